	.target	sm_90a

	.elftype	@"ET_EXEC"


//--------------------- .note.nv.tkinfo           --------------------------
	.section	.note.nv.tkinfo,"",@"SHT_NOTE"
	.sectionflags	@"SHF_NOTE_NV_TKINFO"
	.tkinfo
        /*0018*/ 	.word	0x00000002
        /*0030*/ 	.string	""
        /*0030*/ 	.string	"ptxas"
        /*0030*/ 	.string	"Cuda compilation tools, release 13.0, V13.0.88"
        /*0030*/ 	.string	"Build cuda_13.0.r13.0/compiler.36424714_0"
        /*0030*/ 	.string	"-arch sm_90a -m 64 "



//--------------------- .note.nv.cuinfo           --------------------------
	.section	.note.nv.cuinfo,"",@"SHT_NOTE"
	.sectionflags	@"SHF_NOTE_NV_CUINFO"
        /*0018*/ 	.short	0x0002
        /*001a*/ 	.short	0x005a
        /*001c*/ 	.short	0x0082
	.zero		2


//--------------------- .nv.info                  --------------------------
	.section	.nv.info,"",@"SHT_CUDA_INFO"
	.align	4


	//----- nvinfo : EIATTR_REGCOUNT
	.align		4
        /*0000*/ 	.byte	0x04, 0x2f
        /*0002*/ 	.short	(.L_1 - .L_0)
	.align		4
.L_0:
        /*0004*/ 	.word	index@(_ZN10layer_norm13ln_bwd_kernelINS_13Kernel_traitsIfffffjLj7168ELj1ELj1ELj8ELj16ENS_18Kernel_traits_baseILj7168EfffffjLj256EEEEELb1ELb1ELb1ELb1EEEvNS_9BwdParamsE)
        /*0008*/ 	.word	0x000000ff


	//----- nvinfo : EIATTR_FRAME_SIZE
	.align		4
.L_1:
        /*000c*/ 	.byte	0x04, 0x11
        /*000e*/ 	.short	(.L_3 - .L_2)
	.align		4
.L_2:
        /*0010*/ 	.word	index@(_ZN10layer_norm13ln_bwd_kernelINS_13Kernel_traitsIfffffjLj7168ELj1ELj1ELj8ELj16ENS_18Kernel_traits_baseILj7168EfffffjLj256EEEEELb1ELb1ELb1ELb1EEEvNS_9BwdParamsE)
        /*0014*/ 	.word	0x00000088


	//----- nvinfo : EIATTR_REGCOUNT
	.align		4
.L_3:
        /*0018*/ 	.byte	0x04, 0x2f
        /*001a*/ 	.short	(.L_5 - .L_4)
	.align		4
.L_4:
        /*001c*/ 	.word	index@(_ZN10layer_norm22ln_bwd_finalize_kernelINS_22Kernel_traits_finalizeILj7168EfffffjLb1ELj1024ELj4ENS_18Kernel_traits_baseILj7168EfffffjLj1024EEEEELb1ELb1EEEvNS_9BwdParamsE)
        /*0020*/ 	.word	0x00000020


	//----- nvinfo : EIATTR_FRAME_SIZE
	.align		4
.L_5:
        /*0024*/ 	.byte	0x04, 0x11
        /*0026*/ 	.short	(.L_7 - .L_6)
	.align		4
.L_6:
        /*0028*/ 	.word	index@(_ZN10layer_norm22ln_bwd_finalize_kernelINS_22Kernel_traits_finalizeILj7168EfffffjLb1ELj1024ELj4ENS_18Kernel_traits_baseILj7168EfffffjLj1024EEEEELb1ELb1EEEvNS_9BwdParamsE)
        /*002c*/ 	.word	0x00000000


	//----- nvinfo : EIATTR_REGCOUNT
	.align		4
.L_7:
        /*0030*/ 	.byte	0x04, 0x2f
        /*0032*/ 	.short	(.L_9 - .L_8)
	.align		4
.L_8:
        /*0034*/ 	.word	index@(_ZN10layer_norm13ln_bwd_kernelINS_13Kernel_traitsIfffffjLj7168ELj1ELj1ELj8ELj16ENS_18Kernel_traits_baseILj7168EfffffjLj256EEEEELb1ELb1ELb1ELb0EEEvNS_9BwdParamsE)
        /*0038*/ 	.word	0x000000ff


	//----- nvinfo : EIATTR_FRAME_SIZE
	.align		4
.L_9:
        /*003c*/ 	.byte	0x04, 0x11
        /*003e*/ 	.short	(.L_11 - .L_10)
	.align		4
.L_10:
        /*0040*/ 	.word	index@(_ZN10layer_norm13ln_bwd_kernelINS_13Kernel_traitsIfffffjLj7168ELj1ELj1ELj8ELj16ENS_18Kernel_traits_baseILj7168EfffffjLj256EEEEELb1ELb1ELb1ELb0EEEvNS_9BwdParamsE)
        /*0044*/ 	.word	0x00000040


	//----- nvinfo : EIATTR_REGCOUNT
	.align		4
.L_11:
        /*0048*/ 	.byte	0x04, 0x2f
        /*004a*/ 	.short	(.L_13 - .L_12)
	.align		4
.L_12:
        /*004c*/ 	.word	index@(_ZN10layer_norm22ln_bwd_finalize_kernelINS_22Kernel_traits_finalizeILj7168EfffffjLb1ELj1024ELj4ENS_18Kernel_traits_baseILj7168EfffffjLj1024EEEEELb1ELb0EEEvNS_9BwdParamsE)
        /*0050*/ 	.word	0x00000020


	//----- nvinfo : EIATTR_FRAME_SIZE
	.align		4
.L_13:
        /*0054*/ 	.byte	0x04, 0x11
        /*0056*/ 	.short	(.L_15 - .L_14)
	.align		4
.L_14:
        /*0058*/ 	.word	index@(_ZN10layer_norm22ln_bwd_finalize_kernelINS_22Kernel_traits_finalizeILj7168EfffffjLb1ELj1024ELj4ENS_18Kernel_traits_baseILj7168EfffffjLj1024EEEEELb1ELb0EEEvNS_9BwdParamsE)
        /*005c*/ 	.word	0x00000000


	//----- nvinfo : EIATTR_REGCOUNT
	.align		4
.L_15:
        /*0060*/ 	.byte	0x04, 0x2f
        /*0062*/ 	.short	(.L_17 - .L_16)
	.align		4
.L_16:
        /*0064*/ 	.word	index@(_ZN10layer_norm13ln_bwd_kernelINS_13Kernel_traitsIfffffjLj7168ELj1ELj1ELj8ELj16ENS_18Kernel_traits_baseILj7168EfffffjLj256EEEEELb1ELb1ELb0ELb1EEEvNS_9BwdParamsE)
        /*0068*/ 	.word	0x000000ff


	//----- nvinfo : EIATTR_FRAME_SIZE
	.align		4
.L_17:
        /*006c*/ 	.byte	0x04, 0x11
        /*006e*/ 	.short	(.L_19 - .L_18)
	.align		4
.L_18:
        /*0070*/ 	.word	index@(_ZN10layer_norm13ln_bwd_kernelINS_13Kernel_traitsIfffffjLj7168ELj1ELj1ELj8ELj16ENS_18Kernel_traits_baseILj7168EfffffjLj256EEEEELb1ELb1ELb0ELb1EEEvNS_9BwdParamsE)
        /*0074*/ 	.word	0x00000048


	//----- nvinfo : EIATTR_REGCOUNT
	.align		4
.L_19:
        /*0078*/ 	.byte	0x04, 0x2f
        /*007a*/ 	.short	(.L_21 - .L_20)
	.align		4
.L_20:
        /*007c*/ 	.word	index@(_ZN10layer_norm13ln_bwd_kernelINS_13Kernel_traitsIfffffjLj7168ELj1ELj1ELj8ELj16ENS_18Kernel_traits_baseILj7168EfffffjLj256EEEEELb1ELb1ELb0ELb0EEEvNS_9BwdParamsE)
        /*0080*/ 	.word	0x000000ff


	//----- nvinfo : EIATTR_FRAME_SIZE
	.align		4
.L_21:
        /*0084*/ 	.byte	0x04, 0x11
        /*0086*/ 	.short	(.L_23 - .L_22)
	.align		4
.L_22:
        /*0088*/ 	.word	index@(_ZN10layer_norm13ln_bwd_kernelINS_13Kernel_traitsIfffffjLj7168ELj1ELj1ELj8ELj16ENS_18Kernel_traits_baseILj7168EfffffjLj256EEEEELb1ELb1ELb0ELb0EEEvNS_9BwdParamsE)
        /*008c*/ 	.word	0x00000010


	//----- nvinfo : EIATTR_REGCOUNT
	.align		4
.L_23:
        /*0090*/ 	.byte	0x04, 0x2f
        /*0092*/ 	.short	(.L_25 - .L_24)
	.align		4
.L_24:
        /*0094*/ 	.word	index@(_ZN10layer_norm13ln_bwd_kernelINS_13Kernel_traitsIfffffjLj7168ELj1ELj1ELj8ELj16ENS_18Kernel_traits_baseILj7168EfffffjLj256EEEEELb1ELb0ELb1ELb1EEEvNS_9BwdParamsE)
        /*0098*/ 	.word	0x000000e6


	//----- nvinfo : EIATTR_FRAME_SIZE
	.align		4
.L_25:
        /*009c*/ 	.byte	0x04, 0x11
        /*009e*/ 	.short	(.L_27 - .L_26)
	.align		4
.L_26:
        /*00a0*/ 	.word	index@(_ZN10layer_norm13ln_bwd_kernelINS_13Kernel_traitsIfffffjLj7168ELj1ELj1ELj8ELj16ENS_18Kernel_traits_baseILj7168EfffffjLj256EEEEELb1ELb0ELb1ELb1EEEvNS_9BwdParamsE)
        /*00a4*/ 	.word	0x00000000


	//----- nvinfo : EIATTR_REGCOUNT
	.align		4
.L_27:
        /*00a8*/ 	.byte	0x04, 0x2f
        /*00aa*/ 	.short	(.L_29 - .L_28)
	.align		4
.L_28:
        /*00ac*/ 	.word	index@(_ZN10layer_norm22ln_bwd_finalize_kernelINS_22Kernel_traits_finalizeILj7168EfffffjLb0ELj1024ELj4ENS_18Kernel_traits_baseILj7168EfffffjLj1024EEEEELb0ELb1EEEvNS_9BwdParamsE)
        /*00b0*/ 	.word	0x00000020


	//----- nvinfo : EIATTR_FRAME_SIZE
	.align		4
.L_29:
        /*00b4*/ 	.byte	0x04, 0x11
        /*00b6*/ 	.short	(.L_31 - .L_30)
	.align		4
.L_30:
        /*00b8*/ 	.word	index@(_ZN10layer_norm22ln_bwd_finalize_kernelINS_22Kernel_traits_finalizeILj7168EfffffjLb0ELj1024ELj4ENS_18Kernel_traits_baseILj7168EfffffjLj1024EEEEELb0ELb1EEEvNS_9BwdParamsE)
        /*00bc*/ 	.word	0x00000000


	//----- nvinfo : EIATTR_REGCOUNT
	.align		4
.L_31:
        /*00c0*/ 	.byte	0x04, 0x2f
        /*00c2*/ 	.short	(.L_33 - .L_32)
	.align		4
.L_32:
        /*00c4*/ 	.word	index@(_ZN10layer_norm13ln_bwd_kernelINS_13Kernel_traitsIfffffjLj7168ELj1ELj1ELj8ELj16ENS_18Kernel_traits_baseILj7168EfffffjLj256EEEEELb1ELb0ELb1ELb0EEEvNS_9BwdParamsE)
        /*00c8*/ 	.word	0x000000dc


	//----- nvinfo : EIATTR_FRAME_SIZE
	.align		4
.L_33:
        /*00cc*/ 	.byte	0x04, 0x11
        /*00ce*/ 	.short	(.L_35 - .L_34)
	.align		4
.L_34:
        /*00d0*/ 	.word	index@(_ZN10layer_norm13ln_bwd_kernelINS_13Kernel_traitsIfffffjLj7168ELj1ELj1ELj8ELj16ENS_18Kernel_traits_baseILj7168EfffffjLj256EEEEELb1ELb0ELb1ELb0EEEvNS_9BwdParamsE)
        /*00d4*/ 	.word	0x00000000


	//----- nvinfo : EIATTR_REGCOUNT
	.align		4
.L_35:
        /*00d8*/ 	.byte	0x04, 0x2f
        /*00da*/ 	.short	(.L_37 - .L_36)
	.align		4
.L_36:
        /*00dc*/ 	.word	index@(_ZN10layer_norm22ln_bwd_finalize_kernelINS_22Kernel_traits_finalizeILj7168EfffffjLb0ELj1024ELj4ENS_18Kernel_traits_baseILj7168EfffffjLj1024EEEEELb0ELb0EEEvNS_9BwdParamsE)
        /*00e0*/ 	.word	0x00000020


	//----- nvinfo : EIATTR_FRAME_SIZE
	.align		4
.L_37:
        /*00e4*/ 	.byte	0x04, 0x11
        /*00e6*/ 	.short	(.L_39 - .L_38)
	.align		4
.L_38:
        /*00e8*/ 	.word	index@(_ZN10layer_norm22ln_bwd_finalize_kernelINS_22Kernel_traits_finalizeILj7168EfffffjLb0ELj1024ELj4ENS_18Kernel_traits_baseILj7168EfffffjLj1024EEEEELb0ELb0EEEvNS_9BwdParamsE)
        /*00ec*/ 	.word	0x00000000


	//----- nvinfo : EIATTR_REGCOUNT
	.align		4
.L_39:
        /*00f0*/ 	.byte	0x04, 0x2f
        /*00f2*/ 	.short	(.L_41 - .L_40)
	.align		4
.L_40:
        /*00f4*/ 	.word	index@(_ZN10layer_norm13ln_bwd_kernelINS_13Kernel_traitsIfffffjLj7168ELj1ELj1ELj8ELj16ENS_18Kernel_traits_baseILj7168EfffffjLj256EEEEELb1ELb0ELb0ELb1EEEvNS_9BwdParamsE)
        /*00f8*/ 	.word	0x000000e5


	//----- nvinfo : EIATTR_FRAME_SIZE
	.align		4
.L_41:
        /*00fc*/ 	.byte	0x04, 0x11
        /*00fe*/ 	.short	(.L_43 - .L_42)
	.align		4
.L_42:
        /*0100*/ 	.word	index@(_ZN10layer_norm13ln_bwd_kernelINS_13Kernel_traitsIfffffjLj7168ELj1ELj1ELj8ELj16ENS_18Kernel_traits_baseILj7168EfffffjLj256EEEEELb1ELb0ELb0ELb1EEEvNS_9BwdParamsE)
        /*0104*/ 	.word	0x00000000


	//----- nvinfo : EIATTR_REGCOUNT
	.align		4
.L_43:
        /*0108*/ 	.byte	0x04, 0x2f
        /*010a*/ 	.short	(.L_45 - .L_44)
	.align		4
.L_44:
        /*010c*/ 	.word	index@(_ZN10layer_norm13ln_bwd_kernelINS_13Kernel_traitsIfffffjLj7168ELj1ELj1ELj8ELj16ENS_18Kernel_traits_baseILj7168EfffffjLj256EEEEELb1ELb0ELb0ELb0EEEvNS_9BwdParamsE)
        /*0110*/ 	.word	0x000000dc


	//----- nvinfo : EIATTR_FRAME_SIZE
	.align		4
.L_45:
        /*0114*/ 	.byte	0x04, 0x11
        /*0116*/ 	.short	(.L_47 - .L_46)
	.align		4
.L_46:
        /*0118*/ 	.word	index@(_ZN10layer_norm13ln_bwd_kernelINS_13Kernel_traitsIfffffjLj7168ELj1ELj1ELj8ELj16ENS_18Kernel_traits_baseILj7168EfffffjLj256EEEEELb1ELb0ELb0ELb0EEEvNS_9BwdParamsE)
        /*011c*/ 	.word	0x00000000


	//----- nvinfo : EIATTR_REGCOUNT
	.align		4
.L_47:
        /*0120*/ 	.byte	0x04, 0x2f
        /*0122*/ 	.short	(.L_49 - .L_48)
	.align		4
.L_48:
        /*0124*/ 	.word	index@(_ZN10layer_norm13ln_bwd_kernelINS_13Kernel_traitsIfffffjLj7168ELj1ELj1ELj8ELj16ENS_18Kernel_traits_baseILj7168EfffffjLj256EEEEELb0ELb1ELb1ELb1EEEvNS_9BwdParamsE)
        /*0128*/ 	.word	0x000000ff


	//----- nvinfo : EIATTR_FRAME_SIZE
	.align		4
.L_49:
        /*012c*/ 	.byte	0x04, 0x11
        /*012e*/ 	.short	(.L_51 - .L_50)
	.align		4
.L_50:
        /*0130*/ 	.word	index@(_ZN10layer_norm13ln_bwd_kernelINS_13Kernel_traitsIfffffjLj7168ELj1ELj1ELj8ELj16ENS_18Kernel_traits_baseILj7168EfffffjLj256EEEEELb0ELb1ELb1ELb1EEEvNS_9BwdParamsE)
        /*0134*/ 	.word	0x00000068


	//----- nvinfo : EIATTR_REGCOUNT
	.align		4
.L_51:
        /*0138*/ 	.byte	0x04, 0x2f
        /*013a*/ 	.short	(.L_53 - .L_52)
	.align		4
.L_52:
        /*013c*/ 	.word	index@(_ZN10layer_norm13ln_bwd_kernelINS_13Kernel_traitsIfffffjLj7168ELj1ELj1ELj8ELj16ENS_18Kernel_traits_baseILj7168EfffffjLj256EEEEELb0ELb1ELb1ELb0EEEvNS_9BwdParamsE)
        /*0140*/ 	.word	0x000000ff


	//----- nvinfo : EIATTR_FRAME_SIZE
	.align		4
.L_53:
        /*0144*/ 	.byte	0x04, 0x11
        /*0146*/ 	.short	(.L_55 - .L_54)
	.align		4
.L_54:
        /*0148*/ 	.word	index@(_ZN10layer_norm13ln_bwd_kernelINS_13Kernel_traitsIfffffjLj7168ELj1ELj1ELj8ELj16ENS_18Kernel_traits_baseILj7168EfffffjLj256EEEEELb0ELb1ELb1ELb0EEEvNS_9BwdParamsE)
        /*014c*/ 	.word	0x00000018


	//----- nvinfo : EIATTR_REGCOUNT
	.align		4
.L_55:
        /*0150*/ 	.byte	0x04, 0x2f
        /*0152*/ 	.short	(.L_57 - .L_56)
	.align		4
.L_56:
        /*0154*/ 	.word	index@(_ZN10layer_norm13ln_bwd_kernelINS_13Kernel_traitsIfffffjLj7168ELj1ELj1ELj8ELj16ENS_18Kernel_traits_baseILj7168EfffffjLj256EEEEELb0ELb1ELb0ELb1EEEvNS_9BwdParamsE)
        /*0158*/ 	.word	0x000000ff


	//----- nvinfo : EIATTR_FRAME_SIZE
	.align		4
.L_57:
        /*015c*/ 	.byte	0x04, 0x11
        /*015e*/ 	.short	(.L_59 - .L_58)
	.align		4
.L_58:
        /*0160*/ 	.word	index@(_ZN10layer_norm13ln_bwd_kernelINS_13Kernel_traitsIfffffjLj7168ELj1ELj1ELj8ELj16ENS_18Kernel_traits_baseILj7168EfffffjLj256EEEEELb0ELb1ELb0ELb1EEEvNS_9BwdParamsE)
        /*0164*/ 	.word	0x00000048


	//----- nvinfo : EIATTR_REGCOUNT
	.align		4
.L_59:
        /*0168*/ 	.byte	0x04, 0x2f
        /*016a*/ 	.short	(.L_61 - .L_60)
	.align		4
.L_60:
        /*016c*/ 	.word	index@(_ZN10layer_norm13ln_bwd_kernelINS_13Kernel_traitsIfffffjLj7168ELj1ELj1ELj8ELj16ENS_18Kernel_traits_baseILj7168EfffffjLj256EEEEELb0ELb1ELb0ELb0EEEvNS_9BwdParamsE)
        /*0170*/ 	.word	0x000000ff


	//----- nvinfo : EIATTR_FRAME_SIZE
	.align		4
.L_61:
        /*0174*/ 	.byte	0x04, 0x11
        /*0176*/ 	.short	(.L_63 - .L_62)
	.align		4
.L_62:
        /*0178*/ 	.word	index@(_ZN10layer_norm13ln_bwd_kernelINS_13Kernel_traitsIfffffjLj7168ELj1ELj1ELj8ELj16ENS_18Kernel_traits_baseILj7168EfffffjLj256EEEEELb0ELb1ELb0ELb0EEEvNS_9BwdParamsE)
        /*017c*/ 	.word	0x00000000


	//----- nvinfo : EIATTR_REGCOUNT
	.align		4
.L_63:
        /*0180*/ 	.byte	0x04, 0x2f
        /*0182*/ 	.short	(.L_65 - .L_64)
	.align		4
.L_64:
        /*0184*/ 	.word	index@(_ZN10layer_norm13ln_bwd_kernelINS_13Kernel_traitsIfffffjLj7168ELj1ELj1ELj8ELj16ENS_18Kernel_traits_baseILj7168EfffffjLj256EEEEELb0ELb0ELb1ELb1EEEvNS_9BwdParamsE)
        /*0188*/ 	.word	0x000000e7


	//----- nvinfo : EIATTR_FRAME_SIZE
	.align		4
.L_65:
        /*018c*/ 	.byte	0x04, 0x11
        /*018e*/ 	.short	(.L_67 - .L_66)
	.align		4
.L_66:
        /*0190*/ 	.word	index@(_ZN10layer_norm13ln_bwd_kernelINS_13Kernel_traitsIfffffjLj7168ELj1ELj1ELj8ELj16ENS_18Kernel_traits_baseILj7168EfffffjLj256EEEEELb0ELb0ELb1ELb1EEEvNS_9BwdParamsE)
        /*0194*/ 	.word	0x00000000


	//----- nvinfo : EIATTR_REGCOUNT
	.align		4
.L_67:
        /*0198*/ 	.byte	0x04, 0x2f
        /*019a*/ 	.short	(.L_69 - .L_68)
	.align		4
.L_68:
        /*019c*/ 	.word	index@(_ZN10layer_norm13ln_bwd_kernelINS_13Kernel_traitsIfffffjLj7168ELj1ELj1ELj8ELj16ENS_18Kernel_traits_baseILj7168EfffffjLj256EEEEELb0ELb0ELb1ELb0EEEvNS_9BwdParamsE)
        /*01a0*/ 	.word	0x000000d6


	//----- nvinfo : EIATTR_FRAME_SIZE
	.align		4
.L_69:
        /*01a4*/ 	.byte	0x04, 0x11
        /*01a6*/ 	.short	(.L_71 - .L_70)
	.align		4
.L_70:
        /*01a8*/ 	.word	index@(_ZN10layer_norm13ln_bwd_kernelINS_13Kernel_traitsIfffffjLj7168ELj1ELj1ELj8ELj16ENS_18Kernel_traits_baseILj7168EfffffjLj256EEEEELb0ELb0ELb1ELb0EEEvNS_9BwdParamsE)
        /*01ac*/ 	.word	0x00000000


	//----- nvinfo : EIATTR_REGCOUNT
	.align		4
.L_71:
        /*01b0*/ 	.byte	0x04, 0x2f
        /*01b2*/ 	.short	(.L_73 - .L_72)
	.align		4
.L_72:
        /*01b4*/ 	.word	index@(_ZN10layer_norm13ln_bwd_kernelINS_13Kernel_traitsIfffffjLj7168ELj1ELj1ELj8ELj16ENS_18Kernel_traits_baseILj7168EfffffjLj256EEEEELb0ELb0ELb0ELb1EEEvNS_9BwdParamsE)
        /*01b8*/ 	.word	0x000000dc


	//----- nvinfo : EIATTR_FRAME_SIZE
	.align		4
.L_73:
        /*01bc*/ 	.byte	0x04, 0x11
        /*01be*/ 	.short	(.L_75 - .L_74)
	.align		4
.L_74:
        /*01c0*/ 	.word	index@(_ZN10layer_norm13ln_bwd_kernelINS_13Kernel_traitsIfffffjLj7168ELj1ELj1ELj8ELj16ENS_18Kernel_traits_baseILj7168EfffffjLj256EEEEELb0ELb0ELb0ELb1EEEvNS_9BwdParamsE)
        /*01c4*/ 	.word	0x00000000


	//----- nvinfo : EIATTR_REGCOUNT
	.align		4
.L_75:
        /*01c8*/ 	.byte	0x04, 0x2f
        /*01ca*/ 	.short	(.L_77 - .L_76)
	.align		4
.L_76:
        /*01cc*/ 	.word	index@(_ZN10layer_norm13ln_bwd_kernelINS_13Kernel_traitsIfffffjLj7168ELj1ELj1ELj8ELj16ENS_18Kernel_traits_baseILj7168EfffffjLj256EEEEELb0ELb0ELb0ELb0EEEvNS_9BwdParamsE)
        /*01d0*/ 	.word	0x000000d5


	//----- nvinfo : EIATTR_FRAME_SIZE
	.align		4
.L_77:
        /*01d4*/ 	.byte	0x04, 0x11
        /*01d6*/ 	.short	(.L_79 - .L_78)
	.align		4
.L_78:
        /*01d8*/ 	.word	index@(_ZN10layer_norm13ln_bwd_kernelINS_13Kernel_traitsIfffffjLj7168ELj1ELj1ELj8ELj16ENS_18Kernel_traits_baseILj7168EfffffjLj256EEEEELb0ELb0ELb0ELb0EEEvNS_9BwdParamsE)
        /*01dc*/ 	.word	0x00000000


	//----- nvinfo : EIATTR_REGCOUNT
	.align		4
.L_79:
        /*01e0*/ 	.byte	0x04, 0x2f
        /*01e2*/ 	.short	(.L_81 - .L_80)
	.align		4
.L_80:
        /*01e4*/ 	.word	index@(_ZN10layer_norm13ln_bwd_kernelINS_13Kernel_traitsI6__halfffffjLj7168ELj1ELj1ELj8ELj16ENS_18Kernel_traits_baseILj7168ES2_ffffjLj256EEEEELb1ELb1ELb1ELb1EEEvNS_9BwdParamsE)
        /*01e8*/ 	.word	0x000000ff


	//----- nvinfo : EIATTR_FRAME_SIZE
	.align		4
.L_81:
        /*01ec*/ 	.byte	0x04, 0x11
        /*01ee*/ 	.short	(.L_83 - .L_82)
	.align		4
.L_82:
        /*01f0*/ 	.word	index@(_ZN10layer_norm13ln_bwd_kernelINS_13Kernel_traitsI6__halfffffjLj7168ELj1ELj1ELj8ELj16ENS_18Kernel_traits_baseILj7168ES2_ffffjLj256EEEEELb1ELb1ELb1ELb1EEEvNS_9BwdParamsE)
        /*01f4*/ 	.word	0x00000048


	//----- nvinfo : EIATTR_REGCOUNT
	.align		4
.L_83:
        /*01f8*/ 	.byte	0x04, 0x2f
        /*01fa*/ 	.short	(.L_85 - .L_84)
	.align		4
.L_84:
        /*01fc*/ 	.word	index@(_ZN10layer_norm22ln_bwd_finalize_kernelINS_22Kernel_traits_finalizeILj7168E6__halfffffjLb1ELj1024ELj4ENS_18Kernel_traits_baseILj7168ES2_ffffjLj1024EEEEELb1ELb1EEEvNS_9BwdParamsE)
        /*0200*/ 	.word	0x00000020


	//----- nvinfo : EIATTR_FRAME_SIZE
	.align		4
.L_85:
        /*0204*/ 	.byte	0x04, 0x11
        /*0206*/ 	.short	(.L_87 - .L_86)
	.align		4
.L_86:
        /*0208*/ 	.word	index@(_ZN10layer_norm22ln_bwd_finalize_kernelINS_22Kernel_traits_finalizeILj7168E6__halfffffjLb1ELj1024ELj4ENS_18Kernel_traits_baseILj7168ES2_ffffjLj1024EEEEELb1ELb1EEEvNS_9BwdParamsE)
        /*020c*/ 	.word	0x00000000


	//----- nvinfo : EIATTR_REGCOUNT
	.align		4
.L_87:
        /*0210*/ 	.byte	0x04, 0x2f
        /*0212*/ 	.short	(.L_89 - .L_88)
	.align		4
.L_88:
        /*0214*/ 	.word	index@(_ZN10layer_norm13ln_bwd_kernelINS_13Kernel_traitsI6__halfffffjLj7168ELj1ELj1ELj8ELj16ENS_18Kernel_traits_baseILj7168ES2_ffffjLj256EEEEELb1ELb1ELb1ELb0EEEvNS_9BwdParamsE)
        /*0218*/ 	.word	0x000000ff


	//----- nvinfo : EIATTR_FRAME_SIZE
	.align		4
.L_89:
        /*021c*/ 	.byte	0x04, 0x11
        /*021e*/ 	.short	(.L_91 - .L_90)
	.align		4
.L_90:
        /*0220*/ 	.word	index@(_ZN10layer_norm13ln_bwd_kernelINS_13Kernel_traitsI6__halfffffjLj7168ELj1ELj1ELj8ELj16ENS_18Kernel_traits_baseILj7168ES2_ffffjLj256EEEEELb1ELb1ELb1ELb0EEEvNS_9BwdParamsE)
        /*0224*/ 	.word	0x00000038


	//----- nvinfo : EIATTR_REGCOUNT
	.align		4
.L_91:
        /*0228*/ 	.byte	0x04, 0x2f
        /*022a*/ 	.short	(.L_93 - .L_92)
	.align		4
.L_92:
        /*022c*/ 	.word	index@(_ZN10layer_norm22ln_bwd_finalize_kernelINS_22Kernel_traits_finalizeILj7168E6__halfffffjLb1ELj1024ELj4ENS_18Kernel_traits_baseILj7168ES2_ffffjLj1024EEEEELb1ELb0EEEvNS_9BwdParamsE)
        /*0230*/ 	.word	0x00000020


	//----- nvinfo : EIATTR_FRAME_SIZE
	.align		4
.L_93:
        /*0234*/ 	.byte	0x04, 0x11
        /*0236*/ 	.short	(.L_95 - .L_94)
	.align		4
.L_94:
        /*0238*/ 	.word	index@(_ZN10layer_norm22ln_bwd_finalize_kernelINS_22Kernel_traits_finalizeILj7168E6__halfffffjLb1ELj1024ELj4ENS_18Kernel_traits_baseILj7168ES2_ffffjLj1024EEEEELb1ELb0EEEvNS_9BwdParamsE)
        /*023c*/ 	.word	0x00000000


	//----- nvinfo : EIATTR_REGCOUNT
	.align		4
.L_95:
        /*0240*/ 	.byte	0x04, 0x2f
        /*0242*/ 	.short	(.L_97 - .L_96)
	.align		4
.L_96:
        /*0244*/ 	.word	index@(_ZN10layer_norm13ln_bwd_kernelINS_13Kernel_traitsI6__halfffffjLj7168ELj1ELj1ELj8ELj16ENS_18Kernel_traits_baseILj7168ES2_ffffjLj256EEEEELb1ELb1ELb0ELb1EEEvNS_9BwdParamsE)
        /*0248*/ 	.word	0x000000ff


	//----- nvinfo : EIATTR_FRAME_SIZE
	.align		4
.L_97:
        /*024c*/ 	.byte	0x04, 0x11
        /*024e*/ 	.short	(.L_99 - .L_98)
	.align		4
.L_98:
        /*0250*/ 	.word	index@(_ZN10layer_norm13ln_bwd_kernelINS_13Kernel_traitsI6__halfffffjLj7168ELj1ELj1ELj8ELj16ENS_18Kernel_traits_baseILj7168ES2_ffffjLj256EEEEELb1ELb1ELb0ELb1EEEvNS_9BwdParamsE)
        /*0254*/ 	.word	0x00000048


	//----- nvinfo : EIATTR_REGCOUNT
	.align		4
.L_99:
        /*0258*/ 	.byte	0x04, 0x2f
        /*025a*/ 	.short	(.L_101 - .L_100)
	.align		4
.L_100:
        /*025c*/ 	.word	index@(_ZN10layer_norm13ln_bwd_kernelINS_13Kernel_traitsI6__halfffffjLj7168ELj1ELj1ELj8ELj16ENS_18Kernel_traits_baseILj7168ES2_ffffjLj256EEEEELb1ELb1ELb0ELb0EEEvNS_9BwdParamsE)
        /*0260*/ 	.word	0x000000ff


	//----- nvinfo : EIATTR_FRAME_SIZE
	.align		4
.L_101:
        /*0264*/ 	.byte	0x04, 0x11
        /*0266*/ 	.short	(.L_103 - .L_102)
	.align		4
.L_102:
        /*0268*/ 	.word	index@(_ZN10layer_norm13ln_bwd_kernelINS_13Kernel_traitsI6__halfffffjLj7168ELj1ELj1ELj8ELj16ENS_18Kernel_traits_baseILj7168ES2_ffffjLj256EEEEELb1ELb1ELb0ELb0EEEvNS_9BwdParamsE)
        /*026c*/ 	.word	0x00000010


	//----- nvinfo : EIATTR_REGCOUNT
	.align		4
.L_103:
        /*0270*/ 	.byte	0x04, 0x2f
        /*0272*/ 	.short	(.L_105 - .L_104)
	.align		4
.L_104:
        /*0274*/ 	.word	index@(_ZN10layer_norm13ln_bwd_kernelINS_13Kernel_traitsI6__halfffffjLj7168ELj1ELj1ELj8ELj16ENS_18Kernel_traits_baseILj7168ES2_ffffjLj256EEEEELb1ELb0ELb1ELb1EEEvNS_9BwdParamsE)
        /*0278*/ 	.word	0x000000e4


	//----- nvinfo : EIATTR_FRAME_SIZE
	.align		4
.L_105:
        /*027c*/ 	.byte	0x04, 0x11
        /*027e*/ 	.short	(.L_107 - .L_106)
	.align		4
.L_106:
        /*0280*/ 	.word	index@(_ZN10layer_norm13ln_bwd_kernelINS_13Kernel_traitsI6__halfffffjLj7168ELj1ELj1ELj8ELj16ENS_18Kernel_traits_baseILj7168ES2_ffffjLj256EEEEELb1ELb0ELb1ELb1EEEvNS_9BwdParamsE)
        /*0284*/ 	.word	0x00000000


	//----- nvinfo : EIATTR_REGCOUNT
	.align		4
.L_107:
        /*0288*/ 	.byte	0x04, 0x2f
        /*028a*/ 	.short	(.L_109 - .L_108)
	.align		4
.L_108:
        /*028c*/ 	.word	index@(_ZN10layer_norm22ln_bwd_finalize_kernelINS_22Kernel_traits_finalizeILj7168E6__halfffffjLb0ELj1024ELj4ENS_18Kernel_traits_baseILj7168ES2_ffffjLj1024EEEEELb0ELb1EEEvNS_9BwdParamsE)
        /*0290*/ 	.word	0x00000020


	//----- nvinfo : EIATTR_FRAME_SIZE
	.align		4
.L_109:
        /*0294*/ 	.byte	0x04, 0x11
        /*0296*/ 	.short	(.L_111 - .L_110)
	.align		4
.L_110:
        /*0298*/ 	.word	index@(_ZN10layer_norm22ln_bwd_finalize_kernelINS_22Kernel_traits_finalizeILj7168E6__halfffffjLb0ELj1024ELj4ENS_18Kernel_traits_baseILj7168ES2_ffffjLj1024EEEEELb0ELb1EEEvNS_9BwdParamsE)
        /*029c*/ 	.word	0x00000000


	//----- nvinfo : EIATTR_REGCOUNT
	.align		4
.L_111:
        /*02a0*/ 	.byte	0x04, 0x2f
        /*02a2*/ 	.short	(.L_113 - .L_112)
	.align		4
.L_112:
        /*02a4*/ 	.word	index@(_ZN10layer_norm13ln_bwd_kernelINS_13Kernel_traitsI6__halfffffjLj7168ELj1ELj1ELj8ELj16ENS_18Kernel_traits_baseILj7168ES2_ffffjLj256EEEEELb1ELb0ELb1ELb0EEEvNS_9BwdParamsE)
        /*02a8*/ 	.word	0x000000dc


	//----- nvinfo : EIATTR_FRAME_SIZE
	.align		4
.L_113:
        /*02ac*/ 	.byte	0x04, 0x11
        /*02ae*/ 	.short	(.L_115 - .L_114)
	.align		4
.L_114:
        /*02b0*/ 	.word	index@(_ZN10layer_norm13ln_bwd_kernelINS_13Kernel_traitsI6__halfffffjLj7168ELj1ELj1ELj8ELj16ENS_18Kernel_traits_baseILj7168ES2_ffffjLj256EEEEELb1ELb0ELb1ELb0EEEvNS_9BwdParamsE)
        /*02b4*/ 	.word	0x00000000


	//----- nvinfo : EIATTR_REGCOUNT
	.align		4
.L_115:
        /*02b8*/ 	.byte	0x04, 0x2f
        /*02ba*/ 	.short	(.L_117 - .L_116)
	.align		4
.L_116:
        /*02bc*/ 	.word	index@(_ZN10layer_norm22ln_bwd_finalize_kernelINS_22Kernel_traits_finalizeILj7168E6__halfffffjLb0ELj1024ELj4ENS_18Kernel_traits_baseILj7168ES2_ffffjLj1024EEEEELb0ELb0EEEvNS_9BwdParamsE)
        /*02c0*/ 	.word	0x00000020


	//----- nvinfo : EIATTR_FRAME_SIZE
	.align		4
.L_117:
        /*02c4*/ 	.byte	0x04, 0x11
        /*02c6*/ 	.short	(.L_119 - .L_118)
	.align		4
.L_118:
        /*02c8*/ 	.word	index@(_ZN10layer_norm22ln_bwd_finalize_kernelINS_22Kernel_traits_finalizeILj7168E6__halfffffjLb0ELj1024ELj4ENS_18Kernel_traits_baseILj7168ES2_ffffjLj1024EEEEELb0ELb0EEEvNS_9BwdParamsE)
        /*02cc*/ 	.word	0x00000000


	//----- nvinfo : EIATTR_REGCOUNT
	.align		4
.L_119:
        /*02d0*/ 	.byte	0x04, 0x2f
        /*02d2*/ 	.short	(.L_121 - .L_120)
	.align		4
.L_120:
        /*02d4*/ 	.word	index@(_ZN10layer_norm13ln_bwd_kernelINS_13Kernel_traitsI6__halfffffjLj7168ELj1ELj1ELj8ELj16ENS_18Kernel_traits_baseILj7168ES2_ffffjLj256EEEEELb1ELb0ELb0ELb1EEEvNS_9BwdParamsE)
        /*02d8*/ 	.word	0x000000e3


	//----- nvinfo : EIATTR_FRAME_SIZE
	.align		4
.L_121:
        /*02dc*/ 	.byte	0x04, 0x11
        /*02de*/ 	.short	(.L_123 - .L_122)
	.align		4
.L_122:
        /*02e0*/ 	.word	index@(_ZN10layer_norm13ln_bwd_kernelINS_13Kernel_traitsI6__halfffffjLj7168ELj1ELj1ELj8ELj16ENS_18Kernel_traits_baseILj7168ES2_ffffjLj256EEEEELb1ELb0ELb0ELb1EEEvNS_9BwdParamsE)
        /*02e4*/ 	.word	0x00000000


	//----- nvinfo : EIATTR_REGCOUNT
	.align		4
.L_123:
        /*02e8*/ 	.byte	0x04, 0x2f
        /*02ea*/ 	.short	(.L_125 - .L_124)
	.align		4
.L_124:
        /*02ec*/ 	.word	index@(_ZN10layer_norm13ln_bwd_kernelINS_13Kernel_traitsI6__halfffffjLj7168ELj1ELj1ELj8ELj16ENS_18Kernel_traits_baseILj7168ES2_ffffjLj256EEEEELb1ELb0ELb0ELb0EEEvNS_9BwdParamsE)
        /*02f0*/ 	.word	0x000000dc


	//----- nvinfo : EIATTR_FRAME_SIZE
	.align		4
.L_125:
        /*02f4*/ 	.byte	0x04, 0x11
        /*02f6*/ 	.short	(.L_127 - .L_126)
	.align		4
.L_126:
        /*02f8*/ 	.word	index@(_ZN10layer_norm13ln_bwd_kernelINS_13Kernel_traitsI6__halfffffjLj7168ELj1ELj1ELj8ELj16ENS_18Kernel_traits_baseILj7168ES2_ffffjLj256EEEEELb1ELb0ELb0ELb0EEEvNS_9BwdParamsE)
        /*02fc*/ 	.word	0x00000000


	//----- nvinfo : EIATTR_REGCOUNT
	.align		4
.L_127:
        /*0300*/ 	.byte	0x04, 0x2f
        /*0302*/ 	.short	(.L_129 - .L_128)
	.align		4
.L_128:
        /*0304*/ 	.word	index@(_ZN10layer_norm13ln_bwd_kernelINS_13Kernel_traitsI6__halfffffjLj7168ELj1ELj1ELj8ELj16ENS_18Kernel_traits_baseILj7168ES2_ffffjLj256EEEEELb0ELb1ELb1ELb1EEEvNS_9BwdParamsE)
        /*0308*/ 	.word	0x000000ff


	//----- nvinfo : EIATTR_FRAME_SIZE
	.align		4
.L_129:
        /*030c*/ 	.byte	0x04, 0x11
        /*030e*/ 	.short	(.L_131 - .L_130)
	.align		4
.L_130:
        /*0310*/ 	.word	index@(_ZN10layer_norm13ln_bwd_kernelINS_13Kernel_traitsI6__halfffffjLj7168ELj1ELj1ELj8ELj16ENS_18Kernel_traits_baseILj7168ES2_ffffjLj256EEEEELb0ELb1ELb1ELb1EEEvNS_9BwdParamsE)
        /*0314*/ 	.word	0x00000028


	//----- nvinfo : EIATTR_REGCOUNT
	.align		4
.L_131:
        /*0318*/ 	.byte	0x04, 0x2f
        /*031a*/ 	.short	(.L_133 - .L_132)
	.align		4
.L_132:
        /*031c*/ 	.word	index@(_ZN10layer_norm13ln_bwd_kernelINS_13Kernel_traitsI6__halfffffjLj7168ELj1ELj1ELj8ELj16ENS_18Kernel_traits_baseILj7168ES2_ffffjLj256EEEEELb0ELb1ELb1ELb0EEEvNS_9BwdParamsE)
        /*0320*/ 	.word	0x000000ff


	//----- nvinfo : EIATTR_FRAME_SIZE
	.align		4
.L_133:
        /*0324*/ 	.byte	0x04, 0x11
        /*0326*/ 	.short	(.L_135 - .L_134)
	.align		4
.L_134:
        /*0328*/ 	.word	index@(_ZN10layer_norm13ln_bwd_kernelINS_13Kernel_traitsI6__halfffffjLj7168ELj1ELj1ELj8ELj16ENS_18Kernel_traits_baseILj7168ES2_ffffjLj256EEEEELb0ELb1ELb1ELb0EEEvNS_9BwdParamsE)
        /*032c*/ 	.word	0x00000018


	//----- nvinfo : EIATTR_REGCOUNT
	.align		4
.L_135:
        /*0330*/ 	.byte	0x04, 0x2f
        /*0332*/ 	.short	(.L_137 - .L_136)
	.align		4
.L_136:
        /*0334*/ 	.word	index@(_ZN10layer_norm13ln_bwd_kernelINS_13Kernel_traitsI6__halfffffjLj7168ELj1ELj1ELj8ELj16ENS_18Kernel_traits_baseILj7168ES2_ffffjLj256EEEEELb0ELb1ELb0ELb1EEEvNS_9BwdParamsE)
        /*0338*/ 	.word	0x000000ff


	//----- nvinfo : EIATTR_FRAME_SIZE
	.align		4
.L_137:
        /*033c*/ 	.byte	0x04, 0x11
        /*033e*/ 	.short	(.L_139 - .L_138)
	.align		4
.L_138:
        /*0340*/ 	.word	index@(_ZN10layer_norm13ln_bwd_kernelINS_13Kernel_traitsI6__halfffffjLj7168ELj1ELj1ELj8ELj16ENS_18Kernel_traits_baseILj7168ES2_ffffjLj256EEEEELb0ELb1ELb0ELb1EEEvNS_9BwdParamsE)
        /*0344*/ 	.word	0x00000030


	//----- nvinfo : EIATTR_REGCOUNT
	.align		4
.L_139:
        /*0348*/ 	.byte	0x04, 0x2f
        /*034a*/ 	.short	(.L_141 - .L_140)
	.align		4
.L_140:
        /*034c*/ 	.word	index@(_ZN10layer_norm13ln_bwd_kernelINS_13Kernel_traitsI6__halfffffjLj7168ELj1ELj1ELj8ELj16ENS_18Kernel_traits_baseILj7168ES2_ffffjLj256EEEEELb0ELb1ELb0ELb0EEEvNS_9BwdParamsE)
        /*0350*/ 	.word	0x000000ff


	//----- nvinfo : EIATTR_FRAME_SIZE
	.align		4
.L_141:
        /*0354*/ 	.byte	0x04, 0x11
        /*0356*/ 	.short	(.L_143 - .L_142)
	.align		4
.L_142:
        /*0358*/ 	.word	index@(_ZN10layer_norm13ln_bwd_kernelINS_13Kernel_traitsI6__halfffffjLj7168ELj1ELj1ELj8ELj16ENS_18Kernel_traits_baseILj7168ES2_ffffjLj256EEEEELb0ELb1ELb0ELb0EEEvNS_9BwdParamsE)
        /*035c*/ 	.word	0x00000000


	//----- nvinfo : EIATTR_REGCOUNT
	.align		4
.L_143:
        /*0360*/ 	.byte	0x04, 0x2f
        /*0362*/ 	.short	(.L_145 - .L_144)
	.align		4
.L_144:
        /*0364*/ 	.word	index@(_ZN10layer_norm13ln_bwd_kernelINS_13Kernel_traitsI6__halfffffjLj7168ELj1ELj1ELj8ELj16ENS_18Kernel_traits_baseILj7168ES2_ffffjLj256EEEEELb0ELb0ELb1ELb1EEEvNS_9BwdParamsE)
        /*0368*/ 	.word	0x000000e9


	//----- nvinfo : EIATTR_FRAME_SIZE
	.align		4
.L_145:
        /*036c*/ 	.byte	0x04, 0x11
        /*036e*/ 	.short	(.L_147 - .L_146)
	.align		4
.L_146:
        /*0370*/ 	.word	index@(_ZN10layer_norm13ln_bwd_kernelINS_13Kernel_traitsI6__halfffffjLj7168ELj1ELj1ELj8ELj16ENS_18Kernel_traits_baseILj7168ES2_ffffjLj256EEEEELb0ELb0ELb1ELb1EEEvNS_9BwdParamsE)
        /*0374*/ 	.word	0x00000000


	//----- nvinfo : EIATTR_REGCOUNT
	.align		4
.L_147:
        /*0378*/ 	.byte	0x04, 0x2f
        /*037a*/ 	.short	(.L_149 - .L_148)
	.align		4
.L_148:
        /*037c*/ 	.word	index@(_ZN10layer_norm13ln_bwd_kernelINS_13Kernel_traitsI6__halfffffjLj7168ELj1ELj1ELj8ELj16ENS_18Kernel_traits_baseILj7168ES2_ffffjLj256EEEEELb0ELb0ELb1ELb0EEEvNS_9BwdParamsE)
        /*0380*/ 	.word	0x000000d6


	//----- nvinfo : EIATTR_FRAME_SIZE
	.align		4
.L_149:
        /*0384*/ 	.byte	0x04, 0x11
        /*0386*/ 	.short	(.L_151 - .L_150)
	.align		4
.L_150:
        /*0388*/ 	.word	index@(_ZN10layer_norm13ln_bwd_kernelINS_13Kernel_traitsI6__halfffffjLj7168ELj1ELj1ELj8ELj16ENS_18Kernel_traits_baseILj7168ES2_ffffjLj256EEEEELb0ELb0ELb1ELb0EEEvNS_9BwdParamsE)
        /*038c*/ 	.word	0x00000000


	//----- nvinfo : EIATTR_REGCOUNT
	.align		4
.L_151:
        /*0390*/ 	.byte	0x04, 0x2f
        /*0392*/ 	.short	(.L_153 - .L_152)
	.align		4
.L_152:
        /*0394*/ 	.word	index@(_ZN10layer_norm13ln_bwd_kernelINS_13Kernel_traitsI6__halfffffjLj7168ELj1ELj1ELj8ELj16ENS_18Kernel_traits_baseILj7168ES2_ffffjLj256EEEEELb0ELb0ELb0ELb1EEEvNS_9BwdParamsE)
        /*0398*/ 	.word	0x000000de


	//----- nvinfo : EIATTR_FRAME_SIZE
	.align		4
.L_153:
        /*039c*/ 	.byte	0x04, 0x11
        /*039e*/ 	.short	(.L_155 - .L_154)
	.align		4
.L_154:
        /*03a0*/ 	.word	index@(_ZN10layer_norm13ln_bwd_kernelINS_13Kernel_traitsI6__halfffffjLj7168ELj1ELj1ELj8ELj16ENS_18Kernel_traits_baseILj7168ES2_ffffjLj256EEEEELb0ELb0ELb0ELb1EEEvNS_9BwdParamsE)
        /*03a4*/ 	.word	0x00000000


	//----- nvinfo : EIATTR_REGCOUNT
	.align		4
.L_155:
        /*03a8*/ 	.byte	0x04, 0x2f
        /*03aa*/ 	.short	(.L_157 - .L_156)
	.align		4
.L_156:
        /*03ac*/ 	.word	index@(_ZN10layer_norm13ln_bwd_kernelINS_13Kernel_traitsI6__halfffffjLj7168ELj1ELj1ELj8ELj16ENS_18Kernel_traits_baseILj7168ES2_ffffjLj256EEEEELb0ELb0ELb0ELb0EEEvNS_9BwdParamsE)
        /*03b0*/ 	.word	0x000000d1


	//----- nvinfo : EIATTR_FRAME_SIZE
	.align		4
.L_157:
        /*03b4*/ 	.byte	0x04, 0x11
        /*03b6*/ 	.short	(.L_159 - .L_158)
	.align		4
.L_158:
        /*03b8*/ 	.word	index@(_ZN10layer_norm13ln_bwd_kernelINS_13Kernel_traitsI6__halfffffjLj7168ELj1ELj1ELj8ELj16ENS_18Kernel_traits_baseILj7168ES2_ffffjLj256EEEEELb0ELb0ELb0ELb0EEEvNS_9BwdParamsE)
        /*03bc*/ 	.word	0x00000000


	//----- nvinfo : EIATTR_REGCOUNT
	.align		4
.L_159:
        /*03c0*/ 	.byte	0x04, 0x2f
        /*03c2*/ 	.short	(.L_161 - .L_160)
	.align		4
.L_160:
        /*03c4*/ 	.word	index@(_ZN10layer_norm13ln_bwd_kernelINS_13Kernel_traitsIf6__halffS2_fjLj7168ELj1ELj1ELj8ELj8ENS_18Kernel_traits_baseILj7168EfS2_fS2_fjLj256EEEEELb1ELb1ELb1ELb1EEEvNS_9BwdParamsE)
        /*03c8*/ 	.word	0x000000ff


	//----- nvinfo : EIATTR_FRAME_SIZE
	.align		4
.L_161:
        /*03cc*/ 	.byte	0x04, 0x11
        /*03ce*/ 	.short	(.L_163 - .L_162)
	.align		4
.L_162:
        /*03d0*/ 	.word	index@(_ZN10layer_norm13ln_bwd_kernelINS_13Kernel_traitsIf6__halffS2_fjLj7168ELj1ELj1ELj8ELj8ENS_18Kernel_traits_baseILj7168EfS2_fS2_fjLj256EEEEELb1ELb1ELb1ELb1EEEvNS_9BwdParamsE)
        /*03d4*/ 	.word	0x00000030


	//----- nvinfo : EIATTR_REGCOUNT
	.align		4
.L_163:
        /*03d8*/ 	.byte	0x04, 0x2f
        /*03da*/ 	.short	(.L_165 - .L_164)
	.align		4
.L_164:
        /*03dc*/ 	.word	index@(_ZN10layer_norm22ln_bwd_finalize_kernelINS_22Kernel_traits_finalizeILj7168Ef6__halffS2_fjLb1ELj1024ELj4ENS_18Kernel_traits_baseILj7168EfS2_fS2_fjLj1024EEEEELb1ELb1EEEvNS_9BwdParamsE)
        /*03e0*/ 	.word	0x00000020


	//----- nvinfo : EIATTR_FRAME_SIZE
	.align		4
.L_165:
        /*03e4*/ 	.byte	0x04, 0x11
        /*03e6*/ 	.short	(.L_167 - .L_166)
	.align		4
.L_166:
        /*03e8*/ 	.word	index@(_ZN10layer_norm22ln_bwd_finalize_kernelINS_22Kernel_traits_finalizeILj7168Ef6__halffS2_fjLb1ELj1024ELj4ENS_18Kernel_traits_baseILj7168EfS2_fS2_fjLj1024EEEEELb1ELb1EEEvNS_9BwdParamsE)
        /*03ec*/ 	.word	0x00000000


	//----- nvinfo : EIATTR_REGCOUNT
	.align		4
.L_167:
        /*03f0*/ 	.byte	0x04, 0x2f
        /*03f2*/ 	.short	(.L_169 - .L_168)
	.align		4
.L_168:
        /*03f4*/ 	.word	index@(_ZN10layer_norm13ln_bwd_kernelINS_13Kernel_traitsIf6__halffS2_fjLj7168ELj1ELj1ELj8ELj8ENS_18Kernel_traits_baseILj7168EfS2_fS2_fjLj256EEEEELb1ELb1ELb1ELb0EEEvNS_9BwdParamsE)
        /*03f8*/ 	.word	0x000000ff


	//----- nvinfo : EIATTR_FRAME_SIZE
	.align		4
.L_169:
        /*03fc*/ 	.byte	0x04, 0x11
        /*03fe*/ 	.short	(.L_171 - .L_170)
	.align		4
.L_170:
        /*0400*/ 	.word	index@(_ZN10layer_norm13ln_bwd_kernelINS_13Kernel_traitsIf6__halffS2_fjLj7168ELj1ELj1ELj8ELj8ENS_18Kernel_traits_baseILj7168EfS2_fS2_fjLj256EEEEELb1ELb1ELb1ELb0EEEvNS_9BwdParamsE)
        /*0404*/ 	.word	0x00000030


	//----- nvinfo : EIATTR_REGCOUNT
	.align		4
.L_171:
        /*0408*/ 	.byte	0x04, 0x2f
        /*040a*/ 	.short	(.L_173 - .L_172)
	.align		4
.L_172:
        /*040c*/ 	.word	index@(_ZN10layer_norm22ln_bwd_finalize_kernelINS_22Kernel_traits_finalizeILj7168Ef6__halffS2_fjLb1ELj1024ELj4ENS_18Kernel_traits_baseILj7168EfS2_fS2_fjLj1024EEEEELb1ELb0EEEvNS_9BwdParamsE)
        /*0410*/ 	.word	0x00000020


	//----- nvinfo : EIATTR_FRAME_SIZE
	.align		4
.L_173:
        /*0414*/ 	.byte	0x04, 0x11
        /*0416*/ 	.short	(.L_175 - .L_174)
	.align		4
.L_174:
        /*0418*/ 	.word	index@(_ZN10layer_norm22ln_bwd_finalize_kernelINS_22Kernel_traits_finalizeILj7168Ef6__halffS2_fjLb1ELj1024ELj4ENS_18Kernel_traits_baseILj7168EfS2_fS2_fjLj1024EEEEELb1ELb0EEEvNS_9BwdParamsE)
        /*041c*/ 	.word	0x00000000


	//----- nvinfo : EIATTR_REGCOUNT
	.align		4
.L_175:
        /*0420*/ 	.byte	0x04, 0x2f
        /*0422*/ 	.short	(.L_177 - .L_176)
	.align		4
.L_176:
        /*0424*/ 	.word	index@(_ZN10layer_norm13ln_bwd_kernelINS_13Kernel_traitsIf6__halffS2_fjLj7168ELj1ELj1ELj8ELj8ENS_18Kernel_traits_baseILj7168EfS2_fS2_fjLj256EEEEELb1ELb1ELb0ELb1EEEvNS_9BwdParamsE)
        /*0428*/ 	.word	0x000000ff


	//----- nvinfo : EIATTR_FRAME_SIZE
	.align		4
.L_177:
        /*042c*/ 	.byte	0x04, 0x11
        /*042e*/ 	.short	(.L_179 - .L_178)
	.align		4
.L_178:
        /*0430*/ 	.word	index@(_ZN10layer_norm13ln_bwd_kernelINS_13Kernel_traitsIf6__halffS2_fjLj7168ELj1ELj1ELj8ELj8ENS_18Kernel_traits_baseILj7168EfS2_fS2_fjLj256EEEEELb1ELb1ELb0ELb1EEEvNS_9BwdParamsE)
        /*0434*/ 	.word	0x00000028


	//----- nvinfo : EIATTR_REGCOUNT
	.align		4
.L_179:
        /*0438*/ 	.byte	0x04, 0x2f
        /*043a*/ 	.short	(.L_181 - .L_180)
	.align		4
.L_180:
        /*043c*/ 	.word	index@(_ZN10layer_norm13ln_bwd_kernelINS_13Kernel_traitsIf6__halffS2_fjLj7168ELj1ELj1ELj8ELj8ENS_18Kernel_traits_baseILj7168EfS2_fS2_fjLj256EEEEELb1ELb1ELb0ELb0EEEvNS_9BwdParamsE)
        /*0440*/ 	.word	0x000000ff


	//----- nvinfo : EIATTR_FRAME_SIZE
	.align		4
.L_181:
        /*0444*/ 	.byte	0x04, 0x11
        /*0446*/ 	.short	(.L_183 - .L_182)
	.align		4
.L_182:
        /*0448*/ 	.word	index@(_ZN10layer_norm13ln_bwd_kernelINS_13Kernel_traitsIf6__halffS2_fjLj7168ELj1ELj1ELj8ELj8ENS_18Kernel_traits_baseILj7168EfS2_fS2_fjLj256EEEEELb1ELb1ELb0ELb0EEEvNS_9BwdParamsE)
        /*044c*/ 	.word	0x00000008


	//----- nvinfo : EIATTR_REGCOUNT
	.align		4
.L_183:
        /*0450*/ 	.byte	0x04, 0x2f
        /*0452*/ 	.short	(.L_185 - .L_184)
	.align		4
.L_184:
        /*0454*/ 	.word	index@(_ZN10layer_norm13ln_bwd_kernelINS_13Kernel_traitsIf6__halffS2_fjLj7168ELj1ELj1ELj8ELj8ENS_18Kernel_traits_baseILj7168EfS2_fS2_fjLj256EEEEELb1ELb0ELb1ELb1EEEvNS_9BwdParamsE)
        /*0458*/ 	.word	0x000000e4


	//----- nvinfo : EIATTR_FRAME_SIZE
	.align		4
.L_185:
        /*045c*/ 	.byte	0x04, 0x11
        /*045e*/ 	.short	(.L_187 - .L_186)
	.align		4
.L_186:
        /*0460*/ 	.word	index@(_ZN10layer_norm13ln_bwd_kernelINS_13Kernel_traitsIf6__halffS2_fjLj7168ELj1ELj1ELj8ELj8ENS_18Kernel_traits_baseILj7168EfS2_fS2_fjLj256EEEEELb1ELb0ELb1ELb1EEEvNS_9BwdParamsE)
        /*0464*/ 	.word	0x00000000


	//----- nvinfo : EIATTR_REGCOUNT
	.align		4
.L_187:
        /*0468*/ 	.byte	0x04, 0x2f
        /*046a*/ 	.short	(.L_189 - .L_188)
	.align		4
.L_188:
        /*046c*/ 	.word	index@(_ZN10layer_norm22ln_bwd_finalize_kernelINS_22Kernel_traits_finalizeILj7168Ef6__halffS2_fjLb0ELj1024ELj4ENS_18Kernel_traits_baseILj7168EfS2_fS2_fjLj1024EEEEELb0ELb1EEEvNS_9BwdParamsE)
        /*0470*/ 	.word	0x00000020


	//----- nvinfo : EIATTR_FRAME_SIZE
	.align		4
.L_189:
        /*0474*/ 	.byte	0x04, 0x11
        /*0476*/ 	.short	(.L_191 - .L_190)
	.align		4
.L_190:
        /*0478*/ 	.word	index@(_ZN10layer_norm22ln_bwd_finalize_kernelINS_22Kernel_traits_finalizeILj7168Ef6__halffS2_fjLb0ELj1024ELj4ENS_18Kernel_traits_baseILj7168EfS2_fS2_fjLj1024EEEEELb0ELb1EEEvNS_9BwdParamsE)
        /*047c*/ 	.word	0x00000000


	//----- nvinfo : EIATTR_REGCOUNT
	.align		4
.L_191:
        /*0480*/ 	.byte	0x04, 0x2f
        /*0482*/ 	.short	(.L_193 - .L_192)
	.align		4
.L_192:
        /*0484*/ 	.word	index@(_ZN10layer_norm13ln_bwd_kernelINS_13Kernel_traitsIf6__halffS2_fjLj7168ELj1ELj1ELj8ELj8ENS_18Kernel_traits_baseILj7168EfS2_fS2_fjLj256EEEEELb1ELb0ELb1ELb0EEEvNS_9BwdParamsE)
        /*0488*/ 	.word	0x000000dc


	//----- nvinfo : EIATTR_FRAME_SIZE
	.align		4
.L_193:
        /*048c*/ 	.byte	0x04, 0x11
        /*048e*/ 	.short	(.L_195 - .L_194)
	.align		4
.L_194:
        /*0490*/ 	.word	index@(_ZN10layer_norm13ln_bwd_kernelINS_13Kernel_traitsIf6__halffS2_fjLj7168ELj1ELj1ELj8ELj8ENS_18Kernel_traits_baseILj7168EfS2_fS2_fjLj256EEEEELb1ELb0ELb1ELb0EEEvNS_9BwdParamsE)
        /*0494*/ 	.word	0x00000000


	//----- nvinfo : EIATTR_REGCOUNT
	.align		4
.L_195:
        /*0498*/ 	.byte	0x04, 0x2f
        /*049a*/ 	.short	(.L_197 - .L_196)
	.align		4
.L_196:
        /*049c*/ 	.word	index@(_ZN10layer_norm22ln_bwd_finalize_kernelINS_22Kernel_traits_finalizeILj7168Ef6__halffS2_fjLb0ELj1024ELj4ENS_18Kernel_traits_baseILj7168EfS2_fS2_fjLj1024EEEEELb0ELb0EEEvNS_9BwdParamsE)
        /*04a0*/ 	.word	0x00000020


	//----- nvinfo : EIATTR_FRAME_SIZE
	.align		4
.L_197:
        /*04a4*/ 	.byte	0x04, 0x11
        /*04a6*/ 	.short	(.L_199 - .L_198)
	.align		4
.L_198:
        /*04a8*/ 	.word	index@(_ZN10layer_norm22ln_bwd_finalize_kernelINS_22Kernel_traits_finalizeILj7168Ef6__halffS2_fjLb0ELj1024ELj4ENS_18Kernel_traits_baseILj7168EfS2_fS2_fjLj1024EEEEELb0ELb0EEEvNS_9BwdParamsE)
        /*04ac*/ 	.word	0x00000000


	//----- nvinfo : EIATTR_REGCOUNT
	.align		4
.L_199:
        /*04b0*/ 	.byte	0x04, 0x2f
        /*04b2*/ 	.short	(.L_201 - .L_200)
	.align		4
.L_200:
        /*04b4*/ 	.word	index@(_ZN10layer_norm13ln_bwd_kernelINS_13Kernel_traitsIf6__halffS2_fjLj7168ELj1ELj1ELj8ELj8ENS_18Kernel_traits_baseILj7168EfS2_fS2_fjLj256EEEEELb1ELb0ELb0ELb1EEEvNS_9BwdParamsE)
        /*04b8*/ 	.word	0x000000d8


	//----- nvinfo : EIATTR_FRAME_SIZE
	.align		4
.L_201:
        /*04bc*/ 	.byte	0x04, 0x11
        /*04be*/ 	.short	(.L_203 - .L_202)
	.align		4
.L_202:
        /*04c0*/ 	.word	index@(_ZN10layer_norm13ln_bwd_kernelINS_13Kernel_traitsIf6__halffS2_fjLj7168ELj1ELj1ELj8ELj8ENS_18Kernel_traits_baseILj7168EfS2_fS2_fjLj256EEEEELb1ELb0ELb0ELb1EEEvNS_9BwdParamsE)
        /*04c4*/ 	.word	0x00000000


	//----- nvinfo : EIATTR_REGCOUNT
	.align		4
.L_203:
        /*04c8*/ 	.byte	0x04, 0x2f
        /*04ca*/ 	.short	(.L_205 - .L_204)
	.align		4
.L_204:
        /*04cc*/ 	.word	index@(_ZN10layer_norm13ln_bwd_kernelINS_13Kernel_traitsIf6__halffS2_fjLj7168ELj1ELj1ELj8ELj8ENS_18Kernel_traits_baseILj7168EfS2_fS2_fjLj256EEEEELb1ELb0ELb0ELb0EEEvNS_9BwdParamsE)
        /*04d0*/ 	.word	0x000000d6


	//----- nvinfo : EIATTR_FRAME_SIZE
	.align		4
.L_205:
        /*04d4*/ 	.byte	0x04, 0x11
        /*04d6*/ 	.short	(.L_207 - .L_206)
	.align		4
.L_206:
        /*04d8*/ 	.word	index@(_ZN10layer_norm13ln_bwd_kernelINS_13Kernel_traitsIf6__halffS2_fjLj7168ELj1ELj1ELj8ELj8ENS_18Kernel_traits_baseILj7168EfS2_fS2_fjLj256EEEEELb1ELb0ELb0ELb0EEEvNS_9BwdParamsE)
        /*04dc*/ 	.word	0x00000000


	//----- nvinfo : EIATTR_REGCOUNT
	.align		4
.L_207:
        /*04e0*/ 	.byte	0x04, 0x2f
        /*04e2*/ 	.short	(.L_209 - .L_208)
	.align		4
.L_208:
        /*04e4*/ 	.word	index@(_ZN10layer_norm13ln_bwd_kernelINS_13Kernel_traitsIf6__halffS2_fjLj7168ELj1ELj1ELj8ELj8ENS_18Kernel_traits_baseILj7168EfS2_fS2_fjLj256EEEEELb0ELb1ELb1ELb1EEEvNS_9BwdParamsE)
        /*04e8*/ 	.word	0x000000ff


	//----- nvinfo : EIATTR_FRAME_SIZE
	.align		4
.L_209:
        /*04ec*/ 	.byte	0x04, 0x11
        /*04ee*/ 	.short	(.L_211 - .L_210)
	.align		4
.L_210:
        /*04f0*/ 	.word	index@(_ZN10layer_norm13ln_bwd_kernelINS_13Kernel_traitsIf6__halffS2_fjLj7168ELj1ELj1ELj8ELj8ENS_18Kernel_traits_baseILj7168EfS2_fS2_fjLj256EEEEELb0ELb1ELb1ELb1EEEvNS_9BwdParamsE)
        /*04f4*/ 	.word	0x00000010


	//----- nvinfo : EIATTR_REGCOUNT
	.align		4
.L_211:
        /*04f8*/ 	.byte	0x04, 0x2f
        /*04fa*/ 	.short	(.L_213 - .L_212)
	.align		4
.L_212:
        /*04fc*/ 	.word	index@(_ZN10layer_norm13ln_bwd_kernelINS_13Kernel_traitsIf6__halffS2_fjLj7168ELj1ELj1ELj8ELj8ENS_18Kernel_traits_baseILj7168EfS2_fS2_fjLj256EEEEELb0ELb1ELb1ELb0EEEvNS_9BwdParamsE)
        /*0500*/ 	.word	0x000000ff


	//----- nvinfo : EIATTR_FRAME_SIZE
	.align		4
.L_213:
        /*0504*/ 	.byte	0x04, 0x11
        /*0506*/ 	.short	(.L_215 - .L_214)
	.align		4
.L_214:
        /*0508*/ 	.word	index@(_ZN10layer_norm13ln_bwd_kernelINS_13Kernel_traitsIf6__halffS2_fjLj7168ELj1ELj1ELj8ELj8ENS_18Kernel_traits_baseILj7168EfS2_fS2_fjLj256EEEEELb0ELb1ELb1ELb0EEEvNS_9BwdParamsE)
        /*050c*/ 	.word	0x00000000


	//----- nvinfo : EIATTR_REGCOUNT
	.align		4
.L_215:
        /*0510*/ 	.byte	0x04, 0x2f
        /*0512*/ 	.short	(.L_217 - .L_216)
	.align		4
.L_216:
        /*0514*/ 	.word	index@(_ZN10layer_norm13ln_bwd_kernelINS_13Kernel_traitsIf6__halffS2_fjLj7168ELj1ELj1ELj8ELj8ENS_18Kernel_traits_baseILj7168EfS2_fS2_fjLj256EEEEELb0ELb1ELb0ELb1EEEvNS_9BwdParamsE)
        /*0518*/ 	.word	0x000000ff


	//----- nvinfo : EIATTR_FRAME_SIZE
	.align		4
.L_217:
        /*051c*/ 	.byte	0x04, 0x11
        /*051e*/ 	.short	(.L_219 - .L_218)
	.align		4
.L_218:
        /*0520*/ 	.word	index@(_ZN10layer_norm13ln_bwd_kernelINS_13Kernel_traitsIf6__halffS2_fjLj7168ELj1ELj1ELj8ELj8ENS_18Kernel_traits_baseILj7168EfS2_fS2_fjLj256EEEEELb0ELb1ELb0ELb1EEEvNS_9BwdParamsE)
        /*0524*/ 	.word	0x00000010


	//----- nvinfo : EIATTR_REGCOUNT
	.align		4
.L_219:
        /*0528*/ 	.byte	0x04, 0x2f
        /*052a*/ 	.short	(.L_221 - .L_220)
	.align		4
.L_220:
        /*052c*/ 	.word	index@(_ZN10layer_norm13ln_bwd_kernelINS_13Kernel_traitsIf6__halffS2_fjLj7168ELj1ELj1ELj8ELj8ENS_18Kernel_traits_baseILj7168EfS2_fS2_fjLj256EEEEELb0ELb1ELb0ELb0EEEvNS_9BwdParamsE)
        /*0530*/ 	.word	0x000000ff


	//----- nvinfo : EIATTR_FRAME_SIZE
	.align		4
.L_221:
        /*0534*/ 	.byte	0x04, 0x11
        /*0536*/ 	.short	(.L_223 - .L_222)
	.align		4
.L_222:
        /*0538*/ 	.word	index@(_ZN10layer_norm13ln_bwd_kernelINS_13Kernel_traitsIf6__halffS2_fjLj7168ELj1ELj1ELj8ELj8ENS_18Kernel_traits_baseILj7168EfS2_fS2_fjLj256EEEEELb0ELb1ELb0ELb0EEEvNS_9BwdParamsE)
        /*053c*/ 	.word	0x00000000


	//----- nvinfo : EIATTR_REGCOUNT
	.align		4
.L_223:
        /*0540*/ 	.byte	0x04, 0x2f
        /*0542*/ 	.short	(.L_225 - .L_224)
	.align		4
.L_224:
        /*0544*/ 	.word	index@(_ZN10layer_norm13ln_bwd_kernelINS_13Kernel_traitsIf6__halffS2_fjLj7168ELj1ELj1ELj8ELj8ENS_18Kernel_traits_baseILj7168EfS2_fS2_fjLj256EEEEELb0ELb0ELb1ELb1EEEvNS_9BwdParamsE)
        /*0548*/ 	.word	0x000000f0


	//----- nvinfo : EIATTR_FRAME_SIZE
	.align		4
.L_225:
        /*054c*/ 	.byte	0x04, 0x11
        /*054e*/ 	.short	(.L_227 - .L_226)
	.align		4
.L_226:
        /*0550*/ 	.word	index@(_ZN10layer_norm13ln_bwd_kernelINS_13Kernel_traitsIf6__halffS2_fjLj7168ELj1ELj1ELj8ELj8ENS_18Kernel_traits_baseILj7168EfS2_fS2_fjLj256EEEEELb0ELb0ELb1ELb1EEEvNS_9BwdParamsE)
        /*0554*/ 	.word	0x00000000


	//----- nvinfo : EIATTR_REGCOUNT
	.align		4
.L_227:
        /*0558*/ 	.byte	0x04, 0x2f
        /*055a*/ 	.short	(.L_229 - .L_228)
	.align		4
.L_228:
        /*055c*/ 	.word	index@(_ZN10layer_norm13ln_bwd_kernelINS_13Kernel_traitsIf6__halffS2_fjLj7168ELj1ELj1ELj8ELj8ENS_18Kernel_traits_baseILj7168EfS2_fS2_fjLj256EEEEELb0ELb0ELb1ELb0EEEvNS_9BwdParamsE)
        /*0560*/ 	.word	0x000000d6


	//----- nvinfo : EIATTR_FRAME_SIZE
	.align		4
.L_229:
        /*0564*/ 	.byte	0x04, 0x11
        /*0566*/ 	.short	(.L_231 - .L_230)
	.align		4
.L_230:
        /*0568*/ 	.word	index@(_ZN10layer_norm13ln_bwd_kernelINS_13Kernel_traitsIf6__halffS2_fjLj7168ELj1ELj1ELj8ELj8ENS_18Kernel_traits_baseILj7168EfS2_fS2_fjLj256EEEEELb0ELb0ELb1ELb0EEEvNS_9BwdParamsE)
        /*056c*/ 	.word	0x00000000


	//----- nvinfo : EIATTR_REGCOUNT
	.align		4
.L_231:
        /*0570*/ 	.byte	0x04, 0x2f
        /*0572*/ 	.short	(.L_233 - .L_232)
	.align		4
.L_232:
        /*0574*/ 	.word	index@(_ZN10layer_norm13ln_bwd_kernelINS_13Kernel_traitsIf6__halffS2_fjLj7168ELj1ELj1ELj8ELj8ENS_18Kernel_traits_baseILj7168EfS2_fS2_fjLj256EEEEELb0ELb0ELb0ELb1EEEvNS_9BwdParamsE)
        /*0578*/ 	.word	0x000000d8


	//----- nvinfo : EIATTR_FRAME_SIZE
	.align		4
.L_233:
        /*057c*/ 	.byte	0x04, 0x11
        /*057e*/ 	.short	(.L_235 - .L_234)
	.align		4
.L_234:
        /*0580*/ 	.word	index@(_ZN10layer_norm13ln_bwd_kernelINS_13Kernel_traitsIf6__halffS2_fjLj7168ELj1ELj1ELj8ELj8ENS_18Kernel_traits_baseILj7168EfS2_fS2_fjLj256EEEEELb0ELb0ELb0ELb1EEEvNS_9BwdParamsE)
        /*0584*/ 	.word	0x00000000


	//----- nvinfo : EIATTR_REGCOUNT
	.align		4
.L_235:
        /*0588*/ 	.byte	0x04, 0x2f
        /*058a*/ 	.short	(.L_237 - .L_236)
	.align		4
.L_236:
        /*058c*/ 	.word	index@(_ZN10layer_norm13ln_bwd_kernelINS_13Kernel_traitsIf6__halffS2_fjLj7168ELj1ELj1ELj8ELj8ENS_18Kernel_traits_baseILj7168EfS2_fS2_fjLj256EEEEELb0ELb0ELb0ELb0EEEvNS_9BwdParamsE)
        /*0590*/ 	.word	0x000000d0


	//----- nvinfo : EIATTR_FRAME_SIZE
	.align		4
.L_237:
        /*0594*/ 	.byte	0x04, 0x11
        /*0596*/ 	.short	(.L_239 - .L_238)
	.align		4
.L_238:
        /*0598*/ 	.word	index@(_ZN10layer_norm13ln_bwd_kernelINS_13Kernel_traitsIf6__halffS2_fjLj7168ELj1ELj1ELj8ELj8ENS_18Kernel_traits_baseILj7168EfS2_fS2_fjLj256EEEEELb0ELb0ELb0ELb0EEEvNS_9BwdParamsE)
        /*059c*/ 	.word	0x00000000


	//----- nvinfo : EIATTR_REGCOUNT
	.align		4
.L_239:
        /*05a0*/ 	.byte	0x04, 0x2f
        /*05a2*/ 	.short	(.L_241 - .L_240)
	.align		4
.L_240:
        /*05a4*/ 	.word	index@(_ZN10layer_norm13ln_bwd_kernelINS_13Kernel_traitsI6__halfS2_fS2_fjLj7168ELj1ELj1ELj8ELj8ENS_18Kernel_traits_baseILj7168ES2_S2_fS2_fjLj256EEEEELb1ELb1ELb1ELb1EEEvNS_9BwdParamsE)
        /*05a8*/ 	.word	0x000000ff


	//----- nvinfo : EIATTR_FRAME_SIZE
	.align		4
.L_241:
        /*05ac*/ 	.byte	0x04, 0x11
        /*05ae*/ 	.short	(.L_243 - .L_242)
	.align		4
.L_242:
        /*05b0*/ 	.word	index@(_ZN10layer_norm13ln_bwd_kernelINS_13Kernel_traitsI6__halfS2_fS2_fjLj7168ELj1ELj1ELj8ELj8ENS_18Kernel_traits_baseILj7168ES2_S2_fS2_fjLj256EEEEELb1ELb1ELb1ELb1EEEvNS_9BwdParamsE)
        /*05b4*/ 	.word	0x00000030


	//----- nvinfo : EIATTR_REGCOUNT
	.align		4
.L_243:
        /*05b8*/ 	.byte	0x04, 0x2f
        /*05ba*/ 	.short	(.L_245 - .L_244)
	.align		4
.L_244:
        /*05bc*/ 	.word	index@(_ZN10layer_norm22ln_bwd_finalize_kernelINS_22Kernel_traits_finalizeILj7168E6__halfS2_fS2_fjLb1ELj1024ELj4ENS_18Kernel_traits_baseILj7168ES2_S2_fS2_fjLj1024EEEEELb1ELb1EEEvNS_9BwdParamsE)
        /*05c0*/ 	.word	0x00000020


	//----- nvinfo : EIATTR_FRAME_SIZE
	.align		4
.L_245:
        /*05c4*/ 	.byte	0x04, 0x11
        /*05c6*/ 	.short	(.L_247 - .L_246)
	.align		4
.L_246:
        /*05c8*/ 	.word	index@(_ZN10layer_norm22ln_bwd_finalize_kernelINS_22Kernel_traits_finalizeILj7168E6__halfS2_fS2_fjLb1ELj1024ELj4ENS_18Kernel_traits_baseILj7168ES2_S2_fS2_fjLj1024EEEEELb1ELb1EEEvNS_9BwdParamsE)
        /*05cc*/ 	.word	0x00000000


	//----- nvinfo : EIATTR_REGCOUNT
	.align		4
.L_247:
        /*05d0*/ 	.byte	0x04, 0x2f
        /*05d2*/ 	.short	(.L_249 - .L_248)
	.align		4
.L_248:
        /*05d4*/ 	.word	index@(_ZN10layer_norm13ln_bwd_kernelINS_13Kernel_traitsI6__halfS2_fS2_fjLj7168ELj1ELj1ELj8ELj8ENS_18Kernel_traits_baseILj7168ES2_S2_fS2_fjLj256EEEEELb1ELb1ELb1ELb0EEEvNS_9BwdParamsE)
        /*05d8*/ 	.word	0x000000ff


	//----- nvinfo : EIATTR_FRAME_SIZE
	.align		4
.L_249:
        /*05dc*/ 	.byte	0x04, 0x11
        /*05de*/ 	.short	(.L_251 - .L_250)
	.align		4
.L_250:
        /*05e0*/ 	.word	index@(_ZN10layer_norm13ln_bwd_kernelINS_13Kernel_traitsI6__halfS2_fS2_fjLj7168ELj1ELj1ELj8ELj8ENS_18Kernel_traits_baseILj7168ES2_S2_fS2_fjLj256EEEEELb1ELb1ELb1ELb0EEEvNS_9BwdParamsE)
        /*05e4*/ 	.word	0x00000028


	//----- nvinfo : EIATTR_REGCOUNT
	.align		4
.L_251:
        /*05e8*/ 	.byte	0x04, 0x2f
        /*05ea*/ 	.short	(.L_253 - .L_252)
	.align		4
.L_252:
        /*05ec*/ 	.word	index@(_ZN10layer_norm22ln_bwd_finalize_kernelINS_22Kernel_traits_finalizeILj7168E6__halfS2_fS2_fjLb1ELj1024ELj4ENS_18Kernel_traits_baseILj7168ES2_S2_fS2_fjLj1024EEEEELb1ELb0EEEvNS_9BwdParamsE)
        /*05f0*/ 	.word	0x00000020


	//----- nvinfo : EIATTR_FRAME_SIZE
	.align		4
.L_253:
        /*05f4*/ 	.byte	0x04, 0x11
        /*05f6*/ 	.short	(.L_255 - .L_254)
	.align		4
.L_254:
        /*05f8*/ 	.word	index@(_ZN10layer_norm22ln_bwd_finalize_kernelINS_22Kernel_traits_finalizeILj7168E6__halfS2_fS2_fjLb1ELj1024ELj4ENS_18Kernel_traits_baseILj7168ES2_S2_fS2_fjLj1024EEEEELb1ELb0EEEvNS_9BwdParamsE)
        /*05fc*/ 	.word	0x00000000


	//----- nvinfo : EIATTR_REGCOUNT
	.align		4
.L_255:
        /*0600*/ 	.byte	0x04, 0x2f
        /*0602*/ 	.short	(.L_257 - .L_256)
	.align		4
.L_256:
        /*0604*/ 	.word	index@(_ZN10layer_norm13ln_bwd_kernelINS_13Kernel_traitsI6__halfS2_fS2_fjLj7168ELj1ELj1ELj8ELj8ENS_18Kernel_traits_baseILj7168ES2_S2_fS2_fjLj256EEEEELb1ELb1ELb0ELb1EEEvNS_9BwdParamsE)
        /*0608*/ 	.word	0x000000ff


	//----- nvinfo : EIATTR_FRAME_SIZE
	.align		4
.L_257:
        /*060c*/ 	.byte	0x04, 0x11
        /*060e*/ 	.short	(.L_259 - .L_258)
	.align		4
.L_258:
        /*0610*/ 	.word	index@(_ZN10layer_norm13ln_bwd_kernelINS_13Kernel_traitsI6__halfS2_fS2_fjLj7168ELj1ELj1ELj8ELj8ENS_18Kernel_traits_baseILj7168ES2_S2_fS2_fjLj256EEEEELb1ELb1ELb0ELb1EEEvNS_9BwdParamsE)
        /*0614*/ 	.word	0x00000028


	//----- nvinfo : EIATTR_REGCOUNT
	.align		4
.L_259:
        /*0618*/ 	.byte	0x04, 0x2f
        /*061a*/ 	.short	(.L_261 - .L_260)
	.align		4
.L_260:
        /*061c*/ 	.word	index@(_ZN10layer_norm13ln_bwd_kernelINS_13Kernel_traitsI6__halfS2_fS2_fjLj7168ELj1ELj1ELj8ELj8ENS_18Kernel_traits_baseILj7168ES2_S2_fS2_fjLj256EEEEELb1ELb1ELb0ELb0EEEvNS_9BwdParamsE)
        /*0620*/ 	.word	0x000000ff


	//----- nvinfo : EIATTR_FRAME_SIZE
	.align		4
.L_261:
        /*0624*/ 	.byte	0x04, 0x11
        /*0626*/ 	.short	(.L_263 - .L_262)
	.align		4
.L_262:
        /*0628*/ 	.word	index@(_ZN10layer_norm13ln_bwd_kernelINS_13Kernel_traitsI6__halfS2_fS2_fjLj7168ELj1ELj1ELj8ELj8ENS_18Kernel_traits_baseILj7168ES2_S2_fS2_fjLj256EEEEELb1ELb1ELb0ELb0EEEvNS_9BwdParamsE)
        /*062c*/ 	.word	0x00000000


	//----- nvinfo : EIATTR_REGCOUNT
	.align		4
.L_263:
        /*0630*/ 	.byte	0x04, 0x2f
        /*0632*/ 	.short	(.L_265 - .L_264)
	.align		4
.L_264:
        /*0634*/ 	.word	index@(_ZN10layer_norm13ln_bwd_kernelINS_13Kernel_traitsI6__halfS2_fS2_fjLj7168ELj1ELj1ELj8ELj8ENS_18Kernel_traits_baseILj7168ES2_S2_fS2_fjLj256EEEEELb1ELb0ELb1ELb1EEEvNS_9BwdParamsE)
        /*0638*/ 	.word	0x000000e7


	//----- nvinfo : EIATTR_FRAME_SIZE
	.align		4
.L_265:
        /*063c*/ 	.byte	0x04, 0x11
        /*063e*/ 	.short	(.L_267 - .L_266)
	.align		4
.L_266:
        /*0640*/ 	.word	index@(_ZN10layer_norm13ln_bwd_kernelINS_13Kernel_traitsI6__halfS2_fS2_fjLj7168ELj1ELj1ELj8ELj8ENS_18Kernel_traits_baseILj7168ES2_S2_fS2_fjLj256EEEEELb1ELb0ELb1ELb1EEEvNS_9BwdParamsE)
        /*0644*/ 	.word	0x00000000


	//----- nvinfo : EIATTR_REGCOUNT
	.align		4
.L_267:
        /*0648*/ 	.byte	0x04, 0x2f
        /*064a*/ 	.short	(.L_269 - .L_268)
	.align		4
.L_268:
        /*064c*/ 	.word	index@(_ZN10layer_norm22ln_bwd_finalize_kernelINS_22Kernel_traits_finalizeILj7168E6__halfS2_fS2_fjLb0ELj1024ELj4ENS_18Kernel_traits_baseILj7168ES2_S2_fS2_fjLj1024EEEEELb0ELb1EEEvNS_9BwdParamsE)
        /*0650*/ 	.word	0x00000020


	//----- nvinfo : EIATTR_FRAME_SIZE
	.align		4
.L_269:
        /*0654*/ 	.byte	0x04, 0x11
        /*0656*/ 	.short	(.L_271 - .L_270)
	.align		4
.L_270:
        /*0658*/ 	.word	index@(_ZN10layer_norm22ln_bwd_finalize_kernelINS_22Kernel_traits_finalizeILj7168E6__halfS2_fS2_fjLb0ELj1024ELj4ENS_18Kernel_traits_baseILj7168ES2_S2_fS2_fjLj1024EEEEELb0ELb1EEEvNS_9BwdParamsE)
        /*065c*/ 	.word	0x00000000


	//----- nvinfo : EIATTR_REGCOUNT
	.align		4
.L_271:
        /*0660*/ 	.byte	0x04, 0x2f
        /*0662*/ 	.short	(.L_273 - .L_272)
	.align		4
.L_272:
        /*0664*/ 	.word	index@(_ZN10layer_norm13ln_bwd_kernelINS_13Kernel_traitsI6__halfS2_fS2_fjLj7168ELj1ELj1ELj8ELj8ENS_18Kernel_traits_baseILj7168ES2_S2_fS2_fjLj256EEEEELb1ELb0ELb1ELb0EEEvNS_9BwdParamsE)
        /*0668*/ 	.word	0x000000dc


	//----- nvinfo : EIATTR_FRAME_SIZE
	.align		4
.L_273:
        /*066c*/ 	.byte	0x04, 0x11
        /*066e*/ 	.short	(.L_275 - .L_274)
	.align		4
.L_274:
        /*0670*/ 	.word	index@(_ZN10layer_norm13ln_bwd_kernelINS_13Kernel_traitsI6__halfS2_fS2_fjLj7168ELj1ELj1ELj8ELj8ENS_18Kernel_traits_baseILj7168ES2_S2_fS2_fjLj256EEEEELb1ELb0ELb1ELb0EEEvNS_9BwdParamsE)
        /*0674*/ 	.word	0x00000000


	//----- nvinfo : EIATTR_REGCOUNT
	.align		4
.L_275:
        /*0678*/ 	.byte	0x04, 0x2f
        /*067a*/ 	.short	(.L_277 - .L_276)
	.align		4
.L_276:
        /*067c*/ 	.word	index@(_ZN10layer_norm22ln_bwd_finalize_kernelINS_22Kernel_traits_finalizeILj7168E6__halfS2_fS2_fjLb0ELj1024ELj4ENS_18Kernel_traits_baseILj7168ES2_S2_fS2_fjLj1024EEEEELb0ELb0EEEvNS_9BwdParamsE)
        /*0680*/ 	.word	0x00000020


	//----- nvinfo : EIATTR_FRAME_SIZE
	.align		4
.L_277:
        /*0684*/ 	.byte	0x04, 0x11
        /*0686*/ 	.short	(.L_279 - .L_278)
	.align		4
.L_278:
        /*0688*/ 	.word	index@(_ZN10layer_norm22ln_bwd_finalize_kernelINS_22Kernel_traits_finalizeILj7168E6__halfS2_fS2_fjLb0ELj1024ELj4ENS_18Kernel_traits_baseILj7168ES2_S2_fS2_fjLj1024EEEEELb0ELb0EEEvNS_9BwdParamsE)
        /*068c*/ 	.word	0x00000000


	//----- nvinfo : EIATTR_REGCOUNT
	.align		4
.L_279:
        /*0690*/ 	.byte	0x04, 0x2f
        /*0692*/ 	.short	(.L_281 - .L_280)
	.align		4
.L_280:
        /*0694*/ 	.word	index@(_ZN10layer_norm13ln_bwd_kernelINS_13Kernel_traitsI6__halfS2_fS2_fjLj7168ELj1ELj1ELj8ELj8ENS_18Kernel_traits_baseILj7168ES2_S2_fS2_fjLj256EEEEELb1ELb0ELb0ELb1EEEvNS_9BwdParamsE)
        /*0698*/ 	.word	0x000000da


	//----- nvinfo : EIATTR_FRAME_SIZE
	.align		4
.L_281:
        /*069c*/ 	.byte	0x04, 0x11
        /*069e*/ 	.short	(.L_283 - .L_282)
	.align		4
.L_282:
        /*06a0*/ 	.word	index@(_ZN10layer_norm13ln_bwd_kernelINS_13Kernel_traitsI6__halfS2_fS2_fjLj7168ELj1ELj1ELj8ELj8ENS_18Kernel_traits_baseILj7168ES2_S2_fS2_fjLj256EEEEELb1ELb0ELb0ELb1EEEvNS_9BwdParamsE)
        /*06a4*/ 	.word	0x00000000


	//----- nvinfo : EIATTR_REGCOUNT
	.align		4
.L_283:
        /*06a8*/ 	.byte	0x04, 0x2f
        /*06aa*/ 	.short	(.L_285 - .L_284)
	.align		4
.L_284:
        /*06ac*/ 	.word	index@(_ZN10layer_norm13ln_bwd_kernelINS_13Kernel_traitsI6__halfS2_fS2_fjLj7168ELj1ELj1ELj8ELj8ENS_18Kernel_traits_baseILj7168ES2_S2_fS2_fjLj256EEEEELb1ELb0ELb0ELb0EEEvNS_9BwdParamsE)
        /*06b0*/ 	.word	0x000000d6


	//----- nvinfo : EIATTR_FRAME_SIZE
	.align		4
.L_285:
        /*06b4*/ 	.byte	0x04, 0x11
        /*06b6*/ 	.short	(.L_287 - .L_286)
	.align		4
.L_286:
        /*06b8*/ 	.word	index@(_ZN10layer_norm13ln_bwd_kernelINS_13Kernel_traitsI6__halfS2_fS2_fjLj7168ELj1ELj1ELj8ELj8ENS_18Kernel_traits_baseILj7168ES2_S2_fS2_fjLj256EEEEELb1ELb0ELb0ELb0EEEvNS_9BwdParamsE)
        /*06bc*/ 	.word	0x00000000


	//----- nvinfo : EIATTR_REGCOUNT
	.align		4
.L_287:
        /*06c0*/ 	.byte	0x04, 0x2f
        /*06c2*/ 	.short	(.L_289 - .L_288)
	.align		4
.L_288:
        /*06c4*/ 	.word	index@(_ZN10layer_norm13ln_bwd_kernelINS_13Kernel_traitsI6__halfS2_fS2_fjLj7168ELj1ELj1ELj8ELj8ENS_18Kernel_traits_baseILj7168ES2_S2_fS2_fjLj256EEEEELb0ELb1ELb1ELb1EEEvNS_9BwdParamsE)
        /*06c8*/ 	.word	0x000000ff


	//----- nvinfo : EIATTR_FRAME_SIZE
	.align		4
.L_289:
        /*06cc*/ 	.byte	0x04, 0x11
        /*06ce*/ 	.short	(.L_291 - .L_290)
	.align		4
.L_290:
        /*06d0*/ 	.word	index@(_ZN10layer_norm13ln_bwd_kernelINS_13Kernel_traitsI6__halfS2_fS2_fjLj7168ELj1ELj1ELj8ELj8ENS_18Kernel_traits_baseILj7168ES2_S2_fS2_fjLj256EEEEELb0ELb1ELb1ELb1EEEvNS_9BwdParamsE)
        /*06d4*/ 	.word	0x00000010


	//----- nvinfo : EIATTR_REGCOUNT
	.align		4
.L_291:
        /*06d8*/ 	.byte	0x04, 0x2f
        /*06da*/ 	.short	(.L_293 - .L_292)
	.align		4
.L_292:
        /*06dc*/ 	.word	index@(_ZN10layer_norm13ln_bwd_kernelINS_13Kernel_traitsI6__halfS2_fS2_fjLj7168ELj1ELj1ELj8ELj8ENS_18Kernel_traits_baseILj7168ES2_S2_fS2_fjLj256EEEEELb0ELb1ELb1ELb0EEEvNS_9BwdParamsE)
        /*06e0*/ 	.word	0x000000ff


	//----- nvinfo : EIATTR_FRAME_SIZE
	.align		4
.L_293:
        /*06e4*/ 	.byte	0x04, 0x11
        /*06e6*/ 	.short	(.L_295 - .L_294)
	.align		4
.L_294:
        /*06e8*/ 	.word	index@(_ZN10layer_norm13ln_bwd_kernelINS_13Kernel_traitsI6__halfS2_fS2_fjLj7168ELj1ELj1ELj8ELj8ENS_18Kernel_traits_baseILj7168ES2_S2_fS2_fjLj256EEEEELb0ELb1ELb1ELb0EEEvNS_9BwdParamsE)
        /*06ec*/ 	.word	0x00000000


	//----- nvinfo : EIATTR_REGCOUNT
	.align		4
.L_295:
        /*06f0*/ 	.byte	0x04, 0x2f
        /*06f2*/ 	.short	(.L_297 - .L_296)
	.align		4
.L_296:
        /*06f4*/ 	.word	index@(_ZN10layer_norm13ln_bwd_kernelINS_13Kernel_traitsI6__halfS2_fS2_fjLj7168ELj1ELj1ELj8ELj8ENS_18Kernel_traits_baseILj7168ES2_S2_fS2_fjLj256EEEEELb0ELb1ELb0ELb1EEEvNS_9BwdParamsE)
        /*06f8*/ 	.word	0x000000ff


	//----- nvinfo : EIATTR_FRAME_SIZE
	.align		4
.L_297:
        /*06fc*/ 	.byte	0x04, 0x11
        /*06fe*/ 	.short	(.L_299 - .L_298)
	.align		4
.L_298:
        /*0700*/ 	.word	index@(_ZN10layer_norm13ln_bwd_kernelINS_13Kernel_traitsI6__halfS2_fS2_fjLj7168ELj1ELj1ELj8ELj8ENS_18Kernel_traits_baseILj7168ES2_S2_fS2_fjLj256EEEEELb0ELb1ELb0ELb1EEEvNS_9BwdParamsE)
        /*0704*/ 	.word	0x00000010


	//----- nvinfo : EIATTR_REGCOUNT
	.align		4
.L_299:
        /*0708*/ 	.byte	0x04, 0x2f
        /*070a*/ 	.short	(.L_301 - .L_300)
	.align		4
.L_300:
        /*070c*/ 	.word	index@(_ZN10layer_norm13ln_bwd_kernelINS_13Kernel_traitsI6__halfS2_fS2_fjLj7168ELj1ELj1ELj8ELj8ENS_18Kernel_traits_baseILj7168ES2_S2_fS2_fjLj256EEEEELb0ELb1ELb0ELb0EEEvNS_9BwdParamsE)
        /*0710*/ 	.word	0x000000ff


	//----- nvinfo : EIATTR_FRAME_SIZE
	.align		4
.L_301:
        /*0714*/ 	.byte	0x04, 0x11
        /*0716*/ 	.short	(.L_303 - .L_302)
	.align		4
.L_302:
        /*0718*/ 	.word	index@(_ZN10layer_norm13ln_bwd_kernelINS_13Kernel_traitsI6__halfS2_fS2_fjLj7168ELj1ELj1ELj8ELj8ENS_18Kernel_traits_baseILj7168ES2_S2_fS2_fjLj256EEEEELb0ELb1ELb0ELb0EEEvNS_9BwdParamsE)
        /*071c*/ 	.word	0x00000000


	//----- nvinfo : EIATTR_REGCOUNT
	.align		4
.L_303:
        /*0720*/ 	.byte	0x04, 0x2f
        /*0722*/ 	.short	(.L_305 - .L_304)
	.align		4
.L_304:
        /*0724*/ 	.word	index@(_ZN10layer_norm13ln_bwd_kernelINS_13Kernel_traitsI6__halfS2_fS2_fjLj7168ELj1ELj1ELj8ELj8ENS_18Kernel_traits_baseILj7168ES2_S2_fS2_fjLj256EEEEELb0ELb0ELb1ELb1EEEvNS_9BwdParamsE)
        /*0728*/ 	.word	0x000000f0


	//----- nvinfo : EIATTR_FRAME_SIZE
	.align		4
.L_305:
        /*072c*/ 	.byte	0x04, 0x11
        /*072e*/ 	.short	(.L_307 - .L_306)
	.align		4
.L_306:
        /*0730*/ 	.word	index@(_ZN10layer_norm13ln_bwd_kernelINS_13Kernel_traitsI6__halfS2_fS2_fjLj7168ELj1ELj1ELj8ELj8ENS_18Kernel_traits_baseILj7168ES2_S2_fS2_fjLj256EEEEELb0ELb0ELb1ELb1EEEvNS_9BwdParamsE)
        /*0734*/ 	.word	0x00000000


	//----- nvinfo : EIATTR_REGCOUNT
	.align		4
.L_307:
        /*0738*/ 	.byte	0x04, 0x2f
        /*073a*/ 	.short	(.L_309 - .L_308)
	.align		4
.L_308:
        /*073c*/ 	.word	index@(_ZN10layer_norm13ln_bwd_kernelINS_13Kernel_traitsI6__halfS2_fS2_fjLj7168ELj1ELj1ELj8ELj8ENS_18Kernel_traits_baseILj7168ES2_S2_fS2_fjLj256EEEEELb0ELb0ELb1ELb0EEEvNS_9BwdParamsE)
        /*0740*/ 	.word	0x000000d6


	//----- nvinfo : EIATTR_FRAME_SIZE
	.align		4
.L_309:
        /*0744*/ 	.byte	0x04, 0x11
        /*0746*/ 	.short	(.L_311 - .L_310)
	.align		4
.L_310:
        /*0748*/ 	.word	index@(_ZN10layer_norm13ln_bwd_kernelINS_13Kernel_traitsI6__halfS2_fS2_fjLj7168ELj1ELj1ELj8ELj8ENS_18Kernel_traits_baseILj7168ES2_S2_fS2_fjLj256EEEEELb0ELb0ELb1ELb0EEEvNS_9BwdParamsE)
        /*074c*/ 	.word	0x00000000


	//----- nvinfo : EIATTR_REGCOUNT
	.align		4
.L_311:
        /*0750*/ 	.byte	0x04, 0x2f
        /*0752*/ 	.short	(.L_313 - .L_312)
	.align		4
.L_312:
        /*0754*/ 	.word	index@(_ZN10layer_norm13ln_bwd_kernelINS_13Kernel_traitsI6__halfS2_fS2_fjLj7168ELj1ELj1ELj8ELj8ENS_18Kernel_traits_baseILj7168ES2_S2_fS2_fjLj256EEEEELb0ELb0ELb0ELb1EEEvNS_9BwdParamsE)
        /*0758*/ 	.word	0x000000da


	//----- nvinfo : EIATTR_FRAME_SIZE
	.align		4
.L_313:
        /*075c*/ 	.byte	0x04, 0x11
        /*075e*/ 	.short	(.L_315 - .L_314)
	.align		4
.L_314:
        /*0760*/ 	.word	index@(_ZN10layer_norm13ln_bwd_kernelINS_13Kernel_traitsI6__halfS2_fS2_fjLj7168ELj1ELj1ELj8ELj8ENS_18Kernel_traits_baseILj7168ES2_S2_fS2_fjLj256EEEEELb0ELb0ELb0ELb1EEEvNS_9BwdParamsE)
        /*0764*/ 	.word	0x00000000


	//----- nvinfo : EIATTR_REGCOUNT
	.align		4
.L_315:
        /*0768*/ 	.byte	0x04, 0x2f
        /*076a*/ 	.short	(.L_317 - .L_316)
	.align		4
.L_316:
        /*076c*/ 	.word	index@(_ZN10layer_norm13ln_bwd_kernelINS_13Kernel_traitsI6__halfS2_fS2_fjLj7168ELj1ELj1ELj8ELj8ENS_18Kernel_traits_baseILj7168ES2_S2_fS2_fjLj256EEEEELb0ELb0ELb0ELb0EEEvNS_9BwdParamsE)
        /*0770*/ 	.word	0x000000d0


	//----- nvinfo : EIATTR_FRAME_SIZE
	.align		4
.L_317:
        /*0774*/ 	.byte	0x04, 0x11
        /*0776*/ 	.short	(.L_319 - .L_318)
	.align		4
.L_318:
        /*0778*/ 	.word	index@(_ZN10layer_norm13ln_bwd_kernelINS_13Kernel_traitsI6__halfS2_fS2_fjLj7168ELj1ELj1ELj8ELj8ENS_18Kernel_traits_baseILj7168ES2_S2_fS2_fjLj256EEEEELb0ELb0ELb0ELb0EEEvNS_9BwdParamsE)
        /*077c*/ 	.word	0x00000000


	//----- nvinfo : EIATTR_REGCOUNT
	.align		4
.L_319:
        /*0780*/ 	.byte	0x04, 0x2f
        /*0782*/ 	.short	(.L_321 - .L_320)
	.align		4
.L_320:
        /*0784*/ 	.word	index@(_ZN10layer_norm13ln_bwd_kernelINS_13Kernel_traitsIf6__halfS2_S2_fjLj7168ELj1ELj1ELj8ELj8ENS_18Kernel_traits_baseILj7168EfS2_S2_S2_fjLj256EEEEELb1ELb1ELb1ELb1EEEvNS_9BwdParamsE)
        /*0788*/ 	.word	0x000000ff


	//----- nvinfo : EIATTR_FRAME_SIZE
	.align		4
.L_321:
        /*078c*/ 	.byte	0x04, 0x11
        /*078e*/ 	.short	(.L_323 - .L_322)
	.align		4
.L_322:
        /*0790*/ 	.word	index@(_ZN10layer_norm13ln_bwd_kernelINS_13Kernel_traitsIf6__halfS2_S2_fjLj7168ELj1ELj1ELj8ELj8ENS_18Kernel_traits_baseILj7168EfS2_S2_S2_fjLj256EEEEELb1ELb1ELb1ELb1EEEvNS_9BwdParamsE)
        /*0794*/ 	.word	0x00000000


	//----- nvinfo : EIATTR_REGCOUNT
	.align		4
.L_323:
        /*0798*/ 	.byte	0x04, 0x2f
        /*079a*/ 	.short	(.L_325 - .L_324)
	.align		4
.L_324:
        /*079c*/ 	.word	index@(_ZN10layer_norm22ln_bwd_finalize_kernelINS_22Kernel_traits_finalizeILj7168Ef6__halfS2_S2_fjLb1ELj1024ELj4ENS_18Kernel_traits_baseILj7168EfS2_S2_S2_fjLj1024EEEEELb1ELb1EEEvNS_9BwdParamsE)
        /*07a0*/ 	.word	0x00000020


	//----- nvinfo : EIATTR_FRAME_SIZE
	.align		4
.L_325:
        /*07a4*/ 	.byte	0x04, 0x11
        /*07a6*/ 	.short	(.L_327 - .L_326)
	.align		4
.L_326:
        /*07a8*/ 	.word	index@(_ZN10layer_norm22ln_bwd_finalize_kernelINS_22Kernel_traits_finalizeILj7168Ef6__halfS2_S2_fjLb1ELj1024ELj4ENS_18Kernel_traits_baseILj7168EfS2_S2_S2_fjLj1024EEEEELb1ELb1EEEvNS_9BwdParamsE)
        /*07ac*/ 	.word	0x00000000


	//----- nvinfo : EIATTR_REGCOUNT
	.align		4
.L_327:
        /*07b0*/ 	.byte	0x04, 0x2f
        /*07b2*/ 	.short	(.L_329 - .L_328)
	.align		4
.L_328:
        /*07b4*/ 	.word	index@(_ZN10layer_norm13ln_bwd_kernelINS_13Kernel_traitsIf6__halfS2_S2_fjLj7168ELj1ELj1ELj8ELj8ENS_18Kernel_traits_baseILj7168EfS2_S2_S2_fjLj256EEEEELb1ELb1ELb1ELb0EEEvNS_9BwdParamsE)
        /*07b8*/ 	.word	0x000000ff


	//----- nvinfo : EIATTR_FRAME_SIZE
	.align		4
.L_329:
        /*07bc*/ 	.byte	0x04, 0x11
        /*07be*/ 	.short	(.L_331 - .L_330)
	.align		4
.L_330:
        /*07c0*/ 	.word	index@(_ZN10layer_norm13ln_bwd_kernelINS_13Kernel_traitsIf6__halfS2_S2_fjLj7168ELj1ELj1ELj8ELj8ENS_18Kernel_traits_baseILj7168EfS2_S2_S2_fjLj256EEEEELb1ELb1ELb1ELb0EEEvNS_9BwdParamsE)
        /*07c4*/ 	.word	0x00000000


	//----- nvinfo : EIATTR_REGCOUNT
	.align		4
.L_331:
        /*07c8*/ 	.byte	0x04, 0x2f
        /*07ca*/ 	.short	(.L_333 - .L_332)
	.align		4
.L_332:
        /*07cc*/ 	.word	index@(_ZN10layer_norm22ln_bwd_finalize_kernelINS_22Kernel_traits_finalizeILj7168Ef6__halfS2_S2_fjLb1ELj1024ELj4ENS_18Kernel_traits_baseILj7168EfS2_S2_S2_fjLj1024EEEEELb1ELb0EEEvNS_9BwdParamsE)
        /*07d0*/ 	.word	0x00000020


	//----- nvinfo : EIATTR_FRAME_SIZE
	.align		4
.L_333:
        /*07d4*/ 	.byte	0x04, 0x11
        /*07d6*/ 	.short	(.L_335 - .L_334)
	.align		4
.L_334:
        /*07d8*/ 	.word	index@(_ZN10layer_norm22ln_bwd_finalize_kernelINS_22Kernel_traits_finalizeILj7168Ef6__halfS2_S2_fjLb1ELj1024ELj4ENS_18Kernel_traits_baseILj7168EfS2_S2_S2_fjLj1024EEEEELb1ELb0EEEvNS_9BwdParamsE)
        /*07dc*/ 	.word	0x00000000


	//----- nvinfo : EIATTR_REGCOUNT
	.align		4
.L_335:
        /*07e0*/ 	.byte	0x04, 0x2f
        /*07e2*/ 	.short	(.L_337 - .L_336)
	.align		4
.L_336:
        /*07e4*/ 	.word	index@(_ZN10layer_norm13ln_bwd_kernelINS_13Kernel_traitsIf6__halfS2_S2_fjLj7168ELj1ELj1ELj8ELj8ENS_18Kernel_traits_baseILj7168EfS2_S2_S2_fjLj256EEEEELb1ELb1ELb0ELb1EEEvNS_9BwdParamsE)
        /*07e8*/ 	.word	0x000000ff


	//----- nvinfo : EIATTR_FRAME_SIZE
	.align		4
.L_337:
        /*07ec*/ 	.byte	0x04, 0x11
        /*07ee*/ 	.short	(.L_339 - .L_338)
	.align		4
.L_338:
        /*07f0*/ 	.word	index@(_ZN10layer_norm13ln_bwd_kernelINS_13Kernel_traitsIf6__halfS2_S2_fjLj7168ELj1ELj1ELj8ELj8ENS_18Kernel_traits_baseILj7168EfS2_S2_S2_fjLj256EEEEELb1ELb1ELb0ELb1EEEvNS_9BwdParamsE)
        /*07f4*/ 	.word	0x00000000


	//----- nvinfo : EIATTR_REGCOUNT
	.align		4
.L_339:
        /*07f8*/ 	.byte	0x04, 0x2f
        /*07fa*/ 	.short	(.L_341 - .L_340)
	.align		4
.L_340:
        /*07fc*/ 	.word	index@(_ZN10layer_norm13ln_bwd_kernelINS_13Kernel_traitsIf6__halfS2_S2_fjLj7168ELj1ELj1ELj8ELj8ENS_18Kernel_traits_baseILj7168EfS2_S2_S2_fjLj256EEEEELb1ELb1ELb0ELb0EEEvNS_9BwdParamsE)
        /*0800*/ 	.word	0x000000fe


	//----- nvinfo : EIATTR_FRAME_SIZE
	.align		4
.L_341:
        /*0804*/ 	.byte	0x04, 0x11
        /*0806*/ 	.short	(.L_343 - .L_342)
	.align		4
.L_342:
        /*0808*/ 	.word	index@(_ZN10layer_norm13ln_bwd_kernelINS_13Kernel_traitsIf6__halfS2_S2_fjLj7168ELj1ELj1ELj8ELj8ENS_18Kernel_traits_baseILj7168EfS2_S2_S2_fjLj256EEEEELb1ELb1ELb0ELb0EEEvNS_9BwdParamsE)
        /*080c*/ 	.word	0x00000000


	//----- nvinfo : EIATTR_REGCOUNT
	.align		4
.L_343:
        /*0810*/ 	.byte	0x04, 0x2f
        /*0812*/ 	.short	(.L_345 - .L_344)
	.align		4
.L_344:
        /*0814*/ 	.word	index@(_ZN10layer_norm13ln_bwd_kernelINS_13Kernel_traitsIf6__halfS2_S2_fjLj7168ELj1ELj1ELj8ELj8ENS_18Kernel_traits_baseILj7168EfS2_S2_S2_fjLj256EEEEELb1ELb0ELb1ELb1EEEvNS_9BwdParamsE)
        /*0818*/ 	.word	0x000000db


	//----- nvinfo : EIATTR_FRAME_SIZE
	.align		4
.L_345:
        /*081c*/ 	.byte	0x04, 0x11
        /*081e*/ 	.short	(.L_347 - .L_346)
	.align		4
.L_346:
        /*0820*/ 	.word	index@(_ZN10layer_norm13ln_bwd_kernelINS_13Kernel_traitsIf6__halfS2_S2_fjLj7168ELj1ELj1ELj8ELj8ENS_18Kernel_traits_baseILj7168EfS2_S2_S2_fjLj256EEEEELb1ELb0ELb1ELb1EEEvNS_9BwdParamsE)
        /*0824*/ 	.word	0x00000000


	//----- nvinfo : EIATTR_REGCOUNT
	.align		4
.L_347:
        /*0828*/ 	.byte	0x04, 0x2f
        /*082a*/ 	.short	(.L_349 - .L_348)
	.align		4
.L_348:
        /*082c*/ 	.word	index@(_ZN10layer_norm22ln_bwd_finalize_kernelINS_22Kernel_traits_finalizeILj7168Ef6__halfS2_S2_fjLb0ELj1024ELj4ENS_18Kernel_traits_baseILj7168EfS2_S2_S2_fjLj1024EEEEELb0ELb1EEEvNS_9BwdParamsE)
        /*0830*/ 	.word	0x00000020


	//----- nvinfo : EIATTR_FRAME_SIZE
	.align		4
.L_349:
        /*0834*/ 	.byte	0x04, 0x11
        /*0836*/ 	.short	(.L_351 - .L_350)
	.align		4
.L_350:
        /*0838*/ 	.word	index@(_ZN10layer_norm22ln_bwd_finalize_kernelINS_22Kernel_traits_finalizeILj7168Ef6__halfS2_S2_fjLb0ELj1024ELj4ENS_18Kernel_traits_baseILj7168EfS2_S2_S2_fjLj1024EEEEELb0ELb1EEEvNS_9BwdParamsE)
        /*083c*/ 	.word	0x00000000


	//----- nvinfo : EIATTR_REGCOUNT
	.align		4
.L_351:
        /*0840*/ 	.byte	0x04, 0x2f
        /*0842*/ 	.short	(.L_353 - .L_352)
	.align		4
.L_352:
        /*0844*/ 	.word	index@(_ZN10layer_norm13ln_bwd_kernelINS_13Kernel_traitsIf6__halfS2_S2_fjLj7168ELj1ELj1ELj8ELj8ENS_18Kernel_traits_baseILj7168EfS2_S2_S2_fjLj256EEEEELb1ELb0ELb1ELb0EEEvNS_9BwdParamsE)
        /*0848*/ 	.word	0x000000d0


	//----- nvinfo : EIATTR_FRAME_SIZE
	.align		4
.L_353:
        /*084c*/ 	.byte	0x04, 0x11
        /*084e*/ 	.short	(.L_355 - .L_354)
	.align		4
.L_354:
        /*0850*/ 	.word	index@(_ZN10layer_norm13ln_bwd_kernelINS_13Kernel_traitsIf6__halfS2_S2_fjLj7168ELj1ELj1ELj8ELj8ENS_18Kernel_traits_baseILj7168EfS2_S2_S2_fjLj256EEEEELb1ELb0ELb1ELb0EEEvNS_9BwdParamsE)
        /*0854*/ 	.word	0x00000000


	//----- nvinfo : EIATTR_REGCOUNT
	.align		4
.L_355:
        /*0858*/ 	.byte	0x04, 0x2f
        /*085a*/ 	.short	(.L_357 - .L_356)
	.align		4
.L_356:
        /*085c*/ 	.word	index@(_ZN10layer_norm22ln_bwd_finalize_kernelINS_22Kernel_traits_finalizeILj7168Ef6__halfS2_S2_fjLb0ELj1024ELj4ENS_18Kernel_traits_baseILj7168EfS2_S2_S2_fjLj1024EEEEELb0ELb0EEEvNS_9BwdParamsE)
        /*0860*/ 	.word	0x00000020


	//----- nvinfo : EIATTR_FRAME_SIZE
	.align		4
.L_357:
        /*0864*/ 	.byte	0x04, 0x11
        /*0866*/ 	.short	(.L_359 - .L_358)
	.align		4
.L_358:
        /*0868*/ 	.word	index@(_ZN10layer_norm22ln_bwd_finalize_kernelINS_22Kernel_traits_finalizeILj7168Ef6__halfS2_S2_fjLb0ELj1024ELj4ENS_18Kernel_traits_baseILj7168EfS2_S2_S2_fjLj1024EEEEELb0ELb0EEEvNS_9BwdParamsE)
        /*086c*/ 	.word	0x00000000


	//----- nvinfo : EIATTR_REGCOUNT
	.align		4
.L_359:
        /*0870*/ 	.byte	0x04, 0x2f
        /*0872*/ 	.short	(.L_361 - .L_360)
	.align		4
.L_360:
        /*0874*/ 	.word	index@(_ZN10layer_norm13ln_bwd_kernelINS_13Kernel_traitsIf6__halfS2_S2_fjLj7168ELj1ELj1ELj8ELj8ENS_18Kernel_traits_baseILj7168EfS2_S2_S2_fjLj256EEEEELb1ELb0ELb0ELb1EEEvNS_9BwdParamsE)
        /*0878*/ 	.word	0x000000d3


	//----- nvinfo : EIATTR_FRAME_SIZE
	.align		4
.L_361:
        /*087c*/ 	.byte	0x04, 0x11
        /*087e*/ 	.short	(.L_363 - .L_362)
	.align		4
.L_362:
        /*0880*/ 	.word	index@(_ZN10layer_norm13ln_bwd_kernelINS_13Kernel_traitsIf6__halfS2_S2_fjLj7168ELj1ELj1ELj8ELj8ENS_18Kernel_traits_baseILj7168EfS2_S2_S2_fjLj256EEEEELb1ELb0ELb0ELb1EEEvNS_9BwdParamsE)
        /*0884*/ 	.word	0x00000000


	//----- nvinfo : EIATTR_REGCOUNT
	.align		4
.L_363:
        /*0888*/ 	.byte	0x04, 0x2f
        /*088a*/ 	.short	(.L_365 - .L_364)
	.align		4
.L_364:
        /*088c*/ 	.word	index@(_ZN10layer_norm13ln_bwd_kernelINS_13Kernel_traitsIf6__halfS2_S2_fjLj7168ELj1ELj1ELj8ELj8ENS_18Kernel_traits_baseILj7168EfS2_S2_S2_fjLj256EEEEELb1ELb0ELb0ELb0EEEvNS_9BwdParamsE)
        /*0890*/ 	.word	0x000000c8


	//----- nvinfo : EIATTR_FRAME_SIZE
	.align		4
.L_365:
        /*0894*/ 	.byte	0x04, 0x11
        /*0896*/ 	.short	(.L_367 - .L_366)
	.align		4
.L_366:
        /*0898*/ 	.word	index@(_ZN10layer_norm13ln_bwd_kernelINS_13Kernel_traitsIf6__halfS2_S2_fjLj7168ELj1ELj1ELj8ELj8ENS_18Kernel_traits_baseILj7168EfS2_S2_S2_fjLj256EEEEELb1ELb0ELb0ELb0EEEvNS_9BwdParamsE)
        /*089c*/ 	.word	0x00000000


	//----- nvinfo : EIATTR_REGCOUNT
	.align		4
.L_367:
        /*08a0*/ 	.byte	0x04, 0x2f
        /*08a2*/ 	.short	(.L_369 - .L_368)
	.align		4
.L_368:
        /*08a4*/ 	.word	index@(_ZN10layer_norm13ln_bwd_kernelINS_13Kernel_traitsIf6__halfS2_S2_fjLj7168ELj1ELj1ELj8ELj8ENS_18Kernel_traits_baseILj7168EfS2_S2_S2_fjLj256EEEEELb0ELb1ELb1ELb1EEEvNS_9BwdParamsE)
        /*08a8*/ 	.word	0x000000ff


	//----- nvinfo : EIATTR_FRAME_SIZE
	.align		4
.L_369:
        /*08ac*/ 	.byte	0x04, 0x11
        /*08ae*/ 	.short	(.L_371 - .L_370)
	.align		4
.L_370:
        /*08b0*/ 	.word	index@(_ZN10layer_norm13ln_bwd_kernelINS_13Kernel_traitsIf6__halfS2_S2_fjLj7168ELj1ELj1ELj8ELj8ENS_18Kernel_traits_baseILj7168EfS2_S2_S2_fjLj256EEEEELb0ELb1ELb1ELb1EEEvNS_9BwdParamsE)
        /*08b4*/ 	.word	0x00000000


	//----- nvinfo : EIATTR_REGCOUNT
	.align		4
.L_371:
        /*08b8*/ 	.byte	0x04, 0x2f
        /*08ba*/ 	.short	(.L_373 - .L_372)
	.align		4
.L_372:
        /*08bc*/ 	.word	index@(_ZN10layer_norm13ln_bwd_kernelINS_13Kernel_traitsIf6__halfS2_S2_fjLj7168ELj1ELj1ELj8ELj8ENS_18Kernel_traits_baseILj7168EfS2_S2_S2_fjLj256EEEEELb0ELb1ELb1ELb0EEEvNS_9BwdParamsE)
        /*08c0*/ 	.word	0x000000fb


	//----- nvinfo : EIATTR_FRAME_SIZE
	.align		4
.L_373:
        /*08c4*/ 	.byte	0x04, 0x11
        /*08c6*/ 	.short	(.L_375 - .L_374)
	.align		4
.L_374:
        /*08c8*/ 	.word	index@(_ZN10layer_norm13ln_bwd_kernelINS_13Kernel_traitsIf6__halfS2_S2_fjLj7168ELj1ELj1ELj8ELj8ENS_18Kernel_traits_baseILj7168EfS2_S2_S2_fjLj256EEEEELb0ELb1ELb1ELb0EEEvNS_9BwdParamsE)
        /*08cc*/ 	.word	0x00000000


	//----- nvinfo : EIATTR_REGCOUNT
	.align		4
.L_375:
        /*08d0*/ 	.byte	0x04, 0x2f
        /*08d2*/ 	.short	(.L_377 - .L_376)
	.align		4
.L_376:
        /*08d4*/ 	.word	index@(_ZN10layer_norm13ln_bwd_kernelINS_13Kernel_traitsIf6__halfS2_S2_fjLj7168ELj1ELj1ELj8ELj8ENS_18Kernel_traits_baseILj7168EfS2_S2_S2_fjLj256EEEEELb0ELb1ELb0ELb1EEEvNS_9BwdParamsE)
        /*08d8*/ 	.word	0x000000fe


	//----- nvinfo : EIATTR_FRAME_SIZE
	.align		4
.L_377:
        /*08dc*/ 	.byte	0x04, 0x11
        /*08de*/ 	.short	(.L_379 - .L_378)
	.align		4
.L_378:
        /*08e0*/ 	.word	index@(_ZN10layer_norm13ln_bwd_kernelINS_13Kernel_traitsIf6__halfS2_S2_fjLj7168ELj1ELj1ELj8ELj8ENS_18Kernel_traits_baseILj7168EfS2_S2_S2_fjLj256EEEEELb0ELb1ELb0ELb1EEEvNS_9BwdParamsE)
        /*08e4*/ 	.word	0x00000000


	//----- nvinfo : EIATTR_REGCOUNT
	.align		4
.L_379:
        /*08e8*/ 	.byte	0x04, 0x2f
        /*08ea*/ 	.short	(.L_381 - .L_380)
	.align		4
.L_380:
        /*08ec*/ 	.word	index@(_ZN10layer_norm13ln_bwd_kernelINS_13Kernel_traitsIf6__halfS2_S2_fjLj7168ELj1ELj1ELj8ELj8ENS_18Kernel_traits_baseILj7168EfS2_S2_S2_fjLj256EEEEELb0ELb1ELb0ELb0EEEvNS_9BwdParamsE)
        /*08f0*/ 	.word	0x000000f8


	//----- nvinfo : EIATTR_FRAME_SIZE
	.align		4
.L_381:
        /*08f4*/ 	.byte	0x04, 0x11
        /*08f6*/ 	.short	(.L_383 - .L_382)
	.align		4
.L_382:
        /*08f8*/ 	.word	index@(_ZN10layer_norm13ln_bwd_kernelINS_13Kernel_traitsIf6__halfS2_S2_fjLj7168ELj1ELj1ELj8ELj8ENS_18Kernel_traits_baseILj7168EfS2_S2_S2_fjLj256EEEEELb0ELb1ELb0ELb0EEEvNS_9BwdParamsE)
        /*08fc*/ 	.word	0x00000000


	//----- nvinfo : EIATTR_REGCOUNT
	.align		4
.L_383:
        /*0900*/ 	.byte	0x04, 0x2f
        /*0902*/ 	.short	(.L_385 - .L_384)
	.align		4
.L_384:
        /*0904*/ 	.word	index@(_ZN10layer_norm13ln_bwd_kernelINS_13Kernel_traitsIf6__halfS2_S2_fjLj7168ELj1ELj1ELj8ELj8ENS_18Kernel_traits_baseILj7168EfS2_S2_S2_fjLj256EEEEELb0ELb0ELb1ELb1EEEvNS_9BwdParamsE)
        /*0908*/ 	.word	0x000000d8


	//----- nvinfo : EIATTR_FRAME_SIZE
	.align		4
.L_385:
        /*090c*/ 	.byte	0x04, 0x11
        /*090e*/ 	.short	(.L_387 - .L_386)
	.align		4
.L_386:
        /*0910*/ 	.word	index@(_ZN10layer_norm13ln_bwd_kernelINS_13Kernel_traitsIf6__halfS2_S2_fjLj7168ELj1ELj1ELj8ELj8ENS_18Kernel_traits_baseILj7168EfS2_S2_S2_fjLj256EEEEELb0ELb0ELb1ELb1EEEvNS_9BwdParamsE)
        /*0914*/ 	.word	0x00000000


	//----- nvinfo : EIATTR_REGCOUNT
	.align		4
.L_387:
        /*0918*/ 	.byte	0x04, 0x2f
        /*091a*/ 	.short	(.L_389 - .L_388)
	.align		4
.L_388:
        /*091c*/ 	.word	index@(_ZN10layer_norm13ln_bwd_kernelINS_13Kernel_traitsIf6__halfS2_S2_fjLj7168ELj1ELj1ELj8ELj8ENS_18Kernel_traits_baseILj7168EfS2_S2_S2_fjLj256EEEEELb0ELb0ELb1ELb0EEEvNS_9BwdParamsE)
        /*0920*/ 	.word	0x000000ca


	//----- nvinfo : EIATTR_FRAME_SIZE
	.align		4
.L_389:
        /*0924*/ 	.byte	0x04, 0x11
        /*0926*/ 	.short	(.L_391 - .L_390)
	.align		4
.L_390:
        /*0928*/ 	.word	index@(_ZN10layer_norm13ln_bwd_kernelINS_13Kernel_traitsIf6__halfS2_S2_fjLj7168ELj1ELj1ELj8ELj8ENS_18Kernel_traits_baseILj7168EfS2_S2_S2_fjLj256EEEEELb0ELb0ELb1ELb0EEEvNS_9BwdParamsE)
        /*092c*/ 	.word	0x00000000


	//----- nvinfo : EIATTR_REGCOUNT
	.align		4
.L_391:
        /*0930*/ 	.byte	0x04, 0x2f
        /*0932*/ 	.short	(.L_393 - .L_392)
	.align		4
.L_392:
        /*0934*/ 	.word	index@(_ZN10layer_norm13ln_bwd_kernelINS_13Kernel_traitsIf6__halfS2_S2_fjLj7168ELj1ELj1ELj8ELj8ENS_18Kernel_traits_baseILj7168EfS2_S2_S2_fjLj256EEEEELb0ELb0ELb0ELb1EEEvNS_9BwdParamsE)
        /*0938*/ 	.word	0x000000d2


	//----- nvinfo : EIATTR_FRAME_SIZE
	.align		4
.L_393:
        /*093c*/ 	.byte	0x04, 0x11
        /*093e*/ 	.short	(.L_395 - .L_394)
	.align		4
.L_394:
        /*0940*/ 	.word	index@(_ZN10layer_norm13ln_bwd_kernelINS_13Kernel_traitsIf6__halfS2_S2_fjLj7168ELj1ELj1ELj8ELj8ENS_18Kernel_traits_baseILj7168EfS2_S2_S2_fjLj256EEEEELb0ELb0ELb0ELb1EEEvNS_9BwdParamsE)
        /*0944*/ 	.word	0x00000000


	//----- nvinfo : EIATTR_REGCOUNT
	.align		4
.L_395:
        /*0948*/ 	.byte	0x04, 0x2f
        /*094a*/ 	.short	(.L_397 - .L_396)
	.align		4
.L_396:
        /*094c*/ 	.word	index@(_ZN10layer_norm13ln_bwd_kernelINS_13Kernel_traitsIf6__halfS2_S2_fjLj7168ELj1ELj1ELj8ELj8ENS_18Kernel_traits_baseILj7168EfS2_S2_S2_fjLj256EEEEELb0ELb0ELb0ELb0EEEvNS_9BwdParamsE)
        /*0950*/ 	.word	0x000000c2


	//----- nvinfo : EIATTR_FRAME_SIZE
	.align		4
.L_397:
        /*0954*/ 	.byte	0x04, 0x11
        /*0956*/ 	.short	(.L_399 - .L_398)
	.align		4
.L_398:
        /*0958*/ 	.word	index@(_ZN10layer_norm13ln_bwd_kernelINS_13Kernel_traitsIf6__halfS2_S2_fjLj7168ELj1ELj1ELj8ELj8ENS_18Kernel_traits_baseILj7168EfS2_S2_S2_fjLj256EEEEELb0ELb0ELb0ELb0EEEvNS_9BwdParamsE)
        /*095c*/ 	.word	0x00000000


	//----- nvinfo : EIATTR_REGCOUNT
	.align		4
.L_399:
        /*0960*/ 	.byte	0x04, 0x2f
        /*0962*/ 	.short	(.L_401 - .L_400)
	.align		4
.L_400:
        /*0964*/ 	.word	index@(_ZN10layer_norm13ln_bwd_kernelINS_13Kernel_traitsIf13__nv_bfloat16fS2_fjLj7168ELj1ELj1ELj8ELj8ENS_18Kernel_traits_baseILj7168EfS2_fS2_fjLj256EEEEELb1ELb1ELb1ELb1EEEvNS_9BwdParamsE)
        /*0968*/ 	.word	0x000000ff


	//----- nvinfo : EIATTR_FRAME_SIZE
	.align		4
.L_401:
        /*096c*/ 	.byte	0x04, 0x11
        /*096e*/ 	.short	(.L_403 - .L_402)
	.align		4
.L_402:
        /*0970*/ 	.word	index@(_ZN10layer_norm13ln_bwd_kernelINS_13Kernel_traitsIf13__nv_bfloat16fS2_fjLj7168ELj1ELj1ELj8ELj8ENS_18Kernel_traits_baseILj7168EfS2_fS2_fjLj256EEEEELb1ELb1ELb1ELb1EEEvNS_9BwdParamsE)
        /*0974*/ 	.word	0x00000038


	//----- nvinfo : EIATTR_REGCOUNT
	.align		4
.L_403:
        /*0978*/ 	.byte	0x04, 0x2f
        /*097a*/ 	.short	(.L_405 - .L_404)
	.align		4
.L_404:
        /*097c*/ 	.word	index@(_ZN10layer_norm22ln_bwd_finalize_kernelINS_22Kernel_traits_finalizeILj7168Ef13__nv_bfloat16fS2_fjLb1ELj1024ELj4ENS_18Kernel_traits_baseILj7168EfS2_fS2_fjLj1024EEEEELb1ELb1EEEvNS_9BwdParamsE)
        /*0980*/ 	.word	0x00000020


	//----- nvinfo : EIATTR_FRAME_SIZE
	.align		4
.L_405:
        /*0984*/ 	.byte	0x04, 0x11
        /*0986*/ 	.short	(.L_407 - .L_406)
	.align		4
.L_406:
        /*0988*/ 	.word	index@(_ZN10layer_norm22ln_bwd_finalize_kernelINS_22Kernel_traits_finalizeILj7168Ef13__nv_bfloat16fS2_fjLb1ELj1024ELj4ENS_18Kernel_traits_baseILj7168EfS2_fS2_fjLj1024EEEEELb1ELb1EEEvNS_9BwdParamsE)
        /*098c*/ 	.word	0x00000000


	//----- nvinfo : EIATTR_REGCOUNT
	.align		4
.L_407:
        /*0990*/ 	.byte	0x04, 0x2f
        /*0992*/ 	.short	(.L_409 - .L_408)
	.align		4
.L_408:
        /*0994*/ 	.word	index@(_ZN10layer_norm13ln_bwd_kernelINS_13Kernel_traitsIf13__nv_bfloat16fS2_fjLj7168ELj1ELj1ELj8ELj8ENS_18Kernel_traits_baseILj7168EfS2_fS2_fjLj256EEEEELb1ELb1ELb1ELb0EEEvNS_9BwdParamsE)
        /*0998*/ 	.word	0x000000ff


	//----- nvinfo : EIATTR_FRAME_SIZE
	.align		4
.L_409:
        /*099c*/ 	.byte	0x04, 0x11
        /*099e*/ 	.short	(.L_411 - .L_410)
	.align		4
.L_410:
        /*09a0*/ 	.word	index@(_ZN10layer_norm13ln_bwd_kernelINS_13Kernel_traitsIf13__nv_bfloat16fS2_fjLj7168ELj1ELj1ELj8ELj8ENS_18Kernel_traits_baseILj7168EfS2_fS2_fjLj256EEEEELb1ELb1ELb1ELb0EEEvNS_9BwdParamsE)
        /*09a4*/ 	.word	0x00000030


	//----- nvinfo : EIATTR_REGCOUNT
	.align		4
.L_411:
        /*09a8*/ 	.byte	0x04, 0x2f
        /*09aa*/ 	.short	(.L_413 - .L_412)
	.align		4
.L_412:
        /*09ac*/ 	.word	index@(_ZN10layer_norm22ln_bwd_finalize_kernelINS_22Kernel_traits_finalizeILj7168Ef13__nv_bfloat16fS2_fjLb1ELj1024ELj4ENS_18Kernel_traits_baseILj7168EfS2_fS2_fjLj1024EEEEELb1ELb0EEEvNS_9BwdParamsE)
        /*09b0*/ 	.word	0x00000020


	//----- nvinfo : EIATTR_FRAME_SIZE
	.align		4
.L_413:
        /*09b4*/ 	.byte	0x04, 0x11
        /*09b6*/ 	.short	(.L_415 - .L_414)
	.align		4
.L_414:
        /*09b8*/ 	.word	index@(_ZN10layer_norm22ln_bwd_finalize_kernelINS_22Kernel_traits_finalizeILj7168Ef13__nv_bfloat16fS2_fjLb1ELj1024ELj4ENS_18Kernel_traits_baseILj7168EfS2_fS2_fjLj1024EEEEELb1ELb0EEEvNS_9BwdParamsE)
        /*09bc*/ 	.word	0x00000000


	//----- nvinfo : EIATTR_REGCOUNT
	.align		4
.L_415:
        /*09c0*/ 	.byte	0x04, 0x2f
        /*09c2*/ 	.short	(.L_417 - .L_416)
	.align		4
.L_416:
        /*09c4*/ 	.word	index@(_ZN10layer_norm13ln_bwd_kernelINS_13Kernel_traitsIf13__nv_bfloat16fS2_fjLj7168ELj1ELj1ELj8ELj8ENS_18Kernel_traits_baseILj7168EfS2_fS2_fjLj256EEEEELb1ELb1ELb0ELb1EEEvNS_9BwdParamsE)
        /*09c8*/ 	.word	0x000000ff


	//----- nvinfo : EIATTR_FRAME_SIZE
	.align		4
.L_417:
        /*09cc*/ 	.byte	0x04, 0x11
        /*09ce*/ 	.short	(.L_419 - .L_418)
	.align		4
.L_418:
        /*09d0*/ 	.word	index@(_ZN10layer_norm13ln_bwd_kernelINS_13Kernel_traitsIf13__nv_bfloat16fS2_fjLj7168ELj1ELj1ELj8ELj8ENS_18Kernel_traits_baseILj7168EfS2_fS2_fjLj256EEEEELb1ELb1ELb0ELb1EEEvNS_9BwdParamsE)
        /*09d4*/ 	.word	0x00000028


	//----- nvinfo : EIATTR_REGCOUNT
	.align		4
.L_419:
        /*09d8*/ 	.byte	0x04, 0x2f
        /*09da*/ 	.short	(.L_421 - .L_420)
	.align		4
.L_420:
        /*09dc*/ 	.word	index@(_ZN10layer_norm13ln_bwd_kernelINS_13Kernel_traitsIf13__nv_bfloat16fS2_fjLj7168ELj1ELj1ELj8ELj8ENS_18Kernel_traits_baseILj7168EfS2_fS2_fjLj256EEEEELb1ELb1ELb0ELb0EEEvNS_9BwdParamsE)
        /*09e0*/ 	.word	0x000000ff


	//----- nvinfo : EIATTR_FRAME_SIZE
	.align		4
.L_421:
        /*09e4*/ 	.byte	0x04, 0x11
        /*09e6*/ 	.short	(.L_423 - .L_422)
	.align		4
.L_422:
        /*09e8*/ 	.word	index@(_ZN10layer_norm13ln_bwd_kernelINS_13Kernel_traitsIf13__nv_bfloat16fS2_fjLj7168ELj1ELj1ELj8ELj8ENS_18Kernel_traits_baseILj7168EfS2_fS2_fjLj256EEEEELb1ELb1ELb0ELb0EEEvNS_9BwdParamsE)
        /*09ec*/ 	.word	0x00000008


	//----- nvinfo : EIATTR_REGCOUNT
	.align		4
.L_423:
        /*09f0*/ 	.byte	0x04, 0x2f
        /*09f2*/ 	.short	(.L_425 - .L_424)
	.align		4
.L_424:
        /*09f4*/ 	.word	index@(_ZN10layer_norm13ln_bwd_kernelINS_13Kernel_traitsIf13__nv_bfloat16fS2_fjLj7168ELj1ELj1ELj8ELj8ENS_18Kernel_traits_baseILj7168EfS2_fS2_fjLj256EEEEELb1ELb0ELb1ELb1EEEvNS_9BwdParamsE)
        /*09f8*/ 	.word	0x000000e4


	//----- nvinfo : EIATTR_FRAME_SIZE
	.align		4
.L_425:
        /*09fc*/ 	.byte	0x04, 0x11
        /*09fe*/ 	.short	(.L_427 - .L_426)
	.align		4
.L_426:
        /*0a00*/ 	.word	index@(_ZN10layer_norm13ln_bwd_kernelINS_13Kernel_traitsIf13__nv_bfloat16fS2_fjLj7168ELj1ELj1ELj8ELj8ENS_18Kernel_traits_baseILj7168EfS2_fS2_fjLj256EEEEELb1ELb0ELb1ELb1EEEvNS_9BwdParamsE)
        /*0a04*/ 	.word	0x00000000


	//----- nvinfo : EIATTR_REGCOUNT
	.align		4
.L_427:
        /*0a08*/ 	.byte	0x04, 0x2f
        /*0a0a*/ 	.short	(.L_429 - .L_428)
	.align		4
.L_428:
        /*0a0c*/ 	.word	index@(_ZN10layer_norm22ln_bwd_finalize_kernelINS_22Kernel_traits_finalizeILj7168Ef13__nv_bfloat16fS2_fjLb0ELj1024ELj4ENS_18Kernel_traits_baseILj7168EfS2_fS2_fjLj1024EEEEELb0ELb1EEEvNS_9BwdParamsE)
        /*0a10*/ 	.word	0x00000020


	//----- nvinfo : EIATTR_FRAME_SIZE
	.align		4
.L_429:
        /*0a14*/ 	.byte	0x04, 0x11
        /*0a16*/ 	.short	(.L_431 - .L_430)
	.align		4
.L_430:
        /*0a18*/ 	.word	index@(_ZN10layer_norm22ln_bwd_finalize_kernelINS_22Kernel_traits_finalizeILj7168Ef13__nv_bfloat16fS2_fjLb0ELj1024ELj4ENS_18Kernel_traits_baseILj7168EfS2_fS2_fjLj1024EEEEELb0ELb1EEEvNS_9BwdParamsE)
        /*0a1c*/ 	.word	0x00000000


	//----- nvinfo : EIATTR_REGCOUNT
	.align		4
.L_431:
        /*0a20*/ 	.byte	0x04, 0x2f
        /*0a22*/ 	.short	(.L_433 - .L_432)
	.align		4
.L_432:
        /*0a24*/ 	.word	index@(_ZN10layer_norm13ln_bwd_kernelINS_13Kernel_traitsIf13__nv_bfloat16fS2_fjLj7168ELj1ELj1ELj8ELj8ENS_18Kernel_traits_baseILj7168EfS2_fS2_fjLj256EEEEELb1ELb0ELb1ELb0EEEvNS_9BwdParamsE)
        /*0a28*/ 	.word	0x000000dc


	//----- nvinfo : EIATTR_FRAME_SIZE
	.align		4
.L_433:
        /*0a2c*/ 	.byte	0x04, 0x11
        /*0a2e*/ 	.short	(.L_435 - .L_434)
	.align		4
.L_434:
        /*0a30*/ 	.word	index@(_ZN10layer_norm13ln_bwd_kernelINS_13Kernel_traitsIf13__nv_bfloat16fS2_fjLj7168ELj1ELj1ELj8ELj8ENS_18Kernel_traits_baseILj7168EfS2_fS2_fjLj256EEEEELb1ELb0ELb1ELb0EEEvNS_9BwdParamsE)
        /*0a34*/ 	.word	0x00000000


	//----- nvinfo : EIATTR_REGCOUNT
	.align		4
.L_435:
        /*0a38*/ 	.byte	0x04, 0x2f
        /*0a3a*/ 	.short	(.L_437 - .L_436)
	.align		4
.L_436:
        /*0a3c*/ 	.word	index@(_ZN10layer_norm22ln_bwd_finalize_kernelINS_22Kernel_traits_finalizeILj7168Ef13__nv_bfloat16fS2_fjLb0ELj1024ELj4ENS_18Kernel_traits_baseILj7168EfS2_fS2_fjLj1024EEEEELb0ELb0EEEvNS_9BwdParamsE)
        /*0a40*/ 	.word	0x00000020


	//----- nvinfo : EIATTR_FRAME_SIZE
	.align		4
.L_437:
        /*0a44*/ 	.byte	0x04, 0x11
        /*0a46*/ 	.short	(.L_439 - .L_438)
	.align		4
.L_438:
        /*0a48*/ 	.word	index@(_ZN10layer_norm22ln_bwd_finalize_kernelINS_22Kernel_traits_finalizeILj7168Ef13__nv_bfloat16fS2_fjLb0ELj1024ELj4ENS_18Kernel_traits_baseILj7168EfS2_fS2_fjLj1024EEEEELb0ELb0EEEvNS_9BwdParamsE)
        /*0a4c*/ 	.word	0x00000000


	//----- nvinfo : EIATTR_REGCOUNT
	.align		4
.L_439:
        /*0a50*/ 	.byte	0x04, 0x2f
        /*0a52*/ 	.short	(.L_441 - .L_440)
	.align		4
.L_440:
        /*0a54*/ 	.word	index@(_ZN10layer_norm13ln_bwd_kernelINS_13Kernel_traitsIf13__nv_bfloat16fS2_fjLj7168ELj1ELj1ELj8ELj8ENS_18Kernel_traits_baseILj7168EfS2_fS2_fjLj256EEEEELb1ELb0ELb0ELb1EEEvNS_9BwdParamsE)
        /*0a58*/ 	.word	0x000000d8


	//----- nvinfo : EIATTR_FRAME_SIZE
	.align		4
.L_441:
        /*0a5c*/ 	.byte	0x04, 0x11
        /*0a5e*/ 	.short	(.L_443 - .L_442)
	.align		4
.L_442:
        /*0a60*/ 	.word	index@(_ZN10layer_norm13ln_bwd_kernelINS_13Kernel_traitsIf13__nv_bfloat16fS2_fjLj7168ELj1ELj1ELj8ELj8ENS_18Kernel_traits_baseILj7168EfS2_fS2_fjLj256EEEEELb1ELb0ELb0ELb1EEEvNS_9BwdParamsE)
        /*0a64*/ 	.word	0x00000000


	//----- nvinfo : EIATTR_REGCOUNT
	.align		4
.L_443:
        /*0a68*/ 	.byte	0x04, 0x2f
        /*0a6a*/ 	.short	(.L_445 - .L_444)
	.align		4
.L_444:
        /*0a6c*/ 	.word	index@(_ZN10layer_norm13ln_bwd_kernelINS_13Kernel_traitsIf13__nv_bfloat16fS2_fjLj7168ELj1ELj1ELj8ELj8ENS_18Kernel_traits_baseILj7168EfS2_fS2_fjLj256EEEEELb1ELb0ELb0ELb0EEEvNS_9BwdParamsE)
        /*0a70*/ 	.word	0x000000d6


	//----- nvinfo : EIATTR_FRAME_SIZE
	.align		4
.L_445:
        /*0a74*/ 	.byte	0x04, 0x11
        /*0a76*/ 	.short	(.L_447 - .L_446)
	.align		4
.L_446:
        /*0a78*/ 	.word	index@(_ZN10layer_norm13ln_bwd_kernelINS_13Kernel_traitsIf13__nv_bfloat16fS2_fjLj7168ELj1ELj1ELj8ELj8ENS_18Kernel_traits_baseILj7168EfS2_fS2_fjLj256EEEEELb1ELb0ELb0ELb0EEEvNS_9BwdParamsE)
        /*0a7c*/ 	.word	0x00000000


	//----- nvinfo : EIATTR_REGCOUNT
	.align		4
.L_447:
        /*0a80*/ 	.byte	0x04, 0x2f
        /*0a82*/ 	.short	(.L_449 - .L_448)
	.align		4
.L_448:
        /*0a84*/ 	.word	index@(_ZN10layer_norm13ln_bwd_kernelINS_13Kernel_traitsIf13__nv_bfloat16fS2_fjLj7168ELj1ELj1ELj8ELj8ENS_18Kernel_traits_baseILj7168EfS2_fS2_fjLj256EEEEELb0ELb1ELb1ELb1EEEvNS_9BwdParamsE)
        /*0a88*/ 	.word	0x000000ff


	//----- nvinfo : EIATTR_FRAME_SIZE
	.align		4
.L_449:
        /*0a8c*/ 	.byte	0x04, 0x11
        /*0a8e*/ 	.short	(.L_451 - .L_450)
	.align		4
.L_450:
        /*0a90*/ 	.word	index@(_ZN10layer_norm13ln_bwd_kernelINS_13Kernel_traitsIf13__nv_bfloat16fS2_fjLj7168ELj1ELj1ELj8ELj8ENS_18Kernel_traits_baseILj7168EfS2_fS2_fjLj256EEEEELb0ELb1ELb1ELb1EEEvNS_9BwdParamsE)
        /*0a94*/ 	.word	0x00000028


	//----- nvinfo : EIATTR_REGCOUNT
	.align		4
.L_451:
        /*0a98*/ 	.byte	0x04, 0x2f
        /*0a9a*/ 	.short	(.L_453 - .L_452)
	.align		4
.L_452:
        /*0a9c*/ 	.word	index@(_ZN10layer_norm13ln_bwd_kernelINS_13Kernel_traitsIf13__nv_bfloat16fS2_fjLj7168ELj1ELj1ELj8ELj8ENS_18Kernel_traits_baseILj7168EfS2_fS2_fjLj256EEEEELb0ELb1ELb1ELb0EEEvNS_9BwdParamsE)
        /*0aa0*/ 	.word	0x000000ff


	//----- nvinfo : EIATTR_FRAME_SIZE
	.align		4
.L_453:
        /*0aa4*/ 	.byte	0x04, 0x11
        /*0aa6*/ 	.short	(.L_455 - .L_454)
	.align		4
.L_454:
        /*0aa8*/ 	.word	index@(_ZN10layer_norm13ln_bwd_kernelINS_13Kernel_traitsIf13__nv_bfloat16fS2_fjLj7168ELj1ELj1ELj8ELj8ENS_18Kernel_traits_baseILj7168EfS2_fS2_fjLj256EEEEELb0ELb1ELb1ELb0EEEvNS_9BwdParamsE)
        /*0aac*/ 	.word	0x00000008


	//----- nvinfo : EIATTR_REGCOUNT
	.align		4
.L_455:
        /*0ab0*/ 	.byte	0x04, 0x2f
        /*0ab2*/ 	.short	(.L_457 - .L_456)
	.align		4
.L_456:
        /*0ab4*/ 	.word	index@(_ZN10layer_norm13ln_bwd_kernelINS_13Kernel_traitsIf13__nv_bfloat16fS2_fjLj7168ELj1ELj1ELj8ELj8ENS_18Kernel_traits_baseILj7168EfS2_fS2_fjLj256EEEEELb0ELb1ELb0ELb1EEEvNS_9BwdParamsE)
        /*0ab8*/ 	.word	0x000000ff


	//----- nvinfo : EIATTR_FRAME_SIZE
	.align		4
.L_457:
        /*0abc*/ 	.byte	0x04, 0x11
        /*0abe*/ 	.short	(.L_459 - .L_458)
	.align		4
.L_458:
        /*0ac0*/ 	.word	index@(_ZN10layer_norm13ln_bwd_kernelINS_13Kernel_traitsIf13__nv_bfloat16fS2_fjLj7168ELj1ELj1ELj8ELj8ENS_18Kernel_traits_baseILj7168EfS2_fS2_fjLj256EEEEELb0ELb1ELb0ELb1EEEvNS_9BwdParamsE)
        /*0ac4*/ 	.word	0x00000010


	//----- nvinfo : EIATTR_REGCOUNT
	.align		4
.L_459:
        /*0ac8*/ 	.byte	0x04, 0x2f
        /*0aca*/ 	.short	(.L_461 - .L_460)
	.align		4
.L_460:
        /*0acc*/ 	.word	index@(_ZN10layer_norm13ln_bwd_kernelINS_13Kernel_traitsIf13__nv_bfloat16fS2_fjLj7168ELj1ELj1ELj8ELj8ENS_18Kernel_traits_baseILj7168EfS2_fS2_fjLj256EEEEELb0ELb1ELb0ELb0EEEvNS_9BwdParamsE)
        /*0ad0*/ 	.word	0x000000ff


	//----- nvinfo : EIATTR_FRAME_SIZE
	.align		4
.L_461:
        /*0ad4*/ 	.byte	0x04, 0x11
        /*0ad6*/ 	.short	(.L_463 - .L_462)
	.align		4
.L_462:
        /*0ad8*/ 	.word	index@(_ZN10layer_norm13ln_bwd_kernelINS_13Kernel_traitsIf13__nv_bfloat16fS2_fjLj7168ELj1ELj1ELj8ELj8ENS_18Kernel_traits_baseILj7168EfS2_fS2_fjLj256EEEEELb0ELb1ELb0ELb0EEEvNS_9BwdParamsE)
        /*0adc*/ 	.word	0x00000000


	//----- nvinfo : EIATTR_REGCOUNT
	.align		4
.L_463:
        /*0ae0*/ 	.byte	0x04, 0x2f
        /*0ae2*/ 	.short	(.L_465 - .L_464)
	.align		4
.L_464:
        /*0ae4*/ 	.word	index@(_ZN10layer_norm13ln_bwd_kernelINS_13Kernel_traitsIf13__nv_bfloat16fS2_fjLj7168ELj1ELj1ELj8ELj8ENS_18Kernel_traits_baseILj7168EfS2_fS2_fjLj256EEEEELb0ELb0ELb1ELb1EEEvNS_9BwdParamsE)
        /*0ae8*/ 	.word	0x000000f0


	//----- nvinfo : EIATTR_FRAME_SIZE
	.align		4
.L_465:
        /*0aec*/ 	.byte	0x04, 0x11
        /*0aee*/ 	.short	(.L_467 - .L_466)
	.align		4
.L_466:
        /*0af0*/ 	.word	index@(_ZN10layer_norm13ln_bwd_kernelINS_13Kernel_traitsIf13__nv_bfloat16fS2_fjLj7168ELj1ELj1ELj8ELj8ENS_18Kernel_traits_baseILj7168EfS2_fS2_fjLj256EEEEELb0ELb0ELb1ELb1EEEvNS_9BwdParamsE)
        /*0af4*/ 	.word	0x00000000


	//----- nvinfo : EIATTR_REGCOUNT
	.align		4
.L_467:
        /*0af8*/ 	.byte	0x04, 0x2f
        /*0afa*/ 	.short	(.L_469 - .L_468)
	.align		4
.L_468:
        /*0afc*/ 	.word	index@(_ZN10layer_norm13ln_bwd_kernelINS_13Kernel_traitsIf13__nv_bfloat16fS2_fjLj7168ELj1ELj1ELj8ELj8ENS_18Kernel_traits_baseILj7168EfS2_fS2_fjLj256EEEEELb0ELb0ELb1ELb0EEEvNS_9BwdParamsE)
        /*0b00*/ 	.word	0x000000d6


	//----- nvinfo : EIATTR_FRAME_SIZE
	.align		4
.L_469:
        /*0b04*/ 	.byte	0x04, 0x11
        /*0b06*/ 	.short	(.L_471 - .L_470)
	.align		4
.L_470:
        /*0b08*/ 	.word	index@(_ZN10layer_norm13ln_bwd_kernelINS_13Kernel_traitsIf13__nv_bfloat16fS2_fjLj7168ELj1ELj1ELj8ELj8ENS_18Kernel_traits_baseILj7168EfS2_fS2_fjLj256EEEEELb0ELb0ELb1ELb0EEEvNS_9BwdParamsE)
        /*0b0c*/ 	.word	0x00000000


	//----- nvinfo : EIATTR_REGCOUNT
	.align		4
.L_471:
        /*0b10*/ 	.byte	0x04, 0x2f
        /*0b12*/ 	.short	(.L_473 - .L_472)
	.align		4
.L_472:
        /*0b14*/ 	.word	index@(_ZN10layer_norm13ln_bwd_kernelINS_13Kernel_traitsIf13__nv_bfloat16fS2_fjLj7168ELj1ELj1ELj8ELj8ENS_18Kernel_traits_baseILj7168EfS2_fS2_fjLj256EEEEELb0ELb0ELb0ELb1EEEvNS_9BwdParamsE)
        /*0b18*/ 	.word	0x000000d8


	//----- nvinfo : EIATTR_FRAME_SIZE
	.align		4
.L_473:
        /*0b1c*/ 	.byte	0x04, 0x11
        /*0b1e*/ 	.short	(.L_475 - .L_474)
	.align		4
.L_474:
        /*0b20*/ 	.word	index@(_ZN10layer_norm13ln_bwd_kernelINS_13Kernel_traitsIf13__nv_bfloat16fS2_fjLj7168ELj1ELj1ELj8ELj8ENS_18Kernel_traits_baseILj7168EfS2_fS2_fjLj256EEEEELb0ELb0ELb0ELb1EEEvNS_9BwdParamsE)
        /*0b24*/ 	.word	0x00000000


	//----- nvinfo : EIATTR_REGCOUNT
	.align		4
.L_475:
        /*0b28*/ 	.byte	0x04, 0x2f
        /*0b2a*/ 	.short	(.L_477 - .L_476)
	.align		4
.L_476:
        /*0b2c*/ 	.word	index@(_ZN10layer_norm13ln_bwd_kernelINS_13Kernel_traitsIf13__nv_bfloat16fS2_fjLj7168ELj1ELj1ELj8ELj8ENS_18Kernel_traits_baseILj7168EfS2_fS2_fjLj256EEEEELb0ELb0ELb0ELb0EEEvNS_9BwdParamsE)
        /*0b30*/ 	.word	0x000000d0


	//----- nvinfo : EIATTR_FRAME_SIZE
	.align		4
.L_477:
        /*0b34*/ 	.byte	0x04, 0x11
        /*0b36*/ 	.short	(.L_479 - .L_478)
	.align		4
.L_478:
        /*0b38*/ 	.word	index@(_ZN10layer_norm13ln_bwd_kernelINS_13Kernel_traitsIf13__nv_bfloat16fS2_fjLj7168ELj1ELj1ELj8ELj8ENS_18Kernel_traits_baseILj7168EfS2_fS2_fjLj256EEEEELb0ELb0ELb0ELb0EEEvNS_9BwdParamsE)
        /*0b3c*/ 	.word	0x00000000


	//----- nvinfo : EIATTR_REGCOUNT
	.align		4
.L_479:
        /*0b40*/ 	.byte	0x04, 0x2f
        /*0b42*/ 	.short	(.L_481 - .L_480)
	.align		4
.L_480:
        /*0b44*/ 	.word	index@(_ZN10layer_norm13ln_bwd_kernelINS_13Kernel_traitsI13__nv_bfloat16S2_fS2_fjLj7168ELj1ELj1ELj8ELj8ENS_18Kernel_traits_baseILj7168ES2_S2_fS2_fjLj256EEEEELb1ELb1ELb1ELb1EEEvNS_9BwdParamsE)
        /*0b48*/ 	.word	0x000000ff


	//----- nvinfo : EIATTR_FRAME_SIZE
	.align		4
.L_481:
        /*0b4c*/ 	.byte	0x04, 0x11
        /*0b4e*/ 	.short	(.L_483 - .L_482)
	.align		4
.L_482:
        /*0b50*/ 	.word	index@(_ZN10layer_norm13ln_bwd_kernelINS_13Kernel_traitsI13__nv_bfloat16S2_fS2_fjLj7168ELj1ELj1ELj8ELj8ENS_18Kernel_traits_baseILj7168ES2_S2_fS2_fjLj256EEEEELb1ELb1ELb1ELb1EEEvNS_9BwdParamsE)
        /*0b54*/ 	.word	0x00000038


	//----- nvinfo : EIATTR_REGCOUNT
	.align		4
.L_483:
        /*0b58*/ 	.byte	0x04, 0x2f
        /*0b5a*/ 	.short	(.L_485 - .L_484)
	.align		4
.L_484:
        /*0b5c*/ 	.word	index@(_ZN10layer_norm22ln_bwd_finalize_kernelINS_22Kernel_traits_finalizeILj7168E13__nv_bfloat16S2_fS2_fjLb1ELj1024ELj4ENS_18Kernel_traits_baseILj7168ES2_S2_fS2_fjLj1024EEEEELb1ELb1EEEvNS_9BwdParamsE)
        /*0b60*/ 	.word	0x00000020


	//----- nvinfo : EIATTR_FRAME_SIZE
	.align		4
.L_485:
        /*0b64*/ 	.byte	0x04, 0x11
        /*0b66*/ 	.short	(.L_487 - .L_486)
	.align		4
.L_486:
        /*0b68*/ 	.word	index@(_ZN10layer_norm22ln_bwd_finalize_kernelINS_22Kernel_traits_finalizeILj7168E13__nv_bfloat16S2_fS2_fjLb1ELj1024ELj4ENS_18Kernel_traits_baseILj7168ES2_S2_fS2_fjLj1024EEEEELb1ELb1EEEvNS_9BwdParamsE)
        /*0b6c*/ 	.word	0x00000000


	//----- nvinfo : EIATTR_REGCOUNT
	.align		4
.L_487:
        /*0b70*/ 	.byte	0x04, 0x2f
        /*0b72*/ 	.short	(.L_489 - .L_488)
	.align		4
.L_488:
        /*0b74*/ 	.word	index@(_ZN10layer_norm13ln_bwd_kernelINS_13Kernel_traitsI13__nv_bfloat16S2_fS2_fjLj7168ELj1ELj1ELj8ELj8ENS_18Kernel_traits_baseILj7168ES2_S2_fS2_fjLj256EEEEELb1ELb1ELb1ELb0EEEvNS_9BwdParamsE)
        /*0b78*/ 	.word	0x000000ff


	//----- nvinfo : EIATTR_FRAME_SIZE
	.align		4
.L_489:
        /*0b7c*/ 	.byte	0x04, 0x11
        /*0b7e*/ 	.short	(.L_491 - .L_490)
	.align		4
.L_490:
        /*0b80*/ 	.word	index@(_ZN10layer_norm13ln_bwd_kernelINS_13Kernel_traitsI13__nv_bfloat16S2_fS2_fjLj7168ELj1ELj1ELj8ELj8ENS_18Kernel_traits_baseILj7168ES2_S2_fS2_fjLj256EEEEELb1ELb1ELb1ELb0EEEvNS_9BwdParamsE)
        /*0b84*/ 	.word	0x00000030


	//----- nvinfo : EIATTR_REGCOUNT
	.align		4
.L_491:
        /*0b88*/ 	.byte	0x04, 0x2f
        /*0b8a*/ 	.short	(.L_493 - .L_492)
	.align		4
.L_492:
        /*0b8c*/ 	.word	index@(_ZN10layer_norm22ln_bwd_finalize_kernelINS_22Kernel_traits_finalizeILj7168E13__nv_bfloat16S2_fS2_fjLb1ELj1024ELj4ENS_18Kernel_traits_baseILj7168ES2_S2_fS2_fjLj1024EEEEELb1ELb0EEEvNS_9BwdParamsE)
        /*0b90*/ 	.word	0x00000020


	//----- nvinfo : EIATTR_FRAME_SIZE
	.align		4
.L_493:
        /*0b94*/ 	.byte	0x04, 0x11
        /*0b96*/ 	.short	(.L_495 - .L_494)
	.align		4
.L_494:
        /*0b98*/ 	.word	index@(_ZN10layer_norm22ln_bwd_finalize_kernelINS_22Kernel_traits_finalizeILj7168E13__nv_bfloat16S2_fS2_fjLb1ELj1024ELj4ENS_18Kernel_traits_baseILj7168ES2_S2_fS2_fjLj1024EEEEELb1ELb0EEEvNS_9BwdParamsE)
        /*0b9c*/ 	.word	0x00000000


	//----- nvinfo : EIATTR_REGCOUNT
	.align		4
.L_495:
        /*0ba0*/ 	.byte	0x04, 0x2f
        /*0ba2*/ 	.short	(.L_497 - .L_496)
	.align		4
.L_496:
        /*0ba4*/ 	.word	index@(_ZN10layer_norm13ln_bwd_kernelINS_13Kernel_traitsI13__nv_bfloat16S2_fS2_fjLj7168ELj1ELj1ELj8ELj8ENS_18Kernel_traits_baseILj7168ES2_S2_fS2_fjLj256EEEEELb1ELb1ELb0ELb1EEEvNS_9BwdParamsE)
        /*0ba8*/ 	.word	0x000000ff


	//----- nvinfo : EIATTR_FRAME_SIZE
	.align		4
.L_497:
        /*0bac*/ 	.byte	0x04, 0x11
        /*0bae*/ 	.short	(.L_499 - .L_498)
	.align		4
.L_498:
        /*0bb0*/ 	.word	index@(_ZN10layer_norm13ln_bwd_kernelINS_13Kernel_traitsI13__nv_bfloat16S2_fS2_fjLj7168ELj1ELj1ELj8ELj8ENS_18Kernel_traits_baseILj7168ES2_S2_fS2_fjLj256EEEEELb1ELb1ELb0ELb1EEEvNS_9BwdParamsE)
        /*0bb4*/ 	.word	0x00000028


	//----- nvinfo : EIATTR_REGCOUNT
	.align		4
.L_499:
        /*0bb8*/ 	.byte	0x04, 0x2f
        /*0bba*/ 	.short	(.L_501 - .L_500)
	.align		4
.L_500:
        /*0bbc*/ 	.word	index@(_ZN10layer_norm13ln_bwd_kernelINS_13Kernel_traitsI13__nv_bfloat16S2_fS2_fjLj7168ELj1ELj1ELj8ELj8ENS_18Kernel_traits_baseILj7168ES2_S2_fS2_fjLj256EEEEELb1ELb1ELb0ELb0EEEvNS_9BwdParamsE)
        /*0bc0*/ 	.word	0x000000ff


	//----- nvinfo : EIATTR_FRAME_SIZE
	.align		4
.L_501:
        /*0bc4*/ 	.byte	0x04, 0x11
        /*0bc6*/ 	.short	(.L_503 - .L_502)
	.align		4
.L_502:
        /*0bc8*/ 	.word	index@(_ZN10layer_norm13ln_bwd_kernelINS_13Kernel_traitsI13__nv_bfloat16S2_fS2_fjLj7168ELj1ELj1ELj8ELj8ENS_18Kernel_traits_baseILj7168ES2_S2_fS2_fjLj256EEEEELb1ELb1ELb0ELb0EEEvNS_9BwdParamsE)
        /*0bcc*/ 	.word	0x00000000


	//----- nvinfo : EIATTR_REGCOUNT
	.align		4
.L_503:
        /*0bd0*/ 	.byte	0x04, 0x2f
        /*0bd2*/ 	.short	(.L_505 - .L_504)
	.align		4
.L_504:
        /*0bd4*/ 	.word	index@(_ZN10layer_norm13ln_bwd_kernelINS_13Kernel_traitsI13__nv_bfloat16S2_fS2_fjLj7168ELj1ELj1ELj8ELj8ENS_18Kernel_traits_baseILj7168ES2_S2_fS2_fjLj256EEEEELb1ELb0ELb1ELb1EEEvNS_9BwdParamsE)
        /*0bd8*/ 	.word	0x000000e7


	//----- nvinfo : EIATTR_FRAME_SIZE
	.align		4
.L_505:
        /*0bdc*/ 	.byte	0x04, 0x11
        /*0bde*/ 	.short	(.L_507 - .L_506)
	.align		4
.L_506:
        /*0be0*/ 	.word	index@(_ZN10layer_norm13ln_bwd_kernelINS_13Kernel_traitsI13__nv_bfloat16S2_fS2_fjLj7168ELj1ELj1ELj8ELj8ENS_18Kernel_traits_baseILj7168ES2_S2_fS2_fjLj256EEEEELb1ELb0ELb1ELb1EEEvNS_9BwdParamsE)
        /*0be4*/ 	.word	0x00000000


	//----- nvinfo : EIATTR_REGCOUNT
	.align		4
.L_507:
        /*0be8*/ 	.byte	0x04, 0x2f
        /*0bea*/ 	.short	(.L_509 - .L_508)
	.align		4
.L_508:
        /*0bec*/ 	.word	index@(_ZN10layer_norm22ln_bwd_finalize_kernelINS_22Kernel_traits_finalizeILj7168E13__nv_bfloat16S2_fS2_fjLb0ELj1024ELj4ENS_18Kernel_traits_baseILj7168ES2_S2_fS2_fjLj1024EEEEELb0ELb1EEEvNS_9BwdParamsE)
        /*0bf0*/ 	.word	0x00000020


	//----- nvinfo : EIATTR_FRAME_SIZE
	.align		4
.L_509:
        /*0bf4*/ 	.byte	0x04, 0x11
        /*0bf6*/ 	.short	(.L_511 - .L_510)
	.align		4
.L_510:
        /*0bf8*/ 	.word	index@(_ZN10layer_norm22ln_bwd_finalize_kernelINS_22Kernel_traits_finalizeILj7168E13__nv_bfloat16S2_fS2_fjLb0ELj1024ELj4ENS_18Kernel_traits_baseILj7168ES2_S2_fS2_fjLj1024EEEEELb0ELb1EEEvNS_9BwdParamsE)
        /*0bfc*/ 	.word	0x00000000


	//----- nvinfo : EIATTR_REGCOUNT
	.align		4
.L_511:
        /*0c00*/ 	.byte	0x04, 0x2f
        /*0c02*/ 	.short	(.L_513 - .L_512)
	.align		4
.L_512:
        /*0c04*/ 	.word	index@(_ZN10layer_norm13ln_bwd_kernelINS_13Kernel_traitsI13__nv_bfloat16S2_fS2_fjLj7168ELj1ELj1ELj8ELj8ENS_18Kernel_traits_baseILj7168ES2_S2_fS2_fjLj256EEEEELb1ELb0ELb1ELb0EEEvNS_9BwdParamsE)
        /*0c08*/ 	.word	0x000000dc


	//----- nvinfo : EIATTR_FRAME_SIZE
	.align		4
.L_513:
        /*0c0c*/ 	.byte	0x04, 0x11
        /*0c0e*/ 	.short	(.L_515 - .L_514)
	.align		4
.L_514:
        /*0c10*/ 	.word	index@(_ZN10layer_norm13ln_bwd_kernelINS_13Kernel_traitsI13__nv_bfloat16S2_fS2_fjLj7168ELj1ELj1ELj8ELj8ENS_18Kernel_traits_baseILj7168ES2_S2_fS2_fjLj256EEEEELb1ELb0ELb1ELb0EEEvNS_9BwdParamsE)
        /*0c14*/ 	.word	0x00000000


	//----- nvinfo : EIATTR_REGCOUNT
	.align		4
.L_515:
        /*0c18*/ 	.byte	0x04, 0x2f
        /*0c1a*/ 	.short	(.L_517 - .L_516)
	.align		4
.L_516:
        /*0c1c*/ 	.word	index@(_ZN10layer_norm22ln_bwd_finalize_kernelINS_22Kernel_traits_finalizeILj7168E13__nv_bfloat16S2_fS2_fjLb0ELj1024ELj4ENS_18Kernel_traits_baseILj7168ES2_S2_fS2_fjLj1024EEEEELb0ELb0EEEvNS_9BwdParamsE)
        /*0c20*/ 	.word	0x00000020


	//----- nvinfo : EIATTR_FRAME_SIZE
	.align		4
.L_517:
        /*0c24*/ 	.byte	0x04, 0x11
        /*0c26*/ 	.short	(.L_519 - .L_518)
	.align		4
.L_518:
        /*0c28*/ 	.word	index@(_ZN10layer_norm22ln_bwd_finalize_kernelINS_22Kernel_traits_finalizeILj7168E13__nv_bfloat16S2_fS2_fjLb0ELj1024ELj4ENS_18Kernel_traits_baseILj7168ES2_S2_fS2_fjLj1024EEEEELb0ELb0EEEvNS_9BwdParamsE)
        /*0c2c*/ 	.word	0x00000000


	//----- nvinfo : EIATTR_REGCOUNT
	.align		4
.L_519:
        /*0c30*/ 	.byte	0x04, 0x2f
        /*0c32*/ 	.short	(.L_521 - .L_520)
	.align		4
.L_520:
        /*0c34*/ 	.word	index@(_ZN10layer_norm13ln_bwd_kernelINS_13Kernel_traitsI13__nv_bfloat16S2_fS2_fjLj7168ELj1ELj1ELj8ELj8ENS_18Kernel_traits_baseILj7168ES2_S2_fS2_fjLj256EEEEELb1ELb0ELb0ELb1EEEvNS_9BwdParamsE)
        /*0c38*/ 	.word	0x000000da


	//----- nvinfo : EIATTR_FRAME_SIZE
	.align		4
.L_521:
        /*0c3c*/ 	.byte	0x04, 0x11
        /*0c3e*/ 	.short	(.L_523 - .L_522)
	.align		4
.L_522:
        /*0c40*/ 	.word	index@(_ZN10layer_norm13ln_bwd_kernelINS_13Kernel_traitsI13__nv_bfloat16S2_fS2_fjLj7168ELj1ELj1ELj8ELj8ENS_18Kernel_traits_baseILj7168ES2_S2_fS2_fjLj256EEEEELb1ELb0ELb0ELb1EEEvNS_9BwdParamsE)
        /*0c44*/ 	.word	0x00000000


	//----- nvinfo : EIATTR_REGCOUNT
	.align		4
.L_523:
        /*0c48*/ 	.byte	0x04, 0x2f
        /*0c4a*/ 	.short	(.L_525 - .L_524)
	.align		4
.L_524:
        /*0c4c*/ 	.word	index@(_ZN10layer_norm13ln_bwd_kernelINS_13Kernel_traitsI13__nv_bfloat16S2_fS2_fjLj7168ELj1ELj1ELj8ELj8ENS_18Kernel_traits_baseILj7168ES2_S2_fS2_fjLj256EEEEELb1ELb0ELb0ELb0EEEvNS_9BwdParamsE)
        /*0c50*/ 	.word	0x000000d6


	//----- nvinfo : EIATTR_FRAME_SIZE
	.align		4
.L_525:
        /*0c54*/ 	.byte	0x04, 0x11
        /*0c56*/ 	.short	(.L_527 - .L_526)
	.align		4
.L_526:
        /*0c58*/ 	.word	index@(_ZN10layer_norm13ln_bwd_kernelINS_13Kernel_traitsI13__nv_bfloat16S2_fS2_fjLj7168ELj1ELj1ELj8ELj8ENS_18Kernel_traits_baseILj7168ES2_S2_fS2_fjLj256EEEEELb1ELb0ELb0ELb0EEEvNS_9BwdParamsE)
        /*0c5c*/ 	.word	0x00000000


	//----- nvinfo : EIATTR_REGCOUNT
	.align		4
.L_527:
        /*0c60*/ 	.byte	0x04, 0x2f
        /*0c62*/ 	.short	(.L_529 - .L_528)
	.align		4
.L_528:
        /*0c64*/ 	.word	index@(_ZN10layer_norm13ln_bwd_kernelINS_13Kernel_traitsI13__nv_bfloat16S2_fS2_fjLj7168ELj1ELj1ELj8ELj8ENS_18Kernel_traits_baseILj7168ES2_S2_fS2_fjLj256EEEEELb0ELb1ELb1ELb1EEEvNS_9BwdParamsE)
        /*0c68*/ 	.word	0x000000ff


	//----- nvinfo : EIATTR_FRAME_SIZE
	.align		4
.L_529:
        /*0c6c*/ 	.byte	0x04, 0x11
        /*0c6e*/ 	.short	(.L_531 - .L_530)
	.align		4
.L_530:
        /*0c70*/ 	.word	index@(_ZN10layer_norm13ln_bwd_kernelINS_13Kernel_traitsI13__nv_bfloat16S2_fS2_fjLj7168ELj1ELj1ELj8ELj8ENS_18Kernel_traits_baseILj7168ES2_S2_fS2_fjLj256EEEEELb0ELb1ELb1ELb1EEEvNS_9BwdParamsE)
        /*0c74*/ 	.word	0x00000018


	//----- nvinfo : EIATTR_REGCOUNT
	.align		4
.L_531:
        /*0c78*/ 	.byte	0x04, 0x2f
        /*0c7a*/ 	.short	(.L_533 - .L_532)
	.align		4
.L_532:
        /*0c7c*/ 	.word	index@(_ZN10layer_norm13ln_bwd_kernelINS_13Kernel_traitsI13__nv_bfloat16S2_fS2_fjLj7168ELj1ELj1ELj8ELj8ENS_18Kernel_traits_baseILj7168ES2_S2_fS2_fjLj256EEEEELb0ELb1ELb1ELb0EEEvNS_9BwdParamsE)
        /*0c80*/ 	.word	0x000000ff


	//----- nvinfo : EIATTR_FRAME_SIZE
	.align		4
.L_533:
        /*0c84*/ 	.byte	0x04, 0x11
        /*0c86*/ 	.short	(.L_535 - .L_534)
	.align		4
.L_534:
        /*0c88*/ 	.word	index@(_ZN10layer_norm13ln_bwd_kernelINS_13Kernel_traitsI13__nv_bfloat16S2_fS2_fjLj7168ELj1ELj1ELj8ELj8ENS_18Kernel_traits_baseILj7168ES2_S2_fS2_fjLj256EEEEELb0ELb1ELb1ELb0EEEvNS_9BwdParamsE)
        /*0c8c*/ 	.word	0x00000008


	//----- nvinfo : EIATTR_REGCOUNT
	.align		4
.L_535:
        /*0c90*/ 	.byte	0x04, 0x2f
        /*0c92*/ 	.short	(.L_537 - .L_536)
	.align		4
.L_536:
        /*0c94*/ 	.word	index@(_ZN10layer_norm13ln_bwd_kernelINS_13Kernel_traitsI13__nv_bfloat16S2_fS2_fjLj7168ELj1ELj1ELj8ELj8ENS_18Kernel_traits_baseILj7168ES2_S2_fS2_fjLj256EEEEELb0ELb1ELb0ELb1EEEvNS_9BwdParamsE)
        /*0c98*/ 	.word	0x000000ff


	//----- nvinfo : EIATTR_FRAME_SIZE
	.align		4
.L_537:
        /*0c9c*/ 	.byte	0x04, 0x11
        /*0c9e*/ 	.short	(.L_539 - .L_538)
	.align		4
.L_538:
        /*0ca0*/ 	.word	index@(_ZN10layer_norm13ln_bwd_kernelINS_13Kernel_traitsI13__nv_bfloat16S2_fS2_fjLj7168ELj1ELj1ELj8ELj8ENS_18Kernel_traits_baseILj7168ES2_S2_fS2_fjLj256EEEEELb0ELb1ELb0ELb1EEEvNS_9BwdParamsE)
        /*0ca4*/ 	.word	0x00000018


	//----- nvinfo : EIATTR_REGCOUNT
	.align		4
.L_539:
        /*0ca8*/ 	.byte	0x04, 0x2f
        /*0caa*/ 	.short	(.L_541 - .L_540)
	.align		4
.L_540:
        /*0cac*/ 	.word	index@(_ZN10layer_norm13ln_bwd_kernelINS_13Kernel_traitsI13__nv_bfloat16S2_fS2_fjLj7168ELj1ELj1ELj8ELj8ENS_18Kernel_traits_baseILj7168ES2_S2_fS2_fjLj256EEEEELb0ELb1ELb0ELb0EEEvNS_9BwdParamsE)
        /*0cb0*/ 	.word	0x000000ff


	//----- nvinfo : EIATTR_FRAME_SIZE
	.align		4
.L_541:
        /*0cb4*/ 	.byte	0x04, 0x11
        /*0cb6*/ 	.short	(.L_543 - .L_542)
	.align		4
.L_542:
        /*0cb8*/ 	.word	index@(_ZN10layer_norm13ln_bwd_kernelINS_13Kernel_traitsI13__nv_bfloat16S2_fS2_fjLj7168ELj1ELj1ELj8ELj8ENS_18Kernel_traits_baseILj7168ES2_S2_fS2_fjLj256EEEEELb0ELb1ELb0ELb0EEEvNS_9BwdParamsE)
        /*0cbc*/ 	.word	0x00000000


	//----- nvinfo : EIATTR_REGCOUNT
	.align		4
.L_543:
        /*0cc0*/ 	.byte	0x04, 0x2f
        /*0cc2*/ 	.short	(.L_545 - .L_544)
	.align		4
.L_544:
        /*0cc4*/ 	.word	index@(_ZN10layer_norm13ln_bwd_kernelINS_13Kernel_traitsI13__nv_bfloat16S2_fS2_fjLj7168ELj1ELj1ELj8ELj8ENS_18Kernel_traits_baseILj7168ES2_S2_fS2_fjLj256EEEEELb0ELb0ELb1ELb1EEEvNS_9BwdParamsE)
        /*0cc8*/ 	.word	0x000000f0


	//----- nvinfo : EIATTR_FRAME_SIZE
	.align		4
.L_545:
        /*0ccc*/ 	.byte	0x04, 0x11
        /*0cce*/ 	.short	(.L_547 - .L_546)
	.align		4
.L_546:
        /*0cd0*/ 	.word	index@(_ZN10layer_norm13ln_bwd_kernelINS_13Kernel_traitsI13__nv_bfloat16S2_fS2_fjLj7168ELj1ELj1ELj8ELj8ENS_18Kernel_traits_baseILj7168ES2_S2_fS2_fjLj256EEEEELb0ELb0ELb1ELb1EEEvNS_9BwdParamsE)
        /*0cd4*/ 	.word	0x00000000


	//----- nvinfo : EIATTR_REGCOUNT
	.align		4
.L_547:
        /*0cd8*/ 	.byte	0x04, 0x2f
        /*0cda*/ 	.short	(.L_549 - .L_548)
	.align		4
.L_548:
        /*0cdc*/ 	.word	index@(_ZN10layer_norm13ln_bwd_kernelINS_13Kernel_traitsI13__nv_bfloat16S2_fS2_fjLj7168ELj1ELj1ELj8ELj8ENS_18Kernel_traits_baseILj7168ES2_S2_fS2_fjLj256EEEEELb0ELb0ELb1ELb0EEEvNS_9BwdParamsE)
        /*0ce0*/ 	.word	0x000000d6


	//----- nvinfo : EIATTR_FRAME_SIZE
	.align		4
.L_549:
        /*0ce4*/ 	.byte	0x04, 0x11
        /*0ce6*/ 	.short	(.L_551 - .L_550)
	.align		4
.L_550:
        /*0ce8*/ 	.word	index@(_ZN10layer_norm13ln_bwd_kernelINS_13Kernel_traitsI13__nv_bfloat16S2_fS2_fjLj7168ELj1ELj1ELj8ELj8ENS_18Kernel_traits_baseILj7168ES2_S2_fS2_fjLj256EEEEELb0ELb0ELb1ELb0EEEvNS_9BwdParamsE)
        /*0cec*/ 	.word	0x00000000


	//----- nvinfo : EIATTR_REGCOUNT
	.align		4
.L_551:
        /*0cf0*/ 	.byte	0x04, 0x2f
        /*0cf2*/ 	.short	(.L_553 - .L_552)
	.align		4
.L_552:
        /*0cf4*/ 	.word	index@(_ZN10layer_norm13ln_bwd_kernelINS_13Kernel_traitsI13__nv_bfloat16S2_fS2_fjLj7168ELj1ELj1ELj8ELj8ENS_18Kernel_traits_baseILj7168ES2_S2_fS2_fjLj256EEEEELb0ELb0ELb0ELb1EEEvNS_9BwdParamsE)
        /*0cf8*/ 	.word	0x000000da


	//----- nvinfo : EIATTR_FRAME_SIZE
	.align		4
.L_553:
        /*0cfc*/ 	.byte	0x04, 0x11
        /*0cfe*/ 	.short	(.L_555 - .L_554)
	.align		4
.L_554:
        /*0d00*/ 	.word	index@(_ZN10layer_norm13ln_bwd_kernelINS_13Kernel_traitsI13__nv_bfloat16S2_fS2_fjLj7168ELj1ELj1ELj8ELj8ENS_18Kernel_traits_baseILj7168ES2_S2_fS2_fjLj256EEEEELb0ELb0ELb0ELb1EEEvNS_9BwdParamsE)
        /*0d04*/ 	.word	0x00000000


	//----- nvinfo : EIATTR_REGCOUNT
	.align		4
.L_555:
        /*0d08*/ 	.byte	0x04, 0x2f
        /*0d0a*/ 	.short	(.L_557 - .L_556)
	.align		4
.L_556:
        /*0d0c*/ 	.word	index@(_ZN10layer_norm13ln_bwd_kernelINS_13Kernel_traitsI13__nv_bfloat16S2_fS2_fjLj7168ELj1ELj1ELj8ELj8ENS_18Kernel_traits_baseILj7168ES2_S2_fS2_fjLj256EEEEELb0ELb0ELb0ELb0EEEvNS_9BwdParamsE)
        /*0d10*/ 	.word	0x000000d0


	//----- nvinfo : EIATTR_FRAME_SIZE
	.align		4
.L_557:
        /*0d14*/ 	.byte	0x04, 0x11
        /*0d16*/ 	.short	(.L_559 - .L_558)
	.align		4
.L_558:
        /*0d18*/ 	.word	index@(_ZN10layer_norm13ln_bwd_kernelINS_13Kernel_traitsI13__nv_bfloat16S2_fS2_fjLj7168ELj1ELj1ELj8ELj8ENS_18Kernel_traits_baseILj7168ES2_S2_fS2_fjLj256EEEEELb0ELb0ELb0ELb0EEEvNS_9BwdParamsE)
        /*0d1c*/ 	.word	0x00000000


	//----- nvinfo : EIATTR_REGCOUNT
	.align		4
.L_559:
        /*0d20*/ 	.byte	0x04, 0x2f
        /*0d22*/ 	.short	(.L_561 - .L_560)
	.align		4
.L_560:
        /*0d24*/ 	.word	index@(_ZN10layer_norm13ln_bwd_kernelINS_13Kernel_traitsIf13__nv_bfloat16S2_S2_fjLj7168ELj1ELj1ELj8ELj8ENS_18Kernel_traits_baseILj7168EfS2_S2_S2_fjLj256EEEEELb1ELb1ELb1ELb1EEEvNS_9BwdParamsE)
        /*0d28*/ 	.word	0x000000ff


	//----- nvinfo : EIATTR_FRAME_SIZE
	.align		4
.L_561:
        /*0d2c*/ 	.byte	0x04, 0x11
        /*0d2e*/ 	.short	(.L_563 - .L_562)
	.align		4
.L_562:
        /*0d30*/ 	.word	index@(_ZN10layer_norm13ln_bwd_kernelINS_13Kernel_traitsIf13__nv_bfloat16S2_S2_fjLj7168ELj1ELj1ELj8ELj8ENS_18Kernel_traits_baseILj7168EfS2_S2_S2_fjLj256EEEEELb1ELb1ELb1ELb1EEEvNS_9BwdParamsE)
        /*0d34*/ 	.word	0x00000000


	//----- nvinfo : EIATTR_REGCOUNT
	.align		4
.L_563:
        /*0d38*/ 	.byte	0x04, 0x2f
        /*0d3a*/ 	.short	(.L_565 - .L_564)
	.align		4
.L_564:
        /*0d3c*/ 	.word	index@(_ZN10layer_norm22ln_bwd_finalize_kernelINS_22Kernel_traits_finalizeILj7168Ef13__nv_bfloat16S2_S2_fjLb1ELj1024ELj4ENS_18Kernel_traits_baseILj7168EfS2_S2_S2_fjLj1024EEEEELb1ELb1EEEvNS_9BwdParamsE)
        /*0d40*/ 	.word	0x00000020


	//----- nvinfo : EIATTR_FRAME_SIZE
	.align		4
.L_565:
        /*0d44*/ 	.byte	0x04, 0x11
        /*0d46*/ 	.short	(.L_567 - .L_566)
	.align		4
.L_566:
        /*0d48*/ 	.word	index@(_ZN10layer_norm22ln_bwd_finalize_kernelINS_22Kernel_traits_finalizeILj7168Ef13__nv_bfloat16S2_S2_fjLb1ELj1024ELj4ENS_18Kernel_traits_baseILj7168EfS2_S2_S2_fjLj1024EEEEELb1ELb1EEEvNS_9BwdParamsE)
        /*0d4c*/ 	.word	0x00000000


	//----- nvinfo : EIATTR_REGCOUNT
	.align		4
.L_567:
        /*0d50*/ 	.byte	0x04, 0x2f
        /*0d52*/ 	.short	(.L_569 - .L_568)
	.align		4
.L_568:
        /*0d54*/ 	.word	index@(_ZN10layer_norm13ln_bwd_kernelINS_13Kernel_traitsIf13__nv_bfloat16S2_S2_fjLj7168ELj1ELj1ELj8ELj8ENS_18Kernel_traits_baseILj7168EfS2_S2_S2_fjLj256EEEEELb1ELb1ELb1ELb0EEEvNS_9BwdParamsE)
        /*0d58*/ 	.word	0x000000ff


	//----- nvinfo : EIATTR_FRAME_SIZE
	.align		4
.L_569:
        /*0d5c*/ 	.byte	0x04, 0x11
        /*0d5e*/ 	.short	(.L_571 - .L_570)
	.align		4
.L_570:
        /*0d60*/ 	.word	index@(_ZN10layer_norm13ln_bwd_kernelINS_13Kernel_traitsIf13__nv_bfloat16S2_S2_fjLj7168ELj1ELj1ELj8ELj8ENS_18Kernel_traits_baseILj7168EfS2_S2_S2_fjLj256EEEEELb1ELb1ELb1ELb0EEEvNS_9BwdParamsE)
        /*0d64*/ 	.word	0x00000000


	//----- nvinfo : EIATTR_REGCOUNT
	.align		4
.L_571:
        /*0d68*/ 	.byte	0x04, 0x2f
        /*0d6a*/ 	.short	(.L_573 - .L_572)
	.align		4
.L_572:
        /*0d6c*/ 	.word	index@(_ZN10layer_norm22ln_bwd_finalize_kernelINS_22Kernel_traits_finalizeILj7168Ef13__nv_bfloat16S2_S2_fjLb1ELj1024ELj4ENS_18Kernel_traits_baseILj7168EfS2_S2_S2_fjLj1024EEEEELb1ELb0EEEvNS_9BwdParamsE)
        /*0d70*/ 	.word	0x00000020


	//----- nvinfo : EIATTR_FRAME_SIZE
	.align		4
.L_573:
        /*0d74*/ 	.byte	0x04, 0x11
        /*0d76*/ 	.short	(.L_575 - .L_574)
	.align		4
.L_574:
        /*0d78*/ 	.word	index@(_ZN10layer_norm22ln_bwd_finalize_kernelINS_22Kernel_traits_finalizeILj7168Ef13__nv_bfloat16S2_S2_fjLb1ELj1024ELj4ENS_18Kernel_traits_baseILj7168EfS2_S2_S2_fjLj1024EEEEELb1ELb0EEEvNS_9BwdParamsE)
        /*0d7c*/ 	.word	0x00000000


	//----- nvinfo : EIATTR_REGCOUNT
	.align		4
.L_575:
        /*0d80*/ 	.byte	0x04, 0x2f
        /*0d82*/ 	.short	(.L_577 - .L_576)
	.align		4
.L_576:
        /*0d84*/ 	.word	index@(_ZN10layer_norm13ln_bwd_kernelINS_13Kernel_traitsIf13__nv_bfloat16S2_S2_fjLj7168ELj1ELj1ELj8ELj8ENS_18Kernel_traits_baseILj7168EfS2_S2_S2_fjLj256EEEEELb1ELb1ELb0ELb1EEEvNS_9BwdParamsE)
        /*0d88*/ 	.word	0x000000ff


	//----- nvinfo : EIATTR_FRAME_SIZE
	.align		4
.L_577:
        /*0d8c*/ 	.byte	0x04, 0x11
        /*0d8e*/ 	.short	(.L_579 - .L_578)
	.align		4
.L_578:
        /*0d90*/ 	.word	index@(_ZN10layer_norm13ln_bwd_kernelINS_13Kernel_traitsIf13__nv_bfloat16S2_S2_fjLj7168ELj1ELj1ELj8ELj8ENS_18Kernel_traits_baseILj7168EfS2_S2_S2_fjLj256EEEEELb1ELb1ELb0ELb1EEEvNS_9BwdParamsE)
        /*0d94*/ 	.word	0x00000000


	//----- nvinfo : EIATTR_REGCOUNT
	.align		4
.L_579:
        /*0d98*/ 	.byte	0x04, 0x2f
        /*0d9a*/ 	.short	(.L_581 - .L_580)
	.align		4
.L_580:
        /*0d9c*/ 	.word	index@(_ZN10layer_norm13ln_bwd_kernelINS_13Kernel_traitsIf13__nv_bfloat16S2_S2_fjLj7168ELj1ELj1ELj8ELj8ENS_18Kernel_traits_baseILj7168EfS2_S2_S2_fjLj256EEEEELb1ELb1ELb0ELb0EEEvNS_9BwdParamsE)
        /*0da0*/ 	.word	0x000000fe


	//----- nvinfo : EIATTR_FRAME_SIZE
	.align		4
.L_581:
        /*0da4*/ 	.byte	0x04, 0x11
        /*0da6*/ 	.short	(.L_583 - .L_582)
	.align		4
.L_582:
        /*0da8*/ 	.word	index@(_ZN10layer_norm13ln_bwd_kernelINS_13Kernel_traitsIf13__nv_bfloat16S2_S2_fjLj7168ELj1ELj1ELj8ELj8ENS_18Kernel_traits_baseILj7168EfS2_S2_S2_fjLj256EEEEELb1ELb1ELb0ELb0EEEvNS_9BwdParamsE)
        /*0dac*/ 	.word	0x00000000


	//----- nvinfo : EIATTR_REGCOUNT
	.align		4
.L_583:
        /*0db0*/ 	.byte	0x04, 0x2f
        /*0db2*/ 	.short	(.L_585 - .L_584)
	.align		4
.L_584:
        /*0db4*/ 	.word	index@(_ZN10layer_norm13ln_bwd_kernelINS_13Kernel_traitsIf13__nv_bfloat16S2_S2_fjLj7168ELj1ELj1ELj8ELj8ENS_18Kernel_traits_baseILj7168EfS2_S2_S2_fjLj256EEEEELb1ELb0ELb1ELb1EEEvNS_9BwdParamsE)
        /*0db8*/ 	.word	0x000000db


	//----- nvinfo : EIATTR_FRAME_SIZE
	.align		4
.L_585:
        /*0dbc*/ 	.byte	0x04, 0x11
        /*0dbe*/ 	.short	(.L_587 - .L_586)
	.align		4
.L_586:
        /*0dc0*/ 	.word	index@(_ZN10layer_norm13ln_bwd_kernelINS_13Kernel_traitsIf13__nv_bfloat16S2_S2_fjLj7168ELj1ELj1ELj8ELj8ENS_18Kernel_traits_baseILj7168EfS2_S2_S2_fjLj256EEEEELb1ELb0ELb1ELb1EEEvNS_9BwdParamsE)
        /*0dc4*/ 	.word	0x00000000


	//----- nvinfo : EIATTR_REGCOUNT
	.align		4
.L_587:
        /*0dc8*/ 	.byte	0x04, 0x2f
        /*0dca*/ 	.short	(.L_589 - .L_588)
	.align		4
.L_588:
        /*0dcc*/ 	.word	index@(_ZN10layer_norm22ln_bwd_finalize_kernelINS_22Kernel_traits_finalizeILj7168Ef13__nv_bfloat16S2_S2_fjLb0ELj1024ELj4ENS_18Kernel_traits_baseILj7168EfS2_S2_S2_fjLj1024EEEEELb0ELb1EEEvNS_9BwdParamsE)
        /*0dd0*/ 	.word	0x00000020


	//----- nvinfo : EIATTR_FRAME_SIZE
	.align		4
.L_589:
        /*0dd4*/ 	.byte	0x04, 0x11
        /*0dd6*/ 	.short	(.L_591 - .L_590)
	.align		4
.L_590:
        /*0dd8*/ 	.word	index@(_ZN10layer_norm22ln_bwd_finalize_kernelINS_22Kernel_traits_finalizeILj7168Ef13__nv_bfloat16S2_S2_fjLb0ELj1024ELj4ENS_18Kernel_traits_baseILj7168EfS2_S2_S2_fjLj1024EEEEELb0ELb1EEEvNS_9BwdParamsE)
        /*0ddc*/ 	.word	0x00000000


	//----- nvinfo : EIATTR_REGCOUNT
	.align		4
.L_591:
        /*0de0*/ 	.byte	0x04, 0x2f
        /*0de2*/ 	.short	(.L_593 - .L_592)
	.align		4
.L_592:
        /*0de4*/ 	.word	index@(_ZN10layer_norm13ln_bwd_kernelINS_13Kernel_traitsIf13__nv_bfloat16S2_S2_fjLj7168ELj1ELj1ELj8ELj8ENS_18Kernel_traits_baseILj7168EfS2_S2_S2_fjLj256EEEEELb1ELb0ELb1ELb0EEEvNS_9BwdParamsE)
        /*0de8*/ 	.word	0x000000d0


	//----- nvinfo : EIATTR_FRAME_SIZE
	.align		4
.L_593:
        /*0dec*/ 	.byte	0x04, 0x11
        /*0dee*/ 	.short	(.L_595 - .L_594)
	.align		4
.L_594:
        /*0df0*/ 	.word	index@(_ZN10layer_norm13ln_bwd_kernelINS_13Kernel_traitsIf13__nv_bfloat16S2_S2_fjLj7168ELj1ELj1ELj8ELj8ENS_18Kernel_traits_baseILj7168EfS2_S2_S2_fjLj256EEEEELb1ELb0ELb1ELb0EEEvNS_9BwdParamsE)
        /*0df4*/ 	.word	0x00000000


	//----- nvinfo : EIATTR_REGCOUNT
	.align		4
.L_595:
        /*0df8*/ 	.byte	0x04, 0x2f
        /*0dfa*/ 	.short	(.L_597 - .L_596)
	.align		4
.L_596:
        /*0dfc*/ 	.word	index@(_ZN10layer_norm22ln_bwd_finalize_kernelINS_22Kernel_traits_finalizeILj7168Ef13__nv_bfloat16S2_S2_fjLb0ELj1024ELj4ENS_18Kernel_traits_baseILj7168EfS2_S2_S2_fjLj1024EEEEELb0ELb0EEEvNS_9BwdParamsE)
        /*0e00*/ 	.word	0x00000020


	//----- nvinfo : EIATTR_FRAME_SIZE
	.align		4
.L_597:
        /*0e04*/ 	.byte	0x04, 0x11
        /*0e06*/ 	.short	(.L_599 - .L_598)
	.align		4
.L_598:
        /*0e08*/ 	.word	index@(_ZN10layer_norm22ln_bwd_finalize_kernelINS_22Kernel_traits_finalizeILj7168Ef13__nv_bfloat16S2_S2_fjLb0ELj1024ELj4ENS_18Kernel_traits_baseILj7168EfS2_S2_S2_fjLj1024EEEEELb0ELb0EEEvNS_9BwdParamsE)
        /*0e0c*/ 	.word	0x00000000


	//----- nvinfo : EIATTR_REGCOUNT
	.align		4
.L_599:
        /*0e10*/ 	.byte	0x04, 0x2f
        /*0e12*/ 	.short	(.L_601 - .L_600)
	.align		4
.L_600:
        /*0e14*/ 	.word	index@(_ZN10layer_norm13ln_bwd_kernelINS_13Kernel_traitsIf13__nv_bfloat16S2_S2_fjLj7168ELj1ELj1ELj8ELj8ENS_18Kernel_traits_baseILj7168EfS2_S2_S2_fjLj256EEEEELb1ELb0ELb0ELb1EEEvNS_9BwdParamsE)
        /*0e18*/ 	.word	0x000000d3


	//----- nvinfo : EIATTR_FRAME_SIZE
	.align		4
.L_601:
        /*0e1c*/ 	.byte	0x04, 0x11
        /*0e1e*/ 	.short	(.L_603 - .L_602)
	.align		4
.L_602:
        /*0e20*/ 	.word	index@(_ZN10layer_norm13ln_bwd_kernelINS_13Kernel_traitsIf13__nv_bfloat16S2_S2_fjLj7168ELj1ELj1ELj8ELj8ENS_18Kernel_traits_baseILj7168EfS2_S2_S2_fjLj256EEEEELb1ELb0ELb0ELb1EEEvNS_9BwdParamsE)
        /*0e24*/ 	.word	0x00000000


	//----- nvinfo : EIATTR_REGCOUNT
	.align		4
.L_603:
        /*0e28*/ 	.byte	0x04, 0x2f
        /*0e2a*/ 	.short	(.L_605 - .L_604)
	.align		4
.L_604:
        /*0e2c*/ 	.word	index@(_ZN10layer_norm13ln_bwd_kernelINS_13Kernel_traitsIf13__nv_bfloat16S2_S2_fjLj7168ELj1ELj1ELj8ELj8ENS_18Kernel_traits_baseILj7168EfS2_S2_S2_fjLj256EEEEELb1ELb0ELb0ELb0EEEvNS_9BwdParamsE)
        /*0e30*/ 	.word	0x000000c8


	//----- nvinfo : EIATTR_FRAME_SIZE
	.align		4
.L_605:
        /*0e34*/ 	.byte	0x04, 0x11
        /*0e36*/ 	.short	(.L_607 - .L_606)
	.align		4
.L_606:
        /*0e38*/ 	.word	index@(_ZN10layer_norm13ln_bwd_kernelINS_13Kernel_traitsIf13__nv_bfloat16S2_S2_fjLj7168ELj1ELj1ELj8ELj8ENS_18Kernel_traits_baseILj7168EfS2_S2_S2_fjLj256EEEEELb1ELb0ELb0ELb0EEEvNS_9BwdParamsE)
        /*0e3c*/ 	.word	0x00000000


	//----- nvinfo : EIATTR_REGCOUNT
	.align		4
.L_607:
        /*0e40*/ 	.byte	0x04, 0x2f
        /*0e42*/ 	.short	(.L_609 - .L_608)
	.align		4
.L_608:
        /*0e44*/ 	.word	index@(_ZN10layer_norm13ln_bwd_kernelINS_13Kernel_traitsIf13__nv_bfloat16S2_S2_fjLj7168ELj1ELj1ELj8ELj8ENS_18Kernel_traits_baseILj7168EfS2_S2_S2_fjLj256EEEEELb0ELb1ELb1ELb1EEEvNS_9BwdParamsE)
        /*0e48*/ 	.word	0x000000ff


	//----- nvinfo : EIATTR_FRAME_SIZE
	.align		4
.L_609:
        /*0e4c*/ 	.byte	0x04, 0x11
        /*0e4e*/ 	.short	(.L_611 - .L_610)
	.align		4
.L_610:
        /*0e50*/ 	.word	index@(_ZN10layer_norm13ln_bwd_kernelINS_13Kernel_traitsIf13__nv_bfloat16S2_S2_fjLj7168ELj1ELj1ELj8ELj8ENS_18Kernel_traits_baseILj7168EfS2_S2_S2_fjLj256EEEEELb0ELb1ELb1ELb1EEEvNS_9BwdParamsE)
        /*0e54*/ 	.word	0x00000000


	//----- nvinfo : EIATTR_REGCOUNT
	.align		4
.L_611:
        /*0e58*/ 	.byte	0x04, 0x2f
        /*0e5a*/ 	.short	(.L_613 - .L_612)
	.align		4
.L_612:
        /*0e5c*/ 	.word	index@(_ZN10layer_norm13ln_bwd_kernelINS_13Kernel_traitsIf13__nv_bfloat16S2_S2_fjLj7168ELj1ELj1ELj8ELj8ENS_18Kernel_traits_baseILj7168EfS2_S2_S2_fjLj256EEEEELb0ELb1ELb1ELb0EEEvNS_9BwdParamsE)
        /*0e60*/ 	.word	0x000000fc


	//----- nvinfo : EIATTR_FRAME_SIZE
	.align		4
.L_613:
        /*0e64*/ 	.byte	0x04, 0x11
        /*0e66*/ 	.short	(.L_615 - .L_614)
	.align		4
.L_614:
        /*0e68*/ 	.word	index@(_ZN10layer_norm13ln_bwd_kernelINS_13Kernel_traitsIf13__nv_bfloat16S2_S2_fjLj7168ELj1ELj1ELj8ELj8ENS_18Kernel_traits_baseILj7168EfS2_S2_S2_fjLj256EEEEELb0ELb1ELb1ELb0EEEvNS_9BwdParamsE)
        /*0e6c*/ 	.word	0x00000000


	//----- nvinfo : EIATTR_REGCOUNT
	.align		4
.L_615:
        /*0e70*/ 	.byte	0x04, 0x2f
        /*0e72*/ 	.short	(.L_617 - .L_616)
	.align		4
.L_616:
        /*0e74*/ 	.word	index@(_ZN10layer_norm13ln_bwd_kernelINS_13Kernel_traitsIf13__nv_bfloat16S2_S2_fjLj7168ELj1ELj1ELj8ELj8ENS_18Kernel_traits_baseILj7168EfS2_S2_S2_fjLj256EEEEELb0ELb1ELb0ELb1EEEvNS_9BwdParamsE)
        /*0e78*/ 	.word	0x000000fe


	//----- nvinfo : EIATTR_FRAME_SIZE
	.align		4
.L_617:
        /*0e7c*/ 	.byte	0x04, 0x11
        /*0e7e*/ 	.short	(.L_619 - .L_618)
	.align		4
.L_618:
        /*0e80*/ 	.word	index@(_ZN10layer_norm13ln_bwd_kernelINS_13Kernel_traitsIf13__nv_bfloat16S2_S2_fjLj7168ELj1ELj1ELj8ELj8ENS_18Kernel_traits_baseILj7168EfS2_S2_S2_fjLj256EEEEELb0ELb1ELb0ELb1EEEvNS_9BwdParamsE)
        /*0e84*/ 	.word	0x00000000


	//----- nvinfo : EIATTR_REGCOUNT
	.align		4
.L_619:
        /*0e88*/ 	.byte	0x04, 0x2f
        /*0e8a*/ 	.short	(.L_621 - .L_620)
	.align		4
.L_620:
        /*0e8c*/ 	.word	index@(_ZN10layer_norm13ln_bwd_kernelINS_13Kernel_traitsIf13__nv_bfloat16S2_S2_fjLj7168ELj1ELj1ELj8ELj8ENS_18Kernel_traits_baseILj7168EfS2_S2_S2_fjLj256EEEEELb0ELb1ELb0ELb0EEEvNS_9BwdParamsE)
        /*0e90*/ 	.word	0x000000f8


	//----- nvinfo : EIATTR_FRAME_SIZE
	.align		4
.L_621:
        /*0e94*/ 	.byte	0x04, 0x11
        /*0e96*/ 	.short	(.L_623 - .L_622)
	.align		4
.L_622:
        /*0e98*/ 	.word	index@(_ZN10layer_norm13ln_bwd_kernelINS_13Kernel_traitsIf13__nv_bfloat16S2_S2_fjLj7168ELj1ELj1ELj8ELj8ENS_18Kernel_traits_baseILj7168EfS2_S2_S2_fjLj256EEEEELb0ELb1ELb0ELb0EEEvNS_9BwdParamsE)
        /*0e9c*/ 	.word	0x00000000


	//----- nvinfo : EIATTR_REGCOUNT
	.align		4
.L_623:
        /*0ea0*/ 	.byte	0x04, 0x2f
        /*0ea2*/ 	.short	(.L_625 - .L_624)
	.align		4
.L_624:
        /*0ea4*/ 	.word	index@(_ZN10layer_norm13ln_bwd_kernelINS_13Kernel_traitsIf13__nv_bfloat16S2_S2_fjLj7168ELj1ELj1ELj8ELj8ENS_18Kernel_traits_baseILj7168EfS2_S2_S2_fjLj256EEEEELb0ELb0ELb1ELb1EEEvNS_9BwdParamsE)
        /*0ea8*/ 	.word	0x000000d8


	//----- nvinfo : EIATTR_FRAME_SIZE
	.align		4
.L_625:
        /*0eac*/ 	.byte	0x04, 0x11
        /*0eae*/ 	.short	(.L_627 - .L_626)
	.align		4
.L_626:
        /*0eb0*/ 	.word	index@(_ZN10layer_norm13ln_bwd_kernelINS_13Kernel_traitsIf13__nv_bfloat16S2_S2_fjLj7168ELj1ELj1ELj8ELj8ENS_18Kernel_traits_baseILj7168EfS2_S2_S2_fjLj256EEEEELb0ELb0ELb1ELb1EEEvNS_9BwdParamsE)
        /*0eb4*/ 	.word	0x00000000


	//----- nvinfo : EIATTR_REGCOUNT
	.align		4
.L_627:
        /*0eb8*/ 	.byte	0x04, 0x2f
        /*0eba*/ 	.short	(.L_629 - .L_628)
	.align		4
.L_628:
        /*0ebc*/ 	.word	index@(_ZN10layer_norm13ln_bwd_kernelINS_13Kernel_traitsIf13__nv_bfloat16S2_S2_fjLj7168ELj1ELj1ELj8ELj8ENS_18Kernel_traits_baseILj7168EfS2_S2_S2_fjLj256EEEEELb0ELb0ELb1ELb0EEEvNS_9BwdParamsE)
        /*0ec0*/ 	.word	0x000000ca


	//----- nvinfo : EIATTR_FRAME_SIZE
	.align		4
.L_629:
        /*0ec4*/ 	.byte	0x04, 0x11
        /*0ec6*/ 	.short	(.L_631 - .L_630)
	.align		4
.L_630:
        /*0ec8*/ 	.word	index@(_ZN10layer_norm13ln_bwd_kernelINS_13Kernel_traitsIf13__nv_bfloat16S2_S2_fjLj7168ELj1ELj1ELj8ELj8ENS_18Kernel_traits_baseILj7168EfS2_S2_S2_fjLj256EEEEELb0ELb0ELb1ELb0EEEvNS_9BwdParamsE)
        /*0ecc*/ 	.word	0x00000000


	//----- nvinfo : EIATTR_REGCOUNT
	.align		4
.L_631:
        /*0ed0*/ 	.byte	0x04, 0x2f
        /*0ed2*/ 	.short	(.L_633 - .L_632)
	.align		4
.L_632:
        /*0ed4*/ 	.word	index@(_ZN10layer_norm13ln_bwd_kernelINS_13Kernel_traitsIf13__nv_bfloat16S2_S2_fjLj7168ELj1ELj1ELj8ELj8ENS_18Kernel_traits_baseILj7168EfS2_S2_S2_fjLj256EEEEELb0ELb0ELb0ELb1EEEvNS_9BwdParamsE)
        /*0ed8*/ 	.word	0x000000d0


	//----- nvinfo : EIATTR_FRAME_SIZE
	.align		4
.L_633:
        /*0edc*/ 	.byte	0x04, 0x11
        /*0ede*/ 	.short	(.L_635 - .L_634)
	.align		4
.L_634:
        /*0ee0*/ 	.word	index@(_ZN10layer_norm13ln_bwd_kernelINS_13Kernel_traitsIf13__nv_bfloat16S2_S2_fjLj7168ELj1ELj1ELj8ELj8ENS_18Kernel_traits_baseILj7168EfS2_S2_S2_fjLj256EEEEELb0ELb0ELb0ELb1EEEvNS_9BwdParamsE)
        /*0ee4*/ 	.word	0x00000000


	//----- nvinfo : EIATTR_REGCOUNT
	.align		4
.L_635:
        /*0ee8*/ 	.byte	0x04, 0x2f
        /*0eea*/ 	.short	(.L_637 - .L_636)
	.align		4
.L_636:
        /*0eec*/ 	.word	index@(_ZN10layer_norm13ln_bwd_kernelINS_13Kernel_traitsIf13__nv_bfloat16S2_S2_fjLj7168ELj1ELj1ELj8ELj8ENS_18Kernel_traits_baseILj7168EfS2_S2_S2_fjLj256EEEEELb0ELb0ELb0ELb0EEEvNS_9BwdParamsE)
        /*0ef0*/ 	.word	0x000000c2


	//----- nvinfo : EIATTR_FRAME_SIZE
	.align		4
.L_637:
        /*0ef4*/ 	.byte	0x04, 0x11
        /*0ef6*/ 	.short	(.L_639 - .L_638)
	.align		4
.L_638:
        /*0ef8*/ 	.word	index@(_ZN10layer_norm13ln_bwd_kernelINS_13Kernel_traitsIf13__nv_bfloat16S2_S2_fjLj7168ELj1ELj1ELj8ELj8ENS_18Kernel_traits_baseILj7168EfS2_S2_S2_fjLj256EEEEELb0ELb0ELb0ELb0EEEvNS_9BwdParamsE)
        /*0efc*/ 	.word	0x00000000


	//----- nvinfo : EIATTR_REGCOUNT
	.align		4
.L_639:
        /*0f00*/ 	.byte	0x04, 0x2f
        /*0f02*/ 	.short	(.L_641 - .L_640)
	.align		4
.L_640:
        /*0f04*/ 	.word	index@(_ZN10layer_norm13ln_bwd_kernelINS_13Kernel_traitsI6__halfS2_S2_S2_fjLj7168ELj1ELj1ELj8ELj8ENS_18Kernel_traits_baseILj7168ES2_S2_S2_S2_fjLj256EEEEELb1ELb1ELb1ELb1EEEvNS_9BwdParamsE)
        /*0f08*/ 	.word	0x000000ff


	//----- nvinfo : EIATTR_FRAME_SIZE
	.align		4
.L_641:
        /*0f0c*/ 	.byte	0x04, 0x11
        /*0f0e*/ 	.short	(.L_643 - .L_642)
	.align		4
.L_642:
        /*0f10*/ 	.word	index@(_ZN10layer_norm13ln_bwd_kernelINS_13Kernel_traitsI6__halfS2_S2_S2_fjLj7168ELj1ELj1ELj8ELj8ENS_18Kernel_traits_baseILj7168ES2_S2_S2_S2_fjLj256EEEEELb1ELb1ELb1ELb1EEEvNS_9BwdParamsE)
        /*0f14*/ 	.word	0x00000010


	//----- nvinfo : EIATTR_REGCOUNT
	.align		4
.L_643:
        /*0f18*/ 	.byte	0x04, 0x2f
        /*0f1a*/ 	.short	(.L_645 - .L_644)
	.align		4
.L_644:
        /*0f1c*/ 	.word	index@(_ZN10layer_norm22ln_bwd_finalize_kernelINS_22Kernel_traits_finalizeILj7168E6__halfS2_S2_S2_fjLb1ELj1024ELj4ENS_18Kernel_traits_baseILj7168ES2_S2_S2_S2_fjLj1024EEEEELb1ELb1EEEvNS_9BwdParamsE)
        /*0f20*/ 	.word	0x00000020


	//----- nvinfo : EIATTR_FRAME_SIZE
	.align		4
.L_645:
        /*0f24*/ 	.byte	0x04, 0x11
        /*0f26*/ 	.short	(.L_647 - .L_646)
	.align		4
.L_646:
        /*0f28*/ 	.word	index@(_ZN10layer_norm22ln_bwd_finalize_kernelINS_22Kernel_traits_finalizeILj7168E6__halfS2_S2_S2_fjLb1ELj1024ELj4ENS_18Kernel_traits_baseILj7168ES2_S2_S2_S2_fjLj1024EEEEELb1ELb1EEEvNS_9BwdParamsE)
        /*0f2c*/ 	.word	0x00000000


	//----- nvinfo : EIATTR_REGCOUNT
	.align		4
.L_647:
        /*0f30*/ 	.byte	0x04, 0x2f
        /*0f32*/ 	.short	(.L_649 - .L_648)
	.align		4
.L_648:
        /*0f34*/ 	.word	index@(_ZN10layer_norm13ln_bwd_kernelINS_13Kernel_traitsI6__halfS2_S2_S2_fjLj7168ELj1ELj1ELj8ELj8ENS_18Kernel_traits_baseILj7168ES2_S2_S2_S2_fjLj256EEEEELb1ELb1ELb1ELb0EEEvNS_9BwdParamsE)
        /*0f38*/ 	.word	0x000000ff


	//----- nvinfo : EIATTR_FRAME_SIZE
	.align		4
.L_649:
        /*0f3c*/ 	.byte	0x04, 0x11
        /*0f3e*/ 	.short	(.L_651 - .L_650)
	.align		4
.L_650:
        /*0f40*/ 	.word	index@(_ZN10layer_norm13ln_bwd_kernelINS_13Kernel_traitsI6__halfS2_S2_S2_fjLj7168ELj1ELj1ELj8ELj8ENS_18Kernel_traits_baseILj7168ES2_S2_S2_S2_fjLj256EEEEELb1ELb1ELb1ELb0EEEvNS_9BwdParamsE)
        /*0f44*/ 	.word	0x00000000


	//----- nvinfo : EIATTR_REGCOUNT
	.align		4
.L_651:
        /*0f48*/ 	.byte	0x04, 0x2f
        /*0f4a*/ 	.short	(.L_653 - .L_652)
	.align		4
.L_652:
        /*0f4c*/ 	.word	index@(_ZN10layer_norm22ln_bwd_finalize_kernelINS_22Kernel_traits_finalizeILj7168E6__halfS2_S2_S2_fjLb1ELj1024ELj4ENS_18Kernel_traits_baseILj7168ES2_S2_S2_S2_fjLj1024EEEEELb1ELb0EEEvNS_9BwdParamsE)
        /*0f50*/ 	.word	0x00000020


	//----- nvinfo : EIATTR_FRAME_SIZE
	.align		4
.L_653:
        /*0f54*/ 	.byte	0x04, 0x11
        /*0f56*/ 	.short	(.L_655 - .L_654)
	.align		4
.L_654:
        /*0f58*/ 	.word	index@(_ZN10layer_norm22ln_bwd_finalize_kernelINS_22Kernel_traits_finalizeILj7168E6__halfS2_S2_S2_fjLb1ELj1024ELj4ENS_18Kernel_traits_baseILj7168ES2_S2_S2_S2_fjLj1024EEEEELb1ELb0EEEvNS_9BwdParamsE)
        /*0f5c*/ 	.word	0x00000000


	//----- nvinfo : EIATTR_REGCOUNT
	.align		4
.L_655:
        /*0f60*/ 	.byte	0x04, 0x2f
        /*0f62*/ 	.short	(.L_657 - .L_656)
	.align		4
.L_656:
        /*0f64*/ 	.word	index@(_ZN10layer_norm13ln_bwd_kernelINS_13Kernel_traitsI6__halfS2_S2_S2_fjLj7168ELj1ELj1ELj8ELj8ENS_18Kernel_traits_baseILj7168ES2_S2_S2_S2_fjLj256EEEEELb1ELb1ELb0ELb1EEEvNS_9BwdParamsE)
        /*0f68*/ 	.word	0x000000ff


	//----- nvinfo : EIATTR_FRAME_SIZE
	.align		4
.L_657:
        /*0f6c*/ 	.byte	0x04, 0x11
        /*0f6e*/ 	.short	(.L_659 - .L_658)
	.align		4
.L_658:
        /*0f70*/ 	.word	index@(_ZN10layer_norm13ln_bwd_kernelINS_13Kernel_traitsI6__halfS2_S2_S2_fjLj7168ELj1ELj1ELj8ELj8ENS_18Kernel_traits_baseILj7168ES2_S2_S2_S2_fjLj256EEEEELb1ELb1ELb0ELb1EEEvNS_9BwdParamsE)
        /*0f74*/ 	.word	0x00000000


	//----- nvinfo : EIATTR_REGCOUNT
	.align		4
.L_659:
        /*0f78*/ 	.byte	0x04, 0x2f
        /*0f7a*/ 	.short	(.L_661 - .L_660)
	.align		4
.L_660:
        /*0f7c*/ 	.word	index@(_ZN10layer_norm13ln_bwd_kernelINS_13Kernel_traitsI6__halfS2_S2_S2_fjLj7168ELj1ELj1ELj8ELj8ENS_18Kernel_traits_baseILj7168ES2_S2_S2_S2_fjLj256EEEEELb1ELb1ELb0ELb0EEEvNS_9BwdParamsE)
        /*0f80*/ 	.word	0x000000fe


	//----- nvinfo : EIATTR_FRAME_SIZE
	.align		4
.L_661:
        /*0f84*/ 	.byte	0x04, 0x11
        /*0f86*/ 	.short	(.L_663 - .L_662)
	.align		4
.L_662:
        /*0f88*/ 	.word	index@(_ZN10layer_norm13ln_bwd_kernelINS_13Kernel_traitsI6__halfS2_S2_S2_fjLj7168ELj1ELj1ELj8ELj8ENS_18Kernel_traits_baseILj7168ES2_S2_S2_S2_fjLj256EEEEELb1ELb1ELb0ELb0EEEvNS_9BwdParamsE)
        /*0f8c*/ 	.word	0x00000000


	//----- nvinfo : EIATTR_REGCOUNT
	.align		4
.L_663:
        /*0f90*/ 	.byte	0x04, 0x2f
        /*0f92*/ 	.short	(.L_665 - .L_664)
	.align		4
.L_664:
        /*0f94*/ 	.word	index@(_ZN10layer_norm13ln_bwd_kernelINS_13Kernel_traitsI6__halfS2_S2_S2_fjLj7168ELj1ELj1ELj8ELj8ENS_18Kernel_traits_baseILj7168ES2_S2_S2_S2_fjLj256EEEEELb1ELb0ELb1ELb1EEEvNS_9BwdParamsE)
        /*0f98*/ 	.word	0x000000d4


	//----- nvinfo : EIATTR_FRAME_SIZE
	.align		4
.L_665:
        /*0f9c*/ 	.byte	0x04, 0x11
        /*0f9e*/ 	.short	(.L_667 - .L_666)
	.align		4
.L_666:
        /*0fa0*/ 	.word	index@(_ZN10layer_norm13ln_bwd_kernelINS_13Kernel_traitsI6__halfS2_S2_S2_fjLj7168ELj1ELj1ELj8ELj8ENS_18Kernel_traits_baseILj7168ES2_S2_S2_S2_fjLj256EEEEELb1ELb0ELb1ELb1EEEvNS_9BwdParamsE)
        /*0fa4*/ 	.word	0x00000000


	//----- nvinfo : EIATTR_REGCOUNT
	.align		4
.L_667:
        /*0fa8*/ 	.byte	0x04, 0x2f
        /*0faa*/ 	.short	(.L_669 - .L_668)
	.align		4
.L_668:
        /*0fac*/ 	.word	index@(_ZN10layer_norm22ln_bwd_finalize_kernelINS_22Kernel_traits_finalizeILj7168E6__halfS2_S2_S2_fjLb0ELj1024ELj4ENS_18Kernel_traits_baseILj7168ES2_S2_S2_S2_fjLj1024EEEEELb0ELb1EEEvNS_9BwdParamsE)
        /*0fb0*/ 	.word	0x00000020


	//----- nvinfo : EIATTR_FRAME_SIZE
	.align		4
.L_669:
        /*0fb4*/ 	.byte	0x04, 0x11
        /*0fb6*/ 	.short	(.L_671 - .L_670)
	.align		4
.L_670:
        /*0fb8*/ 	.word	index@(_ZN10layer_norm22ln_bwd_finalize_kernelINS_22Kernel_traits_finalizeILj7168E6__halfS2_S2_S2_fjLb0ELj1024ELj4ENS_18Kernel_traits_baseILj7168ES2_S2_S2_S2_fjLj1024EEEEELb0ELb1EEEvNS_9BwdParamsE)
        /*0fbc*/ 	.word	0x00000000


	//----- nvinfo : EIATTR_REGCOUNT
	.align		4
.L_671:
        /*0fc0*/ 	.byte	0x04, 0x2f
        /*0fc2*/ 	.short	(.L_673 - .L_672)
	.align		4
.L_672:
        /*0fc4*/ 	.word	index@(_ZN10layer_norm13ln_bwd_kernelINS_13Kernel_traitsI6__halfS2_S2_S2_fjLj7168ELj1ELj1ELj8ELj8ENS_18Kernel_traits_baseILj7168ES2_S2_S2_S2_fjLj256EEEEELb1ELb0ELb1ELb0EEEvNS_9BwdParamsE)
        /*0fc8*/ 	.word	0x000000d0


	//----- nvinfo : EIATTR_FRAME_SIZE
	.align		4
.L_673:
        /*0fcc*/ 	.byte	0x04, 0x11
        /*0fce*/ 	.short	(.L_675 - .L_674)
	.align		4
.L_674:
        /*0fd0*/ 	.word	index@(_ZN10layer_norm13ln_bwd_kernelINS_13Kernel_traitsI6__halfS2_S2_S2_fjLj7168ELj1ELj1ELj8ELj8ENS_18Kernel_traits_baseILj7168ES2_S2_S2_S2_fjLj256EEEEELb1ELb0ELb1ELb0EEEvNS_9BwdParamsE)
        /*0fd4*/ 	.word	0x00000000


	//----- nvinfo : EIATTR_REGCOUNT
	.align		4
.L_675:
        /*0fd8*/ 	.byte	0x04, 0x2f
        /*0fda*/ 	.short	(.L_677 - .L_676)
	.align		4
.L_676:
        /*0fdc*/ 	.word	index@(_ZN10layer_norm22ln_bwd_finalize_kernelINS_22Kernel_traits_finalizeILj7168E6__halfS2_S2_S2_fjLb0ELj1024ELj4ENS_18Kernel_traits_baseILj7168ES2_S2_S2_S2_fjLj1024EEEEELb0ELb0EEEvNS_9BwdParamsE)
        /*0fe0*/ 	.word	0x00000020


	//----- nvinfo : EIATTR_FRAME_SIZE
	.align		4
.L_677:
        /*0fe4*/ 	.byte	0x04, 0x11
        /*0fe6*/ 	.short	(.L_679 - .L_678)
	.align		4
.L_678:
        /*0fe8*/ 	.word	index@(_ZN10layer_norm22ln_bwd_finalize_kernelINS_22Kernel_traits_finalizeILj7168E6__halfS2_S2_S2_fjLb0ELj1024ELj4ENS_18Kernel_traits_baseILj7168ES2_S2_S2_S2_fjLj1024EEEEELb0ELb0EEEvNS_9BwdParamsE)
        /*0fec*/ 	.word	0x00000000


	//----- nvinfo : EIATTR_REGCOUNT
	.align		4
.L_679:
        /*0ff0*/ 	.byte	0x04, 0x2f
        /*0ff2*/ 	.short	(.L_681 - .L_680)
	.align		4
.L_680:
        /*0ff4*/ 	.word	index@(_ZN10layer_norm13ln_bwd_kernelINS_13Kernel_traitsI6__halfS2_S2_S2_fjLj7168ELj1ELj1ELj8ELj8ENS_18Kernel_traits_baseILj7168ES2_S2_S2_S2_fjLj256EEEEELb1ELb0ELb0ELb1EEEvNS_9BwdParamsE)
        /*0ff8*/ 	.word	0x000000d2


	//----- nvinfo : EIATTR_FRAME_SIZE
	.align		4
.L_681:
        /*0ffc*/ 	.byte	0x04, 0x11
        /*0ffe*/ 	.short	(.L_683 - .L_682)
	.align		4
.L_682:
        /*1000*/ 	.word	index@(_ZN10layer_norm13ln_bwd_kernelINS_13Kernel_traitsI6__halfS2_S2_S2_fjLj7168ELj1ELj1ELj8ELj8ENS_18Kernel_traits_baseILj7168ES2_S2_S2_S2_fjLj256EEEEELb1ELb0ELb0ELb1EEEvNS_9BwdParamsE)
        /*1004*/ 	.word	0x00000000


	//----- nvinfo : EIATTR_REGCOUNT
	.align		4
.L_683:
        /*1008*/ 	.byte	0x04, 0x2f
        /*100a*/ 	.short	(.L_685 - .L_684)
	.align		4
.L_684:
        /*100c*/ 	.word	index@(_ZN10layer_norm13ln_bwd_kernelINS_13Kernel_traitsI6__halfS2_S2_S2_fjLj7168ELj1ELj1ELj8ELj8ENS_18Kernel_traits_baseILj7168ES2_S2_S2_S2_fjLj256EEEEELb1ELb0ELb0ELb0EEEvNS_9BwdParamsE)
        /*1010*/ 	.word	0x000000c8


	//----- nvinfo : EIATTR_FRAME_SIZE
	.align		4
.L_685:
        /*1014*/ 	.byte	0x04, 0x11
        /*1016*/ 	.short	(.L_687 - .L_686)
	.align		4
.L_686:
        /*1018*/ 	.word	index@(_ZN10layer_norm13ln_bwd_kernelINS_13Kernel_traitsI6__halfS2_S2_S2_fjLj7168ELj1ELj1ELj8ELj8ENS_18Kernel_traits_baseILj7168ES2_S2_S2_S2_fjLj256EEEEELb1ELb0ELb0ELb0EEEvNS_9BwdParamsE)
        /*101c*/ 	.word	0x00000000


	//----- nvinfo : EIATTR_REGCOUNT
	.align		4
.L_687:
        /*1020*/ 	.byte	0x04, 0x2f
        /*1022*/ 	.short	(.L_689 - .L_688)
	.align		4
.L_688:
        /*1024*/ 	.word	index@(_ZN10layer_norm13ln_bwd_kernelINS_13Kernel_traitsI6__halfS2_S2_S2_fjLj7168ELj1ELj1ELj8ELj8ENS_18Kernel_traits_baseILj7168ES2_S2_S2_S2_fjLj256EEEEELb0ELb1ELb1ELb1EEEvNS_9BwdParamsE)
        /*1028*/ 	.word	0x000000ff


	//----- nvinfo : EIATTR_FRAME_SIZE
	.align		4
.L_689:
        /*102c*/ 	.byte	0x04, 0x11
        /*102e*/ 	.short	(.L_691 - .L_690)
	.align		4
.L_690:
        /*1030*/ 	.word	index@(_ZN10layer_norm13ln_bwd_kernelINS_13Kernel_traitsI6__halfS2_S2_S2_fjLj7168ELj1ELj1ELj8ELj8ENS_18Kernel_traits_baseILj7168ES2_S2_S2_S2_fjLj256EEEEELb0ELb1ELb1ELb1EEEvNS_9BwdParamsE)
        /*1034*/ 	.word	0x00000000


	//----- nvinfo : EIATTR_REGCOUNT
	.align		4
.L_691:
        /*1038*/ 	.byte	0x04, 0x2f
        /*103a*/ 	.short	(.L_693 - .L_692)
	.align		4
.L_692:
        /*103c*/ 	.word	index@(_ZN10layer_norm13ln_bwd_kernelINS_13Kernel_traitsI6__halfS2_S2_S2_fjLj7168ELj1ELj1ELj8ELj8ENS_18Kernel_traits_baseILj7168ES2_S2_S2_S2_fjLj256EEEEELb0ELb1ELb1ELb0EEEvNS_9BwdParamsE)
        /*1040*/ 	.word	0x000000fb


	//----- nvinfo : EIATTR_FRAME_SIZE
	.align		4
.L_693:
        /*1044*/ 	.byte	0x04, 0x11
        /*1046*/ 	.short	(.L_695 - .L_694)
	.align		4
.L_694:
        /*1048*/ 	.word	index@(_ZN10layer_norm13ln_bwd_kernelINS_13Kernel_traitsI6__halfS2_S2_S2_fjLj7168ELj1ELj1ELj8ELj8ENS_18Kernel_traits_baseILj7168ES2_S2_S2_S2_fjLj256EEEEELb0ELb1ELb1ELb0EEEvNS_9BwdParamsE)
        /*104c*/ 	.word	0x00000000


	//----- nvinfo : EIATTR_REGCOUNT
	.align		4
.L_695:
        /*1050*/ 	.byte	0x04, 0x2f
        /*1052*/ 	.short	(.L_697 - .L_696)
	.align		4
.L_696:
        /*1054*/ 	.word	index@(_ZN10layer_norm13ln_bwd_kernelINS_13Kernel_traitsI6__halfS2_S2_S2_fjLj7168ELj1ELj1ELj8ELj8ENS_18Kernel_traits_baseILj7168ES2_S2_S2_S2_fjLj256EEEEELb0ELb1ELb0ELb1EEEvNS_9BwdParamsE)
        /*1058*/ 	.word	0x000000ff


	//----- nvinfo : EIATTR_FRAME_SIZE
	.align		4
.L_697:
        /*105c*/ 	.byte	0x04, 0x11
        /*105e*/ 	.short	(.L_699 - .L_698)
	.align		4
.L_698:
        /*1060*/ 	.word	index@(_ZN10layer_norm13ln_bwd_kernelINS_13Kernel_traitsI6__halfS2_S2_S2_fjLj7168ELj1ELj1ELj8ELj8ENS_18Kernel_traits_baseILj7168ES2_S2_S2_S2_fjLj256EEEEELb0ELb1ELb0ELb1EEEvNS_9BwdParamsE)
        /*1064*/ 	.word	0x00000000


	//----- nvinfo : EIATTR_REGCOUNT
	.align		4
.L_699:
        /*1068*/ 	.byte	0x04, 0x2f
        /*106a*/ 	.short	(.L_701 - .L_700)
	.align		4
.L_700:
        /*106c*/ 	.word	index@(_ZN10layer_norm13ln_bwd_kernelINS_13Kernel_traitsI6__halfS2_S2_S2_fjLj7168ELj1ELj1ELj8ELj8ENS_18Kernel_traits_baseILj7168ES2_S2_S2_S2_fjLj256EEEEELb0ELb1ELb0ELb0EEEvNS_9BwdParamsE)
        /*1070*/ 	.word	0x000000f8


	//----- nvinfo : EIATTR_FRAME_SIZE
	.align		4
.L_701:
        /*1074*/ 	.byte	0x04, 0x11
        /*1076*/ 	.short	(.L_703 - .L_702)
	.align		4
.L_702:
        /*1078*/ 	.word	index@(_ZN10layer_norm13ln_bwd_kernelINS_13Kernel_traitsI6__halfS2_S2_S2_fjLj7168ELj1ELj1ELj8ELj8ENS_18Kernel_traits_baseILj7168ES2_S2_S2_S2_fjLj256EEEEELb0ELb1ELb0ELb0EEEvNS_9BwdParamsE)
        /*107c*/ 	.word	0x00000000


	//----- nvinfo : EIATTR_REGCOUNT
	.align		4
.L_703:
        /*1080*/ 	.byte	0x04, 0x2f
        /*1082*/ 	.short	(.L_705 - .L_704)
	.align		4
.L_704:
        /*1084*/ 	.word	index@(_ZN10layer_norm13ln_bwd_kernelINS_13Kernel_traitsI6__halfS2_S2_S2_fjLj7168ELj1ELj1ELj8ELj8ENS_18Kernel_traits_baseILj7168ES2_S2_S2_S2_fjLj256EEEEELb0ELb0ELb1ELb1EEEvNS_9BwdParamsE)
        /*1088*/ 	.word	0x000000d3


	//----- nvinfo : EIATTR_FRAME_SIZE
	.align		4
.L_705:
        /*108c*/ 	.byte	0x04, 0x11
        /*108e*/ 	.short	(.L_707 - .L_706)
	.align		4
.L_706:
        /*1090*/ 	.word	index@(_ZN10layer_norm13ln_bwd_kernelINS_13Kernel_traitsI6__halfS2_S2_S2_fjLj7168ELj1ELj1ELj8ELj8ENS_18Kernel_traits_baseILj7168ES2_S2_S2_S2_fjLj256EEEEELb0ELb0ELb1ELb1EEEvNS_9BwdParamsE)
        /*1094*/ 	.word	0x00000000


	//----- nvinfo : EIATTR_REGCOUNT
	.align		4
.L_707:
        /*1098*/ 	.byte	0x04, 0x2f
        /*109a*/ 	.short	(.L_709 - .L_708)
	.align		4
.L_708:
        /*109c*/ 	.word	index@(_ZN10layer_norm13ln_bwd_kernelINS_13Kernel_traitsI6__halfS2_S2_S2_fjLj7168ELj1ELj1ELj8ELj8ENS_18Kernel_traits_baseILj7168ES2_S2_S2_S2_fjLj256EEEEELb0ELb0ELb1ELb0EEEvNS_9BwdParamsE)
        /*10a0*/ 	.word	0x000000ca


	//----- nvinfo : EIATTR_FRAME_SIZE
	.align		4
.L_709:
        /*10a4*/ 	.byte	0x04, 0x11
        /*10a6*/ 	.short	(.L_711 - .L_710)
	.align		4
.L_710:
        /*10a8*/ 	.word	index@(_ZN10layer_norm13ln_bwd_kernelINS_13Kernel_traitsI6__halfS2_S2_S2_fjLj7168ELj1ELj1ELj8ELj8ENS_18Kernel_traits_baseILj7168ES2_S2_S2_S2_fjLj256EEEEELb0ELb0ELb1ELb0EEEvNS_9BwdParamsE)
        /*10ac*/ 	.word	0x00000000


	//----- nvinfo : EIATTR_REGCOUNT
	.align		4
.L_711:
        /*10b0*/ 	.byte	0x04, 0x2f
        /*10b2*/ 	.short	(.L_713 - .L_712)
	.align		4
.L_712:
        /*10b4*/ 	.word	index@(_ZN10layer_norm13ln_bwd_kernelINS_13Kernel_traitsI6__halfS2_S2_S2_fjLj7168ELj1ELj1ELj8ELj8ENS_18Kernel_traits_baseILj7168ES2_S2_S2_S2_fjLj256EEEEELb0ELb0ELb0ELb1EEEvNS_9BwdParamsE)
        /*10b8*/ 	.word	0x000000ce


	//----- nvinfo : EIATTR_FRAME_SIZE
	.align		4
.L_713:
        /*10bc*/ 	.byte	0x04, 0x11
        /*10be*/ 	.short	(.L_715 - .L_714)
	.align		4
.L_714:
        /*10c0*/ 	.word	index@(_ZN10layer_norm13ln_bwd_kernelINS_13Kernel_traitsI6__halfS2_S2_S2_fjLj7168ELj1ELj1ELj8ELj8ENS_18Kernel_traits_baseILj7168ES2_S2_S2_S2_fjLj256EEEEELb0ELb0ELb0ELb1EEEvNS_9BwdParamsE)
        /*10c4*/ 	.word	0x00000000


	//----- nvinfo : EIATTR_REGCOUNT
	.align		4
.L_715:
        /*10c8*/ 	.byte	0x04, 0x2f
        /*10ca*/ 	.short	(.L_717 - .L_716)
	.align		4
.L_716:
        /*10cc*/ 	.word	index@(_ZN10layer_norm13ln_bwd_kernelINS_13Kernel_traitsI6__halfS2_S2_S2_fjLj7168ELj1ELj1ELj8ELj8ENS_18Kernel_traits_baseILj7168ES2_S2_S2_S2_fjLj256EEEEELb0ELb0ELb0ELb0EEEvNS_9BwdParamsE)
        /*10d0*/ 	.word	0x000000c2


	//----- nvinfo : EIATTR_FRAME_SIZE
	.align		4
.L_717:
        /*10d4*/ 	.byte	0x04, 0x11
        /*10d6*/ 	.short	(.L_719 - .L_718)
	.align		4
.L_718:
        /*10d8*/ 	.word	index@(_ZN10layer_norm13ln_bwd_kernelINS_13Kernel_traitsI6__halfS2_S2_S2_fjLj7168ELj1ELj1ELj8ELj8ENS_18Kernel_traits_baseILj7168ES2_S2_S2_S2_fjLj256EEEEELb0ELb0ELb0ELb0EEEvNS_9BwdParamsE)
        /*10dc*/ 	.word	0x00000000


	//----- nvinfo : EIATTR_REGCOUNT
	.align		4
.L_719:
        /*10e0*/ 	.byte	0x04, 0x2f
        /*10e2*/ 	.short	(.L_721 - .L_720)
	.align		4
.L_720:
        /*10e4*/ 	.word	index@(_ZN10layer_norm13ln_bwd_kernelINS_13Kernel_traitsI13__nv_bfloat16S2_S2_S2_fjLj7168ELj1ELj1ELj8ELj8ENS_18Kernel_traits_baseILj7168ES2_S2_S2_S2_fjLj256EEEEELb1ELb1ELb1ELb1EEEvNS_9BwdParamsE)
        /*10e8*/ 	.word	0x000000ff


	//----- nvinfo : EIATTR_FRAME_SIZE
	.align		4
.L_721:
        /*10ec*/ 	.byte	0x04, 0x11
        /*10ee*/ 	.short	(.L_723 - .L_722)
	.align		4
.L_722:
        /*10f0*/ 	.word	index@(_ZN10layer_norm13ln_bwd_kernelINS_13Kernel_traitsI13__nv_bfloat16S2_S2_S2_fjLj7168ELj1ELj1ELj8ELj8ENS_18Kernel_traits_baseILj7168ES2_S2_S2_S2_fjLj256EEEEELb1ELb1ELb1ELb1EEEvNS_9BwdParamsE)
        /*10f4*/ 	.word	0x00000010


	//----- nvinfo : EIATTR_REGCOUNT
	.align		4
.L_723:
        /*10f8*/ 	.byte	0x04, 0x2f
        /*10fa*/ 	.short	(.L_725 - .L_724)
	.align		4
.L_724:
        /*10fc*/ 	.word	index@(_ZN10layer_norm22ln_bwd_finalize_kernelINS_22Kernel_traits_finalizeILj7168E13__nv_bfloat16S2_S2_S2_fjLb1ELj1024ELj4ENS_18Kernel_traits_baseILj7168ES2_S2_S2_S2_fjLj1024EEEEELb1ELb1EEEvNS_9BwdParamsE)
        /*1100*/ 	.word	0x00000020


	//----- nvinfo : EIATTR_FRAME_SIZE
	.align		4
.L_725:
        /*1104*/ 	.byte	0x04, 0x11
        /*1106*/ 	.short	(.L_727 - .L_726)
	.align		4
.L_726:
        /*1108*/ 	.word	index@(_ZN10layer_norm22ln_bwd_finalize_kernelINS_22Kernel_traits_finalizeILj7168E13__nv_bfloat16S2_S2_S2_fjLb1ELj1024ELj4ENS_18Kernel_traits_baseILj7168ES2_S2_S2_S2_fjLj1024EEEEELb1ELb1EEEvNS_9BwdParamsE)
        /*110c*/ 	.word	0x00000000


	//----- nvinfo : EIATTR_REGCOUNT
	.align		4
.L_727:
        /*1110*/ 	.byte	0x04, 0x2f
        /*1112*/ 	.short	(.L_729 - .L_728)
	.align		4
.L_728:
        /*1114*/ 	.word	index@(_ZN10layer_norm13ln_bwd_kernelINS_13Kernel_traitsI13__nv_bfloat16S2_S2_S2_fjLj7168ELj1ELj1ELj8ELj8ENS_18Kernel_traits_baseILj7168ES2_S2_S2_S2_fjLj256EEEEELb1ELb1ELb1ELb0EEEvNS_9BwdParamsE)
        /*1118*/ 	.word	0x000000ff


	//----- nvinfo : EIATTR_FRAME_SIZE
	.align		4
.L_729:
        /*111c*/ 	.byte	0x04, 0x11
        /*111e*/ 	.short	(.L_731 - .L_730)
	.align		4
.L_730:
        /*1120*/ 	.word	index@(_ZN10layer_norm13ln_bwd_kernelINS_13Kernel_traitsI13__nv_bfloat16S2_S2_S2_fjLj7168ELj1ELj1ELj8ELj8ENS_18Kernel_traits_baseILj7168ES2_S2_S2_S2_fjLj256EEEEELb1ELb1ELb1ELb0EEEvNS_9BwdParamsE)
        /*1124*/ 	.word	0x00000000


	//----- nvinfo : EIATTR_REGCOUNT
	.align		4
.L_731:
        /*1128*/ 	.byte	0x04, 0x2f
        /*112a*/ 	.short	(.L_733 - .L_732)
	.align		4
.L_732:
        /*112c*/ 	.word	index@(_ZN10layer_norm22ln_bwd_finalize_kernelINS_22Kernel_traits_finalizeILj7168E13__nv_bfloat16S2_S2_S2_fjLb1ELj1024ELj4ENS_18Kernel_traits_baseILj7168ES2_S2_S2_S2_fjLj1024EEEEELb1ELb0EEEvNS_9BwdParamsE)
        /*1130*/ 	.word	0x00000020


	//----- nvinfo : EIATTR_FRAME_SIZE
	.align		4
.L_733:
        /*1134*/ 	.byte	0x04, 0x11
        /*1136*/ 	.short	(.L_735 - .L_734)
	.align		4
.L_734:
        /*1138*/ 	.word	index@(_ZN10layer_norm22ln_bwd_finalize_kernelINS_22Kernel_traits_finalizeILj7168E13__nv_bfloat16S2_S2_S2_fjLb1ELj1024ELj4ENS_18Kernel_traits_baseILj7168ES2_S2_S2_S2_fjLj1024EEEEELb1ELb0EEEvNS_9BwdParamsE)
        /*113c*/ 	.word	0x00000000


	//----- nvinfo : EIATTR_REGCOUNT
	.align		4
.L_735:
        /*1140*/ 	.byte	0x04, 0x2f
        /*1142*/ 	.short	(.L_737 - .L_736)
	.align		4
.L_736:
        /*1144*/ 	.word	index@(_ZN10layer_norm13ln_bwd_kernelINS_13Kernel_traitsI13__nv_bfloat16S2_S2_S2_fjLj7168ELj1ELj1ELj8ELj8ENS_18Kernel_traits_baseILj7168ES2_S2_S2_S2_fjLj256EEEEELb1ELb1ELb0ELb1EEEvNS_9BwdParamsE)
        /*1148*/ 	.word	0x000000ff


	//----- nvinfo : EIATTR_FRAME_SIZE
	.align		4
.L_737:
        /*114c*/ 	.byte	0x04, 0x11
        /*114e*/ 	.short	(.L_739 - .L_738)
	.align		4
.L_738:
        /*1150*/ 	.word	index@(_ZN10layer_norm13ln_bwd_kernelINS_13Kernel_traitsI13__nv_bfloat16S2_S2_S2_fjLj7168ELj1ELj1ELj8ELj8ENS_18Kernel_traits_baseILj7168ES2_S2_S2_S2_fjLj256EEEEELb1ELb1ELb0ELb1EEEvNS_9BwdParamsE)
        /*1154*/ 	.word	0x00000000


	//----- nvinfo : EIATTR_REGCOUNT
	.align		4
.L_739:
        /*1158*/ 	.byte	0x04, 0x2f
        /*115a*/ 	.short	(.L_741 - .L_740)
	.align		4
.L_740:
        /*115c*/ 	.word	index@(_ZN10layer_norm13ln_bwd_kernelINS_13Kernel_traitsI13__nv_bfloat16S2_S2_S2_fjLj7168ELj1ELj1ELj8ELj8ENS_18Kernel_traits_baseILj7168ES2_S2_S2_S2_fjLj256EEEEELb1ELb1ELb0ELb0EEEvNS_9BwdParamsE)
        /*1160*/ 	.word	0x000000fe


	//----- nvinfo : EIATTR_FRAME_SIZE
	.align		4
.L_741:
        /*1164*/ 	.byte	0x04, 0x11
        /*1166*/ 	.short	(.L_743 - .L_742)
	.align		4
.L_742:
        /*1168*/ 	.word	index@(_ZN10layer_norm13ln_bwd_kernelINS_13Kernel_traitsI13__nv_bfloat16S2_S2_S2_fjLj7168ELj1ELj1ELj8ELj8ENS_18Kernel_traits_baseILj7168ES2_S2_S2_S2_fjLj256EEEEELb1ELb1ELb0ELb0EEEvNS_9BwdParamsE)
        /*116c*/ 	.word	0x00000000


	//----- nvinfo : EIATTR_REGCOUNT
	.align		4
.L_743:
        /*1170*/ 	.byte	0x04, 0x2f
        /*1172*/ 	.short	(.L_745 - .L_744)
	.align		4
.L_744:
        /*1174*/ 	.word	index@(_ZN10layer_norm13ln_bwd_kernelINS_13Kernel_traitsI13__nv_bfloat16S2_S2_S2_fjLj7168ELj1ELj1ELj8ELj8ENS_18Kernel_traits_baseILj7168ES2_S2_S2_S2_fjLj256EEEEELb1ELb0ELb1ELb1EEEvNS_9BwdParamsE)
        /*1178*/ 	.word	0x000000d4


	//----- nvinfo : EIATTR_FRAME_SIZE
	.align		4
.L_745:
        /*117c*/ 	.byte	0x04, 0x11
        /*117e*/ 	.short	(.L_747 - .L_746)
	.align		4
.L_746:
        /*1180*/ 	.word	index@(_ZN10layer_norm13ln_bwd_kernelINS_13Kernel_traitsI13__nv_bfloat16S2_S2_S2_fjLj7168ELj1ELj1ELj8ELj8ENS_18Kernel_traits_baseILj7168ES2_S2_S2_S2_fjLj256EEEEELb1ELb0ELb1ELb1EEEvNS_9BwdParamsE)
        /*1184*/ 	.word	0x00000000


	//----- nvinfo : EIATTR_REGCOUNT
	.align		4
.L_747:
        /*1188*/ 	.byte	0x04, 0x2f
        /*118a*/ 	.short	(.L_749 - .L_748)
	.align		4
.L_748:
        /*118c*/ 	.word	index@(_ZN10layer_norm22ln_bwd_finalize_kernelINS_22Kernel_traits_finalizeILj7168E13__nv_bfloat16S2_S2_S2_fjLb0ELj1024ELj4ENS_18Kernel_traits_baseILj7168ES2_S2_S2_S2_fjLj1024EEEEELb0ELb1EEEvNS_9BwdParamsE)
        /*1190*/ 	.word	0x00000020


	//----- nvinfo : EIATTR_FRAME_SIZE
	.align		4
.L_749:
        /*1194*/ 	.byte	0x04, 0x11
        /*1196*/ 	.short	(.L_751 - .L_750)
	.align		4
.L_750:
        /*1198*/ 	.word	index@(_ZN10layer_norm22ln_bwd_finalize_kernelINS_22Kernel_traits_finalizeILj7168E13__nv_bfloat16S2_S2_S2_fjLb0ELj1024ELj4ENS_18Kernel_traits_baseILj7168ES2_S2_S2_S2_fjLj1024EEEEELb0ELb1EEEvNS_9BwdParamsE)
        /*119c*/ 	.word	0x00000000


	//----- nvinfo : EIATTR_REGCOUNT
	.align		4
.L_751:
        /*11a0*/ 	.byte	0x04, 0x2f
        /*11a2*/ 	.short	(.L_753 - .L_752)
	.align		4
.L_752:
        /*11a4*/ 	.word	index@(_ZN10layer_norm13ln_bwd_kernelINS_13Kernel_traitsI13__nv_bfloat16S2_S2_S2_fjLj7168ELj1ELj1ELj8ELj8ENS_18Kernel_traits_baseILj7168ES2_S2_S2_S2_fjLj256EEEEELb1ELb0ELb1ELb0EEEvNS_9BwdParamsE)
        /*11a8*/ 	.word	0x000000d0


	//----- nvinfo : EIATTR_FRAME_SIZE
	.align		4
.L_753:
        /*11ac*/ 	.byte	0x04, 0x11
        /*11ae*/ 	.short	(.L_755 - .L_754)
	.align		4
.L_754:
        /*11b0*/ 	.word	index@(_ZN10layer_norm13ln_bwd_kernelINS_13Kernel_traitsI13__nv_bfloat16S2_S2_S2_fjLj7168ELj1ELj1ELj8ELj8ENS_18Kernel_traits_baseILj7168ES2_S2_S2_S2_fjLj256EEEEELb1ELb0ELb1ELb0EEEvNS_9BwdParamsE)
        /*11b4*/ 	.word	0x00000000


	//----- nvinfo : EIATTR_REGCOUNT
	.align		4
.L_755:
        /*11b8*/ 	.byte	0x04, 0x2f
        /*11ba*/ 	.short	(.L_757 - .L_756)
	.align		4
.L_756:
        /*11bc*/ 	.word	index@(_ZN10layer_norm22ln_bwd_finalize_kernelINS_22Kernel_traits_finalizeILj7168E13__nv_bfloat16S2_S2_S2_fjLb0ELj1024ELj4ENS_18Kernel_traits_baseILj7168ES2_S2_S2_S2_fjLj1024EEEEELb0ELb0EEEvNS_9BwdParamsE)
        /*11c0*/ 	.word	0x00000020


	//----- nvinfo : EIATTR_FRAME_SIZE
	.align		4
.L_757:
        /*11c4*/ 	.byte	0x04, 0x11
        /*11c6*/ 	.short	(.L_759 - .L_758)
	.align		4
.L_758:
        /*11c8*/ 	.word	index@(_ZN10layer_norm22ln_bwd_finalize_kernelINS_22Kernel_traits_finalizeILj7168E13__nv_bfloat16S2_S2_S2_fjLb0ELj1024ELj4ENS_18Kernel_traits_baseILj7168ES2_S2_S2_S2_fjLj1024EEEEELb0ELb0EEEvNS_9BwdParamsE)
        /*11cc*/ 	.word	0x00000000


	//----- nvinfo : EIATTR_REGCOUNT
	.align		4
.L_759:
        /*11d0*/ 	.byte	0x04, 0x2f
        /*11d2*/ 	.short	(.L_761 - .L_760)
	.align		4
.L_760:
        /*11d4*/ 	.word	index@(_ZN10layer_norm13ln_bwd_kernelINS_13Kernel_traitsI13__nv_bfloat16S2_S2_S2_fjLj7168ELj1ELj1ELj8ELj8ENS_18Kernel_traits_baseILj7168ES2_S2_S2_S2_fjLj256EEEEELb1ELb0ELb0ELb1EEEvNS_9BwdParamsE)
        /*11d8*/ 	.word	0x000000d0


	//----- nvinfo : EIATTR_FRAME_SIZE
	.align		4
.L_761:
        /*11dc*/ 	.byte	0x04, 0x11
        /*11de*/ 	.short	(.L_763 - .L_762)
	.align		4
.L_762:
        /*11e0*/ 	.word	index@(_ZN10layer_norm13ln_bwd_kernelINS_13Kernel_traitsI13__nv_bfloat16S2_S2_S2_fjLj7168ELj1ELj1ELj8ELj8ENS_18Kernel_traits_baseILj7168ES2_S2_S2_S2_fjLj256EEEEELb1ELb0ELb0ELb1EEEvNS_9BwdParamsE)
        /*11e4*/ 	.word	0x00000000


	//----- nvinfo : EIATTR_REGCOUNT
	.align		4
.L_763:
        /*11e8*/ 	.byte	0x04, 0x2f
        /*11ea*/ 	.short	(.L_765 - .L_764)
	.align		4
.L_764:
        /*11ec*/ 	.word	index@(_ZN10layer_norm13ln_bwd_kernelINS_13Kernel_traitsI13__nv_bfloat16S2_S2_S2_fjLj7168ELj1ELj1ELj8ELj8ENS_18Kernel_traits_baseILj7168ES2_S2_S2_S2_fjLj256EEEEELb1ELb0ELb0ELb0EEEvNS_9BwdParamsE)
        /*11f0*/ 	.word	0x000000c8


	//----- nvinfo : EIATTR_FRAME_SIZE
	.align		4
.L_765:
        /*11f4*/ 	.byte	0x04, 0x11
        /*11f6*/ 	.short	(.L_767 - .L_766)
	.align		4
.L_766:
        /*11f8*/ 	.word	index@(_ZN10layer_norm13ln_bwd_kernelINS_13Kernel_traitsI13__nv_bfloat16S2_S2_S2_fjLj7168ELj1ELj1ELj8ELj8ENS_18Kernel_traits_baseILj7168ES2_S2_S2_S2_fjLj256EEEEELb1ELb0ELb0ELb0EEEvNS_9BwdParamsE)
        /*11fc*/ 	.word	0x00000000


	//----- nvinfo : EIATTR_REGCOUNT
	.align		4
.L_767:
        /*1200*/ 	.byte	0x04, 0x2f
        /*1202*/ 	.short	(.L_769 - .L_768)
	.align		4
.L_768:
        /*1204*/ 	.word	index@(_ZN10layer_norm13ln_bwd_kernelINS_13Kernel_traitsI13__nv_bfloat16S2_S2_S2_fjLj7168ELj1ELj1ELj8ELj8ENS_18Kernel_traits_baseILj7168ES2_S2_S2_S2_fjLj256EEEEELb0ELb1ELb1ELb1EEEvNS_9BwdParamsE)
        /*1208*/ 	.word	0x000000ff


	//----- nvinfo : EIATTR_FRAME_SIZE
	.align		4
.L_769:
        /*120c*/ 	.byte	0x04, 0x11
        /*120e*/ 	.short	(.L_771 - .L_770)
	.align		4
.L_770:
        /*1210*/ 	.word	index@(_ZN10layer_norm13ln_bwd_kernelINS_13Kernel_traitsI13__nv_bfloat16S2_S2_S2_fjLj7168ELj1ELj1ELj8ELj8ENS_18Kernel_traits_baseILj7168ES2_S2_S2_S2_fjLj256EEEEELb0ELb1ELb1ELb1EEEvNS_9BwdParamsE)
        /*1214*/ 	.word	0x00000000


	//----- nvinfo : EIATTR_REGCOUNT
	.align		4
.L_771:
        /*1218*/ 	.byte	0x04, 0x2f
        /*121a*/ 	.short	(.L_773 - .L_772)
	.align		4
.L_772:
        /*121c*/ 	.word	index@(_ZN10layer_norm13ln_bwd_kernelINS_13Kernel_traitsI13__nv_bfloat16S2_S2_S2_fjLj7168ELj1ELj1ELj8ELj8ENS_18Kernel_traits_baseILj7168ES2_S2_S2_S2_fjLj256EEEEELb0ELb1ELb1ELb0EEEvNS_9BwdParamsE)
        /*1220*/ 	.word	0x000000fc


	//----- nvinfo : EIATTR_FRAME_SIZE
	.align		4
.L_773:
        /*1224*/ 	.byte	0x04, 0x11
        /*1226*/ 	.short	(.L_775 - .L_774)
	.align		4
.L_774:
        /*1228*/ 	.word	index@(_ZN10layer_norm13ln_bwd_kernelINS_13Kernel_traitsI13__nv_bfloat16S2_S2_S2_fjLj7168ELj1ELj1ELj8ELj8ENS_18Kernel_traits_baseILj7168ES2_S2_S2_S2_fjLj256EEEEELb0ELb1ELb1ELb0EEEvNS_9BwdParamsE)
        /*122c*/ 	.word	0x00000000


	//----- nvinfo : EIATTR_REGCOUNT
	.align		4
.L_775:
        /*1230*/ 	.byte	0x04, 0x2f
        /*1232*/ 	.short	(.L_777 - .L_776)
	.align		4
.L_776:
        /*1234*/ 	.word	index@(_ZN10layer_norm13ln_bwd_kernelINS_13Kernel_traitsI13__nv_bfloat16S2_S2_S2_fjLj7168ELj1ELj1ELj8ELj8ENS_18Kernel_traits_baseILj7168ES2_S2_S2_S2_fjLj256EEEEELb0ELb1ELb0ELb1EEEvNS_9BwdParamsE)
        /*1238*/ 	.word	0x000000fe


	//----- nvinfo : EIATTR_FRAME_SIZE
	.align		4
.L_777:
        /*123c*/ 	.byte	0x04, 0x11
        /*123e*/ 	.short	(.L_779 - .L_778)
	.align		4
.L_778:
        /*1240*/ 	.word	index@(_ZN10layer_norm13ln_bwd_kernelINS_13Kernel_traitsI13__nv_bfloat16S2_S2_S2_fjLj7168ELj1ELj1ELj8ELj8ENS_18Kernel_traits_baseILj7168ES2_S2_S2_S2_fjLj256EEEEELb0ELb1ELb0ELb1EEEvNS_9BwdParamsE)
        /*1244*/ 	.word	0x00000000


	//----- nvinfo : EIATTR_REGCOUNT
	.align		4
.L_779:
        /*1248*/ 	.byte	0x04, 0x2f
        /*124a*/ 	.short	(.L_781 - .L_780)
	.align		4
.L_780:
        /*124c*/ 	.word	index@(_ZN10layer_norm13ln_bwd_kernelINS_13Kernel_traitsI13__nv_bfloat16S2_S2_S2_fjLj7168ELj1ELj1ELj8ELj8ENS_18Kernel_traits_baseILj7168ES2_S2_S2_S2_fjLj256EEEEELb0ELb1ELb0ELb0EEEvNS_9BwdParamsE)
        /*1250*/ 	.word	0x000000f8


	//----- nvinfo : EIATTR_FRAME_SIZE
	.align		4
.L_781:
        /*1254*/ 	.byte	0x04, 0x11
        /*1256*/ 	.short	(.L_783 - .L_782)
	.align		4
.L_782:
        /*1258*/ 	.word	index@(_ZN10layer_norm13ln_bwd_kernelINS_13Kernel_traitsI13__nv_bfloat16S2_S2_S2_fjLj7168ELj1ELj1ELj8ELj8ENS_18Kernel_traits_baseILj7168ES2_S2_S2_S2_fjLj256EEEEELb0ELb1ELb0ELb0EEEvNS_9BwdParamsE)
        /*125c*/ 	.word	0x00000000


	//----- nvinfo : EIATTR_REGCOUNT
	.align		4
.L_783:
        /*1260*/ 	.byte	0x04, 0x2f
        /*1262*/ 	.short	(.L_785 - .L_784)
	.align		4
.L_784:
        /*1264*/ 	.word	index@(_ZN10layer_norm13ln_bwd_kernelINS_13Kernel_traitsI13__nv_bfloat16S2_S2_S2_fjLj7168ELj1ELj1ELj8ELj8ENS_18Kernel_traits_baseILj7168ES2_S2_S2_S2_fjLj256EEEEELb0ELb0ELb1ELb1EEEvNS_9BwdParamsE)
        /*1268*/ 	.word	0x000000d3


	//----- nvinfo : EIATTR_FRAME_SIZE
	.align		4
.L_785:
        /*126c*/ 	.byte	0x04, 0x11
        /*126e*/ 	.short	(.L_787 - .L_786)
	.align		4
.L_786:
        /*1270*/ 	.word	index@(_ZN10layer_norm13ln_bwd_kernelINS_13Kernel_traitsI13__nv_bfloat16S2_S2_S2_fjLj7168ELj1ELj1ELj8ELj8ENS_18Kernel_traits_baseILj7168ES2_S2_S2_S2_fjLj256EEEEELb0ELb0ELb1ELb1EEEvNS_9BwdParamsE)
        /*1274*/ 	.word	0x00000000


	//----- nvinfo : EIATTR_REGCOUNT
	.align		4
.L_787:
        /*1278*/ 	.byte	0x04, 0x2f
        /*127a*/ 	.short	(.L_789 - .L_788)
	.align		4
.L_788:
        /*127c*/ 	.word	index@(_ZN10layer_norm13ln_bwd_kernelINS_13Kernel_traitsI13__nv_bfloat16S2_S2_S2_fjLj7168ELj1ELj1ELj8ELj8ENS_18Kernel_traits_baseILj7168ES2_S2_S2_S2_fjLj256EEEEELb0ELb0ELb1ELb0EEEvNS_9BwdParamsE)
        /*1280*/ 	.word	0x000000ca


	//----- nvinfo : EIATTR_FRAME_SIZE
	.align		4
.L_789:
        /*1284*/ 	.byte	0x04, 0x11
        /*1286*/ 	.short	(.L_791 - .L_790)
	.align		4
.L_790:
        /*1288*/ 	.word	index@(_ZN10layer_norm13ln_bwd_kernelINS_13Kernel_traitsI13__nv_bfloat16S2_S2_S2_fjLj7168ELj1ELj1ELj8ELj8ENS_18Kernel_traits_baseILj7168ES2_S2_S2_S2_fjLj256EEEEELb0ELb0ELb1ELb0EEEvNS_9BwdParamsE)
        /*128c*/ 	.word	0x00000000


	//----- nvinfo : EIATTR_REGCOUNT
	.align		4
.L_791:
        /*1290*/ 	.byte	0x04, 0x2f
        /*1292*/ 	.short	(.L_793 - .L_792)
	.align		4
.L_792:
        /*1294*/ 	.word	index@(_ZN10layer_norm13ln_bwd_kernelINS_13Kernel_traitsI13__nv_bfloat16S2_S2_S2_fjLj7168ELj1ELj1ELj8ELj8ENS_18Kernel_traits_baseILj7168ES2_S2_S2_S2_fjLj256EEEEELb0ELb0ELb0ELb1EEEvNS_9BwdParamsE)
        /*1298*/ 	.word	0x000000d0


	//----- nvinfo : EIATTR_FRAME_SIZE
	.align		4
.L_793:
        /*129c*/ 	.byte	0x04, 0x11
        /*129e*/ 	.short	(.L_795 - .L_794)
	.align		4
.L_794:
        /*12a0*/ 	.word	index@(_ZN10layer_norm13ln_bwd_kernelINS_13Kernel_traitsI13__nv_bfloat16S2_S2_S2_fjLj7168ELj1ELj1ELj8ELj8ENS_18Kernel_traits_baseILj7168ES2_S2_S2_S2_fjLj256EEEEELb0ELb0ELb0ELb1EEEvNS_9BwdParamsE)
        /*12a4*/ 	.word	0x00000000


	//----- nvinfo : EIATTR_REGCOUNT
	.align		4
.L_795:
        /*12a8*/ 	.byte	0x04, 0x2f
        /*12aa*/ 	.short	(.L_797 - .L_796)
	.align		4
.L_796:
        /*12ac*/ 	.word	index@(_ZN10layer_norm13ln_bwd_kernelINS_13Kernel_traitsI13__nv_bfloat16S2_S2_S2_fjLj7168ELj1ELj1ELj8ELj8ENS_18Kernel_traits_baseILj7168ES2_S2_S2_S2_fjLj256EEEEELb0ELb0ELb0ELb0EEEvNS_9BwdParamsE)
        /*12b0*/ 	.word	0x000000c2


	//----- nvinfo : EIATTR_FRAME_SIZE
	.align		4
.L_797:
        /*12b4*/ 	.byte	0x04, 0x11
        /*12b6*/ 	.short	(.L_799 - .L_798)
	.align		4
.L_798:
        /*12b8*/ 	.word	index@(_ZN10layer_norm13ln_bwd_kernelINS_13Kernel_traitsI13__nv_bfloat16S2_S2_S2_fjLj7168ELj1ELj1ELj8ELj8ENS_18Kernel_traits_baseILj7168ES2_S2_S2_S2_fjLj256EEEEELb0ELb0ELb0ELb0EEEvNS_9BwdParamsE)
        /*12bc*/ 	.word	0x00000000


	//----- nvinfo : EIATTR_MIN_STACK_SIZE
	.align		4
.L_799:
        /*12c0*/ 	.byte	0x04, 0x12
        /*12c2*/ 	.short	(.L_801 - .L_800)
	.align		4
.L_800:
        /*12c4*/ 	.word	index@(_ZN10layer_norm13ln_bwd_kernelINS_13Kernel_traitsI13__nv_bfloat16S2_S2_S2_fjLj7168ELj1ELj1ELj8ELj8ENS_18Kernel_traits_baseILj7168ES2_S2_S2_S2_fjLj256EEEEELb0ELb0ELb0ELb0EEEvNS_9BwdParamsE)
        /*12c8*/ 	.word	0x00000000


	//----- nvinfo : EIATTR_MIN_STACK_SIZE
	.align		4
.L_801:
        /*12cc*/ 	.byte	0x04, 0x12
        /*12ce*/ 	.short	(.L_803 - .L_802)
	.align		4
.L_802:
        /*12d0*/ 	.word	index@(_ZN10layer_norm13ln_bwd_kernelINS_13Kernel_traitsI13__nv_bfloat16S2_S2_S2_fjLj7168ELj1ELj1ELj8ELj8ENS_18Kernel_traits_baseILj7168ES2_S2_S2_S2_fjLj256EEEEELb0ELb0ELb0ELb1EEEvNS_9BwdParamsE)
        /*12d4*/ 	.word	0x00000000


	//----- nvinfo : EIATTR_MIN_STACK_SIZE
	.align		4
.L_803:
        /*12d8*/ 	.byte	0x04, 0x12
        /*12da*/ 	.short	(.L_805 - .L_804)
	.align		4
.L_804:
        /*12dc*/ 	.word	index@(_ZN10layer_norm13ln_bwd_kernelINS_13Kernel_traitsI13__nv_bfloat16S2_S2_S2_fjLj7168ELj1ELj1ELj8ELj8ENS_18Kernel_traits_baseILj7168ES2_S2_S2_S2_fjLj256EEEEELb0ELb0ELb1ELb0EEEvNS_9BwdParamsE)
        /*12e0*/ 	.word	0x00000000


	//----- nvinfo : EIATTR_MIN_STACK_SIZE
	.align		4
.L_805:
        /*12e4*/ 	.byte	0x04, 0x12
        /*12e6*/ 	.short	(.L_807 - .L_806)
	.align		4
.L_806:
        /*12e8*/ 	.word	index@(_ZN10layer_norm13ln_bwd_kernelINS_13Kernel_traitsI13__nv_bfloat16S2_S2_S2_fjLj7168ELj1ELj1ELj8ELj8ENS_18Kernel_traits_baseILj7168ES2_S2_S2_S2_fjLj256EEEEELb0ELb0ELb1ELb1EEEvNS_9BwdParamsE)
        /*12ec*/ 	.word	0x00000000


	//----- nvinfo : EIATTR_MIN_STACK_SIZE
	.align		4
.L_807:
        /*12f0*/ 	.byte	0x04, 0x12
        /*12f2*/ 	.short	(.L_809 - .L_808)
	.align		4
.L_808:
        /*12f4*/ 	.word	index@(_ZN10layer_norm13ln_bwd_kernelINS_13Kernel_traitsI13__nv_bfloat16S2_S2_S2_fjLj7168ELj1ELj1ELj8ELj8ENS_18Kernel_traits_baseILj7168ES2_S2_S2_S2_fjLj256EEEEELb0ELb1ELb0ELb0EEEvNS_9BwdParamsE)
        /*12f8*/ 	.word	0x00000000


	//----- nvinfo : EIATTR_MIN_STACK_SIZE
	.align		4
.L_809:
        /*12fc*/ 	.byte	0x04, 0x12
        /*12fe*/ 	.short	(.L_811 - .L_810)
	.align		4
.L_810:
        /*1300*/ 	.word	index@(_ZN10layer_norm13ln_bwd_kernelINS_13Kernel_traitsI13__nv_bfloat16S2_S2_S2_fjLj7168ELj1ELj1ELj8ELj8ENS_18Kernel_traits_baseILj7168ES2_S2_S2_S2_fjLj256EEEEELb0ELb1ELb0ELb1EEEvNS_9BwdParamsE)
        /*1304*/ 	.word	0x00000000


	//----- nvinfo : EIATTR_MIN_STACK_SIZE
	.align		4
.L_811:
        /*1308*/ 	.byte	0x04, 0x12
        /*130a*/ 	.short	(.L_813 - .L_812)
	.align		4
.L_812:
        /*130c*/ 	.word	index@(_ZN10layer_norm13ln_bwd_kernelINS_13Kernel_traitsI13__nv_bfloat16S2_S2_S2_fjLj7168ELj1ELj1ELj8ELj8ENS_18Kernel_traits_baseILj7168ES2_S2_S2_S2_fjLj256EEEEELb0ELb1ELb1ELb0EEEvNS_9BwdParamsE)
        /*1310*/ 	.word	0x00000000


	//----- nvinfo : EIATTR_MIN_STACK_SIZE
	.align		4
.L_813:
        /*1314*/ 	.byte	0x04, 0x12
        /*1316*/ 	.short	(.L_815 - .L_814)
	.align		4
.L_814:
        /*1318*/ 	.word	index@(_ZN10layer_norm13ln_bwd_kernelINS_13Kernel_traitsI13__nv_bfloat16S2_S2_S2_fjLj7168ELj1ELj1ELj8ELj8ENS_18Kernel_traits_baseILj7168ES2_S2_S2_S2_fjLj256EEEEELb0ELb1ELb1ELb1EEEvNS_9BwdParamsE)
        /*131c*/ 	.word	0x00000000


	//----- nvinfo : EIATTR_MIN_STACK_SIZE
	.align		4
.L_815:
        /*1320*/ 	.byte	0x04, 0x12
        /*1322*/ 	.short	(.L_817 - .L_816)
	.align		4
.L_816:
        /*1324*/ 	.word	index@(_ZN10layer_norm13ln_bwd_kernelINS_13Kernel_traitsI13__nv_bfloat16S2_S2_S2_fjLj7168ELj1ELj1ELj8ELj8ENS_18Kernel_traits_baseILj7168ES2_S2_S2_S2_fjLj256EEEEELb1ELb0ELb0ELb0EEEvNS_9BwdParamsE)
        /*1328*/ 	.word	0x00000000


	//----- nvinfo : EIATTR_MIN_STACK_SIZE
	.align		4
.L_817:
        /*132c*/ 	.byte	0x04, 0x12
        /*132e*/ 	.short	(.L_819 - .L_818)
	.align		4
.L_818:
        /*1330*/ 	.word	index@(_ZN10layer_norm13ln_bwd_kernelINS_13Kernel_traitsI13__nv_bfloat16S2_S2_S2_fjLj7168ELj1ELj1ELj8ELj8ENS_18Kernel_traits_baseILj7168ES2_S2_S2_S2_fjLj256EEEEELb1ELb0ELb0ELb1EEEvNS_9BwdParamsE)
        /*1334*/ 	.word	0x00000000


	//----- nvinfo : EIATTR_MIN_STACK_SIZE
	.align		4
.L_819:
        /*1338*/ 	.byte	0x04, 0x12
        /*133a*/ 	.short	(.L_821 - .L_820)
	.align		4
.L_820:
        /*133c*/ 	.word	index@(_ZN10layer_norm22ln_bwd_finalize_kernelINS_22Kernel_traits_finalizeILj7168E13__nv_bfloat16S2_S2_S2_fjLb0ELj1024ELj4ENS_18Kernel_traits_baseILj7168ES2_S2_S2_S2_fjLj1024EEEEELb0ELb0EEEvNS_9BwdParamsE)
        /*1340*/ 	.word	0x00000000


	//----- nvinfo : EIATTR_MIN_STACK_SIZE
	.align		4
.L_821:
        /*1344*/ 	.byte	0x04, 0x12
        /*1346*/ 	.short	(.L_823 - .L_822)
	.align		4
.L_822:
        /*1348*/ 	.word	index@(_ZN10layer_norm13ln_bwd_kernelINS_13Kernel_traitsI13__nv_bfloat16S2_S2_S2_fjLj7168ELj1ELj1ELj8ELj8ENS_18Kernel_traits_baseILj7168ES2_S2_S2_S2_fjLj256EEEEELb1ELb0ELb1ELb0EEEvNS_9BwdParamsE)
        /*134c*/ 	.word	0x00000000


	//----- nvinfo : EIATTR_MIN_STACK_SIZE
	.align		4
.L_823:
        /*1350*/ 	.byte	0x04, 0x12
        /*1352*/ 	.short	(.L_825 - .L_824)
	.align		4
.L_824:
        /*1354*/ 	.word	index@(_ZN10layer_norm22ln_bwd_finalize_kernelINS_22Kernel_traits_finalizeILj7168E13__nv_bfloat16S2_S2_S2_fjLb0ELj1024ELj4ENS_18Kernel_traits_baseILj7168ES2_S2_S2_S2_fjLj1024EEEEELb0ELb1EEEvNS_9BwdParamsE)
        /*1358*/ 	.word	0x00000000


	//----- nvinfo : EIATTR_MIN_STACK_SIZE
	.align		4
.L_825:
        /*135c*/ 	.byte	0x04, 0x12
        /*135e*/ 	.short	(.L_827 - .L_826)
	.align		4
.L_826:
        /*1360*/ 	.word	index@(_ZN10layer_norm13ln_bwd_kernelINS_13Kernel_traitsI13__nv_bfloat16S2_S2_S2_fjLj7168ELj1ELj1ELj8ELj8ENS_18Kernel_traits_baseILj7168ES2_S2_S2_S2_fjLj256EEEEELb1ELb0ELb1ELb1EEEvNS_9BwdParamsE)
        /*1364*/ 	.word	0x00000000


	//----- nvinfo : EIATTR_MIN_STACK_SIZE
	.align		4
.L_827:
        /*1368*/ 	.byte	0x04, 0x12
        /*136a*/ 	.short	(.L_829 - .L_828)
	.align		4
.L_828:
        /*136c*/ 	.word	index@(_ZN10layer_norm13ln_bwd_kernelINS_13Kernel_traitsI13__nv_bfloat16S2_S2_S2_fjLj7168ELj1ELj1ELj8ELj8ENS_18Kernel_traits_baseILj7168ES2_S2_S2_S2_fjLj256EEEEELb1ELb1ELb0ELb0EEEvNS_9BwdParamsE)
        /*1370*/ 	.word	0x00000000


	//----- nvinfo : EIATTR_MIN_STACK_SIZE
	.align		4
.L_829:
        /*1374*/ 	.byte	0x04, 0x12
        /*1376*/ 	.short	(.L_831 - .L_830)
	.align		4
.L_830:
        /*1378*/ 	.word	index@(_ZN10layer_norm13ln_bwd_kernelINS_13Kernel_traitsI13__nv_bfloat16S2_S2_S2_fjLj7168ELj1ELj1ELj8ELj8ENS_18Kernel_traits_baseILj7168ES2_S2_S2_S2_fjLj256EEEEELb1ELb1ELb0ELb1EEEvNS_9BwdParamsE)
        /*137c*/ 	.word	0x00000000


	//----- nvinfo : EIATTR_MIN_STACK_SIZE
	.align		4
.L_831:
        /*1380*/ 	.byte	0x04, 0x12
        /*1382*/ 	.short	(.L_833 - .L_832)
	.align		4
.L_832:
        /*1384*/ 	.word	index@(_ZN10layer_norm22ln_bwd_finalize_kernelINS_22Kernel_traits_finalizeILj7168E13__nv_bfloat16S2_S2_S2_fjLb1ELj1024ELj4ENS_18Kernel_traits_baseILj7168ES2_S2_S2_S2_fjLj1024EEEEELb1ELb0EEEvNS_9BwdParamsE)
        /*1388*/ 	.word	0x00000000


	//----- nvinfo : EIATTR_MIN_STACK_SIZE
	.align		4
.L_833:
        /*138c*/ 	.byte	0x04, 0x12
        /*138e*/ 	.short	(.L_835 - .L_834)
	.align		4
.L_834:
        /*1390*/ 	.word	index@(_ZN10layer_norm13ln_bwd_kernelINS_13Kernel_traitsI13__nv_bfloat16S2_S2_S2_fjLj7168ELj1ELj1ELj8ELj8ENS_18Kernel_traits_baseILj7168ES2_S2_S2_S2_fjLj256EEEEELb1ELb1ELb1ELb0EEEvNS_9BwdParamsE)
        /*1394*/ 	.word	0x00000000


	//----- nvinfo : EIATTR_MIN_STACK_SIZE
	.align		4
.L_835:
        /*1398*/ 	.byte	0x04, 0x12
        /*139a*/ 	.short	(.L_837 - .L_836)
	.align		4
.L_836:
        /*139c*/ 	.word	index@(_ZN10layer_norm22ln_bwd_finalize_kernelINS_22Kernel_traits_finalizeILj7168E13__nv_bfloat16S2_S2_S2_fjLb1ELj1024ELj4ENS_18Kernel_traits_baseILj7168ES2_S2_S2_S2_fjLj1024EEEEELb1ELb1EEEvNS_9BwdParamsE)
        /*13a0*/ 	.word	0x00000000


	//----- nvinfo : EIATTR_MIN_STACK_SIZE
	.align		4
.L_837:
        /*13a4*/ 	.byte	0x04, 0x12
        /*13a6*/ 	.short	(.L_839 - .L_838)
	.align		4
.L_838:
        /*13a8*/ 	.word	index@(_ZN10layer_norm13ln_bwd_kernelINS_13Kernel_traitsI13__nv_bfloat16S2_S2_S2_fjLj7168ELj1ELj1ELj8ELj8ENS_18Kernel_traits_baseILj7168ES2_S2_S2_S2_fjLj256EEEEELb1ELb1ELb1ELb1EEEvNS_9BwdParamsE)
        /*13ac*/ 	.word	0x00000010


	//----- nvinfo : EIATTR_MIN_STACK_SIZE
	.align		4
.L_839:
        /*13b0*/ 	.byte	0x04, 0x12
        /*13b2*/ 	.short	(.L_841 - .L_840)
	.align		4
.L_840:
        /*13b4*/ 	.word	index@(_ZN10layer_norm13ln_bwd_kernelINS_13Kernel_traitsI6__halfS2_S2_S2_fjLj7168ELj1ELj1ELj8ELj8ENS_18Kernel_traits_baseILj7168ES2_S2_S2_S2_fjLj256EEEEELb0ELb0ELb0ELb0EEEvNS_9BwdParamsE)
        /*13b8*/ 	.word	0x00000000


	//----- nvinfo : EIATTR_MIN_STACK_SIZE
	.align		4
.L_841:
        /*13bc*/ 	.byte	0x04, 0x12
        /*13be*/ 	.short	(.L_843 - .L_842)
	.align		4
.L_842:
        /*13c0*/ 	.word	index@(_ZN10layer_norm13ln_bwd_kernelINS_13Kernel_traitsI6__halfS2_S2_S2_fjLj7168ELj1ELj1ELj8ELj8ENS_18Kernel_traits_baseILj7168ES2_S2_S2_S2_fjLj256EEEEELb0ELb0ELb0ELb1EEEvNS_9BwdParamsE)
        /*13c4*/ 	.word	0x00000000


	//----- nvinfo : EIATTR_MIN_STACK_SIZE
	.align		4
.L_843:
        /*13c8*/ 	.byte	0x04, 0x12
        /*13ca*/ 	.short	(.L_845 - .L_844)
	.align		4
.L_844:
        /*13cc*/ 	.word	index@(_ZN10layer_norm13ln_bwd_kernelINS_13Kernel_traitsI6__halfS2_S2_S2_fjLj7168ELj1ELj1ELj8ELj8ENS_18Kernel_traits_baseILj7168ES2_S2_S2_S2_fjLj256EEEEELb0ELb0ELb1ELb0EEEvNS_9BwdParamsE)
        /*13d0*/ 	.word	0x00000000


	//----- nvinfo : EIATTR_MIN_STACK_SIZE
	.align		4
.L_845:
        /*13d4*/ 	.byte	0x04, 0x12
        /*13d6*/ 	.short	(.L_847 - .L_846)
	.align		4
.L_846:
        /*13d8*/ 	.word	index@(_ZN10layer_norm13ln_bwd_kernelINS_13Kernel_traitsI6__halfS2_S2_S2_fjLj7168ELj1ELj1ELj8ELj8ENS_18Kernel_traits_baseILj7168ES2_S2_S2_S2_fjLj256EEEEELb0ELb0ELb1ELb1EEEvNS_9BwdParamsE)
        /*13dc*/ 	.word	0x00000000


	//----- nvinfo : EIATTR_MIN_STACK_SIZE
	.align		4
.L_847:
        /*13e0*/ 	.byte	0x04, 0x12
        /*13e2*/ 	.short	(.L_849 - .L_848)
	.align		4
.L_848:
        /*13e4*/ 	.word	index@(_ZN10layer_norm13ln_bwd_kernelINS_13Kernel_traitsI6__halfS2_S2_S2_fjLj7168ELj1ELj1ELj8ELj8ENS_18Kernel_traits_baseILj7168ES2_S2_S2_S2_fjLj256EEEEELb0ELb1ELb0ELb0EEEvNS_9BwdParamsE)
        /*13e8*/ 	.word	0x00000000


	//----- nvinfo : EIATTR_MIN_STACK_SIZE
	.align		4
.L_849:
        /*13ec*/ 	.byte	0x04, 0x12
        /*13ee*/ 	.short	(.L_851 - .L_850)
	.align		4
.L_850:
        /*13f0*/ 	.word	index@(_ZN10layer_norm13ln_bwd_kernelINS_13Kernel_traitsI6__halfS2_S2_S2_fjLj7168ELj1ELj1ELj8ELj8ENS_18Kernel_traits_baseILj7168ES2_S2_S2_S2_fjLj256EEEEELb0ELb1ELb0ELb1EEEvNS_9BwdParamsE)
        /*13f4*/ 	.word	0x00000000


	//----- nvinfo : EIATTR_MIN_STACK_SIZE
	.align		4
.L_851:
        /*13f8*/ 	.byte	0x04, 0x12
        /*13fa*/ 	.short	(.L_853 - .L_852)
	.align		4
.L_852:
        /*13fc*/ 	.word	index@(_ZN10layer_norm13ln_bwd_kernelINS_13Kernel_traitsI6__halfS2_S2_S2_fjLj7168ELj1ELj1ELj8ELj8ENS_18Kernel_traits_baseILj7168ES2_S2_S2_S2_fjLj256EEEEELb0ELb1ELb1ELb0EEEvNS_9BwdParamsE)
        /*1400*/ 	.word	0x00000000


	//----- nvinfo : EIATTR_MIN_STACK_SIZE
	.align		4
.L_853:
        /*1404*/ 	.byte	0x04, 0x12
        /*1406*/ 	.short	(.L_855 - .L_854)
	.align		4
.L_854:
        /*1408*/ 	.word	index@(_ZN10layer_norm13ln_bwd_kernelINS_13Kernel_traitsI6__halfS2_S2_S2_fjLj7168ELj1ELj1ELj8ELj8ENS_18Kernel_traits_baseILj7168ES2_S2_S2_S2_fjLj256EEEEELb0ELb1ELb1ELb1EEEvNS_9BwdParamsE)
        /*140c*/ 	.word	0x00000000


	//----- nvinfo : EIATTR_MIN_STACK_SIZE
	.align		4
.L_855:
        /*1410*/ 	.byte	0x04, 0x12
        /*1412*/ 	.short	(.L_857 - .L_856)
	.align		4
.L_856:
        /*1414*/ 	.word	index@(_ZN10layer_norm13ln_bwd_kernelINS_13Kernel_traitsI6__halfS2_S2_S2_fjLj7168ELj1ELj1ELj8ELj8ENS_18Kernel_traits_baseILj7168ES2_S2_S2_S2_fjLj256EEEEELb1ELb0ELb0ELb0EEEvNS_9BwdParamsE)
        /*1418*/ 	.word	0x00000000


	//----- nvinfo : EIATTR_MIN_STACK_SIZE
	.align		4
.L_857:
        /*141c*/ 	.byte	0x04, 0x12
        /*141e*/ 	.short	(.L_859 - .L_858)
	.align		4
.L_858:
        /*1420*/ 	.word	index@(_ZN10layer_norm13ln_bwd_kernelINS_13Kernel_traitsI6__halfS2_S2_S2_fjLj7168ELj1ELj1ELj8ELj8ENS_18Kernel_traits_baseILj7168ES2_S2_S2_S2_fjLj256EEEEELb1ELb0ELb0ELb1EEEvNS_9BwdParamsE)
        /*1424*/ 	.word	0x00000000


	//----- nvinfo : EIATTR_MIN_STACK_SIZE
	.align		4
.L_859:
        /*1428*/ 	.byte	0x04, 0x12
        /*142a*/ 	.short	(.L_861 - .L_860)
	.align		4
.L_860:
        /*142c*/ 	.word	index@(_ZN10layer_norm22ln_bwd_finalize_kernelINS_22Kernel_traits_finalizeILj7168E6__halfS2_S2_S2_fjLb0ELj1024ELj4ENS_18Kernel_traits_baseILj7168ES2_S2_S2_S2_fjLj1024EEEEELb0ELb0EEEvNS_9BwdParamsE)
        /*1430*/ 	.word	0x00000000


	//----- nvinfo : EIATTR_MIN_STACK_SIZE
	.align		4
.L_861:
        /*1434*/ 	.byte	0x04, 0x12
        /*1436*/ 	.short	(.L_863 - .L_862)
	.align		4
.L_862:
        /*1438*/ 	.word	index@(_ZN10layer_norm13ln_bwd_kernelINS_13Kernel_traitsI6__halfS2_S2_S2_fjLj7168ELj1ELj1ELj8ELj8ENS_18Kernel_traits_baseILj7168ES2_S2_S2_S2_fjLj256EEEEELb1ELb0ELb1ELb0EEEvNS_9BwdParamsE)
        /*143c*/ 	.word	0x00000000


	//----- nvinfo : EIATTR_MIN_STACK_SIZE
	.align		4
.L_863:
        /*1440*/ 	.byte	0x04, 0x12
        /*1442*/ 	.short	(.L_865 - .L_864)
	.align		4
.L_864:
        /*1444*/ 	.word	index@(_ZN10layer_norm22ln_bwd_finalize_kernelINS_22Kernel_traits_finalizeILj7168E6__halfS2_S2_S2_fjLb0ELj1024ELj4ENS_18Kernel_traits_baseILj7168ES2_S2_S2_S2_fjLj1024EEEEELb0ELb1EEEvNS_9BwdParamsE)
        /*1448*/ 	.word	0x00000000


	//----- nvinfo : EIATTR_MIN_STACK_SIZE
	.align		4
.L_865:
        /*144c*/ 	.byte	0x04, 0x12
        /*144e*/ 	.short	(.L_867 - .L_866)
	.align		4
.L_866:
        /*1450*/ 	.word	index@(_ZN10layer_norm13ln_bwd_kernelINS_13Kernel_traitsI6__halfS2_S2_S2_fjLj7168ELj1ELj1ELj8ELj8ENS_18Kernel_traits_baseILj7168ES2_S2_S2_S2_fjLj256EEEEELb1ELb0ELb1ELb1EEEvNS_9BwdParamsE)
        /*1454*/ 	.word	0x00000000


	//----- nvinfo : EIATTR_MIN_STACK_SIZE
	.align		4
.L_867:
        /*1458*/ 	.byte	0x04, 0x12
        /*145a*/ 	.short	(.L_869 - .L_868)
	.align		4
.L_868:
        /*145c*/ 	.word	index@(_ZN10layer_norm13ln_bwd_kernelINS_13Kernel_traitsI6__halfS2_S2_S2_fjLj7168ELj1ELj1ELj8ELj8ENS_18Kernel_traits_baseILj7168ES2_S2_S2_S2_fjLj256EEEEELb1ELb1ELb0ELb0EEEvNS_9BwdParamsE)
        /*1460*/ 	.word	0x00000000


	//----- nvinfo : EIATTR_MIN_STACK_SIZE
	.align		4
.L_869:
        /*1464*/ 	.byte	0x04, 0x12
        /*1466*/ 	.short	(.L_871 - .L_870)
	.align		4
.L_870:
        /*1468*/ 	.word	index@(_ZN10layer_norm13ln_bwd_kernelINS_13Kernel_traitsI6__halfS2_S2_S2_fjLj7168ELj1ELj1ELj8ELj8ENS_18Kernel_traits_baseILj7168ES2_S2_S2_S2_fjLj256EEEEELb1ELb1ELb0ELb1EEEvNS_9BwdParamsE)
        /*146c*/ 	.word	0x00000000


	//----- nvinfo : EIATTR_MIN_STACK_SIZE
	.align		4
.L_871:
        /*1470*/ 	.byte	0x04, 0x12
        /*1472*/ 	.short	(.L_873 - .L_872)
	.align		4
.L_872:
        /*1474*/ 	.word	index@(_ZN10layer_norm22ln_bwd_finalize_kernelINS_22Kernel_traits_finalizeILj7168E6__halfS2_S2_S2_fjLb1ELj1024ELj4ENS_18Kernel_traits_baseILj7168ES2_S2_S2_S2_fjLj1024EEEEELb1ELb0EEEvNS_9BwdParamsE)
        /*1478*/ 	.word	0x00000000


	//----- nvinfo : EIATTR_MIN_STACK_SIZE
	.align		4
.L_873:
        /*147c*/ 	.byte	0x04, 0x12
        /*147e*/ 	.short	(.L_875 - .L_874)
	.align		4
.L_874:
        /*1480*/ 	.word	index@(_ZN10layer_norm13ln_bwd_kernelINS_13Kernel_traitsI6__halfS2_S2_S2_fjLj7168ELj1ELj1ELj8ELj8ENS_18Kernel_traits_baseILj7168ES2_S2_S2_S2_fjLj256EEEEELb1ELb1ELb1ELb0EEEvNS_9BwdParamsE)
        /*1484*/ 	.word	0x00000000


	//----- nvinfo : EIATTR_MIN_STACK_SIZE
	.align		4
.L_875:
        /*1488*/ 	.byte	0x04, 0x12
        /*148a*/ 	.short	(.L_877 - .L_876)
	.align		4
.L_876:
        /*148c*/ 	.word	index@(_ZN10layer_norm22ln_bwd_finalize_kernelINS_22Kernel_traits_finalizeILj7168E6__halfS2_S2_S2_fjLb1ELj1024ELj4ENS_18Kernel_traits_baseILj7168ES2_S2_S2_S2_fjLj1024EEEEELb1ELb1EEEvNS_9BwdParamsE)
        /*1490*/ 	.word	0x00000000


	//----- nvinfo : EIATTR_MIN_STACK_SIZE
	.align		4
.L_877:
        /*1494*/ 	.byte	0x04, 0x12
        /*1496*/ 	.short	(.L_879 - .L_878)
	.align		4
.L_878:
        /*1498*/ 	.word	index@(_ZN10layer_norm13ln_bwd_kernelINS_13Kernel_traitsI6__halfS2_S2_S2_fjLj7168ELj1ELj1ELj8ELj8ENS_18Kernel_traits_baseILj7168ES2_S2_S2_S2_fjLj256EEEEELb1ELb1ELb1ELb1EEEvNS_9BwdParamsE)
        /*149c*/ 	.word	0x00000010


	//----- nvinfo : EIATTR_MIN_STACK_SIZE
	.align		4
.L_879:
        /*14a0*/ 	.byte	0x04, 0x12
        /*14a2*/ 	.short	(.L_881 - .L_880)
	.align		4
.L_880:
        /*14a4*/ 	.word	index@(_ZN10layer_norm13ln_bwd_kernelINS_13Kernel_traitsIf13__nv_bfloat16S2_S2_fjLj7168ELj1ELj1ELj8ELj8ENS_18Kernel_traits_baseILj7168EfS2_S2_S2_fjLj256EEEEELb0ELb0ELb0ELb0EEEvNS_9BwdParamsE)
        /*14a8*/ 	.word	0x00000000


	//----- nvinfo : EIATTR_MIN_STACK_SIZE
	.align		4
.L_881:
        /*14ac*/ 	.byte	0x04, 0x12
        /*14ae*/ 	.short	(.L_883 - .L_882)
	.align		4
.L_882:
        /*14b0*/ 	.word	index@(_ZN10layer_norm13ln_bwd_kernelINS_13Kernel_traitsIf13__nv_bfloat16S2_S2_fjLj7168ELj1ELj1ELj8ELj8ENS_18Kernel_traits_baseILj7168EfS2_S2_S2_fjLj256EEEEELb0ELb0ELb0ELb1EEEvNS_9BwdParamsE)
        /*14b4*/ 	.word	0x00000000


	//----- nvinfo : EIATTR_MIN_STACK_SIZE
	.align		4
.L_883:
        /*14b8*/ 	.byte	0x04, 0x12
        /*14ba*/ 	.short	(.L_885 - .L_884)
	.align		4
.L_884:
        /*14bc*/ 	.word	index@(_ZN10layer_norm13ln_bwd_kernelINS_13Kernel_traitsIf13__nv_bfloat16S2_S2_fjLj7168ELj1ELj1ELj8ELj8ENS_18Kernel_traits_baseILj7168EfS2_S2_S2_fjLj256EEEEELb0ELb0ELb1ELb0EEEvNS_9BwdParamsE)
        /*14c0*/ 	.word	0x00000000


	//----- nvinfo : EIATTR_MIN_STACK_SIZE
	.align		4
.L_885:
        /*14c4*/ 	.byte	0x04, 0x12
        /*14c6*/ 	.short	(.L_887 - .L_886)
	.align		4
.L_886:
        /*14c8*/ 	.word	index@(_ZN10layer_norm13ln_bwd_kernelINS_13Kernel_traitsIf13__nv_bfloat16S2_S2_fjLj7168ELj1ELj1ELj8ELj8ENS_18Kernel_traits_baseILj7168EfS2_S2_S2_fjLj256EEEEELb0ELb0ELb1ELb1EEEvNS_9BwdParamsE)
        /*14cc*/ 	.word	0x00000000


	//----- nvinfo : EIATTR_MIN_STACK_SIZE
	.align		4
.L_887:
        /*14d0*/ 	.byte	0x04, 0x12
        /*14d2*/ 	.short	(.L_889 - .L_888)
	.align		4
.L_888:
        /*14d4*/ 	.word	index@(_ZN10layer_norm13ln_bwd_kernelINS_13Kernel_traitsIf13__nv_bfloat16S2_S2_fjLj7168ELj1ELj1ELj8ELj8ENS_18Kernel_traits_baseILj7168EfS2_S2_S2_fjLj256EEEEELb0ELb1ELb0ELb0EEEvNS_9BwdParamsE)
        /*14d8*/ 	.word	0x00000000


	//----- nvinfo : EIATTR_MIN_STACK_SIZE
	.align		4
.L_889:
        /*14dc*/ 	.byte	0x04, 0x12
        /*14de*/ 	.short	(.L_891 - .L_890)
	.align		4
.L_890:
        /*14e0*/ 	.word	index@(_ZN10layer_norm13ln_bwd_kernelINS_13Kernel_traitsIf13__nv_bfloat16S2_S2_fjLj7168ELj1ELj1ELj8ELj8ENS_18Kernel_traits_baseILj7168EfS2_S2_S2_fjLj256EEEEELb0ELb1ELb0ELb1EEEvNS_9BwdParamsE)
        /*14e4*/ 	.word	0x00000000


	//----- nvinfo : EIATTR_MIN_STACK_SIZE
	.align		4
.L_891:
        /*14e8*/ 	.byte	0x04, 0x12
        /*14ea*/ 	.short	(.L_893 - .L_892)
	.align		4
.L_892:
        /*14ec*/ 	.word	index@(_ZN10layer_norm13ln_bwd_kernelINS_13Kernel_traitsIf13__nv_bfloat16S2_S2_fjLj7168ELj1ELj1ELj8ELj8ENS_18Kernel_traits_baseILj7168EfS2_S2_S2_fjLj256EEEEELb0ELb1ELb1ELb0EEEvNS_9BwdParamsE)
        /*14f0*/ 	.word	0x00000000


	//----- nvinfo : EIATTR_MIN_STACK_SIZE
	.align		4
.L_893:
        /*14f4*/ 	.byte	0x04, 0x12
        /*14f6*/ 	.short	(.L_895 - .L_894)
	.align		4
.L_894:
        /*14f8*/ 	.word	index@(_ZN10layer_norm13ln_bwd_kernelINS_13Kernel_traitsIf13__nv_bfloat16S2_S2_fjLj7168ELj1ELj1ELj8ELj8ENS_18Kernel_traits_baseILj7168EfS2_S2_S2_fjLj256EEEEELb0ELb1ELb1ELb1EEEvNS_9BwdParamsE)
        /*14fc*/ 	.word	0x00000000


	//----- nvinfo : EIATTR_MIN_STACK_SIZE
	.align		4
.L_895:
        /*1500*/ 	.byte	0x04, 0x12
        /*1502*/ 	.short	(.L_897 - .L_896)
	.align		4
.L_896:
        /*1504*/ 	.word	index@(_ZN10layer_norm13ln_bwd_kernelINS_13Kernel_traitsIf13__nv_bfloat16S2_S2_fjLj7168ELj1ELj1ELj8ELj8ENS_18Kernel_traits_baseILj7168EfS2_S2_S2_fjLj256EEEEELb1ELb0ELb0ELb0EEEvNS_9BwdParamsE)
        /*1508*/ 	.word	0x00000000


	//----- nvinfo : EIATTR_MIN_STACK_SIZE
	.align		4
.L_897:
        /*150c*/ 	.byte	0x04, 0x12
        /*150e*/ 	.short	(.L_899 - .L_898)
	.align		4
.L_898:
        /*1510*/ 	.word	index@(_ZN10layer_norm13ln_bwd_kernelINS_13Kernel_traitsIf13__nv_bfloat16S2_S2_fjLj7168ELj1ELj1ELj8ELj8ENS_18Kernel_traits_baseILj7168EfS2_S2_S2_fjLj256EEEEELb1ELb0ELb0ELb1EEEvNS_9BwdParamsE)
        /*1514*/ 	.word	0x00000000


	//----- nvinfo : EIATTR_MIN_STACK_SIZE
	.align		4
.L_899:
        /*1518*/ 	.byte	0x04, 0x12
        /*151a*/ 	.short	(.L_901 - .L_900)
	.align		4
.L_900:
        /*151c*/ 	.word	index@(_ZN10layer_norm22ln_bwd_finalize_kernelINS_22Kernel_traits_finalizeILj7168Ef13__nv_bfloat16S2_S2_fjLb0ELj1024ELj4ENS_18Kernel_traits_baseILj7168EfS2_S2_S2_fjLj1024EEEEELb0ELb0EEEvNS_9BwdParamsE)
        /*1520*/ 	.word	0x00000000


	//----- nvinfo : EIATTR_MIN_STACK_SIZE
	.align		4
.L_901:
        /*1524*/ 	.byte	0x04, 0x12
        /*1526*/ 	.short	(.L_903 - .L_902)
	.align		4
.L_902:
        /*1528*/ 	.word	index@(_ZN10layer_norm13ln_bwd_kernelINS_13Kernel_traitsIf13__nv_bfloat16S2_S2_fjLj7168ELj1ELj1ELj8ELj8ENS_18Kernel_traits_baseILj7168EfS2_S2_S2_fjLj256EEEEELb1ELb0ELb1ELb0EEEvNS_9BwdParamsE)
        /*152c*/ 	.word	0x00000000


	//----- nvinfo : EIATTR_MIN_STACK_SIZE
	.align		4
.L_903:
        /*1530*/ 	.byte	0x04, 0x12
        /*1532*/ 	.short	(.L_905 - .L_904)
	.align		4
.L_904:
        /*1534*/ 	.word	index@(_ZN10layer_norm22ln_bwd_finalize_kernelINS_22Kernel_traits_finalizeILj7168Ef13__nv_bfloat16S2_S2_fjLb0ELj1024ELj4ENS_18Kernel_traits_baseILj7168EfS2_S2_S2_fjLj1024EEEEELb0ELb1EEEvNS_9BwdParamsE)
        /*1538*/ 	.word	0x00000000


	//----- nvinfo : EIATTR_MIN_STACK_SIZE
	.align		4
.L_905:
        /*153c*/ 	.byte	0x04, 0x12
        /*153e*/ 	.short	(.L_907 - .L_906)
	.align		4
.L_906:
        /*1540*/ 	.word	index@(_ZN10layer_norm13ln_bwd_kernelINS_13Kernel_traitsIf13__nv_bfloat16S2_S2_fjLj7168ELj1ELj1ELj8ELj8ENS_18Kernel_traits_baseILj7168EfS2_S2_S2_fjLj256EEEEELb1ELb0ELb1ELb1EEEvNS_9BwdParamsE)
        /*1544*/ 	.word	0x00000000


	//----- nvinfo : EIATTR_MIN_STACK_SIZE
	.align		4
.L_907:
        /*1548*/ 	.byte	0x04, 0x12
        /*154a*/ 	.short	(.L_909 - .L_908)
	.align		4
.L_908:
        /*154c*/ 	.word	index@(_ZN10layer_norm13ln_bwd_kernelINS_13Kernel_traitsIf13__nv_bfloat16S2_S2_fjLj7168ELj1ELj1ELj8ELj8ENS_18Kernel_traits_baseILj7168EfS2_S2_S2_fjLj256EEEEELb1ELb1ELb0ELb0EEEvNS_9BwdParamsE)
        /*1550*/ 	.word	0x00000000


	//----- nvinfo : EIATTR_MIN_STACK_SIZE
	.align		4
.L_909:
        /*1554*/ 	.byte	0x04, 0x12
        /*1556*/ 	.short	(.L_911 - .L_910)
	.align		4
.L_910:
        /*1558*/ 	.word	index@(_ZN10layer_norm13ln_bwd_kernelINS_13Kernel_traitsIf13__nv_bfloat16S2_S2_fjLj7168ELj1ELj1ELj8ELj8ENS_18Kernel_traits_baseILj7168EfS2_S2_S2_fjLj256EEEEELb1ELb1ELb0ELb1EEEvNS_9BwdParamsE)
        /*155c*/ 	.word	0x00000000


	//----- nvinfo : EIATTR_MIN_STACK_SIZE
	.align		4
.L_911:
        /*1560*/ 	.byte	0x04, 0x12
        /*1562*/ 	.short	(.L_913 - .L_912)
	.align		4
.L_912:
        /*1564*/ 	.word	index@(_ZN10layer_norm22ln_bwd_finalize_kernelINS_22Kernel_traits_finalizeILj7168Ef13__nv_bfloat16S2_S2_fjLb1ELj1024ELj4ENS_18Kernel_traits_baseILj7168EfS2_S2_S2_fjLj1024EEEEELb1ELb0EEEvNS_9BwdParamsE)
        /*1568*/ 	.word	0x00000000


	//----- nvinfo : EIATTR_MIN_STACK_SIZE
	.align		4
.L_913:
        /*156c*/ 	.byte	0x04, 0x12
        /*156e*/ 	.short	(.L_915 - .L_914)
	.align		4
.L_914:
        /*1570*/ 	.word	index@(_ZN10layer_norm13ln_bwd_kernelINS_13Kernel_traitsIf13__nv_bfloat16S2_S2_fjLj7168ELj1ELj1ELj8ELj8ENS_18Kernel_traits_baseILj7168EfS2_S2_S2_fjLj256EEEEELb1ELb1ELb1ELb0EEEvNS_9BwdParamsE)
        /*1574*/ 	.word	0x00000000


	//----- nvinfo : EIATTR_MIN_STACK_SIZE
	.align		4
.L_915:
        /*1578*/ 	.byte	0x04, 0x12
        /*157a*/ 	.short	(.L_917 - .L_916)
	.align		4
.L_916:
        /*157c*/ 	.word	index@(_ZN10layer_norm22ln_bwd_finalize_kernelINS_22Kernel_traits_finalizeILj7168Ef13__nv_bfloat16S2_S2_fjLb1ELj1024ELj4ENS_18Kernel_traits_baseILj7168EfS2_S2_S2_fjLj1024EEEEELb1ELb1EEEvNS_9BwdParamsE)
        /*1580*/ 	.word	0x00000000


	//----- nvinfo : EIATTR_MIN_STACK_SIZE
	.align		4
.L_917:
        /*1584*/ 	.byte	0x04, 0x12
        /*1586*/ 	.short	(.L_919 - .L_918)
	.align		4
.L_918:
        /*1588*/ 	.word	index@(_ZN10layer_norm13ln_bwd_kernelINS_13Kernel_traitsIf13__nv_bfloat16S2_S2_fjLj7168ELj1ELj1ELj8ELj8ENS_18Kernel_traits_baseILj7168EfS2_S2_S2_fjLj256EEEEELb1ELb1ELb1ELb1EEEvNS_9BwdParamsE)
        /*158c*/ 	.word	0x00000000


	//----- nvinfo : EIATTR_MIN_STACK_SIZE
	.align		4
.L_919:
        /*1590*/ 	.byte	0x04, 0x12
        /*1592*/ 	.short	(.L_921 - .L_920)
	.align		4
.L_920:
        /*1594*/ 	.word	index@(_ZN10layer_norm13ln_bwd_kernelINS_13Kernel_traitsI13__nv_bfloat16S2_fS2_fjLj7168ELj1ELj1ELj8ELj8ENS_18Kernel_traits_baseILj7168ES2_S2_fS2_fjLj256EEEEELb0ELb0ELb0ELb0EEEvNS_9BwdParamsE)
        /*1598*/ 	.word	0x00000000


	//----- nvinfo : EIATTR_MIN_STACK_SIZE
	.align		4
.L_921:
        /*159c*/ 	.byte	0x04, 0x12
        /*159e*/ 	.short	(.L_923 - .L_922)
	.align		4
.L_922:
        /*15a0*/ 	.word	index@(_ZN10layer_norm13ln_bwd_kernelINS_13Kernel_traitsI13__nv_bfloat16S2_fS2_fjLj7168ELj1ELj1ELj8ELj8ENS_18Kernel_traits_baseILj7168ES2_S2_fS2_fjLj256EEEEELb0ELb0ELb0ELb1EEEvNS_9BwdParamsE)
        /*15a4*/ 	.word	0x00000000


	//----- nvinfo : EIATTR_MIN_STACK_SIZE
	.align		4
.L_923:
        /*15a8*/ 	.byte	0x04, 0x12
        /*15aa*/ 	.short	(.L_925 - .L_924)
	.align		4
.L_924:
        /*15ac*/ 	.word	index@(_ZN10layer_norm13ln_bwd_kernelINS_13Kernel_traitsI13__nv_bfloat16S2_fS2_fjLj7168ELj1ELj1ELj8ELj8ENS_18Kernel_traits_baseILj7168ES2_S2_fS2_fjLj256EEEEELb0ELb0ELb1ELb0EEEvNS_9BwdParamsE)
        /*15b0*/ 	.word	0x00000000


	//----- nvinfo : EIATTR_MIN_STACK_SIZE
	.align		4
.L_925:
        /*15b4*/ 	.byte	0x04, 0x12
        /*15b6*/ 	.short	(.L_927 - .L_926)
	.align		4
.L_926:
        /*15b8*/ 	.word	index@(_ZN10layer_norm13ln_bwd_kernelINS_13Kernel_traitsI13__nv_bfloat16S2_fS2_fjLj7168ELj1ELj1ELj8ELj8ENS_18Kernel_traits_baseILj7168ES2_S2_fS2_fjLj256EEEEELb0ELb0ELb1ELb1EEEvNS_9BwdParamsE)
        /*15bc*/ 	.word	0x00000000


	//----- nvinfo : EIATTR_MIN_STACK_SIZE
	.align		4
.L_927:
        /*15c0*/ 	.byte	0x04, 0x12
        /*15c2*/ 	.short	(.L_929 - .L_928)
	.align		4
.L_928:
        /*15c4*/ 	.word	index@(_ZN10layer_norm13ln_bwd_kernelINS_13Kernel_traitsI13__nv_bfloat16S2_fS2_fjLj7168ELj1ELj1ELj8ELj8ENS_18Kernel_traits_baseILj7168ES2_S2_fS2_fjLj256EEEEELb0ELb1ELb0ELb0EEEvNS_9BwdParamsE)
        /*15c8*/ 	.word	0x00000000


	//----- nvinfo : EIATTR_MIN_STACK_SIZE
	.align		4
.L_929:
        /*15cc*/ 	.byte	0x04, 0x12
        /*15ce*/ 	.short	(.L_931 - .L_930)
	.align		4
.L_930:
        /*15d0*/ 	.word	index@(_ZN10layer_norm13ln_bwd_kernelINS_13Kernel_traitsI13__nv_bfloat16S2_fS2_fjLj7168ELj1ELj1ELj8ELj8ENS_18Kernel_traits_baseILj7168ES2_S2_fS2_fjLj256EEEEELb0ELb1ELb0ELb1EEEvNS_9BwdParamsE)
        /*15d4*/ 	.word	0x00000018


	//----- nvinfo : EIATTR_MIN_STACK_SIZE
	.align		4
.L_931:
        /*15d8*/ 	.byte	0x04, 0x12
        /*15da*/ 	.short	(.L_933 - .L_932)
	.align		4
.L_932:
        /*15dc*/ 	.word	index@(_ZN10layer_norm13ln_bwd_kernelINS_13Kernel_traitsI13__nv_bfloat16S2_fS2_fjLj7168ELj1ELj1ELj8ELj8ENS_18Kernel_traits_baseILj7168ES2_S2_fS2_fjLj256EEEEELb0ELb1ELb1ELb0EEEvNS_9BwdParamsE)
        /*15e0*/ 	.word	0x00000008


	//----- nvinfo : EIATTR_MIN_STACK_SIZE
	.align		4
.L_933:
        /*15e4*/ 	.byte	0x04, 0x12
        /*15e6*/ 	.short	(.L_935 - .L_934)
	.align		4
.L_934:
        /*15e8*/ 	.word	index@(_ZN10layer_norm13ln_bwd_kernelINS_13Kernel_traitsI13__nv_bfloat16S2_fS2_fjLj7168ELj1ELj1ELj8ELj8ENS_18Kernel_traits_baseILj7168ES2_S2_fS2_fjLj256EEEEELb0ELb1ELb1ELb1EEEvNS_9BwdParamsE)
        /*15ec*/ 	.word	0x00000018


	//----- nvinfo : EIATTR_MIN_STACK_SIZE
	.align		4
.L_935:
        /*15f0*/ 	.byte	0x04, 0x12
        /*15f2*/ 	.short	(.L_937 - .L_936)
	.align		4
.L_936:
        /*15f4*/ 	.word	index@(_ZN10layer_norm13ln_bwd_kernelINS_13Kernel_traitsI13__nv_bfloat16S2_fS2_fjLj7168ELj1ELj1ELj8ELj8ENS_18Kernel_traits_baseILj7168ES2_S2_fS2_fjLj256EEEEELb1ELb0ELb0ELb0EEEvNS_9BwdParamsE)
        /*15f8*/ 	.word	0x00000000


	//----- nvinfo : EIATTR_MIN_STACK_SIZE
	.align		4
.L_937:
        /*15fc*/ 	.byte	0x04, 0x12
        /*15fe*/ 	.short	(.L_939 - .L_938)
	.align		4
.L_938:
        /*1600*/ 	.word	index@(_ZN10layer_norm13ln_bwd_kernelINS_13Kernel_traitsI13__nv_bfloat16S2_fS2_fjLj7168ELj1ELj1ELj8ELj8ENS_18Kernel_traits_baseILj7168ES2_S2_fS2_fjLj256EEEEELb1ELb0ELb0ELb1EEEvNS_9BwdParamsE)
        /*1604*/ 	.word	0x00000000


	//----- nvinfo : EIATTR_MIN_STACK_SIZE
	.align		4
.L_939:
        /*1608*/ 	.byte	0x04, 0x12
        /*160a*/ 	.short	(.L_941 - .L_940)
	.align		4
.L_940:
        /*160c*/ 	.word	index@(_ZN10layer_norm22ln_bwd_finalize_kernelINS_22Kernel_traits_finalizeILj7168E13__nv_bfloat16S2_fS2_fjLb0ELj1024ELj4ENS_18Kernel_traits_baseILj7168ES2_S2_fS2_fjLj1024EEEEELb0ELb0EEEvNS_9BwdParamsE)
        /*1610*/ 	.word	0x00000000


	//----- nvinfo : EIATTR_MIN_STACK_SIZE
	.align		4
.L_941:
        /*1614*/ 	.byte	0x04, 0x12
        /*1616*/ 	.short	(.L_943 - .L_942)
	.align		4
.L_942:
        /*1618*/ 	.word	index@(_ZN10layer_norm13ln_bwd_kernelINS_13Kernel_traitsI13__nv_bfloat16S2_fS2_fjLj7168ELj1ELj1ELj8ELj8ENS_18Kernel_traits_baseILj7168ES2_S2_fS2_fjLj256EEEEELb1ELb0ELb1ELb0EEEvNS_9BwdParamsE)
        /*161c*/ 	.word	0x00000000


	//----- nvinfo : EIATTR_MIN_STACK_SIZE
	.align		4
.L_943:
        /*1620*/ 	.byte	0x04, 0x12
        /*1622*/ 	.short	(.L_945 - .L_944)
	.align		4
.L_944:
        /*1624*/ 	.word	index@(_ZN10layer_norm22ln_bwd_finalize_kernelINS_22Kernel_traits_finalizeILj7168E13__nv_bfloat16S2_fS2_fjLb0ELj1024ELj4ENS_18Kernel_traits_baseILj7168ES2_S2_fS2_fjLj1024EEEEELb0ELb1EEEvNS_9BwdParamsE)
        /*1628*/ 	.word	0x00000000


	//----- nvinfo : EIATTR_MIN_STACK_SIZE
	.align		4
.L_945:
        /*162c*/ 	.byte	0x04, 0x12
        /*162e*/ 	.short	(.L_947 - .L_946)
	.align		4
.L_946:
        /*1630*/ 	.word	index@(_ZN10layer_norm13ln_bwd_kernelINS_13Kernel_traitsI13__nv_bfloat16S2_fS2_fjLj7168ELj1ELj1ELj8ELj8ENS_18Kernel_traits_baseILj7168ES2_S2_fS2_fjLj256EEEEELb1ELb0ELb1ELb1EEEvNS_9BwdParamsE)
        /*1634*/ 	.word	0x00000000


	//----- nvinfo : EIATTR_MIN_STACK_SIZE
	.align		4
.L_947:
        /*1638*/ 	.byte	0x04, 0x12
        /*163a*/ 	.short	(.L_949 - .L_948)
	.align		4
.L_948:
        /*163c*/ 	.word	index@(_ZN10layer_norm13ln_bwd_kernelINS_13Kernel_traitsI13__nv_bfloat16S2_fS2_fjLj7168ELj1ELj1ELj8ELj8ENS_18Kernel_traits_baseILj7168ES2_S2_fS2_fjLj256EEEEELb1ELb1ELb0ELb0EEEvNS_9BwdParamsE)
        /*1640*/ 	.word	0x00000000


	//----- nvinfo : EIATTR_MIN_STACK_SIZE
	.align		4
.L_949:
        /*1644*/ 	.byte	0x04, 0x12
        /*1646*/ 	.short	(.L_951 - .L_950)
	.align		4
.L_950:
        /*1648*/ 	.word	index@(_ZN10layer_norm13ln_bwd_kernelINS_13Kernel_traitsI13__nv_bfloat16S2_fS2_fjLj7168ELj1ELj1ELj8ELj8ENS_18Kernel_traits_baseILj7168ES2_S2_fS2_fjLj256EEEEELb1ELb1ELb0ELb1EEEvNS_9BwdParamsE)
        /*164c*/ 	.word	0x00000028


	//----- nvinfo : EIATTR_MIN_STACK_SIZE
	.align		4
.L_951:
        /*1650*/ 	.byte	0x04, 0x12
        /*1652*/ 	.short	(.L_953 - .L_952)
	.align		4
.L_952:
        /*1654*/ 	.word	index@(_ZN10layer_norm22ln_bwd_finalize_kernelINS_22Kernel_traits_finalizeILj7168E13__nv_bfloat16S2_fS2_fjLb1ELj1024ELj4ENS_18Kernel_traits_baseILj7168ES2_S2_fS2_fjLj1024EEEEELb1ELb0EEEvNS_9BwdParamsE)
        /*1658*/ 	.word	0x00000000


	//----- nvinfo : EIATTR_MIN_STACK_SIZE
	.align		4
.L_953:
        /*165c*/ 	.byte	0x04, 0x12
        /*165e*/ 	.short	(.L_955 - .L_954)
	.align		4
.L_954:
        /*1660*/ 	.word	index@(_ZN10layer_norm13ln_bwd_kernelINS_13Kernel_traitsI13__nv_bfloat16S2_fS2_fjLj7168ELj1ELj1ELj8ELj8ENS_18Kernel_traits_baseILj7168ES2_S2_fS2_fjLj256EEEEELb1ELb1ELb1ELb0EEEvNS_9BwdParamsE)
        /*1664*/ 	.word	0x00000030


	//----- nvinfo : EIATTR_MIN_STACK_SIZE
	.align		4
.L_955:
        /*1668*/ 	.byte	0x04, 0x12
        /*166a*/ 	.short	(.L_957 - .L_956)
	.align		4
.L_956:
        /*166c*/ 	.word	index@(_ZN10layer_norm22ln_bwd_finalize_kernelINS_22Kernel_traits_finalizeILj7168E13__nv_bfloat16S2_fS2_fjLb1ELj1024ELj4ENS_18Kernel_traits_baseILj7168ES2_S2_fS2_fjLj1024EEEEELb1ELb1EEEvNS_9BwdParamsE)
        /*1670*/ 	.word	0x00000000


	//----- nvinfo : EIATTR_MIN_STACK_SIZE
	.align		4
.L_957:
        /*1674*/ 	.byte	0x04, 0x12
        /*1676*/ 	.short	(.L_959 - .L_958)
	.align		4
.L_958:
        /*1678*/ 	.word	index@(_ZN10layer_norm13ln_bwd_kernelINS_13Kernel_traitsI13__nv_bfloat16S2_fS2_fjLj7168ELj1ELj1ELj8ELj8ENS_18Kernel_traits_baseILj7168ES2_S2_fS2_fjLj256EEEEELb1ELb1ELb1ELb1EEEvNS_9BwdParamsE)
        /*167c*/ 	.word	0x00000038


	//----- nvinfo : EIATTR_MIN_STACK_SIZE
	.align		4
.L_959:
        /*1680*/ 	.byte	0x04, 0x12
        /*1682*/ 	.short	(.L_961 - .L_960)
	.align		4
.L_960:
        /*1684*/ 	.word	index@(_ZN10layer_norm13ln_bwd_kernelINS_13Kernel_traitsIf13__nv_bfloat16fS2_fjLj7168ELj1ELj1ELj8ELj8ENS_18Kernel_traits_baseILj7168EfS2_fS2_fjLj256EEEEELb0ELb0ELb0ELb0EEEvNS_9BwdParamsE)
        /*1688*/ 	.word	0x00000000


	//----- nvinfo : EIATTR_MIN_STACK_SIZE
	.align		4
.L_961:
        /*168c*/ 	.byte	0x04, 0x12
        /*168e*/ 	.short	(.L_963 - .L_962)
	.align		4
.L_962:
        /*1690*/ 	.word	index@(_ZN10layer_norm13ln_bwd_kernelINS_13Kernel_traitsIf13__nv_bfloat16fS2_fjLj7168ELj1ELj1ELj8ELj8ENS_18Kernel_traits_baseILj7168EfS2_fS2_fjLj256EEEEELb0ELb0ELb0ELb1EEEvNS_9BwdParamsE)
        /*1694*/ 	.word	0x00000000


	//----- nvinfo : EIATTR_MIN_STACK_SIZE
	.align		4
.L_963:
        /*1698*/ 	.byte	0x04, 0x12
        /*169a*/ 	.short	(.L_965 - .L_964)
	.align		4
.L_964:
        /*169c*/ 	.word	index@(_ZN10layer_norm13ln_bwd_kernelINS_13Kernel_traitsIf13__nv_bfloat16fS2_fjLj7168ELj1ELj1ELj8ELj8ENS_18Kernel_traits_baseILj7168EfS2_fS2_fjLj256EEEEELb0ELb0ELb1ELb0EEEvNS_9BwdParamsE)
        /*16a0*/ 	.word	0x00000000


	//----- nvinfo : EIATTR_MIN_STACK_SIZE
	.align		4
.L_965:
        /*16a4*/ 	.byte	0x04, 0x12
        /*16a6*/ 	.short	(.L_967 - .L_966)
	.align		4
.L_966:
        /*16a8*/ 	.word	index@(_ZN10layer_norm13ln_bwd_kernelINS_13Kernel_traitsIf13__nv_bfloat16fS2_fjLj7168ELj1ELj1ELj8ELj8ENS_18Kernel_traits_baseILj7168EfS2_fS2_fjLj256EEEEELb0ELb0ELb1ELb1EEEvNS_9BwdParamsE)
        /*16ac*/ 	.word	0x00000000


	//----- nvinfo : EIATTR_MIN_STACK_SIZE
	.align		4
.L_967:
        /*16b0*/ 	.byte	0x04, 0x12
        /*16b2*/ 	.short	(.L_969 - .L_968)
	.align		4
.L_968:
        /*16b4*/ 	.word	index@(_ZN10layer_norm13ln_bwd_kernelINS_13Kernel_traitsIf13__nv_bfloat16fS2_fjLj7168ELj1ELj1ELj8ELj8ENS_18Kernel_traits_baseILj7168EfS2_fS2_fjLj256EEEEELb0ELb1ELb0ELb0EEEvNS_9BwdParamsE)
        /*16b8*/ 	.word	0x00000000


	//----- nvinfo : EIATTR_MIN_STACK_SIZE
	.align		4
.L_969:
        /*16bc*/ 	.byte	0x04, 0x12
        /*16be*/ 	.short	(.L_971 - .L_970)
	.align		4
.L_970:
        /*16c0*/ 	.word	index@(_ZN10layer_norm13ln_bwd_kernelINS_13Kernel_traitsIf13__nv_bfloat16fS2_fjLj7168ELj1ELj1ELj8ELj8ENS_18Kernel_traits_baseILj7168EfS2_fS2_fjLj256EEEEELb0ELb1ELb0ELb1EEEvNS_9BwdParamsE)
        /*16c4*/ 	.word	0x00000010


	//----- nvinfo : EIATTR_MIN_STACK_SIZE
	.align		4
.L_971:
        /*16c8*/ 	.byte	0x04, 0x12
        /*16ca*/ 	.short	(.L_973 - .L_972)
	.align		4
.L_972:
        /*16cc*/ 	.word	index@(_ZN10layer_norm13ln_bwd_kernelINS_13Kernel_traitsIf13__nv_bfloat16fS2_fjLj7168ELj1ELj1ELj8ELj8ENS_18Kernel_traits_baseILj7168EfS2_fS2_fjLj256EEEEELb0ELb1ELb1ELb0EEEvNS_9BwdParamsE)
        /*16d0*/ 	.word	0x00000008


	//----- nvinfo : EIATTR_MIN_STACK_SIZE
	.align		4
.L_973:
        /*16d4*/ 	.byte	0x04, 0x12
        /*16d6*/ 	.short	(.L_975 - .L_974)
	.align		4
.L_974:
        /*16d8*/ 	.word	index@(_ZN10layer_norm13ln_bwd_kernelINS_13Kernel_traitsIf13__nv_bfloat16fS2_fjLj7168ELj1ELj1ELj8ELj8ENS_18Kernel_traits_baseILj7168EfS2_fS2_fjLj256EEEEELb0ELb1ELb1ELb1EEEvNS_9BwdParamsE)
        /*16dc*/ 	.word	0x00000028


	//----- nvinfo : EIATTR_MIN_STACK_SIZE
	.align		4
.L_975:
        /*16e0*/ 	.byte	0x04, 0x12
        /*16e2*/ 	.short	(.L_977 - .L_976)
	.align		4
.L_976:
        /*16e4*/ 	.word	index@(_ZN10layer_norm13ln_bwd_kernelINS_13Kernel_traitsIf13__nv_bfloat16fS2_fjLj7168ELj1ELj1ELj8ELj8ENS_18Kernel_traits_baseILj7168EfS2_fS2_fjLj256EEEEELb1ELb0ELb0ELb0EEEvNS_9BwdParamsE)
        /*16e8*/ 	.word	0x00000000


	//----- nvinfo : EIATTR_MIN_STACK_SIZE
	.align		4
.L_977:
        /*16ec*/ 	.byte	0x04, 0x12
        /*16ee*/ 	.short	(.L_979 - .L_978)
	.align		4
.L_978:
        /*16f0*/ 	.word	index@(_ZN10layer_norm13ln_bwd_kernelINS_13Kernel_traitsIf13__nv_bfloat16fS2_fjLj7168ELj1ELj1ELj8ELj8ENS_18Kernel_traits_baseILj7168EfS2_fS2_fjLj256EEEEELb1ELb0ELb0ELb1EEEvNS_9BwdParamsE)
        /*16f4*/ 	.word	0x00000000


	//----- nvinfo : EIATTR_MIN_STACK_SIZE
	.align		4
.L_979:
        /*16f8*/ 	.byte	0x04, 0x12
        /*16fa*/ 	.short	(.L_981 - .L_980)
	.align		4
.L_980:
        /*16fc*/ 	.word	index@(_ZN10layer_norm22ln_bwd_finalize_kernelINS_22Kernel_traits_finalizeILj7168Ef13__nv_bfloat16fS2_fjLb0ELj1024ELj4ENS_18Kernel_traits_baseILj7168EfS2_fS2_fjLj1024EEEEELb0ELb0EEEvNS_9BwdParamsE)
        /*1700*/ 	.word	0x00000000


	//----- nvinfo : EIATTR_MIN_STACK_SIZE
	.align		4
.L_981:
        /*1704*/ 	.byte	0x04, 0x12
        /*1706*/ 	.short	(.L_983 - .L_982)
	.align		4
.L_982:
        /*1708*/ 	.word	index@(_ZN10layer_norm13ln_bwd_kernelINS_13Kernel_traitsIf13__nv_bfloat16fS2_fjLj7168ELj1ELj1ELj8ELj8ENS_18Kernel_traits_baseILj7168EfS2_fS2_fjLj256EEEEELb1ELb0ELb1ELb0EEEvNS_9BwdParamsE)
        /*170c*/ 	.word	0x00000000


	//----- nvinfo : EIATTR_MIN_STACK_SIZE
	.align		4
.L_983:
        /*1710*/ 	.byte	0x04, 0x12
        /*1712*/ 	.short	(.L_985 - .L_984)
	.align		4
.L_984:
        /*1714*/ 	.word	index@(_ZN10layer_norm22ln_bwd_finalize_kernelINS_22Kernel_traits_finalizeILj7168Ef13__nv_bfloat16fS2_fjLb0ELj1024ELj4ENS_18Kernel_traits_baseILj7168EfS2_fS2_fjLj1024EEEEELb0ELb1EEEvNS_9BwdParamsE)
        /*1718*/ 	.word	0x00000000


	//----- nvinfo : EIATTR_MIN_STACK_SIZE
	.align		4
.L_985:
        /*171c*/ 	.byte	0x04, 0x12
        /*171e*/ 	.short	(.L_987 - .L_986)
	.align		4
.L_986:
        /*1720*/ 	.word	index@(_ZN10layer_norm13ln_bwd_kernelINS_13Kernel_traitsIf13__nv_bfloat16fS2_fjLj7168ELj1ELj1ELj8ELj8ENS_18Kernel_traits_baseILj7168EfS2_fS2_fjLj256EEEEELb1ELb0ELb1ELb1EEEvNS_9BwdParamsE)
        /*1724*/ 	.word	0x00000000


	//----- nvinfo : EIATTR_MIN_STACK_SIZE
	.align		4
.L_987:
        /*1728*/ 	.byte	0x04, 0x12
        /*172a*/ 	.short	(.L_989 - .L_988)
	.align		4
.L_988:
        /*172c*/ 	.word	index@(_ZN10layer_norm13ln_bwd_kernelINS_13Kernel_traitsIf13__nv_bfloat16fS2_fjLj7168ELj1ELj1ELj8ELj8ENS_18Kernel_traits_baseILj7168EfS2_fS2_fjLj256EEEEELb1ELb1ELb0ELb0EEEvNS_9BwdParamsE)
        /*1730*/ 	.word	0x00000008


	//----- nvinfo : EIATTR_MIN_STACK_SIZE
	.align		4
.L_989:
        /*1734*/ 	.byte	0x04, 0x12
        /*1736*/ 	.short	(.L_991 - .L_990)
	.align		4
.L_990:
        /*1738*/ 	.word	index@(_ZN10layer_norm13ln_bwd_kernelINS_13Kernel_traitsIf13__nv_bfloat16fS2_fjLj7168ELj1ELj1ELj8ELj8ENS_18Kernel_traits_baseILj7168EfS2_fS2_fjLj256EEEEELb1ELb1ELb0ELb1EEEvNS_9BwdParamsE)
        /*173c*/ 	.word	0x00000028


	//----- nvinfo : EIATTR_MIN_STACK_SIZE
	.align		4
.L_991:
        /*1740*/ 	.byte	0x04, 0x12
        /*1742*/ 	.short	(.L_993 - .L_992)
	.align		4
.L_992:
        /*1744*/ 	.word	index@(_ZN10layer_norm22ln_bwd_finalize_kernelINS_22Kernel_traits_finalizeILj7168Ef13__nv_bfloat16fS2_fjLb1ELj1024ELj4ENS_18Kernel_traits_baseILj7168EfS2_fS2_fjLj1024EEEEELb1ELb0EEEvNS_9BwdParamsE)
        /*1748*/ 	.word	0x00000000


	//----- nvinfo : EIATTR_MIN_STACK_SIZE
	.align		4
.L_993:
        /*174c*/ 	.byte	0x04, 0x12
        /*174e*/ 	.short	(.L_995 - .L_994)
	.align		4
.L_994:
        /*1750*/ 	.word	index@(_ZN10layer_norm13ln_bwd_kernelINS_13Kernel_traitsIf13__nv_bfloat16fS2_fjLj7168ELj1ELj1ELj8ELj8ENS_18Kernel_traits_baseILj7168EfS2_fS2_fjLj256EEEEELb1ELb1ELb1ELb0EEEvNS_9BwdParamsE)
        /*1754*/ 	.word	0x00000030


	//----- nvinfo : EIATTR_MIN_STACK_SIZE
	.align		4
.L_995:
        /*1758*/ 	.byte	0x04, 0x12
        /*175a*/ 	.short	(.L_997 - .L_996)
	.align		4
.L_996:
        /*175c*/ 	.word	index@(_ZN10layer_norm22ln_bwd_finalize_kernelINS_22Kernel_traits_finalizeILj7168Ef13__nv_bfloat16fS2_fjLb1ELj1024ELj4ENS_18Kernel_traits_baseILj7168EfS2_fS2_fjLj1024EEEEELb1ELb1EEEvNS_9BwdParamsE)
        /*1760*/ 	.word	0x00000000


	//----- nvinfo : EIATTR_MIN_STACK_SIZE
	.align		4
.L_997:
        /*1764*/ 	.byte	0x04, 0x12
        /*1766*/ 	.short	(.L_999 - .L_998)
	.align		4
.L_998:
        /*1768*/ 	.word	index@(_ZN10layer_norm13ln_bwd_kernelINS_13Kernel_traitsIf13__nv_bfloat16fS2_fjLj7168ELj1ELj1ELj8ELj8ENS_18Kernel_traits_baseILj7168EfS2_fS2_fjLj256EEEEELb1ELb1ELb1ELb1EEEvNS_9BwdParamsE)
        /*176c*/ 	.word	0x00000038


	//----- nvinfo : EIATTR_MIN_STACK_SIZE
	.align		4
.L_999:
        /*1770*/ 	.byte	0x04, 0x12
        /*1772*/ 	.short	(.L_1001 - .L_1000)
	.align		4
.L_1000:
        /*1774*/ 	.word	index@(_ZN10layer_norm13ln_bwd_kernelINS_13Kernel_traitsIf6__halfS2_S2_fjLj7168ELj1ELj1ELj8ELj8ENS_18Kernel_traits_baseILj7168EfS2_S2_S2_fjLj256EEEEELb0ELb0ELb0ELb0EEEvNS_9BwdParamsE)
        /*1778*/ 	.word	0x00000000


	//----- nvinfo : EIATTR_MIN_STACK_SIZE
	.align		4
.L_1001:
        /*177c*/ 	.byte	0x04, 0x12
        /*177e*/ 	.short	(.L_1003 - .L_1002)
	.align		4
.L_1002:
        /*1780*/ 	.word	index@(_ZN10layer_norm13ln_bwd_kernelINS_13Kernel_traitsIf6__halfS2_S2_fjLj7168ELj1ELj1ELj8ELj8ENS_18Kernel_traits_baseILj7168EfS2_S2_S2_fjLj256EEEEELb0ELb0ELb0ELb1EEEvNS_9BwdParamsE)
        /*1784*/ 	.word	0x00000000


	//----- nvinfo : EIATTR_MIN_STACK_SIZE
	.align		4
.L_1003:
        /*1788*/ 	.byte	0x04, 0x12
        /*178a*/ 	.short	(.L_1005 - .L_1004)
	.align		4
.L_1004:
        /*178c*/ 	.word	index@(_ZN10layer_norm13ln_bwd_kernelINS_13Kernel_traitsIf6__halfS2_S2_fjLj7168ELj1ELj1ELj8ELj8ENS_18Kernel_traits_baseILj7168EfS2_S2_S2_fjLj256EEEEELb0ELb0ELb1ELb0EEEvNS_9BwdParamsE)
        /*1790*/ 	.word	0x00000000


	//----- nvinfo : EIATTR_MIN_STACK_SIZE
	.align		4
.L_1005:
        /*1794*/ 	.byte	0x04, 0x12
        /*1796*/ 	.short	(.L_1007 - .L_1006)
	.align		4
.L_1006:
        /*1798*/ 	.word	index@(_ZN10layer_norm13ln_bwd_kernelINS_13Kernel_traitsIf6__halfS2_S2_fjLj7168ELj1ELj1ELj8ELj8ENS_18Kernel_traits_baseILj7168EfS2_S2_S2_fjLj256EEEEELb0ELb0ELb1ELb1EEEvNS_9BwdParamsE)
        /*179c*/ 	.word	0x00000000


	//----- nvinfo : EIATTR_MIN_STACK_SIZE
	.align		4
.L_1007:
        /*17a0*/ 	.byte	0x04, 0x12
        /*17a2*/ 	.short	(.L_1009 - .L_1008)
	.align		4
.L_1008:
        /*17a4*/ 	.word	index@(_ZN10layer_norm13ln_bwd_kernelINS_13Kernel_traitsIf6__halfS2_S2_fjLj7168ELj1ELj1ELj8ELj8ENS_18Kernel_traits_baseILj7168EfS2_S2_S2_fjLj256EEEEELb0ELb1ELb0ELb0EEEvNS_9BwdParamsE)
        /*17a8*/ 	.word	0x00000000


	//----- nvinfo : EIATTR_MIN_STACK_SIZE
	.align		4
.L_1009:
        /*17ac*/ 	.byte	0x04, 0x12
        /*17ae*/ 	.short	(.L_1011 - .L_1010)
	.align		4
.L_1010:
        /*17b0*/ 	.word	index@(_ZN10layer_norm13ln_bwd_kernelINS_13Kernel_traitsIf6__halfS2_S2_fjLj7168ELj1ELj1ELj8ELj8ENS_18Kernel_traits_baseILj7168EfS2_S2_S2_fjLj256EEEEELb0ELb1ELb0ELb1EEEvNS_9BwdParamsE)
        /*17b4*/ 	.word	0x00000000


	//----- nvinfo : EIATTR_MIN_STACK_SIZE
	.align		4
.L_1011:
        /*17b8*/ 	.byte	0x04, 0x12
        /*17ba*/ 	.short	(.L_1013 - .L_1012)
	.align		4
.L_1012:
        /*17bc*/ 	.word	index@(_ZN10layer_norm13ln_bwd_kernelINS_13Kernel_traitsIf6__halfS2_S2_fjLj7168ELj1ELj1ELj8ELj8ENS_18Kernel_traits_baseILj7168EfS2_S2_S2_fjLj256EEEEELb0ELb1ELb1ELb0EEEvNS_9BwdParamsE)
        /*17c0*/ 	.word	0x00000000


	//----- nvinfo : EIATTR_MIN_STACK_SIZE
	.align		4
.L_1013:
        /*17c4*/ 	.byte	0x04, 0x12
        /*17c6*/ 	.short	(.L_1015 - .L_1014)
	.align		4
.L_1014:
        /*17c8*/ 	.word	index@(_ZN10layer_norm13ln_bwd_kernelINS_13Kernel_traitsIf6__halfS2_S2_fjLj7168ELj1ELj1ELj8ELj8ENS_18Kernel_traits_baseILj7168EfS2_S2_S2_fjLj256EEEEELb0ELb1ELb1ELb1EEEvNS_9BwdParamsE)
        /*17cc*/ 	.word	0x00000000


	//----- nvinfo : EIATTR_MIN_STACK_SIZE
	.align		4
.L_1015:
        /*17d0*/ 	.byte	0x04, 0x12
        /*17d2*/ 	.short	(.L_1017 - .L_1016)
	.align		4
.L_1016:
        /*17d4*/ 	.word	index@(_ZN10layer_norm13ln_bwd_kernelINS_13Kernel_traitsIf6__halfS2_S2_fjLj7168ELj1ELj1ELj8ELj8ENS_18Kernel_traits_baseILj7168EfS2_S2_S2_fjLj256EEEEELb1ELb0ELb0ELb0EEEvNS_9BwdParamsE)
        /*17d8*/ 	.word	0x00000000


	//----- nvinfo : EIATTR_MIN_STACK_SIZE
	.align		4
.L_1017:
        /*17dc*/ 	.byte	0x04, 0x12
        /*17de*/ 	.short	(.L_1019 - .L_1018)
	.align		4
.L_1018:
        /*17e0*/ 	.word	index@(_ZN10layer_norm13ln_bwd_kernelINS_13Kernel_traitsIf6__halfS2_S2_fjLj7168ELj1ELj1ELj8ELj8ENS_18Kernel_traits_baseILj7168EfS2_S2_S2_fjLj256EEEEELb1ELb0ELb0ELb1EEEvNS_9BwdParamsE)
        /*17e4*/ 	.word	0x00000000


	//----- nvinfo : EIATTR_MIN_STACK_SIZE
	.align		4
.L_1019:
        /*17e8*/ 	.byte	0x04, 0x12
        /*17ea*/ 	.short	(.L_1021 - .L_1020)
	.align		4
.L_1020:
        /*17ec*/ 	.word	index@(_ZN10layer_norm22ln_bwd_finalize_kernelINS_22Kernel_traits_finalizeILj7168Ef6__halfS2_S2_fjLb0ELj1024ELj4ENS_18Kernel_traits_baseILj7168EfS2_S2_S2_fjLj1024EEEEELb0ELb0EEEvNS_9BwdParamsE)
        /*17f0*/ 	.word	0x00000000


	//----- nvinfo : EIATTR_MIN_STACK_SIZE
	.align		4
.L_1021:
        /*17f4*/ 	.byte	0x04, 0x12
        /*17f6*/ 	.short	(.L_1023 - .L_1022)
	.align		4
.L_1022:
        /*17f8*/ 	.word	index@(_ZN10layer_norm13ln_bwd_kernelINS_13Kernel_traitsIf6__halfS2_S2_fjLj7168ELj1ELj1ELj8ELj8ENS_18Kernel_traits_baseILj7168EfS2_S2_S2_fjLj256EEEEELb1ELb0ELb1ELb0EEEvNS_9BwdParamsE)
        /*17fc*/ 	.word	0x00000000


	//----- nvinfo : EIATTR_MIN_STACK_SIZE
	.align		4
.L_1023:
        /*1800*/ 	.byte	0x04, 0x12
        /*1802*/ 	.short	(.L_1025 - .L_1024)
	.align		4
.L_1024:
        /*1804*/ 	.word	index@(_ZN10layer_norm22ln_bwd_finalize_kernelINS_22Kernel_traits_finalizeILj7168Ef6__halfS2_S2_fjLb0ELj1024ELj4ENS_18Kernel_traits_baseILj7168EfS2_S2_S2_fjLj1024EEEEELb0ELb1EEEvNS_9BwdParamsE)
        /*1808*/ 	.word	0x00000000


	//----- nvinfo : EIATTR_MIN_STACK_SIZE
	.align		4
.L_1025:
        /*180c*/ 	.byte	0x04, 0x12
        /*180e*/ 	.short	(.L_1027 - .L_1026)
	.align		4
.L_1026:
        /*1810*/ 	.word	index@(_ZN10layer_norm13ln_bwd_kernelINS_13Kernel_traitsIf6__halfS2_S2_fjLj7168ELj1ELj1ELj8ELj8ENS_18Kernel_traits_baseILj7168EfS2_S2_S2_fjLj256EEEEELb1ELb0ELb1ELb1EEEvNS_9BwdParamsE)
        /*1814*/ 	.word	0x00000000


	//----- nvinfo : EIATTR_MIN_STACK_SIZE
	.align		4
.L_1027:
        /*1818*/ 	.byte	0x04, 0x12
        /*181a*/ 	.short	(.L_1029 - .L_1028)
	.align		4
.L_1028:
        /*181c*/ 	.word	index@(_ZN10layer_norm13ln_bwd_kernelINS_13Kernel_traitsIf6__halfS2_S2_fjLj7168ELj1ELj1ELj8ELj8ENS_18Kernel_traits_baseILj7168EfS2_S2_S2_fjLj256EEEEELb1ELb1ELb0ELb0EEEvNS_9BwdParamsE)
        /*1820*/ 	.word	0x00000000


	//----- nvinfo : EIATTR_MIN_STACK_SIZE
	.align		4
.L_1029:
        /*1824*/ 	.byte	0x04, 0x12
        /*1826*/ 	.short	(.L_1031 - .L_1030)
	.align		4
.L_1030:
        /*1828*/ 	.word	index@(_ZN10layer_norm13ln_bwd_kernelINS_13Kernel_traitsIf6__halfS2_S2_fjLj7168ELj1ELj1ELj8ELj8ENS_18Kernel_traits_baseILj7168EfS2_S2_S2_fjLj256EEEEELb1ELb1ELb0ELb1EEEvNS_9BwdParamsE)
        /*182c*/ 	.word	0x00000000


	//----- nvinfo : EIATTR_MIN_STACK_SIZE
	.align		4
.L_1031:
        /*1830*/ 	.byte	0x04, 0x12
        /*1832*/ 	.short	(.L_1033 - .L_1032)
	.align		4
.L_1032:
        /*1834*/ 	.word	index@(_ZN10layer_norm22ln_bwd_finalize_kernelINS_22Kernel_traits_finalizeILj7168Ef6__halfS2_S2_fjLb1ELj1024ELj4ENS_18Kernel_traits_baseILj7168EfS2_S2_S2_fjLj1024EEEEELb1ELb0EEEvNS_9BwdParamsE)
        /*1838*/ 	.word	0x00000000


	//----- nvinfo : EIATTR_MIN_STACK_SIZE
	.align		4
.L_1033:
        /*183c*/ 	.byte	0x04, 0x12
        /*183e*/ 	.short	(.L_1035 - .L_1034)
	.align		4
.L_1034:
        /*1840*/ 	.word	index@(_ZN10layer_norm13ln_bwd_kernelINS_13Kernel_traitsIf6__halfS2_S2_fjLj7168ELj1ELj1ELj8ELj8ENS_18Kernel_traits_baseILj7168EfS2_S2_S2_fjLj256EEEEELb1ELb1ELb1ELb0EEEvNS_9BwdParamsE)
        /*1844*/ 	.word	0x00000000


	//----- nvinfo : EIATTR_MIN_STACK_SIZE
	.align		4
.L_1035:
        /*1848*/ 	.byte	0x04, 0x12
        /*184a*/ 	.short	(.L_1037 - .L_1036)
	.align		4
.L_1036:
        /*184c*/ 	.word	index@(_ZN10layer_norm22ln_bwd_finalize_kernelINS_22Kernel_traits_finalizeILj7168Ef6__halfS2_S2_fjLb1ELj1024ELj4ENS_18Kernel_traits_baseILj7168EfS2_S2_S2_fjLj1024EEEEELb1ELb1EEEvNS_9BwdParamsE)
        /*1850*/ 	.word	0x00000000


	//----- nvinfo : EIATTR_MIN_STACK_SIZE
	.align		4
.L_1037:
        /*1854*/ 	.byte	0x04, 0x12
        /*1856*/ 	.short	(.L_1039 - .L_1038)
	.align		4
.L_1038:
        /*1858*/ 	.word	index@(_ZN10layer_norm13ln_bwd_kernelINS_13Kernel_traitsIf6__halfS2_S2_fjLj7168ELj1ELj1ELj8ELj8ENS_18Kernel_traits_baseILj7168EfS2_S2_S2_fjLj256EEEEELb1ELb1ELb1ELb1EEEvNS_9BwdParamsE)
        /*185c*/ 	.word	0x00000000


	//----- nvinfo : EIATTR_MIN_STACK_SIZE
	.align		4
.L_1039:
        /*1860*/ 	.byte	0x04, 0x12
        /*1862*/ 	.short	(.L_1041 - .L_1040)
	.align		4
.L_1040:
        /*1864*/ 	.word	index@(_ZN10layer_norm13ln_bwd_kernelINS_13Kernel_traitsI6__halfS2_fS2_fjLj7168ELj1ELj1ELj8ELj8ENS_18Kernel_traits_baseILj7168ES2_S2_fS2_fjLj256EEEEELb0ELb0ELb0ELb0EEEvNS_9BwdParamsE)
        /*1868*/ 	.word	0x00000000


	//----- nvinfo : EIATTR_MIN_STACK_SIZE
	.align		4
.L_1041:
        /*186c*/ 	.byte	0x04, 0x12
        /*186e*/ 	.short	(.L_1043 - .L_1042)
	.align		4
.L_1042:
        /*1870*/ 	.word	index@(_ZN10layer_norm13ln_bwd_kernelINS_13Kernel_traitsI6__halfS2_fS2_fjLj7168ELj1ELj1ELj8ELj8ENS_18Kernel_traits_baseILj7168ES2_S2_fS2_fjLj256EEEEELb0ELb0ELb0ELb1EEEvNS_9BwdParamsE)
        /*1874*/ 	.word	0x00000000


	//----- nvinfo : EIATTR_MIN_STACK_SIZE
	.align		4
.L_1043:
        /*1878*/ 	.byte	0x04, 0x12
        /*187a*/ 	.short	(.L_1045 - .L_1044)
	.align		4
.L_1044:
        /*187c*/ 	.word	index@(_ZN10layer_norm13ln_bwd_kernelINS_13Kernel_traitsI6__halfS2_fS2_fjLj7168ELj1ELj1ELj8ELj8ENS_18Kernel_traits_baseILj7168ES2_S2_fS2_fjLj256EEEEELb0ELb0ELb1ELb0EEEvNS_9BwdParamsE)
        /*1880*/ 	.word	0x00000000


	//----- nvinfo : EIATTR_MIN_STACK_SIZE
	.align		4
.L_1045:
        /*1884*/ 	.byte	0x04, 0x12
        /*1886*/ 	.short	(.L_1047 - .L_1046)
	.align		4
.L_1046:
        /*1888*/ 	.word	index@(_ZN10layer_norm13ln_bwd_kernelINS_13Kernel_traitsI6__halfS2_fS2_fjLj7168ELj1ELj1ELj8ELj8ENS_18Kernel_traits_baseILj7168ES2_S2_fS2_fjLj256EEEEELb0ELb0ELb1ELb1EEEvNS_9BwdParamsE)
        /*188c*/ 	.word	0x00000000


	//----- nvinfo : EIATTR_MIN_STACK_SIZE
	.align		4
.L_1047:
        /*1890*/ 	.byte	0x04, 0x12
        /*1892*/ 	.short	(.L_1049 - .L_1048)
	.align		4
.L_1048:
        /*1894*/ 	.word	index@(_ZN10layer_norm13ln_bwd_kernelINS_13Kernel_traitsI6__halfS2_fS2_fjLj7168ELj1ELj1ELj8ELj8ENS_18Kernel_traits_baseILj7168ES2_S2_fS2_fjLj256EEEEELb0ELb1ELb0ELb0EEEvNS_9BwdParamsE)
        /*1898*/ 	.word	0x00000000


	//----- nvinfo : EIATTR_MIN_STACK_SIZE
	.align		4
.L_1049:
        /*189c*/ 	.byte	0x04, 0x12
        /*189e*/ 	.short	(.L_1051 - .L_1050)
	.align		4
.L_1050:
        /*18a0*/ 	.word	index@(_ZN10layer_norm13ln_bwd_kernelINS_13Kernel_traitsI6__halfS2_fS2_fjLj7168ELj1ELj1ELj8ELj8ENS_18Kernel_traits_baseILj7168ES2_S2_fS2_fjLj256EEEEELb0ELb1ELb0ELb1EEEvNS_9BwdParamsE)
        /*18a4*/ 	.word	0x00000010


	//----- nvinfo : EIATTR_MIN_STACK_SIZE
	.align		4
.L_1051:
        /*18a8*/ 	.byte	0x04, 0x12
        /*18aa*/ 	.short	(.L_1053 - .L_1052)
	.align		4
.L_1052:
        /*18ac*/ 	.word	index@(_ZN10layer_norm13ln_bwd_kernelINS_13Kernel_traitsI6__halfS2_fS2_fjLj7168ELj1ELj1ELj8ELj8ENS_18Kernel_traits_baseILj7168ES2_S2_fS2_fjLj256EEEEELb0ELb1ELb1ELb0EEEvNS_9BwdParamsE)
        /*18b0*/ 	.word	0x00000000


	//----- nvinfo : EIATTR_MIN_STACK_SIZE
	.align		4
.L_1053:
        /*18b4*/ 	.byte	0x04, 0x12
        /*18b6*/ 	.short	(.L_1055 - .L_1054)
	.align		4
.L_1054:
        /*18b8*/ 	.word	index@(_ZN10layer_norm13ln_bwd_kernelINS_13Kernel_traitsI6__halfS2_fS2_fjLj7168ELj1ELj1ELj8ELj8ENS_18Kernel_traits_baseILj7168ES2_S2_fS2_fjLj256EEEEELb0ELb1ELb1ELb1EEEvNS_9BwdParamsE)
        /*18bc*/ 	.word	0x00000010


	//----- nvinfo : EIATTR_MIN_STACK_SIZE
	.align		4
.L_1055:
        /*18c0*/ 	.byte	0x04, 0x12
        /*18c2*/ 	.short	(.L_1057 - .L_1056)
	.align		4
.L_1056:
        /*18c4*/ 	.word	index@(_ZN10layer_norm13ln_bwd_kernelINS_13Kernel_traitsI6__halfS2_fS2_fjLj7168ELj1ELj1ELj8ELj8ENS_18Kernel_traits_baseILj7168ES2_S2_fS2_fjLj256EEEEELb1ELb0ELb0ELb0EEEvNS_9BwdParamsE)
        /*18c8*/ 	.word	0x00000000


	//----- nvinfo : EIATTR_MIN_STACK_SIZE
	.align		4
.L_1057:
        /*18cc*/ 	.byte	0x04, 0x12
        /*18ce*/ 	.short	(.L_1059 - .L_1058)
	.align		4
.L_1058:
        /*18d0*/ 	.word	index@(_ZN10layer_norm13ln_bwd_kernelINS_13Kernel_traitsI6__halfS2_fS2_fjLj7168ELj1ELj1ELj8ELj8ENS_18Kernel_traits_baseILj7168ES2_S2_fS2_fjLj256EEEEELb1ELb0ELb0ELb1EEEvNS_9BwdParamsE)
        /*18d4*/ 	.word	0x00000000


	//----- nvinfo : EIATTR_MIN_STACK_SIZE
	.align		4
.L_1059:
        /*18d8*/ 	.byte	0x04, 0x12
        /*18da*/ 	.short	(.L_1061 - .L_1060)
	.align		4
.L_1060:
        /*18dc*/ 	.word	index@(_ZN10layer_norm22ln_bwd_finalize_kernelINS_22Kernel_traits_finalizeILj7168E6__halfS2_fS2_fjLb0ELj1024ELj4ENS_18Kernel_traits_baseILj7168ES2_S2_fS2_fjLj1024EEEEELb0ELb0EEEvNS_9BwdParamsE)
        /*18e0*/ 	.word	0x00000000


	//----- nvinfo : EIATTR_MIN_STACK_SIZE
	.align		4
.L_1061:
        /*18e4*/ 	.byte	0x04, 0x12
        /*18e6*/ 	.short	(.L_1063 - .L_1062)
	.align		4
.L_1062:
        /*18e8*/ 	.word	index@(_ZN10layer_norm13ln_bwd_kernelINS_13Kernel_traitsI6__halfS2_fS2_fjLj7168ELj1ELj1ELj8ELj8ENS_18Kernel_traits_baseILj7168ES2_S2_fS2_fjLj256EEEEELb1ELb0ELb1ELb0EEEvNS_9BwdParamsE)
        /*18ec*/ 	.word	0x00000000


	//----- nvinfo : EIATTR_MIN_STACK_SIZE
	.align		4
.L_1063:
        /*18f0*/ 	.byte	0x04, 0x12
        /*18f2*/ 	.short	(.L_1065 - .L_1064)
	.align		4
.L_1064:
        /*18f4*/ 	.word	index@(_ZN10layer_norm22ln_bwd_finalize_kernelINS_22Kernel_traits_finalizeILj7168E6__halfS2_fS2_fjLb0ELj1024ELj4ENS_18Kernel_traits_baseILj7168ES2_S2_fS2_fjLj1024EEEEELb0ELb1EEEvNS_9BwdParamsE)
        /*18f8*/ 	.word	0x00000000


	//----- nvinfo : EIATTR_MIN_STACK_SIZE
	.align		4
.L_1065:
        /*18fc*/ 	.byte	0x04, 0x12
        /*18fe*/ 	.short	(.L_1067 - .L_1066)
	.align		4
.L_1066:
        /*1900*/ 	.word	index@(_ZN10layer_norm13ln_bwd_kernelINS_13Kernel_traitsI6__halfS2_fS2_fjLj7168ELj1ELj1ELj8ELj8ENS_18Kernel_traits_baseILj7168ES2_S2_fS2_fjLj256EEEEELb1ELb0ELb1ELb1EEEvNS_9BwdParamsE)
        /*1904*/ 	.word	0x00000000


	//----- nvinfo : EIATTR_MIN_STACK_SIZE
	.align		4
.L_1067:
        /*1908*/ 	.byte	0x04, 0x12
        /*190a*/ 	.short	(.L_1069 - .L_1068)
	.align		4
.L_1068:
        /*190c*/ 	.word	index@(_ZN10layer_norm13ln_bwd_kernelINS_13Kernel_traitsI6__halfS2_fS2_fjLj7168ELj1ELj1ELj8ELj8ENS_18Kernel_traits_baseILj7168ES2_S2_fS2_fjLj256EEEEELb1ELb1ELb0ELb0EEEvNS_9BwdParamsE)
        /*1910*/ 	.word	0x00000000


	//----- nvinfo : EIATTR_MIN_STACK_SIZE
	.align		4
.L_1069:
        /*1914*/ 	.byte	0x04, 0x12
        /*1916*/ 	.short	(.L_1071 - .L_1070)
	.align		4
.L_1070:
        /*1918*/ 	.word	index@(_ZN10layer_norm13ln_bwd_kernelINS_13Kernel_traitsI6__halfS2_fS2_fjLj7168ELj1ELj1ELj8ELj8ENS_18Kernel_traits_baseILj7168ES2_S2_fS2_fjLj256EEEEELb1ELb1ELb0ELb1EEEvNS_9BwdParamsE)
        /*191c*/ 	.word	0x00000028


	//----- nvinfo : EIATTR_MIN_STACK_SIZE
	.align		4
.L_1071:
        /*1920*/ 	.byte	0x04, 0x12
        /*1922*/ 	.short	(.L_1073 - .L_1072)
	.align		4
.L_1072:
        /*1924*/ 	.word	index@(_ZN10layer_norm22ln_bwd_finalize_kernelINS_22Kernel_traits_finalizeILj7168E6__halfS2_fS2_fjLb1ELj1024ELj4ENS_18Kernel_traits_baseILj7168ES2_S2_fS2_fjLj1024EEEEELb1ELb0EEEvNS_9BwdParamsE)
        /*1928*/ 	.word	0x00000000


	//----- nvinfo : EIATTR_MIN_STACK_SIZE
	.align		4
.L_1073:
        /*192c*/ 	.byte	0x04, 0x12
        /*192e*/ 	.short	(.L_1075 - .L_1074)
	.align		4
.L_1074:
        /*1930*/ 	.word	index@(_ZN10layer_norm13ln_bwd_kernelINS_13Kernel_traitsI6__halfS2_fS2_fjLj7168ELj1ELj1ELj8ELj8ENS_18Kernel_traits_baseILj7168ES2_S2_fS2_fjLj256EEEEELb1ELb1ELb1ELb0EEEvNS_9BwdParamsE)
        /*1934*/ 	.word	0x00000028


	//----- nvinfo : EIATTR_MIN_STACK_SIZE
	.align		4
.L_1075:
        /*1938*/ 	.byte	0x04, 0x12
        /*193a*/ 	.short	(.L_1077 - .L_1076)
	.align		4
.L_1076:
        /*193c*/ 	.word	index@(_ZN10layer_norm22ln_bwd_finalize_kernelINS_22Kernel_traits_finalizeILj7168E6__halfS2_fS2_fjLb1ELj1024ELj4ENS_18Kernel_traits_baseILj7168ES2_S2_fS2_fjLj1024EEEEELb1ELb1EEEvNS_9BwdParamsE)
        /*1940*/ 	.word	0x00000000


	//----- nvinfo : EIATTR_MIN_STACK_SIZE
	.align		4
.L_1077:
        /*1944*/ 	.byte	0x04, 0x12
        /*1946*/ 	.short	(.L_1079 - .L_1078)
	.align		4
.L_1078:
        /*1948*/ 	.word	index@(_ZN10layer_norm13ln_bwd_kernelINS_13Kernel_traitsI6__halfS2_fS2_fjLj7168ELj1ELj1ELj8ELj8ENS_18Kernel_traits_baseILj7168ES2_S2_fS2_fjLj256EEEEELb1ELb1ELb1ELb1EEEvNS_9BwdParamsE)
        /*194c*/ 	.word	0x00000030


	//----- nvinfo : EIATTR_MIN_STACK_SIZE
	.align		4
.L_1079:
        /*1950*/ 	.byte	0x04, 0x12
        /*1952*/ 	.short	(.L_1081 - .L_1080)
	.align		4
.L_1080:
        /*1954*/ 	.word	index@(_ZN10layer_norm13ln_bwd_kernelINS_13Kernel_traitsIf6__halffS2_fjLj7168ELj1ELj1ELj8ELj8ENS_18Kernel_traits_baseILj7168EfS2_fS2_fjLj256EEEEELb0ELb0ELb0ELb0EEEvNS_9BwdParamsE)
        /*1958*/ 	.word	0x00000000


	//----- nvinfo : EIATTR_MIN_STACK_SIZE
	.align		4
.L_1081:
        /*195c*/ 	.byte	0x04, 0x12
        /*195e*/ 	.short	(.L_1083 - .L_1082)
	.align		4
.L_1082:
        /*1960*/ 	.word	index@(_ZN10layer_norm13ln_bwd_kernelINS_13Kernel_traitsIf6__halffS2_fjLj7168ELj1ELj1ELj8ELj8ENS_18Kernel_traits_baseILj7168EfS2_fS2_fjLj256EEEEELb0ELb0ELb0ELb1EEEvNS_9BwdParamsE)
        /*1964*/ 	.word	0x00000000


	//----- nvinfo : EIATTR_MIN_STACK_SIZE
	.align		4
.L_1083:
        /*1968*/ 	.byte	0x04, 0x12
        /*196a*/ 	.short	(.L_1085 - .L_1084)
	.align		4
.L_1084:
        /*196c*/ 	.word	index@(_ZN10layer_norm13ln_bwd_kernelINS_13Kernel_traitsIf6__halffS2_fjLj7168ELj1ELj1ELj8ELj8ENS_18Kernel_traits_baseILj7168EfS2_fS2_fjLj256EEEEELb0ELb0ELb1ELb0EEEvNS_9BwdParamsE)
        /*1970*/ 	.word	0x00000000


	//----- nvinfo : EIATTR_MIN_STACK_SIZE
	.align		4
.L_1085:
        /*1974*/ 	.byte	0x04, 0x12
        /*1976*/ 	.short	(.L_1087 - .L_1086)
	.align		4
.L_1086:
        /*1978*/ 	.word	index@(_ZN10layer_norm13ln_bwd_kernelINS_13Kernel_traitsIf6__halffS2_fjLj7168ELj1ELj1ELj8ELj8ENS_18Kernel_traits_baseILj7168EfS2_fS2_fjLj256EEEEELb0ELb0ELb1ELb1EEEvNS_9BwdParamsE)
        /*197c*/ 	.word	0x00000000


	//----- nvinfo : EIATTR_MIN_STACK_SIZE
	.align		4
.L_1087:
        /*1980*/ 	.byte	0x04, 0x12
        /*1982*/ 	.short	(.L_1089 - .L_1088)
	.align		4
.L_1088:
        /*1984*/ 	.word	index@(_ZN10layer_norm13ln_bwd_kernelINS_13Kernel_traitsIf6__halffS2_fjLj7168ELj1ELj1ELj8ELj8ENS_18Kernel_traits_baseILj7168EfS2_fS2_fjLj256EEEEELb0ELb1ELb0ELb0EEEvNS_9BwdParamsE)
        /*1988*/ 	.word	0x00000000


	//----- nvinfo : EIATTR_MIN_STACK_SIZE
	.align		4
.L_1089:
        /*198c*/ 	.byte	0x04, 0x12
        /*198e*/ 	.short	(.L_1091 - .L_1090)
	.align		4
.L_1090:
        /*1990*/ 	.word	index@(_ZN10layer_norm13ln_bwd_kernelINS_13Kernel_traitsIf6__halffS2_fjLj7168ELj1ELj1ELj8ELj8ENS_18Kernel_traits_baseILj7168EfS2_fS2_fjLj256EEEEELb0ELb1ELb0ELb1EEEvNS_9BwdParamsE)
        /*1994*/ 	.word	0x00000010


	//----- nvinfo : EIATTR_MIN_STACK_SIZE
	.align		4
.L_1091:
        /*1998*/ 	.byte	0x04, 0x12
        /*199a*/ 	.short	(.L_1093 - .L_1092)
	.align		4
.L_1092:
        /*199c*/ 	.word	index@(_ZN10layer_norm13ln_bwd_kernelINS_13Kernel_traitsIf6__halffS2_fjLj7168ELj1ELj1ELj8ELj8ENS_18Kernel_traits_baseILj7168EfS2_fS2_fjLj256EEEEELb0ELb1ELb1ELb0EEEvNS_9BwdParamsE)
        /*19a0*/ 	.word	0x00000000


	//----- nvinfo : EIATTR_MIN_STACK_SIZE
	.align		4
.L_1093:
        /*19a4*/ 	.byte	0x04, 0x12
        /*19a6*/ 	.short	(.L_1095 - .L_1094)
	.align		4
.L_1094:
        /*19a8*/ 	.word	index@(_ZN10layer_norm13ln_bwd_kernelINS_13Kernel_traitsIf6__halffS2_fjLj7168ELj1ELj1ELj8ELj8ENS_18Kernel_traits_baseILj7168EfS2_fS2_fjLj256EEEEELb0ELb1ELb1ELb1EEEvNS_9BwdParamsE)
        /*19ac*/ 	.word	0x00000010


	//----- nvinfo : EIATTR_MIN_STACK_SIZE
	.align		4
.L_1095:
        /*19b0*/ 	.byte	0x04, 0x12
        /*19b2*/ 	.short	(.L_1097 - .L_1096)
	.align		4
.L_1096:
        /*19b4*/ 	.word	index@(_ZN10layer_norm13ln_bwd_kernelINS_13Kernel_traitsIf6__halffS2_fjLj7168ELj1ELj1ELj8ELj8ENS_18Kernel_traits_baseILj7168EfS2_fS2_fjLj256EEEEELb1ELb0ELb0ELb0EEEvNS_9BwdParamsE)
        /*19b8*/ 	.word	0x00000000


	//----- nvinfo : EIATTR_MIN_STACK_SIZE
	.align		4
.L_1097:
        /*19bc*/ 	.byte	0x04, 0x12
        /*19be*/ 	.short	(.L_1099 - .L_1098)
	.align		4
.L_1098:
        /*19c0*/ 	.word	index@(_ZN10layer_norm13ln_bwd_kernelINS_13Kernel_traitsIf6__halffS2_fjLj7168ELj1ELj1ELj8ELj8ENS_18Kernel_traits_baseILj7168EfS2_fS2_fjLj256EEEEELb1ELb0ELb0ELb1EEEvNS_9BwdParamsE)
        /*19c4*/ 	.word	0x00000000


	//----- nvinfo : EIATTR_MIN_STACK_SIZE
	.align		4
.L_1099:
        /*19c8*/ 	.byte	0x04, 0x12
        /*19ca*/ 	.short	(.L_1101 - .L_1100)
	.align		4
.L_1100:
        /*19cc*/ 	.word	index@(_ZN10layer_norm22ln_bwd_finalize_kernelINS_22Kernel_traits_finalizeILj7168Ef6__halffS2_fjLb0ELj1024ELj4ENS_18Kernel_traits_baseILj7168EfS2_fS2_fjLj1024EEEEELb0ELb0EEEvNS_9BwdParamsE)
        /*19d0*/ 	.word	0x00000000


	//----- nvinfo : EIATTR_MIN_STACK_SIZE
	.align		4
.L_1101:
        /*19d4*/ 	.byte	0x04, 0x12
        /*19d6*/ 	.short	(.L_1103 - .L_1102)
	.align		4
.L_1102:
        /*19d8*/ 	.word	index@(_ZN10layer_norm13ln_bwd_kernelINS_13Kernel_traitsIf6__halffS2_fjLj7168ELj1ELj1ELj8ELj8ENS_18Kernel_traits_baseILj7168EfS2_fS2_fjLj256EEEEELb1ELb0ELb1ELb0EEEvNS_9BwdParamsE)
        /*19dc*/ 	.word	0x00000000


	//----- nvinfo : EIATTR_MIN_STACK_SIZE
	.align		4
.L_1103:
        /*19e0*/ 	.byte	0x04, 0x12
        /*19e2*/ 	.short	(.L_1105 - .L_1104)
	.align		4
.L_1104:
        /*19e4*/ 	.word	index@(_ZN10layer_norm22ln_bwd_finalize_kernelINS_22Kernel_traits_finalizeILj7168Ef6__halffS2_fjLb0ELj1024ELj4ENS_18Kernel_traits_baseILj7168EfS2_fS2_fjLj1024EEEEELb0ELb1EEEvNS_9BwdParamsE)
        /*19e8*/ 	.word	0x00000000


	//----- nvinfo : EIATTR_MIN_STACK_SIZE
	.align		4
.L_1105:
        /*19ec*/ 	.byte	0x04, 0x12
        /*19ee*/ 	.short	(.L_1107 - .L_1106)
	.align		4
.L_1106:
        /*19f0*/ 	.word	index@(_ZN10layer_norm13ln_bwd_kernelINS_13Kernel_traitsIf6__halffS2_fjLj7168ELj1ELj1ELj8ELj8ENS_18Kernel_traits_baseILj7168EfS2_fS2_fjLj256EEEEELb1ELb0ELb1ELb1EEEvNS_9BwdParamsE)
        /*19f4*/ 	.word	0x00000000


	//----- nvinfo : EIATTR_MIN_STACK_SIZE
	.align		4
.L_1107:
        /*19f8*/ 	.byte	0x04, 0x12
        /*19fa*/ 	.short	(.L_1109 - .L_1108)
	.align		4
.L_1108:
        /*19fc*/ 	.word	index@(_ZN10layer_norm13ln_bwd_kernelINS_13Kernel_traitsIf6__halffS2_fjLj7168ELj1ELj1ELj8ELj8ENS_18Kernel_traits_baseILj7168EfS2_fS2_fjLj256EEEEELb1ELb1ELb0ELb0EEEvNS_9BwdParamsE)
        /*1a00*/ 	.word	0x00000008


	//----- nvinfo : EIATTR_MIN_STACK_SIZE
	.align		4
.L_1109:
        /*1a04*/ 	.byte	0x04, 0x12
        /*1a06*/ 	.short	(.L_1111 - .L_1110)
	.align		4
.L_1110:
        /*1a08*/ 	.word	index@(_ZN10layer_norm13ln_bwd_kernelINS_13Kernel_traitsIf6__halffS2_fjLj7168ELj1ELj1ELj8ELj8ENS_18Kernel_traits_baseILj7168EfS2_fS2_fjLj256EEEEELb1ELb1ELb0ELb1EEEvNS_9BwdParamsE)
        /*1a0c*/ 	.word	0x00000028


	//----- nvinfo : EIATTR_MIN_STACK_SIZE
	.align		4
.L_1111:
        /*1a10*/ 	.byte	0x04, 0x12
        /*1a12*/ 	.short	(.L_1113 - .L_1112)
	.align		4
.L_1112:
        /*1a14*/ 	.word	index@(_ZN10layer_norm22ln_bwd_finalize_kernelINS_22Kernel_traits_finalizeILj7168Ef6__halffS2_fjLb1ELj1024ELj4ENS_18Kernel_traits_baseILj7168EfS2_fS2_fjLj1024EEEEELb1ELb0EEEvNS_9BwdParamsE)
        /*1a18*/ 	.word	0x00000000


	//----- nvinfo : EIATTR_MIN_STACK_SIZE
	.align		4
.L_1113:
        /*1a1c*/ 	.byte	0x04, 0x12
        /*1a1e*/ 	.short	(.L_1115 - .L_1114)
	.align		4
.L_1114:
        /*1a20*/ 	.word	index@(_ZN10layer_norm13ln_bwd_kernelINS_13Kernel_traitsIf6__halffS2_fjLj7168ELj1ELj1ELj8ELj8ENS_18Kernel_traits_baseILj7168EfS2_fS2_fjLj256EEEEELb1ELb1ELb1ELb0EEEvNS_9BwdParamsE)
        /*1a24*/ 	.word	0x00000030


	//----- nvinfo : EIATTR_MIN_STACK_SIZE
	.align		4
.L_1115:
        /*1a28*/ 	.byte	0x04, 0x12
        /*1a2a*/ 	.short	(.L_1117 - .L_1116)
	.align		4
.L_1116:
        /*1a2c*/ 	.word	index@(_ZN10layer_norm22ln_bwd_finalize_kernelINS_22Kernel_traits_finalizeILj7168Ef6__halffS2_fjLb1ELj1024ELj4ENS_18Kernel_traits_baseILj7168EfS2_fS2_fjLj1024EEEEELb1ELb1EEEvNS_9BwdParamsE)
        /*1a30*/ 	.word	0x00000000


	//----- nvinfo : EIATTR_MIN_STACK_SIZE
	.align		4
.L_1117:
        /*1a34*/ 	.byte	0x04, 0x12
        /*1a36*/ 	.short	(.L_1119 - .L_1118)
	.align		4
.L_1118:
        /*1a38*/ 	.word	index@(_ZN10layer_norm13ln_bwd_kernelINS_13Kernel_traitsIf6__halffS2_fjLj7168ELj1ELj1ELj8ELj8ENS_18Kernel_traits_baseILj7168EfS2_fS2_fjLj256EEEEELb1ELb1ELb1ELb1EEEvNS_9BwdParamsE)
        /*1a3c*/ 	.word	0x00000030


	//----- nvinfo : EIATTR_MIN_STACK_SIZE
	.align		4
.L_1119:
        /*1a40*/ 	.byte	0x04, 0x12
        /*1a42*/ 	.short	(.L_1121 - .L_1120)
	.align		4
.L_1120:
        /*1a44*/ 	.word	index@(_ZN10layer_norm13ln_bwd_kernelINS_13Kernel_traitsI6__halfffffjLj7168ELj1ELj1ELj8ELj16ENS_18Kernel_traits_baseILj7168ES2_ffffjLj256EEEEELb0ELb0ELb0ELb0EEEvNS_9BwdParamsE)
        /*1a48*/ 	.word	0x00000000


	//----- nvinfo : EIATTR_MIN_STACK_SIZE
	.align		4
.L_1121:
        /*1a4c*/ 	.byte	0x04, 0x12
        /*1a4e*/ 	.short	(.L_1123 - .L_1122)
	.align		4
.L_1122:
        /*1a50*/ 	.word	index@(_ZN10layer_norm13ln_bwd_kernelINS_13Kernel_traitsI6__halfffffjLj7168ELj1ELj1ELj8ELj16ENS_18Kernel_traits_baseILj7168ES2_ffffjLj256EEEEELb0ELb0ELb0ELb1EEEvNS_9BwdParamsE)
        /*1a54*/ 	.word	0x00000000


	//----- nvinfo : EIATTR_MIN_STACK_SIZE
	.align		4
.L_1123:
        /*1a58*/ 	.byte	0x04, 0x12
        /*1a5a*/ 	.short	(.L_1125 - .L_1124)
	.align		4
.L_1124:
        /*1a5c*/ 	.word	index@(_ZN10layer_norm13ln_bwd_kernelINS_13Kernel_traitsI6__halfffffjLj7168ELj1ELj1ELj8ELj16ENS_18Kernel_traits_baseILj7168ES2_ffffjLj256EEEEELb0ELb0ELb1ELb0EEEvNS_9BwdParamsE)
        /*1a60*/ 	.word	0x00000000


	//----- nvinfo : EIATTR_MIN_STACK_SIZE
	.align		4
.L_1125:
        /*1a64*/ 	.byte	0x04, 0x12
        /*1a66*/ 	.short	(.L_1127 - .L_1126)
	.align		4
.L_1126:
        /*1a68*/ 	.word	index@(_ZN10layer_norm13ln_bwd_kernelINS_13Kernel_traitsI6__halfffffjLj7168ELj1ELj1ELj8ELj16ENS_18Kernel_traits_baseILj7168ES2_ffffjLj256EEEEELb0ELb0ELb1ELb1EEEvNS_9BwdParamsE)
        /*1a6c*/ 	.word	0x00000000


	//----- nvinfo : EIATTR_MIN_STACK_SIZE
	.align		4
.L_1127:
        /*1a70*/ 	.byte	0x04, 0x12
        /*1a72*/ 	.short	(.L_1129 - .L_1128)
	.align		4
.L_1128:
        /*1a74*/ 	.word	index@(_ZN10layer_norm13ln_bwd_kernelINS_13Kernel_traitsI6__halfffffjLj7168ELj1ELj1ELj8ELj16ENS_18Kernel_traits_baseILj7168ES2_ffffjLj256EEEEELb0ELb1ELb0ELb0EEEvNS_9BwdParamsE)
        /*1a78*/ 	.word	0x00000000


	//----- nvinfo : EIATTR_MIN_STACK_SIZE
	.align		4
.L_1129:
        /*1a7c*/ 	.byte	0x04, 0x12
        /*1a7e*/ 	.short	(.L_1131 - .L_1130)
	.align		4
.L_1130:
        /*1a80*/ 	.word	index@(_ZN10layer_norm13ln_bwd_kernelINS_13Kernel_traitsI6__halfffffjLj7168ELj1ELj1ELj8ELj16ENS_18Kernel_traits_baseILj7168ES2_ffffjLj256EEEEELb0ELb1ELb0ELb1EEEvNS_9BwdParamsE)
        /*1a84*/ 	.word	0x00000030


	//----- nvinfo : EIATTR_MIN_STACK_SIZE
	.align		4
.L_1131:
        /*1a88*/ 	.byte	0x04, 0x12
        /*1a8a*/ 	.short	(.L_1133 - .L_1132)
	.align		4
.L_1132:
        /*1a8c*/ 	.word	index@(_ZN10layer_norm13ln_bwd_kernelINS_13Kernel_traitsI6__halfffffjLj7168ELj1ELj1ELj8ELj16ENS_18Kernel_traits_baseILj7168ES2_ffffjLj256EEEEELb0ELb1ELb1ELb0EEEvNS_9BwdParamsE)
        /*1a90*/ 	.word	0x00000018


	//----- nvinfo : EIATTR_MIN_STACK_SIZE
	.align		4
.L_1133:
        /*1a94*/ 	.byte	0x04, 0x12
        /*1a96*/ 	.short	(.L_1135 - .L_1134)
	.align		4
.L_1134:
        /*1a98*/ 	.word	index@(_ZN10layer_norm13ln_bwd_kernelINS_13Kernel_traitsI6__halfffffjLj7168ELj1ELj1ELj8ELj16ENS_18Kernel_traits_baseILj7168ES2_ffffjLj256EEEEELb0ELb1ELb1ELb1EEEvNS_9BwdParamsE)
        /*1a9c*/ 	.word	0x00000028


	//----- nvinfo : EIATTR_MIN_STACK_SIZE
	.align		4
.L_1135:
        /*1aa0*/ 	.byte	0x04, 0x12
        /*1aa2*/ 	.short	(.L_1137 - .L_1136)
	.align		4
.L_1136:
        /*1aa4*/ 	.word	index@(_ZN10layer_norm13ln_bwd_kernelINS_13Kernel_traitsI6__halfffffjLj7168ELj1ELj1ELj8ELj16ENS_18Kernel_traits_baseILj7168ES2_ffffjLj256EEEEELb1ELb0ELb0ELb0EEEvNS_9BwdParamsE)
        /*1aa8*/ 	.word	0x00000000


	//----- nvinfo : EIATTR_MIN_STACK_SIZE
	.align		4
.L_1137:
        /*1aac*/ 	.byte	0x04, 0x12
        /*1aae*/ 	.short	(.L_1139 - .L_1138)
	.align		4
.L_1138:
        /*1ab0*/ 	.word	index@(_ZN10layer_norm13ln_bwd_kernelINS_13Kernel_traitsI6__halfffffjLj7168ELj1ELj1ELj8ELj16ENS_18Kernel_traits_baseILj7168ES2_ffffjLj256EEEEELb1ELb0ELb0ELb1EEEvNS_9BwdParamsE)
        /*1ab4*/ 	.word	0x00000000


	//----- nvinfo : EIATTR_MIN_STACK_SIZE
	.align		4
.L_1139:
        /*1ab8*/ 	.byte	0x04, 0x12
        /*1aba*/ 	.short	(.L_1141 - .L_1140)
	.align		4
.L_1140:
        /*1abc*/ 	.word	index@(_ZN10layer_norm22ln_bwd_finalize_kernelINS_22Kernel_traits_finalizeILj7168E6__halfffffjLb0ELj1024ELj4ENS_18Kernel_traits_baseILj7168ES2_ffffjLj1024EEEEELb0ELb0EEEvNS_9BwdParamsE)
        /*1ac0*/ 	.word	0x00000000


	//----- nvinfo : EIATTR_MIN_STACK_SIZE
	.align		4
.L_1141:
        /*1ac4*/ 	.byte	0x04, 0x12
        /*1ac6*/ 	.short	(.L_1143 - .L_1142)
	.align		4
.L_1142:
        /*1ac8*/ 	.word	index@(_ZN10layer_norm13ln_bwd_kernelINS_13Kernel_traitsI6__halfffffjLj7168ELj1ELj1ELj8ELj16ENS_18Kernel_traits_baseILj7168ES2_ffffjLj256EEEEELb1ELb0ELb1ELb0EEEvNS_9BwdParamsE)
        /*1acc*/ 	.word	0x00000000


	//----- nvinfo : EIATTR_MIN_STACK_SIZE
	.align		4
.L_1143:
        /*1ad0*/ 	.byte	0x04, 0x12
        /*1ad2*/ 	.short	(.L_1145 - .L_1144)
	.align		4
.L_1144:
        /*1ad4*/ 	.word	index@(_ZN10layer_norm22ln_bwd_finalize_kernelINS_22Kernel_traits_finalizeILj7168E6__halfffffjLb0ELj1024ELj4ENS_18Kernel_traits_baseILj7168ES2_ffffjLj1024EEEEELb0ELb1EEEvNS_9BwdParamsE)
        /*1ad8*/ 	.word	0x00000000


	//----- nvinfo : EIATTR_MIN_STACK_SIZE
	.align		4
.L_1145:
        /*1adc*/ 	.byte	0x04, 0x12
        /*1ade*/ 	.short	(.L_1147 - .L_1146)
	.align		4
.L_1146:
        /*1ae0*/ 	.word	index@(_ZN10layer_norm13ln_bwd_kernelINS_13Kernel_traitsI6__halfffffjLj7168ELj1ELj1ELj8ELj16ENS_18Kernel_traits_baseILj7168ES2_ffffjLj256EEEEELb1ELb0ELb1ELb1EEEvNS_9BwdParamsE)
        /*1ae4*/ 	.word	0x00000000


	//----- nvinfo : EIATTR_MIN_STACK_SIZE
	.align		4
.L_1147:
        /*1ae8*/ 	.byte	0x04, 0x12
        /*1aea*/ 	.short	(.L_1149 - .L_1148)
	.align		4
.L_1148:
        /*1aec*/ 	.word	index@(_ZN10layer_norm13ln_bwd_kernelINS_13Kernel_traitsI6__halfffffjLj7168ELj1ELj1ELj8ELj16ENS_18Kernel_traits_baseILj7168ES2_ffffjLj256EEEEELb1ELb1ELb0ELb0EEEvNS_9BwdParamsE)
        /*1af0*/ 	.word	0x00000010


	//----- nvinfo : EIATTR_MIN_STACK_SIZE
	.align		4
.L_1149:
        /*1af4*/ 	.byte	0x04, 0x12
        /*1af6*/ 	.short	(.L_1151 - .L_1150)
	.align		4
.L_1150:
        /*1af8*/ 	.word	index@(_ZN10layer_norm13ln_bwd_kernelINS_13Kernel_traitsI6__halfffffjLj7168ELj1ELj1ELj8ELj16ENS_18Kernel_traits_baseILj7168ES2_ffffjLj256EEEEELb1ELb1ELb0ELb1EEEvNS_9BwdParamsE)
        /*1afc*/ 	.word	0x00000048


	//----- nvinfo : EIATTR_MIN_STACK_SIZE
	.align		4
.L_1151:
        /*1b00*/ 	.byte	0x04, 0x12
        /*1b02*/ 	.short	(.L_1153 - .L_1152)
	.align		4
.L_1152:
        /*1b04*/ 	.word	index@(_ZN10layer_norm22ln_bwd_finalize_kernelINS_22Kernel_traits_finalizeILj7168E6__halfffffjLb1ELj1024ELj4ENS_18Kernel_traits_baseILj7168ES2_ffffjLj1024EEEEELb1ELb0EEEvNS_9BwdParamsE)
        /*1b08*/ 	.word	0x00000000


	//----- nvinfo : EIATTR_MIN_STACK_SIZE
	.align		4
.L_1153:
        /*1b0c*/ 	.byte	0x04, 0x12
        /*1b0e*/ 	.short	(.L_1155 - .L_1154)
	.align		4
.L_1154:
        /*1b10*/ 	.word	index@(_ZN10layer_norm13ln_bwd_kernelINS_13Kernel_traitsI6__halfffffjLj7168ELj1ELj1ELj8ELj16ENS_18Kernel_traits_baseILj7168ES2_ffffjLj256EEEEELb1ELb1ELb1ELb0EEEvNS_9BwdParamsE)
        /*1b14*/ 	.word	0x00000038


	//----- nvinfo : EIATTR_MIN_STACK_SIZE
	.align		4
.L_1155:
        /*1b18*/ 	.byte	0x04, 0x12
        /*1b1a*/ 	.short	(.L_1157 - .L_1156)
	.align		4
.L_1156:
        /*1b1c*/ 	.word	index@(_ZN10layer_norm22ln_bwd_finalize_kernelINS_22Kernel_traits_finalizeILj7168E6__halfffffjLb1ELj1024ELj4ENS_18Kernel_traits_baseILj7168ES2_ffffjLj1024EEEEELb1ELb1EEEvNS_9BwdParamsE)
        /*1b20*/ 	.word	0x00000000


	//----- nvinfo : EIATTR_MIN_STACK_SIZE
	.align		4
.L_1157:
        /*1b24*/ 	.byte	0x04, 0x12
        /*1b26*/ 	.short	(.L_1159 - .L_1158)
	.align		4
.L_1158:
        /*1b28*/ 	.word	index@(_ZN10layer_norm13ln_bwd_kernelINS_13Kernel_traitsI6__halfffffjLj7168ELj1ELj1ELj8ELj16ENS_18Kernel_traits_baseILj7168ES2_ffffjLj256EEEEELb1ELb1ELb1ELb1EEEvNS_9BwdParamsE)
        /*1b2c*/ 	.word	0x00000048


	//----- nvinfo : EIATTR_MIN_STACK_SIZE
	.align		4
.L_1159:
        /*1b30*/ 	.byte	0x04, 0x12
        /*1b32*/ 	.short	(.L_1161 - .L_1160)
	.align		4
.L_1160:
        /*1b34*/ 	.word	index@(_ZN10layer_norm13ln_bwd_kernelINS_13Kernel_traitsIfffffjLj7168ELj1ELj1ELj8ELj16ENS_18Kernel_traits_baseILj7168EfffffjLj256EEEEELb0ELb0ELb0ELb0EEEvNS_9BwdParamsE)
        /*1b38*/ 	.word	0x00000000


	//----- nvinfo : EIATTR_MIN_STACK_SIZE
	.align		4
.L_1161:
        /*1b3c*/ 	.byte	0x04, 0x12
        /*1b3e*/ 	.short	(.L_1163 - .L_1162)
	.align		4
.L_1162:
        /*1b40*/ 	.word	index@(_ZN10layer_norm13ln_bwd_kernelINS_13Kernel_traitsIfffffjLj7168ELj1ELj1ELj8ELj16ENS_18Kernel_traits_baseILj7168EfffffjLj256EEEEELb0ELb0ELb0ELb1EEEvNS_9BwdParamsE)
        /*1b44*/ 	.word	0x00000000


	//----- nvinfo : EIATTR_MIN_STACK_SIZE
	.align		4
.L_1163:
        /*1b48*/ 	.byte	0x04, 0x12
        /*1b4a*/ 	.short	(.L_1165 - .L_1164)
	.align		4
.L_1164:
        /*1b4c*/ 	.word	index@(_ZN10layer_norm13ln_bwd_kernelINS_13Kernel_traitsIfffffjLj7168ELj1ELj1ELj8ELj16ENS_18Kernel_traits_baseILj7168EfffffjLj256EEEEELb0ELb0ELb1ELb0EEEvNS_9BwdParamsE)
        /*1b50*/ 	.word	0x00000000


	//----- nvinfo : EIATTR_MIN_STACK_SIZE
	.align		4
.L_1165:
        /*1b54*/ 	.byte	0x04, 0x12
        /*1b56*/ 	.short	(.L_1167 - .L_1166)
	.align		4
.L_1166:
        /*1b58*/ 	.word	index@(_ZN10layer_norm13ln_bwd_kernelINS_13Kernel_traitsIfffffjLj7168ELj1ELj1ELj8ELj16ENS_18Kernel_traits_baseILj7168EfffffjLj256EEEEELb0ELb0ELb1ELb1EEEvNS_9BwdParamsE)
        /*1b5c*/ 	.word	0x00000000


	//----- nvinfo : EIATTR_MIN_STACK_SIZE
	.align		4
.L_1167:
        /*1b60*/ 	.byte	0x04, 0x12
        /*1b62*/ 	.short	(.L_1169 - .L_1168)
	.align		4
.L_1168:
        /*1b64*/ 	.word	index@(_ZN10layer_norm13ln_bwd_kernelINS_13Kernel_traitsIfffffjLj7168ELj1ELj1ELj8ELj16ENS_18Kernel_traits_baseILj7168EfffffjLj256EEEEELb0ELb1ELb0ELb0EEEvNS_9BwdParamsE)
        /*1b68*/ 	.word	0x00000000


	//----- nvinfo : EIATTR_MIN_STACK_SIZE
	.align		4
.L_1169:
        /*1b6c*/ 	.byte	0x04, 0x12
        /*1b6e*/ 	.short	(.L_1171 - .L_1170)
	.align		4
.L_1170:
        /*1b70*/ 	.word	index@(_ZN10layer_norm13ln_bwd_kernelINS_13Kernel_traitsIfffffjLj7168ELj1ELj1ELj8ELj16ENS_18Kernel_traits_baseILj7168EfffffjLj256EEEEELb0ELb1ELb0ELb1EEEvNS_9BwdParamsE)
        /*1b74*/ 	.word	0x00000048


	//----- nvinfo : EIATTR_MIN_STACK_SIZE
	.align		4
.L_1171:
        /*1b78*/ 	.byte	0x04, 0x12
        /*1b7a*/ 	.short	(.L_1173 - .L_1172)
	.align		4
.L_1172:
        /*1b7c*/ 	.word	index@(_ZN10layer_norm13ln_bwd_kernelINS_13Kernel_traitsIfffffjLj7168ELj1ELj1ELj8ELj16ENS_18Kernel_traits_baseILj7168EfffffjLj256EEEEELb0ELb1ELb1ELb0EEEvNS_9BwdParamsE)
        /*1b80*/ 	.word	0x00000018


	//----- nvinfo : EIATTR_MIN_STACK_SIZE
	.align		4
.L_1173:
        /*1b84*/ 	.byte	0x04, 0x12
        /*1b86*/ 	.short	(.L_1175 - .L_1174)
	.align		4
.L_1174:
        /*1b88*/ 	.word	index@(_ZN10layer_norm13ln_bwd_kernelINS_13Kernel_traitsIfffffjLj7168ELj1ELj1ELj8ELj16ENS_18Kernel_traits_baseILj7168EfffffjLj256EEEEELb0ELb1ELb1ELb1EEEvNS_9BwdParamsE)
        /*1b8c*/ 	.word	0x00000068


	//----- nvinfo : EIATTR_MIN_STACK_SIZE
	.align		4
.L_1175:
        /*1b90*/ 	.byte	0x04, 0x12
        /*1b92*/ 	.short	(.L_1177 - .L_1176)
	.align		4
.L_1176:
        /*1b94*/ 	.word	index@(_ZN10layer_norm13ln_bwd_kernelINS_13Kernel_traitsIfffffjLj7168ELj1ELj1ELj8ELj16ENS_18Kernel_traits_baseILj7168EfffffjLj256EEEEELb1ELb0ELb0ELb0EEEvNS_9BwdParamsE)
        /*1b98*/ 	.word	0x00000000


	//----- nvinfo : EIATTR_MIN_STACK_SIZE
	.align		4
.L_1177:
        /*1b9c*/ 	.byte	0x04, 0x12
        /*1b9e*/ 	.short	(.L_1179 - .L_1178)
	.align		4
.L_1178:
        /*1ba0*/ 	.word	index@(_ZN10layer_norm13ln_bwd_kernelINS_13Kernel_traitsIfffffjLj7168ELj1ELj1ELj8ELj16ENS_18Kernel_traits_baseILj7168EfffffjLj256EEEEELb1ELb0ELb0ELb1EEEvNS_9BwdParamsE)
        /*1ba4*/ 	.word	0x00000000


	//----- nvinfo : EIATTR_MIN_STACK_SIZE
	.align		4
.L_1179:
        /*1ba8*/ 	.byte	0x04, 0x12
        /*1baa*/ 	.short	(.L_1181 - .L_1180)
	.align		4
.L_1180:
        /*1bac*/ 	.word	index@(_ZN10layer_norm22ln_bwd_finalize_kernelINS_22Kernel_traits_finalizeILj7168EfffffjLb0ELj1024ELj4ENS_18Kernel_traits_baseILj7168EfffffjLj1024EEEEELb0ELb0EEEvNS_9BwdParamsE)
        /*1bb0*/ 	.word	0x00000000


	//----- nvinfo : EIATTR_MIN_STACK_SIZE
	.align		4
.L_1181:
        /*1bb4*/ 	.byte	0x04, 0x12
        /*1bb6*/ 	.short	(.L_1183 - .L_1182)
	.align		4
.L_1182:
        /*1bb8*/ 	.word	index@(_ZN10layer_norm13ln_bwd_kernelINS_13Kernel_traitsIfffffjLj7168ELj1ELj1ELj8ELj16ENS_18Kernel_traits_baseILj7168EfffffjLj256EEEEELb1ELb0ELb1ELb0EEEvNS_9BwdParamsE)
        /*1bbc*/ 	.word	0x00000000


	//----- nvinfo : EIATTR_MIN_STACK_SIZE
	.align		4
.L_1183:
        /*1bc0*/ 	.byte	0x04, 0x12
        /*1bc2*/ 	.short	(.L_1185 - .L_1184)
	.align		4
.L_1184:
        /*1bc4*/ 	.word	index@(_ZN10layer_norm22ln_bwd_finalize_kernelINS_22Kernel_traits_finalizeILj7168EfffffjLb0ELj1024ELj4ENS_18Kernel_traits_baseILj7168EfffffjLj1024EEEEELb0ELb1EEEvNS_9BwdParamsE)
        /*1bc8*/ 	.word	0x00000000


	//----- nvinfo : EIATTR_MIN_STACK_SIZE
	.align		4
.L_1185:
        /*1bcc*/ 	.byte	0x04, 0x12
        /*1bce*/ 	.short	(.L_1187 - .L_1186)
	.align		4
.L_1186:
        /*1bd0*/ 	.word	index@(_ZN10layer_norm13ln_bwd_kernelINS_13Kernel_traitsIfffffjLj7168ELj1ELj1ELj8ELj16ENS_18Kernel_traits_baseILj7168EfffffjLj256EEEEELb1ELb0ELb1ELb1EEEvNS_9BwdParamsE)
        /*1bd4*/ 	.word	0x00000000


	//----- nvinfo : EIATTR_MIN_STACK_SIZE
	.align		4
.L_1187:
        /*1bd8*/ 	.byte	0x04, 0x12
        /*1bda*/ 	.short	(.L_1189 - .L_1188)
	.align		4
.L_1188:
        /*1bdc*/ 	.word	index@(_ZN10layer_norm13ln_bwd_kernelINS_13Kernel_traitsIfffffjLj7168ELj1ELj1ELj8ELj16ENS_18Kernel_traits_baseILj7168EfffffjLj256EEEEELb1ELb1ELb0ELb0EEEvNS_9BwdParamsE)
        /*1be0*/ 	.word	0x00000010


	//----- nvinfo : EIATTR_MIN_STACK_SIZE
	.align		4
.L_1189:
        /*1be4*/ 	.byte	0x04, 0x12
        /*1be6*/ 	.short	(.L_1191 - .L_1190)
	.align		4
.L_1190:
        /*1be8*/ 	.word	index@(_ZN10layer_norm13ln_bwd_kernelINS_13Kernel_traitsIfffffjLj7168ELj1ELj1ELj8ELj16ENS_18Kernel_traits_baseILj7168EfffffjLj256EEEEELb1ELb1ELb0ELb1EEEvNS_9BwdParamsE)
        /*1bec*/ 	.word	0x00000048


	//----- nvinfo : EIATTR_MIN_STACK_SIZE
	.align		4
.L_1191:
        /*1bf0*/ 	.byte	0x04, 0x12
        /*1bf2*/ 	.short	(.L_1193 - .L_1192)
	.align		4
.L_1192:
        /*1bf4*/ 	.word	index@(_ZN10layer_norm22ln_bwd_finalize_kernelINS_22Kernel_traits_finalizeILj7168EfffffjLb1ELj1024ELj4ENS_18Kernel_traits_baseILj7168EfffffjLj1024EEEEELb1ELb0EEEvNS_9BwdParamsE)
        /*1bf8*/ 	.word	0x00000000


	//----- nvinfo : EIATTR_MIN_STACK_SIZE
	.align		4
.L_1193:
        /*1bfc*/ 	.byte	0x04, 0x12
        /*1bfe*/ 	.short	(.L_1195 - .L_1194)
	.align		4
.L_1194:
        /*1c00*/ 	.word	index@(_ZN10layer_norm13ln_bwd_kernelINS_13Kernel_traitsIfffffjLj7168ELj1ELj1ELj8ELj16ENS_18Kernel_traits_baseILj7168EfffffjLj256EEEEELb1ELb1ELb1ELb0EEEvNS_9BwdParamsE)
        /*1c04*/ 	.word	0x00000040


	//----- nvinfo : EIATTR_MIN_STACK_SIZE
	.align		4
.L_1195:
        /*1c08*/ 	.byte	0x04, 0x12
        /*1c0a*/ 	.short	(.L_1197 - .L_1196)
	.align		4
.L_1196:
        /*1c0c*/ 	.word	index@(_ZN10layer_norm22ln_bwd_finalize_kernelINS_22Kernel_traits_finalizeILj7168EfffffjLb1ELj1024ELj4ENS_18Kernel_traits_baseILj7168EfffffjLj1024EEEEELb1ELb1EEEvNS_9BwdParamsE)
        /*1c10*/ 	.word	0x00000000


	//----- nvinfo : EIATTR_MIN_STACK_SIZE
	.align		4
.L_1197:
        /*1c14*/ 	.byte	0x04, 0x12
        /*1c16*/ 	.short	(.L_1199 - .L_1198)
	.align		4
.L_1198:
        /*1c18*/ 	.word	index@(_ZN10layer_norm13ln_bwd_kernelINS_13Kernel_traitsIfffffjLj7168ELj1ELj1ELj8ELj16ENS_18Kernel_traits_baseILj7168EfffffjLj256EEEEELb1ELb1ELb1ELb1EEEvNS_9BwdParamsE)
        /*1c1c*/ 	.word	0x00000088
.L_1199:


//--------------------- .nv.compat                --------------------------
	.section	.nv.compat,"",@"SHT_CUDA_COMPAT_INFO"
	.align	4
        /*0000*/ 	.byte	0x02, 0x09, 0x01, 0x00, 0x02, 0x02, 0x01, 0x00, 0x02, 0x05, 0x05, 0x00, 0x03, 0x07, 0x01, 0x01
        /*0010*/ 	.byte	0x02, 0x03, 0x00, 0x00, 0x02, 0x06, 0x01, 0x00, 0x04, 0x0b, 0x08, 0x00, 0x00, 0x00, 0x00, 0x00
        /*0020*/ 	.byte	0x00, 0x00, 0x00, 0x00


//--------------------- .nv.info._ZN10layer_norm13ln_bwd_kernelINS_13Kernel_traitsI13__nv_bfloat16S2_S2_S2_fjLj7168ELj1ELj1ELj8ELj8ENS_18Kernel_traits_baseILj7168ES2_S2_S2_S2_fjLj256EEEEELb0ELb0ELb0ELb0EEEvNS_9BwdParamsE --------------------------
	.section	.nv.info._ZN10layer_norm13ln_bwd_kernelINS_13Kernel_traitsI13__nv_bfloat16S2_S2_S2_fjLj7168ELj1ELj1ELj8ELj8ENS_18Kernel_traits_baseILj7168ES2_S2_S2_S2_fjLj256EEEEELb0ELb0ELb0ELb0EEEvNS_9BwdParamsE,"",@"SHT_CUDA_INFO"
	.sectionflags	@""
	.align	4


	//----- nvinfo : EIATTR_CUDA_API_VERSION
	.align		4
        /*0000*/ 	.byte	0x04, 0x37
        /*0002*/ 	.short	(.L_1201 - .L_1200)
.L_1200:
        /*0004*/ 	.word	0x00000082


	//----- nvinfo : EIATTR_KPARAM_INFO
	.align		4
.L_1201:
        /*0008*/ 	.byte	0x04, 0x17
        /*000a*/ 	.short	(.L_1203 - .L_1202)
.L_1202:
        /*000c*/ 	.word	0x00000000
        /*0010*/ 	.short	0x0000
        /*0012*/ 	.short	0x0000
        /*0014*/ 	.byte	0x00, 0xf0, 0xa1, 0x04


	//----- nvinfo : EIATTR_SPARSE_MMA_MASK
	.align		4
.L_1203:
        /*0018*/ 	.byte	0x03, 0x50
        /*001a*/ 	.short	0x0000


	//----- nvinfo : EIATTR_MAXREG_COUNT
	.align		4
        /*001c*/ 	.byte	0x03, 0x1b
        /*001e*/ 	.short	0x00ff


	//----- nvinfo : EIATTR_NUM_BARRIERS
	.align		4
        /*0020*/ 	.byte	0x02, 0x4c
        /*0022*/ 	.byte	0x01
	.zero		1


	//----- nvinfo : EIATTR_MERCURY_ISA_VERSION
	.align		4
        /*0024*/ 	.byte	0x03, 0x5f
        /*0026*/ 	.short	0x0101


	//----- nvinfo : EIATTR_COOP_GROUP_MASK_REGIDS
	.align		4
        /*0028*/ 	.byte	0x04, 0x29
        /*002a*/ 	.short	(.L_1205 - .L_1204)


	//   ....[0]....
.L_1204:
        /*002c*/ 	.word	0xffffffff


	//   ....[1]....
        /*0030*/ 	.word	0xffffffff


	//   ....[2]....
        /*0034*/ 	.word	0xffffffff


	//   ....[3]....
        /*0038*/ 	.word	0xffffffff


	//   ....[4]....
        /*003c*/ 	.word	0xffffffff


	//   ....[5]....
        /*0040*/ 	.word	0xffffffff


	//   ....[6]....
        /*0044*/ 	.word	0xffffffff


	//   ....[7]....
        /*0048*/ 	.word	0xffffffff


	//   ....[8]....
        /*004c*/ 	.word	0xffffffff


	//   ....[9]....
        /*0050*/ 	.word	0xffffffff


	//   ....[10]....
        /*0054*/ 	.word	0x05000071


	//   ....[11]....
        /*0058*/ 	.word	0x05000071


	//   ....[12]....
        /*005c*/ 	.word	0x05000071


	//   ....[13]....
        /*0060*/ 	.word	0x05000071


	//   ....[14]....
        /*0064*/ 	.word	0x05000071


	//   ....[15]....
        /*0068*/ 	.word	0x05000071


	//   ....[16]....
        /*006c*/ 	.word	0x05000071


	//   ....[17]....
        /*0070*/ 	.word	0x05000071


	//   ....[18]....
        /*0074*/ 	.word	0x05000071


	//   ....[19]....
        /*0078*/ 	.word	0x05000071


	//----- nvinfo : EIATTR_COOP_GROUP_INSTR_OFFSETS
	.align		4
.L_1205:
        /*007c*/ 	.byte	0x04, 0x28
        /*007e*/ 	.short	(.L_1207 - .L_1206)


	//   ....[0]....
.L_1206:
        /*0080*/ 	.word	0x00002520


	//   ....[1]....
        /*0084*/ 	.word	0x00002530


	//   ....[2]....
        /*0088*/ 	.word	0x00002560


	//   ....[3]....
        /*008c*/ 	.word	0x00002570


	//   ....[4]....
        /*0090*/ 	.word	0x000025a0


	//   ....[5]....
        /*0094*/ 	.word	0x000025b0


	//   ....[6]....
        /*0098*/ 	.word	0x000025e0


	//   ....[7]....
        /*009c*/ 	.word	0x000025f0


	//   ....[8]....
        /*00a0*/ 	.word	0x00002620


	//   ....[9]....
        /*00a4*/ 	.word	0x00002630


	//   ....[10]....
        /*00a8*/ 	.word	0x00004aa0


	//   ....[11]....
        /*00ac*/ 	.word	0x00004af0


	//   ....[12]....
        /*00b0*/ 	.word	0x00004b60


	//   ....[13]....
        /*00b4*/ 	.word	0x00004bc0


	//   ....[14]....
        /*00b8*/ 	.word	0x00004c30


	//   ....[15]....
        /*00bc*/ 	.word	0x00004c90


	//   ....[16]....
        /*00c0*/ 	.word	0x00004d00


	//   ....[17]....
        /*00c4*/ 	.word	0x00004d60


	//   ....[18]....
        /*00c8*/ 	.word	0x00004dd0


	//   ....[19]....
        /*00cc*/ 	.word	0x00004e30


	//----- nvinfo : EIATTR_EXIT_INSTR_OFFSETS
	.align		4
.L_1207:
        /*00d0*/ 	.byte	0x04, 0x1c
        /*00d2*/ 	.short	(.L_1209 - .L_1208)


	//   ....[0]....
.L_1208:
        /*00d4*/ 	.word	0x000049c0


	//   ....[1]....
        /*00d8*/ 	.word	0x00004a40


	//----- nvinfo : EIATTR_MAX_THREADS
	.align		4
.L_1209:
        /*00dc*/ 	.byte	0x04, 0x05
        /*00de*/ 	.short	(.L_1211 - .L_1210)
.L_1210:
        /*00e0*/ 	.word	0x00000100
        /*00e4*/ 	.word	0x00000001
        /*00e8*/ 	.word	0x00000001


	//----- nvinfo : EIATTR_CRS_STACK_SIZE
	.align		4
.L_1211:
        /*00ec*/ 	.byte	0x04, 0x1e
        /*00ee*/ 	.short	(.L_1213 - .L_1212)
.L_1212:
        /*00f0*/ 	.word	0x00000000


	//----- nvinfo : EIATTR_CBANK_PARAM_SIZE
	.align		4
.L_1213:
        /*00f4*/ 	.byte	0x03, 0x19
        /*00f6*/ 	.short	0x0128


	//----- nvinfo : EIATTR_PARAM_CBANK
	.align		4
        /*00f8*/ 	.byte	0x04, 0x0a
        /*00fa*/ 	.short	(.L_1215 - .L_1214)
	.align		4
.L_1214:
        /*00fc*/ 	.word	index@(.nv.constant0._ZN10layer_norm13ln_bwd_kernelINS_13Kernel_traitsI13__nv_bfloat16S2_S2_S2_fjLj7168ELj1ELj1ELj8ELj8ENS_18Kernel_traits_baseILj7168ES2_S2_S2_S2_fjLj256EEEEELb0ELb0ELb0ELb0EEEvNS_9BwdParamsE)
        /*0100*/ 	.short	0x0210
        /*0102*/ 	.short	0x0128


	//----- nvinfo : EIATTR_SW_WAR
	.align		4
.L_1215:
        /*0104*/ 	.byte	0x04, 0x36
        /*0106*/ 	.short	(.L_1217 - .L_1216)
.L_1216:
        /*0108*/ 	.word	0x00000008
.L_1217:


//--------------------- .nv.info._ZN10layer_norm13ln_bwd_kernelINS_13Kernel_traitsI13__nv_bfloat16S2_S2_S2_fjLj7168ELj1ELj1ELj8ELj8ENS_18Kernel_traits_baseILj7168ES2_S2_S2_S2_fjLj256EEEEELb0ELb0ELb0ELb1EEEvNS_9BwdParamsE --------------------------
	.section	.nv.info._ZN10layer_norm13ln_bwd_kernelINS_13Kernel_traitsI13__nv_bfloat16S2_S2_S2_fjLj7168ELj1ELj1ELj8ELj8ENS_18Kernel_traits_baseILj7168ES2_S2_S2_S2_fjLj256EEEEELb0ELb0ELb0ELb1EEEvNS_9BwdParamsE,"",@"SHT_CUDA_INFO"
	.sectionflags	@""
	.align	4


	//----- nvinfo : EIATTR_CUDA_API_VERSION
	.align		4
        /*0000*/ 	.byte	0x04, 0x37
        /*0002*/ 	.short	(.L_1219 - .L_1218)
.L_1218:
        /*0004*/ 	.word	0x00000082


	//----- nvinfo : EIATTR_KPARAM_INFO
	.align		4
.L_1219:
        /*0008*/ 	.byte	0x04, 0x17
        /*000a*/ 	.short	(.L_1221 - .L_1220)
.L_1220:
        /*000c*/ 	.word	0x00000000
        /*0010*/ 	.short	0x0000
        /*0012*/ 	.short	0x0000
        /*0014*/ 	.byte	0x00, 0xf0, 0xa1, 0x04


	//----- nvinfo : EIATTR_SPARSE_MMA_MASK
	.align		4
.L_1221:
        /*0018*/ 	.byte	0x03, 0x50
        /*001a*/ 	.short	0x0000


	//----- nvinfo : EIATTR_MAXREG_COUNT
	.align		4
        /*001c*/ 	.byte	0x03, 0x1b
        /*001e*/ 	.short	0x00ff


	//----- nvinfo : EIATTR_NUM_BARRIERS
	.align		4
        /*0020*/ 	.byte	0x02, 0x4c
        /*0022*/ 	.byte	0x01
	.zero		1


	//----- nvinfo : EIATTR_MERCURY_ISA_VERSION
	.align		4
        /*0024*/ 	.byte	0x03, 0x5f
        /*0026*/ 	.short	0x0101


	//----- nvinfo : EIATTR_COOP_GROUP_MASK_REGIDS
	.align		4
        /*0028*/ 	.byte	0x04, 0x29
        /*002a*/ 	.short	(.L_1223 - .L_1222)


	//   ....[0]....
.L_1222:
        /*002c*/ 	.word	0xffffffff


	//   ....[1]....
        /*0030*/ 	.word	0xffffffff


	//   ....[2]....
        /*0034*/ 	.word	0xffffffff


	//   ....[3]....
        /*0038*/ 	.word	0xffffffff


	//   ....[4]....
        /*003c*/ 	.word	0xffffffff


	//   ....[5]....
        /*0040*/ 	.word	0xffffffff


	//   ....[6]....
        /*0044*/ 	.word	0xffffffff


	//   ....[7]....
        /*0048*/ 	.word	0xffffffff


	//   ....[8]....
        /*004c*/ 	.word	0xffffffff


	//   ....[9]....
        /*0050*/ 	.word	0xffffffff


	//   ....[10]....
        /*0054*/ 	.word	0x0500000c


	//   ....[11]....
        /*0058*/ 	.word	0x0500000c


	//   ....[12]....
        /*005c*/ 	.word	0x0500000c


	//   ....[13]....
        /*0060*/ 	.word	0x0500000c


	//   ....[14]....
        /*0064*/ 	.word	0x0500000c


	//   ....[15]....
        /*0068*/ 	.word	0x0500000c


	//   ....[16]....
        /*006c*/ 	.word	0x0500000c


	//   ....[17]....
        /*0070*/ 	.word	0x0500000c


	//   ....[18]....
        /*0074*/ 	.word	0x0500000c


	//   ....[19]....
        /*0078*/ 	.word	0x0500000c


	//----- nvinfo : EIATTR_COOP_GROUP_INSTR_OFFSETS
	.align		4
.L_1223:
        /*007c*/ 	.byte	0x04, 0x28
        /*007e*/ 	.short	(.L_1225 - .L_1224)


	//   ....[0]....
.L_1224:
        /*0080*/ 	.word	0x00001fa0


	//   ....[1]....
        /*0084*/ 	.word	0x00001fb0


	//   ....[2]....
        /*0088*/ 	.word	0x00001fe0


	//   ....[3]....
        /*008c*/ 	.word	0x00001ff0


	//   ....[4]....
        /*0090*/ 	.word	0x00002020


	//   ....[5]....
        /*0094*/ 	.word	0x00002030


	//   ....[6]....
        /*0098*/ 	.word	0x00002060


	//   ....[7]....
        /*009c*/ 	.word	0x00002070


	//   ....[8]....
        /*00a0*/ 	.word	0x000020a0


	//   ....[9]....
        /*00a4*/ 	.word	0x000020b0


	//   ....[10]....
        /*00a8*/ 	.word	0x00004170


	//   ....[11]....
        /*00ac*/ 	.word	0x000041c0


	//   ....[12]....
        /*00b0*/ 	.word	0x00004230


	//   ....[13]....
        /*00b4*/ 	.word	0x00004290


	//   ....[14]....
        /*00b8*/ 	.word	0x00004300


	//   ....[15]....
        /*00bc*/ 	.word	0x00004360


	//   ....[16]....
        /*00c0*/ 	.word	0x000043d0


	//   ....[17]....
        /*00c4*/ 	.word	0x00004430


	//   ....[18]....
        /*00c8*/ 	.word	0x000044a0


	//   ....[19]....
        /*00cc*/ 	.word	0x00004500


	//----- nvinfo : EIATTR_EXIT_INSTR_OFFSETS
	.align		4
.L_1225:
        /*00d0*/ 	.byte	0x04, 0x1c
        /*00d2*/ 	.short	(.L_1227 - .L_1226)


	//   ....[0]....
.L_1226:
        /*00d4*/ 	.word	0x00004110


	//----- nvinfo : EIATTR_MAX_THREADS
	.align		4
.L_1227:
        /*00d8*/ 	.byte	0x04, 0x05
        /*00da*/ 	.short	(.L_1229 - .L_1228)
.L_1228:
        /*00dc*/ 	.word	0x00000100
        /*00e0*/ 	.word	0x00000001
        /*00e4*/ 	.word	0x00000001


	//----- nvinfo : EIATTR_CRS_STACK_SIZE
	.align		4
.L_1229:
        /*00e8*/ 	.byte	0x04, 0x1e
        /*00ea*/ 	.short	(.L_1231 - .L_1230)
.L_1230:
        /*00ec*/ 	.word	0x00000000


	//----- nvinfo : EIATTR_CBANK_PARAM_SIZE
	.align		4
.L_1231:
        /*00f0*/ 	.byte	0x03, 0x19
        /*00f2*/ 	.short	0x0128


	//----- nvinfo : EIATTR_PARAM_CBANK
	.align		4
        /*00f4*/ 	.byte	0x04, 0x0a
        /*00f6*/ 	.short	(.L_1233 - .L_1232)
	.align		4
.L_1232:
        /*00f8*/ 	.word	index@(.nv.constant0._ZN10layer_norm13ln_bwd_kernelINS_13Kernel_traitsI13__nv_bfloat16S2_S2_S2_fjLj7168ELj1ELj1ELj8ELj8ENS_18Kernel_traits_baseILj7168ES2_S2_S2_S2_fjLj256EEEEELb0ELb0ELb0ELb1EEEvNS_9BwdParamsE)
        /*00fc*/ 	.short	0x0210
        /*00fe*/ 	.short	0x0128


	//----- nvinfo : EIATTR_SW_WAR
	.align		4
.L_1233:
        /*0100*/ 	.byte	0x04, 0x36
        /*0102*/ 	.short	(.L_1235 - .L_1234)
.L_1234:
        /*0104*/ 	.word	0x00000008
.L_1235:


//--------------------- .nv.info._ZN10layer_norm13ln_bwd_kernelINS_13Kernel_traitsI13__nv_bfloat16S2_S2_S2_fjLj7168ELj1ELj1ELj8ELj8ENS_18Kernel_traits_baseILj7168ES2_S2_S2_S2_fjLj256EEEEELb0ELb0ELb1ELb0EEEvNS_9BwdParamsE --------------------------
	.section	.nv.info._ZN10layer_norm13ln_bwd_kernelINS_13Kernel_traitsI13__nv_bfloat16S2_S2_S2_fjLj7168ELj1ELj1ELj8ELj8ENS_18Kernel_traits_baseILj7168ES2_S2_S2_S2_fjLj256EEEEELb0ELb0ELb1ELb0EEEvNS_9BwdParamsE,"",@"SHT_CUDA_INFO"
	.sectionflags	@""
	.align	4


	//----- nvinfo : EIATTR_CUDA_API_VERSION
	.align		4
        /*0000*/ 	.byte	0x04, 0x37
        /*0002*/ 	.short	(.L_1237 - .L_1236)
.L_1236:
        /*0004*/ 	.word	0x00000082


	//----- nvinfo : EIATTR_KPARAM_INFO
	.align		4
.L_1237:
        /*0008*/ 	.byte	0x04, 0x17
        /*000a*/ 	.short	(.L_1239 - .L_1238)
.L_1238:
        /*000c*/ 	.word	0x00000000
        /*0010*/ 	.short	0x0000
        /*0012*/ 	.short	0x0000
        /*0014*/ 	.byte	0x00, 0xf0, 0xa1, 0x04


	//----- nvinfo : EIATTR_SPARSE_MMA_MASK
	.align		4
.L_1239:
        /*0018*/ 	.byte	0x03, 0x50
        /*001a*/ 	.short	0x0000


	//----- nvinfo : EIATTR_MAXREG_COUNT
	.align		4
        /*001c*/ 	.byte	0x03, 0x1b
        /*001e*/ 	.short	0x00ff


	//----- nvinfo : EIATTR_NUM_BARRIERS
	.align		4
        /*0020*/ 	.byte	0x02, 0x4c
        /*0022*/ 	.byte	0x01
	.zero		1


	//----- nvinfo : EIATTR_MERCURY_ISA_VERSION
	.align		4
        /*0024*/ 	.byte	0x03, 0x5f
        /*0026*/ 	.short	0x0101


	//----- nvinfo : EIATTR_COOP_GROUP_MASK_REGIDS
	.align		4
        /*0028*/ 	.byte	0x04, 0x29
        /*002a*/ 	.short	(.L_1241 - .L_1240)


	//   ....[0]....
.L_1240:
        /*002c*/ 	.word	0xffffffff


	//   ....[1]....
        /*0030*/ 	.word	0xffffffff


	//   ....[2]....
        /*0034*/ 	.word	0xffffffff


	//   ....[3]....
        /*0038*/ 	.word	0xffffffff


	//   ....[4]....
        /*003c*/ 	.word	0xffffffff


	//   ....[5]....
        /*0040*/ 	.word	0xffffffff


	//   ....[6]....
        /*0044*/ 	.word	0xffffffff


	//   ....[7]....
        /*0048*/ 	.word	0xffffffff


	//   ....[8]....
        /*004c*/ 	.word	0xffffffff


	//   ....[9]....
        /*0050*/ 	.word	0xffffffff


	//   ....[10]....
        /*0054*/ 	.word	0x05000073


	//   ....[11]....
        /*0058*/ 	.word	0x05000073


	//   ....[12]....
        /*005c*/ 	.word	0x05000073


	//   ....[13]....
        /*0060*/ 	.word	0x05000073


	//   ....[14]....
        /*0064*/ 	.word	0x05000073


	//   ....[15]....
        /*0068*/ 	.word	0x05000073


	//   ....[16]....
        /*006c*/ 	.word	0x05000073


	//   ....[17]....
        /*0070*/ 	.word	0x05000073


	//   ....[18]....
        /*0074*/ 	.word	0x05000073


	//   ....[19]....
        /*0078*/ 	.word	0x05000073


	//----- nvinfo : EIATTR_COOP_GROUP_INSTR_OFFSETS
	.align		4
.L_1241:
        /*007c*/ 	.byte	0x04, 0x28
        /*007e*/ 	.short	(.L_1243 - .L_1242)


	//   ....[0]....
.L_1242:
        /*0080*/ 	.word	0x000029e0


	//   ....[1]....
        /*0084*/ 	.word	0x000029f0


	//   ....[2]....
        /*0088*/ 	.word	0x00002a20


	//   ....[3]....
        /*008c*/ 	.word	0x00002a30


	//   ....[4]....
        /*0090*/ 	.word	0x00002a60


	//   ....[5]....
        /*0094*/ 	.word	0x00002a70


	//   ....[6]....
        /*0098*/ 	.word	0x00002aa0


	//   ....[7]....
        /*009c*/ 	.word	0x00002ab0


	//   ....[8]....
        /*00a0*/ 	.word	0x00002ae0


	//   ....[9]....
        /*00a4*/ 	.word	0x00002af0


	//   ....[10]....
        /*00a8*/ 	.word	0x000062f0


	//   ....[11]....
        /*00ac*/ 	.word	0x00006340


	//   ....[12]....
        /*00b0*/ 	.word	0x000063b0


	//   ....[13]....
        /*00b4*/ 	.word	0x00006410


	//   ....[14]....
        /*00b8*/ 	.word	0x00006480


	//   ....[15]....
        /*00bc*/ 	.word	0x000064e0


	//   ....[16]....
        /*00c0*/ 	.word	0x00006550


	//   ....[17]....
        /*00c4*/ 	.word	0x000065b0


	//   ....[18]....
        /*00c8*/ 	.word	0x00006620


	//   ....[19]....
        /*00cc*/ 	.word	0x00006680


	//----- nvinfo : EIATTR_EXIT_INSTR_OFFSETS
	.align		4
.L_1243:
        /*00d0*/ 	.byte	0x04, 0x1c
        /*00d2*/ 	.short	(.L_1245 - .L_1244)


	//   ....[0]....
.L_1244:
        /*00d4*/ 	.word	0x00006210


	//   ....[1]....
        /*00d8*/ 	.word	0x00006290


	//----- nvinfo : EIATTR_MAX_THREADS
	.align		4
.L_1245:
        /*00dc*/ 	.byte	0x04, 0x05
        /*00de*/ 	.short	(.L_1247 - .L_1246)
.L_1246:
        /*00e0*/ 	.word	0x00000100
        /*00e4*/ 	.word	0x00000001
        /*00e8*/ 	.word	0x00000001


	//----- nvinfo : EIATTR_CRS_STACK_SIZE
	.align		4
.L_1247:
        /*00ec*/ 	.byte	0x04, 0x1e
        /*00ee*/ 	.short	(.L_1249 - .L_1248)
.L_1248:
        /*00f0*/ 	.word	0x00000000


	//----- nvinfo : EIATTR_CBANK_PARAM_SIZE
	.align		4
.L_1249:
        /*00f4*/ 	.byte	0x03, 0x19
        /*00f6*/ 	.short	0x0128


	//----- nvinfo : EIATTR_PARAM_CBANK
	.align		4
        /*00f8*/ 	.byte	0x04, 0x0a
        /*00fa*/ 	.short	(.L_1251 - .L_1250)
	.align		4
.L_1250:
        /*00fc*/ 	.word	index@(.nv.constant0._ZN10layer_norm13ln_bwd_kernelINS_13Kernel_traitsI13__nv_bfloat16S2_S2_S2_fjLj7168ELj1ELj1ELj8ELj8ENS_18Kernel_traits_baseILj7168ES2_S2_S2_S2_fjLj256EEEEELb0ELb0ELb1ELb0EEEvNS_9BwdParamsE)
        /*0100*/ 	.short	0x0210
        /*0102*/ 	.short	0x0128


	//----- nvinfo : EIATTR_SW_WAR
	.align		4
.L_1251:
        /*0104*/ 	.byte	0x04, 0x36
        /*0106*/ 	.short	(.L_1253 - .L_1252)
.L_1252:
        /*0108*/ 	.word	0x00000008
.L_1253:


//--------------------- .nv.info._ZN10layer_norm13ln_bwd_kernelINS_13Kernel_traitsI13__nv_bfloat16S2_S2_S2_fjLj7168ELj1ELj1ELj8ELj8ENS_18Kernel_traits_baseILj7168ES2_S2_S2_S2_fjLj256EEEEELb0ELb0ELb1ELb1EEEvNS_9BwdParamsE --------------------------
	.section	.nv.info._ZN10layer_norm13ln_bwd_kernelINS_13Kernel_traitsI13__nv_bfloat16S2_S2_S2_fjLj7168ELj1ELj1ELj8ELj8ENS_18Kernel_traits_baseILj7168ES2_S2_S2_S2_fjLj256EEEEELb0ELb0ELb1ELb1EEEvNS_9BwdParamsE,"",@"SHT_CUDA_INFO"
	.sectionflags	@""
	.align	4


	//----- nvinfo : EIATTR_CUDA_API_VERSION
	.align		4
        /*0000*/ 	.byte	0x04, 0x37
        /*0002*/ 	.short	(.L_1255 - .L_1254)
.L_1254:
        /*0004*/ 	.word	0x00000082


	//----- nvinfo : EIATTR_KPARAM_INFO
	.align		4
.L_1255:
        /*0008*/ 	.byte	0x04, 0x17
        /*000a*/ 	.short	(.L_1257 - .L_1256)
.L_1256:
        /*000c*/ 	.word	0x00000000
        /*0010*/ 	.short	0x0000
        /*0012*/ 	.short	0x0000
        /*0014*/ 	.byte	0x00, 0xf0, 0xa1, 0x04


	//----- nvinfo : EIATTR_SPARSE_MMA_MASK
	.align		4
.L_1257:
        /*0018*/ 	.byte	0x03, 0x50
        /*001a*/ 	.short	0x0000


	//----- nvinfo : EIATTR_MAXREG_COUNT
	.align		4
        /*001c*/ 	.byte	0x03, 0x1b
        /*001e*/ 	.short	0x00ff


	//----- nvinfo : EIATTR_NUM_BARRIERS
	.align		4
        /*0020*/ 	.byte	0x02, 0x4c
        /*0022*/ 	.byte	0x01
	.zero		1


	//----- nvinfo : EIATTR_MERCURY_ISA_VERSION
	.align		4
        /*0024*/ 	.byte	0x03, 0x5f
        /*0026*/ 	.short	0x0101


	//----- nvinfo : EIATTR_COOP_GROUP_MASK_REGIDS
	.align		4
        /*0028*/ 	.byte	0x04, 0x29
        /*002a*/ 	.short	(.L_1259 - .L_1258)


	//   ....[0]....
.L_1258:
        /*002c*/ 	.word	0xffffffff


	//   ....[1]....
        /*0030*/ 	.word	0xffffffff


	//   ....[2]....
        /*0034*/ 	.word	0xffffffff


	//   ....[3]....
        /*0038*/ 	.word	0xffffffff


	//   ....[4]....
        /*003c*/ 	.word	0xffffffff


	//   ....[5]....
        /*0040*/ 	.word	0xffffffff


	//   ....[6]....
        /*0044*/ 	.word	0xffffffff


	//   ....[7]....
        /*0048*/ 	.word	0xffffffff


	//   ....[8]....
        /*004c*/ 	.word	0xffffffff


	//   ....[9]....
        /*0050*/ 	.word	0xffffffff


	//   ....[10]....
        /*0054*/ 	.word	0x0500007a


	//   ....[11]....
        /*0058*/ 	.word	0x0500007a


	//   ....[12]....
        /*005c*/ 	.word	0x0500007a


	//   ....[13]....
        /*0060*/ 	.word	0x0500007a


	//   ....[14]....
        /*0064*/ 	.word	0x0500007a


	//   ....[15]....
        /*0068*/ 	.word	0x0500007a


	//   ....[16]....
        /*006c*/ 	.word	0x0500007a


	//   ....[17]....
        /*0070*/ 	.word	0x0500007a


	//   ....[18]....
        /*0074*/ 	.word	0x0500007a


	//   ....[19]....
        /*0078*/ 	.word	0x0500007a


	//----- nvinfo : EIATTR_COOP_GROUP_INSTR_OFFSETS
	.align		4
.L_1259:
        /*007c*/ 	.byte	0x04, 0x28
        /*007e*/ 	.short	(.L_1261 - .L_1260)


	//   ....[0]....
.L_1260:
        /*0080*/ 	.word	0x000021b0


	//   ....[1]....
        /*0084*/ 	.word	0x000021c0


	//   ....[2]....
        /*0088*/ 	.word	0x000021f0


	//   ....[3]....
        /*008c*/ 	.word	0x00002200


	//   ....[4]....
        /*0090*/ 	.word	0x00002230


	//   ....[5]....
        /*0094*/ 	.word	0x00002240


	//   ....[6]....
        /*0098*/ 	.word	0x00002270


	//   ....[7]....
        /*009c*/ 	.word	0x00002280


	//   ....[8]....
        /*00a0*/ 	.word	0x000022b0


	//   ....[9]....
        /*00a4*/ 	.word	0x000022c0


	//   ....[10]....
        /*00a8*/ 	.word	0x00005290


	//   ....[11]....
        /*00ac*/ 	.word	0x000052e0


	//   ....[12]....
        /*00b0*/ 	.word	0x00005350


	//   ....[13]....
        /*00b4*/ 	.word	0x000053b0


	//   ....[14]....
        /*00b8*/ 	.word	0x00005420


	//   ....[15]....
        /*00bc*/ 	.word	0x00005480


	//   ....[16]....
        /*00c0*/ 	.word	0x000054f0


	//   ....[17]....
        /*00c4*/ 	.word	0x00005550


	//   ....[18]....
        /*00c8*/ 	.word	0x000055c0


	//   ....[19]....
        /*00cc*/ 	.word	0x00005620


	//----- nvinfo : EIATTR_EXIT_INSTR_OFFSETS
	.align		4
.L_1261:
        /*00d0*/ 	.byte	0x04, 0x1c
        /*00d2*/ 	.short	(.L_1263 - .L_1262)


	//   ....[0]....
.L_1262:
        /*00d4*/ 	.word	0x00005230


	//----- nvinfo : EIATTR_MAX_THREADS
	.align		4
.L_1263:
        /*00d8*/ 	.byte	0x04, 0x05
        /*00da*/ 	.short	(.L_1265 - .L_1264)
.L_1264:
        /*00dc*/ 	.word	0x00000100
        /*00e0*/ 	.word	0x00000001
        /*00e4*/ 	.word	0x00000001


	//----- nvinfo : EIATTR_CRS_STACK_SIZE
	.align		4
.L_1265:
        /*00e8*/ 	.byte	0x04, 0x1e
        /*00ea*/ 	.short	(.L_1267 - .L_1266)
.L_1266:
        /*00ec*/ 	.word	0x00000000


	//----- nvinfo : EIATTR_CBANK_PARAM_SIZE
	.align		4
.L_1267:
        /*00f0*/ 	.byte	0x03, 0x19
        /*00f2*/ 	.short	0x0128


	//----- nvinfo : EIATTR_PARAM_CBANK
	.align		4
        /*00f4*/ 	.byte	0x04, 0x0a
        /*00f6*/ 	.short	(.L_1269 - .L_1268)
	.align		4
.L_1268:
        /*00f8*/ 	.word	index@(.nv.constant0._ZN10layer_norm13ln_bwd_kernelINS_13Kernel_traitsI13__nv_bfloat16S2_S2_S2_fjLj7168ELj1ELj1ELj8ELj8ENS_18Kernel_traits_baseILj7168ES2_S2_S2_S2_fjLj256EEEEELb0ELb0ELb1ELb1EEEvNS_9BwdParamsE)
        /*00fc*/ 	.short	0x0210
        /*00fe*/ 	.short	0x0128


	//----- nvinfo : EIATTR_SW_WAR
	.align		4
.L_1269:
        /*0100*/ 	.byte	0x04, 0x36
        /*0102*/ 	.short	(.L_1271 - .L_1270)
.L_1270:
        /*0104*/ 	.word	0x00000008
.L_1271:


//--------------------- .nv.info._ZN10layer_norm13ln_bwd_kernelINS_13Kernel_traitsI13__nv_bfloat16S2_S2_S2_fjLj7168ELj1ELj1ELj8ELj8ENS_18Kernel_traits_baseILj7168ES2_S2_S2_S2_fjLj256EEEEELb0ELb1ELb0ELb0EEEvNS_9BwdParamsE --------------------------
	.section	.nv.info._ZN10layer_norm13ln_bwd_kernelINS_13Kernel_traitsI13__nv_bfloat16S2_S2_S2_fjLj7168ELj1ELj1ELj8ELj8ENS_18Kernel_traits_baseILj7168ES2_S2_S2_S2_fjLj256EEEEELb0ELb1ELb0ELb0EEEvNS_9BwdParamsE,"",@"SHT_CUDA_INFO"
	.sectionflags	@""
	.align	4


	//----- nvinfo : EIATTR_CUDA_API_VERSION
	.align		4
        /*0000*/ 	.byte	0x04, 0x37
        /*0002*/ 	.short	(.L_1273 - .L_1272)
.L_1272:
        /*0004*/ 	.word	0x00000082


	//----- nvinfo : EIATTR_KPARAM_INFO
	.align		4
.L_1273:
        /*0008*/ 	.byte	0x04, 0x17
        /*000a*/ 	.short	(.L_1275 - .L_1274)
.L_1274:
        /*000c*/ 	.word	0x00000000
        /*0010*/ 	.short	0x0000
        /*0012*/ 	.short	0x0000
        /*0014*/ 	.byte	0x00, 0xf0, 0xa1, 0x04


	//----- nvinfo : EIATTR_SPARSE_MMA_MASK
	.align		4
.L_1275:
        /*0018*/ 	.byte	0x03, 0x50
        /*001a*/ 	.short	0x0000


	//----- nvinfo : EIATTR_MAXREG_COUNT
	.align		4
        /*001c*/ 	.byte	0x03, 0x1b
        /*001e*/ 	.short	0x00ff


	//----- nvinfo : EIATTR_NUM_BARRIERS
	.align		4
        /*0020*/ 	.byte	0x02, 0x4c
        /*0022*/ 	.byte	0x01
	.zero		1


	//----- nvinfo : EIATTR_MERCURY_ISA_VERSION
	.align		4
        /*0024*/ 	.byte	0x03, 0x5f
        /*0026*/ 	.short	0x0101


	//----- nvinfo : EIATTR_COOP_GROUP_MASK_REGIDS
	.align		4
        /*0028*/ 	.byte	0x04, 0x29
        /*002a*/ 	.short	(.L_1277 - .L_1276)


	//   ....[0]....
.L_1276:
        /*002c*/ 	.word	0xffffffff


	//   ....[1]....
        /*0030*/ 	.word	0xffffffff


	//   ....[2]....
        /*0034*/ 	.word	0xffffffff


	//   ....[3]....
        /*0038*/ 	.word	0xffffffff


	//   ....[4]....
        /*003c*/ 	.word	0xffffffff


	//   ....[5]....
        /*0040*/ 	.word	0xffffffff


	//   ....[6]....
        /*0044*/ 	.word	0xffffffff


	//   ....[7]....
        /*0048*/ 	.word	0xffffffff


	//   ....[8]....
        /*004c*/ 	.word	0xffffffff


	//   ....[9]....
        /*0050*/ 	.word	0xffffffff


	//   ....[10]....
        /*0054*/ 	.word	0x05000085


	//   ....[11]....
        /*0058*/ 	.word	0x05000085


	//   ....[12]....
        /*005c*/ 	.word	0x05000085


	//   ....[13]....
        /*0060*/ 	.word	0x05000085


	//   ....[14]....
        /*0064*/ 	.word	0x05000085


	//   ....[15]....
        /*0068*/ 	.word	0x05000085


	//   ....[16]....
        /*006c*/ 	.word	0x05000085


	//   ....[17]....
        /*0070*/ 	.word	0x05000085


	//   ....[18]....
        /*0074*/ 	.word	0x05000085


	//   ....[19]....
        /*0078*/ 	.word	0x05000085


	//----- nvinfo : EIATTR_COOP_GROUP_INSTR_OFFSETS
	.align		4
.L_1277:
        /*007c*/ 	.byte	0x04, 0x28
        /*007e*/ 	.short	(.L_1279 - .L_1278)


	//   ....[0]....
.L_1278:
        /*0080*/ 	.word	0x00002b20


	//   ....[1]....
        /*0084*/ 	.word	0x00002b30


	//   ....[2]....
        /*0088*/ 	.word	0x00002b60


	//   ....[3]....
        /*008c*/ 	.word	0x00002b70


	//   ....[4]....
        /*0090*/ 	.word	0x00002ba0


	//   ....[5]....
        /*0094*/ 	.word	0x00002bb0


	//   ....[6]....
        /*0098*/ 	.word	0x00002be0


	//   ....[7]....
        /*009c*/ 	.word	0x00002bf0


	//   ....[8]....
        /*00a0*/ 	.word	0x00002c20


	//   ....[9]....
        /*00a4*/ 	.word	0x00002c30


	//   ....[10]....
        /*00a8*/ 	.word	0x00005a80


	//   ....[11]....
        /*00ac*/ 	.word	0x00005ad0


	//   ....[12]....
        /*00b0*/ 	.word	0x00005b40


	//   ....[13]....
        /*00b4*/ 	.word	0x00005ba0


	//   ....[14]....
        /*00b8*/ 	.word	0x00005c10


	//   ....[15]....
        /*00bc*/ 	.word	0x00005c70


	//   ....[16]....
        /*00c0*/ 	.word	0x00005ce0


	//   ....[17]....
        /*00c4*/ 	.word	0x00005d40


	//   ....[18]....
        /*00c8*/ 	.word	0x00005db0


	//   ....[19]....
        /*00cc*/ 	.word	0x00005e10


	//----- nvinfo : EIATTR_EXIT_INSTR_OFFSETS
	.align		4
.L_1279:
        /*00d0*/ 	.byte	0x04, 0x1c
        /*00d2*/ 	.short	(.L_1281 - .L_1280)


	//   ....[0]....
.L_1280:
        /*00d4*/ 	.word	0x00005980


	//   ....[1]....
        /*00d8*/ 	.word	0x00005a20


	//----- nvinfo : EIATTR_MAX_THREADS
	.align		4
.L_1281:
        /*00dc*/ 	.byte	0x04, 0x05
        /*00de*/ 	.short	(.L_1283 - .L_1282)
.L_1282:
        /*00e0*/ 	.word	0x00000100
        /*00e4*/ 	.word	0x00000001
        /*00e8*/ 	.word	0x00000001


	//----- nvinfo : EIATTR_CRS_STACK_SIZE
	.align		4
.L_1283:
        /*00ec*/ 	.byte	0x04, 0x1e
        /*00ee*/ 	.short	(.L_1285 - .L_1284)
.L_1284:
        /*00f0*/ 	.word	0x00000000


	//----- nvinfo : EIATTR_CBANK_PARAM_SIZE
	.align		4
.L_1285:
        /*00f4*/ 	.byte	0x03, 0x19
        /*00f6*/ 	.short	0x0128


	//----- nvinfo : EIATTR_PARAM_CBANK
	.align		4
        /*00f8*/ 	.byte	0x04, 0x0a
        /*00fa*/ 	.short	(.L_1287 - .L_1286)
	.align		4
.L_1286:
        /*00fc*/ 	.word	index@(.nv.constant0._ZN10layer_norm13ln_bwd_kernelINS_13Kernel_traitsI13__nv_bfloat16S2_S2_S2_fjLj7168ELj1ELj1ELj8ELj8ENS_18Kernel_traits_baseILj7168ES2_S2_S2_S2_fjLj256EEEEELb0ELb1ELb0ELb0EEEvNS_9BwdParamsE)
        /*0100*/ 	.short	0x0210
        /*0102*/ 	.short	0x0128


	//----- nvinfo : EIATTR_SW_WAR
	.align		4
.L_1287:
        /*0104*/ 	.byte	0x04, 0x36
        /*0106*/ 	.short	(.L_1289 - .L_1288)
.L_1288:
        /*0108*/ 	.word	0x00000008
.L_1289:


//--------------------- .nv.info._ZN10layer_norm13ln_bwd_kernelINS_13Kernel_traitsI13__nv_bfloat16S2_S2_S2_fjLj7168ELj1ELj1ELj8ELj8ENS_18Kernel_traits_baseILj7168ES2_S2_S2_S2_fjLj256EEEEELb0ELb1ELb0ELb1EEEvNS_9BwdParamsE --------------------------
	.section	.nv.info._ZN10layer_norm13ln_bwd_kernelINS_13Kernel_traitsI13__nv_bfloat16S2_S2_S2_fjLj7168ELj1ELj1ELj8ELj8ENS_18Kernel_traits_baseILj7168ES2_S2_S2_S2_fjLj256EEEEELb0ELb1ELb0ELb1EEEvNS_9BwdParamsE,"",@"SHT_CUDA_INFO"
	.sectionflags	@""
	.align	4


	//----- nvinfo : EIATTR_CUDA_API_VERSION
	.align		4
        /*0000*/ 	.byte	0x04, 0x37
        /*0002*/ 	.short	(.L_1291 - .L_1290)
.L_1290:
        /*0004*/ 	.word	0x00000082


	//----- nvinfo : EIATTR_KPARAM_INFO
	.align		4
.L_1291:
        /*0008*/ 	.byte	0x04, 0x17
        /*000a*/ 	.short	(.L_1293 - .L_1292)
.L_1292:
        /*000c*/ 	.word	0x00000000
        /*0010*/ 	.short	0x0000
        /*0012*/ 	.short	0x0000
        /*0014*/ 	.byte	0x00, 0xf0, 0xa1, 0x04


	//----- nvinfo : EIATTR_SPARSE_MMA_MASK
	.align		4
.L_1293:
        /*0018*/ 	.byte	0x03, 0x50
        /*001a*/ 	.short	0x0000


	//----- nvinfo : EIATTR_MAXREG_COUNT
	.align		4
        /*001c*/ 	.byte	0x03, 0x1b
        /*001e*/ 	.short	0x00ff


	//----- nvinfo : EIATTR_NUM_BARRIERS
	.align		4
        /*0020*/ 	.byte	0x02, 0x4c
        /*0022*/ 	.byte	0x01
	.zero		1


	//----- nvinfo : EIATTR_MERCURY_ISA_VERSION
	.align		4
        /*0024*/ 	.byte	0x03, 0x5f
        /*0026*/ 	.short	0x0101


	//----- nvinfo : EIATTR_COOP_GROUP_MASK_REGIDS
	.align		4
        /*0028*/ 	.byte	0x04, 0x29
        /*002a*/ 	.short	(.L_1295 - .L_1294)


	//   ....[0]....
.L_1294:
        /*002c*/ 	.word	0xffffffff


	//   ....[1]....
        /*0030*/ 	.word	0xffffffff


	//   ....[2]....
        /*0034*/ 	.word	0xffffffff


	//   ....[3]....
        /*0038*/ 	.word	0xffffffff


	//   ....[4]....
        /*003c*/ 	.word	0xffffffff


	//   ....[5]....
        /*0040*/ 	.word	0xffffffff


	//   ....[6]....
        /*0044*/ 	.word	0xffffffff


	//   ....[7]....
        /*0048*/ 	.word	0xffffffff


	//   ....[8]....
        /*004c*/ 	.word	0xffffffff


	//   ....[9]....
        /*0050*/ 	.word	0xffffffff


	//   ....[10]....
        /*0054*/ 	.word	0x05000040


	//   ....[11]....
        /*0058*/ 	.word	0x05000040


	//   ....[12]....
        /*005c*/ 	.word	0x05000040


	//   ....[13]....
        /*0060*/ 	.word	0x05000040


	//   ....[14]....
        /*0064*/ 	.word	0x05000040


	//   ....[15]....
        /*0068*/ 	.word	0x05000040


	//   ....[16]....
        /*006c*/ 	.word	0x05000040


	//   ....[17]....
        /*0070*/ 	.word	0x05000040


	//   ....[18]....
        /*0074*/ 	.word	0x05000040


	//   ....[19]....
        /*0078*/ 	.word	0x05000040


	//----- nvinfo : EIATTR_COOP_GROUP_INSTR_OFFSETS
	.align		4
.L_1295:
        /*007c*/ 	.byte	0x04, 0x28
        /*007e*/ 	.short	(.L_1297 - .L_1296)


	//   ....[0]....
.L_1296:
        /*0080*/ 	.word	0x00002620


	//   ....[1]....
        /*0084*/ 	.word	0x00002630


	//   ....[2]....
        /*0088*/ 	.word	0x00002660


	//   ....[3]....
        /*008c*/ 	.word	0x00002670


	//   ....[4]....
        /*0090*/ 	.word	0x000026a0


	//   ....[5]....
        /*0094*/ 	.word	0x000026b0


	//   ....[6]....
        /*0098*/ 	.word	0x000026e0


	//   ....[7]....
        /*009c*/ 	.word	0x000026f0


	//   ....[8]....
        /*00a0*/ 	.word	0x00002720


	//   ....[9]....
        /*00a4*/ 	.word	0x00002730


	//   ....[10]....
        /*00a8*/ 	.word	0x00005070


	//   ....[11]....
        /*00ac*/ 	.word	0x000050c0


	//   ....[12]....
        /*00b0*/ 	.word	0x00005130


	//   ....[13]....
        /*00b4*/ 	.word	0x00005190


	//   ....[14]....
        /*00b8*/ 	.word	0x00005200


	//   ....[15]....
        /*00bc*/ 	.word	0x00005260


	//   ....[16]....
        /*00c0*/ 	.word	0x000052d0


	//   ....[17]....
        /*00c4*/ 	.word	0x00005330


	//   ....[18]....
        /*00c8*/ 	.word	0x000053a0


	//   ....[19]....
        /*00cc*/ 	.word	0x00005400


	//----- nvinfo : EIATTR_EXIT_INSTR_OFFSETS
	.align		4
.L_1297:
        /*00d0*/ 	.byte	0x04, 0x1c
        /*00d2*/ 	.short	(.L_1299 - .L_1298)


	//   ....[0]....
.L_1298:
        /*00d4*/ 	.word	0x00005010


	//----- nvinfo : EIATTR_MAX_THREADS
	.align		4
.L_1299:
        /*00d8*/ 	.byte	0x04, 0x05
        /*00da*/ 	.short	(.L_1301 - .L_1300)
.L_1300:
        /*00dc*/ 	.word	0x00000100
        /*00e0*/ 	.word	0x00000001
        /*00e4*/ 	.word	0x00000001


	//----- nvinfo : EIATTR_CRS_STACK_SIZE
	.align		4
.L_1301:
        /*00e8*/ 	.byte	0x04, 0x1e
        /*00ea*/ 	.short	(.L_1303 - .L_1302)
.L_1302:
        /*00ec*/ 	.word	0x00000000


	//----- nvinfo : EIATTR_CBANK_PARAM_SIZE
	.align		4
.L_1303:
        /*00f0*/ 	.byte	0x03, 0x19
        /*00f2*/ 	.short	0x0128


	//----- nvinfo : EIATTR_PARAM_CBANK
	.align		4
        /*00f4*/ 	.byte	0x04, 0x0a
        /*00f6*/ 	.short	(.L_1305 - .L_1304)
	.align		4
.L_1304:
        /*00f8*/ 	.word	index@(.nv.constant0._ZN10layer_norm13ln_bwd_kernelINS_13Kernel_traitsI13__nv_bfloat16S2_S2_S2_fjLj7168ELj1ELj1ELj8ELj8ENS_18Kernel_traits_baseILj7168ES2_S2_S2_S2_fjLj256EEEEELb0ELb1ELb0ELb1EEEvNS_9BwdParamsE)
        /*00fc*/ 	.short	0x0210
        /*00fe*/ 	.short	0x0128


	//----- nvinfo : EIATTR_SW_WAR
	.align		4
.L_1305:
        /*0100*/ 	.byte	0x04, 0x36
        /*0102*/ 	.short	(.L_1307 - .L_1306)
.L_1306:
        /*0104*/ 	.word	0x00000008
.L_1307:


//--------------------- .nv.info._ZN10layer_norm13ln_bwd_kernelINS_13Kernel_traitsI13__nv_bfloat16S2_S2_S2_fjLj7168ELj1ELj1ELj8ELj8ENS_18Kernel_traits_baseILj7168ES2_S2_S2_S2_fjLj256EEEEELb0ELb1ELb1ELb0EEEvNS_9BwdParamsE --------------------------
	.section	.nv.info._ZN10layer_norm13ln_bwd_kernelINS_13Kernel_traitsI13__nv_bfloat16S2_S2_S2_fjLj7168ELj1ELj1ELj8ELj8ENS_18Kernel_traits_baseILj7168ES2_S2_S2_S2_fjLj256EEEEELb0ELb1ELb1ELb0EEEvNS_9BwdParamsE,"",@"SHT_CUDA_INFO"
	.sectionflags	@""
	.align	4


	//----- nvinfo : EIATTR_CUDA_API_VERSION
	.align		4
        /*0000*/ 	.byte	0x04, 0x37
        /*0002*/ 	.short	(.L_1309 - .L_1308)
.L_1308:
        /*0004*/ 	.word	0x00000082


	//----- nvinfo : EIATTR_KPARAM_INFO
	.align		4
.L_1309:
        /*0008*/ 	.byte	0x04, 0x17
        /*000a*/ 	.short	(.L_1311 - .L_1310)
.L_1310:
        /*000c*/ 	.word	0x00000000
        /*0010*/ 	.short	0x0000
        /*0012*/ 	.short	0x0000
        /*0014*/ 	.byte	0x00, 0xf0, 0xa1, 0x04


	//----- nvinfo : EIATTR_SPARSE_MMA_MASK
	.align		4
.L_1311:
        /*0018*/ 	.byte	0x03, 0x50
        /*001a*/ 	.short	0x0000


	//----- nvinfo : EIATTR_MAXREG_COUNT
	.align		4
        /*001c*/ 	.byte	0x03, 0x1b
        /*001e*/ 	.short	0x00ff


	//----- nvinfo : EIATTR_NUM_BARRIERS
	.align		4
        /*0020*/ 	.byte	0x02, 0x4c
        /*0022*/ 	.byte	0x01
	.zero		1


	//----- nvinfo : EIATTR_MERCURY_ISA_VERSION
	.align		4
        /*0024*/ 	.byte	0x03, 0x5f
        /*0026*/ 	.short	0x0101


	//----- nvinfo : EIATTR_COOP_GROUP_MASK_REGIDS
	.align		4
        /*0028*/ 	.byte	0x04, 0x29
        /*002a*/ 	.short	(.L_1313 - .L_1312)


	//   ....[0]....
.L_1312:
        /*002c*/ 	.word	0xffffffff


	//   ....[1]....
        /*0030*/ 	.word	0xffffffff


	//   ....[2]....
        /*0034*/ 	.word	0xffffffff


	//   ....[3]....
        /*0038*/ 	.word	0xffffffff


	//   ....[4]....
        /*003c*/ 	.word	0xffffffff


	//   ....[5]....
        /*0040*/ 	.word	0xffffffff


	//   ....[6]....
        /*0044*/ 	.word	0xffffffff


	//   ....[7]....
        /*0048*/ 	.word	0xffffffff


	//   ....[8]....
        /*004c*/ 	.word	0xffffffff


	//   ....[9]....
        /*0050*/ 	.word	0xffffffff


	//   ....[10]....
        /*0054*/ 	.word	0x05000086


	//   ....[11]....
        /*0058*/ 	.word	0x05000086


	//   ....[12]....
        /*005c*/ 	.word	0x05000086


	//   ....[13]....
        /*0060*/ 	.word	0x05000086


	//   ....[14]....
        /*0064*/ 	.word	0x05000086


	//   ....[15]....
        /*0068*/ 	.word	0x05000086


	//   ....[16]....
        /*006c*/ 	.word	0x05000086


	//   ....[17]....
        /*0070*/ 	.word	0x05000086


	//   ....[18]....
        /*0074*/ 	.word	0x05000086


	//   ....[19]....
        /*0078*/ 	.word	0x05000086


	//----- nvinfo : EIATTR_COOP_GROUP_INSTR_OFFSETS
	.align		4
.L_1313:
        /*007c*/ 	.byte	0x04, 0x28
        /*007e*/ 	.short	(.L_1315 - .L_1314)


	//   ....[0]....
.L_1314:
        /*0080*/ 	.word	0x00002fe0


	//   ....[1]....
        /*0084*/ 	.word	0x00002ff0


	//   ....[2]....
        /*0088*/ 	.word	0x00003020


	//   ....[3]....
        /*008c*/ 	.word	0x00003030


	//   ....[4]....
        /*0090*/ 	.word	0x00003060


	//   ....[5]....
        /*0094*/ 	.word	0x00003070


	//   ....[6]....
        /*0098*/ 	.word	0x000030a0


	//   ....[7]....
        /*009c*/ 	.word	0x000030b0


	//   ....[8]....
        /*00a0*/ 	.word	0x000030e0


	//   ....[9]....
        /*00a4*/ 	.word	0x000030f0


	//   ....[10]....
        /*00a8*/ 	.word	0x00007500


	//   ....[11]....
        /*00ac*/ 	.word	0x00007550


	//   ....[12]....
        /*00b0*/ 	.word	0x000075c0


	//   ....[13]....
        /*00b4*/ 	.word	0x00007620


	//   ....[14]....
        /*00b8*/ 	.word	0x00007690


	//   ....[15]....
        /*00bc*/ 	.word	0x000076f0


	//   ....[16]....
        /*00c0*/ 	.word	0x00007760


	//   ....[17]....
        /*00c4*/ 	.word	0x000077c0


	//   ....[18]....
        /*00c8*/ 	.word	0x00007830


	//   ....[19]....
        /*00cc*/ 	.word	0x00007890


	//----- nvinfo : EIATTR_EXIT_INSTR_OFFSETS
	.align		4
.L_1315:
        /*00d0*/ 	.byte	0x04, 0x1c
        /*00d2*/ 	.short	(.L_1317 - .L_1316)


	//   ....[0]....
.L_1316:
        /*00d4*/ 	.word	0x00007400


	//   ....[1]....
        /*00d8*/ 	.word	0x000074a0


	//----- nvinfo : EIATTR_MAX_THREADS
	.align		4
.L_1317:
        /*00dc*/ 	.byte	0x04, 0x05
        /*00de*/ 	.short	(.L_1319 - .L_1318)
.L_1318:
        /*00e0*/ 	.word	0x00000100
        /*00e4*/ 	.word	0x00000001
        /*00e8*/ 	.word	0x00000001


	//----- nvinfo : EIATTR_CRS_STACK_SIZE
	.align		4
.L_1319:
        /*00ec*/ 	.byte	0x04, 0x1e
        /*00ee*/ 	.short	(.L_1321 - .L_1320)
.L_1320:
        /*00f0*/ 	.word	0x00000000


	//----- nvinfo : EIATTR_CBANK_PARAM_SIZE
	.align		4
.L_1321:
        /*00f4*/ 	.byte	0x03, 0x19
        /*00f6*/ 	.short	0x0128


	//----- nvinfo : EIATTR_PARAM_CBANK
	.align		4
        /*00f8*/ 	.byte	0x04, 0x0a
        /*00fa*/ 	.short	(.L_1323 - .L_1322)
	.align		4
.L_1322:
        /*00fc*/ 	.word	index@(.nv.constant0._ZN10layer_norm13ln_bwd_kernelINS_13Kernel_traitsI13__nv_bfloat16S2_S2_S2_fjLj7168ELj1ELj1ELj8ELj8ENS_18Kernel_traits_baseILj7168ES2_S2_S2_S2_fjLj256EEEEELb0ELb1ELb1ELb0EEEvNS_9BwdParamsE)
        /*0100*/ 	.short	0x0210
        /*0102*/ 	.short	0x0128


	//----- nvinfo : EIATTR_SW_WAR
	.align		4
.L_1323:
        /*0104*/ 	.byte	0x04, 0x36
        /*0106*/ 	.short	(.L_1325 - .L_1324)
.L_1324:
        /*0108*/ 	.word	0x00000008
.L_1325:


//--------------------- .nv.info._ZN10layer_norm13ln_bwd_kernelINS_13Kernel_traitsI13__nv_bfloat16S2_S2_S2_fjLj7168ELj1ELj1ELj8ELj8ENS_18Kernel_traits_baseILj7168ES2_S2_S2_S2_fjLj256EEEEELb0ELb1ELb1ELb1EEEvNS_9BwdParamsE --------------------------
	.section	.nv.info._ZN10layer_norm13ln_bwd_kernelINS_13Kernel_traitsI13__nv_bfloat16S2_S2_S2_fjLj7168ELj1ELj1ELj8ELj8ENS_18Kernel_traits_baseILj7168ES2_S2_S2_S2_fjLj256EEEEELb0ELb1ELb1ELb1EEEvNS_9BwdParamsE,"",@"SHT_CUDA_INFO"
	.sectionflags	@""
	.align	4


	//----- nvinfo : EIATTR_CUDA_API_VERSION
	.align		4
        /*0000*/ 	.byte	0x04, 0x37
        /*0002*/ 	.short	(.L_1327 - .L_1326)
.L_1326:
        /*0004*/ 	.word	0x00000082


	//----- nvinfo : EIATTR_KPARAM_INFO
	.align		4
.L_1327:
        /*0008*/ 	.byte	0x04, 0x17
        /*000a*/ 	.short	(.L_1329 - .L_1328)
.L_1328:
        /*000c*/ 	.word	0x00000000
        /*0010*/ 	.short	0x0000
        /*0012*/ 	.short	0x0000
        /*0014*/ 	.byte	0x00, 0xf0, 0xa1, 0x04


	//----- nvinfo : EIATTR_SPARSE_MMA_MASK
	.align		4
.L_1329:
        /*0018*/ 	.byte	0x03, 0x50
        /*001a*/ 	.short	0x0000


	//----- nvinfo : EIATTR_MAXREG_COUNT
	.align		4
        /*001c*/ 	.byte	0x03, 0x1b
        /*001e*/ 	.short	0x00ff


	//----- nvinfo : EIATTR_NUM_BARRIERS
	.align		4
        /*0020*/ 	.byte	0x02, 0x4c
        /*0022*/ 	.byte	0x01
	.zero		1


	//----- nvinfo : EIATTR_MERCURY_ISA_VERSION
	.align		4
        /*0024*/ 	.byte	0x03, 0x5f
        /*0026*/ 	.short	0x0101


	//----- nvinfo : EIATTR_COOP_GROUP_MASK_REGIDS
	.align		4
        /*0028*/ 	.byte	0x04, 0x29
        /*002a*/ 	.short	(.L_1331 - .L_1330)


	//   ....[0]....
.L_1330:
        /*002c*/ 	.word	0xffffffff


	//   ....[1]....
        /*0030*/ 	.word	0xffffffff


	//   ....[2]....
        /*0034*/ 	.word	0xffffffff


	//   ....[3]....
        /*0038*/ 	.word	0xffffffff


	//   ....[4]....
        /*003c*/ 	.word	0xffffffff


	//   ....[5]....
        /*0040*/ 	.word	0xffffffff


	//   ....[6]....
        /*0044*/ 	.word	0xffffffff


	//   ....[7]....
        /*0048*/ 	.word	0xffffffff


	//   ....[8]....
        /*004c*/ 	.word	0xffffffff


	//   ....[9]....
        /*0050*/ 	.word	0xffffffff


	//   ....[10]....
        /*0054*/ 	.word	0x050000bb


	//   ....[11]....
        /*0058*/ 	.word	0x050000bb


	//   ....[12]....
        /*005c*/ 	.word	0x050000bb


	//   ....[13]....
        /*0060*/ 	.word	0x050000bb


	//   ....[14]....
        /*0064*/ 	.word	0x050000bb


	//   ....[15]....
        /*0068*/ 	.word	0x050000bb


	//   ....[16]....
        /*006c*/ 	.word	0x050000bb


	//   ....[17]....
        /*0070*/ 	.word	0x050000bb


	//   ....[18]....
        /*0074*/ 	.word	0x050000bb


	//   ....[19]....
        /*0078*/ 	.word	0x050000bb


	//----- nvinfo : EIATTR_COOP_GROUP_INSTR_OFFSETS
	.align		4
.L_1331:
        /*007c*/ 	.byte	0x04, 0x28
        /*007e*/ 	.short	(.L_1333 - .L_1332)


	//   ....[0]....
.L_1332:
        /*0080*/ 	.word	0x00002690


	//   ....[1]....
        /*0084*/ 	.word	0x000026a0


	//   ....[2]....
        /*0088*/ 	.word	0x000026d0


	//   ....[3]....
        /*008c*/ 	.word	0x000026e0


	//   ....[4]....
        /*0090*/ 	.word	0x00002710


	//   ....[5]....
        /*0094*/ 	.word	0x00002720


	//   ....[6]....
        /*0098*/ 	.word	0x00002750


	//   ....[7]....
        /*009c*/ 	.word	0x00002760


	//   ....[8]....
        /*00a0*/ 	.word	0x00002790


	//   ....[9]....
        /*00a4*/ 	.word	0x000027a0


	//   ....[10]....
        /*00a8*/ 	.word	0x000061a0


	//   ....[11]....
        /*00ac*/ 	.word	0x000061f0


	//   ....[12]....
        /*00b0*/ 	.word	0x00006260


	//   ....[13]....
        /*00b4*/ 	.word	0x000062c0


	//   ....[14]....
        /*00b8*/ 	.word	0x00006330


	//   ....[15]....
        /*00bc*/ 	.word	0x00006380


	//   ....[16]....
        /*00c0*/ 	.word	0x000063e0


	//   ....[17]....
        /*00c4*/ 	.word	0x00006440


	//   ....[18]....
        /*00c8*/ 	.word	0x000064b0


	//   ....[19]....
        /*00cc*/ 	.word	0x00006500


	//----- nvinfo : EIATTR_EXIT_INSTR_OFFSETS
	.align		4
.L_1333:
        /*00d0*/ 	.byte	0x04, 0x1c
        /*00d2*/ 	.short	(.L_1335 - .L_1334)


	//   ....[0]....
.L_1334:
        /*00d4*/ 	.word	0x00006140


	//----- nvinfo : EIATTR_MAX_THREADS
	.align		4
.L_1335:
        /*00d8*/ 	.byte	0x04, 0x05
        /*00da*/ 	.short	(.L_1337 - .L_1336)
.L_1336:
        /*00dc*/ 	.word	0x00000100
        /*00e0*/ 	.word	0x00000001
        /*00e4*/ 	.word	0x00000001


	//----- nvinfo : EIATTR_CRS_STACK_SIZE
	.align		4
.L_1337:
        /*00e8*/ 	.byte	0x04, 0x1e
        /*00ea*/ 	.short	(.L_1339 - .L_1338)
.L_1338:
        /*00ec*/ 	.word	0x00000000


	//----- nvinfo : EIATTR_CBANK_PARAM_SIZE
	.align		4
.L_1339:
        /*00f0*/ 	.byte	0x03, 0x19
        /*00f2*/ 	.short	0x0128


	//----- nvinfo : EIATTR_PARAM_CBANK
	.align		4
        /*00f4*/ 	.byte	0x04, 0x0a
        /*00f6*/ 	.short	(.L_1341 - .L_1340)
	.align		4
.L_1340:
        /*00f8*/ 	.word	index@(.nv.constant0._ZN10layer_norm13ln_bwd_kernelINS_13Kernel_traitsI13__nv_bfloat16S2_S2_S2_fjLj7168ELj1ELj1ELj8ELj8ENS_18Kernel_traits_baseILj7168ES2_S2_S2_S2_fjLj256EEEEELb0ELb1ELb1ELb1EEEvNS_9BwdParamsE)
        /*00fc*/ 	.short	0x0210
        /*00fe*/ 	.short	0x0128


	//----- nvinfo : EIATTR_SW_WAR
	.align		4
.L_1341:
        /*0100*/ 	.byte	0x04, 0x36
        /*0102*/ 	.short	(.L_1343 - .L_1342)
.L_1342:
        /*0104*/ 	.word	0x00000008
.L_1343:


//--------------------- .nv.info._ZN10layer_norm13ln_bwd_kernelINS_13Kernel_traitsI13__nv_bfloat16S2_S2_S2_fjLj7168ELj1ELj1ELj8ELj8ENS_18Kernel_traits_baseILj7168ES2_S2_S2_S2_fjLj256EEEEELb1ELb0ELb0ELb0EEEvNS_9BwdParamsE --------------------------
	.section	.nv.info._ZN10layer_norm13ln_bwd_kernelINS_13Kernel_traitsI13__nv_bfloat16S2_S2_S2_fjLj7168ELj1ELj1ELj8ELj8ENS_18Kernel_traits_baseILj7168ES2_S2_S2_S2_fjLj256EEEEELb1ELb0ELb0ELb0EEEvNS_9BwdParamsE,"",@"SHT_CUDA_INFO"
	.sectionflags	@""
	.align	4


	//----- nvinfo : EIATTR_CUDA_API_VERSION
	.align		4
        /*0000*/ 	.byte	0x04, 0x37
        /*0002*/ 	.short	(.L_1345 - .L_1344)
.L_1344:
        /*0004*/ 	.word	0x00000082


	//----- nvinfo : EIATTR_KPARAM_INFO
	.align		4
.L_1345:
        /*0008*/ 	.byte	0x04, 0x17
        /*000a*/ 	.short	(.L_1347 - .L_1346)
.L_1346:
        /*000c*/ 	.word	0x00000000
        /*0010*/ 	.short	0x0000
        /*0012*/ 	.short	0x0000
        /*0014*/ 	.byte	0x00, 0xf0, 0xa1, 0x04


	//----- nvinfo : EIATTR_SPARSE_MMA_MASK
	.align		4
.L_1347:
        /*0018*/ 	.byte	0x03, 0x50
        /*001a*/ 	.short	0x0000


	//----- nvinfo : EIATTR_MAXREG_COUNT
	.align		4
        /*001c*/ 	.byte	0x03, 0x1b
        /*001e*/ 	.short	0x00ff


	//----- nvinfo : EIATTR_NUM_BARRIERS
	.align		4
        /*0020*/ 	.byte	0x02, 0x4c
        /*0022*/ 	.byte	0x01
	.zero		1


	//----- nvinfo : EIATTR_MERCURY_ISA_VERSION
	.align		4
        /*0024*/ 	.byte	0x03, 0x5f
        /*0026*/ 	.short	0x0101


	//----- nvinfo : EIATTR_COOP_GROUP_MASK_REGIDS
	.align		4
        /*0028*/ 	.byte	0x04, 0x29
        /*002a*/ 	.short	(.L_1349 - .L_1348)


	//   ....[0]....
.L_1348:
        /*002c*/ 	.word	0xffffffff


	//   ....[1]....
        /*0030*/ 	.word	0xffffffff


	//   ....[2]....
        /*0034*/ 	.word	0xffffffff


	//   ....[3]....
        /*0038*/ 	.word	0xffffffff


	//   ....[4]....
        /*003c*/ 	.word	0xffffffff


	//   ....[5]....
        /*0040*/ 	.word	0xffffffff


	//   ....[6]....
        /*0044*/ 	.word	0xffffffff


	//   ....[7]....
        /*0048*/ 	.word	0xffffffff


	//   ....[8]....
        /*004c*/ 	.word	0xffffffff


	//   ....[9]....
        /*0050*/ 	.word	0xffffffff


	//   ....[10]....
        /*0054*/ 	.word	0x05000071


	//   ....[11]....
        /*0058*/ 	.word	0x05000071


	//   ....[12]....
        /*005c*/ 	.word	0x05000071


	//   ....[13]....
        /*0060*/ 	.word	0x05000071


	//   ....[14]....
        /*0064*/ 	.word	0x05000071


	//   ....[15]....
        /*0068*/ 	.word	0x05000071


	//   ....[16]....
        /*006c*/ 	.word	0x05000071


	//   ....[17]....
        /*0070*/ 	.word	0x05000071


	//   ....[18]....
        /*0074*/ 	.word	0x05000071


	//   ....[19]....
        /*0078*/ 	.word	0x05000071


	//----- nvinfo : EIATTR_COOP_GROUP_INSTR_OFFSETS
	.align		4
.L_1349:
        /*007c*/ 	.byte	0x04, 0x28
        /*007e*/ 	.short	(.L_1351 - .L_1350)


	//   ....[0]....
.L_1350:
        /*0080*/ 	.word	0x00002680


	//   ....[1]....
        /*0084*/ 	.word	0x00002690


	//   ....[2]....
        /*0088*/ 	.word	0x000026c0


	//   ....[3]....
        /*008c*/ 	.word	0x000026d0


	//   ....[4]....
        /*0090*/ 	.word	0x00002700


	//   ....[5]....
        /*0094*/ 	.word	0x00002710


	//   ....[6]....
        /*0098*/ 	.word	0x00002740


	//   ....[7]....
        /*009c*/ 	.word	0x00002750


	//   ....[8]....
        /*00a0*/ 	.word	0x00002780


	//   ....[9]....
        /*00a4*/ 	.word	0x00002790


	//   ....[10]....
        /*00a8*/ 	.word	0x00005140


	//   ....[11]....
        /*00ac*/ 	.word	0x00005190


	//   ....[12]....
        /*00b0*/ 	.word	0x00005200


	//   ....[13]....
        /*00b4*/ 	.word	0x00005260


	//   ....[14]....
        /*00b8*/ 	.word	0x000052d0


	//   ....[15]....
        /*00bc*/ 	.word	0x00005330


	//   ....[16]....
        /*00c0*/ 	.word	0x000053a0


	//   ....[17]....
        /*00c4*/ 	.word	0x00005400


	//   ....[18]....
        /*00c8*/ 	.word	0x00005470


	//   ....[19]....
        /*00cc*/ 	.word	0x000054d0


	//----- nvinfo : EIATTR_EXIT_INSTR_OFFSETS
	.align		4
.L_1351:
        /*00d0*/ 	.byte	0x04, 0x1c
        /*00d2*/ 	.short	(.L_1353 - .L_1352)


	//   ....[0]....
.L_1352:
        /*00d4*/ 	.word	0x00005060


	//   ....[1]....
        /*00d8*/ 	.word	0x000050e0


	//----- nvinfo : EIATTR_MAX_THREADS
	.align		4
.L_1353:
        /*00dc*/ 	.byte	0x04, 0x05
        /*00de*/ 	.short	(.L_1355 - .L_1354)
.L_1354:
        /*00e0*/ 	.word	0x00000100
        /*00e4*/ 	.word	0x00000001
        /*00e8*/ 	.word	0x00000001


	//----- nvinfo : EIATTR_CRS_STACK_SIZE
	.align		4
.L_1355:
        /*00ec*/ 	.byte	0x04, 0x1e
        /*00ee*/ 	.short	(.L_1357 - .L_1356)
.L_1356:
        /*00f0*/ 	.word	0x00000000


	//----- nvinfo : EIATTR_CBANK_PARAM_SIZE
	.align		4
.L_1357:
        /*00f4*/ 	.byte	0x03, 0x19
        /*00f6*/ 	.short	0x0128


	//----- nvinfo : EIATTR_PARAM_CBANK
	.align		4
        /*00f8*/ 	.byte	0x04, 0x0a
        /*00fa*/ 	.short	(.L_1359 - .L_1358)
	.align		4
.L_1358:
        /*00fc*/ 	.word	index@(.nv.constant0._ZN10layer_norm13ln_bwd_kernelINS_13Kernel_traitsI13__nv_bfloat16S2_S2_S2_fjLj7168ELj1ELj1ELj8ELj8ENS_18Kernel_traits_baseILj7168ES2_S2_S2_S2_fjLj256EEEEELb1ELb0ELb0ELb0EEEvNS_9BwdParamsE)
        /*0100*/ 	.short	0x0210
        /*0102*/ 	.short	0x0128


	//----- nvinfo : EIATTR_SW_WAR
	.align		4
.L_1359:
        /*0104*/ 	.byte	0x04, 0x36
        /*0106*/ 	.short	(.L_1361 - .L_1360)
.L_1360:
        /*0108*/ 	.word	0x00000008
.L_1361:


//--------------------- .nv.info._ZN10layer_norm13ln_bwd_kernelINS_13Kernel_traitsI13__nv_bfloat16S2_S2_S2_fjLj7168ELj1ELj1ELj8ELj8ENS_18Kernel_traits_baseILj7168ES2_S2_S2_S2_fjLj256EEEEELb1ELb0ELb0ELb1EEEvNS_9BwdParamsE --------------------------
	.section	.nv.info._ZN10layer_norm13ln_bwd_kernelINS_13Kernel_traitsI13__nv_bfloat16S2_S2_S2_fjLj7168ELj1ELj1ELj8ELj8ENS_18Kernel_traits_baseILj7168ES2_S2_S2_S2_fjLj256EEEEELb1ELb0ELb0ELb1EEEvNS_9BwdParamsE,"",@"SHT_CUDA_INFO"
	.sectionflags	@""
	.align	4


	//----- nvinfo : EIATTR_CUDA_API_VERSION
	.align		4
        /*0000*/ 	.byte	0x04, 0x37
        /*0002*/ 	.short	(.L_1363 - .L_1362)
.L_1362:
        /*0004*/ 	.word	0x00000082


	//----- nvinfo : EIATTR_KPARAM_INFO
	.align		4
.L_1363:
        /*0008*/ 	.byte	0x04, 0x17
        /*000a*/ 	.short	(.L_1365 - .L_1364)
.L_1364:
        /*000c*/ 	.word	0x00000000
        /*0010*/ 	.short	0x0000
        /*0012*/ 	.short	0x0000
        /*0014*/ 	.byte	0x00, 0xf0, 0xa1, 0x04


	//----- nvinfo : EIATTR_SPARSE_MMA_MASK
	.align		4
.L_1365:
        /*0018*/ 	.byte	0x03, 0x50
        /*001a*/ 	.short	0x0000


	//----- nvinfo : EIATTR_MAXREG_COUNT
	.align		4
        /*001c*/ 	.byte	0x03, 0x1b
        /*001e*/ 	.short	0x00ff


	//----- nvinfo : EIATTR_NUM_BARRIERS
	.align		4
        /*0020*/ 	.byte	0x02, 0x4c
        /*0022*/ 	.byte	0x01
	.zero		1


	//----- nvinfo : EIATTR_MERCURY_ISA_VERSION
	.align		4
        /*0024*/ 	.byte	0x03, 0x5f
        /*0026*/ 	.short	0x0101


	//----- nvinfo : EIATTR_COOP_GROUP_MASK_REGIDS
	.align		4
        /*0028*/ 	.byte	0x04, 0x29
        /*002a*/ 	.short	(.L_1367 - .L_1366)


	//   ....[0]....
.L_1366:
        /*002c*/ 	.word	0xffffffff


	//   ....[1]....
        /*0030*/ 	.word	0xffffffff


	//   ....[2]....
        /*0034*/ 	.word	0xffffffff


	//   ....[3]....
        /*0038*/ 	.word	0xffffffff


	//   ....[4]....
        /*003c*/ 	.word	0xffffffff


	//   ....[5]....
        /*0040*/ 	.word	0xffffffff


	//   ....[6]....
        /*0044*/ 	.word	0xffffffff


	//   ....[7]....
        /*0048*/ 	.word	0xffffffff


	//   ....[8]....
        /*004c*/ 	.word	0xffffffff


	//   ....[9]....
        /*0050*/ 	.word	0xffffffff


	//   ....[10]....
        /*0054*/ 	.word	0x0500000c


	//   ....[11]....
        /*0058*/ 	.word	0x0500000c


	//   ....[12]....
        /*005c*/ 	.word	0x0500000c


	//   ....[13]....
        /*0060*/ 	.word	0x0500000c


	//   ....[14]....
        /*0064*/ 	.word	0x0500000c


	//   ....[15]....
        /*0068*/ 	.word	0x0500000c


	//   ....[16]....
        /*006c*/ 	.word	0x0500000c


	//   ....[17]....
        /*0070*/ 	.word	0x0500000c


	//   ....[18]....
        /*0074*/ 	.word	0x0500000c


	//   ....[19]....
        /*0078*/ 	.word	0x0500000c


	//----- nvinfo : EIATTR_COOP_GROUP_INSTR_OFFSETS
	.align		4
.L_1367:
        /*007c*/ 	.byte	0x04, 0x28
        /*007e*/ 	.short	(.L_1369 - .L_1368)


	//   ....[0]....
.L_1368:
        /*0080*/ 	.word	0x00002090


	//   ....[1]....
        /*0084*/ 	.word	0x000020a0


	//   ....[2]....
        /*0088*/ 	.word	0x000020d0


	//   ....[3]....
        /*008c*/ 	.word	0x000020e0


	//   ....[4]....
        /*0090*/ 	.word	0x00002110


	//   ....[5]....
        /*0094*/ 	.word	0x00002120


	//   ....[6]....
        /*0098*/ 	.word	0x00002150


	//   ....[7]....
        /*009c*/ 	.word	0x00002160


	//   ....[8]....
        /*00a0*/ 	.word	0x00002190


	//   ....[9]....
        /*00a4*/ 	.word	0x000021a0


	//   ....[10]....
        /*00a8*/ 	.word	0x000045f0


	//   ....[11]....
        /*00ac*/ 	.word	0x00004640


	//   ....[12]....
        /*00b0*/ 	.word	0x000046b0


	//   ....[13]....
        /*00b4*/ 	.word	0x00004710


	//   ....[14]....
        /*00b8*/ 	.word	0x00004780


	//   ....[15]....
        /*00bc*/ 	.word	0x000047e0


	//   ....[16]....
        /*00c0*/ 	.word	0x00004850


	//   ....[17]....
        /*00c4*/ 	.word	0x000048b0


	//   ....[18]....
        /*00c8*/ 	.word	0x00004920


	//   ....[19]....
        /*00cc*/ 	.word	0x00004980


	//----- nvinfo : EIATTR_EXIT_INSTR_OFFSETS
	.align		4
.L_1369:
        /*00d0*/ 	.byte	0x04, 0x1c
        /*00d2*/ 	.short	(.L_1371 - .L_1370)


	//   ....[0]....
.L_1370:
        /*00d4*/ 	.word	0x00004590


	//----- nvinfo : EIATTR_MAX_THREADS
	.align		4
.L_1371:
        /*00d8*/ 	.byte	0x04, 0x05
        /*00da*/ 	.short	(.L_1373 - .L_1372)
.L_1372:
        /*00dc*/ 	.word	0x00000100
        /*00e0*/ 	.word	0x00000001
        /*00e4*/ 	.word	0x00000001


	//----- nvinfo : EIATTR_CRS_STACK_SIZE
	.align		4
.L_1373:
        /*00e8*/ 	.byte	0x04, 0x1e
        /*00ea*/ 	.short	(.L_1375 - .L_1374)
.L_1374:
        /*00ec*/ 	.word	0x00000000


	//----- nvinfo : EIATTR_CBANK_PARAM_SIZE
	.align		4
.L_1375:
        /*00f0*/ 	.byte	0x03, 0x19
        /*00f2*/ 	.short	0x0128


	//----- nvinfo : EIATTR_PARAM_CBANK
	.align		4
        /*00f4*/ 	.byte	0x04, 0x0a
        /*00f6*/ 	.short	(.L_1377 - .L_1376)
	.align		4
.L_1376:
        /*00f8*/ 	.word	index@(.nv.constant0._ZN10layer_norm13ln_bwd_kernelINS_13Kernel_traitsI13__nv_bfloat16S2_S2_S2_fjLj7168ELj1ELj1ELj8ELj8ENS_18Kernel_traits_baseILj7168ES2_S2_S2_S2_fjLj256EEEEELb1ELb0ELb0ELb1EEEvNS_9BwdParamsE)
        /*00fc*/ 	.short	0x0210
        /*00fe*/ 	.short	0x0128


	//----- nvinfo : EIATTR_SW_WAR
	.align		4
.L_1377:
        /*0100*/ 	.byte	0x04, 0x36
        /*0102*/ 	.short	(.L_1379 - .L_1378)
.L_1378:
        /*0104*/ 	.word	0x00000008
.L_1379:


//--------------------- .nv.info._ZN10layer_norm22ln_bwd_finalize_kernelINS_22Kernel_traits_finalizeILj7168E13__nv_bfloat16S2_S2_S2_fjLb0ELj1024ELj4ENS_18Kernel_traits_baseILj7168ES2_S2_S2_S2_fjLj1024EEEEELb0ELb0EEEvNS_9BwdParamsE --------------------------
	.section	.nv.info._ZN10layer_norm22ln_bwd_finalize_kernelINS_22Kernel_traits_finalizeILj7168E13__nv_bfloat16S2_S2_S2_fjLb0ELj1024ELj4ENS_18Kernel_traits_baseILj7168ES2_S2_S2_S2_fjLj1024EEEEELb0ELb0EEEvNS_9BwdParamsE,"",@"SHT_CUDA_INFO"
	.sectionflags	@""
	.align	4


	//----- nvinfo : EIATTR_CUDA_API_VERSION
	.align		4
        /*0000*/ 	.byte	0x04, 0x37
        /*0002*/ 	.short	(.L_1381 - .L_1380)
.L_1380:
        /*0004*/ 	.word	0x00000082


	//----- nvinfo : EIATTR_KPARAM_INFO
	.align		4
.L_1381:
        /*0008*/ 	.byte	0x04, 0x17
        /*000a*/ 	.short	(.L_1383 - .L_1382)
.L_1382:
        /*000c*/ 	.word	0x00000000
        /*0010*/ 	.short	0x0000
        /*0012*/ 	.short	0x0000
        /*0014*/ 	.byte	0x00, 0xf0, 0xa1, 0x04


	//----- nvinfo : EIATTR_SPARSE_MMA_MASK
	.align		4
.L_1383:
        /*0018*/ 	.byte	0x03, 0x50
        /*001a*/ 	.short	0x0000


	//----- nvinfo : EIATTR_MAXREG_COUNT
	.align		4
        /*001c*/ 	.byte	0x03, 0x1b
        /*001e*/ 	.short	0x0040


	//----- nvinfo : EIATTR_NUM_BARRIERS
	.align		4
        /*0020*/ 	.byte	0x02, 0x4c
        /*0022*/ 	.byte	0x01
	.zero		1


	//----- nvinfo : EIATTR_MERCURY_ISA_VERSION
	.align		4
        /*0024*/ 	.byte	0x03, 0x5f
        /*0026*/ 	.short	0x0101


	//----- nvinfo : EIATTR_COOP_GROUP_MASK_REGIDS
	.align		4
        /*0028*/ 	.byte	0x04, 0x29
        /*002a*/ 	.short	(.L_1385 - .L_1384)


	//   ....[0]....
.L_1384:
        /*002c*/ 	.word	0xffffffff


	//   ....[1]....
        /*0030*/ 	.word	0xffffffff


	//   ....[2]....
        /*0034*/ 	.word	0xffffffff


	//   ....[3]....
        /*0038*/ 	.word	0xffffffff


	//   ....[4]....
        /*003c*/ 	.word	0xffffffff


	//   ....[5]....
        /*0040*/ 	.word	0xffffffff


	//   ....[6]....
        /*0044*/ 	.word	0xffffffff


	//   ....[7]....
        /*0048*/ 	.word	0xffffffff


	//   ....[8]....
        /*004c*/ 	.word	0xffffffff


	//   ....[9]....
        /*0050*/ 	.word	0xffffffff


	//   ....[10]....
        /*0054*/ 	.word	0x05000013


	//   ....[11]....
        /*0058*/ 	.word	0x05000013


	//   ....[12]....
        /*005c*/ 	.word	0x05000013


	//   ....[13]....
        /*0060*/ 	.word	0x05000013


	//   ....[14]....
        /*0064*/ 	.word	0x05000013


	//   ....[15]....
        /*0068*/ 	.word	0x05000013


	//   ....[16]....
        /*006c*/ 	.word	0x05000013


	//   ....[17]....
        /*0070*/ 	.word	0x05000013


	//   ....[18]....
        /*0074*/ 	.word	0x05000013


	//   ....[19]....
        /*0078*/ 	.word	0x05000013


	//----- nvinfo : EIATTR_COOP_GROUP_INSTR_OFFSETS
	.align		4
.L_1385:
        /*007c*/ 	.byte	0x04, 0x28
        /*007e*/ 	.short	(.L_1387 - .L_1386)


	//   ....[0]....
.L_1386:
        /*0080*/ 	.word	0x000008e0


	//   ....[1]....
        /*0084*/ 	.word	0x000008f0


	//   ....[2]....
        /*0088*/ 	.word	0x00000920


	//   ....[3]....
        /*008c*/ 	.word	0x00000930


	//   ....[4]....
        /*0090*/ 	.word	0x00000960


	//   ....[5]....
        /*0094*/ 	.word	0x00000970


	//   ....[6]....
        /*0098*/ 	.word	0x000009a0


	//   ....[7]....
        /*009c*/ 	.word	0x000009b0


	//   ....[8]....
        /*00a0*/ 	.word	0x000009e0


	//   ....[9]....
        /*00a4*/ 	.word	0x000009f0


	//   ....[10]....
        /*00a8*/ 	.word	0x00000c10


	//   ....[11]....
        /*00ac*/ 	.word	0x00000c80


	//   ....[12]....
        /*00b0*/ 	.word	0x00000cf0


	//   ....[13]....
        /*00b4*/ 	.word	0x00000d60


	//   ....[14]....
        /*00b8*/ 	.word	0x00000dd0


	//   ....[15]....
        /*00bc*/ 	.word	0x00000e30


	//   ....[16]....
        /*00c0*/ 	.word	0x00000ea0


	//   ....[17]....
        /*00c4*/ 	.word	0x00000f10


	//   ....[18]....
        /*00c8*/ 	.word	0x00000f80


	//   ....[19]....
        /*00cc*/ 	.word	0x00000ff0


	//----- nvinfo : EIATTR_EXIT_INSTR_OFFSETS
	.align		4
.L_1387:
        /*00d0*/ 	.byte	0x04, 0x1c
        /*00d2*/ 	.short	(.L_1389 - .L_1388)


	//   ....[0]....
.L_1388:
        /*00d4*/ 	.word	0x00000070


	//   ....[1]....
        /*00d8*/ 	.word	0x00000bb0


	//----- nvinfo : EIATTR_MAX_THREADS
	.align		4
.L_1389:
        /*00dc*/ 	.byte	0x04, 0x05
        /*00de*/ 	.short	(.L_1391 - .L_1390)
.L_1390:
        /*00e0*/ 	.word	0x00000400
        /*00e4*/ 	.word	0x00000001
        /*00e8*/ 	.word	0x00000001


	//----- nvinfo : EIATTR_CRS_STACK_SIZE
	.align		4
.L_1391:
        /*00ec*/ 	.byte	0x04, 0x1e
        /*00ee*/ 	.short	(.L_1393 - .L_1392)
.L_1392:
        /*00f0*/ 	.word	0x00000000


	//----- nvinfo : EIATTR_CBANK_PARAM_SIZE
	.align		4
.L_1393:
        /*00f4*/ 	.byte	0x03, 0x19
        /*00f6*/ 	.short	0x0128


	//----- nvinfo : EIATTR_PARAM_CBANK
	.align		4
        /*00f8*/ 	.byte	0x04, 0x0a
        /*00fa*/ 	.short	(.L_1395 - .L_1394)
	.align		4
.L_1394:
        /*00fc*/ 	.word	index@(.nv.constant0._ZN10layer_norm22ln_bwd_finalize_kernelINS_22Kernel_traits_finalizeILj7168E13__nv_bfloat16S2_S2_S2_fjLb0ELj1024ELj4ENS_18Kernel_traits_baseILj7168ES2_S2_S2_S2_fjLj1024EEEEELb0ELb0EEEvNS_9BwdParamsE)
        /*0100*/ 	.short	0x0210
        /*0102*/ 	.short	0x0128


	//----- nvinfo : EIATTR_SW_WAR
	.align		4
.L_1395:
        /*0104*/ 	.byte	0x04, 0x36
        /*0106*/ 	.short	(.L_1397 - .L_1396)
.L_1396:
        /*0108*/ 	.word	0x00000008
.L_1397:


//--------------------- .nv.info._ZN10layer_norm13ln_bwd_kernelINS_13Kernel_traitsI13__nv_bfloat16S2_S2_S2_fjLj7168ELj1ELj1ELj8ELj8ENS_18Kernel_traits_baseILj7168ES2_S2_S2_S2_fjLj256EEEEELb1ELb0ELb1ELb0EEEvNS_9BwdParamsE --------------------------
	.section	.nv.info._ZN10layer_norm13ln_bwd_kernelINS_13Kernel_traitsI13__nv_bfloat16S2_S2_S2_fjLj7168ELj1ELj1ELj8ELj8ENS_18Kernel_traits_baseILj7168ES2_S2_S2_S2_fjLj256EEEEELb1ELb0ELb1ELb0EEEvNS_9BwdParamsE,"",@"SHT_CUDA_INFO"
	.sectionflags	@""
	.align	4


	//----- nvinfo : EIATTR_CUDA_API_VERSION
	.align		4
        /*0000*/ 	.byte	0x04, 0x37
        /*0002*/ 	.short	(.L_1399 - .L_1398)
.L_1398:
        /*0004*/ 	.word	0x00000082


	//----- nvinfo : EIATTR_KPARAM_INFO
	.align		4
.L_1399:
        /*0008*/ 	.byte	0x04, 0x17
        /*000a*/ 	.short	(.L_1401 - .L_1400)
.L_1400:
        /*000c*/ 	.word	0x00000000
        /*0010*/ 	.short	0x0000
        /*0012*/ 	.short	0x0000
        /*0014*/ 	.byte	0x00, 0xf0, 0xa1, 0x04


	//----- nvinfo : EIATTR_SPARSE_MMA_MASK
	.align		4
.L_1401:
        /*0018*/ 	.byte	0x03, 0x50
        /*001a*/ 	.short	0x0000


	//----- nvinfo : EIATTR_MAXREG_COUNT
	.align		4
        /*001c*/ 	.byte	0x03, 0x1b
        /*001e*/ 	.short	0x00ff


	//----- nvinfo : EIATTR_NUM_BARRIERS
	.align		4
        /*0020*/ 	.byte	0x02, 0x4c
        /*0022*/ 	.byte	0x01
	.zero		1


	//----- nvinfo : EIATTR_MERCURY_ISA_VERSION
	.align		4
        /*0024*/ 	.byte	0x03, 0x5f
        /*0026*/ 	.short	0x0101


	//----- nvinfo : EIATTR_COOP_GROUP_MASK_REGIDS
	.align		4
        /*0028*/ 	.byte	0x04, 0x29
        /*002a*/ 	.short	(.L_1403 - .L_1402)


	//   ....[0]....
.L_1402:
        /*002c*/ 	.word	0xffffffff


	//   ....[1]....
        /*0030*/ 	.word	0xffffffff


	//   ....[2]....
        /*0034*/ 	.word	0xffffffff


	//   ....[3]....
        /*0038*/ 	.word	0xffffffff


	//   ....[4]....
        /*003c*/ 	.word	0xffffffff


	//   ....[5]....
        /*0040*/ 	.word	0xffffffff


	//   ....[6]....
        /*0044*/ 	.word	0xffffffff


	//   ....[7]....
        /*0048*/ 	.word	0xffffffff


	//   ....[8]....
        /*004c*/ 	.word	0xffffffff


	//   ....[9]....
        /*0050*/ 	.word	0xffffffff


	//   ....[10]....
        /*0054*/ 	.word	0x05000073


	//   ....[11]....
        /*0058*/ 	.word	0x05000073


	//   ....[12]....
        /*005c*/ 	.word	0x05000073


	//   ....[13]....
        /*0060*/ 	.word	0x05000073


	//   ....[14]....
        /*0064*/ 	.word	0x05000073


	//   ....[15]....
        /*0068*/ 	.word	0x05000073


	//   ....[16]....
        /*006c*/ 	.word	0x05000073


	//   ....[17]....
        /*0070*/ 	.word	0x05000073


	//   ....[18]....
        /*0074*/ 	.word	0x05000073


	//   ....[19]....
        /*0078*/ 	.word	0x05000073


	//----- nvinfo : EIATTR_COOP_GROUP_INSTR_OFFSETS
	.align		4
.L_1403:
        /*007c*/ 	.byte	0x04, 0x28
        /*007e*/ 	.short	(.L_1405 - .L_1404)


	//   ....[0]....
.L_1404:
        /*0080*/ 	.word	0x00002da0


	//   ....[1]....
        /*0084*/ 	.word	0x00002db0


	//   ....[2]....
        /*0088*/ 	.word	0x00002de0


	//   ....[3]....
        /*008c*/ 	.word	0x00002df0


	//   ....[4]....
        /*0090*/ 	.word	0x00002e20


	//   ....[5]....
        /*0094*/ 	.word	0x00002e30


	//   ....[6]....
        /*0098*/ 	.word	0x00002e60


	//   ....[7]....
        /*009c*/ 	.word	0x00002e70


	//   ....[8]....
        /*00a0*/ 	.word	0x00002ea0


	//   ....[9]....
        /*00a4*/ 	.word	0x00002eb0


	//   ....[10]....
        /*00a8*/ 	.word	0x00006be0


	//   ....[11]....
        /*00ac*/ 	.word	0x00006c30


	//   ....[12]....
        /*00b0*/ 	.word	0x00006ca0


	//   ....[13]....
        /*00b4*/ 	.word	0x00006d00


	//   ....[14]....
        /*00b8*/ 	.word	0x00006d70


	//   ....[15]....
        /*00bc*/ 	.word	0x00006dd0


	//   ....[16]....
        /*00c0*/ 	.word	0x00006e40


	//   ....[17]....
        /*00c4*/ 	.word	0x00006ea0


	//   ....[18]....
        /*00c8*/ 	.word	0x00006f10


	//   ....[19]....
        /*00cc*/ 	.word	0x00006f70


	//----- nvinfo : EIATTR_EXIT_INSTR_OFFSETS
	.align		4
.L_1405:
        /*00d0*/ 	.byte	0x04, 0x1c
        /*00d2*/ 	.short	(.L_1407 - .L_1406)


	//   ....[0]....
.L_1406:
        /*00d4*/ 	.word	0x00006b00


	//   ....[1]....
        /*00d8*/ 	.word	0x00006b80


	//----- nvinfo : EIATTR_MAX_THREADS
	.align		4
.L_1407:
        /*00dc*/ 	.byte	0x04, 0x05
        /*00de*/ 	.short	(.L_1409 - .L_1408)
.L_1408:
        /*00e0*/ 	.word	0x00000100
        /*00e4*/ 	.word	0x00000001
        /*00e8*/ 	.word	0x00000001


	//----- nvinfo : EIATTR_CRS_STACK_SIZE
	.align		4
.L_1409:
        /*00ec*/ 	.byte	0x04, 0x1e
        /*00ee*/ 	.short	(.L_1411 - .L_1410)
.L_1410:
        /*00f0*/ 	.word	0x00000000


	//----- nvinfo : EIATTR_CBANK_PARAM_SIZE
	.align		4
.L_1411:
        /*00f4*/ 	.byte	0x03, 0x19
        /*00f6*/ 	.short	0x0128


	//----- nvinfo : EIATTR_PARAM_CBANK
	.align		4
        /*00f8*/ 	.byte	0x04, 0x0a
        /*00fa*/ 	.short	(.L_1413 - .L_1412)
	.align		4
.L_1412:
        /*00fc*/ 	.word	index@(.nv.constant0._ZN10layer_norm13ln_bwd_kernelINS_13Kernel_traitsI13__nv_bfloat16S2_S2_S2_fjLj7168ELj1ELj1ELj8ELj8ENS_18Kernel_traits_baseILj7168ES2_S2_S2_S2_fjLj256EEEEELb1ELb0ELb1ELb0EEEvNS_9BwdParamsE)
        /*0100*/ 	.short	0x0210
        /*0102*/ 	.short	0x0128


	//----- nvinfo : EIATTR_SW_WAR
	.align		4
.L_1413:
        /*0104*/ 	.byte	0x04, 0x36
        /*0106*/ 	.short	(.L_1415 - .L_1414)
.L_1414:
        /*0108*/ 	.word	0x00000008
.L_1415:


//--------------------- .nv.info._ZN10layer_norm22ln_bwd_finalize_kernelINS_22Kernel_traits_finalizeILj7168E13__nv_bfloat16S2_S2_S2_fjLb0ELj1024ELj4ENS_18Kernel_traits_baseILj7168ES2_S2_S2_S2_fjLj1024EEEEELb0ELb1EEEvNS_9BwdParamsE --------------------------
	.section	.nv.info._ZN10layer_norm22ln_bwd_finalize_kernelINS_22Kernel_traits_finalizeILj7168E13__nv_bfloat16S2_S2_S2_fjLb0ELj1024ELj4ENS_18Kernel_traits_baseILj7168ES2_S2_S2_S2_fjLj1024EEEEELb0ELb1EEEvNS_9BwdParamsE,"",@"SHT_CUDA_INFO"
	.sectionflags	@""
	.align	4


	//----- nvinfo : EIATTR_CUDA_API_VERSION
	.align		4
        /*0000*/ 	.byte	0x04, 0x37
        /*0002*/ 	.short	(.L_1417 - .L_1416)
.L_1416:
        /*0004*/ 	.word	0x00000082


	//----- nvinfo : EIATTR_KPARAM_INFO
	.align		4
.L_1417:
        /*0008*/ 	.byte	0x04, 0x17
        /*000a*/ 	.short	(.L_1419 - .L_1418)
.L_1418:
        /*000c*/ 	.word	0x00000000
        /*0010*/ 	.short	0x0000
        /*0012*/ 	.short	0x0000
        /*0014*/ 	.byte	0x00, 0xf0, 0xa1, 0x04


	//----- nvinfo : EIATTR_SPARSE_MMA_MASK
	.align		4
.L_1419:
        /*0018*/ 	.byte	0x03, 0x50
        /*001a*/ 	.short	0x0000


	//----- nvinfo : EIATTR_MAXREG_COUNT
	.align		4
        /*001c*/ 	.byte	0x03, 0x1b
        /*001e*/ 	.short	0x0040


	//----- nvinfo : EIATTR_NUM_BARRIERS
	.align		4
        /*0020*/ 	.byte	0x02, 0x4c
        /*0022*/ 	.byte	0x01
	.zero		1


	//----- nvinfo : EIATTR_MERCURY_ISA_VERSION
	.align		4
        /*0024*/ 	.byte	0x03, 0x5f
        /*0026*/ 	.short	0x0101


	//----- nvinfo : EIATTR_COOP_GROUP_MASK_REGIDS
	.align		4
        /*0028*/ 	.byte	0x04, 0x29
        /*002a*/ 	.short	(.L_1421 - .L_1420)


	//   ....[0]....
.L_1420:
        /*002c*/ 	.word	0xffffffff


	//   ....[1]....
        /*0030*/ 	.word	0xffffffff


	//   ....[2]....
        /*0034*/ 	.word	0xffffffff


	//   ....[3]....
        /*0038*/ 	.word	0xffffffff


	//   ....[4]....
        /*003c*/ 	.word	0xffffffff


	//   ....[5]....
        /*0040*/ 	.word	0xffffffff


	//   ....[6]....
        /*0044*/ 	.word	0xffffffff


	//   ....[7]....
        /*0048*/ 	.word	0xffffffff


	//   ....[8]....
        /*004c*/ 	.word	0xffffffff


	//   ....[9]....
        /*0050*/ 	.word	0xffffffff


	//   ....[10]....
        /*0054*/ 	.word	0x05000011


	//   ....[11]....
        /*0058*/ 	.word	0x05000011


	//   ....[12]....
        /*005c*/ 	.word	0x05000011


	//   ....[13]....
        /*0060*/ 	.word	0x05000011


	//   ....[14]....
        /*0064*/ 	.word	0x05000011


	//   ....[15]....
        /*0068*/ 	.word	0x05000011


	//   ....[16]....
        /*006c*/ 	.word	0x05000011


	//   ....[17]....
        /*0070*/ 	.word	0x05000011


	//   ....[18]....
        /*0074*/ 	.word	0x05000011


	//   ....[19]....
        /*0078*/ 	.word	0x05000011


	//----- nvinfo : EIATTR_COOP_GROUP_INSTR_OFFSETS
	.align		4
.L_1421:
        /*007c*/ 	.byte	0x04, 0x28
        /*007e*/ 	.short	(.L_1423 - .L_1422)


	//   ....[0]....
.L_1422:
        /*0080*/ 	.word	0x000008e0


	//   ....[1]....
        /*0084*/ 	.word	0x000008f0


	//   ....[2]....
        /*0088*/ 	.word	0x00000920


	//   ....[3]....
        /*008c*/ 	.word	0x00000930


	//   ....[4]....
        /*0090*/ 	.word	0x00000960


	//   ....[5]....
        /*0094*/ 	.word	0x00000970


	//   ....[6]....
        /*0098*/ 	.word	0x000009a0


	//   ....[7]....
        /*009c*/ 	.word	0x000009b0


	//   ....[8]....
        /*00a0*/ 	.word	0x000009e0


	//   ....[9]....
        /*00a4*/ 	.word	0x000009f0


	//   ....[10]....
        /*00a8*/ 	.word	0x00000bf0


	//   ....[11]....
        /*00ac*/ 	.word	0x00000c60


	//   ....[12]....
        /*00b0*/ 	.word	0x00000cd0


	//   ....[13]....
        /*00b4*/ 	.word	0x00000d40


	//   ....[14]....
        /*00b8*/ 	.word	0x00000db0


	//   ....[15]....
        /*00bc*/ 	.word	0x00000e10


	//   ....[16]....
        /*00c0*/ 	.word	0x00000e80


	//   ....[17]....
        /*00c4*/ 	.word	0x00000ef0


	//   ....[18]....
        /*00c8*/ 	.word	0x00000f60


	//   ....[19]....
        /*00cc*/ 	.word	0x00000fd0


	//----- nvinfo : EIATTR_EXIT_INSTR_OFFSETS
	.align		4
.L_1423:
        /*00d0*/ 	.byte	0x04, 0x1c
        /*00d2*/ 	.short	(.L_1425 - .L_1424)


	//   ....[0]....
.L_1424:
        /*00d4*/ 	.word	0x00000070


	//   ....[1]....
        /*00d8*/ 	.word	0x00000b90


	//----- nvinfo : EIATTR_MAX_THREADS
	.align		4
.L_1425:
        /*00dc*/ 	.byte	0x04, 0x05
        /*00de*/ 	.short	(.L_1427 - .L_1426)
.L_1426:
        /*00e0*/ 	.word	0x00000400
        /*00e4*/ 	.word	0x00000001
        /*00e8*/ 	.word	0x00000001


	//----- nvinfo : EIATTR_CRS_STACK_SIZE
	.align		4
.L_1427:
        /*00ec*/ 	.byte	0x04, 0x1e
        /*00ee*/ 	.short	(.L_1429 - .L_1428)
.L_1428:
        /*00f0*/ 	.word	0x00000000


	//----- nvinfo : EIATTR_CBANK_PARAM_SIZE
	.align		4
.L_1429:
        /*00f4*/ 	.byte	0x03, 0x19
        /*00f6*/ 	.short	0x0128


	//----- nvinfo : EIATTR_PARAM_CBANK
	.align		4
        /*00f8*/ 	.byte	0x04, 0x0a
        /*00fa*/ 	.short	(.L_1431 - .L_1430)
	.align		4
.L_1430:
        /*00fc*/ 	.word	index@(.nv.constant0._ZN10layer_norm22ln_bwd_finalize_kernelINS_22Kernel_traits_finalizeILj7168E13__nv_bfloat16S2_S2_S2_fjLb0ELj1024ELj4ENS_18Kernel_traits_baseILj7168ES2_S2_S2_S2_fjLj1024EEEEELb0ELb1EEEvNS_9BwdParamsE)
        /*0100*/ 	.short	0x0210
        /*0102*/ 	.short	0x0128


	//----- nvinfo : EIATTR_SW_WAR
	.align		4
.L_1431:
        /*0104*/ 	.byte	0x04, 0x36
        /*0106*/ 	.short	(.L_1433 - .L_1432)
.L_1432:
        /*0108*/ 	.word	0x00000008
.L_1433:


//--------------------- .nv.info._ZN10layer_norm13ln_bwd_kernelINS_13Kernel_traitsI13__nv_bfloat16S2_S2_S2_fjLj7168ELj1ELj1ELj8ELj8ENS_18Kernel_traits_baseILj7168ES2_S2_S2_S2_fjLj256EEEEELb1ELb0ELb1ELb1EEEvNS_9BwdParamsE --------------------------
	.section	.nv.info._ZN10layer_norm13ln_bwd_kernelINS_13Kernel_traitsI13__nv_bfloat16S2_S2_S2_fjLj7168ELj1ELj1ELj8ELj8ENS_18Kernel_traits_baseILj7168ES2_S2_S2_S2_fjLj256EEEEELb1ELb0ELb1ELb1EEEvNS_9BwdParamsE,"",@"SHT_CUDA_INFO"
	.sectionflags	@""
	.align	4


	//----- nvinfo : EIATTR_CUDA_API_VERSION
	.align		4
        /*0000*/ 	.byte	0x04, 0x37
        /*0002*/ 	.short	(.L_1435 - .L_1434)
.L_1434:
        /*0004*/ 	.word	0x00000082


	//----- nvinfo : EIATTR_KPARAM_INFO
	.align		4
.L_1435:
        /*0008*/ 	.byte	0x04, 0x17
        /*000a*/ 	.short	(.L_1437 - .L_1436)
.L_1436:
        /*000c*/ 	.word	0x00000000
        /*0010*/ 	.short	0x0000
        /*0012*/ 	.short	0x0000
        /*0014*/ 	.byte	0x00, 0xf0, 0xa1, 0x04


	//----- nvinfo : EIATTR_SPARSE_MMA_MASK
	.align		4
.L_1437:
        /*0018*/ 	.byte	0x03, 0x50
        /*001a*/ 	.short	0x0000


	//----- nvinfo : EIATTR_MAXREG_COUNT
	.align		4
        /*001c*/ 	.byte	0x03, 0x1b
        /*001e*/ 	.short	0x00ff


	//----- nvinfo : EIATTR_NUM_BARRIERS
	.align		4
        /*0020*/ 	.byte	0x02, 0x4c
        /*0022*/ 	.byte	0x01
	.zero		1


	//----- nvinfo : EIATTR_MERCURY_ISA_VERSION
	.align		4
        /*0024*/ 	.byte	0x03, 0x5f
        /*0026*/ 	.short	0x0101


	//----- nvinfo : EIATTR_COOP_GROUP_MASK_REGIDS
	.align		4
        /*0028*/ 	.byte	0x04, 0x29
        /*002a*/ 	.short	(.L_1439 - .L_1438)


	//   ....[0]....
.L_1438:
        /*002c*/ 	.word	0xffffffff


	//   ....[1]....
        /*0030*/ 	.word	0xffffffff


	//   ....[2]....
        /*0034*/ 	.word	0xffffffff


	//   ....[3]....
        /*0038*/ 	.word	0xffffffff


	//   ....[4]....
        /*003c*/ 	.word	0xffffffff


	//   ....[5]....
        /*0040*/ 	.word	0xffffffff


	//   ....[6]....
        /*0044*/ 	.word	0xffffffff


	//   ....[7]....
        /*0048*/ 	.word	0xffffffff


	//   ....[8]....
        /*004c*/ 	.word	0xffffffff


	//   ....[9]....
        /*0050*/ 	.word	0xffffffff


	//   ....[10]....
        /*0054*/ 	.word	0x05000076


	//   ....[11]....
        /*0058*/ 	.word	0x05000076


	//   ....[12]....
        /*005c*/ 	.word	0x05000076


	//   ....[13]....
        /*0060*/ 	.word	0x05000076


	//   ....[14]....
        /*0064*/ 	.word	0x05000076


	//   ....[15]....
        /*0068*/ 	.word	0x05000076


	//   ....[16]....
        /*006c*/ 	.word	0x05000076


	//   ....[17]....
        /*0070*/ 	.word	0x05000076


	//   ....[18]....
        /*0074*/ 	.word	0x05000076


	//   ....[19]....
        /*0078*/ 	.word	0x05000076


	//----- nvinfo : EIATTR_COOP_GROUP_INSTR_OFFSETS
	.align		4
.L_1439:
        /*007c*/ 	.byte	0x04, 0x28
        /*007e*/ 	.short	(.L_1441 - .L_1440)


	//   ....[0]....
.L_1440:
        /*0080*/ 	.word	0x00002500


	//   ....[1]....
        /*0084*/ 	.word	0x00002510


	//   ....[2]....
        /*0088*/ 	.word	0x00002540


	//   ....[3]....
        /*008c*/ 	.word	0x00002550


	//   ....[4]....
        /*0090*/ 	.word	0x00002580


	//   ....[5]....
        /*0094*/ 	.word	0x00002590


	//   ....[6]....
        /*0098*/ 	.word	0x000025c0


	//   ....[7]....
        /*009c*/ 	.word	0x000025d0


	//   ....[8]....
        /*00a0*/ 	.word	0x00002600


	//   ....[9]....
        /*00a4*/ 	.word	0x00002610


	//   ....[10]....
        /*00a8*/ 	.word	0x00005b10


	//   ....[11]....
        /*00ac*/ 	.word	0x00005b60


	//   ....[12]....
        /*00b0*/ 	.word	0x00005bd0


	//   ....[13]....
        /*00b4*/ 	.word	0x00005c30


	//   ....[14]....
        /*00b8*/ 	.word	0x00005ca0


	//   ....[15]....
        /*00bc*/ 	.word	0x00005d00


	//   ....[16]....
        /*00c0*/ 	.word	0x00005d70


	//   ....[17]....
        /*00c4*/ 	.word	0x00005dd0


	//   ....[18]....
        /*00c8*/ 	.word	0x00005e40


	//   ....[19]....
        /*00cc*/ 	.word	0x00005ea0


	//----- nvinfo : EIATTR_EXIT_INSTR_OFFSETS
	.align		4
.L_1441:
        /*00d0*/ 	.byte	0x04, 0x1c
        /*00d2*/ 	.short	(.L_1443 - .L_1442)


	//   ....[0]....
.L_1442:
        /*00d4*/ 	.word	0x00005ab0


	//----- nvinfo : EIATTR_MAX_THREADS
	.align		4
.L_1443:
        /*00d8*/ 	.byte	0x04, 0x05
        /*00da*/ 	.short	(.L_1445 - .L_1444)
.L_1444:
        /*00dc*/ 	.word	0x00000100
        /*00e0*/ 	.word	0x00000001
        /*00e4*/ 	.word	0x00000001


	//----- nvinfo : EIATTR_CRS_STACK_SIZE
	.align		4
.L_1445:
        /*00e8*/ 	.byte	0x04, 0x1e
        /*00ea*/ 	.short	(.L_1447 - .L_1446)
.L_1446:
        /*00ec*/ 	.word	0x00000000


	//----- nvinfo : EIATTR_CBANK_PARAM_SIZE
	.align		4
.L_1447:
        /*00f0*/ 	.byte	0x03, 0x19
        /*00f2*/ 	.short	0x0128


	//----- nvinfo : EIATTR_PARAM_CBANK
	.align		4
        /*00f4*/ 	.byte	0x04, 0x0a
        /*00f6*/ 	.short	(.L_1449 - .L_1448)
	.align		4
.L_1448:
        /*00f8*/ 	.word	index@(.nv.constant0._ZN10layer_norm13ln_bwd_kernelINS_13Kernel_traitsI13__nv_bfloat16S2_S2_S2_fjLj7168ELj1ELj1ELj8ELj8ENS_18Kernel_traits_baseILj7168ES2_S2_S2_S2_fjLj256EEEEELb1ELb0ELb1ELb1EEEvNS_9BwdParamsE)
        /*00fc*/ 	.short	0x0210
        /*00fe*/ 	.short	0x0128


	//----- nvinfo : EIATTR_SW_WAR
	.align		4
.L_1449:
        /*0100*/ 	.byte	0x04, 0x36
        /*0102*/ 	.short	(.L_1451 - .L_1450)
.L_1450:
        /*0104*/ 	.word	0x00000008
.L_1451:


//--------------------- .nv.info._ZN10layer_norm13ln_bwd_kernelINS_13Kernel_traitsI13__nv_bfloat16S2_S2_S2_fjLj7168ELj1ELj1ELj8ELj8ENS_18Kernel_traits_baseILj7168ES2_S2_S2_S2_fjLj256EEEEELb1ELb1ELb0ELb0EEEvNS_9BwdParamsE --------------------------
	.section	.nv.info._ZN10layer_norm13ln_bwd_kernelINS_13Kernel_traitsI13__nv_bfloat16S2_S2_S2_fjLj7168ELj1ELj1ELj8ELj8ENS_18Kernel_traits_baseILj7168ES2_S2_S2_S2_fjLj256EEEEELb1ELb1ELb0ELb0EEEvNS_9BwdParamsE,"",@"SHT_CUDA_INFO"
	.sectionflags	@""
	.align	4


	//----- nvinfo : EIATTR_CUDA_API_VERSION
	.align		4
        /*0000*/ 	.byte	0x04, 0x37
        /*0002*/ 	.short	(.L_1453 - .L_1452)
.L_1452:
        /*0004*/ 	.word	0x00000082


	//----- nvinfo : EIATTR_KPARAM_INFO
	.align		4
.L_1453:
        /*0008*/ 	.byte	0x04, 0x17
        /*000a*/ 	.short	(.L_1455 - .L_1454)
.L_1454:
        /*000c*/ 	.word	0x00000000
        /*0010*/ 	.short	0x0000
        /*0012*/ 	.short	0x0000
        /*0014*/ 	.byte	0x00, 0xf0, 0xa1, 0x04


	//----- nvinfo : EIATTR_SPARSE_MMA_MASK
	.align		4
.L_1455:
        /*0018*/ 	.byte	0x03, 0x50
        /*001a*/ 	.short	0x0000


	//----- nvinfo : EIATTR_MAXREG_COUNT
	.align		4
        /*001c*/ 	.byte	0x03, 0x1b
        /*001e*/ 	.short	0x00ff


	//----- nvinfo : EIATTR_NUM_BARRIERS
	.align		4
        /*0020*/ 	.byte	0x02, 0x4c
        /*0022*/ 	.byte	0x01
	.zero		1


	//----- nvinfo : EIATTR_MERCURY_ISA_VERSION
	.align		4
        /*0024*/ 	.byte	0x03, 0x5f
        /*0026*/ 	.short	0x0101


	//----- nvinfo : EIATTR_COOP_GROUP_MASK_REGIDS
	.align		4
        /*0028*/ 	.byte	0x04, 0x29
        /*002a*/ 	.short	(.L_1457 - .L_1456)


	//   ....[0]....
.L_1456:
        /*002c*/ 	.word	0xffffffff


	//   ....[1]....
        /*0030*/ 	.word	0xffffffff


	//   ....[2]....
        /*0034*/ 	.word	0xffffffff


	//   ....[3]....
        /*0038*/ 	.word	0xffffffff


	//   ....[4]....
        /*003c*/ 	.word	0xffffffff


	//   ....[5]....
        /*0040*/ 	.word	0xffffffff


	//   ....[6]....
        /*0044*/ 	.word	0xffffffff


	//   ....[7]....
        /*0048*/ 	.word	0xffffffff


	//   ....[8]....
        /*004c*/ 	.word	0xffffffff


	//   ....[9]....
        /*0050*/ 	.word	0xffffffff


	//   ....[10]....
        /*0054*/ 	.word	0x05000088


	//   ....[11]....
        /*0058*/ 	.word	0x05000088


	//   ....[12]....
        /*005c*/ 	.word	0x05000088


	//   ....[13]....
        /*0060*/ 	.word	0x05000088


	//   ....[14]....
        /*0064*/ 	.word	0x05000088


	//   ....[15]....
        /*0068*/ 	.word	0x05000088


	//   ....[16]....
        /*006c*/ 	.word	0x05000088


	//   ....[17]....
        /*0070*/ 	.word	0x05000088


	//   ....[18]....
        /*0074*/ 	.word	0x05000088


	//   ....[19]....
        /*0078*/ 	.word	0x05000088


	//----- nvinfo : EIATTR_COOP_GROUP_INSTR_OFFSETS
	.align		4
.L_1457:
        /*007c*/ 	.byte	0x04, 0x28
        /*007e*/ 	.short	(.L_1459 - .L_1458)


	//   ....[0]....
.L_1458:
        /*0080*/ 	.word	0x00002ca0


	//   ....[1]....
        /*0084*/ 	.word	0x00002cb0


	//   ....[2]....
        /*0088*/ 	.word	0x00002ce0


	//   ....[3]....
        /*008c*/ 	.word	0x00002cf0


	//   ....[4]....
        /*0090*/ 	.word	0x00002d20


	//   ....[5]....
        /*0094*/ 	.word	0x00002d30


	//   ....[6]....
        /*0098*/ 	.word	0x00002d60


	//   ....[7]....
        /*009c*/ 	.word	0x00002d70


	//   ....[8]....
        /*00a0*/ 	.word	0x00002da0


	//   ....[9]....
        /*00a4*/ 	.word	0x00002db0


	//   ....[10]....
        /*00a8*/ 	.word	0x00006510


	//   ....[11]....
        /*00ac*/ 	.word	0x00006560


	//   ....[12]....
        /*00b0*/ 	.word	0x000065d0


	//   ....[13]....
        /*00b4*/ 	.word	0x00006630


	//   ....[14]....
        /*00b8*/ 	.word	0x000066a0


	//   ....[15]....
        /*00bc*/ 	.word	0x00006700


	//   ....[16]....
        /*00c0*/ 	.word	0x00006770


	//   ....[17]....
        /*00c4*/ 	.word	0x000067d0


	//   ....[18]....
        /*00c8*/ 	.word	0x00006840


	//   ....[19]....
        /*00cc*/ 	.word	0x000068a0


	//----- nvinfo : EIATTR_EXIT_INSTR_OFFSETS
	.align		4
.L_1459:
        /*00d0*/ 	.byte	0x04, 0x1c
        /*00d2*/ 	.short	(.L_1461 - .L_1460)


	//   ....[0]....
.L_1460:
        /*00d4*/ 	.word	0x00006410


	//   ....[1]....
        /*00d8*/ 	.word	0x000064b0


	//----- nvinfo : EIATTR_MAX_THREADS
	.align		4
.L_1461:
        /*00dc*/ 	.byte	0x04, 0x05
        /*00de*/ 	.short	(.L_1463 - .L_1462)
.L_1462:
        /*00e0*/ 	.word	0x00000100
        /*00e4*/ 	.word	0x00000001
        /*00e8*/ 	.word	0x00000001


	//----- nvinfo : EIATTR_CRS_STACK_SIZE
	.align		4
.L_1463:
        /*00ec*/ 	.byte	0x04, 0x1e
        /*00ee*/ 	.short	(.L_1465 - .L_1464)
.L_1464:
        /*00f0*/ 	.word	0x00000000


	//----- nvinfo : EIATTR_CBANK_PARAM_SIZE
	.align		4
.L_1465:
        /*00f4*/ 	.byte	0x03, 0x19
        /*00f6*/ 	.short	0x0128


	//----- nvinfo : EIATTR_PARAM_CBANK
	.align		4
        /*00f8*/ 	.byte	0x04, 0x0a
        /*00fa*/ 	.short	(.L_1467 - .L_1466)
	.align		4
.L_1466:
        /*00fc*/ 	.word	index@(.nv.constant0._ZN10layer_norm13ln_bwd_kernelINS_13Kernel_traitsI13__nv_bfloat16S2_S2_S2_fjLj7168ELj1ELj1ELj8ELj8ENS_18Kernel_traits_baseILj7168ES2_S2_S2_S2_fjLj256EEEEELb1ELb1ELb0ELb0EEEvNS_9BwdParamsE)
        /*0100*/ 	.short	0x0210
        /*0102*/ 	.short	0x0128


	//----- nvinfo : EIATTR_SW_WAR
	.align		4
.L_1467:
        /*0104*/ 	.byte	0x04, 0x36
        /*0106*/ 	.short	(.L_1469 - .L_1468)
.L_1468:
        /*0108*/ 	.word	0x00000008
.L_1469:


//--------------------- .nv.info._ZN10layer_norm13ln_bwd_kernelINS_13Kernel_traitsI13__nv_bfloat16S2_S2_S2_fjLj7168ELj1ELj1ELj8ELj8ENS_18Kernel_traits_baseILj7168ES2_S2_S2_S2_fjLj256EEEEELb1ELb1ELb0ELb1EEEvNS_9BwdParamsE --------------------------
	.section	.nv.info._ZN10layer_norm13ln_bwd_kernelINS_13Kernel_traitsI13__nv_bfloat16S2_S2_S2_fjLj7168ELj1ELj1ELj8ELj8ENS_18Kernel_traits_baseILj7168ES2_S2_S2_S2_fjLj256EEEEELb1ELb1ELb0ELb1EEEvNS_9BwdParamsE,"",@"SHT_CUDA_INFO"
	.sectionflags	@""
	.align	4


	//----- nvinfo : EIATTR_CUDA_API_VERSION
	.align		4
        /*0000*/ 	.byte	0x04, 0x37
        /*0002*/ 	.short	(.L_1471 - .L_1470)
.L_1470:
        /*0004*/ 	.word	0x00000082


	//----- nvinfo : EIATTR_KPARAM_INFO
	.align		4
.L_1471:
        /*0008*/ 	.byte	0x04, 0x17
        /*000a*/ 	.short	(.L_1473 - .L_1472)
.L_1472:
        /*000c*/ 	.word	0x00000000
        /*0010*/ 	.short	0x0000
        /*0012*/ 	.short	0x0000
        /*0014*/ 	.byte	0x00, 0xf0, 0xa1, 0x04


	//----- nvinfo : EIATTR_SPARSE_MMA_MASK
	.align		4
.L_1473:
        /*0018*/ 	.byte	0x03, 0x50
        /*001a*/ 	.short	0x0000


	//----- nvinfo : EIATTR_MAXREG_COUNT
	.align		4
        /*001c*/ 	.byte	0x03, 0x1b
        /*001e*/ 	.short	0x00ff


	//----- nvinfo : EIATTR_NUM_BARRIERS
	.align		4
        /*0020*/ 	.byte	0x02, 0x4c
        /*0022*/ 	.byte	0x01
	.zero		1


	//----- nvinfo : EIATTR_MERCURY_ISA_VERSION
	.align		4
        /*0024*/ 	.byte	0x03, 0x5f
        /*0026*/ 	.short	0x0101


	//----- nvinfo : EIATTR_COOP_GROUP_MASK_REGIDS
	.align		4
        /*0028*/ 	.byte	0x04, 0x29
        /*002a*/ 	.short	(.L_1475 - .L_1474)


	//   ....[0]....
.L_1474:
        /*002c*/ 	.word	0xffffffff


	//   ....[1]....
        /*0030*/ 	.word	0xffffffff


	//   ....[2]....
        /*0034*/ 	.word	0xffffffff


	//   ....[3]....
        /*0038*/ 	.word	0xffffffff


	//   ....[4]....
        /*003c*/ 	.word	0xffffffff


	//   ....[5]....
        /*0040*/ 	.word	0xffffffff


	//   ....[6]....
        /*0044*/ 	.word	0xffffffff


	//   ....[7]....
        /*0048*/ 	.word	0xffffffff


	//   ....[8]....
        /*004c*/ 	.word	0xffffffff


	//   ....[9]....
        /*0050*/ 	.word	0xffffffff


	//   ....[10]....
        /*0054*/ 	.word	0x0500003a


	//   ....[11]....
        /*0058*/ 	.word	0x0500003a


	//   ....[12]....
        /*005c*/ 	.word	0x0500003a


	//   ....[13]....
        /*0060*/ 	.word	0x0500003a


	//   ....[14]....
        /*0064*/ 	.word	0x0500003a


	//   ....[15]....
        /*0068*/ 	.word	0x0500003a


	//   ....[16]....
        /*006c*/ 	.word	0x0500003a


	//   ....[17]....
        /*0070*/ 	.word	0x0500003a


	//   ....[18]....
        /*0074*/ 	.word	0x0500003a


	//   ....[19]....
        /*0078*/ 	.word	0x0500003a


	//----- nvinfo : EIATTR_COOP_GROUP_INSTR_OFFSETS
	.align		4
.L_1475:
        /*007c*/ 	.byte	0x04, 0x28
        /*007e*/ 	.short	(.L_1477 - .L_1476)


	//   ....[0]....
.L_1476:
        /*0080*/ 	.word	0x00002790


	//   ....[1]....
        /*0084*/ 	.word	0x000027a0


	//   ....[2]....
        /*0088*/ 	.word	0x000027d0


	//   ....[3]....
        /*008c*/ 	.word	0x000027e0


	//   ....[4]....
        /*0090*/ 	.word	0x00002810


	//   ....[5]....
        /*0094*/ 	.word	0x00002820


	//   ....[6]....
        /*0098*/ 	.word	0x00002850


	//   ....[7]....
        /*009c*/ 	.word	0x00002860


	//   ....[8]....
        /*00a0*/ 	.word	0x00002890


	//   ....[9]....
        /*00a4*/ 	.word	0x000028a0


	//   ....[10]....
        /*00a8*/ 	.word	0x00005a70


	//   ....[11]....
        /*00ac*/ 	.word	0x00005ad0


	//   ....[12]....
        /*00b0*/ 	.word	0x00005b30


	//   ....[13]....
        /*00b4*/ 	.word	0x00005b90


	//   ....[14]....
        /*00b8*/ 	.word	0x00005c00


	//   ....[15]....
        /*00bc*/ 	.word	0x00005c60


	//   ....[16]....
        /*00c0*/ 	.word	0x00005cd0


	//   ....[17]....
        /*00c4*/ 	.word	0x00005d30


	//   ....[18]....
        /*00c8*/ 	.word	0x00005da0


	//   ....[19]....
        /*00cc*/ 	.word	0x00005df0


	//----- nvinfo : EIATTR_EXIT_INSTR_OFFSETS
	.align		4
.L_1477:
        /*00d0*/ 	.byte	0x04, 0x1c
        /*00d2*/ 	.short	(.L_1479 - .L_1478)


	//   ....[0]....
.L_1478:
        /*00d4*/ 	.word	0x00005a20


	//----- nvinfo : EIATTR_MAX_THREADS
	.align		4
.L_1479:
        /*00d8*/ 	.byte	0x04, 0x05
        /*00da*/ 	.short	(.L_1481 - .L_1480)
.L_1480:
        /*00dc*/ 	.word	0x00000100
        /*00e0*/ 	.word	0x00000001
        /*00e4*/ 	.word	0x00000001


	//----- nvinfo : EIATTR_CRS_STACK_SIZE
	.align		4
.L_1481:
        /*00e8*/ 	.byte	0x04, 0x1e
        /*00ea*/ 	.short	(.L_1483 - .L_1482)
.L_1482:
        /*00ec*/ 	.word	0x00000000


	//----- nvinfo : EIATTR_CBANK_PARAM_SIZE
	.align		4
.L_1483:
        /*00f0*/ 	.byte	0x03, 0x19
        /*00f2*/ 	.short	0x0128


	//----- nvinfo : EIATTR_PARAM_CBANK
	.align		4
        /*00f4*/ 	.byte	0x04, 0x0a
        /*00f6*/ 	.short	(.L_1485 - .L_1484)
	.align		4
.L_1484:
        /*00f8*/ 	.word	index@(.nv.constant0._ZN10layer_norm13ln_bwd_kernelINS_13Kernel_traitsI13__nv_bfloat16S2_S2_S2_fjLj7168ELj1ELj1ELj8ELj8ENS_18Kernel_traits_baseILj7168ES2_S2_S2_S2_fjLj256EEEEELb1ELb1ELb0ELb1EEEvNS_9BwdParamsE)
        /*00fc*/ 	.short	0x0210
        /*00fe*/ 	.short	0x0128


	//----- nvinfo : EIATTR_SW_WAR
	.align		4
.L_1485:
        /*0100*/ 	.byte	0x04, 0x36
        /*0102*/ 	.short	(.L_1487 - .L_1486)
.L_1486:
        /*0104*/ 	.word	0x00000008
.L_1487:


//--------------------- .nv.info._ZN10layer_norm22ln_bwd_finalize_kernelINS_22Kernel_traits_finalizeILj7168E13__nv_bfloat16S2_S2_S2_fjLb1ELj1024ELj4ENS_18Kernel_traits_baseILj7168ES2_S2_S2_S2_fjLj1024EEEEELb1ELb0EEEvNS_9BwdParamsE --------------------------
	.section	.nv.info._ZN10layer_norm22ln_bwd_finalize_kernelINS_22Kernel_traits_finalizeILj7168E13__nv_bfloat16S2_S2_S2_fjLb1ELj1024ELj4ENS_18Kernel_traits_baseILj7168ES2_S2_S2_S2_fjLj1024EEEEELb1ELb0EEEvNS_9BwdParamsE,"",@"SHT_CUDA_INFO"
	.sectionflags	@""
	.align	4


	//----- nvinfo : EIATTR_CUDA_API_VERSION
	.align		4
        /*0000*/ 	.byte	0x04, 0x37
        /*0002*/ 	.short	(.L_1489 - .L_1488)
.L_1488:
        /*0004*/ 	.word	0x00000082


	//----- nvinfo : EIATTR_KPARAM_INFO
	.align		4
.L_1489:
        /*0008*/ 	.byte	0x04, 0x17
        /*000a*/ 	.short	(.L_1491 - .L_1490)
.L_1490:
        /*000c*/ 	.word	0x00000000
        /*0010*/ 	.short	0x0000
        /*0012*/ 	.short	0x0000
        /*0014*/ 	.byte	0x00, 0xf0, 0xa1, 0x04


	//----- nvinfo : EIATTR_SPARSE_MMA_MASK
	.align		4
.L_1491:
        /*0018*/ 	.byte	0x03, 0x50
        /*001a*/ 	.short	0x0000


	//----- nvinfo : EIATTR_MAXREG_COUNT
	.align		4
        /*001c*/ 	.byte	0x03, 0x1b
        /*001e*/ 	.short	0x0040


	//----- nvinfo : EIATTR_NUM_BARRIERS
	.align		4
        /*0020*/ 	.byte	0x02, 0x4c
        /*0022*/ 	.byte	0x01
	.zero		1


	//----- nvinfo : EIATTR_MERCURY_ISA_VERSION
	.align		4
        /*0024*/ 	.byte	0x03, 0x5f
        /*0026*/ 	.short	0x0101


	//----- nvinfo : EIATTR_COOP_GROUP_MASK_REGIDS
	.align		4
        /*0028*/ 	.byte	0x04, 0x29
        /*002a*/ 	.short	(.L_1493 - .L_1492)


	//   ....[0]....
.L_1492:
        /*002c*/ 	.word	0xffffffff


	//   ....[1]....
        /*0030*/ 	.word	0xffffffff


	//   ....[2]....
        /*0034*/ 	.word	0xffffffff


	//   ....[3]....
        /*0038*/ 	.word	0xffffffff


	//   ....[4]....
        /*003c*/ 	.word	0xffffffff


	//   ....[5]....
        /*0040*/ 	.word	0xffffffff


	//   ....[6]....
        /*0044*/ 	.word	0xffffffff


	//   ....[7]....
        /*0048*/ 	.word	0xffffffff


	//   ....[8]....
        /*004c*/ 	.word	0xffffffff


	//   ....[9]....
        /*0050*/ 	.word	0xffffffff


	//   ....[10]....
        /*0054*/ 	.word	0xffffffff


	//   ....[11]....
        /*0058*/ 	.word	0xffffffff


	//   ....[12]....
        /*005c*/ 	.word	0xffffffff


	//   ....[13]....
        /*0060*/ 	.word	0xffffffff


	//   ....[14]....
        /*0064*/ 	.word	0xffffffff


	//   ....[15]....
        /*0068*/ 	.word	0x05000014


	//   ....[16]....
        /*006c*/ 	.word	0x05000014


	//   ....[17]....
        /*0070*/ 	.word	0x05000014


	//   ....[18]....
        /*0074*/ 	.word	0x05000014


	//   ....[19]....
        /*0078*/ 	.word	0x05000014


	//   ....[20]....
        /*007c*/ 	.word	0x05000014


	//   ....[21]....
        /*0080*/ 	.word	0x05000014


	//   ....[22]....
        /*0084*/ 	.word	0x05000014


	//   ....[23]....
        /*0088*/ 	.word	0x05000014


	//   ....[24]....
        /*008c*/ 	.word	0x05000014


	//   ....[25]....
        /*0090*/ 	.word	0x05000014


	//   ....[26]....
        /*0094*/ 	.word	0x05000014


	//   ....[27]....
        /*0098*/ 	.word	0x05000014


	//   ....[28]....
        /*009c*/ 	.word	0x05000014


	//   ....[29]....
        /*00a0*/ 	.word	0x05000014


	//----- nvinfo : EIATTR_COOP_GROUP_INSTR_OFFSETS
	.align		4
.L_1493:
        /*00a4*/ 	.byte	0x04, 0x28
        /*00a6*/ 	.short	(.L_1495 - .L_1494)


	//   ....[0]....
.L_1494:
        /*00a8*/ 	.word	0x00000ad0


	//   ....[1]....
        /*00ac*/ 	.word	0x00000ae0


	//   ....[2]....
        /*00b0*/ 	.word	0x00000af0


	//   ....[3]....
        /*00b4*/ 	.word	0x00000b20


	//   ....[4]....
        /*00b8*/ 	.word	0x00000b40


	//   ....[5]....
        /*00bc*/ 	.word	0x00000b50


	//   ....[6]....
        /*00c0*/ 	.word	0x00000b90


	//   ....[7]....
        /*00c4*/ 	.word	0x00000ba0


	//   ....[8]....
        /*00c8*/ 	.word	0x00000bb0


	//   ....[9]....
        /*00cc*/ 	.word	0x00000be0


	//   ....[10]....
        /*00d0*/ 	.word	0x00000c00


	//   ....[11]....
        /*00d4*/ 	.word	0x00000c10


	//   ....[12]....
        /*00d8*/ 	.word	0x00000c40


	//   ....[13]....
        /*00dc*/ 	.word	0x00000c60


	//   ....[14]....
        /*00e0*/ 	.word	0x00000c70


	//   ....[15]....
        /*00e4*/ 	.word	0x00000f20


	//   ....[16]....
        /*00e8*/ 	.word	0x00000f90


	//   ....[17]....
        /*00ec*/ 	.word	0x00001000


	//   ....[18]....
        /*00f0*/ 	.word	0x00001070


	//   ....[19]....
        /*00f4*/ 	.word	0x000010e0


	//   ....[20]....
        /*00f8*/ 	.word	0x00001140


	//   ....[21]....
        /*00fc*/ 	.word	0x000011b0


	//   ....[22]....
        /*0100*/ 	.word	0x00001220


	//   ....[23]....
        /*0104*/ 	.word	0x00001290


	//   ....[24]....
        /*0108*/ 	.word	0x00001300


	//   ....[25]....
        /*010c*/ 	.word	0x00001360


	//   ....[26]....
        /*0110*/ 	.word	0x000013d0


	//   ....[27]....
        /*0114*/ 	.word	0x00001440


	//   ....[28]....
        /*0118*/ 	.word	0x000014b0


	//   ....[29]....
        /*011c*/ 	.word	0x00001520


	//----- nvinfo : EIATTR_EXIT_INSTR_OFFSETS
	.align		4
.L_1495:
        /*0120*/ 	.byte	0x04, 0x1c
        /*0122*/ 	.short	(.L_1497 - .L_1496)


	//   ....[0]....
.L_1496:
        /*0124*/ 	.word	0x00000070


	//   ....[1]....
        /*0128*/ 	.word	0x00000ec0


	//----- nvinfo : EIATTR_MAX_THREADS
	.align		4
.L_1497:
        /*012c*/ 	.byte	0x04, 0x05
        /*012e*/ 	.short	(.L_1499 - .L_1498)
.L_1498:
        /*0130*/ 	.word	0x00000400
        /*0134*/ 	.word	0x00000001
        /*0138*/ 	.word	0x00000001


	//----- nvinfo : EIATTR_CRS_STACK_SIZE
	.align		4
.L_1499:
        /*013c*/ 	.byte	0x04, 0x1e
        /*013e*/ 	.short	(.L_1501 - .L_1500)
.L_1500:
        /*0140*/ 	.word	0x00000000


	//----- nvinfo : EIATTR_CBANK_PARAM_SIZE
	.align		4
.L_1501:
        /*0144*/ 	.byte	0x03, 0x19
        /*0146*/ 	.short	0x0128


	//----- nvinfo : EIATTR_PARAM_CBANK
	.align		4
        /*0148*/ 	.byte	0x04, 0x0a
        /*014a*/ 	.short	(.L_1503 - .L_1502)
	.align		4
.L_1502:
        /*014c*/ 	.word	index@(.nv.constant0._ZN10layer_norm22ln_bwd_finalize_kernelINS_22Kernel_traits_finalizeILj7168E13__nv_bfloat16S2_S2_S2_fjLb1ELj1024ELj4ENS_18Kernel_traits_baseILj7168ES2_S2_S2_S2_fjLj1024EEEEELb1ELb0EEEvNS_9BwdParamsE)
        /*0150*/ 	.short	0x0210
        /*0152*/ 	.short	0x0128


	//----- nvinfo : EIATTR_SW_WAR
	.align		4
.L_1503:
        /*0154*/ 	.byte	0x04, 0x36
        /*0156*/ 	.short	(.L_1505 - .L_1504)
.L_1504:
        /*0158*/ 	.word	0x00000008
.L_1505:


//--------------------- .nv.info._ZN10layer_norm13ln_bwd_kernelINS_13Kernel_traitsI13__nv_bfloat16S2_S2_S2_fjLj7168ELj1ELj1ELj8ELj8ENS_18Kernel_traits_baseILj7168ES2_S2_S2_S2_fjLj256EEEEELb1ELb1ELb1ELb0EEEvNS_9BwdParamsE --------------------------
	.section	.nv.info._ZN10layer_norm13ln_bwd_kernelINS_13Kernel_traitsI13__nv_bfloat16S2_S2_S2_fjLj7168ELj1ELj1ELj8ELj8ENS_18Kernel_traits_baseILj7168ES2_S2_S2_S2_fjLj256EEEEELb1ELb1ELb1ELb0EEEvNS_9BwdParamsE,"",@"SHT_CUDA_INFO"
	.sectionflags	@""
	.align	4


	//----- nvinfo : EIATTR_CUDA_API_VERSION
	.align		4
        /*0000*/ 	.byte	0x04, 0x37
        /*0002*/ 	.short	(.L_1507 - .L_1506)
.L_1506:
        /*0004*/ 	.word	0x00000082


	//----- nvinfo : EIATTR_KPARAM_INFO
	.align		4
.L_1507:
        /*0008*/ 	.byte	0x04, 0x17
        /*000a*/ 	.short	(.L_1509 - .L_1508)
.L_1508:
        /*000c*/ 	.word	0x00000000
        /*0010*/ 	.short	0x0000
        /*0012*/ 	.short	0x0000
        /*0014*/ 	.byte	0x00, 0xf0, 0xa1, 0x04


	//----- nvinfo : EIATTR_SPARSE_MMA_MASK
	.align		4
.L_1509:
        /*0018*/ 	.byte	0x03, 0x50
        /*001a*/ 	.short	0x0000


	//----- nvinfo : EIATTR_MAXREG_COUNT
	.align		4
        /*001c*/ 	.byte	0x03, 0x1b
        /*001e*/ 	.short	0x00ff


	//----- nvinfo : EIATTR_NUM_BARRIERS
	.align		4
        /*0020*/ 	.byte	0x02, 0x4c
        /*0022*/ 	.byte	0x01
	.zero		1


	//----- nvinfo : EIATTR_MERCURY_ISA_VERSION
	.align		4
        /*0024*/ 	.byte	0x03, 0x5f
        /*0026*/ 	.short	0x0101


	//----- nvinfo : EIATTR_COOP_GROUP_MASK_REGIDS
	.align		4
        /*0028*/ 	.byte	0x04, 0x29
        /*002a*/ 	.short	(.L_1511 - .L_1510)


	//   ....[0]....
.L_1510:
        /*002c*/ 	.word	0xffffffff


	//   ....[1]....
        /*0030*/ 	.word	0xffffffff


	//   ....[2]....
        /*0034*/ 	.word	0xffffffff


	//   ....[3]....
        /*0038*/ 	.word	0xffffffff


	//   ....[4]....
        /*003c*/ 	.word	0xffffffff


	//   ....[5]....
        /*0040*/ 	.word	0xffffffff


	//   ....[6]....
        /*0044*/ 	.word	0xffffffff


	//   ....[7]....
        /*0048*/ 	.word	0xffffffff


	//   ....[8]....
        /*004c*/ 	.word	0xffffffff


	//   ....[9]....
        /*0050*/ 	.word	0xffffffff


	//   ....[10]....
        /*0054*/ 	.word	0x0500007f


	//   ....[11]....
        /*0058*/ 	.word	0x0500007f


	//   ....[12]....
        /*005c*/ 	.word	0x0500007f


	//   ....[13]....
        /*0060*/ 	.word	0x0500007f


	//   ....[14]....
        /*0064*/ 	.word	0x0500007f


	//   ....[15]....
        /*0068*/ 	.word	0x0500007f


	//   ....[16]....
        /*006c*/ 	.word	0x0500007f


	//   ....[17]....
        /*0070*/ 	.word	0x0500007f


	//   ....[18]....
        /*0074*/ 	.word	0x0500007f


	//   ....[19]....
        /*0078*/ 	.word	0x0500007f


	//----- nvinfo : EIATTR_COOP_GROUP_INSTR_OFFSETS
	.align		4
.L_1511:
        /*007c*/ 	.byte	0x04, 0x28
        /*007e*/ 	.short	(.L_1513 - .L_1512)


	//   ....[0]....
.L_1512:
        /*0080*/ 	.word	0x000033c0


	//   ....[1]....
        /*0084*/ 	.word	0x000033d0


	//   ....[2]....
        /*0088*/ 	.word	0x00003400


	//   ....[3]....
        /*008c*/ 	.word	0x00003410


	//   ....[4]....
        /*0090*/ 	.word	0x00003440


	//   ....[5]....
        /*0094*/ 	.word	0x00003450


	//   ....[6]....
        /*0098*/ 	.word	0x00003480


	//   ....[7]....
        /*009c*/ 	.word	0x00003490


	//   ....[8]....
        /*00a0*/ 	.word	0x000034c0


	//   ....[9]....
        /*00a4*/ 	.word	0x000034d0


	//   ....[10]....
        /*00a8*/ 	.word	0x00008430


	//   ....[11]....
        /*00ac*/ 	.word	0x00008480


	//   ....[12]....
        /*00b0*/ 	.word	0x000084e0


	//   ....[13]....
        /*00b4*/ 	.word	0x00008540


	//   ....[14]....
        /*00b8*/ 	.word	0x000085a0


	//   ....[15]....
        /*00bc*/ 	.word	0x00008600


	//   ....[16]....
        /*00c0*/ 	.word	0x00008660


	//   ....[17]....
        /*00c4*/ 	.word	0x000086c0


	//   ....[18]....
        /*00c8*/ 	.word	0x00008720


	//   ....[19]....
        /*00cc*/ 	.word	0x00008780


	//----- nvinfo : EIATTR_EXIT_INSTR_OFFSETS
	.align		4
.L_1513:
        /*00d0*/ 	.byte	0x04, 0x1c
        /*00d2*/ 	.short	(.L_1515 - .L_1514)


	//   ....[0]....
.L_1514:
        /*00d4*/ 	.word	0x00008330


	//   ....[1]....
        /*00d8*/ 	.word	0x000083d0


	//----- nvinfo : EIATTR_MAX_THREADS
	.align		4
.L_1515:
        /*00dc*/ 	.byte	0x04, 0x05
        /*00de*/ 	.short	(.L_1517 - .L_1516)
.L_1516:
        /*00e0*/ 	.word	0x00000100
        /*00e4*/ 	.word	0x00000001
        /*00e8*/ 	.word	0x00000001


	//----- nvinfo : EIATTR_CRS_STACK_SIZE
	.align		4
.L_1517:
        /*00ec*/ 	.byte	0x04, 0x1e
        /*00ee*/ 	.short	(.L_1519 - .L_1518)
.L_1518:
        /*00f0*/ 	.word	0x00000000


	//----- nvinfo : EIATTR_CBANK_PARAM_SIZE
	.align		4
.L_1519:
        /*00f4*/ 	.byte	0x03, 0x19
        /*00f6*/ 	.short	0x0128


	//----- nvinfo : EIATTR_PARAM_CBANK
	.align		4
        /*00f8*/ 	.byte	0x04, 0x0a
        /*00fa*/ 	.short	(.L_1521 - .L_1520)
	.align		4
.L_1520:
        /*00fc*/ 	.word	index@(.nv.constant0._ZN10layer_norm13ln_bwd_kernelINS_13Kernel_traitsI13__nv_bfloat16S2_S2_S2_fjLj7168ELj1ELj1ELj8ELj8ENS_18Kernel_traits_baseILj7168ES2_S2_S2_S2_fjLj256EEEEELb1ELb1ELb1ELb0EEEvNS_9BwdParamsE)
        /*0100*/ 	.short	0x0210
        /*0102*/ 	.short	0x0128


	//----- nvinfo : EIATTR_SW_WAR
	.align		4
.L_1521:
        /*0104*/ 	.byte	0x04, 0x36
        /*0106*/ 	.short	(.L_1523 - .L_1522)
.L_1522:
        /*0108*/ 	.word	0x00000008
.L_1523:


//--------------------- .nv.info._ZN10layer_norm22ln_bwd_finalize_kernelINS_22Kernel_traits_finalizeILj7168E13__nv_bfloat16S2_S2_S2_fjLb1ELj1024ELj4ENS_18Kernel_traits_baseILj7168ES2_S2_S2_S2_fjLj1024EEEEELb1ELb1EEEvNS_9BwdParamsE --------------------------
	.section	.nv.info._ZN10layer_norm22ln_bwd_finalize_kernelINS_22Kernel_traits_finalizeILj7168E13__nv_bfloat16S2_S2_S2_fjLb1ELj1024ELj4ENS_18Kernel_traits_baseILj7168ES2_S2_S2_S2_fjLj1024EEEEELb1ELb1EEEvNS_9BwdParamsE,"",@"SHT_CUDA_INFO"
	.sectionflags	@""
	.align	4


	//----- nvinfo : EIATTR_CUDA_API_VERSION
	.align		4
        /*0000*/ 	.byte	0x04, 0x37
        /*0002*/ 	.short	(.L_1525 - .L_1524)
.L_1524:
        /*0004*/ 	.word	0x00000082


	//----- nvinfo : EIATTR_KPARAM_INFO
	.align		4
.L_1525:
        /*0008*/ 	.byte	0x04, 0x17
        /*000a*/ 	.short	(.L_1527 - .L_1526)
.L_1526:
        /*000c*/ 	.word	0x00000000
        /*0010*/ 	.short	0x0000
        /*0012*/ 	.short	0x0000
        /*0014*/ 	.byte	0x00, 0xf0, 0xa1, 0x04


	//----- nvinfo : EIATTR_SPARSE_MMA_MASK
	.align		4
.L_1527:
        /*0018*/ 	.byte	0x03, 0x50
        /*001a*/ 	.short	0x0000


	//----- nvinfo : EIATTR_MAXREG_COUNT
	.align		4
        /*001c*/ 	.byte	0x03, 0x1b
        /*001e*/ 	.short	0x0040


	//----- nvinfo : EIATTR_NUM_BARRIERS
	.align		4
        /*0020*/ 	.byte	0x02, 0x4c
        /*0022*/ 	.byte	0x01
	.zero		1


	//----- nvinfo : EIATTR_MERCURY_ISA_VERSION
	.align		4
        /*0024*/ 	.byte	0x03, 0x5f
        /*0026*/ 	.short	0x0101


	//----- nvinfo : EIATTR_COOP_GROUP_MASK_REGIDS
	.align		4
        /*0028*/ 	.byte	0x04, 0x29
        /*002a*/ 	.short	(.L_1529 - .L_1528)


	//   ....[0]....
.L_1528:
        /*002c*/ 	.word	0xffffffff


	//   ....[1]....
        /*0030*/ 	.word	0xffffffff


	//   ....[2]....
        /*0034*/ 	.word	0xffffffff


	//   ....[3]....
        /*0038*/ 	.word	0xffffffff


	//   ....[4]....
        /*003c*/ 	.word	0xffffffff


	//   ....[5]....
        /*0040*/ 	.word	0xffffffff


	//   ....[6]....
        /*0044*/ 	.word	0xffffffff


	//   ....[7]....
        /*0048*/ 	.word	0xffffffff


	//   ....[8]....
        /*004c*/ 	.word	0xffffffff


	//   ....[9]....
        /*0050*/ 	.word	0xffffffff


	//   ....[10]....
        /*0054*/ 	.word	0xffffffff


	//   ....[11]....
        /*0058*/ 	.word	0xffffffff


	//   ....[12]....
        /*005c*/ 	.word	0xffffffff


	//   ....[13]....
        /*0060*/ 	.word	0xffffffff


	//   ....[14]....
        /*0064*/ 	.word	0xffffffff


	//   ....[15]....
        /*0068*/ 	.word	0x05000014


	//   ....[16]....
        /*006c*/ 	.word	0x05000014


	//   ....[17]....
        /*0070*/ 	.word	0x05000014


	//   ....[18]....
        /*0074*/ 	.word	0x05000014


	//   ....[19]....
        /*0078*/ 	.word	0x05000014


	//   ....[20]....
        /*007c*/ 	.word	0x05000014


	//   ....[21]....
        /*0080*/ 	.word	0x05000014


	//   ....[22]....
        /*0084*/ 	.word	0x05000014


	//   ....[23]....
        /*0088*/ 	.word	0x05000014


	//   ....[24]....
        /*008c*/ 	.word	0x05000014


	//   ....[25]....
        /*0090*/ 	.word	0x05000014


	//   ....[26]....
        /*0094*/ 	.word	0x05000014


	//   ....[27]....
        /*0098*/ 	.word	0x05000014


	//   ....[28]....
        /*009c*/ 	.word	0x05000014


	//   ....[29]....
        /*00a0*/ 	.word	0x05000014


	//----- nvinfo : EIATTR_COOP_GROUP_INSTR_OFFSETS
	.align		4
.L_1529:
        /*00a4*/ 	.byte	0x04, 0x28
        /*00a6*/ 	.short	(.L_1531 - .L_1530)


	//   ....[0]....
.L_1530:
        /*00a8*/ 	.word	0x00000ab0


	//   ....[1]....
        /*00ac*/ 	.word	0x00000ac0


	//   ....[2]....
        /*00b0*/ 	.word	0x00000ad0


	//   ....[3]....
        /*00b4*/ 	.word	0x00000b00


	//   ....[4]....
        /*00b8*/ 	.word	0x00000b20


	//   ....[5]....
        /*00bc*/ 	.word	0x00000b30


	//   ....[6]....
        /*00c0*/ 	.word	0x00000b60


	//   ....[7]....
        /*00c4*/ 	.word	0x00000b80


	//   ....[8]....
        /*00c8*/ 	.word	0x00000b90


	//   ....[9]....
        /*00cc*/ 	.word	0x00000bc0


	//   ....[10]....
        /*00d0*/ 	.word	0x00000be0


	//   ....[11]....
        /*00d4*/ 	.word	0x00000bf0


	//   ....[12]....
        /*00d8*/ 	.word	0x00000c20


	//   ....[13]....
        /*00dc*/ 	.word	0x00000c40


	//   ....[14]....
        /*00e0*/ 	.word	0x00000c50


	//   ....[15]....
        /*00e4*/ 	.word	0x00000ee0


	//   ....[16]....
        /*00e8*/ 	.word	0x00000f50


	//   ....[17]....
        /*00ec*/ 	.word	0x00000fc0


	//   ....[18]....
        /*00f0*/ 	.word	0x00001030


	//   ....[19]....
        /*00f4*/ 	.word	0x000010a0


	//   ....[20]....
        /*00f8*/ 	.word	0x00001100


	//   ....[21]....
        /*00fc*/ 	.word	0x00001170


	//   ....[22]....
        /*0100*/ 	.word	0x000011e0


	//   ....[23]....
        /*0104*/ 	.word	0x00001250


	//   ....[24]....
        /*0108*/ 	.word	0x000012c0


	//   ....[25]....
        /*010c*/ 	.word	0x00001320


	//   ....[26]....
        /*0110*/ 	.word	0x00001390


	//   ....[27]....
        /*0114*/ 	.word	0x00001400


	//   ....[28]....
        /*0118*/ 	.word	0x00001470


	//   ....[29]....
        /*011c*/ 	.word	0x000014e0


	//----- nvinfo : EIATTR_EXIT_INSTR_OFFSETS
	.align		4
.L_1531:
        /*0120*/ 	.byte	0x04, 0x1c
        /*0122*/ 	.short	(.L_1533 - .L_1532)


	//   ....[0]....
.L_1532:
        /*0124*/ 	.word	0x00000070


	//   ....[1]....
        /*0128*/ 	.word	0x00000e80


	//----- nvinfo : EIATTR_MAX_THREADS
	.align		4
.L_1533:
        /*012c*/ 	.byte	0x04, 0x05
        /*012e*/ 	.short	(.L_1535 - .L_1534)
.L_1534:
        /*0130*/ 	.word	0x00000400
        /*0134*/ 	.word	0x00000001
        /*0138*/ 	.word	0x00000001


	//----- nvinfo : EIATTR_CRS_STACK_SIZE
	.align		4
.L_1535:
        /*013c*/ 	.byte	0x04, 0x1e
        /*013e*/ 	.short	(.L_1537 - .L_1536)
.L_1536:
        /*0140*/ 	.word	0x00000000


	//----- nvinfo : EIATTR_CBANK_PARAM_SIZE
	.align		4
.L_1537:
        /*0144*/ 	.byte	0x03, 0x19
        /*0146*/ 	.short	0x0128


	//----- nvinfo : EIATTR_PARAM_CBANK
	.align		4
        /*0148*/ 	.byte	0x04, 0x0a
        /*014a*/ 	.short	(.L_1539 - .L_1538)
	.align		4
.L_1538:
        /*014c*/ 	.word	index@(.nv.constant0._ZN10layer_norm22ln_bwd_finalize_kernelINS_22Kernel_traits_finalizeILj7168E13__nv_bfloat16S2_S2_S2_fjLb1ELj1024ELj4ENS_18Kernel_traits_baseILj7168ES2_S2_S2_S2_fjLj1024EEEEELb1ELb1EEEvNS_9BwdParamsE)
        /*0150*/ 	.short	0x0210
        /*0152*/ 	.short	0x0128


	//----- nvinfo : EIATTR_SW_WAR
	.align		4
.L_1539:
        /*0154*/ 	.byte	0x04, 0x36
        /*0156*/ 	.short	(.L_1541 - .L_1540)
.L_1540:
        /*0158*/ 	.word	0x00000008
.L_1541:


//--------------------- .nv.info._ZN10layer_norm13ln_bwd_kernelINS_13Kernel_traitsI13__nv_bfloat16S2_S2_S2_fjLj7168ELj1ELj1ELj8ELj8ENS_18Kernel_traits_baseILj7168ES2_S2_S2_S2_fjLj256EEEEELb1ELb1ELb1ELb1EEEvNS_9BwdParamsE --------------------------
	.section	.nv.info._ZN10layer_norm13ln_bwd_kernelINS_13Kernel_traitsI13__nv_bfloat16S2_S2_S2_fjLj7168ELj1ELj1ELj8ELj8ENS_18Kernel_traits_baseILj7168ES2_S2_S2_S2_fjLj256EEEEELb1ELb1ELb1ELb1EEEvNS_9BwdParamsE,"",@"SHT_CUDA_INFO"
	.sectionflags	@""
	.align	4


	//----- nvinfo : EIATTR_CUDA_API_VERSION
	.align		4
        /*0000*/ 	.byte	0x04, 0x37
        /*0002*/ 	.short	(.L_1543 - .L_1542)
.L_1542:
        /*0004*/ 	.word	0x00000082


	//----- nvinfo : EIATTR_KPARAM_INFO
	.align		4
.L_1543:
        /*0008*/ 	.byte	0x04, 0x17
        /*000a*/ 	.short	(.L_1545 - .L_1544)
.L_1544:
        /*000c*/ 	.word	0x00000000
        /*0010*/ 	.short	0x0000
        /*0012*/ 	.short	0x0000
        /*0014*/ 	.byte	0x00, 0xf0, 0xa1, 0x04


	//----- nvinfo : EIATTR_SPARSE_MMA_MASK
	.align		4
.L_1545:
        /*0018*/ 	.byte	0x03, 0x50
        /*001a*/ 	.short	0x0000


	//----- nvinfo : EIATTR_MAXREG_COUNT
	.align		4
        /*001c*/ 	.byte	0x03, 0x1b
        /*001e*/ 	.short	0x00ff


	//----- nvinfo : EIATTR_NUM_BARRIERS
	.align		4
        /*0020*/ 	.byte	0x02, 0x4c
        /*0022*/ 	.byte	0x01
	.zero		1


	//----- nvinfo : EIATTR_ANNOTATIONS
	.align		4
        /*0024*/ 	.byte	0x04, 0x55
        /*0026*/ 	.short	(.L_1547 - .L_1546)


	//   ....[0]....
.L_1546:
        /*0028*/ 	.word	0x00000001
        /*002c*/ 	.byte	0xe0, 0x07, 0x00, 0x00, 0x01, 0x00, 0x00, 0x00, 0xf0, 0x07, 0x00, 0x00, 0x01, 0x00, 0x00, 0x00
        /*003c*/ 	.byte	0x20, 0x08, 0x00, 0x00, 0x01, 0x00, 0x00, 0x00, 0x30, 0x08, 0x00, 0x00, 0x01, 0x00, 0x00, 0x00
        /*004c*/ 	.byte	0xb0, 0x12, 0x00, 0x00, 0x01, 0x00, 0x00, 0x00, 0xe0, 0x12, 0x00, 0x00, 0x01, 0x00, 0x00, 0x00
        /*005c*/ 	.byte	0x20, 0x13, 0x00, 0x00, 0x01, 0x00, 0x00, 0x00, 0x70, 0x16, 0x00, 0x00


	//----- nvinfo : EIATTR_MERCURY_ISA_VERSION
	.align		4
.L_1547:
        /*0068*/ 	.byte	0x03, 0x5f
        /*006a*/ 	.short	0x0101


	//----- nvinfo : EIATTR_COOP_GROUP_MASK_REGIDS
	.align		4
        /*006c*/ 	.byte	0x04, 0x29
        /*006e*/ 	.short	(.L_1549 - .L_1548)


	//   ....[0]....
.L_1548:
        /*0070*/ 	.word	0xffffffff


	//   ....[1]....
        /*0074*/ 	.word	0xffffffff


	//   ....[2]....
        /*0078*/ 	.word	0xffffffff


	//   ....[3]....
        /*007c*/ 	.word	0xffffffff


	//   ....[4]....
        /*0080*/ 	.word	0xffffffff


	//   ....[5]....
        /*0084*/ 	.word	0xffffffff


	//   ....[6]....
        /*0088*/ 	.word	0xffffffff


	//   ....[7]....
        /*008c*/ 	.word	0xffffffff


	//   ....[8]....
        /*0090*/ 	.word	0xffffffff


	//   ....[9]....
        /*0094*/ 	.word	0xffffffff


	//   ....[10]....
        /*0098*/ 	.word	0x05000028


	//   ....[11]....
        /*009c*/ 	.word	0x05000028


	//   ....[12]....
        /*00a0*/ 	.word	0x05000028


	//   ....[13]....
        /*00a4*/ 	.word	0x05000028


	//   ....[14]....
        /*00a8*/ 	.word	0x05000028


	//   ....[15]....
        /*00ac*/ 	.word	0x05000028


	//   ....[16]....
        /*00b0*/ 	.word	0x05000028


	//   ....[17]....
        /*00b4*/ 	.word	0x05000028


	//   ....[18]....
        /*00b8*/ 	.word	0x05000028


	//   ....[19]....
        /*00bc*/ 	.word	0x05000028


	//----- nvinfo : EIATTR_COOP_GROUP_INSTR_OFFSETS
	.align		4
.L_1549:
        /*00c0*/ 	.byte	0x04, 0x28
        /*00c2*/ 	.short	(.L_1551 - .L_1550)


	//   ....[0]....
.L_1550:
        /*00c4*/ 	.word	0x00002ac0


	//   ....[1]....
        /*00c8*/ 	.word	0x00002ad0


	//   ....[2]....
        /*00cc*/ 	.word	0x00002b00


	//   ....[3]....
        /*00d0*/ 	.word	0x00002b10


	//   ....[4]....
        /*00d4*/ 	.word	0x00002b40


	//   ....[5]....
        /*00d8*/ 	.word	0x00002b50


	//   ....[6]....
        /*00dc*/ 	.word	0x00002b80


	//   ....[7]....
        /*00e0*/ 	.word	0x00002b90


	//   ....[8]....
        /*00e4*/ 	.word	0x00002bc0


	//   ....[9]....
        /*00e8*/ 	.word	0x00002bd0


	//   ....[10]....
        /*00ec*/ 	.word	0x000071c0


	//   ....[11]....
        /*00f0*/ 	.word	0x00007210


	//   ....[12]....
        /*00f4*/ 	.word	0x00007270


	//   ....[13]....
        /*00f8*/ 	.word	0x000072d0


	//   ....[14]....
        /*00fc*/ 	.word	0x00007330


	//   ....[15]....
        /*0100*/ 	.word	0x00007390


	//   ....[16]....
        /*0104*/ 	.word	0x000073f0


	//   ....[17]....
        /*0108*/ 	.word	0x00007450


	//   ....[18]....
        /*010c*/ 	.word	0x000074b0


	//   ....[19]....
        /*0110*/ 	.word	0x00007510


	//----- nvinfo : EIATTR_EXIT_INSTR_OFFSETS
	.align		4
.L_1551:
        /*0114*/ 	.byte	0x04, 0x1c
        /*0116*/ 	.short	(.L_1553 - .L_1552)


	//   ....[0]....
.L_1552:
        /*0118*/ 	.word	0x00007170


	//----- nvinfo : EIATTR_MAX_THREADS
	.align		4
.L_1553:
        /*011c*/ 	.byte	0x04, 0x05
        /*011e*/ 	.short	(.L_1555 - .L_1554)
.L_1554:
        /*0120*/ 	.word	0x00000100
        /*0124*/ 	.word	0x00000001
        /*0128*/ 	.word	0x00000001


	//----- nvinfo : EIATTR_CRS_STACK_SIZE
	.align		4
.L_1555:
        /*012c*/ 	.byte	0x04, 0x1e
        /*012e*/ 	.short	(.L_1557 - .L_1556)
.L_1556:
        /*0130*/ 	.word	0x00000000


	//----- nvinfo : EIATTR_CBANK_PARAM_SIZE
	.align		4
.L_1557:
        /*0134*/ 	.byte	0x03, 0x19
        /*0136*/ 	.short	0x0128


	//----- nvinfo : EIATTR_PARAM_CBANK
	.align		4
        /*0138*/ 	.byte	0x04, 0x0a
        /*013a*/ 	.short	(.L_1559 - .L_1558)
	.align		4
.L_1558:
        /*013c*/ 	.word	index@(.nv.constant0._ZN10layer_norm13ln_bwd_kernelINS_13Kernel_traitsI13__nv_bfloat16S2_S2_S2_fjLj7168ELj1ELj1ELj8ELj8ENS_18Kernel_traits_baseILj7168ES2_S2_S2_S2_fjLj256EEEEELb1ELb1ELb1ELb1EEEvNS_9BwdParamsE)
        /*0140*/ 	.short	0x0210
        /*0142*/ 	.short	0x0128


	//----- nvinfo : EIATTR_SW_WAR
	.align		4
.L_1559:
        /*0144*/ 	.byte	0x04, 0x36
        /*0146*/ 	.short	(.L_1561 - .L_1560)
.L_1560:
        /*0148*/ 	.word	0x00000008
.L_1561:


//--------------------- .nv.info._ZN10layer_norm13ln_bwd_kernelINS_13Kernel_traitsI6__halfS2_S2_S2_fjLj7168ELj1ELj1ELj8ELj8ENS_18Kernel_traits_baseILj7168ES2_S2_S2_S2_fjLj256EEEEELb0ELb0ELb0ELb0EEEvNS_9BwdParamsE --------------------------
	.section	.nv.info._ZN10layer_norm13ln_bwd_kernelINS_13Kernel_traitsI6__halfS2_S2_S2_fjLj7168ELj1ELj1ELj8ELj8ENS_18Kernel_traits_baseILj7168ES2_S2_S2_S2_fjLj256EEEEELb0ELb0ELb0ELb0EEEvNS_9BwdParamsE,"",@"SHT_CUDA_INFO"
	.sectionflags	@""
	.align	4


	//----- nvinfo : EIATTR_CUDA_API_VERSION
	.align		4
        /*0000*/ 	.byte	0x04, 0x37
        /*0002*/ 	.short	(.L_1563 - .L_1562)
.L_1562:
        /*0004*/ 	.word	0x00000082


	//----- nvinfo : EIATTR_KPARAM_INFO
	.align		4
.L_1563:
        /*0008*/ 	.byte	0x04, 0x17
        /*000a*/ 	.short	(.L_1565 - .L_1564)
.L_1564:
        /*000c*/ 	.word	0x00000000
        /*0010*/ 	.short	0x0000
        /*0012*/ 	.short	0x0000
        /*0014*/ 	.byte	0x00, 0xf0, 0xa1, 0x04


	//----- nvinfo : EIATTR_SPARSE_MMA_MASK
	.align		4
.L_1565:
        /*0018*/ 	.byte	0x03, 0x50
        /*001a*/ 	.short	0x0000


	//----- nvinfo : EIATTR_MAXREG_COUNT
	.align		4
        /*001c*/ 	.byte	0x03, 0x1b
        /*001e*/ 	.short	0x00ff


	//----- nvinfo : EIATTR_NUM_BARRIERS
	.align		4
        /*0020*/ 	.byte	0x02, 0x4c
        /*0022*/ 	.byte	0x01
	.zero		1


	//----- nvinfo : EIATTR_MERCURY_ISA_VERSION
	.align		4
        /*0024*/ 	.byte	0x03, 0x5f
        /*0026*/ 	.short	0x0101


	//----- nvinfo : EIATTR_COOP_GROUP_MASK_REGIDS
	.align		4
        /*0028*/ 	.byte	0x04, 0x29
        /*002a*/ 	.short	(.L_1567 - .L_1566)


	//   ....[0]....
.L_1566:
        /*002c*/ 	.word	0xffffffff


	//   ....[1]....
        /*0030*/ 	.word	0xffffffff


	//   ....[2]....
        /*0034*/ 	.word	0xffffffff


	//   ....[3]....
        /*0038*/ 	.word	0xffffffff


	//   ....[4]....
        /*003c*/ 	.word	0xffffffff


	//   ....[5]....
        /*0040*/ 	.word	0xffffffff


	//   ....[6]....
        /*0044*/ 	.word	0xffffffff


	//   ....[7]....
        /*0048*/ 	.word	0xffffffff


	//   ....[8]....
        /*004c*/ 	.word	0xffffffff


	//   ....[9]....
        /*0050*/ 	.word	0xffffffff


	//   ....[10]....
        /*0054*/ 	.word	0x05000071


	//   ....[11]....
        /*0058*/ 	.word	0x05000071


	//   ....[12]....
        /*005c*/ 	.word	0x05000071


	//   ....[13]....
        /*0060*/ 	.word	0x05000071


	//   ....[14]....
        /*0064*/ 	.word	0x05000071


	//   ....[15]....
        /*0068*/ 	.word	0x05000071


	//   ....[16]....
        /*006c*/ 	.word	0x05000071


	//   ....[17]....
        /*0070*/ 	.word	0x05000071


	//   ....[18]....
        /*0074*/ 	.word	0x05000071


	//   ....[19]....
        /*0078*/ 	.word	0x05000071


	//----- nvinfo : EIATTR_COOP_GROUP_INSTR_OFFSETS
	.align		4
.L_1567:
        /*007c*/ 	.byte	0x04, 0x28
        /*007e*/ 	.short	(.L_1569 - .L_1568)


	//   ....[0]....
.L_1568:
        /*0080*/ 	.word	0x00002520


	//   ....[1]....
        /*0084*/ 	.word	0x00002530


	//   ....[2]....
        /*0088*/ 	.word	0x00002560


	//   ....[3]....
        /*008c*/ 	.word	0x00002570


	//   ....[4]....
        /*0090*/ 	.word	0x000025a0


	//   ....[5]....
        /*0094*/ 	.word	0x000025b0


	//   ....[6]....
        /*0098*/ 	.word	0x000025e0


	//   ....[7]....
        /*009c*/ 	.word	0x000025f0


	//   ....[8]....
        /*00a0*/ 	.word	0x00002620


	//   ....[9]....
        /*00a4*/ 	.word	0x00002630


	//   ....[10]....
        /*00a8*/ 	.word	0x00004aa0


	//   ....[11]....
        /*00ac*/ 	.word	0x00004af0


	//   ....[12]....
        /*00b0*/ 	.word	0x00004b60


	//   ....[13]....
        /*00b4*/ 	.word	0x00004bc0


	//   ....[14]....
        /*00b8*/ 	.word	0x00004c30


	//   ....[15]....
        /*00bc*/ 	.word	0x00004c90


	//   ....[16]....
        /*00c0*/ 	.word	0x00004d00


	//   ....[17]....
        /*00c4*/ 	.word	0x00004d60


	//   ....[18]....
        /*00c8*/ 	.word	0x00004dd0


	//   ....[19]....
        /*00cc*/ 	.word	0x00004e30


	//----- nvinfo : EIATTR_EXIT_INSTR_OFFSETS
	.align		4
.L_1569:
        /*00d0*/ 	.byte	0x04, 0x1c
        /*00d2*/ 	.short	(.L_1571 - .L_1570)


	//   ....[0]....
.L_1570:
        /*00d4*/ 	.word	0x000049c0


	//   ....[1]....
        /*00d8*/ 	.word	0x00004a40


	//----- nvinfo : EIATTR_MAX_THREADS
	.align		4
.L_1571:
        /*00dc*/ 	.byte	0x04, 0x05
        /*00de*/ 	.short	(.L_1573 - .L_1572)
.L_1572:
        /*00e0*/ 	.word	0x00000100
        /*00e4*/ 	.word	0x00000001
        /*00e8*/ 	.word	0x00000001


	//----- nvinfo : EIATTR_CRS_STACK_SIZE
	.align		4
.L_1573:
        /*00ec*/ 	.byte	0x04, 0x1e
        /*00ee*/ 	.short	(.L_1575 - .L_1574)
.L_1574:
        /*00f0*/ 	.word	0x00000000


	//----- nvinfo : EIATTR_CBANK_PARAM_SIZE
	.align		4
.L_1575:
        /*00f4*/ 	.byte	0x03, 0x19
        /*00f6*/ 	.short	0x0128


	//----- nvinfo : EIATTR_PARAM_CBANK
	.align		4
        /*00f8*/ 	.byte	0x04, 0x0a
        /*00fa*/ 	.short	(.L_1577 - .L_1576)
	.align		4
.L_1576:
        /*00fc*/ 	.word	index@(.nv.constant0._ZN10layer_norm13ln_bwd_kernelINS_13Kernel_traitsI6__halfS2_S2_S2_fjLj7168ELj1ELj1ELj8ELj8ENS_18Kernel_traits_baseILj7168ES2_S2_S2_S2_fjLj256EEEEELb0ELb0ELb0ELb0EEEvNS_9BwdParamsE)
        /*0100*/ 	.short	0x0210
        /*0102*/ 	.short	0x0128


	//----- nvinfo : EIATTR_SW_WAR
	.align		4
.L_1577:
        /*0104*/ 	.byte	0x04, 0x36
        /*0106*/ 	.short	(.L_1579 - .L_1578)
.L_1578:
        /*0108*/ 	.word	0x00000008
.L_1579:


//--------------------- .nv.info._ZN10layer_norm13ln_bwd_kernelINS_13Kernel_traitsI6__halfS2_S2_S2_fjLj7168ELj1ELj1ELj8ELj8ENS_18Kernel_traits_baseILj7168ES2_S2_S2_S2_fjLj256EEEEELb0ELb0ELb0ELb1EEEvNS_9BwdParamsE --------------------------
	.section	.nv.info._ZN10layer_norm13ln_bwd_kernelINS_13Kernel_traitsI6__halfS2_S2_S2_fjLj7168ELj1ELj1ELj8ELj8ENS_18Kernel_traits_baseILj7168ES2_S2_S2_S2_fjLj256EEEEELb0ELb0ELb0ELb1EEEvNS_9BwdParamsE,"",@"SHT_CUDA_INFO"
	.sectionflags	@""
	.align	4


	//----- nvinfo : EIATTR_CUDA_API_VERSION
	.align		4
        /*0000*/ 	.byte	0x04, 0x37
        /*0002*/ 	.short	(.L_1581 - .L_1580)
.L_1580:
        /*0004*/ 	.word	0x00000082


	//----- nvinfo : EIATTR_KPARAM_INFO
	.align		4
.L_1581:
        /*0008*/ 	.byte	0x04, 0x17
        /*000a*/ 	.short	(.L_1583 - .L_1582)
.L_1582:
        /*000c*/ 	.word	0x00000000
        /*0010*/ 	.short	0x0000
        /*0012*/ 	.short	0x0000
        /*0014*/ 	.byte	0x00, 0xf0, 0xa1, 0x04


	//----- nvinfo : EIATTR_SPARSE_MMA_MASK
	.align		4
.L_1583:
        /*0018*/ 	.byte	0x03, 0x50
        /*001a*/ 	.short	0x0000


	//----- nvinfo : EIATTR_MAXREG_COUNT
	.align		4
        /*001c*/ 	.byte	0x03, 0x1b
        /*001e*/ 	.short	0x00ff


	//----- nvinfo : EIATTR_NUM_BARRIERS
	.align		4
        /*0020*/ 	.byte	0x02, 0x4c
        /*0022*/ 	.byte	0x01
	.zero		1


	//----- nvinfo : EIATTR_MERCURY_ISA_VERSION
	.align		4
        /*0024*/ 	.byte	0x03, 0x5f
        /*0026*/ 	.short	0x0101


	//----- nvinfo : EIATTR_COOP_GROUP_MASK_REGIDS
	.align		4
        /*0028*/ 	.byte	0x04, 0x29
        /*002a*/ 	.short	(.L_1585 - .L_1584)


	//   ....[0]....
.L_1584:
        /*002c*/ 	.word	0xffffffff


	//   ....[1]....
        /*0030*/ 	.word	0xffffffff


	//   ....[2]....
        /*0034*/ 	.word	0xffffffff


	//   ....[3]....
        /*0038*/ 	.word	0xffffffff


	//   ....[4]....
        /*003c*/ 	.word	0xffffffff


	//   ....[5]....
        /*0040*/ 	.word	0xffffffff


	//   ....[6]....
        /*0044*/ 	.word	0xffffffff


	//   ....[7]....
        /*0048*/ 	.word	0xffffffff


	//   ....[8]....
        /*004c*/ 	.word	0xffffffff


	//   ....[9]....
        /*0050*/ 	.word	0xffffffff


	//   ....[10]....
        /*0054*/ 	.word	0x0500000c


	//   ....[11]....
        /*0058*/ 	.word	0x0500000c


	//   ....[12]....
        /*005c*/ 	.word	0x0500000c


	//   ....[13]....
        /*0060*/ 	.word	0x0500000c


	//   ....[14]....
        /*0064*/ 	.word	0x0500000c


	//   ....[15]....
        /*0068*/ 	.word	0x0500000c


	//   ....[16]....
        /*006c*/ 	.word	0x0500000c


	//   ....[17]....
        /*0070*/ 	.word	0x0500000c


	//   ....[18]....
        /*0074*/ 	.word	0x0500000c


	//   ....[19]....
        /*0078*/ 	.word	0x0500000c


	//----- nvinfo : EIATTR_COOP_GROUP_INSTR_OFFSETS
	.align		4
.L_1585:
        /*007c*/ 	.byte	0x04, 0x28
        /*007e*/ 	.short	(.L_1587 - .L_1586)


	//   ....[0]....
.L_1586:
        /*0080*/ 	.word	0x00001fa0


	//   ....[1]....
        /*0084*/ 	.word	0x00001fb0


	//   ....[2]....
        /*0088*/ 	.word	0x00001fe0


	//   ....[3]....
        /*008c*/ 	.word	0x00001ff0


	//   ....[4]....
        /*0090*/ 	.word	0x00002020


	//   ....[5]....
        /*0094*/ 	.word	0x00002030


	//   ....[6]....
        /*0098*/ 	.word	0x00002060


	//   ....[7]....
        /*009c*/ 	.word	0x00002070


	//   ....[8]....
        /*00a0*/ 	.word	0x000020a0


	//   ....[9]....
        /*00a4*/ 	.word	0x000020b0


	//   ....[10]....
        /*00a8*/ 	.word	0x00004170


	//   ....[11]....
        /*00ac*/ 	.word	0x000041c0


	//   ....[12]....
        /*00b0*/ 	.word	0x00004230


	//   ....[13]....
        /*00b4*/ 	.word	0x00004290


	//   ....[14]....
        /*00b8*/ 	.word	0x00004300


	//   ....[15]....
        /*00bc*/ 	.word	0x00004360


	//   ....[16]....
        /*00c0*/ 	.word	0x000043d0


	//   ....[17]....
        /*00c4*/ 	.word	0x00004430


	//   ....[18]....
        /*00c8*/ 	.word	0x000044a0


	//   ....[19]....
        /*00cc*/ 	.word	0x00004500


	//----- nvinfo : EIATTR_EXIT_INSTR_OFFSETS
	.align		4
.L_1587:
        /*00d0*/ 	.byte	0x04, 0x1c
        /*00d2*/ 	.short	(.L_1589 - .L_1588)


	//   ....[0]....
.L_1588:
        /*00d4*/ 	.word	0x00004110


	//----- nvinfo : EIATTR_MAX_THREADS
	.align		4
.L_1589:
        /*00d8*/ 	.byte	0x04, 0x05
        /*00da*/ 	.short	(.L_1591 - .L_1590)
.L_1590:
        /*00dc*/ 	.word	0x00000100
        /*00e0*/ 	.word	0x00000001
        /*00e4*/ 	.word	0x00000001


	//----- nvinfo : EIATTR_CRS_STACK_SIZE
	.align		4
.L_1591:
        /*00e8*/ 	.byte	0x04, 0x1e
        /*00ea*/ 	.short	(.L_1593 - .L_1592)
.L_1592:
        /*00ec*/ 	.word	0x00000000


	//----- nvinfo : EIATTR_CBANK_PARAM_SIZE
	.align		4
.L_1593:
        /*00f0*/ 	.byte	0x03, 0x19
        /*00f2*/ 	.short	0x0128


	//----- nvinfo : EIATTR_PARAM_CBANK
	.align		4
        /*00f4*/ 	.byte	0x04, 0x0a
        /*00f6*/ 	.short	(.L_1595 - .L_1594)
	.align		4
.L_1594:
        /*00f8*/ 	.word	index@(.nv.constant0._ZN10layer_norm13ln_bwd_kernelINS_13Kernel_traitsI6__halfS2_S2_S2_fjLj7168ELj1ELj1ELj8ELj8ENS_18Kernel_traits_baseILj7168ES2_S2_S2_S2_fjLj256EEEEELb0ELb0ELb0ELb1EEEvNS_9BwdParamsE)
        /*00fc*/ 	.short	0x0210
        /*00fe*/ 	.short	0x0128


	//----- nvinfo : EIATTR_SW_WAR
	.align		4
.L_1595:
        /*0100*/ 	.byte	0x04, 0x36
        /*0102*/ 	.short	(.L_1597 - .L_1596)
.L_1596:
        /*0104*/ 	.word	0x00000008
.L_1597:


//--------------------- .nv.info._ZN10layer_norm13ln_bwd_kernelINS_13Kernel_traitsI6__halfS2_S2_S2_fjLj7168ELj1ELj1ELj8ELj8ENS_18Kernel_traits_baseILj7168ES2_S2_S2_S2_fjLj256EEEEELb0ELb0ELb1ELb0EEEvNS_9BwdParamsE --------------------------
	.section	.nv.info._ZN10layer_norm13ln_bwd_kernelINS_13Kernel_traitsI6__halfS2_S2_S2_fjLj7168ELj1ELj1ELj8ELj8ENS_18Kernel_traits_baseILj7168ES2_S2_S2_S2_fjLj256EEEEELb0ELb0ELb1ELb0EEEvNS_9BwdParamsE,"",@"SHT_CUDA_INFO"
	.sectionflags	@""
	.align	4


	//----- nvinfo : EIATTR_CUDA_API_VERSION
	.align		4
        /*0000*/ 	.byte	0x04, 0x37
        /*0002*/ 	.short	(.L_1599 - .L_1598)
.L_1598:
        /*0004*/ 	.word	0x00000082


	//----- nvinfo : EIATTR_KPARAM_INFO
	.align		4
.L_1599:
        /*0008*/ 	.byte	0x04, 0x17
        /*000a*/ 	.short	(.L_1601 - .L_1600)
.L_1600:
        /*000c*/ 	.word	0x00000000
        /*0010*/ 	.short	0x0000
        /*0012*/ 	.short	0x0000
        /*0014*/ 	.byte	0x00, 0xf0, 0xa1, 0x04


	//----- nvinfo : EIATTR_SPARSE_MMA_MASK
	.align		4
.L_1601:
        /*0018*/ 	.byte	0x03, 0x50
        /*001a*/ 	.short	0x0000


	//----- nvinfo : EIATTR_MAXREG_COUNT
	.align		4
        /*001c*/ 	.byte	0x03, 0x1b
        /*001e*/ 	.short	0x00ff


	//----- nvinfo : EIATTR_NUM_BARRIERS
	.align		4
        /*0020*/ 	.byte	0x02, 0x4c
        /*0022*/ 	.byte	0x01
	.zero		1


	//----- nvinfo : EIATTR_MERCURY_ISA_VERSION
	.align		4
        /*0024*/ 	.byte	0x03, 0x5f
        /*0026*/ 	.short	0x0101


	//----- nvinfo : EIATTR_COOP_GROUP_MASK_REGIDS
	.align		4
        /*0028*/ 	.byte	0x04, 0x29
        /*002a*/ 	.short	(.L_1603 - .L_1602)


	//   ....[0]....
.L_1602:
        /*002c*/ 	.word	0xffffffff


	//   ....[1]....
        /*0030*/ 	.word	0xffffffff


	//   ....[2]....
        /*0034*/ 	.word	0xffffffff


	//   ....[3]....
        /*0038*/ 	.word	0xffffffff


	//   ....[4]....
        /*003c*/ 	.word	0xffffffff


	//   ....[5]....
        /*0040*/ 	.word	0xffffffff


	//   ....[6]....
        /*0044*/ 	.word	0xffffffff


	//   ....[7]....
        /*0048*/ 	.word	0xffffffff


	//   ....[8]....
        /*004c*/ 	.word	0xffffffff


	//   ....[9]....
        /*0050*/ 	.word	0xffffffff


	//   ....[10]....
        /*0054*/ 	.word	0x05000073


	//   ....[11]....
        /*0058*/ 	.word	0x05000073


	//   ....[12]....
        /*005c*/ 	.word	0x05000073


	//   ....[13]....
        /*0060*/ 	.word	0x05000073


	//   ....[14]....
        /*0064*/ 	.word	0x05000073


	//   ....[15]....
        /*0068*/ 	.word	0x05000073


	//   ....[16]....
        /*006c*/ 	.word	0x05000073


	//   ....[17]....
        /*0070*/ 	.word	0x05000073


	//   ....[18]....
        /*0074*/ 	.word	0x05000073


	//   ....[19]....
        /*0078*/ 	.word	0x05000073


	//----- nvinfo : EIATTR_COOP_GROUP_INSTR_OFFSETS
	.align		4
.L_1603:
        /*007c*/ 	.byte	0x04, 0x28
        /*007e*/ 	.short	(.L_1605 - .L_1604)


	//   ....[0]....
.L_1604:
        /*0080*/ 	.word	0x000029e0


	//   ....[1]....
        /*0084*/ 	.word	0x000029f0


	//   ....[2]....
        /*0088*/ 	.word	0x00002a20


	//   ....[3]....
        /*008c*/ 	.word	0x00002a30


	//   ....[4]....
        /*0090*/ 	.word	0x00002a60


	//   ....[5]....
        /*0094*/ 	.word	0x00002a70


	//   ....[6]....
        /*0098*/ 	.word	0x00002aa0


	//   ....[7]....
        /*009c*/ 	.word	0x00002ab0


	//   ....[8]....
        /*00a0*/ 	.word	0x00002ae0


	//   ....[9]....
        /*00a4*/ 	.word	0x00002af0


	//   ....[10]....
        /*00a8*/ 	.word	0x000062f0


	//   ....[11]....
        /*00ac*/ 	.word	0x00006340


	//   ....[12]....
        /*00b0*/ 	.word	0x000063b0


	//   ....[13]....
        /*00b4*/ 	.word	0x00006410


	//   ....[14]....
        /*00b8*/ 	.word	0x00006480


	//   ....[15]....
        /*00bc*/ 	.word	0x000064e0


	//   ....[16]....
        /*00c0*/ 	.word	0x00006550


	//   ....[17]....
        /*00c4*/ 	.word	0x000065b0


	//   ....[18]....
        /*00c8*/ 	.word	0x00006620


	//   ....[19]....
        /*00cc*/ 	.word	0x00006680


	//----- nvinfo : EIATTR_EXIT_INSTR_OFFSETS
	.align		4
.L_1605:
        /*00d0*/ 	.byte	0x04, 0x1c
        /*00d2*/ 	.short	(.L_1607 - .L_1606)


	//   ....[0]....
.L_1606:
        /*00d4*/ 	.word	0x00006210


	//   ....[1]....
        /*00d8*/ 	.word	0x00006290


	//----- nvinfo : EIATTR_MAX_THREADS
	.align		4
.L_1607:
        /*00dc*/ 	.byte	0x04, 0x05
        /*00de*/ 	.short	(.L_1609 - .L_1608)
.L_1608:
        /*00e0*/ 	.word	0x00000100
        /*00e4*/ 	.word	0x00000001
        /*00e8*/ 	.word	0x00000001


	//----- nvinfo : EIATTR_CRS_STACK_SIZE
	.align		4
.L_1609:
        /*00ec*/ 	.byte	0x04, 0x1e
        /*00ee*/ 	.short	(.L_1611 - .L_1610)
.L_1610:
        /*00f0*/ 	.word	0x00000000


	//----- nvinfo : EIATTR_CBANK_PARAM_SIZE
	.align		4
.L_1611:
        /*00f4*/ 	.byte	0x03, 0x19
        /*00f6*/ 	.short	0x0128


	//----- nvinfo : EIATTR_PARAM_CBANK
	.align		4
        /*00f8*/ 	.byte	0x04, 0x0a
        /*00fa*/ 	.short	(.L_1613 - .L_1612)
	.align		4
.L_1612:
        /*00fc*/ 	.word	index@(.nv.constant0._ZN10layer_norm13ln_bwd_kernelINS_13Kernel_traitsI6__halfS2_S2_S2_fjLj7168ELj1ELj1ELj8ELj8ENS_18Kernel_traits_baseILj7168ES2_S2_S2_S2_fjLj256EEEEELb0ELb0ELb1ELb0EEEvNS_9BwdParamsE)
        /*0100*/ 	.short	0x0210
        /*0102*/ 	.short	0x0128


	//----- nvinfo : EIATTR_SW_WAR
	.align		4
.L_1613:
        /*0104*/ 	.byte	0x04, 0x36
        /*0106*/ 	.short	(.L_1615 - .L_1614)
.L_1614:
        /*0108*/ 	.word	0x00000008
.L_1615:


//--------------------- .nv.info._ZN10layer_norm13ln_bwd_kernelINS_13Kernel_traitsI6__halfS2_S2_S2_fjLj7168ELj1ELj1ELj8ELj8ENS_18Kernel_traits_baseILj7168ES2_S2_S2_S2_fjLj256EEEEELb0ELb0ELb1ELb1EEEvNS_9BwdParamsE --------------------------
	.section	.nv.info._ZN10layer_norm13ln_bwd_kernelINS_13Kernel_traitsI6__halfS2_S2_S2_fjLj7168ELj1ELj1ELj8ELj8ENS_18Kernel_traits_baseILj7168ES2_S2_S2_S2_fjLj256EEEEELb0ELb0ELb1ELb1EEEvNS_9BwdParamsE,"",@"SHT_CUDA_INFO"
	.sectionflags	@""
	.align	4


	//----- nvinfo : EIATTR_CUDA_API_VERSION
	.align		4
        /*0000*/ 	.byte	0x04, 0x37
        /*0002*/ 	.short	(.L_1617 - .L_1616)
.L_1616:
        /*0004*/ 	.word	0x00000082


	//----- nvinfo : EIATTR_KPARAM_INFO
	.align		4
.L_1617:
        /*0008*/ 	.byte	0x04, 0x17
        /*000a*/ 	.short	(.L_1619 - .L_1618)
.L_1618:
        /*000c*/ 	.word	0x00000000
        /*0010*/ 	.short	0x0000
        /*0012*/ 	.short	0x0000
        /*0014*/ 	.byte	0x00, 0xf0, 0xa1, 0x04


	//----- nvinfo : EIATTR_SPARSE_MMA_MASK
	.align		4
.L_1619:
        /*0018*/ 	.byte	0x03, 0x50
        /*001a*/ 	.short	0x0000


	//----- nvinfo : EIATTR_MAXREG_COUNT
	.align		4
        /*001c*/ 	.byte	0x03, 0x1b
        /*001e*/ 	.short	0x00ff


	//----- nvinfo : EIATTR_NUM_BARRIERS
	.align		4
        /*0020*/ 	.byte	0x02, 0x4c
        /*0022*/ 	.byte	0x01
	.zero		1


	//----- nvinfo : EIATTR_MERCURY_ISA_VERSION
	.align		4
        /*0024*/ 	.byte	0x03, 0x5f
        /*0026*/ 	.short	0x0101


	//----- nvinfo : EIATTR_COOP_GROUP_MASK_REGIDS
	.align		4
        /*0028*/ 	.byte	0x04, 0x29
        /*002a*/ 	.short	(.L_1621 - .L_1620)


	//   ....[0]....
.L_1620:
        /*002c*/ 	.word	0xffffffff


	//   ....[1]....
        /*0030*/ 	.word	0xffffffff


	//   ....[2]....
        /*0034*/ 	.word	0xffffffff


	//   ....[3]....
        /*0038*/ 	.word	0xffffffff


	//   ....[4]....
        /*003c*/ 	.word	0xffffffff


	//   ....[5]....
        /*0040*/ 	.word	0xffffffff


	//   ....[6]....
        /*0044*/ 	.word	0xffffffff


	//   ....[7]....
        /*0048*/ 	.word	0xffffffff


	//   ....[8]....
        /*004c*/ 	.word	0xffffffff


	//   ....[9]....
        /*0050*/ 	.word	0xffffffff


	//   ....[10]....
        /*0054*/ 	.word	0x0500007a


	//   ....[11]....
        /*0058*/ 	.word	0x0500007a


	//   ....[12]....
        /*005c*/ 	.word	0x0500007a


	//   ....[13]....
        /*0060*/ 	.word	0x0500007a


	//   ....[14]....
        /*0064*/ 	.word	0x0500007a


	//   ....[15]....
        /*0068*/ 	.word	0x0500007a


	//   ....[16]....
        /*006c*/ 	.word	0x0500007a


	//   ....[17]....
        /*0070*/ 	.word	0x0500007a


	//   ....[18]....
        /*0074*/ 	.word	0x0500007a


	//   ....[19]....
        /*0078*/ 	.word	0x0500007a


	//----- nvinfo : EIATTR_COOP_GROUP_INSTR_OFFSETS
	.align		4
.L_1621:
        /*007c*/ 	.byte	0x04, 0x28
        /*007e*/ 	.short	(.L_1623 - .L_1622)


	//   ....[0]....
.L_1622:
        /*0080*/ 	.word	0x000021b0


	//   ....[1]....
        /*0084*/ 	.word	0x000021c0


	//   ....[2]....
        /*0088*/ 	.word	0x000021f0


	//   ....[3]....
        /*008c*/ 	.word	0x00002200


	//   ....[4]....
        /*0090*/ 	.word	0x00002230


	//   ....[5]....
        /*0094*/ 	.word	0x00002240


	//   ....[6]....
        /*0098*/ 	.word	0x00002270


	//   ....[7]....
        /*009c*/ 	.word	0x00002280


	//   ....[8]....
        /*00a0*/ 	.word	0x000022b0


	//   ....[9]....
        /*00a4*/ 	.word	0x000022c0


	//   ....[10]....
        /*00a8*/ 	.word	0x00005290


	//   ....[11]....
        /*00ac*/ 	.word	0x000052e0


	//   ....[12]....
        /*00b0*/ 	.word	0x00005350


	//   ....[13]....
        /*00b4*/ 	.word	0x000053b0


	//   ....[14]....
        /*00b8*/ 	.word	0x00005420


	//   ....[15]....
        /*00bc*/ 	.word	0x00005480


	//   ....[16]....
        /*00c0*/ 	.word	0x000054f0


	//   ....[17]....
        /*00c4*/ 	.word	0x00005550


	//   ....[18]....
        /*00c8*/ 	.word	0x000055c0


	//   ....[19]....
        /*00cc*/ 	.word	0x00005620


	//----- nvinfo : EIATTR_EXIT_INSTR_OFFSETS
	.align		4
.L_1623:
        /*00d0*/ 	.byte	0x04, 0x1c
        /*00d2*/ 	.short	(.L_1625 - .L_1624)


	//   ....[0]....
.L_1624:
        /*00d4*/ 	.word	0x00005230


	//----- nvinfo : EIATTR_MAX_THREADS
	.align		4
.L_1625:
        /*00d8*/ 	.byte	0x04, 0x05
        /*00da*/ 	.short	(.L_1627 - .L_1626)
.L_1626:
        /*00dc*/ 	.word	0x00000100
        /*00e0*/ 	.word	0x00000001
        /*00e4*/ 	.word	0x00000001


	//----- nvinfo : EIATTR_CRS_STACK_SIZE
	.align		4
.L_1627:
        /*00e8*/ 	.byte	0x04, 0x1e
        /*00ea*/ 	.short	(.L_1629 - .L_1628)
.L_1628:
        /*00ec*/ 	.word	0x00000000


	//----- nvinfo : EIATTR_CBANK_PARAM_SIZE
	.align		4
.L_1629:
        /*00f0*/ 	.byte	0x03, 0x19
        /*00f2*/ 	.short	0x0128


	//----- nvinfo : EIATTR_PARAM_CBANK
	.align		4
        /*00f4*/ 	.byte	0x04, 0x0a
        /*00f6*/ 	.short	(.L_1631 - .L_1630)
	.align		4
.L_1630:
        /*00f8*/ 	.word	index@(.nv.constant0._ZN10layer_norm13ln_bwd_kernelINS_13Kernel_traitsI6__halfS2_S2_S2_fjLj7168ELj1ELj1ELj8ELj8ENS_18Kernel_traits_baseILj7168ES2_S2_S2_S2_fjLj256EEEEELb0ELb0ELb1ELb1EEEvNS_9BwdParamsE)
        /*00fc*/ 	.short	0x0210
        /*00fe*/ 	.short	0x0128


	//----- nvinfo : EIATTR_SW_WAR
	.align		4
.L_1631:
        /*0100*/ 	.byte	0x04, 0x36
        /*0102*/ 	.short	(.L_1633 - .L_1632)
.L_1632:
        /*0104*/ 	.word	0x00000008
.L_1633:


//--------------------- .nv.info._ZN10layer_norm13ln_bwd_kernelINS_13Kernel_traitsI6__halfS2_S2_S2_fjLj7168ELj1ELj1ELj8ELj8ENS_18Kernel_traits_baseILj7168ES2_S2_S2_S2_fjLj256EEEEELb0ELb1ELb0ELb0EEEvNS_9BwdParamsE --------------------------
	.section	.nv.info._ZN10layer_norm13ln_bwd_kernelINS_13Kernel_traitsI6__halfS2_S2_S2_fjLj7168ELj1ELj1ELj8ELj8ENS_18Kernel_traits_baseILj7168ES2_S2_S2_S2_fjLj256EEEEELb0ELb1ELb0ELb0EEEvNS_9BwdParamsE,"",@"SHT_CUDA_INFO"
	.sectionflags	@""
	.align	4


	//----- nvinfo : EIATTR_CUDA_API_VERSION
	.align		4
        /*0000*/ 	.byte	0x04, 0x37
        /*0002*/ 	.short	(.L_1635 - .L_1634)
.L_1634:
        /*0004*/ 	.word	0x00000082


	//----- nvinfo : EIATTR_KPARAM_INFO
	.align		4
.L_1635:
        /*0008*/ 	.byte	0x04, 0x17
        /*000a*/ 	.short	(.L_1637 - .L_1636)
.L_1636:
        /*000c*/ 	.word	0x00000000
        /*0010*/ 	.short	0x0000
        /*0012*/ 	.short	0x0000
        /*0014*/ 	.byte	0x00, 0xf0, 0xa1, 0x04


	//----- nvinfo : EIATTR_SPARSE_MMA_MASK
	.align		4
.L_1637:
        /*0018*/ 	.byte	0x03, 0x50
        /*001a*/ 	.short	0x0000


	//----- nvinfo : EIATTR_MAXREG_COUNT
	.align		4
        /*001c*/ 	.byte	0x03, 0x1b
        /*001e*/ 	.short	0x00ff


	//----- nvinfo : EIATTR_NUM_BARRIERS
	.align		4
        /*0020*/ 	.byte	0x02, 0x4c
        /*0022*/ 	.byte	0x01
	.zero		1


	//----- nvinfo : EIATTR_MERCURY_ISA_VERSION
	.align		4
        /*0024*/ 	.byte	0x03, 0x5f
        /*0026*/ 	.short	0x0101


	//----- nvinfo : EIATTR_COOP_GROUP_MASK_REGIDS
	.align		4
        /*0028*/ 	.byte	0x04, 0x29
        /*002a*/ 	.short	(.L_1639 - .L_1638)


	//   ....[0]....
.L_1638:
        /*002c*/ 	.word	0xffffffff


	//   ....[1]....
        /*0030*/ 	.word	0xffffffff


	//   ....[2]....
        /*0034*/ 	.word	0xffffffff


	//   ....[3]....
        /*0038*/ 	.word	0xffffffff


	//   ....[4]....
        /*003c*/ 	.word	0xffffffff


	//   ....[5]....
        /*0040*/ 	.word	0xffffffff


	//   ....[6]....
        /*0044*/ 	.word	0xffffffff


	//   ....[7]....
        /*0048*/ 	.word	0xffffffff


	//   ....[8]....
        /*004c*/ 	.word	0xffffffff


	//   ....[9]....
        /*0050*/ 	.word	0xffffffff


	//   ....[10]....
        /*0054*/ 	.word	0x05000085


	//   ....[11]....
        /*0058*/ 	.word	0x05000085


	//   ....[12]....
        /*005c*/ 	.word	0x05000085


	//   ....[13]....
        /*0060*/ 	.word	0x05000085


	//   ....[14]....
        /*0064*/ 	.word	0x05000085


	//   ....[15]....
        /*0068*/ 	.word	0x05000085


	//   ....[16]....
        /*006c*/ 	.word	0x05000085


	//   ....[17]....
        /*0070*/ 	.word	0x05000085


	//   ....[18]....
        /*0074*/ 	.word	0x05000085


	//   ....[19]....
        /*0078*/ 	.word	0x05000085


	//----- nvinfo : EIATTR_COOP_GROUP_INSTR_OFFSETS
	.align		4
.L_1639:
        /*007c*/ 	.byte	0x04, 0x28
        /*007e*/ 	.short	(.L_1641 - .L_1640)


	//   ....[0]....
.L_1640:
        /*0080*/ 	.word	0x00002b20


	//   ....[1]....
        /*0084*/ 	.word	0x00002b30


	//   ....[2]....
        /*0088*/ 	.word	0x00002b60


	//   ....[3]....
        /*008c*/ 	.word	0x00002b70


	//   ....[4]....
        /*0090*/ 	.word	0x00002ba0


	//   ....[5]....
        /*0094*/ 	.word	0x00002bb0


	//   ....[6]....
        /*0098*/ 	.word	0x00002be0


	//   ....[7]....
        /*009c*/ 	.word	0x00002bf0


	//   ....[8]....
        /*00a0*/ 	.word	0x00002c20


	//   ....[9]....
        /*00a4*/ 	.word	0x00002c30


	//   ....[10]....
        /*00a8*/ 	.word	0x00005a80


	//   ....[11]....
        /*00ac*/ 	.word	0x00005ad0


	//   ....[12]....
        /*00b0*/ 	.word	0x00005b40


	//   ....[13]....
        /*00b4*/ 	.word	0x00005ba0


	//   ....[14]....
        /*00b8*/ 	.word	0x00005c10


	//   ....[15]....
        /*00bc*/ 	.word	0x00005c70


	//   ....[16]....
        /*00c0*/ 	.word	0x00005ce0


	//   ....[17]....
        /*00c4*/ 	.word	0x00005d40


	//   ....[18]....
        /*00c8*/ 	.word	0x00005db0


	//   ....[19]....
        /*00cc*/ 	.word	0x00005e10


	//----- nvinfo : EIATTR_EXIT_INSTR_OFFSETS
	.align		4
.L_1641:
        /*00d0*/ 	.byte	0x04, 0x1c
        /*00d2*/ 	.short	(.L_1643 - .L_1642)


	//   ....[0]....
.L_1642:
        /*00d4*/ 	.word	0x00005980


	//   ....[1]....
        /*00d8*/ 	.word	0x00005a20


	//----- nvinfo : EIATTR_MAX_THREADS
	.align		4
.L_1643:
        /*00dc*/ 	.byte	0x04, 0x05
        /*00de*/ 	.short	(.L_1645 - .L_1644)
.L_1644:
        /*00e0*/ 	.word	0x00000100
        /*00e4*/ 	.word	0x00000001
        /*00e8*/ 	.word	0x00000001


	//----- nvinfo : EIATTR_CRS_STACK_SIZE
	.align		4
.L_1645:
        /*00ec*/ 	.byte	0x04, 0x1e
        /*00ee*/ 	.short	(.L_1647 - .L_1646)
.L_1646:
        /*00f0*/ 	.word	0x00000000


	//----- nvinfo : EIATTR_CBANK_PARAM_SIZE
	.align		4
.L_1647:
        /*00f4*/ 	.byte	0x03, 0x19
        /*00f6*/ 	.short	0x0128


	//----- nvinfo : EIATTR_PARAM_CBANK
	.align		4
        /*00f8*/ 	.byte	0x04, 0x0a
        /*00fa*/ 	.short	(.L_1649 - .L_1648)
	.align		4
.L_1648:
        /*00fc*/ 	.word	index@(.nv.constant0._ZN10layer_norm13ln_bwd_kernelINS_13Kernel_traitsI6__halfS2_S2_S2_fjLj7168ELj1ELj1ELj8ELj8ENS_18Kernel_traits_baseILj7168ES2_S2_S2_S2_fjLj256EEEEELb0ELb1ELb0ELb0EEEvNS_9BwdParamsE)
        /*0100*/ 	.short	0x0210
        /*0102*/ 	.short	0x0128


	//----- nvinfo : EIATTR_SW_WAR
	.align		4
.L_1649:
        /*0104*/ 	.byte	0x04, 0x36
        /*0106*/ 	.short	(.L_1651 - .L_1650)
.L_1650:
        /*0108*/ 	.word	0x00000008
.L_1651:


//--------------------- .nv.info._ZN10layer_norm13ln_bwd_kernelINS_13Kernel_traitsI6__halfS2_S2_S2_fjLj7168ELj1ELj1ELj8ELj8ENS_18Kernel_traits_baseILj7168ES2_S2_S2_S2_fjLj256EEEEELb0ELb1ELb0ELb1EEEvNS_9BwdParamsE --------------------------
	.section	.nv.info._ZN10layer_norm13ln_bwd_kernelINS_13Kernel_traitsI6__halfS2_S2_S2_fjLj7168ELj1ELj1ELj8ELj8ENS_18Kernel_traits_baseILj7168ES2_S2_S2_S2_fjLj256EEEEELb0ELb1ELb0ELb1EEEvNS_9BwdParamsE,"",@"SHT_CUDA_INFO"
	.sectionflags	@""
	.align	4


	//----- nvinfo : EIATTR_CUDA_API_VERSION
	.align		4
        /*0000*/ 	.byte	0x04, 0x37
        /*0002*/ 	.short	(.L_1653 - .L_1652)
.L_1652:
        /*0004*/ 	.word	0x00000082


	//----- nvinfo : EIATTR_KPARAM_INFO
	.align		4
.L_1653:
        /*0008*/ 	.byte	0x04, 0x17
        /*000a*/ 	.short	(.L_1655 - .L_1654)
.L_1654:
        /*000c*/ 	.word	0x00000000
        /*0010*/ 	.short	0x0000
        /*0012*/ 	.short	0x0000
        /*0014*/ 	.byte	0x00, 0xf0, 0xa1, 0x04


	//----- nvinfo : EIATTR_SPARSE_MMA_MASK
	.align		4
.L_1655:
        /*0018*/ 	.byte	0x03, 0x50
        /*001a*/ 	.short	0x0000


	//----- nvinfo : EIATTR_MAXREG_COUNT
	.align		4
        /*001c*/ 	.byte	0x03, 0x1b
        /*001e*/ 	.short	0x00ff


	//----- nvinfo : EIATTR_NUM_BARRIERS
	.align		4
        /*0020*/ 	.byte	0x02, 0x4c
        /*0022*/ 	.byte	0x01
	.zero		1


	//----- nvinfo : EIATTR_MERCURY_ISA_VERSION
	.align		4
        /*0024*/ 	.byte	0x03, 0x5f
        /*0026*/ 	.short	0x0101


	//----- nvinfo : EIATTR_COOP_GROUP_MASK_REGIDS
	.align		4
        /*0028*/ 	.byte	0x04, 0x29
        /*002a*/ 	.short	(.L_1657 - .L_1656)


	//   ....[0]....
.L_1656:
        /*002c*/ 	.word	0xffffffff


	//   ....[1]....
        /*0030*/ 	.word	0xffffffff


	//   ....[2]....
        /*0034*/ 	.word	0xffffffff


	//   ....[3]....
        /*0038*/ 	.word	0xffffffff


	//   ....[4]....
        /*003c*/ 	.word	0xffffffff


	//   ....[5]....
        /*0040*/ 	.word	0xffffffff


	//   ....[6]....
        /*0044*/ 	.word	0xffffffff


	//   ....[7]....
        /*0048*/ 	.word	0xffffffff


	//   ....[8]....
        /*004c*/ 	.word	0xffffffff


	//   ....[9]....
        /*0050*/ 	.word	0xffffffff


	//   ....[10]....
        /*0054*/ 	.word	0x05000040


	//   ....[11]....
        /*0058*/ 	.word	0x05000040


	//   ....[12]....
        /*005c*/ 	.word	0x05000040


	//   ....[13]....
        /*0060*/ 	.word	0x05000040


	//   ....[14]....
        /*0064*/ 	.word	0x05000040


	//   ....[15]....
        /*0068*/ 	.word	0x05000040


	//   ....[16]....
        /*006c*/ 	.word	0x05000040


	//   ....[17]....
        /*0070*/ 	.word	0x05000040


	//   ....[18]....
        /*0074*/ 	.word	0x05000040


	//   ....[19]....
        /*0078*/ 	.word	0x05000040


	//----- nvinfo : EIATTR_COOP_GROUP_INSTR_OFFSETS
	.align		4
.L_1657:
        /*007c*/ 	.byte	0x04, 0x28
        /*007e*/ 	.short	(.L_1659 - .L_1658)


	//   ....[0]....
.L_1658:
        /*0080*/ 	.word	0x00002620


	//   ....[1]....
        /*0084*/ 	.word	0x00002630


	//   ....[2]....
        /*0088*/ 	.word	0x00002660


	//   ....[3]....
        /*008c*/ 	.word	0x00002670


	//   ....[4]....
        /*0090*/ 	.word	0x000026a0


	//   ....[5]....
        /*0094*/ 	.word	0x000026b0


	//   ....[6]....
        /*0098*/ 	.word	0x000026e0


	//   ....[7]....
        /*009c*/ 	.word	0x000026f0


	//   ....[8]....
        /*00a0*/ 	.word	0x00002720


	//   ....[9]....
        /*00a4*/ 	.word	0x00002730


	//   ....[10]....
        /*00a8*/ 	.word	0x00005070


	//   ....[11]....
        /*00ac*/ 	.word	0x000050c0


	//   ....[12]....
        /*00b0*/ 	.word	0x00005130


	//   ....[13]....
        /*00b4*/ 	.word	0x00005190


	//   ....[14]....
        /*00b8*/ 	.word	0x00005200


	//   ....[15]....
        /*00bc*/ 	.word	0x00005260


	//   ....[16]....
        /*00c0*/ 	.word	0x000052d0


	//   ....[17]....
        /*00c4*/ 	.word	0x00005330


	//   ....[18]....
        /*00c8*/ 	.word	0x000053a0


	//   ....[19]....
        /*00cc*/ 	.word	0x00005400


	//----- nvinfo : EIATTR_EXIT_INSTR_OFFSETS
	.align		4
.L_1659:
        /*00d0*/ 	.byte	0x04, 0x1c
        /*00d2*/ 	.short	(.L_1661 - .L_1660)


	//   ....[0]....
.L_1660:
        /*00d4*/ 	.word	0x00005010


	//----- nvinfo : EIATTR_MAX_THREADS
	.align		4
.L_1661:
        /*00d8*/ 	.byte	0x04, 0x05
        /*00da*/ 	.short	(.L_1663 - .L_1662)
.L_1662:
        /*00dc*/ 	.word	0x00000100
        /*00e0*/ 	.word	0x00000001
        /*00e4*/ 	.word	0x00000001


	//----- nvinfo : EIATTR_CRS_STACK_SIZE
	.align		4
.L_1663:
        /*00e8*/ 	.byte	0x04, 0x1e
        /*00ea*/ 	.short	(.L_1665 - .L_1664)
.L_1664:
        /*00ec*/ 	.word	0x00000000


	//----- nvinfo : EIATTR_CBANK_PARAM_SIZE
	.align		4
.L_1665:
        /*00f0*/ 	.byte	0x03, 0x19
        /*00f2*/ 	.short	0x0128


	//----- nvinfo : EIATTR_PARAM_CBANK
	.align		4
        /*00f4*/ 	.byte	0x04, 0x0a
        /*00f6*/ 	.short	(.L_1667 - .L_1666)
	.align		4
.L_1666:
        /*00f8*/ 	.word	index@(.nv.constant0._ZN10layer_norm13ln_bwd_kernelINS_13Kernel_traitsI6__halfS2_S2_S2_fjLj7168ELj1ELj1ELj8ELj8ENS_18Kernel_traits_baseILj7168ES2_S2_S2_S2_fjLj256EEEEELb0ELb1ELb0ELb1EEEvNS_9BwdParamsE)
        /*00fc*/ 	.short	0x0210
        /*00fe*/ 	.short	0x0128


	//----- nvinfo : EIATTR_SW_WAR
	.align		4
.L_1667:
        /*0100*/ 	.byte	0x04, 0x36
        /*0102*/ 	.short	(.L_1669 - .L_1668)
.L_1668:
        /*0104*/ 	.word	0x00000008
.L_1669:


//--------------------- .nv.info._ZN10layer_norm13ln_bwd_kernelINS_13Kernel_traitsI6__halfS2_S2_S2_fjLj7168ELj1ELj1ELj8ELj8ENS_18Kernel_traits_baseILj7168ES2_S2_S2_S2_fjLj256EEEEELb0ELb1ELb1ELb0EEEvNS_9BwdParamsE --------------------------
	.section	.nv.info._ZN10layer_norm13ln_bwd_kernelINS_13Kernel_traitsI6__halfS2_S2_S2_fjLj7168ELj1ELj1ELj8ELj8ENS_18Kernel_traits_baseILj7168ES2_S2_S2_S2_fjLj256EEEEELb0ELb1ELb1ELb0EEEvNS_9BwdParamsE,"",@"SHT_CUDA_INFO"
	.sectionflags	@""
	.align	4


	//----- nvinfo : EIATTR_CUDA_API_VERSION
	.align		4
        /*0000*/ 	.byte	0x04, 0x37
        /*0002*/ 	.short	(.L_1671 - .L_1670)
.L_1670:
        /*0004*/ 	.word	0x00000082


	//----- nvinfo : EIATTR_KPARAM_INFO
	.align		4
.L_1671:
        /*0008*/ 	.byte	0x04, 0x17
        /*000a*/ 	.short	(.L_1673 - .L_1672)
.L_1672:
        /*000c*/ 	.word	0x00000000
        /*0010*/ 	.short	0x0000
        /*0012*/ 	.short	0x0000
        /*0014*/ 	.byte	0x00, 0xf0, 0xa1, 0x04


	//----- nvinfo : EIATTR_SPARSE_MMA_MASK
	.align		4
.L_1673:
        /*0018*/ 	.byte	0x03, 0x50
        /*001a*/ 	.short	0x0000


	//----- nvinfo : EIATTR_MAXREG_COUNT
	.align		4
        /*001c*/ 	.byte	0x03, 0x1b
        /*001e*/ 	.short	0x00ff


	//----- nvinfo : EIATTR_NUM_BARRIERS
	.align		4
        /*0020*/ 	.byte	0x02, 0x4c
        /*0022*/ 	.byte	0x01
	.zero		1


	//----- nvinfo : EIATTR_MERCURY_ISA_VERSION
	.align		4
        /*0024*/ 	.byte	0x03, 0x5f
        /*0026*/ 	.short	0x0101


	//----- nvinfo : EIATTR_COOP_GROUP_MASK_REGIDS
	.align		4
        /*0028*/ 	.byte	0x04, 0x29
        /*002a*/ 	.short	(.L_1675 - .L_1674)


	//   ....[0]....
.L_1674:
        /*002c*/ 	.word	0xffffffff


	//   ....[1]....
        /*0030*/ 	.word	0xffffffff


	//   ....[2]....
        /*0034*/ 	.word	0xffffffff


	//   ....[3]....
        /*0038*/ 	.word	0xffffffff


	//   ....[4]....
        /*003c*/ 	.word	0xffffffff


	//   ....[5]....
        /*0040*/ 	.word	0xffffffff


	//   ....[6]....
        /*0044*/ 	.word	0xffffffff


	//   ....[7]....
        /*0048*/ 	.word	0xffffffff


	//   ....[8]....
        /*004c*/ 	.word	0xffffffff


	//   ....[9]....
        /*0050*/ 	.word	0xffffffff


	//   ....[10]....
        /*0054*/ 	.word	0x05000086


	//   ....[11]....
        /*0058*/ 	.word	0x05000086


	//   ....[12]....
        /*005c*/ 	.word	0x05000086


	//   ....[13]....
        /*0060*/ 	.word	0x05000086


	//   ....[14]....
        /*0064*/ 	.word	0x05000086


	//   ....[15]....
        /*0068*/ 	.word	0x05000086


	//   ....[16]....
        /*006c*/ 	.word	0x05000086


	//   ....[17]....
        /*0070*/ 	.word	0x05000086


	//   ....[18]....
        /*0074*/ 	.word	0x05000086


	//   ....[19]....
        /*0078*/ 	.word	0x05000086


	//----- nvinfo : EIATTR_COOP_GROUP_INSTR_OFFSETS
	.align		4
.L_1675:
        /*007c*/ 	.byte	0x04, 0x28
        /*007e*/ 	.short	(.L_1677 - .L_1676)


	//   ....[0]....
.L_1676:
        /*0080*/ 	.word	0x00003010


	//   ....[1]....
        /*0084*/ 	.word	0x00003020


	//   ....[2]....
        /*0088*/ 	.word	0x00003050


	//   ....[3]....
        /*008c*/ 	.word	0x00003060


	//   ....[4]....
        /*0090*/ 	.word	0x00003090


	//   ....[5]....
        /*0094*/ 	.word	0x000030a0


	//   ....[6]....
        /*0098*/ 	.word	0x000030d0


	//   ....[7]....
        /*009c*/ 	.word	0x000030e0


	//   ....[8]....
        /*00a0*/ 	.word	0x00003110


	//   ....[9]....
        /*00a4*/ 	.word	0x00003120


	//   ....[10]....
        /*00a8*/ 	.word	0x00007530


	//   ....[11]....
        /*00ac*/ 	.word	0x00007580


	//   ....[12]....
        /*00b0*/ 	.word	0x000075f0


	//   ....[13]....
        /*00b4*/ 	.word	0x00007650


	//   ....[14]....
        /*00b8*/ 	.word	0x000076c0


	//   ....[15]....
        /*00bc*/ 	.word	0x00007720


	//   ....[16]....
        /*00c0*/ 	.word	0x00007790


	//   ....[17]....
        /*00c4*/ 	.word	0x000077f0


	//   ....[18]....
        /*00c8*/ 	.word	0x00007860


	//   ....[19]....
        /*00cc*/ 	.word	0x000078c0


	//----- nvinfo : EIATTR_EXIT_INSTR_OFFSETS
	.align		4
.L_1677:
        /*00d0*/ 	.byte	0x04, 0x1c
        /*00d2*/ 	.short	(.L_1679 - .L_1678)


	//   ....[0]....
.L_1678:
        /*00d4*/ 	.word	0x00007430


	//   ....[1]....
        /*00d8*/ 	.word	0x000074d0


	//----- nvinfo : EIATTR_MAX_THREADS
	.align		4
.L_1679:
        /*00dc*/ 	.byte	0x04, 0x05
        /*00de*/ 	.short	(.L_1681 - .L_1680)
.L_1680:
        /*00e0*/ 	.word	0x00000100
        /*00e4*/ 	.word	0x00000001
        /*00e8*/ 	.word	0x00000001


	//----- nvinfo : EIATTR_CRS_STACK_SIZE
	.align		4
.L_1681:
        /*00ec*/ 	.byte	0x04, 0x1e
        /*00ee*/ 	.short	(.L_1683 - .L_1682)
.L_1682:
        /*00f0*/ 	.word	0x00000000


	//----- nvinfo : EIATTR_CBANK_PARAM_SIZE
	.align		4
.L_1683:
        /*00f4*/ 	.byte	0x03, 0x19
        /*00f6*/ 	.short	0x0128


	//----- nvinfo : EIATTR_PARAM_CBANK
	.align		4
        /*00f8*/ 	.byte	0x04, 0x0a
        /*00fa*/ 	.short	(.L_1685 - .L_1684)
	.align		4
.L_1684:
        /*00fc*/ 	.word	index@(.nv.constant0._ZN10layer_norm13ln_bwd_kernelINS_13Kernel_traitsI6__halfS2_S2_S2_fjLj7168ELj1ELj1ELj8ELj8ENS_18Kernel_traits_baseILj7168ES2_S2_S2_S2_fjLj256EEEEELb0ELb1ELb1ELb0EEEvNS_9BwdParamsE)
        /*0100*/ 	.short	0x0210
        /*0102*/ 	.short	0x0128


	//----- nvinfo : EIATTR_SW_WAR
	.align		4
.L_1685:
        /*0104*/ 	.byte	0x04, 0x36
        /*0106*/ 	.short	(.L_1687 - .L_1686)
.L_1686:
        /*0108*/ 	.word	0x00000008
.L_1687:


//--------------------- .nv.info._ZN10layer_norm13ln_bwd_kernelINS_13Kernel_traitsI6__halfS2_S2_S2_fjLj7168ELj1ELj1ELj8ELj8ENS_18Kernel_traits_baseILj7168ES2_S2_S2_S2_fjLj256EEEEELb0ELb1ELb1ELb1EEEvNS_9BwdParamsE --------------------------
	.section	.nv.info._ZN10layer_norm13ln_bwd_kernelINS_13Kernel_traitsI6__halfS2_S2_S2_fjLj7168ELj1ELj1ELj8ELj8ENS_18Kernel_traits_baseILj7168ES2_S2_S2_S2_fjLj256EEEEELb0ELb1ELb1ELb1EEEvNS_9BwdParamsE,"",@"SHT_CUDA_INFO"
	.sectionflags	@""
	.align	4


	//----- nvinfo : EIATTR_CUDA_API_VERSION
	.align		4
        /*0000*/ 	.byte	0x04, 0x37
        /*0002*/ 	.short	(.L_1689 - .L_1688)
.L_1688:
        /*0004*/ 	.word	0x00000082


	//----- nvinfo : EIATTR_KPARAM_INFO
	.align		4
.L_1689:
        /*0008*/ 	.byte	0x04, 0x17
        /*000a*/ 	.short	(.L_1691 - .L_1690)
.L_1690:
        /*000c*/ 	.word	0x00000000
        /*0010*/ 	.short	0x0000
        /*0012*/ 	.short	0x0000
        /*0014*/ 	.byte	0x00, 0xf0, 0xa1, 0x04


	//----- nvinfo : EIATTR_SPARSE_MMA_MASK
	.align		4
.L_1691:
        /*0018*/ 	.byte	0x03, 0x50
        /*001a*/ 	.short	0x0000


	//----- nvinfo : EIATTR_MAXREG_COUNT
	.align		4
        /*001c*/ 	.byte	0x03, 0x1b
        /*001e*/ 	.short	0x00ff


	//----- nvinfo : EIATTR_NUM_BARRIERS
	.align		4
        /*0020*/ 	.byte	0x02, 0x4c
        /*0022*/ 	.byte	0x01
	.zero		1


	//----- nvinfo : EIATTR_MERCURY_ISA_VERSION
	.align		4
        /*0024*/ 	.byte	0x03, 0x5f
        /*0026*/ 	.short	0x0101


	//----- nvinfo : EIATTR_COOP_GROUP_MASK_REGIDS
	.align		4
        /*0028*/ 	.byte	0x04, 0x29
        /*002a*/ 	.short	(.L_1693 - .L_1692)


	//   ....[0]....
.L_1692:
        /*002c*/ 	.word	0xffffffff


	//   ....[1]....
        /*0030*/ 	.word	0xffffffff


	//   ....[2]....
        /*0034*/ 	.word	0xffffffff


	//   ....[3]....
        /*0038*/ 	.word	0xffffffff


	//   ....[4]....
        /*003c*/ 	.word	0xffffffff


	//   ....[5]....
        /*0040*/ 	.word	0xffffffff


	//   ....[6]....
        /*0044*/ 	.word	0xffffffff


	//   ....[7]....
        /*0048*/ 	.word	0xffffffff


	//   ....[8]....
        /*004c*/ 	.word	0xffffffff


	//   ....[9]....
        /*0050*/ 	.word	0xffffffff


	//   ....[10]....
        /*0054*/ 	.word	0x0500008a


	//   ....[11]....
        /*0058*/ 	.word	0x0500008a


	//   ....[12]....
        /*005c*/ 	.word	0x0500008a


	//   ....[13]....
        /*0060*/ 	.word	0x0500008a


	//   ....[14]....
        /*0064*/ 	.word	0x0500008a


	//   ....[15]....
        /*0068*/ 	.word	0x0500008a


	//   ....[16]....
        /*006c*/ 	.word	0x0500008a


	//   ....[17]....
        /*0070*/ 	.word	0x0500008a


	//   ....[18]....
        /*0074*/ 	.word	0x0500008a


	//   ....[19]....
        /*0078*/ 	.word	0x0500008a


	//----- nvinfo : EIATTR_COOP_GROUP_INSTR_OFFSETS
	.align		4
.L_1693:
        /*007c*/ 	.byte	0x04, 0x28
        /*007e*/ 	.short	(.L_1695 - .L_1694)


	//   ....[0]....
.L_1694:
        /*0080*/ 	.word	0x00002690


	//   ....[1]....
        /*0084*/ 	.word	0x000026a0


	//   ....[2]....
        /*0088*/ 	.word	0x000026d0


	//   ....[3]....
        /*008c*/ 	.word	0x000026e0


	//   ....[4]....
        /*0090*/ 	.word	0x00002710


	//   ....[5]....
        /*0094*/ 	.word	0x00002720


	//   ....[6]....
        /*0098*/ 	.word	0x00002750


	//   ....[7]....
        /*009c*/ 	.word	0x00002760


	//   ....[8]....
        /*00a0*/ 	.word	0x00002790


	//   ....[9]....
        /*00a4*/ 	.word	0x000027a0


	//   ....[10]....
        /*00a8*/ 	.word	0x00006190


	//   ....[11]....
        /*00ac*/ 	.word	0x000061e0


	//   ....[12]....
        /*00b0*/ 	.word	0x00006250


	//   ....[13]....
        /*00b4*/ 	.word	0x000062b0


	//   ....[14]....
        /*00b8*/ 	.word	0x00006320


	//   ....[15]....
        /*00bc*/ 	.word	0x00006370


	//   ....[16]....
        /*00c0*/ 	.word	0x000063d0


	//   ....[17]....
        /*00c4*/ 	.word	0x00006430


	//   ....[18]....
        /*00c8*/ 	.word	0x000064a0


	//   ....[19]....
        /*00cc*/ 	.word	0x000064f0


	//----- nvinfo : EIATTR_EXIT_INSTR_OFFSETS
	.align		4
.L_1695:
        /*00d0*/ 	.byte	0x04, 0x1c
        /*00d2*/ 	.short	(.L_1697 - .L_1696)


	//   ....[0]....
.L_1696:
        /*00d4*/ 	.word	0x00006130


	//----- nvinfo : EIATTR_MAX_THREADS
	.align		4
.L_1697:
        /*00d8*/ 	.byte	0x04, 0x05
        /*00da*/ 	.short	(.L_1699 - .L_1698)
.L_1698:
        /*00dc*/ 	.word	0x00000100
        /*00e0*/ 	.word	0x00000001
        /*00e4*/ 	.word	0x00000001


	//----- nvinfo : EIATTR_CRS_STACK_SIZE
	.align		4
.L_1699:
        /*00e8*/ 	.byte	0x04, 0x1e
        /*00ea*/ 	.short	(.L_1701 - .L_1700)
.L_1700:
        /*00ec*/ 	.word	0x00000000


	//----- nvinfo : EIATTR_CBANK_PARAM_SIZE
	.align		4
.L_1701:
        /*00f0*/ 	.byte	0x03, 0x19
        /*00f2*/ 	.short	0x0128


	//----- nvinfo : EIATTR_PARAM_CBANK
	.align		4
        /*00f4*/ 	.byte	0x04, 0x0a
        /*00f6*/ 	.short	(.L_1703 - .L_1702)
	.align		4
.L_1702:
        /*00f8*/ 	.word	index@(.nv.constant0._ZN10layer_norm13ln_bwd_kernelINS_13Kernel_traitsI6__halfS2_S2_S2_fjLj7168ELj1ELj1ELj8ELj8ENS_18Kernel_traits_baseILj7168ES2_S2_S2_S2_fjLj256EEEEELb0ELb1ELb1ELb1EEEvNS_9BwdParamsE)
        /*00fc*/ 	.short	0x0210
        /*00fe*/ 	.short	0x0128


	//----- nvinfo : EIATTR_SW_WAR
	.align		4
.L_1703:
        /*0100*/ 	.byte	0x04, 0x36
        /*0102*/ 	.short	(.L_1705 - .L_1704)
.L_1704:
        /*0104*/ 	.word	0x00000008
.L_1705:


//--------------------- .nv.info._ZN10layer_norm13ln_bwd_kernelINS_13Kernel_traitsI6__halfS2_S2_S2_fjLj7168ELj1ELj1ELj8ELj8ENS_18Kernel_traits_baseILj7168ES2_S2_S2_S2_fjLj256EEEEELb1ELb0ELb0ELb0EEEvNS_9BwdParamsE --------------------------
	.section	.nv.info._ZN10layer_norm13ln_bwd_kernelINS_13Kernel_traitsI6__halfS2_S2_S2_fjLj7168ELj1ELj1ELj8ELj8ENS_18Kernel_traits_baseILj7168ES2_S2_S2_S2_fjLj256EEEEELb1ELb0ELb0ELb0EEEvNS_9BwdParamsE,"",@"SHT_CUDA_INFO"
	.sectionflags	@""
	.align	4


	//----- nvinfo : EIATTR_CUDA_API_VERSION
	.align		4
        /*0000*/ 	.byte	0x04, 0x37
        /*0002*/ 	.short	(.L_1707 - .L_1706)
.L_1706:
        /*0004*/ 	.word	0x00000082


	//----- nvinfo : EIATTR_KPARAM_INFO
	.align		4
.L_1707:
        /*0008*/ 	.byte	0x04, 0x17
        /*000a*/ 	.short	(.L_1709 - .L_1708)
.L_1708:
        /*000c*/ 	.word	0x00000000
        /*0010*/ 	.short	0x0000
        /*0012*/ 	.short	0x0000
        /*0014*/ 	.byte	0x00, 0xf0, 0xa1, 0x04


	//----- nvinfo : EIATTR_SPARSE_MMA_MASK
	.align		4
.L_1709:
        /*0018*/ 	.byte	0x03, 0x50
        /*001a*/ 	.short	0x0000


	//----- nvinfo : EIATTR_MAXREG_COUNT
	.align		4
        /*001c*/ 	.byte	0x03, 0x1b
        /*001e*/ 	.short	0x00ff


	//----- nvinfo : EIATTR_NUM_BARRIERS
	.align		4
        /*0020*/ 	.byte	0x02, 0x4c
        /*0022*/ 	.byte	0x01
	.zero		1


	//----- nvinfo : EIATTR_MERCURY_ISA_VERSION
	.align		4
        /*0024*/ 	.byte	0x03, 0x5f
        /*0026*/ 	.short	0x0101


	//----- nvinfo : EIATTR_COOP_GROUP_MASK_REGIDS
	.align		4
        /*0028*/ 	.byte	0x04, 0x29
        /*002a*/ 	.short	(.L_1711 - .L_1710)


	//   ....[0]....
.L_1710:
        /*002c*/ 	.word	0xffffffff


	//   ....[1]....
        /*0030*/ 	.word	0xffffffff


	//   ....[2]....
        /*0034*/ 	.word	0xffffffff


	//   ....[3]....
        /*0038*/ 	.word	0xffffffff


	//   ....[4]....
        /*003c*/ 	.word	0xffffffff


	//   ....[5]....
        /*0040*/ 	.word	0xffffffff


	//   ....[6]....
        /*0044*/ 	.word	0xffffffff


	//   ....[7]....
        /*0048*/ 	.word	0xffffffff


	//   ....[8]....
        /*004c*/ 	.word	0xffffffff


	//   ....[9]....
        /*0050*/ 	.word	0xffffffff


	//   ....[10]....
        /*0054*/ 	.word	0x05000071


	//   ....[11]....
        /*0058*/ 	.word	0x05000071


	//   ....[12]....
        /*005c*/ 	.word	0x05000071


	//   ....[13]....
        /*0060*/ 	.word	0x05000071


	//   ....[14]....
        /*0064*/ 	.word	0x05000071


	//   ....[15]....
        /*0068*/ 	.word	0x05000071


	//   ....[16]....
        /*006c*/ 	.word	0x05000071


	//   ....[17]....
        /*0070*/ 	.word	0x05000071


	//   ....[18]....
        /*0074*/ 	.word	0x05000071


	//   ....[19]....
        /*0078*/ 	.word	0x05000071


	//----- nvinfo : EIATTR_COOP_GROUP_INSTR_OFFSETS
	.align		4
.L_1711:
        /*007c*/ 	.byte	0x04, 0x28
        /*007e*/ 	.short	(.L_1713 - .L_1712)


	//   ....[0]....
.L_1712:
        /*0080*/ 	.word	0x00002680


	//   ....[1]....
        /*0084*/ 	.word	0x00002690


	//   ....[2]....
        /*0088*/ 	.word	0x000026c0


	//   ....[3]....
        /*008c*/ 	.word	0x000026d0


	//   ....[4]....
        /*0090*/ 	.word	0x00002700


	//   ....[5]....
        /*0094*/ 	.word	0x00002710


	//   ....[6]....
        /*0098*/ 	.word	0x00002740


	//   ....[7]....
        /*009c*/ 	.word	0x00002750


	//   ....[8]....
        /*00a0*/ 	.word	0x00002780


	//   ....[9]....
        /*00a4*/ 	.word	0x00002790


	//   ....[10]....
        /*00a8*/ 	.word	0x00005140


	//   ....[11]....
        /*00ac*/ 	.word	0x00005190


	//   ....[12]....
        /*00b0*/ 	.word	0x00005200


	//   ....[13]....
        /*00b4*/ 	.word	0x00005260


	//   ....[14]....
        /*00b8*/ 	.word	0x000052d0


	//   ....[15]....
        /*00bc*/ 	.word	0x00005330


	//   ....[16]....
        /*00c0*/ 	.word	0x000053a0


	//   ....[17]....
        /*00c4*/ 	.word	0x00005400


	//   ....[18]....
        /*00c8*/ 	.word	0x00005470


	//   ....[19]....
        /*00cc*/ 	.word	0x000054d0


	//----- nvinfo : EIATTR_EXIT_INSTR_OFFSETS
	.align		4
.L_1713:
        /*00d0*/ 	.byte	0x04, 0x1c
        /*00d2*/ 	.short	(.L_1715 - .L_1714)


	//   ....[0]....
.L_1714:
        /*00d4*/ 	.word	0x00005060


	//   ....[1]....
        /*00d8*/ 	.word	0x000050e0


	//----- nvinfo : EIATTR_MAX_THREADS
	.align		4
.L_1715:
        /*00dc*/ 	.byte	0x04, 0x05
        /*00de*/ 	.short	(.L_1717 - .L_1716)
.L_1716:
        /*00e0*/ 	.word	0x00000100
        /*00e4*/ 	.word	0x00000001
        /*00e8*/ 	.word	0x00000001


	//----- nvinfo : EIATTR_CRS_STACK_SIZE
	.align		4
.L_1717:
        /*00ec*/ 	.byte	0x04, 0x1e
        /*00ee*/ 	.short	(.L_1719 - .L_1718)
.L_1718:
        /*00f0*/ 	.word	0x00000000


	//----- nvinfo : EIATTR_CBANK_PARAM_SIZE
	.align		4
.L_1719:
        /*00f4*/ 	.byte	0x03, 0x19
        /*00f6*/ 	.short	0x0128


	//----- nvinfo : EIATTR_PARAM_CBANK
	.align		4
        /*00f8*/ 	.byte	0x04, 0x0a
        /*00fa*/ 	.short	(.L_1721 - .L_1720)
	.align		4
.L_1720:
        /*00fc*/ 	.word	index@(.nv.constant0._ZN10layer_norm13ln_bwd_kernelINS_13Kernel_traitsI6__halfS2_S2_S2_fjLj7168ELj1ELj1ELj8ELj8ENS_18Kernel_traits_baseILj7168ES2_S2_S2_S2_fjLj256EEEEELb1ELb0ELb0ELb0EEEvNS_9BwdParamsE)
        /*0100*/ 	.short	0x0210
        /*0102*/ 	.short	0x0128


	//----- nvinfo : EIATTR_SW_WAR
	.align		4
.L_1721:
        /*0104*/ 	.byte	0x04, 0x36
        /*0106*/ 	.short	(.L_1723 - .L_1722)
.L_1722:
        /*0108*/ 	.word	0x00000008
.L_1723:


//--------------------- .nv.info._ZN10layer_norm13ln_bwd_kernelINS_13Kernel_traitsI6__halfS2_S2_S2_fjLj7168ELj1ELj1ELj8ELj8ENS_18Kernel_traits_baseILj7168ES2_S2_S2_S2_fjLj256EEEEELb1ELb0ELb0ELb1EEEvNS_9BwdParamsE --------------------------
	.section	.nv.info._ZN10layer_norm13ln_bwd_kernelINS_13Kernel_traitsI6__halfS2_S2_S2_fjLj7168ELj1ELj1ELj8ELj8ENS_18Kernel_traits_baseILj7168ES2_S2_S2_S2_fjLj256EEEEELb1ELb0ELb0ELb1EEEvNS_9BwdParamsE,"",@"SHT_CUDA_INFO"
	.sectionflags	@""
	.align	4


	//----- nvinfo : EIATTR_CUDA_API_VERSION
	.align		4
        /*0000*/ 	.byte	0x04, 0x37
        /*0002*/ 	.short	(.L_1725 - .L_1724)
.L_1724:
        /*0004*/ 	.word	0x00000082


	//----- nvinfo : EIATTR_KPARAM_INFO
	.align		4
.L_1725:
        /*0008*/ 	.byte	0x04, 0x17
        /*000a*/ 	.short	(.L_1727 - .L_1726)
.L_1726:
        /*000c*/ 	.word	0x00000000
        /*0010*/ 	.short	0x0000
        /*0012*/ 	.short	0x0000
        /*0014*/ 	.byte	0x00, 0xf0, 0xa1, 0x04


	//----- nvinfo : EIATTR_SPARSE_MMA_MASK
	.align		4
.L_1727:
        /*0018*/ 	.byte	0x03, 0x50
        /*001a*/ 	.short	0x0000


	//----- nvinfo : EIATTR_MAXREG_COUNT
	.align		4
        /*001c*/ 	.byte	0x03, 0x1b
        /*001e*/ 	.short	0x00ff


	//----- nvinfo : EIATTR_NUM_BARRIERS
	.align		4
        /*0020*/ 	.byte	0x02, 0x4c
        /*0022*/ 	.byte	0x01
	.zero		1


	//----- nvinfo : EIATTR_MERCURY_ISA_VERSION
	.align		4
        /*0024*/ 	.byte	0x03, 0x5f
        /*0026*/ 	.short	0x0101


	//----- nvinfo : EIATTR_COOP_GROUP_MASK_REGIDS
	.align		4
        /*0028*/ 	.byte	0x04, 0x29
        /*002a*/ 	.short	(.L_1729 - .L_1728)


	//   ....[0]....
.L_1728:
        /*002c*/ 	.word	0xffffffff


	//   ....[1]....
        /*0030*/ 	.word	0xffffffff


	//   ....[2]....
        /*0034*/ 	.word	0xffffffff


	//   ....[3]....
        /*0038*/ 	.word	0xffffffff


	//   ....[4]....
        /*003c*/ 	.word	0xffffffff


	//   ....[5]....
        /*0040*/ 	.word	0xffffffff


	//   ....[6]....
        /*0044*/ 	.word	0xffffffff


	//   ....[7]....
        /*0048*/ 	.word	0xffffffff


	//   ....[8]....
        /*004c*/ 	.word	0xffffffff


	//   ....[9]....
        /*0050*/ 	.word	0xffffffff


	//   ....[10]....
        /*0054*/ 	.word	0x0500000c


	//   ....[11]....
        /*0058*/ 	.word	0x0500000c


	//   ....[12]....
        /*005c*/ 	.word	0x0500000c


	//   ....[13]....
        /*0060*/ 	.word	0x0500000c


	//   ....[14]....
        /*0064*/ 	.word	0x0500000c


	//   ....[15]....
        /*0068*/ 	.word	0x0500000c


	//   ....[16]....
        /*006c*/ 	.word	0x0500000c


	//   ....[17]....
        /*0070*/ 	.word	0x0500000c


	//   ....[18]....
        /*0074*/ 	.word	0x0500000c


	//   ....[19]....
        /*0078*/ 	.word	0x0500000c


	//----- nvinfo : EIATTR_COOP_GROUP_INSTR_OFFSETS
	.align		4
.L_1729:
        /*007c*/ 	.byte	0x04, 0x28
        /*007e*/ 	.short	(.L_1731 - .L_1730)


	//   ....[0]....
.L_1730:
        /*0080*/ 	.word	0x00002090


	//   ....[1]....
        /*0084*/ 	.word	0x000020a0


	//   ....[2]....
        /*0088*/ 	.word	0x000020d0


	//   ....[3]....
        /*008c*/ 	.word	0x000020e0


	//   ....[4]....
        /*0090*/ 	.word	0x00002110


	//   ....[5]....
        /*0094*/ 	.word	0x00002120


	//   ....[6]....
        /*0098*/ 	.word	0x00002150


	//   ....[7]....
        /*009c*/ 	.word	0x00002160


	//   ....[8]....
        /*00a0*/ 	.word	0x00002190


	//   ....[9]....
        /*00a4*/ 	.word	0x000021a0


	//   ....[10]....
        /*00a8*/ 	.word	0x000045f0


	//   ....[11]....
        /*00ac*/ 	.word	0x00004640


	//   ....[12]....
        /*00b0*/ 	.word	0x000046b0


	//   ....[13]....
        /*00b4*/ 	.word	0x00004710


	//   ....[14]....
        /*00b8*/ 	.word	0x00004780


	//   ....[15]....
        /*00bc*/ 	.word	0x000047e0


	//   ....[16]....
        /*00c0*/ 	.word	0x00004850


	//   ....[17]....
        /*00c4*/ 	.word	0x000048b0


	//   ....[18]....
        /*00c8*/ 	.word	0x00004920


	//   ....[19]....
        /*00cc*/ 	.word	0x00004980


	//----- nvinfo : EIATTR_EXIT_INSTR_OFFSETS
	.align		4
.L_1731:
        /*00d0*/ 	.byte	0x04, 0x1c
        /*00d2*/ 	.short	(.L_1733 - .L_1732)


	//   ....[0]....
.L_1732:
        /*00d4*/ 	.word	0x00004590


	//----- nvinfo : EIATTR_MAX_THREADS
	.align		4
.L_1733:
        /*00d8*/ 	.byte	0x04, 0x05
        /*00da*/ 	.short	(.L_1735 - .L_1734)
.L_1734:
        /*00dc*/ 	.word	0x00000100
        /*00e0*/ 	.word	0x00000001
        /*00e4*/ 	.word	0x00000001


	//----- nvinfo : EIATTR_CRS_STACK_SIZE
	.align		4
.L_1735:
        /*00e8*/ 	.byte	0x04, 0x1e
        /*00ea*/ 	.short	(.L_1737 - .L_1736)
.L_1736:
        /*00ec*/ 	.word	0x00000000


	//----- nvinfo : EIATTR_CBANK_PARAM_SIZE
	.align		4
.L_1737:
        /*00f0*/ 	.byte	0x03, 0x19
        /*00f2*/ 	.short	0x0128


	//----- nvinfo : EIATTR_PARAM_CBANK
	.align		4
        /*00f4*/ 	.byte	0x04, 0x0a
        /*00f6*/ 	.short	(.L_1739 - .L_1738)
	.align		4
.L_1738:
        /*00f8*/ 	.word	index@(.nv.constant0._ZN10layer_norm13ln_bwd_kernelINS_13Kernel_traitsI6__halfS2_S2_S2_fjLj7168ELj1ELj1ELj8ELj8ENS_18Kernel_traits_baseILj7168ES2_S2_S2_S2_fjLj256EEEEELb1ELb0ELb0ELb1EEEvNS_9BwdParamsE)
        /*00fc*/ 	.short	0x0210
        /*00fe*/ 	.short	0x0128


	//----- nvinfo : EIATTR_SW_WAR
	.align		4
.L_1739:
        /*0100*/ 	.byte	0x04, 0x36
        /*0102*/ 	.short	(.L_1741 - .L_1740)
.L_1740:
        /*0104*/ 	.word	0x00000008
.L_1741:


//--------------------- .nv.info._ZN10layer_norm22ln_bwd_finalize_kernelINS_22Kernel_traits_finalizeILj7168E6__halfS2_S2_S2_fjLb0ELj1024ELj4ENS_18Kernel_traits_baseILj7168ES2_S2_S2_S2_fjLj1024EEEEELb0ELb0EEEvNS_9BwdParamsE --------------------------
	.section	.nv.info._ZN10layer_norm22ln_bwd_finalize_kernelINS_22Kernel_traits_finalizeILj7168E6__halfS2_S2_S2_fjLb0ELj1024ELj4ENS_18Kernel_traits_baseILj7168ES2_S2_S2_S2_fjLj1024EEEEELb0ELb0EEEvNS_9BwdParamsE,"",@"SHT_CUDA_INFO"
	.sectionflags	@""
	.align	4


	//----- nvinfo : EIATTR_CUDA_API_VERSION
	.align		4
        /*0000*/ 	.byte	0x04, 0x37
        /*0002*/ 	.short	(.L_1743 - .L_1742)
.L_1742:
        /*0004*/ 	.word	0x00000082


	//----- nvinfo : EIATTR_KPARAM_INFO
	.align		4
.L_1743:
        /*0008*/ 	.byte	0x04, 0x17
        /*000a*/ 	.short	(.L_1745 - .L_1744)
.L_1744:
        /*000c*/ 	.word	0x00000000
        /*0010*/ 	.short	0x0000
        /*0012*/ 	.short	0x0000
        /*0014*/ 	.byte	0x00, 0xf0, 0xa1, 0x04


	//----- nvinfo : EIATTR_SPARSE_MMA_MASK
	.align		4
.L_1745:
        /*0018*/ 	.byte	0x03, 0x50
        /*001a*/ 	.short	0x0000


	//----- nvinfo : EIATTR_MAXREG_COUNT
	.align		4
        /*001c*/ 	.byte	0x03, 0x1b
        /*001e*/ 	.short	0x0040


	//----- nvinfo : EIATTR_NUM_BARRIERS
	.align		4
        /*0020*/ 	.byte	0x02, 0x4c
        /*0022*/ 	.byte	0x01
	.zero		1


	//----- nvinfo : EIATTR_MERCURY_ISA_VERSION
	.align		4
        /*0024*/ 	.byte	0x03, 0x5f
        /*0026*/ 	.short	0x0101


	//----- nvinfo : EIATTR_COOP_GROUP_MASK_REGIDS
	.align		4
        /*0028*/ 	.byte	0x04, 0x29
        /*002a*/ 	.short	(.L_1747 - .L_1746)


	//   ....[0]....
.L_1746:
        /*002c*/ 	.word	0xffffffff


	//   ....[1]....
        /*0030*/ 	.word	0xffffffff


	//   ....[2]....
        /*0034*/ 	.word	0xffffffff


	//   ....[3]....
        /*0038*/ 	.word	0xffffffff


	//   ....[4]....
        /*003c*/ 	.word	0xffffffff


	//   ....[5]....
        /*0040*/ 	.word	0xffffffff


	//   ....[6]....
        /*0044*/ 	.word	0xffffffff


	//   ....[7]....
        /*0048*/ 	.word	0xffffffff


	//   ....[8]....
        /*004c*/ 	.word	0xffffffff


	//   ....[9]....
        /*0050*/ 	.word	0xffffffff


	//   ....[10]....
        /*0054*/ 	.word	0x05000013


	//   ....[11]....
        /*0058*/ 	.word	0x05000013


	//   ....[12]....
        /*005c*/ 	.word	0x05000013


	//   ....[13]....
        /*0060*/ 	.word	0x05000013


	//   ....[14]....
        /*0064*/ 	.word	0x05000013


	//   ....[15]....
        /*0068*/ 	.word	0x05000013


	//   ....[16]....
        /*006c*/ 	.word	0x05000013


	//   ....[17]....
        /*0070*/ 	.word	0x05000013


	//   ....[18]....
        /*0074*/ 	.word	0x05000013


	//   ....[19]....
        /*0078*/ 	.word	0x05000013


	//----- nvinfo : EIATTR_COOP_GROUP_INSTR_OFFSETS
	.align		4
.L_1747:
        /*007c*/ 	.byte	0x04, 0x28
        /*007e*/ 	.short	(.L_1749 - .L_1748)


	//   ....[0]....
.L_1748:
        /*0080*/ 	.word	0x000008e0


	//   ....[1]....
        /*0084*/ 	.word	0x000008f0


	//   ....[2]....
        /*0088*/ 	.word	0x00000920


	//   ....[3]....
        /*008c*/ 	.word	0x00000930


	//   ....[4]....
        /*0090*/ 	.word	0x00000960


	//   ....[5]....
        /*0094*/ 	.word	0x00000970


	//   ....[6]....
        /*0098*/ 	.word	0x000009a0


	//   ....[7]....
        /*009c*/ 	.word	0x000009b0


	//   ....[8]....
        /*00a0*/ 	.word	0x000009e0


	//   ....[9]....
        /*00a4*/ 	.word	0x000009f0


	//   ....[10]....
        /*00a8*/ 	.word	0x00000c10


	//   ....[11]....
        /*00ac*/ 	.word	0x00000c80


	//   ....[12]....
        /*00b0*/ 	.word	0x00000cf0


	//   ....[13]....
        /*00b4*/ 	.word	0x00000d60


	//   ....[14]....
        /*00b8*/ 	.word	0x00000dd0


	//   ....[15]....
        /*00bc*/ 	.word	0x00000e30


	//   ....[16]....
        /*00c0*/ 	.word	0x00000ea0


	//   ....[17]....
        /*00c4*/ 	.word	0x00000f10


	//   ....[18]....
        /*00c8*/ 	.word	0x00000f80


	//   ....[19]....
        /*00cc*/ 	.word	0x00000ff0


	//----- nvinfo : EIATTR_EXIT_INSTR_OFFSETS
	.align		4
.L_1749:
        /*00d0*/ 	.byte	0x04, 0x1c
        /*00d2*/ 	.short	(.L_1751 - .L_1750)


	//   ....[0]....
.L_1750:
        /*00d4*/ 	.word	0x00000070


	//   ....[1]....
        /*00d8*/ 	.word	0x00000bb0


	//----- nvinfo : EIATTR_MAX_THREADS
	.align		4
.L_1751:
        /*00dc*/ 	.byte	0x04, 0x05
        /*00de*/ 	.short	(.L_1753 - .L_1752)
.L_1752:
        /*00e0*/ 	.word	0x00000400
        /*00e4*/ 	.word	0x00000001
        /*00e8*/ 	.word	0x00000001


	//----- nvinfo : EIATTR_CRS_STACK_SIZE
	.align		4
.L_1753:
        /*00ec*/ 	.byte	0x04, 0x1e
        /*00ee*/ 	.short	(.L_1755 - .L_1754)
.L_1754:
        /*00f0*/ 	.word	0x00000000


	//----- nvinfo : EIATTR_CBANK_PARAM_SIZE
	.align		4
.L_1755:
        /*00f4*/ 	.byte	0x03, 0x19
        /*00f6*/ 	.short	0x0128


	//----- nvinfo : EIATTR_PARAM_CBANK
	.align		4
        /*00f8*/ 	.byte	0x04, 0x0a
        /*00fa*/ 	.short	(.L_1757 - .L_1756)
	.align		4
.L_1756:
        /*00fc*/ 	.word	index@(.nv.constant0._ZN10layer_norm22ln_bwd_finalize_kernelINS_22Kernel_traits_finalizeILj7168E6__halfS2_S2_S2_fjLb0ELj1024ELj4ENS_18Kernel_traits_baseILj7168ES2_S2_S2_S2_fjLj1024EEEEELb0ELb0EEEvNS_9BwdParamsE)
        /*0100*/ 	.short	0x0210
        /*0102*/ 	.short	0x0128


	//----- nvinfo : EIATTR_SW_WAR
	.align		4
.L_1757:
        /*0104*/ 	.byte	0x04, 0x36
        /*0106*/ 	.short	(.L_1759 - .L_1758)
.L_1758:
        /*0108*/ 	.word	0x00000008
.L_1759:


//--------------------- .nv.info._ZN10layer_norm13ln_bwd_kernelINS_13Kernel_traitsI6__halfS2_S2_S2_fjLj7168ELj1ELj1ELj8ELj8ENS_18Kernel_traits_baseILj7168ES2_S2_S2_S2_fjLj256EEEEELb1ELb0ELb1ELb0EEEvNS_9BwdParamsE --------------------------
	.section	.nv.info._ZN10layer_norm13ln_bwd_kernelINS_13Kernel_traitsI6__halfS2_S2_S2_fjLj7168ELj1ELj1ELj8ELj8ENS_18Kernel_traits_baseILj7168ES2_S2_S2_S2_fjLj256EEEEELb1ELb0ELb1ELb0EEEvNS_9BwdParamsE,"",@"SHT_CUDA_INFO"
	.sectionflags	@""
	.align	4


	//----- nvinfo : EIATTR_CUDA_API_VERSION
	.align		4
        /*0000*/ 	.byte	0x04, 0x37
        /*0002*/ 	.short	(.L_1761 - .L_1760)
.L_1760:
        /*0004*/ 	.word	0x00000082


	//----- nvinfo : EIATTR_KPARAM_INFO
	.align		4
.L_1761:
        /*0008*/ 	.byte	0x04, 0x17
        /*000a*/ 	.short	(.L_1763 - .L_1762)
.L_1762:
        /*000c*/ 	.word	0x00000000
        /*0010*/ 	.short	0x0000
        /*0012*/ 	.short	0x0000
        /*0014*/ 	.byte	0x00, 0xf0, 0xa1, 0x04


	//----- nvinfo : EIATTR_SPARSE_MMA_MASK
	.align		4
.L_1763:
        /*0018*/ 	.byte	0x03, 0x50
        /*001a*/ 	.short	0x0000


	//----- nvinfo : EIATTR_MAXREG_COUNT
	.align		4
        /*001c*/ 	.byte	0x03, 0x1b
        /*001e*/ 	.short	0x00ff


	//----- nvinfo : EIATTR_NUM_BARRIERS
	.align		4
        /*0020*/ 	.byte	0x02, 0x4c
        /*0022*/ 	.byte	0x01
	.zero		1


	//----- nvinfo : EIATTR_MERCURY_ISA_VERSION
	.align		4
        /*0024*/ 	.byte	0x03, 0x5f
        /*0026*/ 	.short	0x0101


	//----- nvinfo : EIATTR_COOP_GROUP_MASK_REGIDS
	.align		4
        /*0028*/ 	.byte	0x04, 0x29
        /*002a*/ 	.short	(.L_1765 - .L_1764)


	//   ....[0]....
.L_1764:
        /*002c*/ 	.word	0xffffffff


	//   ....[1]....
        /*0030*/ 	.word	0xffffffff


	//   ....[2]....
        /*0034*/ 	.word	0xffffffff


	//   ....[3]....
        /*0038*/ 	.word	0xffffffff


	//   ....[4]....
        /*003c*/ 	.word	0xffffffff


	//   ....[5]....
        /*0040*/ 	.word	0xffffffff


	//   ....[6]....
        /*0044*/ 	.word	0xffffffff


	//   ....[7]....
        /*0048*/ 	.word	0xffffffff


	//   ....[8]....
        /*004c*/ 	.word	0xffffffff


	//   ....[9]....
        /*0050*/ 	.word	0xffffffff


	//   ....[10]....
        /*0054*/ 	.word	0x05000073


	//   ....[11]....
        /*0058*/ 	.word	0x05000073


	//   ....[12]....
        /*005c*/ 	.word	0x05000073


	//   ....[13]....
        /*0060*/ 	.word	0x05000073


	//   ....[14]....
        /*0064*/ 	.word	0x05000073


	//   ....[15]....
        /*0068*/ 	.word	0x05000073


	//   ....[16]....
        /*006c*/ 	.word	0x05000073


	//   ....[17]....
        /*0070*/ 	.word	0x05000073


	//   ....[18]....
        /*0074*/ 	.word	0x05000073


	//   ....[19]....
        /*0078*/ 	.word	0x05000073


	//----- nvinfo : EIATTR_COOP_GROUP_INSTR_OFFSETS
	.align		4
.L_1765:
        /*007c*/ 	.byte	0x04, 0x28
        /*007e*/ 	.short	(.L_1767 - .L_1766)


	//   ....[0]....
.L_1766:
        /*0080*/ 	.word	0x00002da0


	//   ....[1]....
        /*0084*/ 	.word	0x00002db0


	//   ....[2]....
        /*0088*/ 	.word	0x00002de0


	//   ....[3]....
        /*008c*/ 	.word	0x00002df0


	//   ....[4]....
        /*0090*/ 	.word	0x00002e20


	//   ....[5]....
        /*0094*/ 	.word	0x00002e30


	//   ....[6]....
        /*0098*/ 	.word	0x00002e60


	//   ....[7]....
        /*009c*/ 	.word	0x00002e70


	//   ....[8]....
        /*00a0*/ 	.word	0x00002ea0


	//   ....[9]....
        /*00a4*/ 	.word	0x00002eb0


	//   ....[10]....
        /*00a8*/ 	.word	0x00006be0


	//   ....[11]....
        /*00ac*/ 	.word	0x00006c30


	//   ....[12]....
        /*00b0*/ 	.word	0x00006ca0


	//   ....[13]....
        /*00b4*/ 	.word	0x00006d00


	//   ....[14]....
        /*00b8*/ 	.word	0x00006d70


	//   ....[15]....
        /*00bc*/ 	.word	0x00006dd0


	//   ....[16]....
        /*00c0*/ 	.word	0x00006e40


	//   ....[17]....
        /*00c4*/ 	.word	0x00006ea0


	//   ....[18]....
        /*00c8*/ 	.word	0x00006f10


	//   ....[19]....
        /*00cc*/ 	.word	0x00006f70


	//----- nvinfo : EIATTR_EXIT_INSTR_OFFSETS
	.align		4
.L_1767:
        /*00d0*/ 	.byte	0x04, 0x1c
        /*00d2*/ 	.short	(.L_1769 - .L_1768)


	//   ....[0]....
.L_1768:
        /*00d4*/ 	.word	0x00006b00


	//   ....[1]....
        /*00d8*/ 	.word	0x00006b80


	//----- nvinfo : EIATTR_MAX_THREADS
	.align		4
.L_1769:
        /*00dc*/ 	.byte	0x04, 0x05
        /*00de*/ 	.short	(.L_1771 - .L_1770)
.L_1770:
        /*00e0*/ 	.word	0x00000100
        /*00e4*/ 	.word	0x00000001
        /*00e8*/ 	.word	0x00000001


	//----- nvinfo : EIATTR_CRS_STACK_SIZE
	.align		4
.L_1771:
        /*00ec*/ 	.byte	0x04, 0x1e
        /*00ee*/ 	.short	(.L_1773 - .L_1772)
.L_1772:
        /*00f0*/ 	.word	0x00000000


	//----- nvinfo : EIATTR_CBANK_PARAM_SIZE
	.align		4
.L_1773:
        /*00f4*/ 	.byte	0x03, 0x19
        /*00f6*/ 	.short	0x0128


	//----- nvinfo : EIATTR_PARAM_CBANK
	.align		4
        /*00f8*/ 	.byte	0x04, 0x0a
        /*00fa*/ 	.short	(.L_1775 - .L_1774)
	.align		4
.L_1774:
        /*00fc*/ 	.word	index@(.nv.constant0._ZN10layer_norm13ln_bwd_kernelINS_13Kernel_traitsI6__halfS2_S2_S2_fjLj7168ELj1ELj1ELj8ELj8ENS_18Kernel_traits_baseILj7168ES2_S2_S2_S2_fjLj256EEEEELb1ELb0ELb1ELb0EEEvNS_9BwdParamsE)
        /*0100*/ 	.short	0x0210
        /*0102*/ 	.short	0x0128


	//----- nvinfo : EIATTR_SW_WAR
	.align		4
.L_1775:
        /*0104*/ 	.byte	0x04, 0x36
        /*0106*/ 	.short	(.L_1777 - .L_1776)
.L_1776:
        /*0108*/ 	.word	0x00000008
.L_1777:


//--------------------- .nv.info._ZN10layer_norm22ln_bwd_finalize_kernelINS_22Kernel_traits_finalizeILj7168E6__halfS2_S2_S2_fjLb0ELj1024ELj4ENS_18Kernel_traits_baseILj7168ES2_S2_S2_S2_fjLj1024EEEEELb0ELb1EEEvNS_9BwdParamsE --------------------------
	.section	.nv.info._ZN10layer_norm22ln_bwd_finalize_kernelINS_22Kernel_traits_finalizeILj7168E6__halfS2_S2_S2_fjLb0ELj1024ELj4ENS_18Kernel_traits_baseILj7168ES2_S2_S2_S2_fjLj1024EEEEELb0ELb1EEEvNS_9BwdParamsE,"",@"SHT_CUDA_INFO"
	.sectionflags	@""
	.align	4


	//----- nvinfo : EIATTR_CUDA_API_VERSION
	.align		4
        /*0000*/ 	.byte	0x04, 0x37
        /*0002*/ 	.short	(.L_1779 - .L_1778)
.L_1778:
        /*0004*/ 	.word	0x00000082


	//----- nvinfo : EIATTR_KPARAM_INFO
	.align		4
.L_1779:
        /*0008*/ 	.byte	0x04, 0x17
        /*000a*/ 	.short	(.L_1781 - .L_1780)
.L_1780:
        /*000c*/ 	.word	0x00000000
        /*0010*/ 	.short	0x0000
        /*0012*/ 	.short	0x0000
        /*0014*/ 	.byte	0x00, 0xf0, 0xa1, 0x04


	//----- nvinfo : EIATTR_SPARSE_MMA_MASK
	.align		4
.L_1781:
        /*0018*/ 	.byte	0x03, 0x50
        /*001a*/ 	.short	0x0000


	//----- nvinfo : EIATTR_MAXREG_COUNT
	.align		4
        /*001c*/ 	.byte	0x03, 0x1b
        /*001e*/ 	.short	0x0040


	//----- nvinfo : EIATTR_NUM_BARRIERS
	.align		4
        /*0020*/ 	.byte	0x02, 0x4c
        /*0022*/ 	.byte	0x01
	.zero		1


	//----- nvinfo : EIATTR_MERCURY_ISA_VERSION
	.align		4
        /*0024*/ 	.byte	0x03, 0x5f
        /*0026*/ 	.short	0x0101


	//----- nvinfo : EIATTR_COOP_GROUP_MASK_REGIDS
	.align		4
        /*0028*/ 	.byte	0x04, 0x29
        /*002a*/ 	.short	(.L_1783 - .L_1782)


	//   ....[0]....
.L_1782:
        /*002c*/ 	.word	0xffffffff


	//   ....[1]....
        /*0030*/ 	.word	0xffffffff


	//   ....[2]....
        /*0034*/ 	.word	0xffffffff


	//   ....[3]....
        /*0038*/ 	.word	0xffffffff


	//   ....[4]....
        /*003c*/ 	.word	0xffffffff


	//   ....[5]....
        /*0040*/ 	.word	0xffffffff


	//   ....[6]....
        /*0044*/ 	.word	0xffffffff


	//   ....[7]....
        /*0048*/ 	.word	0xffffffff


	//   ....[8]....
        /*004c*/ 	.word	0xffffffff


	//   ....[9]....
        /*0050*/ 	.word	0xffffffff


	//   ....[10]....
        /*0054*/ 	.word	0x05000011


	//   ....[11]....
        /*0058*/ 	.word	0x05000011


	//   ....[12]....
        /*005c*/ 	.word	0x05000011


	//   ....[13]....
        /*0060*/ 	.word	0x05000011


	//   ....[14]....
        /*0064*/ 	.word	0x05000011


	//   ....[15]....
        /*0068*/ 	.word	0x05000011


	//   ....[16]....
        /*006c*/ 	.word	0x05000011


	//   ....[17]....
        /*0070*/ 	.word	0x05000011


	//   ....[18]....
        /*0074*/ 	.word	0x05000011


	//   ....[19]....
        /*0078*/ 	.word	0x05000011


	//----- nvinfo : EIATTR_COOP_GROUP_INSTR_OFFSETS
	.align		4
.L_1783:
        /*007c*/ 	.byte	0x04, 0x28
        /*007e*/ 	.short	(.L_1785 - .L_1784)


	//   ....[0]....
.L_1784:
        /*0080*/ 	.word	0x000008e0


	//   ....[1]....
        /*0084*/ 	.word	0x000008f0


	//   ....[2]....
        /*0088*/ 	.word	0x00000920


	//   ....[3]....
        /*008c*/ 	.word	0x00000930


	//   ....[4]....
        /*0090*/ 	.word	0x00000960


	//   ....[5]....
        /*0094*/ 	.word	0x00000970


	//   ....[6]....
        /*0098*/ 	.word	0x000009a0


	//   ....[7]....
        /*009c*/ 	.word	0x000009b0


	//   ....[8]....
        /*00a0*/ 	.word	0x000009e0


	//   ....[9]....
        /*00a4*/ 	.word	0x000009f0


	//   ....[10]....
        /*00a8*/ 	.word	0x00000bf0


	//   ....[11]....
        /*00ac*/ 	.word	0x00000c60


	//   ....[12]....
        /*00b0*/ 	.word	0x00000cd0


	//   ....[13]....
        /*00b4*/ 	.word	0x00000d40


	//   ....[14]....
        /*00b8*/ 	.word	0x00000db0


	//   ....[15]....
        /*00bc*/ 	.word	0x00000e10


	//   ....[16]....
        /*00c0*/ 	.word	0x00000e80


	//   ....[17]....
        /*00c4*/ 	.word	0x00000ef0


	//   ....[18]....
        /*00c8*/ 	.word	0x00000f60


	//   ....[19]....
        /*00cc*/ 	.word	0x00000fd0


	//----- nvinfo : EIATTR_EXIT_INSTR_OFFSETS
	.align		4
.L_1785:
        /*00d0*/ 	.byte	0x04, 0x1c
        /*00d2*/ 	.short	(.L_1787 - .L_1786)


	//   ....[0]....
.L_1786:
        /*00d4*/ 	.word	0x00000070


	//   ....[1]....
        /*00d8*/ 	.word	0x00000b90


	//----- nvinfo : EIATTR_MAX_THREADS
	.align		4
.L_1787:
        /*00dc*/ 	.byte	0x04, 0x05
        /*00de*/ 	.short	(.L_1789 - .L_1788)
.L_1788:
        /*00e0*/ 	.word	0x00000400
        /*00e4*/ 	.word	0x00000001
        /*00e8*/ 	.word	0x00000001


	//----- nvinfo : EIATTR_CRS_STACK_SIZE
	.align		4
.L_1789:
        /*00ec*/ 	.byte	0x04, 0x1e
        /*00ee*/ 	.short	(.L_1791 - .L_1790)
.L_1790:
        /*00f0*/ 	.word	0x00000000


	//----- nvinfo : EIATTR_CBANK_PARAM_SIZE
	.align		4
.L_1791:
        /*00f4*/ 	.byte	0x03, 0x19
        /*00f6*/ 	.short	0x0128


	//----- nvinfo : EIATTR_PARAM_CBANK
	.align		4
        /*00f8*/ 	.byte	0x04, 0x0a
        /*00fa*/ 	.short	(.L_1793 - .L_1792)
	.align		4
.L_1792:
        /*00fc*/ 	.word	index@(.nv.constant0._ZN10layer_norm22ln_bwd_finalize_kernelINS_22Kernel_traits_finalizeILj7168E6__halfS2_S2_S2_fjLb0ELj1024ELj4ENS_18Kernel_traits_baseILj7168ES2_S2_S2_S2_fjLj1024EEEEELb0ELb1EEEvNS_9BwdParamsE)
        /*0100*/ 	.short	0x0210
        /*0102*/ 	.short	0x0128


	//----- nvinfo : EIATTR_SW_WAR
	.align		4
.L_1793:
        /*0104*/ 	.byte	0x04, 0x36
        /*0106*/ 	.short	(.L_1795 - .L_1794)
.L_1794:
        /*0108*/ 	.word	0x00000008
.L_1795:


//--------------------- .nv.info._ZN10layer_norm13ln_bwd_kernelINS_13Kernel_traitsI6__halfS2_S2_S2_fjLj7168ELj1ELj1ELj8ELj8ENS_18Kernel_traits_baseILj7168ES2_S2_S2_S2_fjLj256EEEEELb1ELb0ELb1ELb1EEEvNS_9BwdParamsE --------------------------
	.section	.nv.info._ZN10layer_norm13ln_bwd_kernelINS_13Kernel_traitsI6__halfS2_S2_S2_fjLj7168ELj1ELj1ELj8ELj8ENS_18Kernel_traits_baseILj7168ES2_S2_S2_S2_fjLj256EEEEELb1ELb0ELb1ELb1EEEvNS_9BwdParamsE,"",@"SHT_CUDA_INFO"
	.sectionflags	@""
	.align	4


	//----- nvinfo : EIATTR_CUDA_API_VERSION
	.align		4
        /*0000*/ 	.byte	0x04, 0x37
        /*0002*/ 	.short	(.L_1797 - .L_1796)
.L_1796:
        /*0004*/ 	.word	0x00000082


	//----- nvinfo : EIATTR_KPARAM_INFO
	.align		4
.L_1797:
        /*0008*/ 	.byte	0x04, 0x17
        /*000a*/ 	.short	(.L_1799 - .L_1798)
.L_1798:
        /*000c*/ 	.word	0x00000000
        /*0010*/ 	.short	0x0000
        /*0012*/ 	.short	0x0000
        /*0014*/ 	.byte	0x00, 0xf0, 0xa1, 0x04


	//----- nvinfo : EIATTR_SPARSE_MMA_MASK
	.align		4
.L_1799:
        /*0018*/ 	.byte	0x03, 0x50
        /*001a*/ 	.short	0x0000


	//----- nvinfo : EIATTR_MAXREG_COUNT
	.align		4
        /*001c*/ 	.byte	0x03, 0x1b
        /*001e*/ 	.short	0x00ff


	//----- nvinfo : EIATTR_NUM_BARRIERS
	.align		4
        /*0020*/ 	.byte	0x02, 0x4c
        /*0022*/ 	.byte	0x01
	.zero		1


	//----- nvinfo : EIATTR_MERCURY_ISA_VERSION
	.align		4
        /*0024*/ 	.byte	0x03, 0x5f
        /*0026*/ 	.short	0x0101


	//----- nvinfo : EIATTR_COOP_GROUP_MASK_REGIDS
	.align		4
        /*0028*/ 	.byte	0x04, 0x29
        /*002a*/ 	.short	(.L_1801 - .L_1800)


	//   ....[0]....
.L_1800:
        /*002c*/ 	.word	0xffffffff


	//   ....[1]....
        /*0030*/ 	.word	0xffffffff


	//   ....[2]....
        /*0034*/ 	.word	0xffffffff


	//   ....[3]....
        /*0038*/ 	.word	0xffffffff


	//   ....[4]....
        /*003c*/ 	.word	0xffffffff


	//   ....[5]....
        /*0040*/ 	.word	0xffffffff


	//   ....[6]....
        /*0044*/ 	.word	0xffffffff


	//   ....[7]....
        /*0048*/ 	.word	0xffffffff


	//   ....[8]....
        /*004c*/ 	.word	0xffffffff


	//   ....[9]....
        /*0050*/ 	.word	0xffffffff


	//   ....[10]....
        /*0054*/ 	.word	0x05000076


	//   ....[11]....
        /*0058*/ 	.word	0x05000076


	//   ....[12]....
        /*005c*/ 	.word	0x05000076


	//   ....[13]....
        /*0060*/ 	.word	0x05000076


	//   ....[14]....
        /*0064*/ 	.word	0x05000076


	//   ....[15]....
        /*0068*/ 	.word	0x05000076


	//   ....[16]....
        /*006c*/ 	.word	0x05000076


	//   ....[17]....
        /*0070*/ 	.word	0x05000076


	//   ....[18]....
        /*0074*/ 	.word	0x05000076


	//   ....[19]....
        /*0078*/ 	.word	0x05000076


	//----- nvinfo : EIATTR_COOP_GROUP_INSTR_OFFSETS
	.align		4
.L_1801:
        /*007c*/ 	.byte	0x04, 0x28
        /*007e*/ 	.short	(.L_1803 - .L_1802)


	//   ....[0]....
.L_1802:
        /*0080*/ 	.word	0x00002500


	//   ....[1]....
        /*0084*/ 	.word	0x00002510


	//   ....[2]....
        /*0088*/ 	.word	0x00002540


	//   ....[3]....
        /*008c*/ 	.word	0x00002550


	//   ....[4]....
        /*0090*/ 	.word	0x00002580


	//   ....[5]....
        /*0094*/ 	.word	0x00002590


	//   ....[6]....
        /*0098*/ 	.word	0x000025c0


	//   ....[7]....
        /*009c*/ 	.word	0x000025d0


	//   ....[8]....
        /*00a0*/ 	.word	0x00002600


	//   ....[9]....
        /*00a4*/ 	.word	0x00002610


	//   ....[10]....
        /*00a8*/ 	.word	0x00005b10


	//   ....[11]....
        /*00ac*/ 	.word	0x00005b60


	//   ....[12]....
        /*00b0*/ 	.word	0x00005bd0


	//   ....[13]....
        /*00b4*/ 	.word	0x00005c30


	//   ....[14]....
        /*00b8*/ 	.word	0x00005ca0


	//   ....[15]....
        /*00bc*/ 	.word	0x00005d00


	//   ....[16]....
        /*00c0*/ 	.word	0x00005d70


	//   ....[17]....
        /*00c4*/ 	.word	0x00005dd0


	//   ....[18]....
        /*00c8*/ 	.word	0x00005e40


	//   ....[19]....
        /*00cc*/ 	.word	0x00005ea0


	//----- nvinfo : EIATTR_EXIT_INSTR_OFFSETS
	.align		4
.L_1803:
        /*00d0*/ 	.byte	0x04, 0x1c
        /*00d2*/ 	.short	(.L_1805 - .L_1804)


	//   ....[0]....
.L_1804:
        /*00d4*/ 	.word	0x00005ab0


	//----- nvinfo : EIATTR_MAX_THREADS
	.align		4
.L_1805:
        /*00d8*/ 	.byte	0x04, 0x05
        /*00da*/ 	.short	(.L_1807 - .L_1806)
.L_1806:
        /*00dc*/ 	.word	0x00000100
        /*00e0*/ 	.word	0x00000001
        /*00e4*/ 	.word	0x00000001


	//----- nvinfo : EIATTR_CRS_STACK_SIZE
	.align		4
.L_1807:
        /*00e8*/ 	.byte	0x04, 0x1e
        /*00ea*/ 	.short	(.L_1809 - .L_1808)
.L_1808:
        /*00ec*/ 	.word	0x00000000


	//----- nvinfo : EIATTR_CBANK_PARAM_SIZE
	.align		4
.L_1809:
        /*00f0*/ 	.byte	0x03, 0x19
        /*00f2*/ 	.short	0x0128


	//----- nvinfo : EIATTR_PARAM_CBANK
	.align		4
        /*00f4*/ 	.byte	0x04, 0x0a
        /*00f6*/ 	.short	(.L_1811 - .L_1810)
	.align		4
.L_1810:
        /*00f8*/ 	.word	index@(.nv.constant0._ZN10layer_norm13ln_bwd_kernelINS_13Kernel_traitsI6__halfS2_S2_S2_fjLj7168ELj1ELj1ELj8ELj8ENS_18Kernel_traits_baseILj7168ES2_S2_S2_S2_fjLj256EEEEELb1ELb0ELb1ELb1EEEvNS_9BwdParamsE)
        /*00fc*/ 	.short	0x0210
        /*00fe*/ 	.short	0x0128


	//----- nvinfo : EIATTR_SW_WAR
	.align		4
.L_1811:
        /*0100*/ 	.byte	0x04, 0x36
        /*0102*/ 	.short	(.L_1813 - .L_1812)
.L_1812:
        /*0104*/ 	.word	0x00000008
.L_1813:


//--------------------- .nv.info._ZN10layer_norm13ln_bwd_kernelINS_13Kernel_traitsI6__halfS2_S2_S2_fjLj7168ELj1ELj1ELj8ELj8ENS_18Kernel_traits_baseILj7168ES2_S2_S2_S2_fjLj256EEEEELb1ELb1ELb0ELb0EEEvNS_9BwdParamsE --------------------------
	.section	.nv.info._ZN10layer_norm13ln_bwd_kernelINS_13Kernel_traitsI6__halfS2_S2_S2_fjLj7168ELj1ELj1ELj8ELj8ENS_18Kernel_traits_baseILj7168ES2_S2_S2_S2_fjLj256EEEEELb1ELb1ELb0ELb0EEEvNS_9BwdParamsE,"",@"SHT_CUDA_INFO"
	.sectionflags	@""
	.align	4


	//----- nvinfo : EIATTR_CUDA_API_VERSION
	.align		4
        /*0000*/ 	.byte	0x04, 0x37
        /*0002*/ 	.short	(.L_1815 - .L_1814)
.L_1814:
        /*0004*/ 	.word	0x00000082


	//----- nvinfo : EIATTR_KPARAM_INFO
	.align		4
.L_1815:
        /*0008*/ 	.byte	0x04, 0x17
        /*000a*/ 	.short	(.L_1817 - .L_1816)
.L_1816:
        /*000c*/ 	.word	0x00000000
        /*0010*/ 	.short	0x0000
        /*0012*/ 	.short	0x0000
        /*0014*/ 	.byte	0x00, 0xf0, 0xa1, 0x04


	//----- nvinfo : EIATTR_SPARSE_MMA_MASK
	.align		4
.L_1817:
        /*0018*/ 	.byte	0x03, 0x50
        /*001a*/ 	.short	0x0000


	//----- nvinfo : EIATTR_MAXREG_COUNT
	.align		4
        /*001c*/ 	.byte	0x03, 0x1b
        /*001e*/ 	.short	0x00ff


	//----- nvinfo : EIATTR_NUM_BARRIERS
	.align		4
        /*0020*/ 	.byte	0x02, 0x4c
        /*0022*/ 	.byte	0x01
	.zero		1


	//----- nvinfo : EIATTR_MERCURY_ISA_VERSION
	.align		4
        /*0024*/ 	.byte	0x03, 0x5f
        /*0026*/ 	.short	0x0101


	//----- nvinfo : EIATTR_COOP_GROUP_MASK_REGIDS
	.align		4
        /*0028*/ 	.byte	0x04, 0x29
        /*002a*/ 	.short	(.L_1819 - .L_1818)


	//   ....[0]....
.L_1818:
        /*002c*/ 	.word	0xffffffff


	//   ....[1]....
        /*0030*/ 	.word	0xffffffff


	//   ....[2]....
        /*0034*/ 	.word	0xffffffff


	//   ....[3]....
        /*0038*/ 	.word	0xffffffff


	//   ....[4]....
        /*003c*/ 	.word	0xffffffff


	//   ....[5]....
        /*0040*/ 	.word	0xffffffff


	//   ....[6]....
        /*0044*/ 	.word	0xffffffff


	//   ....[7]....
        /*0048*/ 	.word	0xffffffff


	//   ....[8]....
        /*004c*/ 	.word	0xffffffff


	//   ....[9]....
        /*0050*/ 	.word	0xffffffff


	//   ....[10]....
        /*0054*/ 	.word	0x05000088


	//   ....[11]....
        /*0058*/ 	.word	0x05000088


	//   ....[12]....
        /*005c*/ 	.word	0x05000088


	//   ....[13]....
        /*0060*/ 	.word	0x05000088


	//   ....[14]....
        /*0064*/ 	.word	0x05000088


	//   ....[15]....
        /*0068*/ 	.word	0x05000088


	//   ....[16]....
        /*006c*/ 	.word	0x05000088


	//   ....[17]....
        /*0070*/ 	.word	0x05000088


	//   ....[18]....
        /*0074*/ 	.word	0x05000088


	//   ....[19]....
        /*0078*/ 	.word	0x05000088


	//----- nvinfo : EIATTR_COOP_GROUP_INSTR_OFFSETS
	.align		4
.L_1819:
        /*007c*/ 	.byte	0x04, 0x28
        /*007e*/ 	.short	(.L_1821 - .L_1820)


	//   ....[0]....
.L_1820:
        /*0080*/ 	.word	0x00002ca0


	//   ....[1]....
        /*0084*/ 	.word	0x00002cb0


	//   ....[2]....
        /*0088*/ 	.word	0x00002ce0


	//   ....[3]....
        /*008c*/ 	.word	0x00002cf0


	//   ....[4]....
        /*0090*/ 	.word	0x00002d20


	//   ....[5]....
        /*0094*/ 	.word	0x00002d30


	//   ....[6]....
        /*0098*/ 	.word	0x00002d60


	//   ....[7]....
        /*009c*/ 	.word	0x00002d70


	//   ....[8]....
        /*00a0*/ 	.word	0x00002da0


	//   ....[9]....
        /*00a4*/ 	.word	0x00002db0


	//   ....[10]....
        /*00a8*/ 	.word	0x00006510


	//   ....[11]....
        /*00ac*/ 	.word	0x00006560


	//   ....[12]....
        /*00b0*/ 	.word	0x000065d0


	//   ....[13]....
        /*00b4*/ 	.word	0x00006630


	//   ....[14]....
        /*00b8*/ 	.word	0x000066a0


	//   ....[15]....
        /*00bc*/ 	.word	0x00006700


	//   ....[16]....
        /*00c0*/ 	.word	0x00006770


	//   ....[17]....
        /*00c4*/ 	.word	0x000067d0


	//   ....[18]....
        /*00c8*/ 	.word	0x00006840


	//   ....[19]....
        /*00cc*/ 	.word	0x000068a0


	//----- nvinfo : EIATTR_EXIT_INSTR_OFFSETS
	.align		4
.L_1821:
        /*00d0*/ 	.byte	0x04, 0x1c
        /*00d2*/ 	.short	(.L_1823 - .L_1822)


	//   ....[0]....
.L_1822:
        /*00d4*/ 	.word	0x00006410


	//   ....[1]....
        /*00d8*/ 	.word	0x000064b0


	//----- nvinfo : EIATTR_MAX_THREADS
	.align		4
.L_1823:
        /*00dc*/ 	.byte	0x04, 0x05
        /*00de*/ 	.short	(.L_1825 - .L_1824)
.L_1824:
        /*00e0*/ 	.word	0x00000100
        /*00e4*/ 	.word	0x00000001
        /*00e8*/ 	.word	0x00000001


	//----- nvinfo : EIATTR_CRS_STACK_SIZE
	.align		4
.L_1825:
        /*00ec*/ 	.byte	0x04, 0x1e
        /*00ee*/ 	.short	(.L_1827 - .L_1826)
.L_1826:
        /*00f0*/ 	.word	0x00000000


	//----- nvinfo : EIATTR_CBANK_PARAM_SIZE
	.align		4
.L_1827:
        /*00f4*/ 	.byte	0x03, 0x19
        /*00f6*/ 	.short	0x0128


	//----- nvinfo : EIATTR_PARAM_CBANK
	.align		4
        /*00f8*/ 	.byte	0x04, 0x0a
        /*00fa*/ 	.short	(.L_1829 - .L_1828)
	.align		4
.L_1828:
        /*00fc*/ 	.word	index@(.nv.constant0._ZN10layer_norm13ln_bwd_kernelINS_13Kernel_traitsI6__halfS2_S2_S2_fjLj7168ELj1ELj1ELj8ELj8ENS_18Kernel_traits_baseILj7168ES2_S2_S2_S2_fjLj256EEEEELb1ELb1ELb0ELb0EEEvNS_9BwdParamsE)
        /*0100*/ 	.short	0x0210
        /*0102*/ 	.short	0x0128


	//----- nvinfo : EIATTR_SW_WAR
	.align		4
.L_1829:
        /*0104*/ 	.byte	0x04, 0x36
        /*0106*/ 	.short	(.L_1831 - .L_1830)
.L_1830:
        /*0108*/ 	.word	0x00000008
.L_1831:


//--------------------- .nv.info._ZN10layer_norm13ln_bwd_kernelINS_13Kernel_traitsI6__halfS2_S2_S2_fjLj7168ELj1ELj1ELj8ELj8ENS_18Kernel_traits_baseILj7168ES2_S2_S2_S2_fjLj256EEEEELb1ELb1ELb0ELb1EEEvNS_9BwdParamsE --------------------------
	.section	.nv.info._ZN10layer_norm13ln_bwd_kernelINS_13Kernel_traitsI6__halfS2_S2_S2_fjLj7168ELj1ELj1ELj8ELj8ENS_18Kernel_traits_baseILj7168ES2_S2_S2_S2_fjLj256EEEEELb1ELb1ELb0ELb1EEEvNS_9BwdParamsE,"",@"SHT_CUDA_INFO"
	.sectionflags	@""
	.align	4


	//----- nvinfo : EIATTR_CUDA_API_VERSION
	.align		4
        /*0000*/ 	.byte	0x04, 0x37
        /*0002*/ 	.short	(.L_1833 - .L_1832)
.L_1832:
        /*0004*/ 	.word	0x00000082


	//----- nvinfo : EIATTR_KPARAM_INFO
	.align		4
.L_1833:
        /*0008*/ 	.byte	0x04, 0x17
        /*000a*/ 	.short	(.L_1835 - .L_1834)
.L_1834:
        /*000c*/ 	.word	0x00000000
        /*0010*/ 	.short	0x0000
        /*0012*/ 	.short	0x0000
        /*0014*/ 	.byte	0x00, 0xf0, 0xa1, 0x04


	//----- nvinfo : EIATTR_SPARSE_MMA_MASK
	.align		4
.L_1835:
        /*0018*/ 	.byte	0x03, 0x50
        /*001a*/ 	.short	0x0000


	//----- nvinfo : EIATTR_MAXREG_COUNT
	.align		4
        /*001c*/ 	.byte	0x03, 0x1b
        /*001e*/ 	.short	0x00ff


	//----- nvinfo : EIATTR_NUM_BARRIERS
	.align		4
        /*0020*/ 	.byte	0x02, 0x4c
        /*0022*/ 	.byte	0x01
	.zero		1


	//----- nvinfo : EIATTR_MERCURY_ISA_VERSION
	.align		4
        /*0024*/ 	.byte	0x03, 0x5f
        /*0026*/ 	.short	0x0101


	//----- nvinfo : EIATTR_COOP_GROUP_MASK_REGIDS
	.align		4
        /*0028*/ 	.byte	0x04, 0x29
        /*002a*/ 	.short	(.L_1837 - .L_1836)


	//   ....[0]....
.L_1836:
        /*002c*/ 	.word	0xffffffff


	//   ....[1]....
        /*0030*/ 	.word	0xffffffff


	//   ....[2]....
        /*0034*/ 	.word	0xffffffff


	//   ....[3]....
        /*0038*/ 	.word	0xffffffff


	//   ....[4]....
        /*003c*/ 	.word	0xffffffff


	//   ....[5]....
        /*0040*/ 	.word	0xffffffff


	//   ....[6]....
        /*0044*/ 	.word	0xffffffff


	//   ....[7]....
        /*0048*/ 	.word	0xffffffff


	//   ....[8]....
        /*004c*/ 	.word	0xffffffff


	//   ....[9]....
        /*0050*/ 	.word	0xffffffff


	//   ....[10]....
        /*0054*/ 	.word	0x0500003a


	//   ....[11]....
        /*0058*/ 	.word	0x0500003a


	//   ....[12]....
        /*005c*/ 	.word	0x0500003a


	//   ....[13]....
        /*0060*/ 	.word	0x0500003a


	//   ....[14]....
        /*0064*/ 	.word	0x0500003a


	//   ....[15]....
        /*0068*/ 	.word	0x0500003a


	//   ....[16]....
        /*006c*/ 	.word	0x0500003a


	//   ....[17]....
        /*0070*/ 	.word	0x0500003a


	//   ....[18]....
        /*0074*/ 	.word	0x0500003a


	//   ....[19]....
        /*0078*/ 	.word	0x0500003a


	//----- nvinfo : EIATTR_COOP_GROUP_INSTR_OFFSETS
	.align		4
.L_1837:
        /*007c*/ 	.byte	0x04, 0x28
        /*007e*/ 	.short	(.L_1839 - .L_1838)


	//   ....[0]....
.L_1838:
        /*0080*/ 	.word	0x00002790


	//   ....[1]....
        /*0084*/ 	.word	0x000027a0


	//   ....[2]....
        /*0088*/ 	.word	0x000027d0


	//   ....[3]....
        /*008c*/ 	.word	0x000027e0


	//   ....[4]....
        /*0090*/ 	.word	0x00002810


	//   ....[5]....
        /*0094*/ 	.word	0x00002820


	//   ....[6]....
        /*0098*/ 	.word	0x00002850


	//   ....[7]....
        /*009c*/ 	.word	0x00002860


	//   ....[8]....
        /*00a0*/ 	.word	0x00002890


	//   ....[9]....
        /*00a4*/ 	.word	0x000028a0


	//   ....[10]....
        /*00a8*/ 	.word	0x00005a60


	//   ....[11]....
        /*00ac*/ 	.word	0x00005ac0


	//   ....[12]....
        /*00b0*/ 	.word	0x00005b20


	//   ....[13]....
        /*00b4*/ 	.word	0x00005b80


	//   ....[14]....
        /*00b8*/ 	.word	0x00005bf0


	//   ....[15]....
        /*00bc*/ 	.word	0x00005c50


	//   ....[16]....
        /*00c0*/ 	.word	0x00005cc0


	//   ....[17]....
        /*00c4*/ 	.word	0x00005d20


	//   ....[18]....
        /*00c8*/ 	.word	0x00005d90


	//   ....[19]....
        /*00cc*/ 	.word	0x00005de0


	//----- nvinfo : EIATTR_EXIT_INSTR_OFFSETS
	.align		4
.L_1839:
        /*00d0*/ 	.byte	0x04, 0x1c
        /*00d2*/ 	.short	(.L_1841 - .L_1840)


	//   ....[0]....
.L_1840:
        /*00d4*/ 	.word	0x00005a10


	//----- nvinfo : EIATTR_MAX_THREADS
	.align		4
.L_1841:
        /*00d8*/ 	.byte	0x04, 0x05
        /*00da*/ 	.short	(.L_1843 - .L_1842)
.L_1842:
        /*00dc*/ 	.word	0x00000100
        /*00e0*/ 	.word	0x00000001
        /*00e4*/ 	.word	0x00000001


	//----- nvinfo : EIATTR_CRS_STACK_SIZE
	.align		4
.L_1843:
        /*00e8*/ 	.byte	0x04, 0x1e
        /*00ea*/ 	.short	(.L_1845 - .L_1844)
.L_1844:
        /*00ec*/ 	.word	0x00000000


	//----- nvinfo : EIATTR_CBANK_PARAM_SIZE
	.align		4
.L_1845:
        /*00f0*/ 	.byte	0x03, 0x19
        /*00f2*/ 	.short	0x0128


	//----- nvinfo : EIATTR_PARAM_CBANK
	.align		4
        /*00f4*/ 	.byte	0x04, 0x0a
        /*00f6*/ 	.short	(.L_1847 - .L_1846)
	.align		4
.L_1846:
        /*00f8*/ 	.word	index@(.nv.constant0._ZN10layer_norm13ln_bwd_kernelINS_13Kernel_traitsI6__halfS2_S2_S2_fjLj7168ELj1ELj1ELj8ELj8ENS_18Kernel_traits_baseILj7168ES2_S2_S2_S2_fjLj256EEEEELb1ELb1ELb0ELb1EEEvNS_9BwdParamsE)
        /*00fc*/ 	.short	0x0210
        /*00fe*/ 	.short	0x0128


	//----- nvinfo : EIATTR_SW_WAR
	.align		4
.L_1847:
        /*0100*/ 	.byte	0x04, 0x36
        /*0102*/ 	.short	(.L_1849 - .L_1848)
.L_1848:
        /*0104*/ 	.word	0x00000008
.L_1849:


//--------------------- .nv.info._ZN10layer_norm22ln_bwd_finalize_kernelINS_22Kernel_traits_finalizeILj7168E6__halfS2_S2_S2_fjLb1ELj1024ELj4ENS_18Kernel_traits_baseILj7168ES2_S2_S2_S2_fjLj1024EEEEELb1ELb0EEEvNS_9BwdParamsE --------------------------
	.section	.nv.info._ZN10layer_norm22ln_bwd_finalize_kernelINS_22Kernel_traits_finalizeILj7168E6__halfS2_S2_S2_fjLb1ELj1024ELj4ENS_18Kernel_traits_baseILj7168ES2_S2_S2_S2_fjLj1024EEEEELb1ELb0EEEvNS_9BwdParamsE,"",@"SHT_CUDA_INFO"
	.sectionflags	@""
	.align	4


	//----- nvinfo : EIATTR_CUDA_API_VERSION
	.align		4
        /*0000*/ 	.byte	0x04, 0x37
        /*0002*/ 	.short	(.L_1851 - .L_1850)
.L_1850:
        /*0004*/ 	.word	0x00000082


	//----- nvinfo : EIATTR_KPARAM_INFO
	.align		4
.L_1851:
        /*0008*/ 	.byte	0x04, 0x17
        /*000a*/ 	.short	(.L_1853 - .L_1852)
.L_1852:
        /*000c*/ 	.word	0x00000000
        /*0010*/ 	.short	0x0000
        /*0012*/ 	.short	0x0000
        /*0014*/ 	.byte	0x00, 0xf0, 0xa1, 0x04


	//----- nvinfo : EIATTR_SPARSE_MMA_MASK
	.align		4
.L_1853:
        /*0018*/ 	.byte	0x03, 0x50
        /*001a*/ 	.short	0x0000


	//----- nvinfo : EIATTR_MAXREG_COUNT
	.align		4
        /*001c*/ 	.byte	0x03, 0x1b
        /*001e*/ 	.short	0x0040


	//----- nvinfo : EIATTR_NUM_BARRIERS
	.align		4
        /*0020*/ 	.byte	0x02, 0x4c
        /*0022*/ 	.byte	0x01
	.zero		1


	//----- nvinfo : EIATTR_MERCURY_ISA_VERSION
	.align		4
        /*0024*/ 	.byte	0x03, 0x5f
        /*0026*/ 	.short	0x0101


	//----- nvinfo : EIATTR_COOP_GROUP_MASK_REGIDS
	.align		4
        /*0028*/ 	.byte	0x04, 0x29
        /*002a*/ 	.short	(.L_1855 - .L_1854)


	//   ....[0]....
.L_1854:
        /*002c*/ 	.word	0xffffffff


	//   ....[1]....
        /*0030*/ 	.word	0xffffffff


	//   ....[2]....
        /*0034*/ 	.word	0xffffffff


	//   ....[3]....
        /*0038*/ 	.word	0xffffffff


	//   ....[4]....
        /*003c*/ 	.word	0xffffffff


	//   ....[5]....
        /*0040*/ 	.word	0xffffffff


	//   ....[6]....
        /*0044*/ 	.word	0xffffffff


	//   ....[7]....
        /*0048*/ 	.word	0xffffffff


	//   ....[8]....
        /*004c*/ 	.word	0xffffffff


	//   ....[9]....
        /*0050*/ 	.word	0xffffffff


	//   ....[10]....
        /*0054*/ 	.word	0xffffffff


	//   ....[11]....
        /*0058*/ 	.word	0xffffffff


	//   ....[12]....
        /*005c*/ 	.word	0xffffffff


	//   ....[13]....
        /*0060*/ 	.word	0xffffffff


	//   ....[14]....
        /*0064*/ 	.word	0xffffffff


	//   ....[15]....
        /*0068*/ 	.word	0x05000014


	//   ....[16]....
        /*006c*/ 	.word	0x05000014


	//   ....[17]....
        /*0070*/ 	.word	0x05000014


	//   ....[18]....
        /*0074*/ 	.word	0x05000014


	//   ....[19]....
        /*0078*/ 	.word	0x05000014


	//   ....[20]....
        /*007c*/ 	.word	0x05000014


	//   ....[21]....
        /*0080*/ 	.word	0x05000014


	//   ....[22]....
        /*0084*/ 	.word	0x05000014


	//   ....[23]....
        /*0088*/ 	.word	0x05000014


	//   ....[24]....
        /*008c*/ 	.word	0x05000014


	//   ....[25]....
        /*0090*/ 	.word	0x05000014


	//   ....[26]....
        /*0094*/ 	.word	0x05000014


	//   ....[27]....
        /*0098*/ 	.word	0x05000014


	//   ....[28]....
        /*009c*/ 	.word	0x05000014


	//   ....[29]....
        /*00a0*/ 	.word	0x05000014


	//----- nvinfo : EIATTR_COOP_GROUP_INSTR_OFFSETS
	.align		4
.L_1855:
        /*00a4*/ 	.byte	0x04, 0x28
        /*00a6*/ 	.short	(.L_1857 - .L_1856)


	//   ....[0]....
.L_1856:
        /*00a8*/ 	.word	0x00000ad0


	//   ....[1]....
        /*00ac*/ 	.word	0x00000ae0


	//   ....[2]....
        /*00b0*/ 	.word	0x00000af0


	//   ....[3]....
        /*00b4*/ 	.word	0x00000b20


	//   ....[4]....
        /*00b8*/ 	.word	0x00000b40


	//   ....[5]....
        /*00bc*/ 	.word	0x00000b50


	//   ....[6]....
        /*00c0*/ 	.word	0x00000b90


	//   ....[7]....
        /*00c4*/ 	.word	0x00000ba0


	//   ....[8]....
        /*00c8*/ 	.word	0x00000bb0


	//   ....[9]....
        /*00cc*/ 	.word	0x00000be0


	//   ....[10]....
        /*00d0*/ 	.word	0x00000c00


	//   ....[11]....
        /*00d4*/ 	.word	0x00000c10


	//   ....[12]....
        /*00d8*/ 	.word	0x00000c40


	//   ....[13]....
        /*00dc*/ 	.word	0x00000c60


	//   ....[14]....
        /*00e0*/ 	.word	0x00000c70


	//   ....[15]....
        /*00e4*/ 	.word	0x00000f20


	//   ....[16]....
        /*00e8*/ 	.word	0x00000f90


	//   ....[17]....
        /*00ec*/ 	.word	0x00001000


	//   ....[18]....
        /*00f0*/ 	.word	0x00001070


	//   ....[19]....
        /*00f4*/ 	.word	0x000010e0


	//   ....[20]....
        /*00f8*/ 	.word	0x00001140


	//   ....[21]....
        /*00fc*/ 	.word	0x000011b0


	//   ....[22]....
        /*0100*/ 	.word	0x00001220


	//   ....[23]....
        /*0104*/ 	.word	0x00001290


	//   ....[24]....
        /*0108*/ 	.word	0x00001300


	//   ....[25]....
        /*010c*/ 	.word	0x00001360


	//   ....[26]....
        /*0110*/ 	.word	0x000013d0


	//   ....[27]....
        /*0114*/ 	.word	0x00001440


	//   ....[28]....
        /*0118*/ 	.word	0x000014b0


	//   ....[29]....
        /*011c*/ 	.word	0x00001520


	//----- nvinfo : EIATTR_EXIT_INSTR_OFFSETS
	.align		4
.L_1857:
        /*0120*/ 	.byte	0x04, 0x1c
        /*0122*/ 	.short	(.L_1859 - .L_1858)


	//   ....[0]....
.L_1858:
        /*0124*/ 	.word	0x00000070


	//   ....[1]....
        /*0128*/ 	.word	0x00000ec0


	//----- nvinfo : EIATTR_MAX_THREADS
	.align		4
.L_1859:
        /*012c*/ 	.byte	0x04, 0x05
        /*012e*/ 	.short	(.L_1861 - .L_1860)
.L_1860:
        /*0130*/ 	.word	0x00000400
        /*0134*/ 	.word	0x00000001
        /*0138*/ 	.word	0x00000001


	//----- nvinfo : EIATTR_CRS_STACK_SIZE
	.align		4
.L_1861:
        /*013c*/ 	.byte	0x04, 0x1e
        /*013e*/ 	.short	(.L_1863 - .L_1862)
.L_1862:
        /*0140*/ 	.word	0x00000000


	//----- nvinfo : EIATTR_CBANK_PARAM_SIZE
	.align		4
.L_1863:
        /*0144*/ 	.byte	0x03, 0x19
        /*0146*/ 	.short	0x0128


	//----- nvinfo : EIATTR_PARAM_CBANK
	.align		4
        /*0148*/ 	.byte	0x04, 0x0a
        /*014a*/ 	.short	(.L_1865 - .L_1864)
	.align		4
.L_1864:
        /*014c*/ 	.word	index@(.nv.constant0._ZN10layer_norm22ln_bwd_finalize_kernelINS_22Kernel_traits_finalizeILj7168E6__halfS2_S2_S2_fjLb1ELj1024ELj4ENS_18Kernel_traits_baseILj7168ES2_S2_S2_S2_fjLj1024EEEEELb1ELb0EEEvNS_9BwdParamsE)
        /*0150*/ 	.short	0x0210
        /*0152*/ 	.short	0x0128


	//----- nvinfo : EIATTR_SW_WAR
	.align		4
.L_1865:
        /*0154*/ 	.byte	0x04, 0x36
        /*0156*/ 	.short	(.L_1867 - .L_1866)
.L_1866:
        /*0158*/ 	.word	0x00000008
.L_1867:


//--------------------- .nv.info._ZN10layer_norm13ln_bwd_kernelINS_13Kernel_traitsI6__halfS2_S2_S2_fjLj7168ELj1ELj1ELj8ELj8ENS_18Kernel_traits_baseILj7168ES2_S2_S2_S2_fjLj256EEEEELb1ELb1ELb1ELb0EEEvNS_9BwdParamsE --------------------------
	.section	.nv.info._ZN10layer_norm13ln_bwd_kernelINS_13Kernel_traitsI6__halfS2_S2_S2_fjLj7168ELj1ELj1ELj8ELj8ENS_18Kernel_traits_baseILj7168ES2_S2_S2_S2_fjLj256EEEEELb1ELb1ELb1ELb0EEEvNS_9BwdParamsE,"",@"SHT_CUDA_INFO"
	.sectionflags	@""
	.align	4


	//----- nvinfo : EIATTR_CUDA_API_VERSION
	.align		4
        /*0000*/ 	.byte	0x04, 0x37
        /*0002*/ 	.short	(.L_1869 - .L_1868)
.L_1868:
        /*0004*/ 	.word	0x00000082


	//----- nvinfo : EIATTR_KPARAM_INFO
	.align		4
.L_1869:
        /*0008*/ 	.byte	0x04, 0x17
        /*000a*/ 	.short	(.L_1871 - .L_1870)
.L_1870:
        /*000c*/ 	.word	0x00000000
        /*0010*/ 	.short	0x0000
        /*0012*/ 	.short	0x0000
        /*0014*/ 	.byte	0x00, 0xf0, 0xa1, 0x04


	//----- nvinfo : EIATTR_SPARSE_MMA_MASK
	.align		4
.L_1871:
        /*0018*/ 	.byte	0x03, 0x50
        /*001a*/ 	.short	0x0000


	//----- nvinfo : EIATTR_MAXREG_COUNT
	.align		4
        /*001c*/ 	.byte	0x03, 0x1b
        /*001e*/ 	.short	0x00ff


	//----- nvinfo : EIATTR_NUM_BARRIERS
	.align		4
        /*0020*/ 	.byte	0x02, 0x4c
        /*0022*/ 	.byte	0x01
	.zero		1


	//----- nvinfo : EIATTR_MERCURY_ISA_VERSION
	.align		4
        /*0024*/ 	.byte	0x03, 0x5f
        /*0026*/ 	.short	0x0101


	//----- nvinfo : EIATTR_COOP_GROUP_MASK_REGIDS
	.align		4
        /*0028*/ 	.byte	0x04, 0x29
        /*002a*/ 	.short	(.L_1873 - .L_1872)


	//   ....[0]....
.L_1872:
        /*002c*/ 	.word	0xffffffff


	//   ....[1]....
        /*0030*/ 	.word	0xffffffff


	//   ....[2]....
        /*0034*/ 	.word	0xffffffff


	//   ....[3]....
        /*0038*/ 	.word	0xffffffff


	//   ....[4]....
        /*003c*/ 	.word	0xffffffff


	//   ....[5]....
        /*0040*/ 	.word	0xffffffff


	//   ....[6]....
        /*0044*/ 	.word	0xffffffff


	//   ....[7]....
        /*0048*/ 	.word	0xffffffff


	//   ....[8]....
        /*004c*/ 	.word	0xffffffff


	//   ....[9]....
        /*0050*/ 	.word	0xffffffff


	//   ....[10]....
        /*0054*/ 	.word	0x0500007f


	//   ....[11]....
        /*0058*/ 	.word	0x0500007f


	//   ....[12]....
        /*005c*/ 	.word	0x0500007f


	//   ....[13]....
        /*0060*/ 	.word	0x0500007f


	//   ....[14]....
        /*0064*/ 	.word	0x0500007f


	//   ....[15]....
        /*0068*/ 	.word	0x0500007f


	//   ....[16]....
        /*006c*/ 	.word	0x0500007f


	//   ....[17]....
        /*0070*/ 	.word	0x0500007f


	//   ....[18]....
        /*0074*/ 	.word	0x0500007f


	//   ....[19]....
        /*0078*/ 	.word	0x0500007f


	//----- nvinfo : EIATTR_COOP_GROUP_INSTR_OFFSETS
	.align		4
.L_1873:
        /*007c*/ 	.byte	0x04, 0x28
        /*007e*/ 	.short	(.L_1875 - .L_1874)


	//   ....[0]....
.L_1874:
        /*0080*/ 	.word	0x000033a0


	//   ....[1]....
        /*0084*/ 	.word	0x000033b0


	//   ....[2]....
        /*0088*/ 	.word	0x000033e0


	//   ....[3]....
        /*008c*/ 	.word	0x000033f0


	//   ....[4]....
        /*0090*/ 	.word	0x00003420


	//   ....[5]....
        /*0094*/ 	.word	0x00003430


	//   ....[6]....
        /*0098*/ 	.word	0x00003460


	//   ....[7]....
        /*009c*/ 	.word	0x00003470


	//   ....[8]....
        /*00a0*/ 	.word	0x000034a0


	//   ....[9]....
        /*00a4*/ 	.word	0x000034b0


	//   ....[10]....
        /*00a8*/ 	.word	0x00008410


	//   ....[11]....
        /*00ac*/ 	.word	0x00008460


	//   ....[12]....
        /*00b0*/ 	.word	0x000084c0


	//   ....[13]....
        /*00b4*/ 	.word	0x00008520


	//   ....[14]....
        /*00b8*/ 	.word	0x00008580


	//   ....[15]....
        /*00bc*/ 	.word	0x000085e0


	//   ....[16]....
        /*00c0*/ 	.word	0x00008640


	//   ....[17]....
        /*00c4*/ 	.word	0x000086a0


	//   ....[18]....
        /*00c8*/ 	.word	0x00008700


	//   ....[19]....
        /*00cc*/ 	.word	0x00008760


	//----- nvinfo : EIATTR_EXIT_INSTR_OFFSETS
	.align		4
.L_1875:
        /*00d0*/ 	.byte	0x04, 0x1c
        /*00d2*/ 	.short	(.L_1877 - .L_1876)


	//   ....[0]....
.L_1876:
        /*00d4*/ 	.word	0x00008310


	//   ....[1]....
        /*00d8*/ 	.word	0x000083b0


	//----- nvinfo : EIATTR_MAX_THREADS
	.align		4
.L_1877:
        /*00dc*/ 	.byte	0x04, 0x05
        /*00de*/ 	.short	(.L_1879 - .L_1878)
.L_1878:
        /*00e0*/ 	.word	0x00000100
        /*00e4*/ 	.word	0x00000001
        /*00e8*/ 	.word	0x00000001


	//----- nvinfo : EIATTR_CRS_STACK_SIZE
	.align		4
.L_1879:
        /*00ec*/ 	.byte	0x04, 0x1e
        /*00ee*/ 	.short	(.L_1881 - .L_1880)
.L_1880:
        /*00f0*/ 	.word	0x00000000


	//----- nvinfo : EIATTR_CBANK_PARAM_SIZE
	.align		4
.L_1881:
        /*00f4*/ 	.byte	0x03, 0x19
        /*00f6*/ 	.short	0x0128


	//----- nvinfo : EIATTR_PARAM_CBANK
	.align		4
        /*00f8*/ 	.byte	0x04, 0x0a
        /*00fa*/ 	.short	(.L_1883 - .L_1882)
	.align		4
.L_1882:
        /*00fc*/ 	.word	index@(.nv.constant0._ZN10layer_norm13ln_bwd_kernelINS_13Kernel_traitsI6__halfS2_S2_S2_fjLj7168ELj1ELj1ELj8ELj8ENS_18Kernel_traits_baseILj7168ES2_S2_S2_S2_fjLj256EEEEELb1ELb1ELb1ELb0EEEvNS_9BwdParamsE)
        /*0100*/ 	.short	0x0210
        /*0102*/ 	.short	0x0128


	//----- nvinfo : EIATTR_SW_WAR
	.align		4
.L_1883:
        /*0104*/ 	.byte	0x04, 0x36
        /*0106*/ 	.short	(.L_1885 - .L_1884)
.L_1884:
        /*0108*/ 	.word	0x00000008
.L_1885:


//--------------------- .nv.info._ZN10layer_norm22ln_bwd_finalize_kernelINS_22Kernel_traits_finalizeILj7168E6__halfS2_S2_S2_fjLb1ELj1024ELj4ENS_18Kernel_traits_baseILj7168ES2_S2_S2_S2_fjLj1024EEEEELb1ELb1EEEvNS_9BwdParamsE --------------------------
	.section	.nv.info._ZN10layer_norm22ln_bwd_finalize_kernelINS_22Kernel_traits_finalizeILj7168E6__halfS2_S2_S2_fjLb1ELj1024ELj4ENS_18Kernel_traits_baseILj7168ES2_S2_S2_S2_fjLj1024EEEEELb1ELb1EEEvNS_9BwdParamsE,"",@"SHT_CUDA_INFO"
	.sectionflags	@""
	.align	4


	//----- nvinfo : EIATTR_CUDA_API_VERSION
	.align		4
        /*0000*/ 	.byte	0x04, 0x37
        /*0002*/ 	.short	(.L_1887 - .L_1886)
.L_1886:
        /*0004*/ 	.word	0x00000082


	//----- nvinfo : EIATTR_KPARAM_INFO
	.align		4
.L_1887:
        /*0008*/ 	.byte	0x04, 0x17
        /*000a*/ 	.short	(.L_1889 - .L_1888)
.L_1888:
        /*000c*/ 	.word	0x00000000
        /*0010*/ 	.short	0x0000
        /*0012*/ 	.short	0x0000
        /*0014*/ 	.byte	0x00, 0xf0, 0xa1, 0x04


	//----- nvinfo : EIATTR_SPARSE_MMA_MASK
	.align		4
.L_1889:
        /*0018*/ 	.byte	0x03, 0x50
        /*001a*/ 	.short	0x0000


	//----- nvinfo : EIATTR_MAXREG_COUNT
	.align		4
        /*001c*/ 	.byte	0x03, 0x1b
        /*001e*/ 	.short	0x0040


	//----- nvinfo : EIATTR_NUM_BARRIERS
	.align		4
        /*0020*/ 	.byte	0x02, 0x4c
        /*0022*/ 	.byte	0x01
	.zero		1


	//----- nvinfo : EIATTR_MERCURY_ISA_VERSION
	.align		4
        /*0024*/ 	.byte	0x03, 0x5f
        /*0026*/ 	.short	0x0101


	//----- nvinfo : EIATTR_COOP_GROUP_MASK_REGIDS
	.align		4
        /*0028*/ 	.byte	0x04, 0x29
        /*002a*/ 	.short	(.L_1891 - .L_1890)


	//   ....[0]....
.L_1890:
        /*002c*/ 	.word	0xffffffff


	//   ....[1]....
        /*0030*/ 	.word	0xffffffff


	//   ....[2]....
        /*0034*/ 	.word	0xffffffff


	//   ....[3]....
        /*0038*/ 	.word	0xffffffff


	//   ....[4]....
        /*003c*/ 	.word	0xffffffff


	//   ....[5]....
        /*0040*/ 	.word	0xffffffff


	//   ....[6]....
        /*0044*/ 	.word	0xffffffff


	//   ....[7]....
        /*0048*/ 	.word	0xffffffff


	//   ....[8]....
        /*004c*/ 	.word	0xffffffff


	//   ....[9]....
        /*0050*/ 	.word	0xffffffff


	//   ....[10]....
        /*0054*/ 	.word	0xffffffff


	//   ....[11]....
        /*0058*/ 	.word	0xffffffff


	//   ....[12]....
        /*005c*/ 	.word	0xffffffff


	//   ....[13]....
        /*0060*/ 	.word	0xffffffff


	//   ....[14]....
        /*0064*/ 	.word	0xffffffff


	//   ....[15]....
        /*0068*/ 	.word	0x05000014


	//   ....[16]....
        /*006c*/ 	.word	0x05000014


	//   ....[17]....
        /*0070*/ 	.word	0x05000014


	//   ....[18]....
        /*0074*/ 	.word	0x05000014


	//   ....[19]....
        /*0078*/ 	.word	0x05000014


	//   ....[20]....
        /*007c*/ 	.word	0x05000014


	//   ....[21]....
        /*0080*/ 	.word	0x05000014


	//   ....[22]....
        /*0084*/ 	.word	0x05000014


	//   ....[23]....
        /*0088*/ 	.word	0x05000014


	//   ....[24]....
        /*008c*/ 	.word	0x05000014


	//   ....[25]....
        /*0090*/ 	.word	0x05000014


	//   ....[26]....
        /*0094*/ 	.word	0x05000014


	//   ....[27]....
        /*0098*/ 	.word	0x05000014


	//   ....[28]....
        /*009c*/ 	.word	0x05000014


	//   ....[29]....
        /*00a0*/ 	.word	0x05000014


	//----- nvinfo : EIATTR_COOP_GROUP_INSTR_OFFSETS
	.align		4
.L_1891:
        /*00a4*/ 	.byte	0x04, 0x28
        /*00a6*/ 	.short	(.L_1893 - .L_1892)


	//   ....[0]....
.L_1892:
        /*00a8*/ 	.word	0x00000ab0


	//   ....[1]....
        /*00ac*/ 	.word	0x00000ac0


	//   ....[2]....
        /*00b0*/ 	.word	0x00000ad0


	//   ....[3]....
        /*00b4*/ 	.word	0x00000b00


	//   ....[4]....
        /*00b8*/ 	.word	0x00000b20


	//   ....[5]....
        /*00bc*/ 	.word	0x00000b30


	//   ....[6]....
        /*00c0*/ 	.word	0x00000b60


	//   ....[7]....
        /*00c4*/ 	.word	0x00000b80


	//   ....[8]....
        /*00c8*/ 	.word	0x00000b90


	//   ....[9]....
        /*00cc*/ 	.word	0x00000bc0


	//   ....[10]....
        /*00d0*/ 	.word	0x00000be0


	//   ....[11]....
        /*00d4*/ 	.word	0x00000bf0


	//   ....[12]....
        /*00d8*/ 	.word	0x00000c20


	//   ....[13]....
        /*00dc*/ 	.word	0x00000c40


	//   ....[14]....
        /*00e0*/ 	.word	0x00000c50


	//   ....[15]....
        /*00e4*/ 	.word	0x00000ee0


	//   ....[16]....
        /*00e8*/ 	.word	0x00000f50


	//   ....[17]....
        /*00ec*/ 	.word	0x00000fc0


	//   ....[18]....
        /*00f0*/ 	.word	0x00001030


	//   ....[19]....
        /*00f4*/ 	.word	0x000010a0


	//   ....[20]....
        /*00f8*/ 	.word	0x00001100


	//   ....[21]....
        /*00fc*/ 	.word	0x00001170


	//   ....[22]....
        /*0100*/ 	.word	0x000011e0


	//   ....[23]....
        /*0104*/ 	.word	0x00001250


	//   ....[24]....
        /*0108*/ 	.word	0x000012c0


	//   ....[25]....
        /*010c*/ 	.word	0x00001320


	//   ....[26]....
        /*0110*/ 	.word	0x00001390


	//   ....[27]....
        /*0114*/ 	.word	0x00001400


	//   ....[28]....
        /*0118*/ 	.word	0x00001470


	//   ....[29]....
        /*011c*/ 	.word	0x000014e0


	//----- nvinfo : EIATTR_EXIT_INSTR_OFFSETS
	.align		4
.L_1893:
        /*0120*/ 	.byte	0x04, 0x1c
        /*0122*/ 	.short	(.L_1895 - .L_1894)


	//   ....[0]....
.L_1894:
        /*0124*/ 	.word	0x00000070


	//   ....[1]....
        /*0128*/ 	.word	0x00000e80


	//----- nvinfo : EIATTR_MAX_THREADS
	.align		4
.L_1895:
        /*012c*/ 	.byte	0x04, 0x05
        /*012e*/ 	.short	(.L_1897 - .L_1896)
.L_1896:
        /*0130*/ 	.word	0x00000400
        /*0134*/ 	.word	0x00000001
        /*0138*/ 	.word	0x00000001


	//----- nvinfo : EIATTR_CRS_STACK_SIZE
	.align		4
.L_1897:
        /*013c*/ 	.byte	0x04, 0x1e
        /*013e*/ 	.short	(.L_1899 - .L_1898)
.L_1898:
        /*0140*/ 	.word	0x00000000


	//----- nvinfo : EIATTR_CBANK_PARAM_SIZE
	.align		4
.L_1899:
        /*0144*/ 	.byte	0x03, 0x19
        /*0146*/ 	.short	0x0128


	//----- nvinfo : EIATTR_PARAM_CBANK
	.align		4
        /*0148*/ 	.byte	0x04, 0x0a
        /*014a*/ 	.short	(.L_1901 - .L_1900)
	.align		4
.L_1900:
        /*014c*/ 	.word	index@(.nv.constant0._ZN10layer_norm22ln_bwd_finalize_kernelINS_22Kernel_traits_finalizeILj7168E6__halfS2_S2_S2_fjLb1ELj1024ELj4ENS_18Kernel_traits_baseILj7168ES2_S2_S2_S2_fjLj1024EEEEELb1ELb1EEEvNS_9BwdParamsE)
        /*0150*/ 	.short	0x0210
        /*0152*/ 	.short	0x0128


	//----- nvinfo : EIATTR_SW_WAR
	.align		4
.L_1901:
        /*0154*/ 	.byte	0x04, 0x36
        /*0156*/ 	.short	(.L_1903 - .L_1902)
.L_1902:
        /*0158*/ 	.word	0x00000008
.L_1903:


//--------------------- .nv.info._ZN10layer_norm13ln_bwd_kernelINS_13Kernel_traitsI6__halfS2_S2_S2_fjLj7168ELj1ELj1ELj8ELj8ENS_18Kernel_traits_baseILj7168ES2_S2_S2_S2_fjLj256EEEEELb1ELb1ELb1ELb1EEEvNS_9BwdParamsE --------------------------
	.section	.nv.info._ZN10layer_norm13ln_bwd_kernelINS_13Kernel_traitsI6__halfS2_S2_S2_fjLj7168ELj1ELj1ELj8ELj8ENS_18Kernel_traits_baseILj7168ES2_S2_S2_S2_fjLj256EEEEELb1ELb1ELb1ELb1EEEvNS_9BwdParamsE,"",@"SHT_CUDA_INFO"
	.sectionflags	@""
	.align	4


	//----- nvinfo : EIATTR_CUDA_API_VERSION
	.align		4
        /*0000*/ 	.byte	0x04, 0x37
        /*0002*/ 	.short	(.L_1905 - .L_1904)
.L_1904:
        /*0004*/ 	.word	0x00000082


	//----- nvinfo : EIATTR_KPARAM_INFO
	.align		4
.L_1905:
        /*0008*/ 	.byte	0x04, 0x17
        /*000a*/ 	.short	(.L_1907 - .L_1906)
.L_1906:
        /*000c*/ 	.word	0x00000000
        /*0010*/ 	.short	0x0000
        /*0012*/ 	.short	0x0000
        /*0014*/ 	.byte	0x00, 0xf0, 0xa1, 0x04


	//----- nvinfo : EIATTR_SPARSE_MMA_MASK
	.align		4
.L_1907:
        /*0018*/ 	.byte	0x03, 0x50
        /*001a*/ 	.short	0x0000


	//----- nvinfo : EIATTR_MAXREG_COUNT
	.align		4
        /*001c*/ 	.byte	0x03, 0x1b
        /*001e*/ 	.short	0x00ff


	//----- nvinfo : EIATTR_NUM_BARRIERS
	.align		4
        /*0020*/ 	.byte	0x02, 0x4c
        /*0022*/ 	.byte	0x01
	.zero		1


	//----- nvinfo : EIATTR_ANNOTATIONS
	.align		4
        /*0024*/ 	.byte	0x04, 0x55
        /*0026*/ 	.short	(.L_1909 - .L_1908)


	//   ....[0]....
.L_1908:
        /*0028*/ 	.word	0x00000001
        /*002c*/ 	.byte	0x00, 0x08, 0x00, 0x00, 0x01, 0x00, 0x00, 0x00, 0x10, 0x08, 0x00, 0x00, 0x01, 0x00, 0x00, 0x00
        /*003c*/ 	.byte	0x20, 0x08, 0x00, 0x00, 0x01, 0x00, 0x00, 0x00, 0x30, 0x08, 0x00, 0x00, 0x01, 0x00, 0x00, 0x00
        /*004c*/ 	.byte	0x30, 0x12, 0x00, 0x00, 0x01, 0x00, 0x00, 0x00, 0x50, 0x12, 0x00, 0x00, 0x01, 0x00, 0x00, 0x00
        /*005c*/ 	.byte	0xb0, 0x12, 0x00, 0x00, 0x01, 0x00, 0x00, 0x00, 0x70, 0x16, 0x00, 0x00


	//----- nvinfo : EIATTR_MERCURY_ISA_VERSION
	.align		4
.L_1909:
        /*0068*/ 	.byte	0x03, 0x5f
        /*006a*/ 	.short	0x0101


	//----- nvinfo : EIATTR_COOP_GROUP_MASK_REGIDS
	.align		4
        /*006c*/ 	.byte	0x04, 0x29
        /*006e*/ 	.short	(.L_1911 - .L_1910)


	//   ....[0]....
.L_1910:
        /*0070*/ 	.word	0xffffffff


	//   ....[1]....
        /*0074*/ 	.word	0xffffffff


	//   ....[2]....
        /*0078*/ 	.word	0xffffffff


	//   ....[3]....
        /*007c*/ 	.word	0xffffffff


	//   ....[4]....
        /*0080*/ 	.word	0xffffffff


	//   ....[5]....
        /*0084*/ 	.word	0xffffffff


	//   ....[6]....
        /*0088*/ 	.word	0xffffffff


	//   ....[7]....
        /*008c*/ 	.word	0xffffffff


	//   ....[8]....
        /*0090*/ 	.word	0xffffffff


	//   ....[9]....
        /*0094*/ 	.word	0xffffffff


	//   ....[10]....
        /*0098*/ 	.word	0x0500007c


	//   ....[11]....
        /*009c*/ 	.word	0x0500007c


	//   ....[12]....
        /*00a0*/ 	.word	0x0500007c


	//   ....[13]....
        /*00a4*/ 	.word	0x0500007c


	//   ....[14]....
        /*00a8*/ 	.word	0x0500007c


	//   ....[15]....
        /*00ac*/ 	.word	0x0500007c


	//   ....[16]....
        /*00b0*/ 	.word	0x0500007c


	//   ....[17]....
        /*00b4*/ 	.word	0x0500007c


	//   ....[18]....
        /*00b8*/ 	.word	0x0500007c


	//   ....[19]....
        /*00bc*/ 	.word	0x0500007c


	//----- nvinfo : EIATTR_COOP_GROUP_INSTR_OFFSETS
	.align		4
.L_1911:
        /*00c0*/ 	.byte	0x04, 0x28
        /*00c2*/ 	.short	(.L_1913 - .L_1912)


	//   ....[0]....
.L_1912:
        /*00c4*/ 	.word	0x00002ac0


	//   ....[1]....
        /*00c8*/ 	.word	0x00002ad0


	//   ....[2]....
        /*00cc*/ 	.word	0x00002b00


	//   ....[3]....
        /*00d0*/ 	.word	0x00002b10


	//   ....[4]....
        /*00d4*/ 	.word	0x00002b40


	//   ....[5]....
        /*00d8*/ 	.word	0x00002b50


	//   ....[6]....
        /*00dc*/ 	.word	0x00002b80


	//   ....[7]....
        /*00e0*/ 	.word	0x00002b90


	//   ....[8]....
        /*00e4*/ 	.word	0x00002bc0


	//   ....[9]....
        /*00e8*/ 	.word	0x00002bd0


	//   ....[10]....
        /*00ec*/ 	.word	0x000071b0


	//   ....[11]....
        /*00f0*/ 	.word	0x00007200


	//   ....[12]....
        /*00f4*/ 	.word	0x00007260


	//   ....[13]....
        /*00f8*/ 	.word	0x000072c0


	//   ....[14]....
        /*00fc*/ 	.word	0x00007320


	//   ....[15]....
        /*0100*/ 	.word	0x00007380


	//   ....[16]....
        /*0104*/ 	.word	0x000073e0


	//   ....[17]....
        /*0108*/ 	.word	0x00007440


	//   ....[18]....
        /*010c*/ 	.word	0x000074a0


	//   ....[19]....
        /*0110*/ 	.word	0x00007500


	//----- nvinfo : EIATTR_EXIT_INSTR_OFFSETS
	.align		4
.L_1913:
        /*0114*/ 	.byte	0x04, 0x1c
        /*0116*/ 	.short	(.L_1915 - .L_1914)


	//   ....[0]....
.L_1914:
        /*0118*/ 	.word	0x00007160


	//----- nvinfo : EIATTR_MAX_THREADS
	.align		4
.L_1915:
        /*011c*/ 	.byte	0x04, 0x05
        /*011e*/ 	.short	(.L_1917 - .L_1916)
.L_1916:
        /*0120*/ 	.word	0x00000100
        /*0124*/ 	.word	0x00000001
        /*0128*/ 	.word	0x00000001


	//----- nvinfo : EIATTR_CRS_STACK_SIZE
	.align		4
.L_1917:
        /*012c*/ 	.byte	0x04, 0x1e
        /*012e*/ 	.short	(.L_1919 - .L_1918)
.L_1918:
        /*0130*/ 	.word	0x00000000


	//----- nvinfo : EIATTR_CBANK_PARAM_SIZE
	.align		4
.L_1919:
        /*0134*/ 	.byte	0x03, 0x19
        /*0136*/ 	.short	0x0128


	//----- nvinfo : EIATTR_PARAM_CBANK
	.align		4
        /*0138*/ 	.byte	0x04, 0x0a
        /*013a*/ 	.short	(.L_1921 - .L_1920)
	.align		4
.L_1920:
        /*013c*/ 	.word	index@(.nv.constant0._ZN10layer_norm13ln_bwd_kernelINS_13Kernel_traitsI6__halfS2_S2_S2_fjLj7168ELj1ELj1ELj8ELj8ENS_18Kernel_traits_baseILj7168ES2_S2_S2_S2_fjLj256EEEEELb1ELb1ELb1ELb1EEEvNS_9BwdParamsE)
        /*0140*/ 	.short	0x0210
        /*0142*/ 	.short	0x0128


	//----- nvinfo : EIATTR_SW_WAR
	.align		4
.L_1921:
        /*0144*/ 	.byte	0x04, 0x36
        /*0146*/ 	.short	(.L_1923 - .L_1922)
.L_1922:
        /*0148*/ 	.word	0x00000008
.L_1923:


//--------------------- .nv.info._ZN10layer_norm13ln_bwd_kernelINS_13Kernel_traitsIf13__nv_bfloat16S2_S2_fjLj7168ELj1ELj1ELj8ELj8ENS_18Kernel_traits_baseILj7168EfS2_S2_S2_fjLj256EEEEELb0ELb0ELb0ELb0EEEvNS_9BwdParamsE --------------------------
	.section	.nv.info._ZN10layer_norm13ln_bwd_kernelINS_13Kernel_traitsIf13__nv_bfloat16S2_S2_fjLj7168ELj1ELj1ELj8ELj8ENS_18Kernel_traits_baseILj7168EfS2_S2_S2_fjLj256EEEEELb0ELb0ELb0ELb0EEEvNS_9BwdParamsE,"",@"SHT_CUDA_INFO"
	.sectionflags	@""
	.align	4


	//----- nvinfo : EIATTR_CUDA_API_VERSION
	.align		4
        /*0000*/ 	.byte	0x04, 0x37
        /*0002*/ 	.short	(.L_1925 - .L_1924)
.L_1924:
        /*0004*/ 	.word	0x00000082


	//----- nvinfo : EIATTR_KPARAM_INFO
	.align		4
.L_1925:
        /*0008*/ 	.byte	0x04, 0x17
        /*000a*/ 	.short	(.L_1927 - .L_1926)
.L_1926:
        /*000c*/ 	.word	0x00000000
        /*0010*/ 	.short	0x0000
        /*0012*/ 	.short	0x0000
        /*0014*/ 	.byte	0x00, 0xf0, 0xa1, 0x04


	//----- nvinfo : EIATTR_SPARSE_MMA_MASK
	.align		4
.L_1927:
        /*0018*/ 	.byte	0x03, 0x50
        /*001a*/ 	.short	0x0000


	//----- nvinfo : EIATTR_MAXREG_COUNT
	.align		4
        /*001c*/ 	.byte	0x03, 0x1b
        /*001e*/ 	.short	0x00ff


	//----- nvinfo : EIATTR_NUM_BARRIERS
	.align		4
        /*0020*/ 	.byte	0x02, 0x4c
        /*0022*/ 	.byte	0x01
	.zero		1


	//----- nvinfo : EIATTR_MERCURY_ISA_VERSION
	.align		4
        /*0024*/ 	.byte	0x03, 0x5f
        /*0026*/ 	.short	0x0101


	//----- nvinfo : EIATTR_COOP_GROUP_MASK_REGIDS
	.align		4
        /*0028*/ 	.byte	0x04, 0x29
        /*002a*/ 	.short	(.L_1929 - .L_1928)


	//   ....[0]....
.L_1928:
        /*002c*/ 	.word	0xffffffff


	//   ....[1]....
        /*0030*/ 	.word	0xffffffff


	//   ....[2]....
        /*0034*/ 	.word	0xffffffff


	//   ....[3]....
        /*0038*/ 	.word	0xffffffff


	//   ....[4]....
        /*003c*/ 	.word	0xffffffff


	//   ....[5]....
        /*0040*/ 	.word	0xffffffff


	//   ....[6]....
        /*0044*/ 	.word	0xffffffff


	//   ....[7]....
        /*0048*/ 	.word	0xffffffff


	//   ....[8]....
        /*004c*/ 	.word	0xffffffff


	//   ....[9]....
        /*0050*/ 	.word	0xffffffff


	//   ....[10]....
        /*0054*/ 	.word	0x05000062


	//   ....[11]....
        /*0058*/ 	.word	0x05000062


	//   ....[12]....
        /*005c*/ 	.word	0x05000062


	//   ....[13]....
        /*0060*/ 	.word	0x05000062


	//   ....[14]....
        /*0064*/ 	.word	0x05000062


	//   ....[15]....
        /*0068*/ 	.word	0x05000062


	//   ....[16]....
        /*006c*/ 	.word	0x05000062


	//   ....[17]....
        /*0070*/ 	.word	0x05000062


	//   ....[18]....
        /*0074*/ 	.word	0x05000062


	//   ....[19]....
        /*0078*/ 	.word	0x05000062


	//----- nvinfo : EIATTR_COOP_GROUP_INSTR_OFFSETS
	.align		4
.L_1929:
        /*007c*/ 	.byte	0x04, 0x28
        /*007e*/ 	.short	(.L_1931 - .L_1930)


	//   ....[0]....
.L_1930:
        /*0080*/ 	.word	0x000021a0


	//   ....[1]....
        /*0084*/ 	.word	0x000021b0


	//   ....[2]....
        /*0088*/ 	.word	0x000021e0


	//   ....[3]....
        /*008c*/ 	.word	0x000021f0


	//   ....[4]....
        /*0090*/ 	.word	0x00002220


	//   ....[5]....
        /*0094*/ 	.word	0x00002230


	//   ....[6]....
        /*0098*/ 	.word	0x00002260


	//   ....[7]....
        /*009c*/ 	.word	0x00002270


	//   ....[8]....
        /*00a0*/ 	.word	0x000022a0


	//   ....[9]....
        /*00a4*/ 	.word	0x000022b0


	//   ....[10]....
        /*00a8*/ 	.word	0x00004720


	//   ....[11]....
        /*00ac*/ 	.word	0x00004770


	//   ....[12]....
        /*00b0*/ 	.word	0x000047e0


	//   ....[13]....
        /*00b4*/ 	.word	0x00004840


	//   ....[14]....
        /*00b8*/ 	.word	0x000048b0


	//   ....[15]....
        /*00bc*/ 	.word	0x00004910


	//   ....[16]....
        /*00c0*/ 	.word	0x00004980


	//   ....[17]....
        /*00c4*/ 	.word	0x000049e0


	//   ....[18]....
        /*00c8*/ 	.word	0x00004a50


	//   ....[19]....
        /*00cc*/ 	.word	0x00004ab0


	//----- nvinfo : EIATTR_EXIT_INSTR_OFFSETS
	.align		4
.L_1931:
        /*00d0*/ 	.byte	0x04, 0x1c
        /*00d2*/ 	.short	(.L_1933 - .L_1932)


	//   ....[0]....
.L_1932:
        /*00d4*/ 	.word	0x00004640


	//   ....[1]....
        /*00d8*/ 	.word	0x000046c0


	//----- nvinfo : EIATTR_MAX_THREADS
	.align		4
.L_1933:
        /*00dc*/ 	.byte	0x04, 0x05
        /*00de*/ 	.short	(.L_1935 - .L_1934)
.L_1934:
        /*00e0*/ 	.word	0x00000100
        /*00e4*/ 	.word	0x00000001
        /*00e8*/ 	.word	0x00000001


	//----- nvinfo : EIATTR_CRS_STACK_SIZE
	.align		4
.L_1935:
        /*00ec*/ 	.byte	0x04, 0x1e
        /*00ee*/ 	.short	(.L_1937 - .L_1936)
.L_1936:
        /*00f0*/ 	.word	0x00000000


	//----- nvinfo : EIATTR_CBANK_PARAM_SIZE
	.align		4
.L_1937:
        /*00f4*/ 	.byte	0x03, 0x19
        /*00f6*/ 	.short	0x0128


	//----- nvinfo : EIATTR_PARAM_CBANK
	.align		4
        /*00f8*/ 	.byte	0x04, 0x0a
        /*00fa*/ 	.short	(.L_1939 - .L_1938)
	.align		4
.L_1938:
        /*00fc*/ 	.word	index@(.nv.constant0._ZN10layer_norm13ln_bwd_kernelINS_13Kernel_traitsIf13__nv_bfloat16S2_S2_fjLj7168ELj1ELj1ELj8ELj8ENS_18Kernel_traits_baseILj7168EfS2_S2_S2_fjLj256EEEEELb0ELb0ELb0ELb0EEEvNS_9BwdParamsE)
        /*0100*/ 	.short	0x0210
        /*0102*/ 	.short	0x0128


	//----- nvinfo : EIATTR_SW_WAR
	.align		4
.L_1939:
        /*0104*/ 	.byte	0x04, 0x36
        /*0106*/ 	.short	(.L_1941 - .L_1940)
.L_1940:
        /*0108*/ 	.word	0x00000008
.L_1941:


//--------------------- .nv.info._ZN10layer_norm13ln_bwd_kernelINS_13Kernel_traitsIf13__nv_bfloat16S2_S2_fjLj7168ELj1ELj1ELj8ELj8ENS_18Kernel_traits_baseILj7168EfS2_S2_S2_fjLj256EEEEELb0ELb0ELb0ELb1EEEvNS_9BwdParamsE --------------------------
	.section	.nv.info._ZN10layer_norm13ln_bwd_kernelINS_13Kernel_traitsIf13__nv_bfloat16S2_S2_fjLj7168ELj1ELj1ELj8ELj8ENS_18Kernel_traits_baseILj7168EfS2_S2_S2_fjLj256EEEEELb0ELb0ELb0ELb1EEEvNS_9BwdParamsE,"",@"SHT_CUDA_INFO"
	.sectionflags	@""
	.align	4


	//----- nvinfo : EIATTR_CUDA_API_VERSION
	.align		4
        /*0000*/ 	.byte	0x04, 0x37
        /*0002*/ 	.short	(.L_1943 - .L_1942)
.L_1942:
        /*0004*/ 	.word	0x00000082


	//----- nvinfo : EIATTR_KPARAM_INFO
	.align		4
.L_1943:
        /*0008*/ 	.byte	0x04, 0x17
        /*000a*/ 	.short	(.L_1945 - .L_1944)
.L_1944:
        /*000c*/ 	.word	0x00000000
        /*0010*/ 	.short	0x0000
        /*0012*/ 	.short	0x0000
        /*0014*/ 	.byte	0x00, 0xf0, 0xa1, 0x04


	//----- nvinfo : EIATTR_SPARSE_MMA_MASK
	.align		4
.L_1945:
        /*0018*/ 	.byte	0x03, 0x50
        /*001a*/ 	.short	0x0000


	//----- nvinfo : EIATTR_MAXREG_COUNT
	.align		4
        /*001c*/ 	.byte	0x03, 0x1b
        /*001e*/ 	.short	0x00ff


	//----- nvinfo : EIATTR_NUM_BARRIERS
	.align		4
        /*0020*/ 	.byte	0x02, 0x4c
        /*0022*/ 	.byte	0x01
	.zero		1


	//----- nvinfo : EIATTR_MERCURY_ISA_VERSION
	.align		4
        /*0024*/ 	.byte	0x03, 0x5f
        /*0026*/ 	.short	0x0101


	//----- nvinfo : EIATTR_COOP_GROUP_MASK_REGIDS
	.align		4
        /*0028*/ 	.byte	0x04, 0x29
        /*002a*/ 	.short	(.L_1947 - .L_1946)


	//   ....[0]....
.L_1946:
        /*002c*/ 	.word	0xffffffff


	//   ....[1]....
        /*0030*/ 	.word	0xffffffff


	//   ....[2]....
        /*0034*/ 	.word	0xffffffff


	//   ....[3]....
        /*0038*/ 	.word	0xffffffff


	//   ....[4]....
        /*003c*/ 	.word	0xffffffff


	//   ....[5]....
        /*0040*/ 	.word	0xffffffff


	//   ....[6]....
        /*0044*/ 	.word	0xffffffff


	//   ....[7]....
        /*0048*/ 	.word	0xffffffff


	//   ....[8]....
        /*004c*/ 	.word	0xffffffff


	//   ....[9]....
        /*0050*/ 	.word	0xffffffff


	//   ....[10]....
        /*0054*/ 	.word	0x05000028


	//   ....[11]....
        /*0058*/ 	.word	0x05000028


	//   ....[12]....
        /*005c*/ 	.word	0x05000028


	//   ....[13]....
        /*0060*/ 	.word	0x05000028


	//   ....[14]....
        /*0064*/ 	.word	0x05000028


	//   ....[15]....
        /*0068*/ 	.word	0x05000028


	//   ....[16]....
        /*006c*/ 	.word	0x05000028


	//   ....[17]....
        /*0070*/ 	.word	0x05000028


	//   ....[18]....
        /*0074*/ 	.word	0x05000028


	//   ....[19]....
        /*0078*/ 	.word	0x05000028


	//----- nvinfo : EIATTR_COOP_GROUP_INSTR_OFFSETS
	.align		4
.L_1947:
        /*007c*/ 	.byte	0x04, 0x28
        /*007e*/ 	.short	(.L_1949 - .L_1948)


	//   ....[0]....
.L_1948:
        /*0080*/ 	.word	0x00001ec0


	//   ....[1]....
        /*0084*/ 	.word	0x00001ed0


	//   ....[2]....
        /*0088*/ 	.word	0x00001f00


	//   ....[3]....
        /*008c*/ 	.word	0x00001f10


	//   ....[4]....
        /*0090*/ 	.word	0x00001f40


	//   ....[5]....
        /*0094*/ 	.word	0x00001f50


	//   ....[6]....
        /*0098*/ 	.word	0x00001f80


	//   ....[7]....
        /*009c*/ 	.word	0x00001f90


	//   ....[8]....
        /*00a0*/ 	.word	0x00001fc0


	//   ....[9]....
        /*00a4*/ 	.word	0x00001fd0


	//   ....[10]....
        /*00a8*/ 	.word	0x00004060


	//   ....[11]....
        /*00ac*/ 	.word	0x000040b0


	//   ....[12]....
        /*00b0*/ 	.word	0x00004120


	//   ....[13]....
        /*00b4*/ 	.word	0x00004180


	//   ....[14]....
        /*00b8*/ 	.word	0x000041f0


	//   ....[15]....
        /*00bc*/ 	.word	0x00004250


	//   ....[16]....
        /*00c0*/ 	.word	0x000042c0


	//   ....[17]....
        /*00c4*/ 	.word	0x00004320


	//   ....[18]....
        /*00c8*/ 	.word	0x00004390


	//   ....[19]....
        /*00cc*/ 	.word	0x000043f0


	//----- nvinfo : EIATTR_EXIT_INSTR_OFFSETS
	.align		4
.L_1949:
        /*00d0*/ 	.byte	0x04, 0x1c
        /*00d2*/ 	.short	(.L_1951 - .L_1950)


	//   ....[0]....
.L_1950:
        /*00d4*/ 	.word	0x00004000


	//----- nvinfo : EIATTR_MAX_THREADS
	.align		4
.L_1951:
        /*00d8*/ 	.byte	0x04, 0x05
        /*00da*/ 	.short	(.L_1953 - .L_1952)
.L_1952:
        /*00dc*/ 	.word	0x00000100
        /*00e0*/ 	.word	0x00000001
        /*00e4*/ 	.word	0x00000001


	//----- nvinfo : EIATTR_CRS_STACK_SIZE
	.align		4
.L_1953:
        /*00e8*/ 	.byte	0x04, 0x1e
        /*00ea*/ 	.short	(.L_1955 - .L_1954)
.L_1954:
        /*00ec*/ 	.word	0x00000000


	//----- nvinfo : EIATTR_CBANK_PARAM_SIZE
	.align		4
.L_1955:
        /*00f0*/ 	.byte	0x03, 0x19
        /*00f2*/ 	.short	0x0128


	//----- nvinfo : EIATTR_PARAM_CBANK
	.align		4
        /*00f4*/ 	.byte	0x04, 0x0a
        /*00f6*/ 	.short	(.L_1957 - .L_1956)
	.align		4
.L_1956:
        /*00f8*/ 	.word	index@(.nv.constant0._ZN10layer_norm13ln_bwd_kernelINS_13Kernel_traitsIf13__nv_bfloat16S2_S2_fjLj7168ELj1ELj1ELj8ELj8ENS_18Kernel_traits_baseILj7168EfS2_S2_S2_fjLj256EEEEELb0ELb0ELb0ELb1EEEvNS_9BwdParamsE)
        /*00fc*/ 	.short	0x0210
        /*00fe*/ 	.short	0x0128


	//----- nvinfo : EIATTR_SW_WAR
	.align		4
.L_1957:
        /*0100*/ 	.byte	0x04, 0x36
        /*0102*/ 	.short	(.L_1959 - .L_1958)
.L_1958:
        /*0104*/ 	.word	0x00000008
.L_1959:


//--------------------- .nv.info._ZN10layer_norm13ln_bwd_kernelINS_13Kernel_traitsIf13__nv_bfloat16S2_S2_fjLj7168ELj1ELj1ELj8ELj8ENS_18Kernel_traits_baseILj7168EfS2_S2_S2_fjLj256EEEEELb0ELb0ELb1ELb0EEEvNS_9BwdParamsE --------------------------
	.section	.nv.info._ZN10layer_norm13ln_bwd_kernelINS_13Kernel_traitsIf13__nv_bfloat16S2_S2_fjLj7168ELj1ELj1ELj8ELj8ENS_18Kernel_traits_baseILj7168EfS2_S2_S2_fjLj256EEEEELb0ELb0ELb1ELb0EEEvNS_9BwdParamsE,"",@"SHT_CUDA_INFO"
	.sectionflags	@""
	.align	4


	//----- nvinfo : EIATTR_CUDA_API_VERSION
	.align		4
        /*0000*/ 	.byte	0x04, 0x37
        /*0002*/ 	.short	(.L_1961 - .L_1960)
.L_1960:
        /*0004*/ 	.word	0x00000082


	//----- nvinfo : EIATTR_KPARAM_INFO
	.align		4
.L_1961:
        /*0008*/ 	.byte	0x04, 0x17
        /*000a*/ 	.short	(.L_1963 - .L_1962)
.L_1962:
        /*000c*/ 	.word	0x00000000
        /*0010*/ 	.short	0x0000
        /*0012*/ 	.short	0x0000
        /*0014*/ 	.byte	0x00, 0xf0, 0xa1, 0x04


	//----- nvinfo : EIATTR_SPARSE_MMA_MASK
	.align		4
.L_1963:
        /*0018*/ 	.byte	0x03, 0x50
        /*001a*/ 	.short	0x0000


	//----- nvinfo : EIATTR_MAXREG_COUNT
	.align		4
        /*001c*/ 	.byte	0x03, 0x1b
        /*001e*/ 	.short	0x00ff


	//----- nvinfo : EIATTR_NUM_BARRIERS
	.align		4
        /*0020*/ 	.byte	0x02, 0x4c
        /*0022*/ 	.byte	0x01
	.zero		1


	//----- nvinfo : EIATTR_MERCURY_ISA_VERSION
	.align		4
        /*0024*/ 	.byte	0x03, 0x5f
        /*0026*/ 	.short	0x0101


	//----- nvinfo : EIATTR_COOP_GROUP_MASK_REGIDS
	.align		4
        /*0028*/ 	.byte	0x04, 0x29
        /*002a*/ 	.short	(.L_1965 - .L_1964)


	//   ....[0]....
.L_1964:
        /*002c*/ 	.word	0xffffffff


	//   ....[1]....
        /*0030*/ 	.word	0xffffffff


	//   ....[2]....
        /*0034*/ 	.word	0xffffffff


	//   ....[3]....
        /*0038*/ 	.word	0xffffffff


	//   ....[4]....
        /*003c*/ 	.word	0xffffffff


	//   ....[5]....
        /*0040*/ 	.word	0xffffffff


	//   ....[6]....
        /*0044*/ 	.word	0xffffffff


	//   ....[7]....
        /*0048*/ 	.word	0xffffffff


	//   ....[8]....
        /*004c*/ 	.word	0xffffffff


	//   ....[9]....
        /*0050*/ 	.word	0xffffffff


	//   ....[10]....
        /*0054*/ 	.word	0x05000086


	//   ....[11]....
        /*0058*/ 	.word	0x05000086


	//   ....[12]....
        /*005c*/ 	.word	0x05000086


	//   ....[13]....
        /*0060*/ 	.word	0x05000086


	//   ....[14]....
        /*0064*/ 	.word	0x05000086


	//   ....[15]....
        /*0068*/ 	.word	0x05000086


	//   ....[16]....
        /*006c*/ 	.word	0x05000086


	//   ....[17]....
        /*0070*/ 	.word	0x05000086


	//   ....[18]....
        /*0074*/ 	.word	0x05000086


	//   ....[19]....
        /*0078*/ 	.word	0x05000086


	//----- nvinfo : EIATTR_COOP_GROUP_INSTR_OFFSETS
	.align		4
.L_1965:
        /*007c*/ 	.byte	0x04, 0x28
        /*007e*/ 	.short	(.L_1967 - .L_1966)


	//   ....[0]....
.L_1966:
        /*0080*/ 	.word	0x00002660


	//   ....[1]....
        /*0084*/ 	.word	0x00002670


	//   ....[2]....
        /*0088*/ 	.word	0x000026a0


	//   ....[3]....
        /*008c*/ 	.word	0x000026b0


	//   ....[4]....
        /*0090*/ 	.word	0x000026e0


	//   ....[5]....
        /*0094*/ 	.word	0x000026f0


	//   ....[6]....
        /*0098*/ 	.word	0x00002720


	//   ....[7]....
        /*009c*/ 	.word	0x00002730


	//   ....[8]....
        /*00a0*/ 	.word	0x00002760


	//   ....[9]....
        /*00a4*/ 	.word	0x00002770


	//   ....[10]....
        /*00a8*/ 	.word	0x00005f70


	//   ....[11]....
        /*00ac*/ 	.word	0x00005fc0


	//   ....[12]....
        /*00b0*/ 	.word	0x00006030


	//   ....[13]....
        /*00b4*/ 	.word	0x00006090


	//   ....[14]....
        /*00b8*/ 	.word	0x00006100


	//   ....[15]....
        /*00bc*/ 	.word	0x00006160


	//   ....[16]....
        /*00c0*/ 	.word	0x000061d0


	//   ....[17]....
        /*00c4*/ 	.word	0x00006230


	//   ....[18]....
        /*00c8*/ 	.word	0x000062a0


	//   ....[19]....
        /*00cc*/ 	.word	0x00006300


	//----- nvinfo : EIATTR_EXIT_INSTR_OFFSETS
	.align		4
.L_1967:
        /*00d0*/ 	.byte	0x04, 0x1c
        /*00d2*/ 	.short	(.L_1969 - .L_1968)


	//   ....[0]....
.L_1968:
        /*00d4*/ 	.word	0x00005e90


	//   ....[1]....
        /*00d8*/ 	.word	0x00005f10


	//----- nvinfo : EIATTR_MAX_THREADS
	.align		4
.L_1969:
        /*00dc*/ 	.byte	0x04, 0x05
        /*00de*/ 	.short	(.L_1971 - .L_1970)
.L_1970:
        /*00e0*/ 	.word	0x00000100
        /*00e4*/ 	.word	0x00000001
        /*00e8*/ 	.word	0x00000001


	//----- nvinfo : EIATTR_CRS_STACK_SIZE
	.align		4
.L_1971:
        /*00ec*/ 	.byte	0x04, 0x1e
        /*00ee*/ 	.short	(.L_1973 - .L_1972)
.L_1972:
        /*00f0*/ 	.word	0x00000000


	//----- nvinfo : EIATTR_CBANK_PARAM_SIZE
	.align		4
.L_1973:
        /*00f4*/ 	.byte	0x03, 0x19
        /*00f6*/ 	.short	0x0128


	//----- nvinfo : EIATTR_PARAM_CBANK
	.align		4
        /*00f8*/ 	.byte	0x04, 0x0a
        /*00fa*/ 	.short	(.L_1975 - .L_1974)
	.align		4
.L_1974:
        /*00fc*/ 	.word	index@(.nv.constant0._ZN10layer_norm13ln_bwd_kernelINS_13Kernel_traitsIf13__nv_bfloat16S2_S2_fjLj7168ELj1ELj1ELj8ELj8ENS_18Kernel_traits_baseILj7168EfS2_S2_S2_fjLj256EEEEELb0ELb0ELb1ELb0EEEvNS_9BwdParamsE)
        /*0100*/ 	.short	0x0210
        /*0102*/ 	.short	0x0128


	//----- nvinfo : EIATTR_SW_WAR
	.align		4
.L_1975:
        /*0104*/ 	.byte	0x04, 0x36
        /*0106*/ 	.short	(.L_1977 - .L_1976)
.L_1976:
        /*0108*/ 	.word	0x00000008
.L_1977:


//--------------------- .nv.info._ZN10layer_norm13ln_bwd_kernelINS_13Kernel_traitsIf13__nv_bfloat16S2_S2_fjLj7168ELj1ELj1ELj8ELj8ENS_18Kernel_traits_baseILj7168EfS2_S2_S2_fjLj256EEEEELb0ELb0ELb1ELb1EEEvNS_9BwdParamsE --------------------------
	.section	.nv.info._ZN10layer_norm13ln_bwd_kernelINS_13Kernel_traitsIf13__nv_bfloat16S2_S2_fjLj7168ELj1ELj1ELj8ELj8ENS_18Kernel_traits_baseILj7168EfS2_S2_S2_fjLj256EEEEELb0ELb0ELb1ELb1EEEvNS_9BwdParamsE,"",@"SHT_CUDA_INFO"
	.sectionflags	@""
	.align	4


	//----- nvinfo : EIATTR_CUDA_API_VERSION
	.align		4
        /*0000*/ 	.byte	0x04, 0x37
        /*0002*/ 	.short	(.L_1979 - .L_1978)
.L_1978:
        /*0004*/ 	.word	0x00000082


	//----- nvinfo : EIATTR_KPARAM_INFO
	.align		4
.L_1979:
        /*0008*/ 	.byte	0x04, 0x17
        /*000a*/ 	.short	(.L_1981 - .L_1980)
.L_1980:
        /*000c*/ 	.word	0x00000000
        /*0010*/ 	.short	0x0000
        /*0012*/ 	.short	0x0000
        /*0014*/ 	.byte	0x00, 0xf0, 0xa1, 0x04


	//----- nvinfo : EIATTR_SPARSE_MMA_MASK
	.align		4
.L_1981:
        /*0018*/ 	.byte	0x03, 0x50
        /*001a*/ 	.short	0x0000


	//----- nvinfo : EIATTR_MAXREG_COUNT
	.align		4
        /*001c*/ 	.byte	0x03, 0x1b
        /*001e*/ 	.short	0x00ff


	//----- nvinfo : EIATTR_NUM_BARRIERS
	.align		4
        /*0020*/ 	.byte	0x02, 0x4c
        /*0022*/ 	.byte	0x01
	.zero		1


	//----- nvinfo : EIATTR_MERCURY_ISA_VERSION
	.align		4
        /*0024*/ 	.byte	0x03, 0x5f
        /*0026*/ 	.short	0x0101


	//----- nvinfo : EIATTR_COOP_GROUP_MASK_REGIDS
	.align		4
        /*0028*/ 	.byte	0x04, 0x29
        /*002a*/ 	.short	(.L_1983 - .L_1982)


	//   ....[0]....
.L_1982:
        /*002c*/ 	.word	0xffffffff


	//   ....[1]....
        /*0030*/ 	.word	0xffffffff


	//   ....[2]....
        /*0034*/ 	.word	0xffffffff


	//   ....[3]....
        /*0038*/ 	.word	0xffffffff


	//   ....[4]....
        /*003c*/ 	.word	0xffffffff


	//   ....[5]....
        /*0040*/ 	.word	0xffffffff


	//   ....[6]....
        /*0044*/ 	.word	0xffffffff


	//   ....[7]....
        /*0048*/ 	.word	0xffffffff


	//   ....[8]....
        /*004c*/ 	.word	0xffffffff


	//   ....[9]....
        /*0050*/ 	.word	0xffffffff


	//   ....[10]....
        /*0054*/ 	.word	0x05000062


	//   ....[11]....
        /*0058*/ 	.word	0x05000062


	//   ....[12]....
        /*005c*/ 	.word	0x05000062


	//   ....[13]....
        /*0060*/ 	.word	0x05000062


	//   ....[14]....
        /*0064*/ 	.word	0x05000062


	//   ....[15]....
        /*0068*/ 	.word	0x05000062


	//   ....[16]....
        /*006c*/ 	.word	0x05000062


	//   ....[17]....
        /*0070*/ 	.word	0x05000062


	//   ....[18]....
        /*0074*/ 	.word	0x05000062


	//   ....[19]....
        /*0078*/ 	.word	0x05000062


	//----- nvinfo : EIATTR_COOP_GROUP_INSTR_OFFSETS
	.align		4
.L_1983:
        /*007c*/ 	.byte	0x04, 0x28
        /*007e*/ 	.short	(.L_1985 - .L_1984)


	//   ....[0]....
.L_1984:
        /*0080*/ 	.word	0x00001f10


	//   ....[1]....
        /*0084*/ 	.word	0x00001f20


	//   ....[2]....
        /*0088*/ 	.word	0x00001f50


	//   ....[3]....
        /*008c*/ 	.word	0x00001f60


	//   ....[4]....
        /*0090*/ 	.word	0x00001f90


	//   ....[5]....
        /*0094*/ 	.word	0x00001fa0


	//   ....[6]....
        /*0098*/ 	.word	0x00001fd0


	//   ....[7]....
        /*009c*/ 	.word	0x00001fe0


	//   ....[8]....
        /*00a0*/ 	.word	0x00002010


	//   ....[9]....
        /*00a4*/ 	.word	0x00002020


	//   ....[10]....
        /*00a8*/ 	.word	0x00004ff0


	//   ....[11]....
        /*00ac*/ 	.word	0x00005040


	//   ....[12]....
        /*00b0*/ 	.word	0x000050b0


	//   ....[13]....
        /*00b4*/ 	.word	0x00005110


	//   ....[14]....
        /*00b8*/ 	.word	0x00005180


	//   ....[15]....
        /*00bc*/ 	.word	0x000051e0


	//   ....[16]....
        /*00c0*/ 	.word	0x00005250


	//   ....[17]....
        /*00c4*/ 	.word	0x000052b0


	//   ....[18]....
        /*00c8*/ 	.word	0x00005320


	//   ....[19]....
        /*00cc*/ 	.word	0x00005380


	//----- nvinfo : EIATTR_EXIT_INSTR_OFFSETS
	.align		4
.L_1985:
        /*00d0*/ 	.byte	0x04, 0x1c
        /*00d2*/ 	.short	(.L_1987 - .L_1986)


	//   ....[0]....
.L_1986:
        /*00d4*/ 	.word	0x00004f90


	//----- nvinfo : EIATTR_MAX_THREADS
	.align		4
.L_1987:
        /*00d8*/ 	.byte	0x04, 0x05
        /*00da*/ 	.short	(.L_1989 - .L_1988)
.L_1988:
        /*00dc*/ 	.word	0x00000100
        /*00e0*/ 	.word	0x00000001
        /*00e4*/ 	.word	0x00000001


	//----- nvinfo : EIATTR_CRS_STACK_SIZE
	.align		4
.L_1989:
        /*00e8*/ 	.byte	0x04, 0x1e
        /*00ea*/ 	.short	(.L_1991 - .L_1990)
.L_1990:
        /*00ec*/ 	.word	0x00000000


	//----- nvinfo : EIATTR_CBANK_PARAM_SIZE
	.align		4
.L_1991:
        /*00f0*/ 	.byte	0x03, 0x19
        /*00f2*/ 	.short	0x0128


	//----- nvinfo : EIATTR_PARAM_CBANK
	.align		4
        /*00f4*/ 	.byte	0x04, 0x0a
        /*00f6*/ 	.short	(.L_1993 - .L_1992)
	.align		4
.L_1992:
        /*00f8*/ 	.word	index@(.nv.constant0._ZN10layer_norm13ln_bwd_kernelINS_13Kernel_traitsIf13__nv_bfloat16S2_S2_fjLj7168ELj1ELj1ELj8ELj8ENS_18Kernel_traits_baseILj7168EfS2_S2_S2_fjLj256EEEEELb0ELb0ELb1ELb1EEEvNS_9BwdParamsE)
        /*00fc*/ 	.short	0x0210
        /*00fe*/ 	.short	0x0128


	//----- nvinfo : EIATTR_SW_WAR
	.align		4
.L_1993:
        /*0100*/ 	.byte	0x04, 0x36
        /*0102*/ 	.short	(.L_1995 - .L_1994)
.L_1994:
        /*0104*/ 	.word	0x00000008
.L_1995:


//--------------------- .nv.info._ZN10layer_norm13ln_bwd_kernelINS_13Kernel_traitsIf13__nv_bfloat16S2_S2_fjLj7168ELj1ELj1ELj8ELj8ENS_18Kernel_traits_baseILj7168EfS2_S2_S2_fjLj256EEEEELb0ELb1ELb0ELb0EEEvNS_9BwdParamsE --------------------------
	.section	.nv.info._ZN10layer_norm13ln_bwd_kernelINS_13Kernel_traitsIf13__nv_bfloat16S2_S2_fjLj7168ELj1ELj1ELj8ELj8ENS_18Kernel_traits_baseILj7168EfS2_S2_S2_fjLj256EEEEELb0ELb1ELb0ELb0EEEvNS_9BwdParamsE,"",@"SHT_CUDA_INFO"
	.sectionflags	@""
	.align	4


	//----- nvinfo : EIATTR_CUDA_API_VERSION
	.align		4
        /*0000*/ 	.byte	0x04, 0x37
        /*0002*/ 	.short	(.L_1997 - .L_1996)
.L_1996:
        /*0004*/ 	.word	0x00000082


	//----- nvinfo : EIATTR_KPARAM_INFO
	.align		4
.L_1997:
        /*0008*/ 	.byte	0x04, 0x17
        /*000a*/ 	.short	(.L_1999 - .L_1998)
.L_1998:
        /*000c*/ 	.word	0x00000000
        /*0010*/ 	.short	0x0000
        /*0012*/ 	.short	0x0000
        /*0014*/ 	.byte	0x00, 0xf0, 0xa1, 0x04


	//----- nvinfo : EIATTR_SPARSE_MMA_MASK
	.align		4
.L_1999:
        /*0018*/ 	.byte	0x03, 0x50
        /*001a*/ 	.short	0x0000


	//----- nvinfo : EIATTR_MAXREG_COUNT
	.align		4
        /*001c*/ 	.byte	0x03, 0x1b
        /*001e*/ 	.short	0x00ff


	//----- nvinfo : EIATTR_NUM_BARRIERS
	.align		4
        /*0020*/ 	.byte	0x02, 0x4c
        /*0022*/ 	.byte	0x01
	.zero		1


	//----- nvinfo : EIATTR_MERCURY_ISA_VERSION
	.align		4
        /*0024*/ 	.byte	0x03, 0x5f
        /*0026*/ 	.short	0x0101


	//----- nvinfo : EIATTR_COOP_GROUP_MASK_REGIDS
	.align		4
        /*0028*/ 	.byte	0x04, 0x29
        /*002a*/ 	.short	(.L_2001 - .L_2000)


	//   ....[0]....
.L_2000:
        /*002c*/ 	.word	0xffffffff


	//   ....[1]....
        /*0030*/ 	.word	0xffffffff


	//   ....[2]....
        /*0034*/ 	.word	0xffffffff


	//   ....[3]....
        /*0038*/ 	.word	0xffffffff


	//   ....[4]....
        /*003c*/ 	.word	0xffffffff


	//   ....[5]....
        /*0040*/ 	.word	0xffffffff


	//   ....[6]....
        /*0044*/ 	.word	0xffffffff


	//   ....[7]....
        /*0048*/ 	.word	0xffffffff


	//   ....[8]....
        /*004c*/ 	.word	0xffffffff


	//   ....[9]....
        /*0050*/ 	.word	0xffffffff


	//   ....[10]....
        /*0054*/ 	.word	0x050000b1


	//   ....[11]....
        /*0058*/ 	.word	0x050000b1


	//   ....[12]....
        /*005c*/ 	.word	0x050000b1


	//   ....[13]....
        /*0060*/ 	.word	0x050000b1


	//   ....[14]....
        /*0064*/ 	.word	0x050000b1


	//   ....[15]....
        /*0068*/ 	.word	0x050000b1


	//   ....[16]....
        /*006c*/ 	.word	0x050000b1


	//   ....[17]....
        /*0070*/ 	.word	0x050000b1


	//   ....[18]....
        /*0074*/ 	.word	0x050000b1


	//   ....[19]....
        /*0078*/ 	.word	0x050000b1


	//----- nvinfo : EIATTR_COOP_GROUP_INSTR_OFFSETS
	.align		4
.L_2001:
        /*007c*/ 	.byte	0x04, 0x28
        /*007e*/ 	.short	(.L_2003 - .L_2002)


	//   ....[0]....
.L_2002:
        /*0080*/ 	.word	0x00002420


	//   ....[1]....
        /*0084*/ 	.word	0x00002430


	//   ....[2]....
        /*0088*/ 	.word	0x00002460


	//   ....[3]....
        /*008c*/ 	.word	0x00002470


	//   ....[4]....
        /*0090*/ 	.word	0x000024a0


	//   ....[5]....
        /*0094*/ 	.word	0x000024b0


	//   ....[6]....
        /*0098*/ 	.word	0x000024e0


	//   ....[7]....
        /*009c*/ 	.word	0x000024f0


	//   ....[8]....
        /*00a0*/ 	.word	0x00002520


	//   ....[9]....
        /*00a4*/ 	.word	0x00002530


	//   ....[10]....
        /*00a8*/ 	.word	0x00005380


	//   ....[11]....
        /*00ac*/ 	.word	0x000053d0


	//   ....[12]....
        /*00b0*/ 	.word	0x00005440


	//   ....[13]....
        /*00b4*/ 	.word	0x000054a0


	//   ....[14]....
        /*00b8*/ 	.word	0x00005510


	//   ....[15]....
        /*00bc*/ 	.word	0x00005570


	//   ....[16]....
        /*00c0*/ 	.word	0x000055e0


	//   ....[17]....
        /*00c4*/ 	.word	0x00005640


	//   ....[18]....
        /*00c8*/ 	.word	0x000056b0


	//   ....[19]....
        /*00cc*/ 	.word	0x00005710


	//----- nvinfo : EIATTR_EXIT_INSTR_OFFSETS
	.align		4
.L_2003:
        /*00d0*/ 	.byte	0x04, 0x1c
        /*00d2*/ 	.short	(.L_2005 - .L_2004)


	//   ....[0]....
.L_2004:
        /*00d4*/ 	.word	0x00005280


	//   ....[1]....
        /*00d8*/ 	.word	0x00005320


	//----- nvinfo : EIATTR_MAX_THREADS
	.align		4
.L_2005:
        /*00dc*/ 	.byte	0x04, 0x05
        /*00de*/ 	.short	(.L_2007 - .L_2006)
.L_2006:
        /*00e0*/ 	.word	0x00000100
        /*00e4*/ 	.word	0x00000001
        /*00e8*/ 	.word	0x00000001


	//----- nvinfo : EIATTR_CRS_STACK_SIZE
	.align		4
.L_2007:
        /*00ec*/ 	.byte	0x04, 0x1e
        /*00ee*/ 	.short	(.L_2009 - .L_2008)
.L_2008:
        /*00f0*/ 	.word	0x00000000


	//----- nvinfo : EIATTR_CBANK_PARAM_SIZE
	.align		4
.L_2009:
        /*00f4*/ 	.byte	0x03, 0x19
        /*00f6*/ 	.short	0x0128


	//----- nvinfo : EIATTR_PARAM_CBANK
	.align		4
        /*00f8*/ 	.byte	0x04, 0x0a
        /*00fa*/ 	.short	(.L_2011 - .L_2010)
	.align		4
.L_2010:
        /*00fc*/ 	.word	index@(.nv.constant0._ZN10layer_norm13ln_bwd_kernelINS_13Kernel_traitsIf13__nv_bfloat16S2_S2_fjLj7168ELj1ELj1ELj8ELj8ENS_18Kernel_traits_baseILj7168EfS2_S2_S2_fjLj256EEEEELb0ELb1ELb0ELb0EEEvNS_9BwdParamsE)
        /*0100*/ 	.short	0x0210
        /*0102*/ 	.short	0x0128


	//----- nvinfo : EIATTR_SW_WAR
	.align		4
.L_2011:
        /*0104*/ 	.byte	0x04, 0x36
        /*0106*/ 	.short	(.L_2013 - .L_2012)
.L_2012:
        /*0108*/ 	.word	0x00000008
.L_2013:


//--------------------- .nv.info._ZN10layer_norm13ln_bwd_kernelINS_13Kernel_traitsIf13__nv_bfloat16S2_S2_fjLj7168ELj1ELj1ELj8ELj8ENS_18Kernel_traits_baseILj7168EfS2_S2_S2_fjLj256EEEEELb0ELb1ELb0ELb1EEEvNS_9BwdParamsE --------------------------
	.section	.nv.info._ZN10layer_norm13ln_bwd_kernelINS_13Kernel_traitsIf13__nv_bfloat16S2_S2_fjLj7168ELj1ELj1ELj8ELj8ENS_18Kernel_traits_baseILj7168EfS2_S2_S2_fjLj256EEEEELb0ELb1ELb0ELb1EEEvNS_9BwdParamsE,"",@"SHT_CUDA_INFO"
	.sectionflags	@""
	.align	4


	//----- nvinfo : EIATTR_CUDA_API_VERSION
	.align		4
        /*0000*/ 	.byte	0x04, 0x37
        /*0002*/ 	.short	(.L_2015 - .L_2014)
.L_2014:
        /*0004*/ 	.word	0x00000082


	//----- nvinfo : EIATTR_KPARAM_INFO
	.align		4
.L_2015:
        /*0008*/ 	.byte	0x04, 0x17
        /*000a*/ 	.short	(.L_2017 - .L_2016)
.L_2016:
        /*000c*/ 	.word	0x00000000
        /*0010*/ 	.short	0x0000
        /*0012*/ 	.short	0x0000
        /*0014*/ 	.byte	0x00, 0xf0, 0xa1, 0x04


	//----- nvinfo : EIATTR_SPARSE_MMA_MASK
	.align		4
.L_2017:
        /*0018*/ 	.byte	0x03, 0x50
        /*001a*/ 	.short	0x0000


	//----- nvinfo : EIATTR_MAXREG_COUNT
	.align		4
        /*001c*/ 	.byte	0x03, 0x1b
        /*001e*/ 	.short	0x00ff


	//----- nvinfo : EIATTR_NUM_BARRIERS
	.align		4
        /*0020*/ 	.byte	0x02, 0x4c
        /*0022*/ 	.byte	0x01
	.zero		1


	//----- nvinfo : EIATTR_MERCURY_ISA_VERSION
	.align		4
        /*0024*/ 	.byte	0x03, 0x5f
        /*0026*/ 	.short	0x0101


	//----- nvinfo : EIATTR_COOP_GROUP_MASK_REGIDS
	.align		4
        /*0028*/ 	.byte	0x04, 0x29
        /*002a*/ 	.short	(.L_2019 - .L_2018)


	//   ....[0]....
.L_2018:
        /*002c*/ 	.word	0xffffffff


	//   ....[1]....
        /*0030*/ 	.word	0xffffffff


	//   ....[2]....
        /*0034*/ 	.word	0xffffffff


	//   ....[3]....
        /*0038*/ 	.word	0xffffffff


	//   ....[4]....
        /*003c*/ 	.word	0xffffffff


	//   ....[5]....
        /*0040*/ 	.word	0xffffffff


	//   ....[6]....
        /*0044*/ 	.word	0xffffffff


	//   ....[7]....
        /*0048*/ 	.word	0xffffffff


	//   ....[8]....
        /*004c*/ 	.word	0xffffffff


	//   ....[9]....
        /*0050*/ 	.word	0xffffffff


	//   ....[10]....
        /*0054*/ 	.word	0x05000070


	//   ....[11]....
        /*0058*/ 	.word	0x05000070


	//   ....[12]....
        /*005c*/ 	.word	0x05000070


	//   ....[13]....
        /*0060*/ 	.word	0x05000070


	//   ....[14]....
        /*0064*/ 	.word	0x05000070


	//   ....[15]....
        /*0068*/ 	.word	0x05000070


	//   ....[16]....
        /*006c*/ 	.word	0x05000070


	//   ....[17]....
        /*0070*/ 	.word	0x05000070


	//   ....[18]....
        /*0074*/ 	.word	0x05000070


	//   ....[19]....
        /*0078*/ 	.word	0x05000070


	//----- nvinfo : EIATTR_COOP_GROUP_INSTR_OFFSETS
	.align		4
.L_2019:
        /*007c*/ 	.byte	0x04, 0x28
        /*007e*/ 	.short	(.L_2021 - .L_2020)


	//   ....[0]....
.L_2020:
        /*0080*/ 	.word	0x000020d0


	//   ....[1]....
        /*0084*/ 	.word	0x000020e0


	//   ....[2]....
        /*0088*/ 	.word	0x00002110


	//   ....[3]....
        /*008c*/ 	.word	0x00002120


	//   ....[4]....
        /*0090*/ 	.word	0x00002150


	//   ....[5]....
        /*0094*/ 	.word	0x00002160


	//   ....[6]....
        /*0098*/ 	.word	0x00002190


	//   ....[7]....
        /*009c*/ 	.word	0x000021a0


	//   ....[8]....
        /*00a0*/ 	.word	0x000021d0


	//   ....[9]....
        /*00a4*/ 	.word	0x000021e0


	//   ....[10]....
        /*00a8*/ 	.word	0x00004d20


	//   ....[11]....
        /*00ac*/ 	.word	0x00004d70


	//   ....[12]....
        /*00b0*/ 	.word	0x00004de0


	//   ....[13]....
        /*00b4*/ 	.word	0x00004e40


	//   ....[14]....
        /*00b8*/ 	.word	0x00004eb0


	//   ....[15]....
        /*00bc*/ 	.word	0x00004f10


	//   ....[16]....
        /*00c0*/ 	.word	0x00004f80


	//   ....[17]....
        /*00c4*/ 	.word	0x00004fe0


	//   ....[18]....
        /*00c8*/ 	.word	0x00005050


	//   ....[19]....
        /*00cc*/ 	.word	0x000050b0


	//----- nvinfo : EIATTR_EXIT_INSTR_OFFSETS
	.align		4
.L_2021:
        /*00d0*/ 	.byte	0x04, 0x1c
        /*00d2*/ 	.short	(.L_2023 - .L_2022)


	//   ....[0]....
.L_2022:
        /*00d4*/ 	.word	0x00004cc0


	//----- nvinfo : EIATTR_MAX_THREADS
	.align		4
.L_2023:
        /*00d8*/ 	.byte	0x04, 0x05
        /*00da*/ 	.short	(.L_2025 - .L_2024)
.L_2024:
        /*00dc*/ 	.word	0x00000100
        /*00e0*/ 	.word	0x00000001
        /*00e4*/ 	.word	0x00000001


	//----- nvinfo : EIATTR_CRS_STACK_SIZE
	.align		4
.L_2025:
        /*00e8*/ 	.byte	0x04, 0x1e
        /*00ea*/ 	.short	(.L_2027 - .L_2026)
.L_2026:
        /*00ec*/ 	.word	0x00000000


	//----- nvinfo : EIATTR_CBANK_PARAM_SIZE
	.align		4
.L_2027:
        /*00f0*/ 	.byte	0x03, 0x19
        /*00f2*/ 	.short	0x0128


	//----- nvinfo : EIATTR_PARAM_CBANK
	.align		4
        /*00f4*/ 	.byte	0x04, 0x0a
        /*00f6*/ 	.short	(.L_2029 - .L_2028)
	.align		4
.L_2028:
        /*00f8*/ 	.word	index@(.nv.constant0._ZN10layer_norm13ln_bwd_kernelINS_13Kernel_traitsIf13__nv_bfloat16S2_S2_fjLj7168ELj1ELj1ELj8ELj8ENS_18Kernel_traits_baseILj7168EfS2_S2_S2_fjLj256EEEEELb0ELb1ELb0ELb1EEEvNS_9BwdParamsE)
        /*00fc*/ 	.short	0x0210
        /*00fe*/ 	.short	0x0128


	//----- nvinfo : EIATTR_SW_WAR
	.align		4
.L_2029:
        /*0100*/ 	.byte	0x04, 0x36
        /*0102*/ 	.short	(.L_2031 - .L_2030)
.L_2030:
        /*0104*/ 	.word	0x00000008
.L_2031:


//--------------------- .nv.info._ZN10layer_norm13ln_bwd_kernelINS_13Kernel_traitsIf13__nv_bfloat16S2_S2_fjLj7168ELj1ELj1ELj8ELj8ENS_18Kernel_traits_baseILj7168EfS2_S2_S2_fjLj256EEEEELb0ELb1ELb1ELb0EEEvNS_9BwdParamsE --------------------------
	.section	.nv.info._ZN10layer_norm13ln_bwd_kernelINS_13Kernel_traitsIf13__nv_bfloat16S2_S2_fjLj7168ELj1ELj1ELj8ELj8ENS_18Kernel_traits_baseILj7168EfS2_S2_S2_fjLj256EEEEELb0ELb1ELb1ELb0EEEvNS_9BwdParamsE,"",@"SHT_CUDA_INFO"
	.sectionflags	@""
	.align	4


	//----- nvinfo : EIATTR_CUDA_API_VERSION
	.align		4
        /*0000*/ 	.byte	0x04, 0x37
        /*0002*/ 	.short	(.L_2033 - .L_2032)
.L_2032:
        /*0004*/ 	.word	0x00000082


	//----- nvinfo : EIATTR_KPARAM_INFO
	.align		4
.L_2033:
        /*0008*/ 	.byte	0x04, 0x17
        /*000a*/ 	.short	(.L_2035 - .L_2034)
.L_2034:
        /*000c*/ 	.word	0x00000000
        /*0010*/ 	.short	0x0000
        /*0012*/ 	.short	0x0000
        /*0014*/ 	.byte	0x00, 0xf0, 0xa1, 0x04


	//----- nvinfo : EIATTR_SPARSE_MMA_MASK
	.align		4
.L_2035:
        /*0018*/ 	.byte	0x03, 0x50
        /*001a*/ 	.short	0x0000


	//----- nvinfo : EIATTR_MAXREG_COUNT
	.align		4
        /*001c*/ 	.byte	0x03, 0x1b
        /*001e*/ 	.short	0x00ff


	//----- nvinfo : EIATTR_NUM_BARRIERS
	.align		4
        /*0020*/ 	.byte	0x02, 0x4c
        /*0022*/ 	.byte	0x01
	.zero		1


	//----- nvinfo : EIATTR_MERCURY_ISA_VERSION
	.align		4
        /*0024*/ 	.byte	0x03, 0x5f
        /*0026*/ 	.short	0x0101


	//----- nvinfo : EIATTR_COOP_GROUP_MASK_REGIDS
	.align		4
        /*0028*/ 	.byte	0x04, 0x29
        /*002a*/ 	.short	(.L_2037 - .L_2036)


	//   ....[0]....
.L_2036:
        /*002c*/ 	.word	0xffffffff


	//   ....[1]....
        /*0030*/ 	.word	0xffffffff


	//   ....[2]....
        /*0034*/ 	.word	0xffffffff


	//   ....[3]....
        /*0038*/ 	.word	0xffffffff


	//   ....[4]....
        /*003c*/ 	.word	0xffffffff


	//   ....[5]....
        /*0040*/ 	.word	0xffffffff


	//   ....[6]....
        /*0044*/ 	.word	0xffffffff


	//   ....[7]....
        /*0048*/ 	.word	0xffffffff


	//   ....[8]....
        /*004c*/ 	.word	0xffffffff


	//   ....[9]....
        /*0050*/ 	.word	0xffffffff


	//   ....[10]....
        /*0054*/ 	.word	0x050000b2


	//   ....[11]....
        /*0058*/ 	.word	0x050000b2


	//   ....[12]....
        /*005c*/ 	.word	0x050000b2


	//   ....[13]....
        /*0060*/ 	.word	0x050000b2


	//   ....[14]....
        /*0064*/ 	.word	0x050000b2


	//   ....[15]....
        /*0068*/ 	.word	0x050000b2


	//   ....[16]....
        /*006c*/ 	.word	0x050000b2


	//   ....[17]....
        /*0070*/ 	.word	0x050000b2


	//   ....[18]....
        /*0074*/ 	.word	0x050000b2


	//   ....[19]....
        /*0078*/ 	.word	0x050000b2


	//----- nvinfo : EIATTR_COOP_GROUP_INSTR_OFFSETS
	.align		4
.L_2037:
        /*007c*/ 	.byte	0x04, 0x28
        /*007e*/ 	.short	(.L_2039 - .L_2038)


	//   ....[0]....
.L_2038:
        /*0080*/ 	.word	0x000028f0


	//   ....[1]....
        /*0084*/ 	.word	0x00002900


	//   ....[2]....
        /*0088*/ 	.word	0x00002930


	//   ....[3]....
        /*008c*/ 	.word	0x00002940


	//   ....[4]....
        /*0090*/ 	.word	0x00002970


	//   ....[5]....
        /*0094*/ 	.word	0x00002980


	//   ....[6]....
        /*0098*/ 	.word	0x000029b0


	//   ....[7]....
        /*009c*/ 	.word	0x000029c0


	//   ....[8]....
        /*00a0*/ 	.word	0x000029f0


	//   ....[9]....
        /*00a4*/ 	.word	0x00002a00


	//   ....[10]....
        /*00a8*/ 	.word	0x00006e10


	//   ....[11]....
        /*00ac*/ 	.word	0x00006e60


	//   ....[12]....
        /*00b0*/ 	.word	0x00006ed0


	//   ....[13]....
        /*00b4*/ 	.word	0x00006f30


	//   ....[14]....
        /*00b8*/ 	.word	0x00006fa0


	//   ....[15]....
        /*00bc*/ 	.word	0x00007000


	//   ....[16]....
        /*00c0*/ 	.word	0x00007070


	//   ....[17]....
        /*00c4*/ 	.word	0x000070d0


	//   ....[18]....
        /*00c8*/ 	.word	0x00007140


	//   ....[19]....
        /*00cc*/ 	.word	0x000071a0


	//----- nvinfo : EIATTR_EXIT_INSTR_OFFSETS
	.align		4
.L_2039:
        /*00d0*/ 	.byte	0x04, 0x1c
        /*00d2*/ 	.short	(.L_2041 - .L_2040)


	//   ....[0]....
.L_2040:
        /*00d4*/ 	.word	0x00006d10


	//   ....[1]....
        /*00d8*/ 	.word	0x00006db0


	//----- nvinfo : EIATTR_MAX_THREADS
	.align		4
.L_2041:
        /*00dc*/ 	.byte	0x04, 0x05
        /*00de*/ 	.short	(.L_2043 - .L_2042)
.L_2042:
        /*00e0*/ 	.word	0x00000100
        /*00e4*/ 	.word	0x00000001
        /*00e8*/ 	.word	0x00000001


	//----- nvinfo : EIATTR_CRS_STACK_SIZE
	.align		4
.L_2043:
        /*00ec*/ 	.byte	0x04, 0x1e
        /*00ee*/ 	.short	(.L_2045 - .L_2044)
.L_2044:
        /*00f0*/ 	.word	0x00000000


	//----- nvinfo : EIATTR_CBANK_PARAM_SIZE
	.align		4
.L_2045:
        /*00f4*/ 	.byte	0x03, 0x19
        /*00f6*/ 	.short	0x0128


	//----- nvinfo : EIATTR_PARAM_CBANK
	.align		4
        /*00f8*/ 	.byte	0x04, 0x0a
        /*00fa*/ 	.short	(.L_2047 - .L_2046)
	.align		4
.L_2046:
        /*00fc*/ 	.word	index@(.nv.constant0._ZN10layer_norm13ln_bwd_kernelINS_13Kernel_traitsIf13__nv_bfloat16S2_S2_fjLj7168ELj1ELj1ELj8ELj8ENS_18Kernel_traits_baseILj7168EfS2_S2_S2_fjLj256EEEEELb0ELb1ELb1ELb0EEEvNS_9BwdParamsE)
        /*0100*/ 	.short	0x0210
        /*0102*/ 	.short	0x0128


	//----- nvinfo : EIATTR_SW_WAR
	.align		4
.L_2047:
        /*0104*/ 	.byte	0x04, 0x36
        /*0106*/ 	.short	(.L_2049 - .L_2048)
.L_2048:
        /*0108*/ 	.word	0x00000008
.L_2049:


//--------------------- .nv.info._ZN10layer_norm13ln_bwd_kernelINS_13Kernel_traitsIf13__nv_bfloat16S2_S2_fjLj7168ELj1ELj1ELj8ELj8ENS_18Kernel_traits_baseILj7168EfS2_S2_S2_fjLj256EEEEELb0ELb1ELb1ELb1EEEvNS_9BwdParamsE --------------------------
	.section	.nv.info._ZN10layer_norm13ln_bwd_kernelINS_13Kernel_traitsIf13__nv_bfloat16S2_S2_fjLj7168ELj1ELj1ELj8ELj8ENS_18Kernel_traits_baseILj7168EfS2_S2_S2_fjLj256EEEEELb0ELb1ELb1ELb1EEEvNS_9BwdParamsE,"",@"SHT_CUDA_INFO"
	.sectionflags	@""
	.align	4


	//----- nvinfo : EIATTR_CUDA_API_VERSION
	.align		4
        /*0000*/ 	.byte	0x04, 0x37
        /*0002*/ 	.short	(.L_2051 - .L_2050)
.L_2050:
        /*0004*/ 	.word	0x00000082


	//----- nvinfo : EIATTR_KPARAM_INFO
	.align		4
.L_2051:
        /*0008*/ 	.byte	0x04, 0x17
        /*000a*/ 	.short	(.L_2053 - .L_2052)
.L_2052:
        /*000c*/ 	.word	0x00000000
        /*0010*/ 	.short	0x0000
        /*0012*/ 	.short	0x0000
        /*0014*/ 	.byte	0x00, 0xf0, 0xa1, 0x04


	//----- nvinfo : EIATTR_SPARSE_MMA_MASK
	.align		4
.L_2053:
        /*0018*/ 	.byte	0x03, 0x50
        /*001a*/ 	.short	0x0000


	//----- nvinfo : EIATTR_MAXREG_COUNT
	.align		4
        /*001c*/ 	.byte	0x03, 0x1b
        /*001e*/ 	.short	0x00ff


	//----- nvinfo : EIATTR_NUM_BARRIERS
	.align		4
        /*0020*/ 	.byte	0x02, 0x4c
        /*0022*/ 	.byte	0x01
	.zero		1


	//----- nvinfo : EIATTR_MERCURY_ISA_VERSION
	.align		4
        /*0024*/ 	.byte	0x03, 0x5f
        /*0026*/ 	.short	0x0101


	//----- nvinfo : EIATTR_COOP_GROUP_MASK_REGIDS
	.align		4
        /*0028*/ 	.byte	0x04, 0x29
        /*002a*/ 	.short	(.L_2055 - .L_2054)


	//   ....[0]....
.L_2054:
        /*002c*/ 	.word	0xffffffff


	//   ....[1]....
        /*0030*/ 	.word	0xffffffff


	//   ....[2]....
        /*0034*/ 	.word	0xffffffff


	//   ....[3]....
        /*0038*/ 	.word	0xffffffff


	//   ....[4]....
        /*003c*/ 	.word	0xffffffff


	//   ....[5]....
        /*0040*/ 	.word	0xffffffff


	//   ....[6]....
        /*0044*/ 	.word	0xffffffff


	//   ....[7]....
        /*0048*/ 	.word	0xffffffff


	//   ....[8]....
        /*004c*/ 	.word	0xffffffff


	//   ....[9]....
        /*0050*/ 	.word	0xffffffff


	//   ....[10]....
        /*0054*/ 	.word	0x050000f8


	//   ....[11]....
        /*0058*/ 	.word	0x050000f8


	//   ....[12]....
        /*005c*/ 	.word	0x050000f8


	//   ....[13]....
        /*0060*/ 	.word	0x050000f8


	//   ....[14]....
        /*0064*/ 	.word	0x050000f8


	//   ....[15]....
        /*0068*/ 	.word	0x050000f8


	//   ....[16]....
        /*006c*/ 	.word	0x050000f8


	//   ....[17]....
        /*0070*/ 	.word	0x050000f8


	//   ....[18]....
        /*0074*/ 	.word	0x050000f8


	//   ....[19]....
        /*0078*/ 	.word	0x050000f8


	//----- nvinfo : EIATTR_COOP_GROUP_INSTR_OFFSETS
	.align		4
.L_2055:
        /*007c*/ 	.byte	0x04, 0x28
        /*007e*/ 	.short	(.L_2057 - .L_2056)


	//   ....[0]....
.L_2056:
        /*0080*/ 	.word	0x00002170


	//   ....[1]....
        /*0084*/ 	.word	0x00002180


	//   ....[2]....
        /*0088*/ 	.word	0x000021b0


	//   ....[3]....
        /*008c*/ 	.word	0x000021c0


	//   ....[4]....
        /*0090*/ 	.word	0x000021f0


	//   ....[5]....
        /*0094*/ 	.word	0x00002200


	//   ....[6]....
        /*0098*/ 	.word	0x00002230


	//   ....[7]....
        /*009c*/ 	.word	0x00002240


	//   ....[8]....
        /*00a0*/ 	.word	0x00002270


	//   ....[9]....
        /*00a4*/ 	.word	0x00002280


	//   ....[10]....
        /*00a8*/ 	.word	0x00005c70


	//   ....[11]....
        /*00ac*/ 	.word	0x00005cc0


	//   ....[12]....
        /*00b0*/ 	.word	0x00005d30


	//   ....[13]....
        /*00b4*/ 	.word	0x00005d90


	//   ....[14]....
        /*00b8*/ 	.word	0x00005e00


	//   ....[15]....
        /*00bc*/ 	.word	0x00005e60


	//   ....[16]....
        /*00c0*/ 	.word	0x00005ed0


	//   ....[17]....
        /*00c4*/ 	.word	0x00005f30


	//   ....[18]....
        /*00c8*/ 	.word	0x00005fa0


	//   ....[19]....
        /*00cc*/ 	.word	0x00006000


	//----- nvinfo : EIATTR_EXIT_INSTR_OFFSETS
	.align		4
.L_2057:
        /*00d0*/ 	.byte	0x04, 0x1c
        /*00d2*/ 	.short	(.L_2059 - .L_2058)


	//   ....[0]....
.L_2058:
        /*00d4*/ 	.word	0x00005c10


	//----- nvinfo : EIATTR_MAX_THREADS
	.align		4
.L_2059:
        /*00d8*/ 	.byte	0x04, 0x05
        /*00da*/ 	.short	(.L_2061 - .L_2060)
.L_2060:
        /*00dc*/ 	.word	0x00000100
        /*00e0*/ 	.word	0x00000001
        /*00e4*/ 	.word	0x00000001


	//----- nvinfo : EIATTR_CRS_STACK_SIZE
	.align		4
.L_2061:
        /*00e8*/ 	.byte	0x04, 0x1e
        /*00ea*/ 	.short	(.L_2063 - .L_2062)
.L_2062:
        /*00ec*/ 	.word	0x00000000


	//----- nvinfo : EIATTR_CBANK_PARAM_SIZE
	.align		4
.L_2063:
        /*00f0*/ 	.byte	0x03, 0x19
        /*00f2*/ 	.short	0x0128


	//----- nvinfo : EIATTR_PARAM_CBANK
	.align		4
        /*00f4*/ 	.byte	0x04, 0x0a
        /*00f6*/ 	.short	(.L_2065 - .L_2064)
	.align		4
.L_2064:
        /*00f8*/ 	.word	index@(.nv.constant0._ZN10layer_norm13ln_bwd_kernelINS_13Kernel_traitsIf13__nv_bfloat16S2_S2_fjLj7168ELj1ELj1ELj8ELj8ENS_18Kernel_traits_baseILj7168EfS2_S2_S2_fjLj256EEEEELb0ELb1ELb1ELb1EEEvNS_9BwdParamsE)
        /*00fc*/ 	.short	0x0210
        /*00fe*/ 	.short	0x0128


	//----- nvinfo : EIATTR_SW_WAR
	.align		4
.L_2065:
        /*0100*/ 	.byte	0x04, 0x36
        /*0102*/ 	.short	(.L_2067 - .L_2066)
.L_2066:
        /*0104*/ 	.word	0x00000008
.L_2067:


//--------------------- .nv.info._ZN10layer_norm13ln_bwd_kernelINS_13Kernel_traitsIf13__nv_bfloat16S2_S2_fjLj7168ELj1ELj1ELj8ELj8ENS_18Kernel_traits_baseILj7168EfS2_S2_S2_fjLj256EEEEELb1ELb0ELb0ELb0EEEvNS_9BwdParamsE --------------------------
	.section	.nv.info._ZN10layer_norm13ln_bwd_kernelINS_13Kernel_traitsIf13__nv_bfloat16S2_S2_fjLj7168ELj1ELj1ELj8ELj8ENS_18Kernel_traits_baseILj7168EfS2_S2_S2_fjLj256EEEEELb1ELb0ELb0ELb0EEEvNS_9BwdParamsE,"",@"SHT_CUDA_INFO"
	.sectionflags	@""
	.align	4


	//----- nvinfo : EIATTR_CUDA_API_VERSION
	.align		4
        /*0000*/ 	.byte	0x04, 0x37
        /*0002*/ 	.short	(.L_2069 - .L_2068)
.L_2068:
        /*0004*/ 	.word	0x00000082


	//----- nvinfo : EIATTR_KPARAM_INFO
	.align		4
.L_2069:
        /*0008*/ 	.byte	0x04, 0x17
        /*000a*/ 	.short	(.L_2071 - .L_2070)
.L_2070:
        /*000c*/ 	.word	0x00000000
        /*0010*/ 	.short	0x0000
        /*0012*/ 	.short	0x0000
        /*0014*/ 	.byte	0x00, 0xf0, 0xa1, 0x04


	//----- nvinfo : EIATTR_SPARSE_MMA_MASK
	.align		4
.L_2071:
        /*0018*/ 	.byte	0x03, 0x50
        /*001a*/ 	.short	0x0000


	//----- nvinfo : EIATTR_MAXREG_COUNT
	.align		4
        /*001c*/ 	.byte	0x03, 0x1b
        /*001e*/ 	.short	0x00ff


	//----- nvinfo : EIATTR_NUM_BARRIERS
	.align		4
        /*0020*/ 	.byte	0x02, 0x4c
        /*0022*/ 	.byte	0x01
	.zero		1


	//----- nvinfo : EIATTR_MERCURY_ISA_VERSION
	.align		4
        /*0024*/ 	.byte	0x03, 0x5f
        /*0026*/ 	.short	0x0101


	//----- nvinfo : EIATTR_COOP_GROUP_MASK_REGIDS
	.align		4
        /*0028*/ 	.byte	0x04, 0x29
        /*002a*/ 	.short	(.L_2073 - .L_2072)


	//   ....[0]....
.L_2072:
        /*002c*/ 	.word	0xffffffff


	//   ....[1]....
        /*0030*/ 	.word	0xffffffff


	//   ....[2]....
        /*0034*/ 	.word	0xffffffff


	//   ....[3]....
        /*0038*/ 	.word	0xffffffff


	//   ....[4]....
        /*003c*/ 	.word	0xffffffff


	//   ....[5]....
        /*0040*/ 	.word	0xffffffff


	//   ....[6]....
        /*0044*/ 	.word	0xffffffff


	//   ....[7]....
        /*0048*/ 	.word	0xffffffff


	//   ....[8]....
        /*004c*/ 	.word	0xffffffff


	//   ....[9]....
        /*0050*/ 	.word	0xffffffff


	//   ....[10]....
        /*0054*/ 	.word	0x05000085


	//   ....[11]....
        /*0058*/ 	.word	0x05000085


	//   ....[12]....
        /*005c*/ 	.word	0x05000085


	//   ....[13]....
        /*0060*/ 	.word	0x05000085


	//   ....[14]....
        /*0064*/ 	.word	0x05000085


	//   ....[15]....
        /*0068*/ 	.word	0x05000085


	//   ....[16]....
        /*006c*/ 	.word	0x05000085


	//   ....[17]....
        /*0070*/ 	.word	0x05000085


	//   ....[18]....
        /*0074*/ 	.word	0x05000085


	//   ....[19]....
        /*0078*/ 	.word	0x05000085


	//----- nvinfo : EIATTR_COOP_GROUP_INSTR_OFFSETS
	.align		4
.L_2073:
        /*007c*/ 	.byte	0x04, 0x28
        /*007e*/ 	.short	(.L_2075 - .L_2074)


	//   ....[0]....
.L_2074:
        /*0080*/ 	.word	0x00002310


	//   ....[1]....
        /*0084*/ 	.word	0x00002320


	//   ....[2]....
        /*0088*/ 	.word	0x00002350


	//   ....[3]....
        /*008c*/ 	.word	0x00002360


	//   ....[4]....
        /*0090*/ 	.word	0x00002390


	//   ....[5]....
        /*0094*/ 	.word	0x000023a0


	//   ....[6]....
        /*0098*/ 	.word	0x000023d0


	//   ....[7]....
        /*009c*/ 	.word	0x000023e0


	//   ....[8]....
        /*00a0*/ 	.word	0x00002410


	//   ....[9]....
        /*00a4*/ 	.word	0x00002420


	//   ....[10]....
        /*00a8*/ 	.word	0x00004dd0


	//   ....[11]....
        /*00ac*/ 	.word	0x00004e20


	//   ....[12]....
        /*00b0*/ 	.word	0x00004e90


	//   ....[13]....
        /*00b4*/ 	.word	0x00004ef0


	//   ....[14]....
        /*00b8*/ 	.word	0x00004f60


	//   ....[15]....
        /*00bc*/ 	.word	0x00004fc0


	//   ....[16]....
        /*00c0*/ 	.word	0x00005030


	//   ....[17]....
        /*00c4*/ 	.word	0x00005090


	//   ....[18]....
        /*00c8*/ 	.word	0x00005100


	//   ....[19]....
        /*00cc*/ 	.word	0x00005160


	//----- nvinfo : EIATTR_EXIT_INSTR_OFFSETS
	.align		4
.L_2075:
        /*00d0*/ 	.byte	0x04, 0x1c
        /*00d2*/ 	.short	(.L_2077 - .L_2076)


	//   ....[0]....
.L_2076:
        /*00d4*/ 	.word	0x00004cf0


	//   ....[1]....
        /*00d8*/ 	.word	0x00004d70


	//----- nvinfo : EIATTR_MAX_THREADS
	.align		4
.L_2077:
        /*00dc*/ 	.byte	0x04, 0x05
        /*00de*/ 	.short	(.L_2079 - .L_2078)
.L_2078:
        /*00e0*/ 	.word	0x00000100
        /*00e4*/ 	.word	0x00000001
        /*00e8*/ 	.word	0x00000001


	//----- nvinfo : EIATTR_CRS_STACK_SIZE
	.align		4
.L_2079:
        /*00ec*/ 	.byte	0x04, 0x1e
        /*00ee*/ 	.short	(.L_2081 - .L_2080)
.L_2080:
        /*00f0*/ 	.word	0x00000000


	//----- nvinfo : EIATTR_CBANK_PARAM_SIZE
	.align		4
.L_2081:
        /*00f4*/ 	.byte	0x03, 0x19
        /*00f6*/ 	.short	0x0128


	//----- nvinfo : EIATTR_PARAM_CBANK
	.align		4
        /*00f8*/ 	.byte	0x04, 0x0a
        /*00fa*/ 	.short	(.L_2083 - .L_2082)
	.align		4
.L_2082:
        /*00fc*/ 	.word	index@(.nv.constant0._ZN10layer_norm13ln_bwd_kernelINS_13Kernel_traitsIf13__nv_bfloat16S2_S2_fjLj7168ELj1ELj1ELj8ELj8ENS_18Kernel_traits_baseILj7168EfS2_S2_S2_fjLj256EEEEELb1ELb0ELb0ELb0EEEvNS_9BwdParamsE)
        /*0100*/ 	.short	0x0210
        /*0102*/ 	.short	0x0128


	//----- nvinfo : EIATTR_SW_WAR
	.align		4
.L_2083:
        /*0104*/ 	.byte	0x04, 0x36
        /*0106*/ 	.short	(.L_2085 - .L_2084)
.L_2084:
        /*0108*/ 	.word	0x00000008
.L_2085:


//--------------------- .nv.info._ZN10layer_norm13ln_bwd_kernelINS_13Kernel_traitsIf13__nv_bfloat16S2_S2_fjLj7168ELj1ELj1ELj8ELj8ENS_18Kernel_traits_baseILj7168EfS2_S2_S2_fjLj256EEEEELb1ELb0ELb0ELb1EEEvNS_9BwdParamsE --------------------------
	.section	.nv.info._ZN10layer_norm13ln_bwd_kernelINS_13Kernel_traitsIf13__nv_bfloat16S2_S2_fjLj7168ELj1ELj1ELj8ELj8ENS_18Kernel_traits_baseILj7168EfS2_S2_S2_fjLj256EEEEELb1ELb0ELb0ELb1EEEvNS_9BwdParamsE,"",@"SHT_CUDA_INFO"
	.sectionflags	@""
	.align	4


	//----- nvinfo : EIATTR_CUDA_API_VERSION
	.align		4
        /*0000*/ 	.byte	0x04, 0x37
        /*0002*/ 	.short	(.L_2087 - .L_2086)
.L_2086:
        /*0004*/ 	.word	0x00000082


	//----- nvinfo : EIATTR_KPARAM_INFO
	.align		4
.L_2087:
        /*0008*/ 	.byte	0x04, 0x17
        /*000a*/ 	.short	(.L_2089 - .L_2088)
.L_2088:
        /*000c*/ 	.word	0x00000000
        /*0010*/ 	.short	0x0000
        /*0012*/ 	.short	0x0000
        /*0014*/ 	.byte	0x00, 0xf0, 0xa1, 0x04


	//----- nvinfo : EIATTR_SPARSE_MMA_MASK
	.align		4
.L_2089:
        /*0018*/ 	.byte	0x03, 0x50
        /*001a*/ 	.short	0x0000


	//----- nvinfo : EIATTR_MAXREG_COUNT
	.align		4
        /*001c*/ 	.byte	0x03, 0x1b
        /*001e*/ 	.short	0x00ff


	//----- nvinfo : EIATTR_NUM_BARRIERS
	.align		4
        /*0020*/ 	.byte	0x02, 0x4c
        /*0022*/ 	.byte	0x01
	.zero		1


	//----- nvinfo : EIATTR_MERCURY_ISA_VERSION
	.align		4
        /*0024*/ 	.byte	0x03, 0x5f
        /*0026*/ 	.short	0x0101


	//----- nvinfo : EIATTR_COOP_GROUP_MASK_REGIDS
	.align		4
        /*0028*/ 	.byte	0x04, 0x29
        /*002a*/ 	.short	(.L_2091 - .L_2090)


	//   ....[0]....
.L_2090:
        /*002c*/ 	.word	0xffffffff


	//   ....[1]....
        /*0030*/ 	.word	0xffffffff


	//   ....[2]....
        /*0034*/ 	.word	0xffffffff


	//   ....[3]....
        /*0038*/ 	.word	0xffffffff


	//   ....[4]....
        /*003c*/ 	.word	0xffffffff


	//   ....[5]....
        /*0040*/ 	.word	0xffffffff


	//   ....[6]....
        /*0044*/ 	.word	0xffffffff


	//   ....[7]....
        /*0048*/ 	.word	0xffffffff


	//   ....[8]....
        /*004c*/ 	.word	0xffffffff


	//   ....[9]....
        /*0050*/ 	.word	0xffffffff


	//   ....[10]....
        /*0054*/ 	.word	0x05000028


	//   ....[11]....
        /*0058*/ 	.word	0x05000028


	//   ....[12]....
        /*005c*/ 	.word	0x05000028


	//   ....[13]....
        /*0060*/ 	.word	0x05000028


	//   ....[14]....
        /*0064*/ 	.word	0x05000028


	//   ....[15]....
        /*0068*/ 	.word	0x05000028


	//   ....[16]....
        /*006c*/ 	.word	0x05000028


	//   ....[17]....
        /*0070*/ 	.word	0x05000028


	//   ....[18]....
        /*0074*/ 	.word	0x05000028


	//   ....[19]....
        /*0078*/ 	.word	0x05000028


	//----- nvinfo : EIATTR_COOP_GROUP_INSTR_OFFSETS
	.align		4
.L_2091:
        /*007c*/ 	.byte	0x04, 0x28
        /*007e*/ 	.short	(.L_2093 - .L_2092)


	//   ....[0]....
.L_2092:
        /*0080*/ 	.word	0x00001fc0


	//   ....[1]....
        /*0084*/ 	.word	0x00001fd0


	//   ....[2]....
        /*0088*/ 	.word	0x00002000


	//   ....[3]....
        /*008c*/ 	.word	0x00002010


	//   ....[4]....
        /*0090*/ 	.word	0x00002040


	//   ....[5]....
        /*0094*/ 	.word	0x00002050


	//   ....[6]....
        /*0098*/ 	.word	0x00002080


	//   ....[7]....
        /*009c*/ 	.word	0x00002090


	//   ....[8]....
        /*00a0*/ 	.word	0x000020c0


	//   ....[9]....
        /*00a4*/ 	.word	0x000020d0


	//   ....[10]....
        /*00a8*/ 	.word	0x000046f0


	//   ....[11]....
        /*00ac*/ 	.word	0x00004740


	//   ....[12]....
        /*00b0*/ 	.word	0x000047b0


	//   ....[13]....
        /*00b4*/ 	.word	0x00004810


	//   ....[14]....
        /*00b8*/ 	.word	0x00004880


	//   ....[15]....
        /*00bc*/ 	.word	0x000048e0


	//   ....[16]....
        /*00c0*/ 	.word	0x00004950


	//   ....[17]....
        /*00c4*/ 	.word	0x000049b0


	//   ....[18]....
        /*00c8*/ 	.word	0x00004a20


	//   ....[19]....
        /*00cc*/ 	.word	0x00004a80


	//----- nvinfo : EIATTR_EXIT_INSTR_OFFSETS
	.align		4
.L_2093:
        /*00d0*/ 	.byte	0x04, 0x1c
        /*00d2*/ 	.short	(.L_2095 - .L_2094)


	//   ....[0]....
.L_2094:
        /*00d4*/ 	.word	0x00004690


	//----- nvinfo : EIATTR_MAX_THREADS
	.align		4
.L_2095:
        /*00d8*/ 	.byte	0x04, 0x05
        /*00da*/ 	.short	(.L_2097 - .L_2096)
.L_2096:
        /*00dc*/ 	.word	0x00000100
        /*00e0*/ 	.word	0x00000001
        /*00e4*/ 	.word	0x00000001


	//----- nvinfo : EIATTR_CRS_STACK_SIZE
	.align		4
.L_2097:
        /*00e8*/ 	.byte	0x04, 0x1e
        /*00ea*/ 	.short	(.L_2099 - .L_2098)
.L_2098:
        /*00ec*/ 	.word	0x00000000


	//----- nvinfo : EIATTR_CBANK_PARAM_SIZE
	.align		4
.L_2099:
        /*00f0*/ 	.byte	0x03, 0x19
        /*00f2*/ 	.short	0x0128


	//----- nvinfo : EIATTR_PARAM_CBANK
	.align		4
        /*00f4*/ 	.byte	0x04, 0x0a
        /*00f6*/ 	.short	(.L_2101 - .L_2100)
	.align		4
.L_2100:
        /*00f8*/ 	.word	index@(.nv.constant0._ZN10layer_norm13ln_bwd_kernelINS_13Kernel_traitsIf13__nv_bfloat16S2_S2_fjLj7168ELj1ELj1ELj8ELj8ENS_18Kernel_traits_baseILj7168EfS2_S2_S2_fjLj256EEEEELb1ELb0ELb0ELb1EEEvNS_9BwdParamsE)
        /*00fc*/ 	.short	0x0210
        /*00fe*/ 	.short	0x0128


	//----- nvinfo : EIATTR_SW_WAR
	.align		4
.L_2101:
        /*0100*/ 	.byte	0x04, 0x36
        /*0102*/ 	.short	(.L_2103 - .L_2102)
.L_2102:
        /*0104*/ 	.word	0x00000008
.L_2103:


//--------------------- .nv.info._ZN10layer_norm22ln_bwd_finalize_kernelINS_22Kernel_traits_finalizeILj7168Ef13__nv_bfloat16S2_S2_fjLb0ELj1024ELj4ENS_18Kernel_traits_baseILj7168EfS2_S2_S2_fjLj1024EEEEELb0ELb0EEEvNS_9BwdParamsE --------------------------
	.section	.nv.info._ZN10layer_norm22ln_bwd_finalize_kernelINS_22Kernel_traits_finalizeILj7168Ef13__nv_bfloat16S2_S2_fjLb0ELj1024ELj4ENS_18Kernel_traits_baseILj7168EfS2_S2_S2_fjLj1024EEEEELb0ELb0EEEvNS_9BwdParamsE,"",@"SHT_CUDA_INFO"
	.sectionflags	@""
	.align	4


	//----- nvinfo : EIATTR_CUDA_API_VERSION
	.align		4
        /*0000*/ 	.byte	0x04, 0x37
        /*0002*/ 	.short	(.L_2105 - .L_2104)
.L_2104:
        /*0004*/ 	.word	0x00000082


	//----- nvinfo : EIATTR_KPARAM_INFO
	.align		4
.L_2105:
        /*0008*/ 	.byte	0x04, 0x17
        /*000a*/ 	.short	(.L_2107 - .L_2106)
.L_2106:
        /*000c*/ 	.word	0x00000000
        /*0010*/ 	.short	0x0000
        /*0012*/ 	.short	0x0000
        /*0014*/ 	.byte	0x00, 0xf0, 0xa1, 0x04


	//----- nvinfo : EIATTR_SPARSE_MMA_MASK
	.align		4
.L_2107:
        /*0018*/ 	.byte	0x03, 0x50
        /*001a*/ 	.short	0x0000


	//----- nvinfo : EIATTR_MAXREG_COUNT
	.align		4
        /*001c*/ 	.byte	0x03, 0x1b
        /*001e*/ 	.short	0x0040


	//----- nvinfo : EIATTR_NUM_BARRIERS
	.align		4
        /*0020*/ 	.byte	0x02, 0x4c
        /*0022*/ 	.byte	0x01
	.zero		1


	//----- nvinfo : EIATTR_MERCURY_ISA_VERSION
	.align		4
        /*0024*/ 	.byte	0x03, 0x5f
        /*0026*/ 	.short	0x0101


	//----- nvinfo : EIATTR_COOP_GROUP_MASK_REGIDS
	.align		4
        /*0028*/ 	.byte	0x04, 0x29
        /*002a*/ 	.short	(.L_2109 - .L_2108)


	//   ....[0]....
.L_2108:
        /*002c*/ 	.word	0xffffffff


	//   ....[1]....
        /*0030*/ 	.word	0xffffffff


	//   ....[2]....
        /*0034*/ 	.word	0xffffffff


	//   ....[3]....
        /*0038*/ 	.word	0xffffffff


	//   ....[4]....
        /*003c*/ 	.word	0xffffffff


	//   ....[5]....
        /*0040*/ 	.word	0xffffffff


	//   ....[6]....
        /*0044*/ 	.word	0xffffffff


	//   ....[7]....
        /*0048*/ 	.word	0xffffffff


	//   ....[8]....
        /*004c*/ 	.word	0xffffffff


	//   ....[9]....
        /*0050*/ 	.word	0xffffffff


	//   ....[10]....
        /*0054*/ 	.word	0x05000013


	//   ....[11]....
        /*0058*/ 	.word	0x05000013


	//   ....[12]....
        /*005c*/ 	.word	0x05000013


	//   ....[13]....
        /*0060*/ 	.word	0x05000013


	//   ....[14]....
        /*0064*/ 	.word	0x05000013


	//   ....[15]....
        /*0068*/ 	.word	0x05000013


	//   ....[16]....
        /*006c*/ 	.word	0x05000013


	//   ....[17]....
        /*0070*/ 	.word	0x05000013


	//   ....[18]....
        /*0074*/ 	.word	0x05000013


	//   ....[19]....
        /*0078*/ 	.word	0x05000013


	//----- nvinfo : EIATTR_COOP_GROUP_INSTR_OFFSETS
	.align		4
.L_2109:
        /*007c*/ 	.byte	0x04, 0x28
        /*007e*/ 	.short	(.L_2111 - .L_2110)


	//   ....[0]....
.L_2110:
        /*0080*/ 	.word	0x000008e0


	//   ....[1]....
        /*0084*/ 	.word	0x000008f0


	//   ....[2]....
        /*0088*/ 	.word	0x00000920


	//   ....[3]....
        /*008c*/ 	.word	0x00000930


	//   ....[4]....
        /*0090*/ 	.word	0x00000960


	//   ....[5]....
        /*0094*/ 	.word	0x00000970


	//   ....[6]....
        /*0098*/ 	.word	0x000009a0


	//   ....[7]....
        /*009c*/ 	.word	0x000009b0


	//   ....[8]....
        /*00a0*/ 	.word	0x000009e0


	//   ....[9]....
        /*00a4*/ 	.word	0x000009f0


	//   ....[10]....
        /*00a8*/ 	.word	0x00000bf0


	//   ....[11]....
        /*00ac*/ 	.word	0x00000c60


	//   ....[12]....
        /*00b0*/ 	.word	0x00000cd0


	//   ....[13]....
        /*00b4*/ 	.word	0x00000d40


	//   ....[14]....
        /*00b8*/ 	.word	0x00000db0


	//   ....[15]....
        /*00bc*/ 	.word	0x00000e10


	//   ....[16]....
        /*00c0*/ 	.word	0x00000e80


	//   ....[17]....
        /*00c4*/ 	.word	0x00000ef0


	//   ....[18]....
        /*00c8*/ 	.word	0x00000f60


	//   ....[19]....
        /*00cc*/ 	.word	0x00000fd0


	//----- nvinfo : EIATTR_EXIT_INSTR_OFFSETS
	.align		4
.L_2111:
        /*00d0*/ 	.byte	0x04, 0x1c
        /*00d2*/ 	.short	(.L_2113 - .L_2112)


	//   ....[0]....
.L_2112:
        /*00d4*/ 	.word	0x00000070


	//   ....[1]....
        /*00d8*/ 	.word	0x00000b90


	//----- nvinfo : EIATTR_MAX_THREADS
	.align		4
.L_2113:
        /*00dc*/ 	.byte	0x04, 0x05
        /*00de*/ 	.short	(.L_2115 - .L_2114)
.L_2114:
        /*00e0*/ 	.word	0x00000400
        /*00e4*/ 	.word	0x00000001
        /*00e8*/ 	.word	0x00000001


	//----- nvinfo : EIATTR_CRS_STACK_SIZE
	.align		4
.L_2115:
        /*00ec*/ 	.byte	0x04, 0x1e
        /*00ee*/ 	.short	(.L_2117 - .L_2116)
.L_2116:
        /*00f0*/ 	.word	0x00000000


	//----- nvinfo : EIATTR_CBANK_PARAM_SIZE
	.align		4
.L_2117:
        /*00f4*/ 	.byte	0x03, 0x19
        /*00f6*/ 	.short	0x0128


	//----- nvinfo : EIATTR_PARAM_CBANK
	.align		4
        /*00f8*/ 	.byte	0x04, 0x0a
        /*00fa*/ 	.short	(.L_2119 - .L_2118)
	.align		4
.L_2118:
        /*00fc*/ 	.word	index@(.nv.constant0._ZN10layer_norm22ln_bwd_finalize_kernelINS_22Kernel_traits_finalizeILj7168Ef13__nv_bfloat16S2_S2_fjLb0ELj1024ELj4ENS_18Kernel_traits_baseILj7168EfS2_S2_S2_fjLj1024EEEEELb0ELb0EEEvNS_9BwdParamsE)
        /*0100*/ 	.short	0x0210
        /*0102*/ 	.short	0x0128


	//----- nvinfo : EIATTR_SW_WAR
	.align		4
.L_2119:
        /*0104*/ 	.byte	0x04, 0x36
        /*0106*/ 	.short	(.L_2121 - .L_2120)
.L_2120:
        /*0108*/ 	.word	0x00000008
.L_2121:


//--------------------- .nv.info._ZN10layer_norm13ln_bwd_kernelINS_13Kernel_traitsIf13__nv_bfloat16S2_S2_fjLj7168ELj1ELj1ELj8ELj8ENS_18Kernel_traits_baseILj7168EfS2_S2_S2_fjLj256EEEEELb1ELb0ELb1ELb0EEEvNS_9BwdParamsE --------------------------
	.section	.nv.info._ZN10layer_norm13ln_bwd_kernelINS_13Kernel_traitsIf13__nv_bfloat16S2_S2_fjLj7168ELj1ELj1ELj8ELj8ENS_18Kernel_traits_baseILj7168EfS2_S2_S2_fjLj256EEEEELb1ELb0ELb1ELb0EEEvNS_9BwdParamsE,"",@"SHT_CUDA_INFO"
	.sectionflags	@""
	.align	4


	//----- nvinfo : EIATTR_CUDA_API_VERSION
	.align		4
        /*0000*/ 	.byte	0x04, 0x37
        /*0002*/ 	.short	(.L_2123 - .L_2122)
.L_2122:
        /*0004*/ 	.word	0x00000082


	//----- nvinfo : EIATTR_KPARAM_INFO
	.align		4
.L_2123:
        /*0008*/ 	.byte	0x04, 0x17
        /*000a*/ 	.short	(.L_2125 - .L_2124)
.L_2124:
        /*000c*/ 	.word	0x00000000
        /*0010*/ 	.short	0x0000
        /*0012*/ 	.short	0x0000
        /*0014*/ 	.byte	0x00, 0xf0, 0xa1, 0x04


	//----- nvinfo : EIATTR_SPARSE_MMA_MASK
	.align		4
.L_2125:
        /*0018*/ 	.byte	0x03, 0x50
        /*001a*/ 	.short	0x0000


	//----- nvinfo : EIATTR_MAXREG_COUNT
	.align		4
        /*001c*/ 	.byte	0x03, 0x1b
        /*001e*/ 	.short	0x00ff


	//----- nvinfo : EIATTR_NUM_BARRIERS
	.align		4
        /*0020*/ 	.byte	0x02, 0x4c
        /*0022*/ 	.byte	0x01
	.zero		1


	//----- nvinfo : EIATTR_MERCURY_ISA_VERSION
	.align		4
        /*0024*/ 	.byte	0x03, 0x5f
        /*0026*/ 	.short	0x0101


	//----- nvinfo : EIATTR_COOP_GROUP_MASK_REGIDS
	.align		4
        /*0028*/ 	.byte	0x04, 0x29
        /*002a*/ 	.short	(.L_2127 - .L_2126)


	//   ....[0]....
.L_2126:
        /*002c*/ 	.word	0xffffffff


	//   ....[1]....
        /*0030*/ 	.word	0xffffffff


	//   ....[2]....
        /*0034*/ 	.word	0xffffffff


	//   ....[3]....
        /*0038*/ 	.word	0xffffffff


	//   ....[4]....
        /*003c*/ 	.word	0xffffffff


	//   ....[5]....
        /*0040*/ 	.word	0xffffffff


	//   ....[6]....
        /*0044*/ 	.word	0xffffffff


	//   ....[7]....
        /*0048*/ 	.word	0xffffffff


	//   ....[8]....
        /*004c*/ 	.word	0xffffffff


	//   ....[9]....
        /*0050*/ 	.word	0xffffffff


	//   ....[10]....
        /*0054*/ 	.word	0x05000087


	//   ....[11]....
        /*0058*/ 	.word	0x05000087


	//   ....[12]....
        /*005c*/ 	.word	0x05000087


	//   ....[13]....
        /*0060*/ 	.word	0x05000087


	//   ....[14]....
        /*0064*/ 	.word	0x05000087


	//   ....[15]....
        /*0068*/ 	.word	0x05000087


	//   ....[16]....
        /*006c*/ 	.word	0x05000087


	//   ....[17]....
        /*0070*/ 	.word	0x05000087


	//   ....[18]....
        /*0074*/ 	.word	0x05000087


	//   ....[19]....
        /*0078*/ 	.word	0x05000087


	//----- nvinfo : EIATTR_COOP_GROUP_INSTR_OFFSETS
	.align		4
.L_2127:
        /*007c*/ 	.byte	0x04, 0x28
        /*007e*/ 	.short	(.L_2129 - .L_2128)


	//   ....[0]....
.L_2128:
        /*0080*/ 	.word	0x00002a10


	//   ....[1]....
        /*0084*/ 	.word	0x00002a20


	//   ....[2]....
        /*0088*/ 	.word	0x00002a50


	//   ....[3]....
        /*008c*/ 	.word	0x00002a60


	//   ....[4]....
        /*0090*/ 	.word	0x00002a90


	//   ....[5]....
        /*0094*/ 	.word	0x00002aa0


	//   ....[6]....
        /*0098*/ 	.word	0x00002ad0


	//   ....[7]....
        /*009c*/ 	.word	0x00002ae0


	//   ....[8]....
        /*00a0*/ 	.word	0x00002b10


	//   ....[9]....
        /*00a4*/ 	.word	0x00002b20


	//   ....[10]....
        /*00a8*/ 	.word	0x00006850


	//   ....[11]....
        /*00ac*/ 	.word	0x000068a0


	//   ....[12]....
        /*00b0*/ 	.word	0x00006910


	//   ....[13]....
        /*00b4*/ 	.word	0x00006970


	//   ....[14]....
        /*00b8*/ 	.word	0x000069e0


	//   ....[15]....
        /*00bc*/ 	.word	0x00006a40


	//   ....[16]....
        /*00c0*/ 	.word	0x00006ab0


	//   ....[17]....
        /*00c4*/ 	.word	0x00006b10


	//   ....[18]....
        /*00c8*/ 	.word	0x00006b80


	//   ....[19]....
        /*00cc*/ 	.word	0x00006be0


	//----- nvinfo : EIATTR_EXIT_INSTR_OFFSETS
	.align		4
.L_2129:
        /*00d0*/ 	.byte	0x04, 0x1c
        /*00d2*/ 	.short	(.L_2131 - .L_2130)


	//   ....[0]....
.L_2130:
        /*00d4*/ 	.word	0x00006770


	//   ....[1]....
        /*00d8*/ 	.word	0x000067f0


	//----- nvinfo : EIATTR_MAX_THREADS
	.align		4
.L_2131:
        /*00dc*/ 	.byte	0x04, 0x05
        /*00de*/ 	.short	(.L_2133 - .L_2132)
.L_2132:
        /*00e0*/ 	.word	0x00000100
        /*00e4*/ 	.word	0x00000001
        /*00e8*/ 	.word	0x00000001


	//----- nvinfo : EIATTR_CRS_STACK_SIZE
	.align		4
.L_2133:
        /*00ec*/ 	.byte	0x04, 0x1e
        /*00ee*/ 	.short	(.L_2135 - .L_2134)
.L_2134:
        /*00f0*/ 	.word	0x00000000


	//----- nvinfo : EIATTR_CBANK_PARAM_SIZE
	.align		4
.L_2135:
        /*00f4*/ 	.byte	0x03, 0x19
        /*00f6*/ 	.short	0x0128


	//----- nvinfo : EIATTR_PARAM_CBANK
	.align		4
        /*00f8*/ 	.byte	0x04, 0x0a
        /*00fa*/ 	.short	(.L_2137 - .L_2136)
	.align		4
.L_2136:
        /*00fc*/ 	.word	index@(.nv.constant0._ZN10layer_norm13ln_bwd_kernelINS_13Kernel_traitsIf13__nv_bfloat16S2_S2_fjLj7168ELj1ELj1ELj8ELj8ENS_18Kernel_traits_baseILj7168EfS2_S2_S2_fjLj256EEEEELb1ELb0ELb1ELb0EEEvNS_9BwdParamsE)
        /*0100*/ 	.short	0x0210
        /*0102*/ 	.short	0x0128


	//----- nvinfo : EIATTR_SW_WAR
	.align		4
.L_2137:
        /*0104*/ 	.byte	0x04, 0x36
        /*0106*/ 	.short	(.L_2139 - .L_2138)
.L_2138:
        /*0108*/ 	.word	0x00000008
.L_2139:


//--------------------- .nv.info._ZN10layer_norm22ln_bwd_finalize_kernelINS_22Kernel_traits_finalizeILj7168Ef13__nv_bfloat16S2_S2_fjLb0ELj1024ELj4ENS_18Kernel_traits_baseILj7168EfS2_S2_S2_fjLj1024EEEEELb0ELb1EEEvNS_9BwdParamsE --------------------------
	.section	.nv.info._ZN10layer_norm22ln_bwd_finalize_kernelINS_22Kernel_traits_finalizeILj7168Ef13__nv_bfloat16S2_S2_fjLb0ELj1024ELj4ENS_18Kernel_traits_baseILj7168EfS2_S2_S2_fjLj1024EEEEELb0ELb1EEEvNS_9BwdParamsE,"",@"SHT_CUDA_INFO"
	.sectionflags	@""
	.align	4


	//----- nvinfo : EIATTR_CUDA_API_VERSION
	.align		4
        /*0000*/ 	.byte	0x04, 0x37
        /*0002*/ 	.short	(.L_2141 - .L_2140)
.L_2140:
        /*0004*/ 	.word	0x00000082


	//----- nvinfo : EIATTR_KPARAM_INFO
	.align		4
.L_2141:
        /*0008*/ 	.byte	0x04, 0x17
        /*000a*/ 	.short	(.L_2143 - .L_2142)
.L_2142:
        /*000c*/ 	.word	0x00000000
        /*0010*/ 	.short	0x0000
        /*0012*/ 	.short	0x0000
        /*0014*/ 	.byte	0x00, 0xf0, 0xa1, 0x04


	//----- nvinfo : EIATTR_SPARSE_MMA_MASK
	.align		4
.L_2143:
        /*0018*/ 	.byte	0x03, 0x50
        /*001a*/ 	.short	0x0000


	//----- nvinfo : EIATTR_MAXREG_COUNT
	.align		4
        /*001c*/ 	.byte	0x03, 0x1b
        /*001e*/ 	.short	0x0040


	//----- nvinfo : EIATTR_NUM_BARRIERS
	.align		4
        /*0020*/ 	.byte	0x02, 0x4c
        /*0022*/ 	.byte	0x01
	.zero		1


	//----- nvinfo : EIATTR_MERCURY_ISA_VERSION
	.align		4
        /*0024*/ 	.byte	0x03, 0x5f
        /*0026*/ 	.short	0x0101


	//----- nvinfo : EIATTR_COOP_GROUP_MASK_REGIDS
	.align		4
        /*0028*/ 	.byte	0x04, 0x29
        /*002a*/ 	.short	(.L_2145 - .L_2144)


	//   ....[0]....
.L_2144:
        /*002c*/ 	.word	0xffffffff


	//   ....[1]....
        /*0030*/ 	.word	0xffffffff


	//   ....[2]....
        /*0034*/ 	.word	0xffffffff


	//   ....[3]....
        /*0038*/ 	.word	0xffffffff


	//   ....[4]....
        /*003c*/ 	.word	0xffffffff


	//   ....[5]....
        /*0040*/ 	.word	0xffffffff


	//   ....[6]....
        /*0044*/ 	.word	0xffffffff


	//   ....[7]....
        /*0048*/ 	.word	0xffffffff


	//   ....[8]....
        /*004c*/ 	.word	0xffffffff


	//   ....[9]....
        /*0050*/ 	.word	0xffffffff


	//   ....[10]....
        /*0054*/ 	.word	0x05000011


	//   ....[11]....
        /*0058*/ 	.word	0x05000011


	//   ....[12]....
        /*005c*/ 	.word	0x05000011


	//   ....[13]....
        /*0060*/ 	.word	0x05000011


	//   ....[14]....
        /*0064*/ 	.word	0x05000011


	//   ....[15]....
        /*0068*/ 	.word	0x05000011


	//   ....[16]....
        /*006c*/ 	.word	0x05000011


	//   ....[17]....
        /*0070*/ 	.word	0x05000011


	//   ....[18]....
        /*0074*/ 	.word	0x05000011


	//   ....[19]....
        /*0078*/ 	.word	0x05000011


	//----- nvinfo : EIATTR_COOP_GROUP_INSTR_OFFSETS
	.align		4
.L_2145:
        /*007c*/ 	.byte	0x04, 0x28
        /*007e*/ 	.short	(.L_2147 - .L_2146)


	//   ....[0]....
.L_2146:
        /*0080*/ 	.word	0x000008e0


	//   ....[1]....
        /*0084*/ 	.word	0x000008f0


	//   ....[2]....
        /*0088*/ 	.word	0x00000920


	//   ....[3]....
        /*008c*/ 	.word	0x00000930


	//   ....[4]....
        /*0090*/ 	.word	0x00000960


	//   ....[5]....
        /*0094*/ 	.word	0x00000970


	//   ....[6]....
        /*0098*/ 	.word	0x000009a0


	//   ....[7]....
        /*009c*/ 	.word	0x000009b0


	//   ....[8]....
        /*00a0*/ 	.word	0x000009e0


	//   ....[9]....
        /*00a4*/ 	.word	0x000009f0


	//   ....[10]....
        /*00a8*/ 	.word	0x00000ba0


	//   ....[11]....
        /*00ac*/ 	.word	0x00000c10


	//   ....[12]....
        /*00b0*/ 	.word	0x00000c80


	//   ....[13]....
        /*00b4*/ 	.word	0x00000cf0


	//   ....[14]....
        /*00b8*/ 	.word	0x00000d60


	//   ....[15]....
        /*00bc*/ 	.word	0x00000dc0


	//   ....[16]....
        /*00c0*/ 	.word	0x00000e30


	//   ....[17]....
        /*00c4*/ 	.word	0x00000ea0


	//   ....[18]....
        /*00c8*/ 	.word	0x00000f10


	//   ....[19]....
        /*00cc*/ 	.word	0x00000f80


	//----- nvinfo : EIATTR_EXIT_INSTR_OFFSETS
	.align		4
.L_2147:
        /*00d0*/ 	.byte	0x04, 0x1c
        /*00d2*/ 	.short	(.L_2149 - .L_2148)


	//   ....[0]....
.L_2148:
        /*00d4*/ 	.word	0x00000070


	//   ....[1]....
        /*00d8*/ 	.word	0x00000b40


	//----- nvinfo : EIATTR_MAX_THREADS
	.align		4
.L_2149:
        /*00dc*/ 	.byte	0x04, 0x05
        /*00de*/ 	.short	(.L_2151 - .L_2150)
.L_2150:
        /*00e0*/ 	.word	0x00000400
        /*00e4*/ 	.word	0x00000001
        /*00e8*/ 	.word	0x00000001


	//----- nvinfo : EIATTR_CRS_STACK_SIZE
	.align		4
.L_2151:
        /*00ec*/ 	.byte	0x04, 0x1e
        /*00ee*/ 	.short	(.L_2153 - .L_2152)
.L_2152:
        /*00f0*/ 	.word	0x00000000


	//----- nvinfo : EIATTR_CBANK_PARAM_SIZE
	.align		4
.L_2153:
        /*00f4*/ 	.byte	0x03, 0x19
        /*00f6*/ 	.short	0x0128


	//----- nvinfo : EIATTR_PARAM_CBANK
	.align		4
        /*00f8*/ 	.byte	0x04, 0x0a
        /*00fa*/ 	.short	(.L_2155 - .L_2154)
	.align		4
.L_2154:
        /*00fc*/ 	.word	index@(.nv.constant0._ZN10layer_norm22ln_bwd_finalize_kernelINS_22Kernel_traits_finalizeILj7168Ef13__nv_bfloat16S2_S2_fjLb0ELj1024ELj4ENS_18Kernel_traits_baseILj7168EfS2_S2_S2_fjLj1024EEEEELb0ELb1EEEvNS_9BwdParamsE)
        /*0100*/ 	.short	0x0210
        /*0102*/ 	.short	0x0128


	//----- nvinfo : EIATTR_SW_WAR
	.align		4
.L_2155:
        /*0104*/ 	.byte	0x04, 0x36
        /*0106*/ 	.short	(.L_2157 - .L_2156)
.L_2156:
        /*0108*/ 	.word	0x00000008
.L_2157:


//--------------------- .nv.info._ZN10layer_norm13ln_bwd_kernelINS_13Kernel_traitsIf13__nv_bfloat16S2_S2_fjLj7168ELj1ELj1ELj8ELj8ENS_18Kernel_traits_baseILj7168EfS2_S2_S2_fjLj256EEEEELb1ELb0ELb1ELb1EEEvNS_9BwdParamsE --------------------------
	.section	.nv.info._ZN10layer_norm13ln_bwd_kernelINS_13Kernel_traitsIf13__nv_bfloat16S2_S2_fjLj7168ELj1ELj1ELj8ELj8ENS_18Kernel_traits_baseILj7168EfS2_S2_S2_fjLj256EEEEELb1ELb0ELb1ELb1EEEvNS_9BwdParamsE,"",@"SHT_CUDA_INFO"
	.sectionflags	@""
	.align	4


	//----- nvinfo : EIATTR_CUDA_API_VERSION
	.align		4
        /*0000*/ 	.byte	0x04, 0x37
        /*0002*/ 	.short	(.L_2159 - .L_2158)
.L_2158:
        /*0004*/ 	.word	0x00000082


	//----- nvinfo : EIATTR_KPARAM_INFO
	.align		4
.L_2159:
        /*0008*/ 	.byte	0x04, 0x17
        /*000a*/ 	.short	(.L_2161 - .L_2160)
.L_2160:
        /*000c*/ 	.word	0x00000000
        /*0010*/ 	.short	0x0000
        /*0012*/ 	.short	0x0000
        /*0014*/ 	.byte	0x00, 0xf0, 0xa1, 0x04


	//----- nvinfo : EIATTR_SPARSE_MMA_MASK
	.align		4
.L_2161:
        /*0018*/ 	.byte	0x03, 0x50
        /*001a*/ 	.short	0x0000


	//----- nvinfo : EIATTR_MAXREG_COUNT
	.align		4
        /*001c*/ 	.byte	0x03, 0x1b
        /*001e*/ 	.short	0x00ff


	//----- nvinfo : EIATTR_NUM_BARRIERS
	.align		4
        /*0020*/ 	.byte	0x02, 0x4c
        /*0022*/ 	.byte	0x01
	.zero		1


	//----- nvinfo : EIATTR_MERCURY_ISA_VERSION
	.align		4
        /*0024*/ 	.byte	0x03, 0x5f
        /*0026*/ 	.short	0x0101


	//----- nvinfo : EIATTR_COOP_GROUP_MASK_REGIDS
	.align		4
        /*0028*/ 	.byte	0x04, 0x29
        /*002a*/ 	.short	(.L_2163 - .L_2162)


	//   ....[0]....
.L_2162:
        /*002c*/ 	.word	0xffffffff


	//   ....[1]....
        /*0030*/ 	.word	0xffffffff


	//   ....[2]....
        /*0034*/ 	.word	0xffffffff


	//   ....[3]....
        /*0038*/ 	.word	0xffffffff


	//   ....[4]....
        /*003c*/ 	.word	0xffffffff


	//   ....[5]....
        /*0040*/ 	.word	0xffffffff


	//   ....[6]....
        /*0044*/ 	.word	0xffffffff


	//   ....[7]....
        /*0048*/ 	.word	0xffffffff


	//   ....[8]....
        /*004c*/ 	.word	0xffffffff


	//   ....[9]....
        /*0050*/ 	.word	0xffffffff


	//   ....[10]....
        /*0054*/ 	.word	0x05000084


	//   ....[11]....
        /*0058*/ 	.word	0x05000084


	//   ....[12]....
        /*005c*/ 	.word	0x05000084


	//   ....[13]....
        /*0060*/ 	.word	0x05000084


	//   ....[14]....
        /*0064*/ 	.word	0x05000084


	//   ....[15]....
        /*0068*/ 	.word	0x05000084


	//   ....[16]....
        /*006c*/ 	.word	0x05000084


	//   ....[17]....
        /*0070*/ 	.word	0x05000084


	//   ....[18]....
        /*0074*/ 	.word	0x05000084


	//   ....[19]....
        /*0078*/ 	.word	0x05000084


	//----- nvinfo : EIATTR_COOP_GROUP_INSTR_OFFSETS
	.align		4
.L_2163:
        /*007c*/ 	.byte	0x04, 0x28
        /*007e*/ 	.short	(.L_2165 - .L_2164)


	//   ....[0]....
.L_2164:
        /*0080*/ 	.word	0x00002260


	//   ....[1]....
        /*0084*/ 	.word	0x00002270


	//   ....[2]....
        /*0088*/ 	.word	0x000022a0


	//   ....[3]....
        /*008c*/ 	.word	0x000022b0


	//   ....[4]....
        /*0090*/ 	.word	0x000022e0


	//   ....[5]....
        /*0094*/ 	.word	0x000022f0


	//   ....[6]....
        /*0098*/ 	.word	0x00002320


	//   ....[7]....
        /*009c*/ 	.word	0x00002330


	//   ....[8]....
        /*00a0*/ 	.word	0x00002360


	//   ....[9]....
        /*00a4*/ 	.word	0x00002370


	//   ....[10]....
        /*00a8*/ 	.word	0x00005870


	//   ....[11]....
        /*00ac*/ 	.word	0x000058c0


	//   ....[12]....
        /*00b0*/ 	.word	0x00005930


	//   ....[13]....
        /*00b4*/ 	.word	0x00005990


	//   ....[14]....
        /*00b8*/ 	.word	0x00005a00


	//   ....[15]....
        /*00bc*/ 	.word	0x00005a60


	//   ....[16]....
        /*00c0*/ 	.word	0x00005ad0


	//   ....[17]....
        /*00c4*/ 	.word	0x00005b30


	//   ....[18]....
        /*00c8*/ 	.word	0x00005ba0


	//   ....[19]....
        /*00cc*/ 	.word	0x00005c00


	//----- nvinfo : EIATTR_EXIT_INSTR_OFFSETS
	.align		4
.L_2165:
        /*00d0*/ 	.byte	0x04, 0x1c
        /*00d2*/ 	.short	(.L_2167 - .L_2166)


	//   ....[0]....
.L_2166:
        /*00d4*/ 	.word	0x00005810


	//----- nvinfo : EIATTR_MAX_THREADS
	.align		4
.L_2167:
        /*00d8*/ 	.byte	0x04, 0x05
        /*00da*/ 	.short	(.L_2169 - .L_2168)
.L_2168:
        /*00dc*/ 	.word	0x00000100
        /*00e0*/ 	.word	0x00000001
        /*00e4*/ 	.word	0x00000001


	//----- nvinfo : EIATTR_CRS_STACK_SIZE
	.align		4
.L_2169:
        /*00e8*/ 	.byte	0x04, 0x1e
        /*00ea*/ 	.short	(.L_2171 - .L_2170)
.L_2170:
        /*00ec*/ 	.word	0x00000000


	//----- nvinfo : EIATTR_CBANK_PARAM_SIZE
	.align		4
.L_2171:
        /*00f0*/ 	.byte	0x03, 0x19
        /*00f2*/ 	.short	0x0128


	//----- nvinfo : EIATTR_PARAM_CBANK
	.align		4
        /*00f4*/ 	.byte	0x04, 0x0a
        /*00f6*/ 	.short	(.L_2173 - .L_2172)
	.align		4
.L_2172:
        /*00f8*/ 	.word	index@(.nv.constant0._ZN10layer_norm13ln_bwd_kernelINS_13Kernel_traitsIf13__nv_bfloat16S2_S2_fjLj7168ELj1ELj1ELj8ELj8ENS_18Kernel_traits_baseILj7168EfS2_S2_S2_fjLj256EEEEELb1ELb0ELb1ELb1EEEvNS_9BwdParamsE)
        /*00fc*/ 	.short	0x0210
        /*00fe*/ 	.short	0x0128


	//----- nvinfo : EIATTR_SW_WAR
	.align		4
.L_2173:
        /*0100*/ 	.byte	0x04, 0x36
        /*0102*/ 	.short	(.L_2175 - .L_2174)
.L_2174:
        /*0104*/ 	.word	0x00000008
.L_2175:


//--------------------- .nv.info._ZN10layer_norm13ln_bwd_kernelINS_13Kernel_traitsIf13__nv_bfloat16S2_S2_fjLj7168ELj1ELj1ELj8ELj8ENS_18Kernel_traits_baseILj7168EfS2_S2_S2_fjLj256EEEEELb1ELb1ELb0ELb0EEEvNS_9BwdParamsE --------------------------
	.section	.nv.info._ZN10layer_norm13ln_bwd_kernelINS_13Kernel_traitsIf13__nv_bfloat16S2_S2_fjLj7168ELj1ELj1ELj8ELj8ENS_18Kernel_traits_baseILj7168EfS2_S2_S2_fjLj256EEEEELb1ELb1ELb0ELb0EEEvNS_9BwdParamsE,"",@"SHT_CUDA_INFO"
	.sectionflags	@""
	.align	4


	//----- nvinfo : EIATTR_CUDA_API_VERSION
	.align		4
        /*0000*/ 	.byte	0x04, 0x37
        /*0002*/ 	.short	(.L_2177 - .L_2176)
.L_2176:
        /*0004*/ 	.word	0x00000082


	//----- nvinfo : EIATTR_KPARAM_INFO
	.align		4
.L_2177:
        /*0008*/ 	.byte	0x04, 0x17
        /*000a*/ 	.short	(.L_2179 - .L_2178)
.L_2178:
        /*000c*/ 	.word	0x00000000
        /*0010*/ 	.short	0x0000
        /*0012*/ 	.short	0x0000
        /*0014*/ 	.byte	0x00, 0xf0, 0xa1, 0x04


	//----- nvinfo : EIATTR_SPARSE_MMA_MASK
	.align		4
.L_2179:
        /*0018*/ 	.byte	0x03, 0x50
        /*001a*/ 	.short	0x0000


	//----- nvinfo : EIATTR_MAXREG_COUNT
	.align		4
        /*001c*/ 	.byte	0x03, 0x1b
        /*001e*/ 	.short	0x00ff


	//----- nvinfo : EIATTR_NUM_BARRIERS
	.align		4
        /*0020*/ 	.byte	0x02, 0x4c
        /*0022*/ 	.byte	0x01
	.zero		1


	//----- nvinfo : EIATTR_MERCURY_ISA_VERSION
	.align		4
        /*0024*/ 	.byte	0x03, 0x5f
        /*0026*/ 	.short	0x0101


	//----- nvinfo : EIATTR_COOP_GROUP_MASK_REGIDS
	.align		4
        /*0028*/ 	.byte	0x04, 0x29
        /*002a*/ 	.short	(.L_2181 - .L_2180)


	//   ....[0]....
.L_2180:
        /*002c*/ 	.word	0xffffffff


	//   ....[1]....
        /*0030*/ 	.word	0xffffffff


	//   ....[2]....
        /*0034*/ 	.word	0xffffffff


	//   ....[3]....
        /*0038*/ 	.word	0xffffffff


	//   ....[4]....
        /*003c*/ 	.word	0xffffffff


	//   ....[5]....
        /*0040*/ 	.word	0xffffffff


	//   ....[6]....
        /*0044*/ 	.word	0xffffffff


	//   ....[7]....
        /*0048*/ 	.word	0xffffffff


	//   ....[8]....
        /*004c*/ 	.word	0xffffffff


	//   ....[9]....
        /*0050*/ 	.word	0xffffffff


	//   ....[10]....
        /*0054*/ 	.word	0x050000b2


	//   ....[11]....
        /*0058*/ 	.word	0x050000b2


	//   ....[12]....
        /*005c*/ 	.word	0x050000b2


	//   ....[13]....
        /*0060*/ 	.word	0x050000b2


	//   ....[14]....
        /*0064*/ 	.word	0x050000b2


	//   ....[15]....
        /*0068*/ 	.word	0x050000b2


	//   ....[16]....
        /*006c*/ 	.word	0x050000b2


	//   ....[17]....
        /*0070*/ 	.word	0x050000b2


	//   ....[18]....
        /*0074*/ 	.word	0x050000b2


	//   ....[19]....
        /*0078*/ 	.word	0x050000b2


	//----- nvinfo : EIATTR_COOP_GROUP_INSTR_OFFSETS
	.align		4
.L_2181:
        /*007c*/ 	.byte	0x04, 0x28
        /*007e*/ 	.short	(.L_2183 - .L_2182)


	//   ....[0]....
.L_2182:
        /*0080*/ 	.word	0x00002580


	//   ....[1]....
        /*0084*/ 	.word	0x00002590


	//   ....[2]....
        /*0088*/ 	.word	0x000025c0


	//   ....[3]....
        /*008c*/ 	.word	0x000025d0


	//   ....[4]....
        /*0090*/ 	.word	0x00002600


	//   ....[5]....
        /*0094*/ 	.word	0x00002610


	//   ....[6]....
        /*0098*/ 	.word	0x00002640


	//   ....[7]....
        /*009c*/ 	.word	0x00002650


	//   ....[8]....
        /*00a0*/ 	.word	0x00002680


	//   ....[9]....
        /*00a4*/ 	.word	0x00002690


	//   ....[10]....
        /*00a8*/ 	.word	0x00005d60


	//   ....[11]....
        /*00ac*/ 	.word	0x00005db0


	//   ....[12]....
        /*00b0*/ 	.word	0x00005e20


	//   ....[13]....
        /*00b4*/ 	.word	0x00005e80


	//   ....[14]....
        /*00b8*/ 	.word	0x00005ef0


	//   ....[15]....
        /*00bc*/ 	.word	0x00005f50


	//   ....[16]....
        /*00c0*/ 	.word	0x00005fc0


	//   ....[17]....
        /*00c4*/ 	.word	0x00006020


	//   ....[18]....
        /*00c8*/ 	.word	0x00006090


	//   ....[19]....
        /*00cc*/ 	.word	0x000060f0


	//----- nvinfo : EIATTR_EXIT_INSTR_OFFSETS
	.align		4
.L_2183:
        /*00d0*/ 	.byte	0x04, 0x1c
        /*00d2*/ 	.short	(.L_2185 - .L_2184)


	//   ....[0]....
.L_2184:
        /*00d4*/ 	.word	0x00005c60


	//   ....[1]....
        /*00d8*/ 	.word	0x00005d00


	//----- nvinfo : EIATTR_MAX_THREADS
	.align		4
.L_2185:
        /*00dc*/ 	.byte	0x04, 0x05
        /*00de*/ 	.short	(.L_2187 - .L_2186)
.L_2186:
        /*00e0*/ 	.word	0x00000100
        /*00e4*/ 	.word	0x00000001
        /*00e8*/ 	.word	0x00000001


	//----- nvinfo : EIATTR_CRS_STACK_SIZE
	.align		4
.L_2187:
        /*00ec*/ 	.byte	0x04, 0x1e
        /*00ee*/ 	.short	(.L_2189 - .L_2188)
.L_2188:
        /*00f0*/ 	.word	0x00000000


	//----- nvinfo : EIATTR_CBANK_PARAM_SIZE
	.align		4
.L_2189:
        /*00f4*/ 	.byte	0x03, 0x19
        /*00f6*/ 	.short	0x0128


	//----- nvinfo : EIATTR_PARAM_CBANK
	.align		4
        /*00f8*/ 	.byte	0x04, 0x0a
        /*00fa*/ 	.short	(.L_2191 - .L_2190)
	.align		4
.L_2190:
        /*00fc*/ 	.word	index@(.nv.constant0._ZN10layer_norm13ln_bwd_kernelINS_13Kernel_traitsIf13__nv_bfloat16S2_S2_fjLj7168ELj1ELj1ELj8ELj8ENS_18Kernel_traits_baseILj7168EfS2_S2_S2_fjLj256EEEEELb1ELb1ELb0ELb0EEEvNS_9BwdParamsE)
        /*0100*/ 	.short	0x0210
        /*0102*/ 	.short	0x0128


	//----- nvinfo : EIATTR_SW_WAR
	.align		4
.L_2191:
        /*0104*/ 	.byte	0x04, 0x36
        /*0106*/ 	.short	(.L_2193 - .L_2192)
.L_2192:
        /*0108*/ 	.word	0x00000008
.L_2193:


//--------------------- .nv.info._ZN10layer_norm13ln_bwd_kernelINS_13Kernel_traitsIf13__nv_bfloat16S2_S2_fjLj7168ELj1ELj1ELj8ELj8ENS_18Kernel_traits_baseILj7168EfS2_S2_S2_fjLj256EEEEELb1ELb1ELb0ELb1EEEvNS_9BwdParamsE --------------------------
	.section	.nv.info._ZN10layer_norm13ln_bwd_kernelINS_13Kernel_traitsIf13__nv_bfloat16S2_S2_fjLj7168ELj1ELj1ELj8ELj8ENS_18Kernel_traits_baseILj7168EfS2_S2_S2_fjLj256EEEEELb1ELb1ELb0ELb1EEEvNS_9BwdParamsE,"",@"SHT_CUDA_INFO"
	.sectionflags	@""
	.align	4


	//----- nvinfo : EIATTR_CUDA_API_VERSION
	.align		4
        /*0000*/ 	.byte	0x04, 0x37
        /*0002*/ 	.short	(.L_2195 - .L_2194)
.L_2194:
        /*0004*/ 	.word	0x00000082


	//----- nvinfo : EIATTR_KPARAM_INFO
	.align		4
.L_2195:
        /*0008*/ 	.byte	0x04, 0x17
        /*000a*/ 	.short	(.L_2197 - .L_2196)
.L_2196:
        /*000c*/ 	.word	0x00000000
        /*0010*/ 	.short	0x0000
        /*0012*/ 	.short	0x0000
        /*0014*/ 	.byte	0x00, 0xf0, 0xa1, 0x04


	//----- nvinfo : EIATTR_SPARSE_MMA_MASK
	.align		4
.L_2197:
        /*0018*/ 	.byte	0x03, 0x50
        /*001a*/ 	.short	0x0000


	//----- nvinfo : EIATTR_MAXREG_COUNT
	.align		4
        /*001c*/ 	.byte	0x03, 0x1b
        /*001e*/ 	.short	0x00ff


	//----- nvinfo : EIATTR_NUM_BARRIERS
	.align		4
        /*0020*/ 	.byte	0x02, 0x4c
        /*0022*/ 	.byte	0x01
	.zero		1


	//----- nvinfo : EIATTR_MERCURY_ISA_VERSION
	.align		4
        /*0024*/ 	.byte	0x03, 0x5f
        /*0026*/ 	.short	0x0101


	//----- nvinfo : EIATTR_COOP_GROUP_MASK_REGIDS
	.align		4
        /*0028*/ 	.byte	0x04, 0x29
        /*002a*/ 	.short	(.L_2199 - .L_2198)


	//   ....[0]....
.L_2198:
        /*002c*/ 	.word	0xffffffff


	//   ....[1]....
        /*0030*/ 	.word	0xffffffff


	//   ....[2]....
        /*0034*/ 	.word	0xffffffff


	//   ....[3]....
        /*0038*/ 	.word	0xffffffff


	//   ....[4]....
        /*003c*/ 	.word	0xffffffff


	//   ....[5]....
        /*0040*/ 	.word	0xffffffff


	//   ....[6]....
        /*0044*/ 	.word	0xffffffff


	//   ....[7]....
        /*0048*/ 	.word	0xffffffff


	//   ....[8]....
        /*004c*/ 	.word	0xffffffff


	//   ....[9]....
        /*0050*/ 	.word	0xffffffff


	//   ....[10]....
        /*0054*/ 	.word	0x05000032


	//   ....[11]....
        /*0058*/ 	.word	0x05000032


	//   ....[12]....
        /*005c*/ 	.word	0x05000032


	//   ....[13]....
        /*0060*/ 	.word	0x05000032


	//   ....[14]....
        /*0064*/ 	.word	0x05000032


	//   ....[15]....
        /*0068*/ 	.word	0x05000032


	//   ....[16]....
        /*006c*/ 	.word	0x05000032


	//   ....[17]....
        /*0070*/ 	.word	0x05000032


	//   ....[18]....
        /*0074*/ 	.word	0x05000032


	//   ....[19]....
        /*0078*/ 	.word	0x05000032


	//----- nvinfo : EIATTR_COOP_GROUP_INSTR_OFFSETS
	.align		4
.L_2199:
        /*007c*/ 	.byte	0x04, 0x28
        /*007e*/ 	.short	(.L_2201 - .L_2200)


	//   ....[0]....
.L_2200:
        /*0080*/ 	.word	0x00002250


	//   ....[1]....
        /*0084*/ 	.word	0x00002260


	//   ....[2]....
        /*0088*/ 	.word	0x00002290


	//   ....[3]....
        /*008c*/ 	.word	0x000022a0


	//   ....[4]....
        /*0090*/ 	.word	0x000022d0


	//   ....[5]....
        /*0094*/ 	.word	0x000022e0


	//   ....[6]....
        /*0098*/ 	.word	0x00002310


	//   ....[7]....
        /*009c*/ 	.word	0x00002320


	//   ....[8]....
        /*00a0*/ 	.word	0x00002350


	//   ....[9]....
        /*00a4*/ 	.word	0x00002360


	//   ....[10]....
        /*00a8*/ 	.word	0x000056e0


	//   ....[11]....
        /*00ac*/ 	.word	0x00005740


	//   ....[12]....
        /*00b0*/ 	.word	0x000057a0


	//   ....[13]....
        /*00b4*/ 	.word	0x00005800


	//   ....[14]....
        /*00b8*/ 	.word	0x00005870


	//   ....[15]....
        /*00bc*/ 	.word	0x000058d0


	//   ....[16]....
        /*00c0*/ 	.word	0x00005940


	//   ....[17]....
        /*00c4*/ 	.word	0x000059a0


	//   ....[18]....
        /*00c8*/ 	.word	0x00005a10


	//   ....[19]....
        /*00cc*/ 	.word	0x00005a60


	//----- nvinfo : EIATTR_EXIT_INSTR_OFFSETS
	.align		4
.L_2201:
        /*00d0*/ 	.byte	0x04, 0x1c
        /*00d2*/ 	.short	(.L_2203 - .L_2202)


	//   ....[0]....
.L_2202:
        /*00d4*/ 	.word	0x00005690


	//----- nvinfo : EIATTR_MAX_THREADS
	.align		4
.L_2203:
        /*00d8*/ 	.byte	0x04, 0x05
        /*00da*/ 	.short	(.L_2205 - .L_2204)
.L_2204:
        /*00dc*/ 	.word	0x00000100
        /*00e0*/ 	.word	0x00000001
        /*00e4*/ 	.word	0x00000001


	//----- nvinfo : EIATTR_CRS_STACK_SIZE
	.align		4
.L_2205:
        /*00e8*/ 	.byte	0x04, 0x1e
        /*00ea*/ 	.short	(.L_2207 - .L_2206)
.L_2206:
        /*00ec*/ 	.word	0x00000000


	//----- nvinfo : EIATTR_CBANK_PARAM_SIZE
	.align		4
.L_2207:
        /*00f0*/ 	.byte	0x03, 0x19
        /*00f2*/ 	.short	0x0128


	//----- nvinfo : EIATTR_PARAM_CBANK
	.align		4
        /*00f4*/ 	.byte	0x04, 0x0a
        /*00f6*/ 	.short	(.L_2209 - .L_2208)
	.align		4
.L_2208:
        /*00f8*/ 	.word	index@(.nv.constant0._ZN10layer_norm13ln_bwd_kernelINS_13Kernel_traitsIf13__nv_bfloat16S2_S2_fjLj7168ELj1ELj1ELj8ELj8ENS_18Kernel_traits_baseILj7168EfS2_S2_S2_fjLj256EEEEELb1ELb1ELb0ELb1EEEvNS_9BwdParamsE)
        /*00fc*/ 	.short	0x0210
        /*00fe*/ 	.short	0x0128


	//----- nvinfo : EIATTR_SW_WAR
	.align		4
.L_2209:
        /*0100*/ 	.byte	0x04, 0x36
        /*0102*/ 	.short	(.L_2211 - .L_2210)
.L_2210:
        /*0104*/ 	.word	0x00000008
.L_2211:


//--------------------- .nv.info._ZN10layer_norm22ln_bwd_finalize_kernelINS_22Kernel_traits_finalizeILj7168Ef13__nv_bfloat16S2_S2_fjLb1ELj1024ELj4ENS_18Kernel_traits_baseILj7168EfS2_S2_S2_fjLj1024EEEEELb1ELb0EEEvNS_9BwdParamsE --------------------------
	.section	.nv.info._ZN10layer_norm22ln_bwd_finalize_kernelINS_22Kernel_traits_finalizeILj7168Ef13__nv_bfloat16S2_S2_fjLb1ELj1024ELj4ENS_18Kernel_traits_baseILj7168EfS2_S2_S2_fjLj1024EEEEELb1ELb0EEEvNS_9BwdParamsE,"",@"SHT_CUDA_INFO"
	.sectionflags	@""
	.align	4


	//----- nvinfo : EIATTR_CUDA_API_VERSION
	.align		4
        /*0000*/ 	.byte	0x04, 0x37
        /*0002*/ 	.short	(.L_2213 - .L_2212)
.L_2212:
        /*0004*/ 	.word	0x00000082


	//----- nvinfo : EIATTR_KPARAM_INFO
	.align		4
.L_2213:
        /*0008*/ 	.byte	0x04, 0x17
        /*000a*/ 	.short	(.L_2215 - .L_2214)
.L_2214:
        /*000c*/ 	.word	0x00000000
        /*0010*/ 	.short	0x0000
        /*0012*/ 	.short	0x0000
        /*0014*/ 	.byte	0x00, 0xf0, 0xa1, 0x04


	//----- nvinfo : EIATTR_SPARSE_MMA_MASK
	.align		4
.L_2215:
        /*0018*/ 	.byte	0x03, 0x50
        /*001a*/ 	.short	0x0000


	//----- nvinfo : EIATTR_MAXREG_COUNT
	.align		4
        /*001c*/ 	.byte	0x03, 0x1b
        /*001e*/ 	.short	0x0040


	//----- nvinfo : EIATTR_NUM_BARRIERS
	.align		4
        /*0020*/ 	.byte	0x02, 0x4c
        /*0022*/ 	.byte	0x01
	.zero		1


	//----- nvinfo : EIATTR_MERCURY_ISA_VERSION
	.align		4
        /*0024*/ 	.byte	0x03, 0x5f
        /*0026*/ 	.short	0x0101


	//----- nvinfo : EIATTR_COOP_GROUP_MASK_REGIDS
	.align		4
        /*0028*/ 	.byte	0x04, 0x29
        /*002a*/ 	.short	(.L_2217 - .L_2216)


	//   ....[0]....
.L_2216:
        /*002c*/ 	.word	0xffffffff


	//   ....[1]....
        /*0030*/ 	.word	0xffffffff


	//   ....[2]....
        /*0034*/ 	.word	0xffffffff


	//   ....[3]....
        /*0038*/ 	.word	0xffffffff


	//   ....[4]....
        /*003c*/ 	.word	0xffffffff


	//   ....[5]....
        /*0040*/ 	.word	0xffffffff


	//   ....[6]....
        /*0044*/ 	.word	0xffffffff


	//   ....[7]....
        /*0048*/ 	.word	0xffffffff


	//   ....[8]....
        /*004c*/ 	.word	0xffffffff


	//   ....[9]....
        /*0050*/ 	.word	0xffffffff


	//   ....[10]....
        /*0054*/ 	.word	0xffffffff


	//   ....[11]....
        /*0058*/ 	.word	0xffffffff


	//   ....[12]....
        /*005c*/ 	.word	0xffffffff


	//   ....[13]....
        /*0060*/ 	.word	0xffffffff


	//   ....[14]....
        /*0064*/ 	.word	0xffffffff


	//   ....[15]....
        /*0068*/ 	.word	0x05000014


	//   ....[16]....
        /*006c*/ 	.word	0x05000014


	//   ....[17]....
        /*0070*/ 	.word	0x05000014


	//   ....[18]....
        /*0074*/ 	.word	0x05000014


	//   ....[19]....
        /*0078*/ 	.word	0x05000014


	//   ....[20]....
        /*007c*/ 	.word	0x05000014


	//   ....[21]....
        /*0080*/ 	.word	0x05000014


	//   ....[22]....
        /*0084*/ 	.word	0x05000014


	//   ....[23]....
        /*0088*/ 	.word	0x05000014


	//   ....[24]....
        /*008c*/ 	.word	0x05000014


	//   ....[25]....
        /*0090*/ 	.word	0x05000014


	//   ....[26]....
        /*0094*/ 	.word	0x05000014


	//   ....[27]....
        /*0098*/ 	.word	0x05000014


	//   ....[28]....
        /*009c*/ 	.word	0x05000014


	//   ....[29]....
        /*00a0*/ 	.word	0x05000014


	//----- nvinfo : EIATTR_COOP_GROUP_INSTR_OFFSETS
	.align		4
.L_2217:
        /*00a4*/ 	.byte	0x04, 0x28
        /*00a6*/ 	.short	(.L_2219 - .L_2218)


	//   ....[0]....
.L_2218:
        /*00a8*/ 	.word	0x00000ad0


	//   ....[1]....
        /*00ac*/ 	.word	0x00000ae0


	//   ....[2]....
        /*00b0*/ 	.word	0x00000af0


	//   ....[3]....
        /*00b4*/ 	.word	0x00000b20


	//   ....[4]....
        /*00b8*/ 	.word	0x00000b40


	//   ....[5]....
        /*00bc*/ 	.word	0x00000b50


	//   ....[6]....
        /*00c0*/ 	.word	0x00000b90


	//   ....[7]....
        /*00c4*/ 	.word	0x00000ba0


	//   ....[8]....
        /*00c8*/ 	.word	0x00000bb0


	//   ....[9]....
        /*00cc*/ 	.word	0x00000be0


	//   ....[10]....
        /*00d0*/ 	.word	0x00000c00


	//   ....[11]....
        /*00d4*/ 	.word	0x00000c10


	//   ....[12]....
        /*00d8*/ 	.word	0x00000c40


	//   ....[13]....
        /*00dc*/ 	.word	0x00000c60


	//   ....[14]....
        /*00e0*/ 	.word	0x00000c70


	//   ....[15]....
        /*00e4*/ 	.word	0x00000ef0


	//   ....[16]....
        /*00e8*/ 	.word	0x00000f60


	//   ....[17]....
        /*00ec*/ 	.word	0x00000fd0


	//   ....[18]....
        /*00f0*/ 	.word	0x00001040


	//   ....[19]....
        /*00f4*/ 	.word	0x000010b0


	//   ....[20]....
        /*00f8*/ 	.word	0x00001110


	//   ....[21]....
        /*00fc*/ 	.word	0x00001180


	//   ....[22]....
        /*0100*/ 	.word	0x000011f0


	//   ....[23]....
        /*0104*/ 	.word	0x00001260


	//   ....[24]....
        /*0108*/ 	.word	0x000012d0


	//   ....[25]....
        /*010c*/ 	.word	0x00001330


	//   ....[26]....
        /*0110*/ 	.word	0x000013a0


	//   ....[27]....
        /*0114*/ 	.word	0x00001410


	//   ....[28]....
        /*0118*/ 	.word	0x00001480


	//   ....[29]....
        /*011c*/ 	.word	0x000014f0


	//----- nvinfo : EIATTR_EXIT_INSTR_OFFSETS
	.align		4
.L_2219:
        /*0120*/ 	.byte	0x04, 0x1c
        /*0122*/ 	.short	(.L_2221 - .L_2220)


	//   ....[0]....
.L_2220:
        /*0124*/ 	.word	0x00000070


	//   ....[1]....
        /*0128*/ 	.word	0x00000e90


	//----- nvinfo : EIATTR_MAX_THREADS
	.align		4
.L_2221:
        /*012c*/ 	.byte	0x04, 0x05
        /*012e*/ 	.short	(.L_2223 - .L_2222)
.L_2222:
        /*0130*/ 	.word	0x00000400
        /*0134*/ 	.word	0x00000001
        /*0138*/ 	.word	0x00000001


	//----- nvinfo : EIATTR_CRS_STACK_SIZE
	.align		4
.L_2223:
        /*013c*/ 	.byte	0x04, 0x1e
        /*013e*/ 	.short	(.L_2225 - .L_2224)
.L_2224:
        /*0140*/ 	.word	0x00000000


	//----- nvinfo : EIATTR_CBANK_PARAM_SIZE
	.align		4
.L_2225:
        /*0144*/ 	.byte	0x03, 0x19
        /*0146*/ 	.short	0x0128


	//----- nvinfo : EIATTR_PARAM_CBANK
	.align		4
        /*0148*/ 	.byte	0x04, 0x0a
        /*014a*/ 	.short	(.L_2227 - .L_2226)
	.align		4
.L_2226:
        /*014c*/ 	.word	index@(.nv.constant0._ZN10layer_norm22ln_bwd_finalize_kernelINS_22Kernel_traits_finalizeILj7168Ef13__nv_bfloat16S2_S2_fjLb1ELj1024ELj4ENS_18Kernel_traits_baseILj7168EfS2_S2_S2_fjLj1024EEEEELb1ELb0EEEvNS_9BwdParamsE)
        /*0150*/ 	.short	0x0210
        /*0152*/ 	.short	0x0128


	//----- nvinfo : EIATTR_SW_WAR
	.align		4
.L_2227:
        /*0154*/ 	.byte	0x04, 0x36
        /*0156*/ 	.short	(.L_2229 - .L_2228)
.L_2228:
        /*0158*/ 	.word	0x00000008
.L_2229:


//--------------------- .nv.info._ZN10layer_norm13ln_bwd_kernelINS_13Kernel_traitsIf13__nv_bfloat16S2_S2_fjLj7168ELj1ELj1ELj8ELj8ENS_18Kernel_traits_baseILj7168EfS2_S2_S2_fjLj256EEEEELb1ELb1ELb1ELb0EEEvNS_9BwdParamsE --------------------------
	.section	.nv.info._ZN10layer_norm13ln_bwd_kernelINS_13Kernel_traitsIf13__nv_bfloat16S2_S2_fjLj7168ELj1ELj1ELj8ELj8ENS_18Kernel_traits_baseILj7168EfS2_S2_S2_fjLj256EEEEELb1ELb1ELb1ELb0EEEvNS_9BwdParamsE,"",@"SHT_CUDA_INFO"
	.sectionflags	@""
	.align	4


	//----- nvinfo : EIATTR_CUDA_API_VERSION
	.align		4
        /*0000*/ 	.byte	0x04, 0x37
        /*0002*/ 	.short	(.L_2231 - .L_2230)
.L_2230:
        /*0004*/ 	.word	0x00000082


	//----- nvinfo : EIATTR_KPARAM_INFO
	.align		4
.L_2231:
        /*0008*/ 	.byte	0x04, 0x17
        /*000a*/ 	.short	(.L_2233 - .L_2232)
.L_2232:
        /*000c*/ 	.word	0x00000000
        /*0010*/ 	.short	0x0000
        /*0012*/ 	.short	0x0000
        /*0014*/ 	.byte	0x00, 0xf0, 0xa1, 0x04


	//----- nvinfo : EIATTR_SPARSE_MMA_MASK
	.align		4
.L_2233:
        /*0018*/ 	.byte	0x03, 0x50
        /*001a*/ 	.short	0x0000


	//----- nvinfo : EIATTR_MAXREG_COUNT
	.align		4
        /*001c*/ 	.byte	0x03, 0x1b
        /*001e*/ 	.short	0x00ff


	//----- nvinfo : EIATTR_NUM_BARRIERS
	.align		4
        /*0020*/ 	.byte	0x02, 0x4c
        /*0022*/ 	.byte	0x01
	.zero		1


	//----- nvinfo : EIATTR_MERCURY_ISA_VERSION
	.align		4
        /*0024*/ 	.byte	0x03, 0x5f
        /*0026*/ 	.short	0x0101


	//----- nvinfo : EIATTR_COOP_GROUP_MASK_REGIDS
	.align		4
        /*0028*/ 	.byte	0x04, 0x29
        /*002a*/ 	.short	(.L_2235 - .L_2234)


	//   ....[0]....
.L_2234:
        /*002c*/ 	.word	0xffffffff


	//   ....[1]....
        /*0030*/ 	.word	0xffffffff


	//   ....[2]....
        /*0034*/ 	.word	0xffffffff


	//   ....[3]....
        /*0038*/ 	.word	0xffffffff


	//   ....[4]....
        /*003c*/ 	.word	0xffffffff


	//   ....[5]....
        /*0040*/ 	.word	0xffffffff


	//   ....[6]....
        /*0044*/ 	.word	0xffffffff


	//   ....[7]....
        /*0048*/ 	.word	0xffffffff


	//   ....[8]....
        /*004c*/ 	.word	0xffffffff


	//   ....[9]....
        /*0050*/ 	.word	0xffffffff


	//   ....[10]....
        /*0054*/ 	.word	0x050000ab


	//   ....[11]....
        /*0058*/ 	.word	0x050000ab


	//   ....[12]....
        /*005c*/ 	.word	0x050000ab


	//   ....[13]....
        /*0060*/ 	.word	0x050000ab


	//   ....[14]....
        /*0064*/ 	.word	0x050000ab


	//   ....[15]....
        /*0068*/ 	.word	0x050000ab


	//   ....[16]....
        /*006c*/ 	.word	0x050000ab


	//   ....[17]....
        /*0070*/ 	.word	0x050000ab


	//   ....[18]....
        /*0074*/ 	.word	0x050000ab


	//   ....[19]....
        /*0078*/ 	.word	0x050000ab


	//----- nvinfo : EIATTR_COOP_GROUP_INSTR_OFFSETS
	.align		4
.L_2235:
        /*007c*/ 	.byte	0x04, 0x28
        /*007e*/ 	.short	(.L_2237 - .L_2236)


	//   ....[0]....
.L_2236:
        /*0080*/ 	.word	0x00002cc0


	//   ....[1]....
        /*0084*/ 	.word	0x00002cd0


	//   ....[2]....
        /*0088*/ 	.word	0x00002d00


	//   ....[3]....
        /*008c*/ 	.word	0x00002d10


	//   ....[4]....
        /*0090*/ 	.word	0x00002d40


	//   ....[5]....
        /*0094*/ 	.word	0x00002d50


	//   ....[6]....
        /*0098*/ 	.word	0x00002d80


	//   ....[7]....
        /*009c*/ 	.word	0x00002d90


	//   ....[8]....
        /*00a0*/ 	.word	0x00002dc0


	//   ....[9]....
        /*00a4*/ 	.word	0x00002dd0


	//   ....[10]....
        /*00a8*/ 	.word	0x00007d40


	//   ....[11]....
        /*00ac*/ 	.word	0x00007d90


	//   ....[12]....
        /*00b0*/ 	.word	0x00007df0


	//   ....[13]....
        /*00b4*/ 	.word	0x00007e50


	//   ....[14]....
        /*00b8*/ 	.word	0x00007eb0


	//   ....[15]....
        /*00bc*/ 	.word	0x00007f10


	//   ....[16]....
        /*00c0*/ 	.word	0x00007f70


	//   ....[17]....
        /*00c4*/ 	.word	0x00007fd0


	//   ....[18]....
        /*00c8*/ 	.word	0x00008030


	//   ....[19]....
        /*00cc*/ 	.word	0x00008090


	//----- nvinfo : EIATTR_EXIT_INSTR_OFFSETS
	.align		4
.L_2237:
        /*00d0*/ 	.byte	0x04, 0x1c
        /*00d2*/ 	.short	(.L_2239 - .L_2238)


	//   ....[0]....
.L_2238:
        /*00d4*/ 	.word	0x00007c40


	//   ....[1]....
        /*00d8*/ 	.word	0x00007ce0


	//----- nvinfo : EIATTR_MAX_THREADS
	.align		4
.L_2239:
        /*00dc*/ 	.byte	0x04, 0x05
        /*00de*/ 	.short	(.L_2241 - .L_2240)
.L_2240:
        /*00e0*/ 	.word	0x00000100
        /*00e4*/ 	.word	0x00000001
        /*00e8*/ 	.word	0x00000001


	//----- nvinfo : EIATTR_CRS_STACK_SIZE
	.align		4
.L_2241:
        /*00ec*/ 	.byte	0x04, 0x1e
        /*00ee*/ 	.short	(.L_2243 - .L_2242)
.L_2242:
        /*00f0*/ 	.word	0x00000000


	//----- nvinfo : EIATTR_CBANK_PARAM_SIZE
	.align		4
.L_2243:
        /*00f4*/ 	.byte	0x03, 0x19
        /*00f6*/ 	.short	0x0128


	//----- nvinfo : EIATTR_PARAM_CBANK
	.align		4
        /*00f8*/ 	.byte	0x04, 0x0a
        /*00fa*/ 	.short	(.L_2245 - .L_2244)
	.align		4
.L_2244:
        /*00fc*/ 	.word	index@(.nv.constant0._ZN10layer_norm13ln_bwd_kernelINS_13Kernel_traitsIf13__nv_bfloat16S2_S2_fjLj7168ELj1ELj1ELj8ELj8ENS_18Kernel_traits_baseILj7168EfS2_S2_S2_fjLj256EEEEELb1ELb1ELb1ELb0EEEvNS_9BwdParamsE)
        /*0100*/ 	.short	0x0210
        /*0102*/ 	.short	0x0128


	//----- nvinfo : EIATTR_SW_WAR
	.align		4
.L_2245:
        /*0104*/ 	.byte	0x04, 0x36
        /*0106*/ 	.short	(.L_2247 - .L_2246)
.L_2246:
        /*0108*/ 	.word	0x00000008
.L_2247:


//--------------------- .nv.info._ZN10layer_norm22ln_bwd_finalize_kernelINS_22Kernel_traits_finalizeILj7168Ef13__nv_bfloat16S2_S2_fjLb1ELj1024ELj4ENS_18Kernel_traits_baseILj7168EfS2_S2_S2_fjLj1024EEEEELb1ELb1EEEvNS_9BwdParamsE --------------------------
	.section	.nv.info._ZN10layer_norm22ln_bwd_finalize_kernelINS_22Kernel_traits_finalizeILj7168Ef13__nv_bfloat16S2_S2_fjLb1ELj1024ELj4ENS_18Kernel_traits_baseILj7168EfS2_S2_S2_fjLj1024EEEEELb1ELb1EEEvNS_9BwdParamsE,"",@"SHT_CUDA_INFO"
	.sectionflags	@""
	.align	4


	//----- nvinfo : EIATTR_CUDA_API_VERSION
	.align		4
        /*0000*/ 	.byte	0x04, 0x37
        /*0002*/ 	.short	(.L_2249 - .L_2248)
.L_2248:
        /*0004*/ 	.word	0x00000082


	//----- nvinfo : EIATTR_KPARAM_INFO
	.align		4
.L_2249:
        /*0008*/ 	.byte	0x04, 0x17
        /*000a*/ 	.short	(.L_2251 - .L_2250)
.L_2250:
        /*000c*/ 	.word	0x00000000
        /*0010*/ 	.short	0x0000
        /*0012*/ 	.short	0x0000
        /*0014*/ 	.byte	0x00, 0xf0, 0xa1, 0x04


	//----- nvinfo : EIATTR_SPARSE_MMA_MASK
	.align		4
.L_2251:
        /*0018*/ 	.byte	0x03, 0x50
        /*001a*/ 	.short	0x0000


	//----- nvinfo : EIATTR_MAXREG_COUNT
	.align		4
        /*001c*/ 	.byte	0x03, 0x1b
        /*001e*/ 	.short	0x0040


	//----- nvinfo : EIATTR_NUM_BARRIERS
	.align		4
        /*0020*/ 	.byte	0x02, 0x4c
        /*0022*/ 	.byte	0x01
	.zero		1


	//----- nvinfo : EIATTR_MERCURY_ISA_VERSION
	.align		4
        /*0024*/ 	.byte	0x03, 0x5f
        /*0026*/ 	.short	0x0101


	//----- nvinfo : EIATTR_COOP_GROUP_MASK_REGIDS
	.align		4
        /*0028*/ 	.byte	0x04, 0x29
        /*002a*/ 	.short	(.L_2253 - .L_2252)


	//   ....[0]....
.L_2252:
        /*002c*/ 	.word	0xffffffff


	//   ....[1]....
        /*0030*/ 	.word	0xffffffff


	//   ....[2]....
        /*0034*/ 	.word	0xffffffff


	//   ....[3]....
        /*0038*/ 	.word	0xffffffff


	//   ....[4]....
        /*003c*/ 	.word	0xffffffff


	//   ....[5]....
        /*0040*/ 	.word	0xffffffff


	//   ....[6]....
        /*0044*/ 	.word	0xffffffff


	//   ....[7]....
        /*0048*/ 	.word	0xffffffff


	//   ....[8]....
        /*004c*/ 	.word	0xffffffff


	//   ....[9]....
        /*0050*/ 	.word	0xffffffff


	//   ....[10]....
        /*0054*/ 	.word	0xffffffff


	//   ....[11]....
        /*0058*/ 	.word	0xffffffff


	//   ....[12]....
        /*005c*/ 	.word	0xffffffff


	//   ....[13]....
        /*0060*/ 	.word	0xffffffff


	//   ....[14]....
        /*0064*/ 	.word	0xffffffff


	//   ....[15]....
        /*0068*/ 	.word	0x05000014


	//   ....[16]....
        /*006c*/ 	.word	0x05000014


	//   ....[17]....
        /*0070*/ 	.word	0x05000014


	//   ....[18]....
        /*0074*/ 	.word	0x05000014


	//   ....[19]....
        /*0078*/ 	.word	0x05000014


	//   ....[20]....
        /*007c*/ 	.word	0x05000014


	//   ....[21]....
        /*0080*/ 	.word	0x05000014


	//   ....[22]....
        /*0084*/ 	.word	0x05000014


	//   ....[23]....
        /*0088*/ 	.word	0x05000014


	//   ....[24]....
        /*008c*/ 	.word	0x05000014


	//   ....[25]....
        /*0090*/ 	.word	0x05000014


	//   ....[26]....
        /*0094*/ 	.word	0x05000014


	//   ....[27]....
        /*0098*/ 	.word	0x05000014


	//   ....[28]....
        /*009c*/ 	.word	0x05000014


	//   ....[29]....
        /*00a0*/ 	.word	0x05000014


	//----- nvinfo : EIATTR_COOP_GROUP_INSTR_OFFSETS
	.align		4
.L_2253:
        /*00a4*/ 	.byte	0x04, 0x28
        /*00a6*/ 	.short	(.L_2255 - .L_2254)


	//   ....[0]....
.L_2254:
        /*00a8*/ 	.word	0x00000ab0


	//   ....[1]....
        /*00ac*/ 	.word	0x00000ac0


	//   ....[2]....
        /*00b0*/ 	.word	0x00000ad0


	//   ....[3]....
        /*00b4*/ 	.word	0x00000b00


	//   ....[4]....
        /*00b8*/ 	.word	0x00000b20


	//   ....[5]....
        /*00bc*/ 	.word	0x00000b30


	//   ....[6]....
        /*00c0*/ 	.word	0x00000b60


	//   ....[7]....
        /*00c4*/ 	.word	0x00000b80


	//   ....[8]....
        /*00c8*/ 	.word	0x00000b90


	//   ....[9]....
        /*00cc*/ 	.word	0x00000bc0


	//   ....[10]....
        /*00d0*/ 	.word	0x00000be0


	//   ....[11]....
        /*00d4*/ 	.word	0x00000bf0


	//   ....[12]....
        /*00d8*/ 	.word	0x00000c20


	//   ....[13]....
        /*00dc*/ 	.word	0x00000c40


	//   ....[14]....
        /*00e0*/ 	.word	0x00000c50


	//   ....[15]....
        /*00e4*/ 	.word	0x00000eb0


	//   ....[16]....
        /*00e8*/ 	.word	0x00000f20


	//   ....[17]....
        /*00ec*/ 	.word	0x00000f90


	//   ....[18]....
        /*00f0*/ 	.word	0x00001000


	//   ....[19]....
        /*00f4*/ 	.word	0x00001070


	//   ....[20]....
        /*00f8*/ 	.word	0x000010d0


	//   ....[21]....
        /*00fc*/ 	.word	0x00001140


	//   ....[22]....
        /*0100*/ 	.word	0x000011b0


	//   ....[23]....
        /*0104*/ 	.word	0x00001220


	//   ....[24]....
        /*0108*/ 	.word	0x00001290


	//   ....[25]....
        /*010c*/ 	.word	0x000012f0


	//   ....[26]....
        /*0110*/ 	.word	0x00001360


	//   ....[27]....
        /*0114*/ 	.word	0x000013d0


	//   ....[28]....
        /*0118*/ 	.word	0x00001440


	//   ....[29]....
        /*011c*/ 	.word	0x000014b0


	//----- nvinfo : EIATTR_EXIT_INSTR_OFFSETS
	.align		4
.L_2255:
        /*0120*/ 	.byte	0x04, 0x1c
        /*0122*/ 	.short	(.L_2257 - .L_2256)


	//   ....[0]....
.L_2256:
        /*0124*/ 	.word	0x00000070


	//   ....[1]....
        /*0128*/ 	.word	0x00000e50


	//----- nvinfo : EIATTR_MAX_THREADS
	.align		4
.L_2257:
        /*012c*/ 	.byte	0x04, 0x05
        /*012e*/ 	.short	(.L_2259 - .L_2258)
.L_2258:
        /*0130*/ 	.word	0x00000400
        /*0134*/ 	.word	0x00000001
        /*0138*/ 	.word	0x00000001


	//----- nvinfo : EIATTR_CRS_STACK_SIZE
	.align		4
.L_2259:
        /*013c*/ 	.byte	0x04, 0x1e
        /*013e*/ 	.short	(.L_2261 - .L_2260)
.L_2260:
        /*0140*/ 	.word	0x00000000


	//----- nvinfo : EIATTR_CBANK_PARAM_SIZE
	.align		4
.L_2261:
        /*0144*/ 	.byte	0x03, 0x19
        /*0146*/ 	.short	0x0128


	//----- nvinfo : EIATTR_PARAM_CBANK
	.align		4
        /*0148*/ 	.byte	0x04, 0x0a
        /*014a*/ 	.short	(.L_2263 - .L_2262)
	.align		4
.L_2262:
        /*014c*/ 	.word	index@(.nv.constant0._ZN10layer_norm22ln_bwd_finalize_kernelINS_22Kernel_traits_finalizeILj7168Ef13__nv_bfloat16S2_S2_fjLb1ELj1024ELj4ENS_18Kernel_traits_baseILj7168EfS2_S2_S2_fjLj1024EEEEELb1ELb1EEEvNS_9BwdParamsE)
        /*0150*/ 	.short	0x0210
        /*0152*/ 	.short	0x0128


	//----- nvinfo : EIATTR_SW_WAR
	.align		4
.L_2263:
        /*0154*/ 	.byte	0x04, 0x36
        /*0156*/ 	.short	(.L_2265 - .L_2264)
.L_2264:
        /*0158*/ 	.word	0x00000008
.L_2265:


//--------------------- .nv.info._ZN10layer_norm13ln_bwd_kernelINS_13Kernel_traitsIf13__nv_bfloat16S2_S2_fjLj7168ELj1ELj1ELj8ELj8ENS_18Kernel_traits_baseILj7168EfS2_S2_S2_fjLj256EEEEELb1ELb1ELb1ELb1EEEvNS_9BwdParamsE --------------------------
	.section	.nv.info._ZN10layer_norm13ln_bwd_kernelINS_13Kernel_traitsIf13__nv_bfloat16S2_S2_fjLj7168ELj1ELj1ELj8ELj8ENS_18Kernel_traits_baseILj7168EfS2_S2_S2_fjLj256EEEEELb1ELb1ELb1ELb1EEEvNS_9BwdParamsE,"",@"SHT_CUDA_INFO"
	.sectionflags	@""
	.align	4


	//----- nvinfo : EIATTR_CUDA_API_VERSION
	.align		4
        /*0000*/ 	.byte	0x04, 0x37
        /*0002*/ 	.short	(.L_2267 - .L_2266)
.L_2266:
        /*0004*/ 	.word	0x00000082


	//----- nvinfo : EIATTR_KPARAM_INFO
	.align		4
.L_2267:
        /*0008*/ 	.byte	0x04, 0x17
        /*000a*/ 	.short	(.L_2269 - .L_2268)
.L_2268:
        /*000c*/ 	.word	0x00000000
        /*0010*/ 	.short	0x0000
        /*0012*/ 	.short	0x0000
        /*0014*/ 	.byte	0x00, 0xf0, 0xa1, 0x04


	//----- nvinfo : EIATTR_SPARSE_MMA_MASK
	.align		4
.L_2269:
        /*0018*/ 	.byte	0x03, 0x50
        /*001a*/ 	.short	0x0000


	//----- nvinfo : EIATTR_MAXREG_COUNT
	.align		4
        /*001c*/ 	.byte	0x03, 0x1b
        /*001e*/ 	.short	0x00ff


	//----- nvinfo : EIATTR_NUM_BARRIERS
	.align		4
        /*0020*/ 	.byte	0x02, 0x4c
        /*0022*/ 	.byte	0x01
	.zero		1


	//----- nvinfo : EIATTR_MERCURY_ISA_VERSION
	.align		4
        /*0024*/ 	.byte	0x03, 0x5f
        /*0026*/ 	.short	0x0101


	//----- nvinfo : EIATTR_COOP_GROUP_MASK_REGIDS
	.align		4
        /*0028*/ 	.byte	0x04, 0x29
        /*002a*/ 	.short	(.L_2271 - .L_2270)


	//   ....[0]....
.L_2270:
        /*002c*/ 	.word	0xffffffff


	//   ....[1]....
        /*0030*/ 	.word	0xffffffff


	//   ....[2]....
        /*0034*/ 	.word	0xffffffff


	//   ....[3]....
        /*0038*/ 	.word	0xffffffff


	//   ....[4]....
        /*003c*/ 	.word	0xffffffff


	//   ....[5]....
        /*0040*/ 	.word	0xffffffff


	//   ....[6]....
        /*0044*/ 	.word	0xffffffff


	//   ....[7]....
        /*0048*/ 	.word	0xffffffff


	//   ....[8]....
        /*004c*/ 	.word	0xffffffff


	//   ....[9]....
        /*0050*/ 	.word	0xffffffff


	//   ....[10]....
        /*0054*/ 	.word	0x0500001c


	//   ....[11]....
        /*0058*/ 	.word	0x0500001c


	//   ....[12]....
        /*005c*/ 	.word	0x0500001c


	//   ....[13]....
        /*0060*/ 	.word	0x0500001c


	//   ....[14]....
        /*0064*/ 	.word	0x0500001c


	//   ....[15]....
        /*0068*/ 	.word	0x0500001c


	//   ....[16]....
        /*006c*/ 	.word	0x0500001c


	//   ....[17]....
        /*0070*/ 	.word	0x0500001c


	//   ....[18]....
        /*0074*/ 	.word	0x0500001c


	//   ....[19]....
        /*0078*/ 	.word	0x0500001c


	//----- nvinfo : EIATTR_COOP_GROUP_INSTR_OFFSETS
	.align		4
.L_2271:
        /*007c*/ 	.byte	0x04, 0x28
        /*007e*/ 	.short	(.L_2273 - .L_2272)


	//   ....[0]....
.L_2272:
        /*0080*/ 	.word	0x000024e0


	//   ....[1]....
        /*0084*/ 	.word	0x000024f0


	//   ....[2]....
        /*0088*/ 	.word	0x00002520


	//   ....[3]....
        /*008c*/ 	.word	0x00002530


	//   ....[4]....
        /*0090*/ 	.word	0x00002560


	//   ....[5]....
        /*0094*/ 	.word	0x00002570


	//   ....[6]....
        /*0098*/ 	.word	0x000025a0


	//   ....[7]....
        /*009c*/ 	.word	0x000025b0


	//   ....[8]....
        /*00a0*/ 	.word	0x000025e0


	//   ....[9]....
        /*00a4*/ 	.word	0x000025f0


	//   ....[10]....
        /*00a8*/ 	.word	0x00006c40


	//   ....[11]....
        /*00ac*/ 	.word	0x00006c90


	//   ....[12]....
        /*00b0*/ 	.word	0x00006cf0


	//   ....[13]....
        /*00b4*/ 	.word	0x00006d50


	//   ....[14]....
        /*00b8*/ 	.word	0x00006db0


	//   ....[15]....
        /*00bc*/ 	.word	0x00006e10


	//   ....[16]....
        /*00c0*/ 	.word	0x00006e70


	//   ....[17]....
        /*00c4*/ 	.word	0x00006ed0


	//   ....[18]....
        /*00c8*/ 	.word	0x00006f30


	//   ....[19]....
        /*00cc*/ 	.word	0x00006f90


	//----- nvinfo : EIATTR_EXIT_INSTR_OFFSETS
	.align		4
.L_2273:
        /*00d0*/ 	.byte	0x04, 0x1c
        /*00d2*/ 	.short	(.L_2275 - .L_2274)


	//   ....[0]....
.L_2274:
        /*00d4*/ 	.word	0x00006be0


	//----- nvinfo : EIATTR_MAX_THREADS
	.align		4
.L_2275:
        /*00d8*/ 	.byte	0x04, 0x05
        /*00da*/ 	.short	(.L_2277 - .L_2276)
.L_2276:
        /*00dc*/ 	.word	0x00000100
        /*00e0*/ 	.word	0x00000001
        /*00e4*/ 	.word	0x00000001


	//----- nvinfo : EIATTR_CRS_STACK_SIZE
	.align		4
.L_2277:
        /*00e8*/ 	.byte	0x04, 0x1e
        /*00ea*/ 	.short	(.L_2279 - .L_2278)
.L_2278:
        /*00ec*/ 	.word	0x00000000


	//----- nvinfo : EIATTR_CBANK_PARAM_SIZE
	.align		4
.L_2279:
        /*00f0*/ 	.byte	0x03, 0x19
        /*00f2*/ 	.short	0x0128


	//----- nvinfo : EIATTR_PARAM_CBANK
	.align		4
        /*00f4*/ 	.byte	0x04, 0x0a
        /*00f6*/ 	.short	(.L_2281 - .L_2280)
	.align		4
.L_2280:
        /*00f8*/ 	.word	index@(.nv.constant0._ZN10layer_norm13ln_bwd_kernelINS_13Kernel_traitsIf13__nv_bfloat16S2_S2_fjLj7168ELj1ELj1ELj8ELj8ENS_18Kernel_traits_baseILj7168EfS2_S2_S2_fjLj256EEEEELb1ELb1ELb1ELb1EEEvNS_9BwdParamsE)
        /*00fc*/ 	.short	0x0210
        /*00fe*/ 	.short	0x0128


	//----- nvinfo : EIATTR_SW_WAR
	.align		4
.L_2281:
        /*0100*/ 	.byte	0x04, 0x36
        /*0102*/ 	.short	(.L_2283 - .L_2282)
.L_2282:
        /*0104*/ 	.word	0x00000008
.L_2283:


//--------------------- .nv.info._ZN10layer_norm13ln_bwd_kernelINS_13Kernel_traitsI13__nv_bfloat16S2_fS2_fjLj7168ELj1ELj1ELj8ELj8ENS_18Kernel_traits_baseILj7168ES2_S2_fS2_fjLj256EEEEELb0ELb0ELb0ELb0EEEvNS_9BwdParamsE --------------------------
	.section	.nv.info._ZN10layer_norm13ln_bwd_kernelINS_13Kernel_traitsI13__nv_bfloat16S2_fS2_fjLj7168ELj1ELj1ELj8ELj8ENS_18Kernel_traits_baseILj7168ES2_S2_fS2_fjLj256EEEEELb0ELb0ELb0ELb0EEEvNS_9BwdParamsE,"",@"SHT_CUDA_INFO"
	.sectionflags	@""
	.align	4


	//----- nvinfo : EIATTR_CUDA_API_VERSION
	.align		4
        /*0000*/ 	.byte	0x04, 0x37
        /*0002*/ 	.short	(.L_2285 - .L_2284)
.L_2284:
        /*0004*/ 	.word	0x00000082


	//----- nvinfo : EIATTR_KPARAM_INFO
	.align		4
.L_2285:
        /*0008*/ 	.byte	0x04, 0x17
        /*000a*/ 	.short	(.L_2287 - .L_2286)
.L_2286:
        /*000c*/ 	.word	0x00000000
        /*0010*/ 	.short	0x0000
        /*0012*/ 	.short	0x0000
        /*0014*/ 	.byte	0x00, 0xf0, 0xa1, 0x04


	//----- nvinfo : EIATTR_SPARSE_MMA_MASK
	.align		4
.L_2287:
        /*0018*/ 	.byte	0x03, 0x50
        /*001a*/ 	.short	0x0000


	//----- nvinfo : EIATTR_MAXREG_COUNT
	.align		4
        /*001c*/ 	.byte	0x03, 0x1b
        /*001e*/ 	.short	0x00ff


	//----- nvinfo : EIATTR_NUM_BARRIERS
	.align		4
        /*0020*/ 	.byte	0x02, 0x4c
        /*0022*/ 	.byte	0x01
	.zero		1


	//----- nvinfo : EIATTR_MERCURY_ISA_VERSION
	.align		4
        /*0024*/ 	.byte	0x03, 0x5f
        /*0026*/ 	.short	0x0101


	//----- nvinfo : EIATTR_COOP_GROUP_MASK_REGIDS
	.align		4
        /*0028*/ 	.byte	0x04, 0x29
        /*002a*/ 	.short	(.L_2289 - .L_2288)


	//   ....[0]....
.L_2288:
        /*002c*/ 	.word	0xffffffff


	//   ....[1]....
        /*0030*/ 	.word	0xffffffff


	//   ....[2]....
        /*0034*/ 	.word	0xffffffff


	//   ....[3]....
        /*0038*/ 	.word	0xffffffff


	//   ....[4]....
        /*003c*/ 	.word	0xffffffff


	//   ....[5]....
        /*0040*/ 	.word	0xffffffff


	//   ....[6]....
        /*0044*/ 	.word	0xffffffff


	//   ....[7]....
        /*0048*/ 	.word	0xffffffff


	//   ....[8]....
        /*004c*/ 	.word	0xffffffff


	//   ....[9]....
        /*0050*/ 	.word	0xffffffff


	//   ....[10]....
        /*0054*/ 	.word	0x0500008b


	//   ....[11]....
        /*0058*/ 	.word	0x0500008b


	//   ....[12]....
        /*005c*/ 	.word	0x0500008b


	//   ....[13]....
        /*0060*/ 	.word	0x0500008b


	//   ....[14]....
        /*0064*/ 	.word	0x0500008b


	//   ....[15]....
        /*0068*/ 	.word	0x0500008b


	//   ....[16]....
        /*006c*/ 	.word	0x0500008b


	//   ....[17]....
        /*0070*/ 	.word	0x0500008b


	//   ....[18]....
        /*0074*/ 	.word	0x0500008b


	//   ....[19]....
        /*0078*/ 	.word	0x0500008b


	//----- nvinfo : EIATTR_COOP_GROUP_INSTR_OFFSETS
	.align		4
.L_2289:
        /*007c*/ 	.byte	0x04, 0x28
        /*007e*/ 	.short	(.L_2291 - .L_2290)


	//   ....[0]....
.L_2290:
        /*0080*/ 	.word	0x00002280


	//   ....[1]....
        /*0084*/ 	.word	0x00002290


	//   ....[2]....
        /*0088*/ 	.word	0x000022c0


	//   ....[3]....
        /*008c*/ 	.word	0x000022d0


	//   ....[4]....
        /*0090*/ 	.word	0x00002300


	//   ....[5]....
        /*0094*/ 	.word	0x00002310


	//   ....[6]....
        /*0098*/ 	.word	0x00002340


	//   ....[7]....
        /*009c*/ 	.word	0x00002350


	//   ....[8]....
        /*00a0*/ 	.word	0x00002380


	//   ....[9]....
        /*00a4*/ 	.word	0x00002390


	//   ....[10]....
        /*00a8*/ 	.word	0x00003f40


	//   ....[11]....
        /*00ac*/ 	.word	0x00003f90


	//   ....[12]....
        /*00b0*/ 	.word	0x00004000


	//   ....[13]....
        /*00b4*/ 	.word	0x00004060


	//   ....[14]....
        /*00b8*/ 	.word	0x000040d0


	//   ....[15]....
        /*00bc*/ 	.word	0x00004130


	//   ....[16]....
        /*00c0*/ 	.word	0x000041a0


	//   ....[17]....
        /*00c4*/ 	.word	0x00004200


	//   ....[18]....
        /*00c8*/ 	.word	0x00004270


	//   ....[19]....
        /*00cc*/ 	.word	0x000042d0


	//----- nvinfo : EIATTR_EXIT_INSTR_OFFSETS
	.align		4
.L_2291:
        /*00d0*/ 	.byte	0x04, 0x1c
        /*00d2*/ 	.short	(.L_2293 - .L_2292)


	//   ....[0]....
.L_2292:
        /*00d4*/ 	.word	0x00003e60


	//   ....[1]....
        /*00d8*/ 	.word	0x00003ee0


	//----- nvinfo : EIATTR_MAX_THREADS
	.align		4
.L_2293:
        /*00dc*/ 	.byte	0x04, 0x05
        /*00de*/ 	.short	(.L_2295 - .L_2294)
.L_2294:
        /*00e0*/ 	.word	0x00000100
        /*00e4*/ 	.word	0x00000001
        /*00e8*/ 	.word	0x00000001


	//----- nvinfo : EIATTR_CRS_STACK_SIZE
	.align		4
.L_2295:
        /*00ec*/ 	.byte	0x04, 0x1e
        /*00ee*/ 	.short	(.L_2297 - .L_2296)
.L_2296:
        /*00f0*/ 	.word	0x00000000


	//----- nvinfo : EIATTR_CBANK_PARAM_SIZE
	.align		4
.L_2297:
        /*00f4*/ 	.byte	0x03, 0x19
        /*00f6*/ 	.short	0x0128


	//----- nvinfo : EIATTR_PARAM_CBANK
	.align		4
        /*00f8*/ 	.byte	0x04, 0x0a
        /*00fa*/ 	.short	(.L_2299 - .L_2298)
	.align		4
.L_2298:
        /*00fc*/ 	.word	index@(.nv.constant0._ZN10layer_norm13ln_bwd_kernelINS_13Kernel_traitsI13__nv_bfloat16S2_fS2_fjLj7168ELj1ELj1ELj8ELj8ENS_18Kernel_traits_baseILj7168ES2_S2_fS2_fjLj256EEEEELb0ELb0ELb0ELb0EEEvNS_9BwdParamsE)
        /*0100*/ 	.short	0x0210
        /*0102*/ 	.short	0x0128


	//----- nvinfo : EIATTR_SW_WAR
	.align		4
.L_2299:
        /*0104*/ 	.byte	0x04, 0x36
        /*0106*/ 	.short	(.L_2301 - .L_2300)
.L_2300:
        /*0108*/ 	.word	0x00000008
.L_2301:


//--------------------- .nv.info._ZN10layer_norm13ln_bwd_kernelINS_13Kernel_traitsI13__nv_bfloat16S2_fS2_fjLj7168ELj1ELj1ELj8ELj8ENS_18Kernel_traits_baseILj7168ES2_S2_fS2_fjLj256EEEEELb0ELb0ELb0ELb1EEEvNS_9BwdParamsE --------------------------
	.section	.nv.info._ZN10layer_norm13ln_bwd_kernelINS_13Kernel_traitsI13__nv_bfloat16S2_fS2_fjLj7168ELj1ELj1ELj8ELj8ENS_18Kernel_traits_baseILj7168ES2_S2_fS2_fjLj256EEEEELb0ELb0ELb0ELb1EEEvNS_9BwdParamsE,"",@"SHT_CUDA_INFO"
	.sectionflags	@""
	.align	4


	//----- nvinfo : EIATTR_CUDA_API_VERSION
	.align		4
        /*0000*/ 	.byte	0x04, 0x37
        /*0002*/ 	.short	(.L_2303 - .L_2302)
.L_2302:
        /*0004*/ 	.word	0x00000082


	//----- nvinfo : EIATTR_KPARAM_INFO
	.align		4
.L_2303:
        /*0008*/ 	.byte	0x04, 0x17
        /*000a*/ 	.short	(.L_2305 - .L_2304)
.L_2304:
        /*000c*/ 	.word	0x00000000
        /*0010*/ 	.short	0x0000
        /*0012*/ 	.short	0x0000
        /*0014*/ 	.byte	0x00, 0xf0, 0xa1, 0x04


	//----- nvinfo : EIATTR_SPARSE_MMA_MASK
	.align		4
.L_2305:
        /*0018*/ 	.byte	0x03, 0x50
        /*001a*/ 	.short	0x0000


	//----- nvinfo : EIATTR_MAXREG_COUNT
	.align		4
        /*001c*/ 	.byte	0x03, 0x1b
        /*001e*/ 	.short	0x00ff


	//----- nvinfo : EIATTR_NUM_BARRIERS
	.align		4
        /*0020*/ 	.byte	0x02, 0x4c
        /*0022*/ 	.byte	0x01
	.zero		1


	//----- nvinfo : EIATTR_MERCURY_ISA_VERSION
	.align		4
        /*0024*/ 	.byte	0x03, 0x5f
        /*0026*/ 	.short	0x0101


	//----- nvinfo : EIATTR_COOP_GROUP_MASK_REGIDS
	.align		4
        /*0028*/ 	.byte	0x04, 0x29
        /*002a*/ 	.short	(.L_2307 - .L_2306)


	//   ....[0]....
.L_2306:
        /*002c*/ 	.word	0xffffffff


	//   ....[1]....
        /*0030*/ 	.word	0xffffffff


	//   ....[2]....
        /*0034*/ 	.word	0xffffffff


	//   ....[3]....
        /*0038*/ 	.word	0xffffffff


	//   ....[4]....
        /*003c*/ 	.word	0xffffffff


	//   ....[5]....
        /*0040*/ 	.word	0xffffffff


	//   ....[6]....
        /*0044*/ 	.word	0xffffffff


	//   ....[7]....
        /*0048*/ 	.word	0xffffffff


	//   ....[8]....
        /*004c*/ 	.word	0xffffffff


	//   ....[9]....
        /*0050*/ 	.word	0xffffffff


	//   ....[10]....
        /*0054*/ 	.word	0x0500005d


	//   ....[11]....
        /*0058*/ 	.word	0x0500005d


	//   ....[12]....
        /*005c*/ 	.word	0x0500005d


	//   ....[13]....
        /*0060*/ 	.word	0x0500005d


	//   ....[14]....
        /*0064*/ 	.word	0x0500005d


	//   ....[15]....
        /*0068*/ 	.word	0x0500005d


	//   ....[16]....
        /*006c*/ 	.word	0x0500005d


	//   ....[17]....
        /*0070*/ 	.word	0x0500005d


	//   ....[18]....
        /*0074*/ 	.word	0x0500005d


	//   ....[19]....
        /*0078*/ 	.word	0x0500005d


	//----- nvinfo : EIATTR_COOP_GROUP_INSTR_OFFSETS
	.align		4
.L_2307:
        /*007c*/ 	.byte	0x04, 0x28
        /*007e*/ 	.short	(.L_2309 - .L_2308)


	//   ....[0]....
.L_2308:
        /*0080*/ 	.word	0x00001d10


	//   ....[1]....
        /*0084*/ 	.word	0x00001d20


	//   ....[2]....
        /*0088*/ 	.word	0x00001d50


	//   ....[3]....
        /*008c*/ 	.word	0x00001d60


	//   ....[4]....
        /*0090*/ 	.word	0x00001da0


	//   ....[5]....
        /*0094*/ 	.word	0x00001dc0


	//   ....[6]....
        /*0098*/ 	.word	0x00001e00


	//   ....[7]....
        /*009c*/ 	.word	0x00001e10


	//   ....[8]....
        /*00a0*/ 	.word	0x00001e50


	//   ....[9]....
        /*00a4*/ 	.word	0x00001e70


	//   ....[10]....
        /*00a8*/ 	.word	0x000037a0


	//   ....[11]....
        /*00ac*/ 	.word	0x000037f0


	//   ....[12]....
        /*00b0*/ 	.word	0x00003860


	//   ....[13]....
        /*00b4*/ 	.word	0x000038c0


	//   ....[14]....
        /*00b8*/ 	.word	0x00003940


	//   ....[15]....
        /*00bc*/ 	.word	0x000039b0


	//   ....[16]....
        /*00c0*/ 	.word	0x00003a30


	//   ....[17]....
        /*00c4*/ 	.word	0x00003a90


	//   ....[18]....
        /*00c8*/ 	.word	0x00003b10


	//   ....[19]....
        /*00cc*/ 	.word	0x00003b80


	//----- nvinfo : EIATTR_EXIT_INSTR_OFFSETS
	.align		4
.L_2309:
        /*00d0*/ 	.byte	0x04, 0x1c
        /*00d2*/ 	.short	(.L_2311 - .L_2310)


	//   ....[0]....
.L_2310:
        /*00d4*/ 	.word	0x00003740


	//----- nvinfo : EIATTR_MAX_THREADS
	.align		4
.L_2311:
        /*00d8*/ 	.byte	0x04, 0x05
        /*00da*/ 	.short	(.L_2313 - .L_2312)
.L_2312:
        /*00dc*/ 	.word	0x00000100
        /*00e0*/ 	.word	0x00000001
        /*00e4*/ 	.word	0x00000001


	//----- nvinfo : EIATTR_CRS_STACK_SIZE
	.align		4
.L_2313:
        /*00e8*/ 	.byte	0x04, 0x1e
        /*00ea*/ 	.short	(.L_2315 - .L_2314)
.L_2314:
        /*00ec*/ 	.word	0x00000000


	//----- nvinfo : EIATTR_CBANK_PARAM_SIZE
	.align		4
.L_2315:
        /*00f0*/ 	.byte	0x03, 0x19
        /*00f2*/ 	.short	0x0128


	//----- nvinfo : EIATTR_PARAM_CBANK
	.align		4
        /*00f4*/ 	.byte	0x04, 0x0a
        /*00f6*/ 	.short	(.L_2317 - .L_2316)
	.align		4
.L_2316:
        /*00f8*/ 	.word	index@(.nv.constant0._ZN10layer_norm13ln_bwd_kernelINS_13Kernel_traitsI13__nv_bfloat16S2_fS2_fjLj7168ELj1ELj1ELj8ELj8ENS_18Kernel_traits_baseILj7168ES2_S2_fS2_fjLj256EEEEELb0ELb0ELb0ELb1EEEvNS_9BwdParamsE)
        /*00fc*/ 	.short	0x0210
        /*00fe*/ 	.short	0x0128


	//----- nvinfo : EIATTR_SW_WAR
	.align		4
.L_2317:
        /*0100*/ 	.byte	0x04, 0x36
        /*0102*/ 	.short	(.L_2319 - .L_2318)
.L_2318:
        /*0104*/ 	.word	0x00000008
.L_2319:


//--------------------- .nv.info._ZN10layer_norm13ln_bwd_kernelINS_13Kernel_traitsI13__nv_bfloat16S2_fS2_fjLj7168ELj1ELj1ELj8ELj8ENS_18Kernel_traits_baseILj7168ES2_S2_fS2_fjLj256EEEEELb0ELb0ELb1ELb0EEEvNS_9BwdParamsE --------------------------
	.section	.nv.info._ZN10layer_norm13ln_bwd_kernelINS_13Kernel_traitsI13__nv_bfloat16S2_fS2_fjLj7168ELj1ELj1ELj8ELj8ENS_18Kernel_traits_baseILj7168ES2_S2_fS2_fjLj256EEEEELb0ELb0ELb1ELb0EEEvNS_9BwdParamsE,"",@"SHT_CUDA_INFO"
	.sectionflags	@""
	.align	4


	//----- nvinfo : EIATTR_CUDA_API_VERSION
	.align		4
        /*0000*/ 	.byte	0x04, 0x37
        /*0002*/ 	.short	(.L_2321 - .L_2320)
.L_2320:
        /*0004*/ 	.word	0x00000082


	//----- nvinfo : EIATTR_KPARAM_INFO
	.align		4
.L_2321:
        /*0008*/ 	.byte	0x04, 0x17
        /*000a*/ 	.short	(.L_2323 - .L_2322)
.L_2322:
        /*000c*/ 	.word	0x00000000
        /*0010*/ 	.short	0x0000
        /*0012*/ 	.short	0x0000
        /*0014*/ 	.byte	0x00, 0xf0, 0xa1, 0x04


	//----- nvinfo : EIATTR_SPARSE_MMA_MASK
	.align		4
.L_2323:
        /*0018*/ 	.byte	0x03, 0x50
        /*001a*/ 	.short	0x0000


	//----- nvinfo : EIATTR_MAXREG_COUNT
	.align		4
        /*001c*/ 	.byte	0x03, 0x1b
        /*001e*/ 	.short	0x00ff


	//----- nvinfo : EIATTR_NUM_BARRIERS
	.align		4
        /*0020*/ 	.byte	0x02, 0x4c
        /*0022*/ 	.byte	0x01
	.zero		1


	//----- nvinfo : EIATTR_MERCURY_ISA_VERSION
	.align		4
        /*0024*/ 	.byte	0x03, 0x5f
        /*0026*/ 	.short	0x0101


	//----- nvinfo : EIATTR_COOP_GROUP_MASK_REGIDS
	.align		4
        /*0028*/ 	.byte	0x04, 0x29
        /*002a*/ 	.short	(.L_2325 - .L_2324)


	//   ....[0]....
.L_2324:
        /*002c*/ 	.word	0xffffffff


	//   ....[1]....
        /*0030*/ 	.word	0xffffffff


	//   ....[2]....
        /*0034*/ 	.word	0xffffffff


	//   ....[3]....
        /*0038*/ 	.word	0xffffffff


	//   ....[4]....
        /*003c*/ 	.word	0xffffffff


	//   ....[5]....
        /*0040*/ 	.word	0xffffffff


	//   ....[6]....
        /*0044*/ 	.word	0xffffffff


	//   ....[7]....
        /*0048*/ 	.word	0xffffffff


	//   ....[8]....
        /*004c*/ 	.word	0xffffffff


	//   ....[9]....
        /*0050*/ 	.word	0xffffffff


	//   ....[10]....
        /*0054*/ 	.word	0x0500008b


	//   ....[11]....
        /*0058*/ 	.word	0x0500008b


	//   ....[12]....
        /*005c*/ 	.word	0x0500008b


	//   ....[13]....
        /*0060*/ 	.word	0x0500008b


	//   ....[14]....
        /*0064*/ 	.word	0x0500008b


	//   ....[15]....
        /*0068*/ 	.word	0x0500008b


	//   ....[16]....
        /*006c*/ 	.word	0x0500008b


	//   ....[17]....
        /*0070*/ 	.word	0x0500008b


	//   ....[18]....
        /*0074*/ 	.word	0x0500008b


	//   ....[19]....
        /*0078*/ 	.word	0x0500008b


	//----- nvinfo : EIATTR_COOP_GROUP_INSTR_OFFSETS
	.align		4
.L_2325:
        /*007c*/ 	.byte	0x04, 0x28
        /*007e*/ 	.short	(.L_2327 - .L_2326)


	//   ....[0]....
.L_2326:
        /*0080*/ 	.word	0x00002700


	//   ....[1]....
        /*0084*/ 	.word	0x00002710


	//   ....[2]....
        /*0088*/ 	.word	0x00002740


	//   ....[3]....
        /*008c*/ 	.word	0x00002750


	//   ....[4]....
        /*0090*/ 	.word	0x00002780


	//   ....[5]....
        /*0094*/ 	.word	0x00002790


	//   ....[6]....
        /*0098*/ 	.word	0x000027c0


	//   ....[7]....
        /*009c*/ 	.word	0x000027d0


	//   ....[8]....
        /*00a0*/ 	.word	0x00002800


	//   ....[9]....
        /*00a4*/ 	.word	0x00002810


	//   ....[10]....
        /*00a8*/ 	.word	0x000059d0


	//   ....[11]....
        /*00ac*/ 	.word	0x00005a20


	//   ....[12]....
        /*00b0*/ 	.word	0x00005a90


	//   ....[13]....
        /*00b4*/ 	.word	0x00005af0


	//   ....[14]....
        /*00b8*/ 	.word	0x00005b60


	//   ....[15]....
        /*00bc*/ 	.word	0x00005bc0


	//   ....[16]....
        /*00c0*/ 	.word	0x00005c30


	//   ....[17]....
        /*00c4*/ 	.word	0x00005c90


	//   ....[18]....
        /*00c8*/ 	.word	0x00005d00


	//   ....[19]....
        /*00cc*/ 	.word	0x00005d60


	//----- nvinfo : EIATTR_EXIT_INSTR_OFFSETS
	.align		4
.L_2327:
        /*00d0*/ 	.byte	0x04, 0x1c
        /*00d2*/ 	.short	(.L_2329 - .L_2328)


	//   ....[0]....
.L_2328:
        /*00d4*/ 	.word	0x000058f0


	//   ....[1]....
        /*00d8*/ 	.word	0x00005970


	//----- nvinfo : EIATTR_MAX_THREADS
	.align		4
.L_2329:
        /*00dc*/ 	.byte	0x04, 0x05
        /*00de*/ 	.short	(.L_2331 - .L_2330)
.L_2330:
        /*00e0*/ 	.word	0x00000100
        /*00e4*/ 	.word	0x00000001
        /*00e8*/ 	.word	0x00000001


	//----- nvinfo : EIATTR_CRS_STACK_SIZE
	.align		4
.L_2331:
        /*00ec*/ 	.byte	0x04, 0x1e
        /*00ee*/ 	.short	(.L_2333 - .L_2332)
.L_2332:
        /*00f0*/ 	.word	0x00000000


	//----- nvinfo : EIATTR_CBANK_PARAM_SIZE
	.align		4
.L_2333:
        /*00f4*/ 	.byte	0x03, 0x19
        /*00f6*/ 	.short	0x0128


	//----- nvinfo : EIATTR_PARAM_CBANK
	.align		4
        /*00f8*/ 	.byte	0x04, 0x0a
        /*00fa*/ 	.short	(.L_2335 - .L_2334)
	.align		4
.L_2334:
        /*00fc*/ 	.word	index@(.nv.constant0._ZN10layer_norm13ln_bwd_kernelINS_13Kernel_traitsI13__nv_bfloat16S2_fS2_fjLj7168ELj1ELj1ELj8ELj8ENS_18Kernel_traits_baseILj7168ES2_S2_fS2_fjLj256EEEEELb0ELb0ELb1ELb0EEEvNS_9BwdParamsE)
        /*0100*/ 	.short	0x0210
        /*0102*/ 	.short	0x0128


	//----- nvinfo : EIATTR_SW_WAR
	.align		4
.L_2335:
        /*0104*/ 	.byte	0x04, 0x36
        /*0106*/ 	.short	(.L_2337 - .L_2336)
.L_2336:
        /*0108*/ 	.word	0x00000008
.L_2337:


//--------------------- .nv.info._ZN10layer_norm13ln_bwd_kernelINS_13Kernel_traitsI13__nv_bfloat16S2_fS2_fjLj7168ELj1ELj1ELj8ELj8ENS_18Kernel_traits_baseILj7168ES2_S2_fS2_fjLj256EEEEELb0ELb0ELb1ELb1EEEvNS_9BwdParamsE --------------------------
	.section	.nv.info._ZN10layer_norm13ln_bwd_kernelINS_13Kernel_traitsI13__nv_bfloat16S2_fS2_fjLj7168ELj1ELj1ELj8ELj8ENS_18Kernel_traits_baseILj7168ES2_S2_fS2_fjLj256EEEEELb0ELb0ELb1ELb1EEEvNS_9BwdParamsE,"",@"SHT_CUDA_INFO"
	.sectionflags	@""
	.align	4


	//----- nvinfo : EIATTR_CUDA_API_VERSION
	.align		4
        /*0000*/ 	.byte	0x04, 0x37
        /*0002*/ 	.short	(.L_2339 - .L_2338)
.L_2338:
        /*0004*/ 	.word	0x00000082


	//----- nvinfo : EIATTR_KPARAM_INFO
	.align		4
.L_2339:
        /*0008*/ 	.byte	0x04, 0x17
        /*000a*/ 	.short	(.L_2341 - .L_2340)
.L_2340:
        /*000c*/ 	.word	0x00000000
        /*0010*/ 	.short	0x0000
        /*0012*/ 	.short	0x0000
        /*0014*/ 	.byte	0x00, 0xf0, 0xa1, 0x04


	//----- nvinfo : EIATTR_SPARSE_MMA_MASK
	.align		4
.L_2341:
        /*0018*/ 	.byte	0x03, 0x50
        /*001a*/ 	.short	0x0000


	//----- nvinfo : EIATTR_MAXREG_COUNT
	.align		4
        /*001c*/ 	.byte	0x03, 0x1b
        /*001e*/ 	.short	0x00ff


	//----- nvinfo : EIATTR_NUM_BARRIERS
	.align		4
        /*0020*/ 	.byte	0x02, 0x4c
        /*0022*/ 	.byte	0x01
	.zero		1


	//----- nvinfo : EIATTR_MERCURY_ISA_VERSION
	.align		4
        /*0024*/ 	.byte	0x03, 0x5f
        /*0026*/ 	.short	0x0101


	//----- nvinfo : EIATTR_COOP_GROUP_MASK_REGIDS
	.align		4
        /*0028*/ 	.byte	0x04, 0x29
        /*002a*/ 	.short	(.L_2343 - .L_2342)


	//   ....[0]....
.L_2342:
        /*002c*/ 	.word	0xffffffff


	//   ....[1]....
        /*0030*/ 	.word	0xffffffff


	//   ....[2]....
        /*0034*/ 	.word	0xffffffff


	//   ....[3]....
        /*0038*/ 	.word	0xffffffff


	//   ....[4]....
        /*003c*/ 	.word	0xffffffff


	//   ....[5]....
        /*0040*/ 	.word	0xffffffff


	//   ....[6]....
        /*0044*/ 	.word	0xffffffff


	//   ....[7]....
        /*0048*/ 	.word	0xffffffff


	//   ....[8]....
        /*004c*/ 	.word	0xffffffff


	//   ....[9]....
        /*0050*/ 	.word	0xffffffff


	//   ....[10]....
        /*0054*/ 	.word	0x05000085


	//   ....[11]....
        /*0058*/ 	.word	0x05000085


	//   ....[12]....
        /*005c*/ 	.word	0x05000085


	//   ....[13]....
        /*0060*/ 	.word	0x05000085


	//   ....[14]....
        /*0064*/ 	.word	0x05000085


	//   ....[15]....
        /*0068*/ 	.word	0x05000085


	//   ....[16]....
        /*006c*/ 	.word	0x05000085


	//   ....[17]....
        /*0070*/ 	.word	0x05000085


	//   ....[18]....
        /*0074*/ 	.word	0x05000085


	//   ....[19]....
        /*0078*/ 	.word	0x05000085


	//----- nvinfo : EIATTR_COOP_GROUP_INSTR_OFFSETS
	.align		4
.L_2343:
        /*007c*/ 	.byte	0x04, 0x28
        /*007e*/ 	.short	(.L_2345 - .L_2344)


	//   ....[0]....
.L_2344:
        /*0080*/ 	.word	0x00001f10


	//   ....[1]....
        /*0084*/ 	.word	0x00001f20


	//   ....[2]....
        /*0088*/ 	.word	0x00001f50


	//   ....[3]....
        /*008c*/ 	.word	0x00001f60


	//   ....[4]....
        /*0090*/ 	.word	0x00001f90


	//   ....[5]....
        /*0094*/ 	.word	0x00001fa0


	//   ....[6]....
        /*0098*/ 	.word	0x00001fd0


	//   ....[7]....
        /*009c*/ 	.word	0x00001fe0


	//   ....[8]....
        /*00a0*/ 	.word	0x00002010


	//   ....[9]....
        /*00a4*/ 	.word	0x00002020


	//   ....[10]....
        /*00a8*/ 	.word	0x000049b0


	//   ....[11]....
        /*00ac*/ 	.word	0x00004a00


	//   ....[12]....
        /*00b0*/ 	.word	0x00004a70


	//   ....[13]....
        /*00b4*/ 	.word	0x00004ad0


	//   ....[14]....
        /*00b8*/ 	.word	0x00004b40


	//   ....[15]....
        /*00bc*/ 	.word	0x00004ba0


	//   ....[16]....
        /*00c0*/ 	.word	0x00004c10


	//   ....[17]....
        /*00c4*/ 	.word	0x00004c70


	//   ....[18]....
        /*00c8*/ 	.word	0x00004ce0


	//   ....[19]....
        /*00cc*/ 	.word	0x00004d40


	//----- nvinfo : EIATTR_EXIT_INSTR_OFFSETS
	.align		4
.L_2345:
        /*00d0*/ 	.byte	0x04, 0x1c
        /*00d2*/ 	.short	(.L_2347 - .L_2346)


	//   ....[0]....
.L_2346:
        /*00d4*/ 	.word	0x00004950


	//----- nvinfo : EIATTR_MAX_THREADS
	.align		4
.L_2347:
        /*00d8*/ 	.byte	0x04, 0x05
        /*00da*/ 	.short	(.L_2349 - .L_2348)
.L_2348:
        /*00dc*/ 	.word	0x00000100
        /*00e0*/ 	.word	0x00000001
        /*00e4*/ 	.word	0x00000001


	//----- nvinfo : EIATTR_CRS_STACK_SIZE
	.align		4
.L_2349:
        /*00e8*/ 	.byte	0x04, 0x1e
        /*00ea*/ 	.short	(.L_2351 - .L_2350)
.L_2350:
        /*00ec*/ 	.word	0x00000000


	//----- nvinfo : EIATTR_CBANK_PARAM_SIZE
	.align		4
.L_2351:
        /*00f0*/ 	.byte	0x03, 0x19
        /*00f2*/ 	.short	0x0128


	//----- nvinfo : EIATTR_PARAM_CBANK
	.align		4
        /*00f4*/ 	.byte	0x04, 0x0a
        /*00f6*/ 	.short	(.L_2353 - .L_2352)
	.align		4
.L_2352:
        /*00f8*/ 	.word	index@(.nv.constant0._ZN10layer_norm13ln_bwd_kernelINS_13Kernel_traitsI13__nv_bfloat16S2_fS2_fjLj7168ELj1ELj1ELj8ELj8ENS_18Kernel_traits_baseILj7168ES2_S2_fS2_fjLj256EEEEELb0ELb0ELb1ELb1EEEvNS_9BwdParamsE)
        /*00fc*/ 	.short	0x0210
        /*00fe*/ 	.short	0x0128


	//----- nvinfo : EIATTR_SW_WAR
	.align		4
.L_2353:
        /*0100*/ 	.byte	0x04, 0x36
        /*0102*/ 	.short	(.L_2355 - .L_2354)
.L_2354:
        /*0104*/ 	.word	0x00000008
.L_2355:


//--------------------- .nv.info._ZN10layer_norm13ln_bwd_kernelINS_13Kernel_traitsI13__nv_bfloat16S2_fS2_fjLj7168ELj1ELj1ELj8ELj8ENS_18Kernel_traits_baseILj7168ES2_S2_fS2_fjLj256EEEEELb0ELb1ELb0ELb0EEEvNS_9BwdParamsE --------------------------
	.section	.nv.info._ZN10layer_norm13ln_bwd_kernelINS_13Kernel_traitsI13__nv_bfloat16S2_fS2_fjLj7168ELj1ELj1ELj8ELj8ENS_18Kernel_traits_baseILj7168ES2_S2_fS2_fjLj256EEEEELb0ELb1ELb0ELb0EEEvNS_9BwdParamsE,"",@"SHT_CUDA_INFO"
	.sectionflags	@""
	.align	4


	//----- nvinfo : EIATTR_CUDA_API_VERSION
	.align		4
        /*0000*/ 	.byte	0x04, 0x37
        /*0002*/ 	.short	(.L_2357 - .L_2356)
.L_2356:
        /*0004*/ 	.word	0x00000082


	//----- nvinfo : EIATTR_KPARAM_INFO
	.align		4
.L_2357:
        /*0008*/ 	.byte	0x04, 0x17
        /*000a*/ 	.short	(.L_2359 - .L_2358)
.L_2358:
        /*000c*/ 	.word	0x00000000
        /*0010*/ 	.short	0x0000
        /*0012*/ 	.short	0x0000
        /*0014*/ 	.byte	0x00, 0xf0, 0xa1, 0x04


	//----- nvinfo : EIATTR_SPARSE_MMA_MASK
	.align		4
.L_2359:
        /*0018*/ 	.byte	0x03, 0x50
        /*001a*/ 	.short	0x0000


	//----- nvinfo : EIATTR_MAXREG_COUNT
	.align		4
        /*001c*/ 	.byte	0x03, 0x1b
        /*001e*/ 	.short	0x00ff


	//----- nvinfo : EIATTR_NUM_BARRIERS
	.align		4
        /*0020*/ 	.byte	0x02, 0x4c
        /*0022*/ 	.byte	0x01
	.zero		1


	//----- nvinfo : EIATTR_MERCURY_ISA_VERSION
	.align		4
        /*0024*/ 	.byte	0x03, 0x5f
        /*0026*/ 	.short	0x0101


	//----- nvinfo : EIATTR_COOP_GROUP_MASK_REGIDS
	.align		4
        /*0028*/ 	.byte	0x04, 0x29
        /*002a*/ 	.short	(.L_2361 - .L_2360)


	//   ....[0]....
.L_2360:
        /*002c*/ 	.word	0xffffffff


	//   ....[1]....
        /*0030*/ 	.word	0xffffffff


	//   ....[2]....
        /*0034*/ 	.word	0xffffffff


	//   ....[3]....
        /*0038*/ 	.word	0xffffffff


	//   ....[4]....
        /*003c*/ 	.word	0xffffffff


	//   ....[5]....
        /*0040*/ 	.word	0xffffffff


	//   ....[6]....
        /*0044*/ 	.word	0xffffffff


	//   ....[7]....
        /*0048*/ 	.word	0xffffffff


	//   ....[8]....
        /*004c*/ 	.word	0xffffffff


	//   ....[9]....
        /*0050*/ 	.word	0xffffffff


	//   ....[10]....
        /*0054*/ 	.word	0x05000098


	//   ....[11]....
        /*0058*/ 	.word	0x05000098


	//   ....[12]....
        /*005c*/ 	.word	0x05000098


	//   ....[13]....
        /*0060*/ 	.word	0x05000098


	//   ....[14]....
        /*0064*/ 	.word	0x05000098


	//   ....[15]....
        /*0068*/ 	.word	0x05000098


	//   ....[16]....
        /*006c*/ 	.word	0x05000098


	//   ....[17]....
        /*0070*/ 	.word	0x05000098


	//   ....[18]....
        /*0074*/ 	.word	0x05000098


	//   ....[19]....
        /*0078*/ 	.word	0x05000098


	//----- nvinfo : EIATTR_COOP_GROUP_INSTR_OFFSETS
	.align		4
.L_2361:
        /*007c*/ 	.byte	0x04, 0x28
        /*007e*/ 	.short	(.L_2363 - .L_2362)


	//   ....[0]....
.L_2362:
        /*0080*/ 	.word	0x000028a0


	//   ....[1]....
        /*0084*/ 	.word	0x000028b0


	//   ....[2]....
        /*0088*/ 	.word	0x000028e0


	//   ....[3]....
        /*008c*/ 	.word	0x000028f0


	//   ....[4]....
        /*0090*/ 	.word	0x00002920


	//   ....[5]....
        /*0094*/ 	.word	0x00002930


	//   ....[6]....
        /*0098*/ 	.word	0x00002960


	//   ....[7]....
        /*009c*/ 	.word	0x00002970


	//   ....[8]....
        /*00a0*/ 	.word	0x000029a0


	//   ....[9]....
        /*00a4*/ 	.word	0x000029b0


	//   ....[10]....
        /*00a8*/ 	.word	0x00005010


	//   ....[11]....
        /*00ac*/ 	.word	0x00005060


	//   ....[12]....
        /*00b0*/ 	.word	0x000050d0


	//   ....[13]....
        /*00b4*/ 	.word	0x00005130


	//   ....[14]....
        /*00b8*/ 	.word	0x000051a0


	//   ....[15]....
        /*00bc*/ 	.word	0x00005200


	//   ....[16]....
        /*00c0*/ 	.word	0x00005270


	//   ....[17]....
        /*00c4*/ 	.word	0x000052d0


	//   ....[18]....
        /*00c8*/ 	.word	0x00005340


	//   ....[19]....
        /*00cc*/ 	.word	0x000053a0


	//----- nvinfo : EIATTR_EXIT_INSTR_OFFSETS
	.align		4
.L_2363:
        /*00d0*/ 	.byte	0x04, 0x1c
        /*00d2*/ 	.short	(.L_2365 - .L_2364)


	//   ....[0]....
.L_2364:
        /*00d4*/ 	.word	0x00004f10


	//   ....[1]....
        /*00d8*/ 	.word	0x00004fb0


	//----- nvinfo : EIATTR_MAX_THREADS
	.align		4
.L_2365:
        /*00dc*/ 	.byte	0x04, 0x05
        /*00de*/ 	.short	(.L_2367 - .L_2366)
.L_2366:
        /*00e0*/ 	.word	0x00000100
        /*00e4*/ 	.word	0x00000001
        /*00e8*/ 	.word	0x00000001


	//----- nvinfo : EIATTR_CRS_STACK_SIZE
	.align		4
.L_2367:
        /*00ec*/ 	.byte	0x04, 0x1e
        /*00ee*/ 	.short	(.L_2369 - .L_2368)
.L_2368:
        /*00f0*/ 	.word	0x00000000


	//----- nvinfo : EIATTR_CBANK_PARAM_SIZE
	.align		4
.L_2369:
        /*00f4*/ 	.byte	0x03, 0x19
        /*00f6*/ 	.short	0x0128


	//----- nvinfo : EIATTR_PARAM_CBANK
	.align		4
        /*00f8*/ 	.byte	0x04, 0x0a
        /*00fa*/ 	.short	(.L_2371 - .L_2370)
	.align		4
.L_2370:
        /*00fc*/ 	.word	index@(.nv.constant0._ZN10layer_norm13ln_bwd_kernelINS_13Kernel_traitsI13__nv_bfloat16S2_fS2_fjLj7168ELj1ELj1ELj8ELj8ENS_18Kernel_traits_baseILj7168ES2_S2_fS2_fjLj256EEEEELb0ELb1ELb0ELb0EEEvNS_9BwdParamsE)
        /*0100*/ 	.short	0x0210
        /*0102*/ 	.short	0x0128


	//----- nvinfo : EIATTR_SW_WAR
	.align		4
.L_2371:
        /*0104*/ 	.byte	0x04, 0x36
        /*0106*/ 	.short	(.L_2373 - .L_2372)
.L_2372:
        /*0108*/ 	.word	0x00000008
.L_2373:


//--------------------- .nv.info._ZN10layer_norm13ln_bwd_kernelINS_13Kernel_traitsI13__nv_bfloat16S2_fS2_fjLj7168ELj1ELj1ELj8ELj8ENS_18Kernel_traits_baseILj7168ES2_S2_fS2_fjLj256EEEEELb0ELb1ELb0ELb1EEEvNS_9BwdParamsE --------------------------
	.section	.nv.info._ZN10layer_norm13ln_bwd_kernelINS_13Kernel_traitsI13__nv_bfloat16S2_fS2_fjLj7168ELj1ELj1ELj8ELj8ENS_18Kernel_traits_baseILj7168ES2_S2_fS2_fjLj256EEEEELb0ELb1ELb0ELb1EEEvNS_9BwdParamsE,"",@"SHT_CUDA_INFO"
	.sectionflags	@""
	.align	4


	//----- nvinfo : EIATTR_CUDA_API_VERSION
	.align		4
        /*0000*/ 	.byte	0x04, 0x37
        /*0002*/ 	.short	(.L_2375 - .L_2374)
.L_2374:
        /*0004*/ 	.word	0x00000082


	//----- nvinfo : EIATTR_KPARAM_INFO
	.align		4
.L_2375:
        /*0008*/ 	.byte	0x04, 0x17
        /*000a*/ 	.short	(.L_2377 - .L_2376)
.L_2376:
        /*000c*/ 	.word	0x00000000
        /*0010*/ 	.short	0x0000
        /*0012*/ 	.short	0x0000
        /*0014*/ 	.byte	0x00, 0xf0, 0xa1, 0x04


	//----- nvinfo : EIATTR_SPARSE_MMA_MASK
	.align		4
.L_2377:
        /*0018*/ 	.byte	0x03, 0x50
        /*001a*/ 	.short	0x0000


	//----- nvinfo : EIATTR_MAXREG_COUNT
	.align		4
        /*001c*/ 	.byte	0x03, 0x1b
        /*001e*/ 	.short	0x00ff


	//----- nvinfo : EIATTR_NUM_BARRIERS
	.align		4
        /*0020*/ 	.byte	0x02, 0x4c
        /*0022*/ 	.byte	0x01
	.zero		1


	//----- nvinfo : EIATTR_ANNOTATIONS
	.align		4
        /*0024*/ 	.byte	0x04, 0x55
        /*0026*/ 	.short	(.L_2379 - .L_2378)


	//   ....[0]....
.L_2378:
        /*0028*/ 	.word	0x00000001
        /*002c*/ 	.byte	0xc0, 0x07, 0x00, 0x00, 0x01, 0x00, 0x00, 0x00, 0xf0, 0x07, 0x00, 0x00, 0x01, 0x00, 0x00, 0x00
        /*003c*/ 	.byte	0x10, 0x08, 0x00, 0x00, 0x01, 0x00, 0x00, 0x00, 0x20, 0x08, 0x00, 0x00, 0x01, 0x00, 0x00, 0x00
        /*004c*/ 	.byte	0x30, 0x08, 0x00, 0x00, 0x01, 0x00, 0x00, 0x00, 0xd0, 0x0d, 0x00, 0x00, 0x01, 0x00, 0x00, 0x00
        /*005c*/ 	.byte	0xf0, 0x0d, 0x00, 0x00, 0x01, 0x00, 0x00, 0x00, 0x30, 0x0e, 0x00, 0x00, 0x01, 0x00, 0x00, 0x00
        /*006c*/ 	.byte	0x30, 0x13, 0x00, 0x00, 0x01, 0x00, 0x00, 0x00, 0x80, 0x13, 0x00, 0x00


	//----- nvinfo : EIATTR_MERCURY_ISA_VERSION
	.align		4
.L_2379:
        /*0078*/ 	.byte	0x03, 0x5f
        /*007a*/ 	.short	0x0101


	//----- nvinfo : EIATTR_COOP_GROUP_MASK_REGIDS
	.align		4
        /*007c*/ 	.byte	0x04, 0x29
        /*007e*/ 	.short	(.L_2381 - .L_2380)


	//   ....[0]....
.L_2380:
        /*0080*/ 	.word	0xffffffff


	//   ....[1]....
        /*0084*/ 	.word	0xffffffff


	//   ....[2]....
        /*0088*/ 	.word	0xffffffff


	//   ....[3]....
        /*008c*/ 	.word	0xffffffff


	//   ....[4]....
        /*0090*/ 	.word	0xffffffff


	//   ....[5]....
        /*0094*/ 	.word	0xffffffff


	//   ....[6]....
        /*0098*/ 	.word	0xffffffff


	//   ....[7]....
        /*009c*/ 	.word	0xffffffff


	//   ....[8]....
        /*00a0*/ 	.word	0xffffffff


	//   ....[9]....
        /*00a4*/ 	.word	0xffffffff


	//   ....[10]....
        /*00a8*/ 	.word	0x05000056


	//   ....[11]....
        /*00ac*/ 	.word	0x05000056


	//   ....[12]....
        /*00b0*/ 	.word	0x05000056


	//   ....[13]....
        /*00b4*/ 	.word	0x05000056


	//   ....[14]....
        /*00b8*/ 	.word	0x05000056


	//   ....[15]....
        /*00bc*/ 	.word	0x05000056


	//   ....[16]....
        /*00c0*/ 	.word	0x05000056


	//   ....[17]....
        /*00c4*/ 	.word	0x05000056


	//   ....[18]....
        /*00c8*/ 	.word	0x05000056


	//   ....[19]....
        /*00cc*/ 	.word	0x05000056


	//----- nvinfo : EIATTR_COOP_GROUP_INSTR_OFFSETS
	.align		4
.L_2381:
        /*00d0*/ 	.byte	0x04, 0x28
        /*00d2*/ 	.short	(.L_2383 - .L_2382)


	//   ....[0]....
.L_2382:
        /*00d4*/ 	.word	0x00002350


	//   ....[1]....
        /*00d8*/ 	.word	0x00002360


	//   ....[2]....
        /*00dc*/ 	.word	0x00002390


	//   ....[3]....
        /*00e0*/ 	.word	0x000023a0


	//   ....[4]....
        /*00e4*/ 	.word	0x000023d0


	//   ....[5]....
        /*00e8*/ 	.word	0x000023e0


	//   ....[6]....
        /*00ec*/ 	.word	0x00002410


	//   ....[7]....
        /*00f0*/ 	.word	0x00002420


	//   ....[8]....
        /*00f4*/ 	.word	0x00002450


	//   ....[9]....
        /*00f8*/ 	.word	0x00002460


	//   ....[10]....
        /*00fc*/ 	.word	0x000047b0


	//   ....[11]....
        /*0100*/ 	.word	0x00004800


	//   ....[12]....
        /*0104*/ 	.word	0x00004860


	//   ....[13]....
        /*0108*/ 	.word	0x000048c0


	//   ....[14]....
        /*010c*/ 	.word	0x00004920


	//   ....[15]....
        /*0110*/ 	.word	0x00004980


	//   ....[16]....
        /*0114*/ 	.word	0x000049e0


	//   ....[17]....
        /*0118*/ 	.word	0x00004a40


	//   ....[18]....
        /*011c*/ 	.word	0x00004aa0


	//   ....[19]....
        /*0120*/ 	.word	0x00004b00


	//----- nvinfo : EIATTR_EXIT_INSTR_OFFSETS
	.align		4
.L_2383:
        /*0124*/ 	.byte	0x04, 0x1c
        /*0126*/ 	.short	(.L_2385 - .L_2384)


	//   ....[0]....
.L_2384:
        /*0128*/ 	.word	0x00004760


	//----- nvinfo : EIATTR_MAX_THREADS
	.align		4
.L_2385:
        /*012c*/ 	.byte	0x04, 0x05
        /*012e*/ 	.short	(.L_2387 - .L_2386)
.L_2386:
        /*0130*/ 	.word	0x00000100
        /*0134*/ 	.word	0x00000001
        /*0138*/ 	.word	0x00000001


	//----- nvinfo : EIATTR_CRS_STACK_SIZE
	.align		4
.L_2387:
        /*013c*/ 	.byte	0x04, 0x1e
        /*013e*/ 	.short	(.L_2389 - .L_2388)
.L_2388:
        /*0140*/ 	.word	0x00000000


	//----- nvinfo : EIATTR_CBANK_PARAM_SIZE
	.align		4
.L_2389:
        /*0144*/ 	.byte	0x03, 0x19
        /*0146*/ 	.short	0x0128


	//----- nvinfo : EIATTR_PARAM_CBANK
	.align		4
        /*0148*/ 	.byte	0x04, 0x0a
        /*014a*/ 	.short	(.L_2391 - .L_2390)
	.align		4
.L_2390:
        /*014c*/ 	.word	index@(.nv.constant0._ZN10layer_norm13ln_bwd_kernelINS_13Kernel_traitsI13__nv_bfloat16S2_fS2_fjLj7168ELj1ELj1ELj8ELj8ENS_18Kernel_traits_baseILj7168ES2_S2_fS2_fjLj256EEEEELb0ELb1ELb0ELb1EEEvNS_9BwdParamsE)
        /*0150*/ 	.short	0x0210
        /*0152*/ 	.short	0x0128


	//----- nvinfo : EIATTR_SW_WAR
	.align		4
.L_2391:
        /*0154*/ 	.byte	0x04, 0x36
        /*0156*/ 	.short	(.L_2393 - .L_2392)
.L_2392:
        /*0158*/ 	.word	0x00000008
.L_2393:


//--------------------- .nv.info._ZN10layer_norm13ln_bwd_kernelINS_13Kernel_traitsI13__nv_bfloat16S2_fS2_fjLj7168ELj1ELj1ELj8ELj8ENS_18Kernel_traits_baseILj7168ES2_S2_fS2_fjLj256EEEEELb0ELb1ELb1ELb0EEEvNS_9BwdParamsE --------------------------
	.section	.nv.info._ZN10layer_norm13ln_bwd_kernelINS_13Kernel_traitsI13__nv_bfloat16S2_fS2_fjLj7168ELj1ELj1ELj8ELj8ENS_18Kernel_traits_baseILj7168ES2_S2_fS2_fjLj256EEEEELb0ELb1ELb1ELb0EEEvNS_9BwdParamsE,"",@"SHT_CUDA_INFO"
	.sectionflags	@""
	.align	4


	//----- nvinfo : EIATTR_CUDA_API_VERSION
	.align		4
        /*0000*/ 	.byte	0x04, 0x37
        /*0002*/ 	.short	(.L_2395 - .L_2394)
.L_2394:
        /*0004*/ 	.word	0x00000082


	//----- nvinfo : EIATTR_KPARAM_INFO
	.align		4
.L_2395:
        /*0008*/ 	.byte	0x04, 0x17
        /*000a*/ 	.short	(.L_2397 - .L_2396)
.L_2396:
        /*000c*/ 	.word	0x00000000
        /*0010*/ 	.short	0x0000
        /*0012*/ 	.short	0x0000
        /*0014*/ 	.byte	0x00, 0xf0, 0xa1, 0x04


	//----- nvinfo : EIATTR_SPARSE_MMA_MASK
	.align		4
.L_2397:
        /*0018*/ 	.byte	0x03, 0x50
        /*001a*/ 	.short	0x0000


	//----- nvinfo : EIATTR_MAXREG_COUNT
	.align		4
        /*001c*/ 	.byte	0x03, 0x1b
        /*001e*/ 	.short	0x00ff


	//----- nvinfo : EIATTR_NUM_BARRIERS
	.align		4
        /*0020*/ 	.byte	0x02, 0x4c
        /*0022*/ 	.byte	0x01
	.zero		1


	//----- nvinfo : EIATTR_ANNOTATIONS
	.align		4
        /*0024*/ 	.byte	0x04, 0x55
        /*0026*/ 	.short	(.L_2399 - .L_2398)


	//   ....[0]....
.L_2398:
        /*0028*/ 	.word	0x00000001
        /*002c*/ 	.byte	0xc0, 0x08, 0x00, 0x00, 0x01, 0x00, 0x00, 0x00, 0x00, 0x09, 0x00, 0x00, 0x01, 0x00, 0x00, 0x00
        /*003c*/ 	.byte	0xe0, 0x15, 0x00, 0x00, 0x01, 0x00, 0x00, 0x00, 0x00, 0x16, 0x00, 0x00


	//----- nvinfo : EIATTR_MERCURY_ISA_VERSION
	.align		4
.L_2399:
        /*0048*/ 	.byte	0x03, 0x5f
        /*004a*/ 	.short	0x0101


	//----- nvinfo : EIATTR_COOP_GROUP_MASK_REGIDS
	.align		4
        /*004c*/ 	.byte	0x04, 0x29
        /*004e*/ 	.short	(.L_2401 - .L_2400)


	//   ....[0]....
.L_2400:
        /*0050*/ 	.word	0xffffffff


	//   ....[1]....
        /*0054*/ 	.word	0xffffffff


	//   ....[2]....
        /*0058*/ 	.word	0xffffffff


	//   ....[3]....
        /*005c*/ 	.word	0xffffffff


	//   ....[4]....
        /*0060*/ 	.word	0xffffffff


	//   ....[5]....
        /*0064*/ 	.word	0xffffffff


	//   ....[6]....
        /*0068*/ 	.word	0xffffffff


	//   ....[7]....
        /*006c*/ 	.word	0xffffffff


	//   ....[8]....
        /*0070*/ 	.word	0xffffffff


	//   ....[9]....
        /*0074*/ 	.word	0xffffffff


	//   ....[10]....
        /*0078*/ 	.word	0x0500009b


	//   ....[11]....
        /*007c*/ 	.word	0x0500009b


	//   ....[12]....
        /*0080*/ 	.word	0x0500009b


	//   ....[13]....
        /*0084*/ 	.word	0x0500009b


	//   ....[14]....
        /*0088*/ 	.word	0x0500009b


	//   ....[15]....
        /*008c*/ 	.word	0x0500009b


	//   ....[16]....
        /*0090*/ 	.word	0x0500009b


	//   ....[17]....
        /*0094*/ 	.word	0x0500009b


	//   ....[18]....
        /*0098*/ 	.word	0x0500009b


	//   ....[19]....
        /*009c*/ 	.word	0x0500009b


	//----- nvinfo : EIATTR_COOP_GROUP_INSTR_OFFSETS
	.align		4
.L_2401:
        /*00a0*/ 	.byte	0x04, 0x28
        /*00a2*/ 	.short	(.L_2403 - .L_2402)


	//   ....[0]....
.L_2402:
        /*00a4*/ 	.word	0x00002de0


	//   ....[1]....
        /*00a8*/ 	.word	0x00002e00


	//   ....[2]....
        /*00ac*/ 	.word	0x00002e20


	//   ....[3]....
        /*00b0*/ 	.word	0x00002e40


	//   ....[4]....
        /*00b4*/ 	.word	0x00002e60


	//   ....[5]....
        /*00b8*/ 	.word	0x00002e80


	//   ....[6]....
        /*00bc*/ 	.word	0x00002ea0


	//   ....[7]....
        /*00c0*/ 	.word	0x00002ec0


	//   ....[8]....
        /*00c4*/ 	.word	0x00002ed0


	//   ....[9]....
        /*00c8*/ 	.word	0x00002ef0


	//   ....[10]....
        /*00cc*/ 	.word	0x00006ce0


	//   ....[11]....
        /*00d0*/ 	.word	0x00006d30


	//   ....[12]....
        /*00d4*/ 	.word	0x00006d90


	//   ....[13]....
        /*00d8*/ 	.word	0x00006de0


	//   ....[14]....
        /*00dc*/ 	.word	0x00006e40


	//   ....[15]....
        /*00e0*/ 	.word	0x00006e90


	//   ....[16]....
        /*00e4*/ 	.word	0x00006ef0


	//   ....[17]....
        /*00e8*/ 	.word	0x00006f40


	//   ....[18]....
        /*00ec*/ 	.word	0x00006fa0


	//   ....[19]....
        /*00f0*/ 	.word	0x00006ff0


	//----- nvinfo : EIATTR_EXIT_INSTR_OFFSETS
	.align		4
.L_2403:
        /*00f4*/ 	.byte	0x04, 0x1c
        /*00f6*/ 	.short	(.L_2405 - .L_2404)


	//   ....[0]....
.L_2404:
        /*00f8*/ 	.word	0x00006bf0


	//   ....[1]....
        /*00fc*/ 	.word	0x00006c90


	//----- nvinfo : EIATTR_MAX_THREADS
	.align		4
.L_2405:
        /*0100*/ 	.byte	0x04, 0x05
        /*0102*/ 	.short	(.L_2407 - .L_2406)
.L_2406:
        /*0104*/ 	.word	0x00000100
        /*0108*/ 	.word	0x00000001
        /*010c*/ 	.word	0x00000001


	//----- nvinfo : EIATTR_CRS_STACK_SIZE
	.align		4
.L_2407:
        /*0110*/ 	.byte	0x04, 0x1e
        /*0112*/ 	.short	(.L_2409 - .L_2408)
.L_2408:
        /*0114*/ 	.word	0x00000000


	//----- nvinfo : EIATTR_CBANK_PARAM_SIZE
	.align		4
.L_2409:
        /*0118*/ 	.byte	0x03, 0x19
        /*011a*/ 	.short	0x0128


	//----- nvinfo : EIATTR_PARAM_CBANK
	.align		4
        /*011c*/ 	.byte	0x04, 0x0a
        /*011e*/ 	.short	(.L_2411 - .L_2410)
	.align		4
.L_2410:
        /*0120*/ 	.word	index@(.nv.constant0._ZN10layer_norm13ln_bwd_kernelINS_13Kernel_traitsI13__nv_bfloat16S2_fS2_fjLj7168ELj1ELj1ELj8ELj8ENS_18Kernel_traits_baseILj7168ES2_S2_fS2_fjLj256EEEEELb0ELb1ELb1ELb0EEEvNS_9BwdParamsE)
        /*0124*/ 	.short	0x0210
        /*0126*/ 	.short	0x0128


	//----- nvinfo : EIATTR_SW_WAR
	.align		4
.L_2411:
        /*0128*/ 	.byte	0x04, 0x36
        /*012a*/ 	.short	(.L_2413 - .L_2412)
.L_2412:
        /*012c*/ 	.word	0x00000008
.L_2413:


//--------------------- .nv.info._ZN10layer_norm13ln_bwd_kernelINS_13Kernel_traitsI13__nv_bfloat16S2_fS2_fjLj7168ELj1ELj1ELj8ELj8ENS_18Kernel_traits_baseILj7168ES2_S2_fS2_fjLj256EEEEELb0ELb1ELb1ELb1EEEvNS_9BwdParamsE --------------------------
	.section	.nv.info._ZN10layer_norm13ln_bwd_kernelINS_13Kernel_traitsI13__nv_bfloat16S2_fS2_fjLj7168ELj1ELj1ELj8ELj8ENS_18Kernel_traits_baseILj7168ES2_S2_fS2_fjLj256EEEEELb0ELb1ELb1ELb1EEEvNS_9BwdParamsE,"",@"SHT_CUDA_INFO"
	.sectionflags	@""
	.align	4


	//----- nvinfo : EIATTR_CUDA_API_VERSION
	.align		4
        /*0000*/ 	.byte	0x04, 0x37
        /*0002*/ 	.short	(.L_2415 - .L_2414)
.L_2414:
        /*0004*/ 	.word	0x00000082


	//----- nvinfo : EIATTR_KPARAM_INFO
	.align		4
.L_2415:
        /*0008*/ 	.byte	0x04, 0x17
        /*000a*/ 	.short	(.L_2417 - .L_2416)
.L_2416:
        /*000c*/ 	.word	0x00000000
        /*0010*/ 	.short	0x0000
        /*0012*/ 	.short	0x0000
        /*0014*/ 	.byte	0x00, 0xf0, 0xa1, 0x04


	//----- nvinfo : EIATTR_SPARSE_MMA_MASK
	.align		4
.L_2417:
        /*0018*/ 	.byte	0x03, 0x50
        /*001a*/ 	.short	0x0000


	//----- nvinfo : EIATTR_MAXREG_COUNT
	.align		4
        /*001c*/ 	.byte	0x03, 0x1b
        /*001e*/ 	.short	0x00ff


	//----- nvinfo : EIATTR_NUM_BARRIERS
	.align		4
        /*0020*/ 	.byte	0x02, 0x4c
        /*0022*/ 	.byte	0x01
	.zero		1


	//----- nvinfo : EIATTR_ANNOTATIONS
	.align		4
        /*0024*/ 	.byte	0x04, 0x55
        /*0026*/ 	.short	(.L_2419 - .L_2418)


	//   ....[0]....
.L_2418:
        /*0028*/ 	.word	0x00000001
        /*002c*/ 	.byte	0xd0, 0x07, 0x00, 0x00, 0x01, 0x00, 0x00, 0x00, 0x10, 0x08, 0x00, 0x00, 0x01, 0x00, 0x00, 0x00
        /*003c*/ 	.byte	0xc0, 0x08, 0x00, 0x00, 0x01, 0x00, 0x00, 0x00, 0x00, 0x09, 0x00, 0x00, 0x01, 0x00, 0x00, 0x00
        /*004c*/ 	.byte	0x40, 0x09, 0x00, 0x00, 0x01, 0x00, 0x00, 0x00, 0x80, 0x10, 0x00, 0x00, 0x01, 0x00, 0x00, 0x00
        /*005c*/ 	.byte	0x90, 0x10, 0x00, 0x00, 0x01, 0x00, 0x00, 0x00, 0xb0, 0x10, 0x00, 0x00, 0x01, 0x00, 0x00, 0x00
        /*006c*/ 	.byte	0xc0, 0x10, 0x00, 0x00, 0x01, 0x00, 0x00, 0x00, 0x70, 0x15, 0x00, 0x00


	//----- nvinfo : EIATTR_MERCURY_ISA_VERSION
	.align		4
.L_2419:
        /*0078*/ 	.byte	0x03, 0x5f
        /*007a*/ 	.short	0x0101


	//----- nvinfo : EIATTR_COOP_GROUP_MASK_REGIDS
	.align		4
        /*007c*/ 	.byte	0x04, 0x29
        /*007e*/ 	.short	(.L_2421 - .L_2420)


	//   ....[0]....
.L_2420:
        /*0080*/ 	.word	0xffffffff


	//   ....[1]....
        /*0084*/ 	.word	0xffffffff


	//   ....[2]....
        /*0088*/ 	.word	0xffffffff


	//   ....[3]....
        /*008c*/ 	.word	0xffffffff


	//   ....[4]....
        /*0090*/ 	.word	0xffffffff


	//   ....[5]....
        /*0094*/ 	.word	0xffffffff


	//   ....[6]....
        /*0098*/ 	.word	0xffffffff


	//   ....[7]....
        /*009c*/ 	.word	0xffffffff


	//   ....[8]....
        /*00a0*/ 	.word	0xffffffff


	//   ....[9]....
        /*00a4*/ 	.word	0xffffffff


	//   ....[10]....
        /*00a8*/ 	.word	0x05000094


	//   ....[11]....
        /*00ac*/ 	.word	0x05000094


	//   ....[12]....
        /*00b0*/ 	.word	0x05000094


	//   ....[13]....
        /*00b4*/ 	.word	0x05000094


	//   ....[14]....
        /*00b8*/ 	.word	0x05000094


	//   ....[15]....
        /*00bc*/ 	.word	0x05000094


	//   ....[16]....
        /*00c0*/ 	.word	0x05000094


	//   ....[17]....
        /*00c4*/ 	.word	0x05000094


	//   ....[18]....
        /*00c8*/ 	.word	0x05000094


	//   ....[19]....
        /*00cc*/ 	.word	0x05000094


	//----- nvinfo : EIATTR_COOP_GROUP_INSTR_OFFSETS
	.align		4
.L_2421:
        /*00d0*/ 	.byte	0x04, 0x28
        /*00d2*/ 	.short	(.L_2423 - .L_2422)


	//   ....[0]....
.L_2422:
        /*00d4*/ 	.word	0x000024f0


	//   ....[1]....
        /*00d8*/ 	.word	0x00002510


	//   ....[2]....
        /*00dc*/ 	.word	0x00002530


	//   ....[3]....
        /*00e0*/ 	.word	0x00002550


	//   ....[4]....
        /*00e4*/ 	.word	0x00002560


	//   ....[5]....
        /*00e8*/ 	.word	0x00002590


	//   ....[6]....
        /*00ec*/ 	.word	0x000025a0


	//   ....[7]....
        /*00f0*/ 	.word	0x000025d0


	//   ....[8]....
        /*00f4*/ 	.word	0x000025e0


	//   ....[9]....
        /*00f8*/ 	.word	0x00002600


	//   ....[10]....
        /*00fc*/ 	.word	0x00005a00


	//   ....[11]....
        /*0100*/ 	.word	0x00005a50


	//   ....[12]....
        /*0104*/ 	.word	0x00005ab0


	//   ....[13]....
        /*0108*/ 	.word	0x00005b00


	//   ....[14]....
        /*010c*/ 	.word	0x00005b60


	//   ....[15]....
        /*0110*/ 	.word	0x00005bb0


	//   ....[16]....
        /*0114*/ 	.word	0x00005c20


	//   ....[17]....
        /*0118*/ 	.word	0x00005c80


	//   ....[18]....
        /*011c*/ 	.word	0x00005ce0


	//   ....[19]....
        /*0120*/ 	.word	0x00005d30


	//----- nvinfo : EIATTR_EXIT_INSTR_OFFSETS
	.align		4
.L_2423:
        /*0124*/ 	.byte	0x04, 0x1c
        /*0126*/ 	.short	(.L_2425 - .L_2424)


	//   ....[0]....
.L_2424:
        /*0128*/ 	.word	0x000059a0


	//----- nvinfo : EIATTR_MAX_THREADS
	.align		4
.L_2425:
        /*012c*/ 	.byte	0x04, 0x05
        /*012e*/ 	.short	(.L_2427 - .L_2426)
.L_2426:
        /*0130*/ 	.word	0x00000100
        /*0134*/ 	.word	0x00000001
        /*0138*/ 	.word	0x00000001


	//----- nvinfo : EIATTR_CRS_STACK_SIZE
	.align		4
.L_2427:
        /*013c*/ 	.byte	0x04, 0x1e
        /*013e*/ 	.short	(.L_2429 - .L_2428)
.L_2428:
        /*0140*/ 	.word	0x00000000


	//----- nvinfo : EIATTR_CBANK_PARAM_SIZE
	.align		4
.L_2429:
        /*0144*/ 	.byte	0x03, 0x19
        /*0146*/ 	.short	0x0128


	//----- nvinfo : EIATTR_PARAM_CBANK
	.align		4
        /*0148*/ 	.byte	0x04, 0x0a
        /*014a*/ 	.short	(.L_2431 - .L_2430)
	.align		4
.L_2430:
        /*014c*/ 	.word	index@(.nv.constant0._ZN10layer_norm13ln_bwd_kernelINS_13Kernel_traitsI13__nv_bfloat16S2_fS2_fjLj7168ELj1ELj1ELj8ELj8ENS_18Kernel_traits_baseILj7168ES2_S2_fS2_fjLj256EEEEELb0ELb1ELb1ELb1EEEvNS_9BwdParamsE)
        /*0150*/ 	.short	0x0210
        /*0152*/ 	.short	0x0128


	//----- nvinfo : EIATTR_SW_WAR
	.align		4
.L_2431:
        /*0154*/ 	.byte	0x04, 0x36
        /*0156*/ 	.short	(.L_2433 - .L_2432)
.L_2432:
        /*0158*/ 	.word	0x00000008
.L_2433:


//--------------------- .nv.info._ZN10layer_norm13ln_bwd_kernelINS_13Kernel_traitsI13__nv_bfloat16S2_fS2_fjLj7168ELj1ELj1ELj8ELj8ENS_18Kernel_traits_baseILj7168ES2_S2_fS2_fjLj256EEEEELb1ELb0ELb0ELb0EEEvNS_9BwdParamsE --------------------------
	.section	.nv.info._ZN10layer_norm13ln_bwd_kernelINS_13Kernel_traitsI13__nv_bfloat16S2_fS2_fjLj7168ELj1ELj1ELj8ELj8ENS_18Kernel_traits_baseILj7168ES2_S2_fS2_fjLj256EEEEELb1ELb0ELb0ELb0EEEvNS_9BwdParamsE,"",@"SHT_CUDA_INFO"
	.sectionflags	@""
	.align	4


	//----- nvinfo : EIATTR_CUDA_API_VERSION
	.align		4
        /*0000*/ 	.byte	0x04, 0x37
        /*0002*/ 	.short	(.L_2435 - .L_2434)
.L_2434:
        /*0004*/ 	.word	0x00000082


	//----- nvinfo : EIATTR_KPARAM_INFO
	.align		4
.L_2435:
        /*0008*/ 	.byte	0x04, 0x17
        /*000a*/ 	.short	(.L_2437 - .L_2436)
.L_2436:
        /*000c*/ 	.word	0x00000000
        /*0010*/ 	.short	0x0000
        /*0012*/ 	.short	0x0000
        /*0014*/ 	.byte	0x00, 0xf0, 0xa1, 0x04


	//----- nvinfo : EIATTR_SPARSE_MMA_MASK
	.align		4
.L_2437:
        /*0018*/ 	.byte	0x03, 0x50
        /*001a*/ 	.short	0x0000


	//----- nvinfo : EIATTR_MAXREG_COUNT
	.align		4
        /*001c*/ 	.byte	0x03, 0x1b
        /*001e*/ 	.short	0x00ff


	//----- nvinfo : EIATTR_NUM_BARRIERS
	.align		4
        /*0020*/ 	.byte	0x02, 0x4c
        /*0022*/ 	.byte	0x01
	.zero		1


	//----- nvinfo : EIATTR_MERCURY_ISA_VERSION
	.align		4
        /*0024*/ 	.byte	0x03, 0x5f
        /*0026*/ 	.short	0x0101


	//----- nvinfo : EIATTR_COOP_GROUP_MASK_REGIDS
	.align		4
        /*0028*/ 	.byte	0x04, 0x29
        /*002a*/ 	.short	(.L_2439 - .L_2438)


	//   ....[0]....
.L_2438:
        /*002c*/ 	.word	0xffffffff


	//   ....[1]....
        /*0030*/ 	.word	0xffffffff


	//   ....[2]....
        /*0034*/ 	.word	0xffffffff


	//   ....[3]....
        /*0038*/ 	.word	0xffffffff


	//   ....[4]....
        /*003c*/ 	.word	0xffffffff


	//   ....[5]....
        /*0040*/ 	.word	0xffffffff


	//   ....[6]....
        /*0044*/ 	.word	0xffffffff


	//   ....[7]....
        /*0048*/ 	.word	0xffffffff


	//   ....[8]....
        /*004c*/ 	.word	0xffffffff


	//   ....[9]....
        /*0050*/ 	.word	0xffffffff


	//   ....[10]....
        /*0054*/ 	.word	0x05000089


	//   ....[11]....
        /*0058*/ 	.word	0x05000089


	//   ....[12]....
        /*005c*/ 	.word	0x05000089


	//   ....[13]....
        /*0060*/ 	.word	0x05000089


	//   ....[14]....
        /*0064*/ 	.word	0x05000089


	//   ....[15]....
        /*0068*/ 	.word	0x05000089


	//   ....[16]....
        /*006c*/ 	.word	0x05000089


	//   ....[17]....
        /*0070*/ 	.word	0x05000089


	//   ....[18]....
        /*0074*/ 	.word	0x05000089


	//   ....[19]....
        /*0078*/ 	.word	0x05000089


	//----- nvinfo : EIATTR_COOP_GROUP_INSTR_OFFSETS
	.align		4
.L_2439:
        /*007c*/ 	.byte	0x04, 0x28
        /*007e*/ 	.short	(.L_2441 - .L_2440)


	//   ....[0]....
.L_2440:
        /*0080*/ 	.word	0x000023f0


	//   ....[1]....
        /*0084*/ 	.word	0x00002400


	//   ....[2]....
        /*0088*/ 	.word	0x00002430


	//   ....[3]....
        /*008c*/ 	.word	0x00002440


	//   ....[4]....
        /*0090*/ 	.word	0x00002470


	//   ....[5]....
        /*0094*/ 	.word	0x00002480


	//   ....[6]....
        /*0098*/ 	.word	0x000024b0


	//   ....[7]....
        /*009c*/ 	.word	0x000024c0


	//   ....[8]....
        /*00a0*/ 	.word	0x000024f0


	//   ....[9]....
        /*00a4*/ 	.word	0x00002500


	//   ....[10]....
        /*00a8*/ 	.word	0x000045f0


	//   ....[11]....
        /*00ac*/ 	.word	0x00004640


	//   ....[12]....
        /*00b0*/ 	.word	0x000046b0


	//   ....[13]....
        /*00b4*/ 	.word	0x00004710


	//   ....[14]....
        /*00b8*/ 	.word	0x00004780


	//   ....[15]....
        /*00bc*/ 	.word	0x000047e0


	//   ....[16]....
        /*00c0*/ 	.word	0x00004850


	//   ....[17]....
        /*00c4*/ 	.word	0x000048b0


	//   ....[18]....
        /*00c8*/ 	.word	0x00004920


	//   ....[19]....
        /*00cc*/ 	.word	0x00004980


	//----- nvinfo : EIATTR_EXIT_INSTR_OFFSETS
	.align		4
.L_2441:
        /*00d0*/ 	.byte	0x04, 0x1c
        /*00d2*/ 	.short	(.L_2443 - .L_2442)


	//   ....[0]....
.L_2442:
        /*00d4*/ 	.word	0x00004510


	//   ....[1]....
        /*00d8*/ 	.word	0x00004590


	//----- nvinfo : EIATTR_MAX_THREADS
	.align		4
.L_2443:
        /*00dc*/ 	.byte	0x04, 0x05
        /*00de*/ 	.short	(.L_2445 - .L_2444)
.L_2444:
        /*00e0*/ 	.word	0x00000100
        /*00e4*/ 	.word	0x00000001
        /*00e8*/ 	.word	0x00000001


	//----- nvinfo : EIATTR_CRS_STACK_SIZE
	.align		4
.L_2445:
        /*00ec*/ 	.byte	0x04, 0x1e
        /*00ee*/ 	.short	(.L_2447 - .L_2446)
.L_2446:
        /*00f0*/ 	.word	0x00000000


	//----- nvinfo : EIATTR_CBANK_PARAM_SIZE
	.align		4
.L_2447:
        /*00f4*/ 	.byte	0x03, 0x19
        /*00f6*/ 	.short	0x0128


	//----- nvinfo : EIATTR_PARAM_CBANK
	.align		4
        /*00f8*/ 	.byte	0x04, 0x0a
        /*00fa*/ 	.short	(.L_2449 - .L_2448)
	.align		4
.L_2448:
        /*00fc*/ 	.word	index@(.nv.constant0._ZN10layer_norm13ln_bwd_kernelINS_13Kernel_traitsI13__nv_bfloat16S2_fS2_fjLj7168ELj1ELj1ELj8ELj8ENS_18Kernel_traits_baseILj7168ES2_S2_fS2_fjLj256EEEEELb1ELb0ELb0ELb0EEEvNS_9BwdParamsE)
        /*0100*/ 	.short	0x0210
        /*0102*/ 	.short	0x0128


	//----- nvinfo : EIATTR_SW_WAR
	.align		4
.L_2449:
        /*0104*/ 	.byte	0x04, 0x36
        /*0106*/ 	.short	(.L_2451 - .L_2450)
.L_2450:
        /*0108*/ 	.word	0x00000008
.L_2451:


//--------------------- .nv.info._ZN10layer_norm13ln_bwd_kernelINS_13Kernel_traitsI13__nv_bfloat16S2_fS2_fjLj7168ELj1ELj1ELj8ELj8ENS_18Kernel_traits_baseILj7168ES2_S2_fS2_fjLj256EEEEELb1ELb0ELb0ELb1EEEvNS_9BwdParamsE --------------------------
	.section	.nv.info._ZN10layer_norm13ln_bwd_kernelINS_13Kernel_traitsI13__nv_bfloat16S2_fS2_fjLj7168ELj1ELj1ELj8ELj8ENS_18Kernel_traits_baseILj7168ES2_S2_fS2_fjLj256EEEEELb1ELb0ELb0ELb1EEEvNS_9BwdParamsE,"",@"SHT_CUDA_INFO"
	.sectionflags	@""
	.align	4


	//----- nvinfo : EIATTR_CUDA_API_VERSION
	.align		4
        /*0000*/ 	.byte	0x04, 0x37
        /*0002*/ 	.short	(.L_2453 - .L_2452)
.L_2452:
        /*0004*/ 	.word	0x00000082


	//----- nvinfo : EIATTR_KPARAM_INFO
	.align		4
.L_2453:
        /*0008*/ 	.byte	0x04, 0x17
        /*000a*/ 	.short	(.L_2455 - .L_2454)
.L_2454:
        /*000c*/ 	.word	0x00000000
        /*0010*/ 	.short	0x0000
        /*0012*/ 	.short	0x0000
        /*0014*/ 	.byte	0x00, 0xf0, 0xa1, 0x04


	//----- nvinfo : EIATTR_SPARSE_MMA_MASK
	.align		4
.L_2455:
        /*0018*/ 	.byte	0x03, 0x50
        /*001a*/ 	.short	0x0000


	//----- nvinfo : EIATTR_MAXREG_COUNT
	.align		4
        /*001c*/ 	.byte	0x03, 0x1b
        /*001e*/ 	.short	0x00ff


	//----- nvinfo : EIATTR_NUM_BARRIERS
	.align		4
        /*0020*/ 	.byte	0x02, 0x4c
        /*0022*/ 	.byte	0x01
	.zero		1


	//----- nvinfo : EIATTR_MERCURY_ISA_VERSION
	.align		4
        /*0024*/ 	.byte	0x03, 0x5f
        /*0026*/ 	.short	0x0101


	//----- nvinfo : EIATTR_COOP_GROUP_MASK_REGIDS
	.align		4
        /*0028*/ 	.byte	0x04, 0x29
        /*002a*/ 	.short	(.L_2457 - .L_2456)


	//   ....[0]....
.L_2456:
        /*002c*/ 	.word	0xffffffff


	//   ....[1]....
        /*0030*/ 	.word	0xffffffff


	//   ....[2]....
        /*0034*/ 	.word	0xffffffff


	//   ....[3]....
        /*0038*/ 	.word	0xffffffff


	//   ....[4]....
        /*003c*/ 	.word	0xffffffff


	//   ....[5]....
        /*0040*/ 	.word	0xffffffff


	//   ....[6]....
        /*0044*/ 	.word	0xffffffff


	//   ....[7]....
        /*0048*/ 	.word	0xffffffff


	//   ....[8]....
        /*004c*/ 	.word	0xffffffff


	//   ....[9]....
        /*0050*/ 	.word	0xffffffff


	//   ....[10]....
        /*0054*/ 	.word	0x05000058


	//   ....[11]....
        /*0058*/ 	.word	0x05000058


	//   ....[12]....
        /*005c*/ 	.word	0x05000058


	//   ....[13]....
        /*0060*/ 	.word	0x05000058


	//   ....[14]....
        /*0064*/ 	.word	0x05000058


	//   ....[15]....
        /*0068*/ 	.word	0x05000058


	//   ....[16]....
        /*006c*/ 	.word	0x05000058


	//   ....[17]....
        /*0070*/ 	.word	0x05000058


	//   ....[18]....
        /*0074*/ 	.word	0x05000058


	//   ....[19]....
        /*0078*/ 	.word	0x05000058


	//----- nvinfo : EIATTR_COOP_GROUP_INSTR_OFFSETS
	.align		4
.L_2457:
        /*007c*/ 	.byte	0x04, 0x28
        /*007e*/ 	.short	(.L_2459 - .L_2458)


	//   ....[0]....
.L_2458:
        /*0080*/ 	.word	0x00001e30


	//   ....[1]....
        /*0084*/ 	.word	0x00001e40


	//   ....[2]....
        /*0088*/ 	.word	0x00001e70


	//   ....[3]....
        /*008c*/ 	.word	0x00001e80


	//   ....[4]....
        /*0090*/ 	.word	0x00001eb0


	//   ....[5]....
        /*0094*/ 	.word	0x00001ec0


	//   ....[6]....
        /*0098*/ 	.word	0x00001ef0


	//   ....[7]....
        /*009c*/ 	.word	0x00001f00


	//   ....[8]....
        /*00a0*/ 	.word	0x00001f30


	//   ....[9]....
        /*00a4*/ 	.word	0x00001f40


	//   ....[10]....
        /*00a8*/ 	.word	0x00003d70


	//   ....[11]....
        /*00ac*/ 	.word	0x00003dc0


	//   ....[12]....
        /*00b0*/ 	.word	0x00003e30


	//   ....[13]....
        /*00b4*/ 	.word	0x00003e90


	//   ....[14]....
        /*00b8*/ 	.word	0x00003f00


	//   ....[15]....
        /*00bc*/ 	.word	0x00003f60


	//   ....[16]....
        /*00c0*/ 	.word	0x00003fd0


	//   ....[17]....
        /*00c4*/ 	.word	0x00004030


	//   ....[18]....
        /*00c8*/ 	.word	0x000040a0


	//   ....[19]....
        /*00cc*/ 	.word	0x00004100


	//----- nvinfo : EIATTR_EXIT_INSTR_OFFSETS
	.align		4
.L_2459:
        /*00d0*/ 	.byte	0x04, 0x1c
        /*00d2*/ 	.short	(.L_2461 - .L_2460)


	//   ....[0]....
.L_2460:
        /*00d4*/ 	.word	0x00003d10


	//----- nvinfo : EIATTR_MAX_THREADS
	.align		4
.L_2461:
        /*00d8*/ 	.byte	0x04, 0x05
        /*00da*/ 	.short	(.L_2463 - .L_2462)
.L_2462:
        /*00dc*/ 	.word	0x00000100
        /*00e0*/ 	.word	0x00000001
        /*00e4*/ 	.word	0x00000001


	//----- nvinfo : EIATTR_CRS_STACK_SIZE
	.align		4
.L_2463:
        /*00e8*/ 	.byte	0x04, 0x1e
        /*00ea*/ 	.short	(.L_2465 - .L_2464)
.L_2464:
        /*00ec*/ 	.word	0x00000000


	//----- nvinfo : EIATTR_CBANK_PARAM_SIZE
	.align		4
.L_2465:
        /*00f0*/ 	.byte	0x03, 0x19
        /*00f2*/ 	.short	0x0128


	//----- nvinfo : EIATTR_PARAM_CBANK
	.align		4
        /*00f4*/ 	.byte	0x04, 0x0a
        /*00f6*/ 	.short	(.L_2467 - .L_2466)
	.align		4
.L_2466:
        /*00f8*/ 	.word	index@(.nv.constant0._ZN10layer_norm13ln_bwd_kernelINS_13Kernel_traitsI13__nv_bfloat16S2_fS2_fjLj7168ELj1ELj1ELj8ELj8ENS_18Kernel_traits_baseILj7168ES2_S2_fS2_fjLj256EEEEELb1ELb0ELb0ELb1EEEvNS_9BwdParamsE)
        /*00fc*/ 	.short	0x0210
        /*00fe*/ 	.short	0x0128


	//----- nvinfo : EIATTR_SW_WAR
	.align		4
.L_2467:
        /*0100*/ 	.byte	0x04, 0x36
        /*0102*/ 	.short	(.L_2469 - .L_2468)
.L_2468:
        /*0104*/ 	.word	0x00000008
.L_2469:


//--------------------- .nv.info._ZN10layer_norm22ln_bwd_finalize_kernelINS_22Kernel_traits_finalizeILj7168E13__nv_bfloat16S2_fS2_fjLb0ELj1024ELj4ENS_18Kernel_traits_baseILj7168ES2_S2_fS2_fjLj1024EEEEELb0ELb0EEEvNS_9BwdParamsE --------------------------
	.section	.nv.info._ZN10layer_norm22ln_bwd_finalize_kernelINS_22Kernel_traits_finalizeILj7168E13__nv_bfloat16S2_fS2_fjLb0ELj1024ELj4ENS_18Kernel_traits_baseILj7168ES2_S2_fS2_fjLj1024EEEEELb0ELb0EEEvNS_9BwdParamsE,"",@"SHT_CUDA_INFO"
	.sectionflags	@""
	.align	4


	//----- nvinfo : EIATTR_CUDA_API_VERSION
	.align		4
        /*0000*/ 	.byte	0x04, 0x37
        /*0002*/ 	.short	(.L_2471 - .L_2470)
.L_2470:
        /*0004*/ 	.word	0x00000082


	//----- nvinfo : EIATTR_KPARAM_INFO
	.align		4
.L_2471:
        /*0008*/ 	.byte	0x04, 0x17
        /*000a*/ 	.short	(.L_2473 - .L_2472)
.L_2472:
        /*000c*/ 	.word	0x00000000
        /*0010*/ 	.short	0x0000
        /*0012*/ 	.short	0x0000
        /*0014*/ 	.byte	0x00, 0xf0, 0xa1, 0x04


	//----- nvinfo : EIATTR_SPARSE_MMA_MASK
	.align		4
.L_2473:
        /*0018*/ 	.byte	0x03, 0x50
        /*001a*/ 	.short	0x0000


	//----- nvinfo : EIATTR_MAXREG_COUNT
	.align		4
        /*001c*/ 	.byte	0x03, 0x1b
        /*001e*/ 	.short	0x0040


	//----- nvinfo : EIATTR_NUM_BARRIERS
	.align		4
        /*0020*/ 	.byte	0x02, 0x4c
        /*0022*/ 	.byte	0x01
	.zero		1


	//----- nvinfo : EIATTR_MERCURY_ISA_VERSION
	.align		4
        /*0024*/ 	.byte	0x03, 0x5f
        /*0026*/ 	.short	0x0101


	//----- nvinfo : EIATTR_COOP_GROUP_MASK_REGIDS
	.align		4
        /*0028*/ 	.byte	0x04, 0x29
        /*002a*/ 	.short	(.L_2475 - .L_2474)


	//   ....[0]....
.L_2474:
        /*002c*/ 	.word	0xffffffff


	//   ....[1]....
        /*0030*/ 	.word	0xffffffff


	//   ....[2]....
        /*0034*/ 	.word	0xffffffff


	//   ....[3]....
        /*0038*/ 	.word	0xffffffff


	//   ....[4]....
        /*003c*/ 	.word	0xffffffff


	//   ....[5]....
        /*0040*/ 	.word	0xffffffff


	//   ....[6]....
        /*0044*/ 	.word	0xffffffff


	//   ....[7]....
        /*0048*/ 	.word	0xffffffff


	//   ....[8]....
        /*004c*/ 	.word	0xffffffff


	//   ....[9]....
        /*0050*/ 	.word	0xffffffff


	//   ....[10]....
        /*0054*/ 	.word	0x05000013


	//   ....[11]....
        /*0058*/ 	.word	0x05000013


	//   ....[12]....
        /*005c*/ 	.word	0x05000013


	//   ....[13]....
        /*0060*/ 	.word	0x05000013


	//   ....[14]....
        /*0064*/ 	.word	0x05000013


	//   ....[15]....
        /*0068*/ 	.word	0x05000013


	//   ....[16]....
        /*006c*/ 	.word	0x05000013


	//   ....[17]....
        /*0070*/ 	.word	0x05000013


	//   ....[18]....
        /*0074*/ 	.word	0x05000013


	//   ....[19]....
        /*0078*/ 	.word	0x05000013


	//----- nvinfo : EIATTR_COOP_GROUP_INSTR_OFFSETS
	.align		4
.L_2475:
        /*007c*/ 	.byte	0x04, 0x28
        /*007e*/ 	.short	(.L_2477 - .L_2476)


	//   ....[0]....
.L_2476:
        /*0080*/ 	.word	0x000008e0


	//   ....[1]....
        /*0084*/ 	.word	0x000008f0


	//   ....[2]....
        /*0088*/ 	.word	0x00000920


	//   ....[3]....
        /*008c*/ 	.word	0x00000930


	//   ....[4]....
        /*0090*/ 	.word	0x00000960


	//   ....[5]....
        /*0094*/ 	.word	0x00000970


	//   ....[6]....
        /*0098*/ 	.word	0x000009a0


	//   ....[7]....
        /*009c*/ 	.word	0x000009b0


	//   ....[8]....
        /*00a0*/ 	.word	0x000009e0


	//   ....[9]....
        /*00a4*/ 	.word	0x000009f0


	//   ....[10]....
        /*00a8*/ 	.word	0x00000c10


	//   ....[11]....
        /*00ac*/ 	.word	0x00000c80


	//   ....[12]....
        /*00b0*/ 	.word	0x00000cf0


	//   ....[13]....
        /*00b4*/ 	.word	0x00000d60


	//   ....[14]....
        /*00b8*/ 	.word	0x00000dd0


	//   ....[15]....
        /*00bc*/ 	.word	0x00000e30


	//   ....[16]....
        /*00c0*/ 	.word	0x00000ea0


	//   ....[17]....
        /*00c4*/ 	.word	0x00000f10


	//   ....[18]....
        /*00c8*/ 	.word	0x00000f80


	//   ....[19]....
        /*00cc*/ 	.word	0x00000ff0


	//----- nvinfo : EIATTR_EXIT_INSTR_OFFSETS
	.align		4
.L_2477:
        /*00d0*/ 	.byte	0x04, 0x1c
        /*00d2*/ 	.short	(.L_2479 - .L_2478)


	//   ....[0]....
.L_2478:
        /*00d4*/ 	.word	0x00000070


	//   ....[1]....
        /*00d8*/ 	.word	0x00000bb0


	//----- nvinfo : EIATTR_MAX_THREADS
	.align		4
.L_2479:
        /*00dc*/ 	.byte	0x04, 0x05
        /*00de*/ 	.short	(.L_2481 - .L_2480)
.L_2480:
        /*00e0*/ 	.word	0x00000400
        /*00e4*/ 	.word	0x00000001
        /*00e8*/ 	.word	0x00000001


	//----- nvinfo : EIATTR_CRS_STACK_SIZE
	.align		4
.L_2481:
        /*00ec*/ 	.byte	0x04, 0x1e
        /*00ee*/ 	.short	(.L_2483 - .L_2482)
.L_2482:
        /*00f0*/ 	.word	0x00000000


	//----- nvinfo : EIATTR_CBANK_PARAM_SIZE
	.align		4
.L_2483:
        /*00f4*/ 	.byte	0x03, 0x19
        /*00f6*/ 	.short	0x0128


	//----- nvinfo : EIATTR_PARAM_CBANK
	.align		4
        /*00f8*/ 	.byte	0x04, 0x0a
        /*00fa*/ 	.short	(.L_2485 - .L_2484)
	.align		4
.L_2484:
        /*00fc*/ 	.word	index@(.nv.constant0._ZN10layer_norm22ln_bwd_finalize_kernelINS_22Kernel_traits_finalizeILj7168E13__nv_bfloat16S2_fS2_fjLb0ELj1024ELj4ENS_18Kernel_traits_baseILj7168ES2_S2_fS2_fjLj1024EEEEELb0ELb0EEEvNS_9BwdParamsE)
        /*0100*/ 	.short	0x0210
        /*0102*/ 	.short	0x0128


	//----- nvinfo : EIATTR_SW_WAR
	.align		4
.L_2485:
        /*0104*/ 	.byte	0x04, 0x36
        /*0106*/ 	.short	(.L_2487 - .L_2486)
.L_2486:
        /*0108*/ 	.word	0x00000008
.L_2487:


//--------------------- .nv.info._ZN10layer_norm13ln_bwd_kernelINS_13Kernel_traitsI13__nv_bfloat16S2_fS2_fjLj7168ELj1ELj1ELj8ELj8ENS_18Kernel_traits_baseILj7168ES2_S2_fS2_fjLj256EEEEELb1ELb0ELb1ELb0EEEvNS_9BwdParamsE --------------------------
	.section	.nv.info._ZN10layer_norm13ln_bwd_kernelINS_13Kernel_traitsI13__nv_bfloat16S2_fS2_fjLj7168ELj1ELj1ELj8ELj8ENS_18Kernel_traits_baseILj7168ES2_S2_fS2_fjLj256EEEEELb1ELb0ELb1ELb0EEEvNS_9BwdParamsE,"",@"SHT_CUDA_INFO"
	.sectionflags	@""
	.align	4


	//----- nvinfo : EIATTR_CUDA_API_VERSION
	.align		4
        /*0000*/ 	.byte	0x04, 0x37
        /*0002*/ 	.short	(.L_2489 - .L_2488)
.L_2488:
        /*0004*/ 	.word	0x00000082


	//----- nvinfo : EIATTR_KPARAM_INFO
	.align		4
.L_2489:
        /*0008*/ 	.byte	0x04, 0x17
        /*000a*/ 	.short	(.L_2491 - .L_2490)
.L_2490:
        /*000c*/ 	.word	0x00000000
        /*0010*/ 	.short	0x0000
        /*0012*/ 	.short	0x0000
        /*0014*/ 	.byte	0x00, 0xf0, 0xa1, 0x04


	//----- nvinfo : EIATTR_SPARSE_MMA_MASK
	.align		4
.L_2491:
        /*0018*/ 	.byte	0x03, 0x50
        /*001a*/ 	.short	0x0000


	//----- nvinfo : EIATTR_MAXREG_COUNT
	.align		4
        /*001c*/ 	.byte	0x03, 0x1b
        /*001e*/ 	.short	0x00ff


	//----- nvinfo : EIATTR_NUM_BARRIERS
	.align		4
        /*0020*/ 	.byte	0x02, 0x4c
        /*0022*/ 	.byte	0x01
	.zero		1


	//----- nvinfo : EIATTR_MERCURY_ISA_VERSION
	.align		4
        /*0024*/ 	.byte	0x03, 0x5f
        /*0026*/ 	.short	0x0101


	//----- nvinfo : EIATTR_COOP_GROUP_MASK_REGIDS
	.align		4
        /*0028*/ 	.byte	0x04, 0x29
        /*002a*/ 	.short	(.L_2493 - .L_2492)


	//   ....[0]....
.L_2492:
        /*002c*/ 	.word	0xffffffff


	//   ....[1]....
        /*0030*/ 	.word	0xffffffff


	//   ....[2]....
        /*0034*/ 	.word	0xffffffff


	//   ....[3]....
        /*0038*/ 	.word	0xffffffff


	//   ....[4]....
        /*003c*/ 	.word	0xffffffff


	//   ....[5]....
        /*0040*/ 	.word	0xffffffff


	//   ....[6]....
        /*0044*/ 	.word	0xffffffff


	//   ....[7]....
        /*0048*/ 	.word	0xffffffff


	//   ....[8]....
        /*004c*/ 	.word	0xffffffff


	//   ....[9]....
        /*0050*/ 	.word	0xffffffff


	//   ....[10]....
        /*0054*/ 	.word	0x0500008a


	//   ....[11]....
        /*0058*/ 	.word	0x0500008a


	//   ....[12]....
        /*005c*/ 	.word	0x0500008a


	//   ....[13]....
        /*0060*/ 	.word	0x0500008a


	//   ....[14]....
        /*0064*/ 	.word	0x0500008a


	//   ....[15]....
        /*0068*/ 	.word	0x0500008a


	//   ....[16]....
        /*006c*/ 	.word	0x0500008a


	//   ....[17]....
        /*0070*/ 	.word	0x0500008a


	//   ....[18]....
        /*0074*/ 	.word	0x0500008a


	//   ....[19]....
        /*0078*/ 	.word	0x0500008a


	//----- nvinfo : EIATTR_COOP_GROUP_INSTR_OFFSETS
	.align		4
.L_2493:
        /*007c*/ 	.byte	0x04, 0x28
        /*007e*/ 	.short	(.L_2495 - .L_2494)


	//   ....[0]....
.L_2494:
        /*0080*/ 	.word	0x00002aa0


	//   ....[1]....
        /*0084*/ 	.word	0x00002ab0


	//   ....[2]....
        /*0088*/ 	.word	0x00002ae0


	//   ....[3]....
        /*008c*/ 	.word	0x00002af0


	//   ....[4]....
        /*0090*/ 	.word	0x00002b20


	//   ....[5]....
        /*0094*/ 	.word	0x00002b30


	//   ....[6]....
        /*0098*/ 	.word	0x00002b60


	//   ....[7]....
        /*009c*/ 	.word	0x00002b70


	//   ....[8]....
        /*00a0*/ 	.word	0x00002ba0


	//   ....[9]....
        /*00a4*/ 	.word	0x00002bb0


	//   ....[10]....
        /*00a8*/ 	.word	0x000062a0


	//   ....[11]....
        /*00ac*/ 	.word	0x000062f0


	//   ....[12]....
        /*00b0*/ 	.word	0x00006360


	//   ....[13]....
        /*00b4*/ 	.word	0x000063c0


	//   ....[14]....
        /*00b8*/ 	.word	0x00006430


	//   ....[15]....
        /*00bc*/ 	.word	0x00006490


	//   ....[16]....
        /*00c0*/ 	.word	0x00006500


	//   ....[17]....
        /*00c4*/ 	.word	0x00006560


	//   ....[18]....
        /*00c8*/ 	.word	0x000065d0


	//   ....[19]....
        /*00cc*/ 	.word	0x00006630


	//----- nvinfo : EIATTR_EXIT_INSTR_OFFSETS
	.align		4
.L_2495:
        /*00d0*/ 	.byte	0x04, 0x1c
        /*00d2*/ 	.short	(.L_2497 - .L_2496)


	//   ....[0]....
.L_2496:
        /*00d4*/ 	.word	0x000061c0


	//   ....[1]....
        /*00d8*/ 	.word	0x00006240


	//----- nvinfo : EIATTR_MAX_THREADS
	.align		4
.L_2497:
        /*00dc*/ 	.byte	0x04, 0x05
        /*00de*/ 	.short	(.L_2499 - .L_2498)
.L_2498:
        /*00e0*/ 	.word	0x00000100
        /*00e4*/ 	.word	0x00000001
        /*00e8*/ 	.word	0x00000001


	//----- nvinfo : EIATTR_CRS_STACK_SIZE
	.align		4
.L_2499:
        /*00ec*/ 	.byte	0x04, 0x1e
        /*00ee*/ 	.short	(.L_2501 - .L_2500)
.L_2500:
        /*00f0*/ 	.word	0x00000000


	//----- nvinfo : EIATTR_CBANK_PARAM_SIZE
	.align		4
.L_2501:
        /*00f4*/ 	.byte	0x03, 0x19
        /*00f6*/ 	.short	0x0128


	//----- nvinfo : EIATTR_PARAM_CBANK
	.align		4
        /*00f8*/ 	.byte	0x04, 0x0a
        /*00fa*/ 	.short	(.L_2503 - .L_2502)
	.align		4
.L_2502:
        /*00fc*/ 	.word	index@(.nv.constant0._ZN10layer_norm13ln_bwd_kernelINS_13Kernel_traitsI13__nv_bfloat16S2_fS2_fjLj7168ELj1ELj1ELj8ELj8ENS_18Kernel_traits_baseILj7168ES2_S2_fS2_fjLj256EEEEELb1ELb0ELb1ELb0EEEvNS_9BwdParamsE)
        /*0100*/ 	.short	0x0210
        /*0102*/ 	.short	0x0128


	//----- nvinfo : EIATTR_SW_WAR
	.align		4
.L_2503:
        /*0104*/ 	.byte	0x04, 0x36
        /*0106*/ 	.short	(.L_2505 - .L_2504)
.L_2504:
        /*0108*/ 	.word	0x00000008
.L_2505:


//--------------------- .nv.info._ZN10layer_norm22ln_bwd_finalize_kernelINS_22Kernel_traits_finalizeILj7168E13__nv_bfloat16S2_fS2_fjLb0ELj1024ELj4ENS_18Kernel_traits_baseILj7168ES2_S2_fS2_fjLj1024EEEEELb0ELb1EEEvNS_9BwdParamsE --------------------------
	.section	.nv.info._ZN10layer_norm22ln_bwd_finalize_kernelINS_22Kernel_traits_finalizeILj7168E13__nv_bfloat16S2_fS2_fjLb0ELj1024ELj4ENS_18Kernel_traits_baseILj7168ES2_S2_fS2_fjLj1024EEEEELb0ELb1EEEvNS_9BwdParamsE,"",@"SHT_CUDA_INFO"
	.sectionflags	@""
	.align	4


	//----- nvinfo : EIATTR_CUDA_API_VERSION
	.align		4
        /*0000*/ 	.byte	0x04, 0x37
        /*0002*/ 	.short	(.L_2507 - .L_2506)
.L_2506:
        /*0004*/ 	.word	0x00000082


	//----- nvinfo : EIATTR_KPARAM_INFO
	.align		4
.L_2507:
        /*0008*/ 	.byte	0x04, 0x17
        /*000a*/ 	.short	(.L_2509 - .L_2508)
.L_2508:
        /*000c*/ 	.word	0x00000000
        /*0010*/ 	.short	0x0000
        /*0012*/ 	.short	0x0000
        /*0014*/ 	.byte	0x00, 0xf0, 0xa1, 0x04


	//----- nvinfo : EIATTR_SPARSE_MMA_MASK
	.align		4
.L_2509:
        /*0018*/ 	.byte	0x03, 0x50
        /*001a*/ 	.short	0x0000


	//----- nvinfo : EIATTR_MAXREG_COUNT
	.align		4
        /*001c*/ 	.byte	0x03, 0x1b
        /*001e*/ 	.short	0x0040


	//----- nvinfo : EIATTR_NUM_BARRIERS
	.align		4
        /*0020*/ 	.byte	0x02, 0x4c
        /*0022*/ 	.byte	0x01
	.zero		1


	//----- nvinfo : EIATTR_MERCURY_ISA_VERSION
	.align		4
        /*0024*/ 	.byte	0x03, 0x5f
        /*0026*/ 	.short	0x0101


	//----- nvinfo : EIATTR_COOP_GROUP_MASK_REGIDS
	.align		4
        /*0028*/ 	.byte	0x04, 0x29
        /*002a*/ 	.short	(.L_2511 - .L_2510)


	//   ....[0]....
.L_2510:
        /*002c*/ 	.word	0xffffffff


	//   ....[1]....
        /*0030*/ 	.word	0xffffffff


	//   ....[2]....
        /*0034*/ 	.word	0xffffffff


	//   ....[3]....
        /*0038*/ 	.word	0xffffffff


	//   ....[4]....
        /*003c*/ 	.word	0xffffffff


	//   ....[5]....
        /*0040*/ 	.word	0xffffffff


	//   ....[6]....
        /*0044*/ 	.word	0xffffffff


	//   ....[7]....
        /*0048*/ 	.word	0xffffffff


	//   ....[8]....
        /*004c*/ 	.word	0xffffffff


	//   ....[9]....
        /*0050*/ 	.word	0xffffffff


	//   ....[10]....
        /*0054*/ 	.word	0x05000011


	//   ....[11]....
        /*0058*/ 	.word	0x05000011


	//   ....[12]....
        /*005c*/ 	.word	0x05000011


	//   ....[13]....
        /*0060*/ 	.word	0x05000011


	//   ....[14]....
        /*0064*/ 	.word	0x05000011


	//   ....[15]....
        /*0068*/ 	.word	0x05000011


	//   ....[16]....
        /*006c*/ 	.word	0x05000011


	//   ....[17]....
        /*0070*/ 	.word	0x05000011


	//   ....[18]....
        /*0074*/ 	.word	0x05000011


	//   ....[19]....
        /*0078*/ 	.word	0x05000011


	//----- nvinfo : EIATTR_COOP_GROUP_INSTR_OFFSETS
	.align		4
.L_2511:
        /*007c*/ 	.byte	0x04, 0x28
        /*007e*/ 	.short	(.L_2513 - .L_2512)


	//   ....[0]....
.L_2512:
        /*0080*/ 	.word	0x000008e0


	//   ....[1]....
        /*0084*/ 	.word	0x000008f0


	//   ....[2]....
        /*0088*/ 	.word	0x00000920


	//   ....[3]....
        /*008c*/ 	.word	0x00000930


	//   ....[4]....
        /*0090*/ 	.word	0x00000960


	//   ....[5]....
        /*0094*/ 	.word	0x00000970


	//   ....[6]....
        /*0098*/ 	.word	0x000009a0


	//   ....[7]....
        /*009c*/ 	.word	0x000009b0


	//   ....[8]....
        /*00a0*/ 	.word	0x000009e0


	//   ....[9]....
        /*00a4*/ 	.word	0x000009f0


	//   ....[10]....
        /*00a8*/ 	.word	0x00000bf0


	//   ....[11]....
        /*00ac*/ 	.word	0x00000c60


	//   ....[12]....
        /*00b0*/ 	.word	0x00000cd0


	//   ....[13]....
        /*00b4*/ 	.word	0x00000d40


	//   ....[14]....
        /*00b8*/ 	.word	0x00000db0


	//   ....[15]....
        /*00bc*/ 	.word	0x00000e10


	//   ....[16]....
        /*00c0*/ 	.word	0x00000e80


	//   ....[17]....
        /*00c4*/ 	.word	0x00000ef0


	//   ....[18]....
        /*00c8*/ 	.word	0x00000f60


	//   ....[19]....
        /*00cc*/ 	.word	0x00000fd0


	//----- nvinfo : EIATTR_EXIT_INSTR_OFFSETS
	.align		4
.L_2513:
        /*00d0*/ 	.byte	0x04, 0x1c
        /*00d2*/ 	.short	(.L_2515 - .L_2514)


	//   ....[0]....
.L_2514:
        /*00d4*/ 	.word	0x00000070


	//   ....[1]....
        /*00d8*/ 	.word	0x00000b90


	//----- nvinfo : EIATTR_MAX_THREADS
	.align		4
.L_2515:
        /*00dc*/ 	.byte	0x04, 0x05
        /*00de*/ 	.short	(.L_2517 - .L_2516)
.L_2516:
        /*00e0*/ 	.word	0x00000400
        /*00e4*/ 	.word	0x00000001
        /*00e8*/ 	.word	0x00000001


	//----- nvinfo : EIATTR_CRS_STACK_SIZE
	.align		4
.L_2517:
        /*00ec*/ 	.byte	0x04, 0x1e
        /*00ee*/ 	.short	(.L_2519 - .L_2518)
.L_2518:
        /*00f0*/ 	.word	0x00000000


	//----- nvinfo : EIATTR_CBANK_PARAM_SIZE
	.align		4
.L_2519:
        /*00f4*/ 	.byte	0x03, 0x19
        /*00f6*/ 	.short	0x0128


	//----- nvinfo : EIATTR_PARAM_CBANK
	.align		4
        /*00f8*/ 	.byte	0x04, 0x0a
        /*00fa*/ 	.short	(.L_2521 - .L_2520)
	.align		4
.L_2520:
        /*00fc*/ 	.word	index@(.nv.constant0._ZN10layer_norm22ln_bwd_finalize_kernelINS_22Kernel_traits_finalizeILj7168E13__nv_bfloat16S2_fS2_fjLb0ELj1024ELj4ENS_18Kernel_traits_baseILj7168ES2_S2_fS2_fjLj1024EEEEELb0ELb1EEEvNS_9BwdParamsE)
        /*0100*/ 	.short	0x0210
        /*0102*/ 	.short	0x0128


	//----- nvinfo : EIATTR_SW_WAR
	.align		4
.L_2521:
        /*0104*/ 	.byte	0x04, 0x36
        /*0106*/ 	.short	(.L_2523 - .L_2522)
.L_2522:
        /*0108*/ 	.word	0x00000008
.L_2523:


//--------------------- .nv.info._ZN10layer_norm13ln_bwd_kernelINS_13Kernel_traitsI13__nv_bfloat16S2_fS2_fjLj7168ELj1ELj1ELj8ELj8ENS_18Kernel_traits_baseILj7168ES2_S2_fS2_fjLj256EEEEELb1ELb0ELb1ELb1EEEvNS_9BwdParamsE --------------------------
	.section	.nv.info._ZN10layer_norm13ln_bwd_kernelINS_13Kernel_traitsI13__nv_bfloat16S2_fS2_fjLj7168ELj1ELj1ELj8ELj8ENS_18Kernel_traits_baseILj7168ES2_S2_fS2_fjLj256EEEEELb1ELb0ELb1ELb1EEEvNS_9BwdParamsE,"",@"SHT_CUDA_INFO"
	.sectionflags	@""
	.align	4


	//----- nvinfo : EIATTR_CUDA_API_VERSION
	.align		4
        /*0000*/ 	.byte	0x04, 0x37
        /*0002*/ 	.short	(.L_2525 - .L_2524)
.L_2524:
        /*0004*/ 	.word	0x00000082


	//----- nvinfo : EIATTR_KPARAM_INFO
	.align		4
.L_2525:
        /*0008*/ 	.byte	0x04, 0x17
        /*000a*/ 	.short	(.L_2527 - .L_2526)
.L_2526:
        /*000c*/ 	.word	0x00000000
        /*0010*/ 	.short	0x0000
        /*0012*/ 	.short	0x0000
        /*0014*/ 	.byte	0x00, 0xf0, 0xa1, 0x04


	//----- nvinfo : EIATTR_SPARSE_MMA_MASK
	.align		4
.L_2527:
        /*0018*/ 	.byte	0x03, 0x50
        /*001a*/ 	.short	0x0000


	//----- nvinfo : EIATTR_MAXREG_COUNT
	.align		4
        /*001c*/ 	.byte	0x03, 0x1b
        /*001e*/ 	.short	0x00ff


	//----- nvinfo : EIATTR_NUM_BARRIERS
	.align		4
        /*0020*/ 	.byte	0x02, 0x4c
        /*0022*/ 	.byte	0x01
	.zero		1


	//----- nvinfo : EIATTR_MERCURY_ISA_VERSION
	.align		4
        /*0024*/ 	.byte	0x03, 0x5f
        /*0026*/ 	.short	0x0101


	//----- nvinfo : EIATTR_COOP_GROUP_MASK_REGIDS
	.align		4
        /*0028*/ 	.byte	0x04, 0x29
        /*002a*/ 	.short	(.L_2529 - .L_2528)


	//   ....[0]....
.L_2528:
        /*002c*/ 	.word	0xffffffff


	//   ....[1]....
        /*0030*/ 	.word	0xffffffff


	//   ....[2]....
        /*0034*/ 	.word	0xffffffff


	//   ....[3]....
        /*0038*/ 	.word	0xffffffff


	//   ....[4]....
        /*003c*/ 	.word	0xffffffff


	//   ....[5]....
        /*0040*/ 	.word	0xffffffff


	//   ....[6]....
        /*0044*/ 	.word	0xffffffff


	//   ....[7]....
        /*0048*/ 	.word	0xffffffff


	//   ....[8]....
        /*004c*/ 	.word	0xffffffff


	//   ....[9]....
        /*0050*/ 	.word	0xffffffff


	//   ....[10]....
        /*0054*/ 	.word	0x05000087


	//   ....[11]....
        /*0058*/ 	.word	0x05000087


	//   ....[12]....
        /*005c*/ 	.word	0x05000087


	//   ....[13]....
        /*0060*/ 	.word	0x05000087


	//   ....[14]....
        /*0064*/ 	.word	0x05000087


	//   ....[15]....
        /*0068*/ 	.word	0x05000087


	//   ....[16]....
        /*006c*/ 	.word	0x05000087


	//   ....[17]....
        /*0070*/ 	.word	0x05000087


	//   ....[18]....
        /*0074*/ 	.word	0x05000087


	//   ....[19]....
        /*0078*/ 	.word	0x05000087


	//----- nvinfo : EIATTR_COOP_GROUP_INSTR_OFFSETS
	.align		4
.L_2529:
        /*007c*/ 	.byte	0x04, 0x28
        /*007e*/ 	.short	(.L_2531 - .L_2530)


	//   ....[0]....
.L_2530:
        /*0080*/ 	.word	0x00002260


	//   ....[1]....
        /*0084*/ 	.word	0x00002270


	//   ....[2]....
        /*0088*/ 	.word	0x000022a0


	//   ....[3]....
        /*008c*/ 	.word	0x000022b0


	//   ....[4]....
        /*0090*/ 	.word	0x000022e0


	//   ....[5]....
        /*0094*/ 	.word	0x000022f0


	//   ....[6]....
        /*0098*/ 	.word	0x00002320


	//   ....[7]....
        /*009c*/ 	.word	0x00002330


	//   ....[8]....
        /*00a0*/ 	.word	0x00002360


	//   ....[9]....
        /*00a4*/ 	.word	0x00002370


	//   ....[10]....
        /*00a8*/ 	.word	0x00005230


	//   ....[11]....
        /*00ac*/ 	.word	0x00005280


	//   ....[12]....
        /*00b0*/ 	.word	0x000052f0


	//   ....[13]....
        /*00b4*/ 	.word	0x00005350


	//   ....[14]....
        /*00b8*/ 	.word	0x000053c0


	//   ....[15]....
        /*00bc*/ 	.word	0x00005420


	//   ....[16]....
        /*00c0*/ 	.word	0x00005490


	//   ....[17]....
        /*00c4*/ 	.word	0x000054f0


	//   ....[18]....
        /*00c8*/ 	.word	0x00005560


	//   ....[19]....
        /*00cc*/ 	.word	0x000055c0


	//----- nvinfo : EIATTR_EXIT_INSTR_OFFSETS
	.align		4
.L_2531:
        /*00d0*/ 	.byte	0x04, 0x1c
        /*00d2*/ 	.short	(.L_2533 - .L_2532)


	//   ....[0]....
.L_2532:
        /*00d4*/ 	.word	0x000051d0


	//----- nvinfo : EIATTR_MAX_THREADS
	.align		4
.L_2533:
        /*00d8*/ 	.byte	0x04, 0x05
        /*00da*/ 	.short	(.L_2535 - .L_2534)
.L_2534:
        /*00dc*/ 	.word	0x00000100
        /*00e0*/ 	.word	0x00000001
        /*00e4*/ 	.word	0x00000001


	//----- nvinfo : EIATTR_CRS_STACK_SIZE
	.align		4
.L_2535:
        /*00e8*/ 	.byte	0x04, 0x1e
        /*00ea*/ 	.short	(.L_2537 - .L_2536)
.L_2536:
        /*00ec*/ 	.word	0x00000000


	//----- nvinfo : EIATTR_CBANK_PARAM_SIZE
	.align		4
.L_2537:
        /*00f0*/ 	.byte	0x03, 0x19
        /*00f2*/ 	.short	0x0128


	//----- nvinfo : EIATTR_PARAM_CBANK
	.align		4
        /*00f4*/ 	.byte	0x04, 0x0a
        /*00f6*/ 	.short	(.L_2539 - .L_2538)
	.align		4
.L_2538:
        /*00f8*/ 	.word	index@(.nv.constant0._ZN10layer_norm13ln_bwd_kernelINS_13Kernel_traitsI13__nv_bfloat16S2_fS2_fjLj7168ELj1ELj1ELj8ELj8ENS_18Kernel_traits_baseILj7168ES2_S2_fS2_fjLj256EEEEELb1ELb0ELb1ELb1EEEvNS_9BwdParamsE)
        /*00fc*/ 	.short	0x0210
        /*00fe*/ 	.short	0x0128


	//----- nvinfo : EIATTR_SW_WAR
	.align		4
.L_2539:
        /*0100*/ 	.byte	0x04, 0x36
        /*0102*/ 	.short	(.L_2541 - .L_2540)
.L_2540:
        /*0104*/ 	.word	0x00000008
.L_2541:


//--------------------- .nv.info._ZN10layer_norm13ln_bwd_kernelINS_13Kernel_traitsI13__nv_bfloat16S2_fS2_fjLj7168ELj1ELj1ELj8ELj8ENS_18Kernel_traits_baseILj7168ES2_S2_fS2_fjLj256EEEEELb1ELb1ELb0ELb0EEEvNS_9BwdParamsE --------------------------
	.section	.nv.info._ZN10layer_norm13ln_bwd_kernelINS_13Kernel_traitsI13__nv_bfloat16S2_fS2_fjLj7168ELj1ELj1ELj8ELj8ENS_18Kernel_traits_baseILj7168ES2_S2_fS2_fjLj256EEEEELb1ELb1ELb0ELb0EEEvNS_9BwdParamsE,"",@"SHT_CUDA_INFO"
	.sectionflags	@""
	.align	4


	//----- nvinfo : EIATTR_CUDA_API_VERSION
	.align		4
        /*0000*/ 	.byte	0x04, 0x37
        /*0002*/ 	.short	(.L_2543 - .L_2542)
.L_2542:
        /*0004*/ 	.word	0x00000082


	//----- nvinfo : EIATTR_KPARAM_INFO
	.align		4
.L_2543:
        /*0008*/ 	.byte	0x04, 0x17
        /*000a*/ 	.short	(.L_2545 - .L_2544)
.L_2544:
        /*000c*/ 	.word	0x00000000
        /*0010*/ 	.short	0x0000
        /*0012*/ 	.short	0x0000
        /*0014*/ 	.byte	0x00, 0xf0, 0xa1, 0x04


	//----- nvinfo : EIATTR_SPARSE_MMA_MASK
	.align		4
.L_2545:
        /*0018*/ 	.byte	0x03, 0x50
        /*001a*/ 	.short	0x0000


	//----- nvinfo : EIATTR_MAXREG_COUNT
	.align		4
        /*001c*/ 	.byte	0x03, 0x1b
        /*001e*/ 	.short	0x00ff


	//----- nvinfo : EIATTR_NUM_BARRIERS
	.align		4
        /*0020*/ 	.byte	0x02, 0x4c
        /*0022*/ 	.byte	0x01
	.zero		1


	//----- nvinfo : EIATTR_MERCURY_ISA_VERSION
	.align		4
        /*0024*/ 	.byte	0x03, 0x5f
        /*0026*/ 	.short	0x0101


	//----- nvinfo : EIATTR_COOP_GROUP_MASK_REGIDS
	.align		4
        /*0028*/ 	.byte	0x04, 0x29
        /*002a*/ 	.short	(.L_2547 - .L_2546)


	//   ....[0]....
.L_2546:
        /*002c*/ 	.word	0xffffffff


	//   ....[1]....
        /*0030*/ 	.word	0xffffffff


	//   ....[2]....
        /*0034*/ 	.word	0xffffffff


	//   ....[3]....
        /*0038*/ 	.word	0xffffffff


	//   ....[4]....
        /*003c*/ 	.word	0xffffffff


	//   ....[5]....
        /*0040*/ 	.word	0xffffffff


	//   ....[6]....
        /*0044*/ 	.word	0xffffffff


	//   ....[7]....
        /*0048*/ 	.word	0xffffffff


	//   ....[8]....
        /*004c*/ 	.word	0xffffffff


	//   ....[9]....
        /*0050*/ 	.word	0xffffffff


	//   ....[10]....
        /*0054*/ 	.word	0x050000bd


	//   ....[11]....
        /*0058*/ 	.word	0x050000bd


	//   ....[12]....
        /*005c*/ 	.word	0x050000bd


	//   ....[13]....
        /*0060*/ 	.word	0x050000bd


	//   ....[14]....
        /*0064*/ 	.word	0x050000bd


	//   ....[15]....
        /*0068*/ 	.word	0x050000bd


	//   ....[16]....
        /*006c*/ 	.word	0x050000bd


	//   ....[17]....
        /*0070*/ 	.word	0x050000bd


	//   ....[18]....
        /*0074*/ 	.word	0x050000bd


	//   ....[19]....
        /*0078*/ 	.word	0x050000bd


	//----- nvinfo : EIATTR_COOP_GROUP_INSTR_OFFSETS
	.align		4
.L_2547:
        /*007c*/ 	.byte	0x04, 0x28
        /*007e*/ 	.short	(.L_2549 - .L_2548)


	//   ....[0]....
.L_2548:
        /*0080*/ 	.word	0x00002a50


	//   ....[1]....
        /*0084*/ 	.word	0x00002a60


	//   ....[2]....
        /*0088*/ 	.word	0x00002a90


	//   ....[3]....
        /*008c*/ 	.word	0x00002aa0


	//   ....[4]....
        /*0090*/ 	.word	0x00002ad0


	//   ....[5]....
        /*0094*/ 	.word	0x00002ae0


	//   ....[6]....
        /*0098*/ 	.word	0x00002b10


	//   ....[7]....
        /*009c*/ 	.word	0x00002b20


	//   ....[8]....
        /*00a0*/ 	.word	0x00002b50


	//   ....[9]....
        /*00a4*/ 	.word	0x00002b60


	//   ....[10]....
        /*00a8*/ 	.word	0x00005bf0


	//   ....[11]....
        /*00ac*/ 	.word	0x00005c40


	//   ....[12]....
        /*00b0*/ 	.word	0x00005ca0


	//   ....[13]....
        /*00b4*/ 	.word	0x00005d00


	//   ....[14]....
        /*00b8*/ 	.word	0x00005d60


	//   ....[15]....
        /*00bc*/ 	.word	0x00005dc0


	//   ....[16]....
        /*00c0*/ 	.word	0x00005e20


	//   ....[17]....
        /*00c4*/ 	.word	0x00005e80


	//   ....[18]....
        /*00c8*/ 	.word	0x00005ee0


	//   ....[19]....
        /*00cc*/ 	.word	0x00005f40


	//----- nvinfo : EIATTR_EXIT_INSTR_OFFSETS
	.align		4
.L_2549:
        /*00d0*/ 	.byte	0x04, 0x1c
        /*00d2*/ 	.short	(.L_2551 - .L_2550)


	//   ....[0]....
.L_2550:
        /*00d4*/ 	.word	0x00005af0


	//   ....[1]....
        /*00d8*/ 	.word	0x00005b90


	//----- nvinfo : EIATTR_MAX_THREADS
	.align		4
.L_2551:
        /*00dc*/ 	.byte	0x04, 0x05
        /*00de*/ 	.short	(.L_2553 - .L_2552)
.L_2552:
        /*00e0*/ 	.word	0x00000100
        /*00e4*/ 	.word	0x00000001
        /*00e8*/ 	.word	0x00000001


	//----- nvinfo : EIATTR_CRS_STACK_SIZE
	.align		4
.L_2553:
        /*00ec*/ 	.byte	0x04, 0x1e
        /*00ee*/ 	.short	(.L_2555 - .L_2554)
.L_2554:
        /*00f0*/ 	.word	0x00000000


	//----- nvinfo : EIATTR_CBANK_PARAM_SIZE
	.align		4
.L_2555:
        /*00f4*/ 	.byte	0x03, 0x19
        /*00f6*/ 	.short	0x0128


	//----- nvinfo : EIATTR_PARAM_CBANK
	.align		4
        /*00f8*/ 	.byte	0x04, 0x0a
        /*00fa*/ 	.short	(.L_2557 - .L_2556)
	.align		4
.L_2556:
        /*00fc*/ 	.word	index@(.nv.constant0._ZN10layer_norm13ln_bwd_kernelINS_13Kernel_traitsI13__nv_bfloat16S2_fS2_fjLj7168ELj1ELj1ELj8ELj8ENS_18Kernel_traits_baseILj7168ES2_S2_fS2_fjLj256EEEEELb1ELb1ELb0ELb0EEEvNS_9BwdParamsE)
        /*0100*/ 	.short	0x0210
        /*0102*/ 	.short	0x0128


	//----- nvinfo : EIATTR_SW_WAR
	.align		4
.L_2557:
        /*0104*/ 	.byte	0x04, 0x36
        /*0106*/ 	.short	(.L_2559 - .L_2558)
.L_2558:
        /*0108*/ 	.word	0x00000008
.L_2559:


//--------------------- .nv.info._ZN10layer_norm13ln_bwd_kernelINS_13Kernel_traitsI13__nv_bfloat16S2_fS2_fjLj7168ELj1ELj1ELj8ELj8ENS_18Kernel_traits_baseILj7168ES2_S2_fS2_fjLj256EEEEELb1ELb1ELb0ELb1EEEvNS_9BwdParamsE --------------------------
	.section	.nv.info._ZN10layer_norm13ln_bwd_kernelINS_13Kernel_traitsI13__nv_bfloat16S2_fS2_fjLj7168ELj1ELj1ELj8ELj8ENS_18Kernel_traits_baseILj7168ES2_S2_fS2_fjLj256EEEEELb1ELb1ELb0ELb1EEEvNS_9BwdParamsE,"",@"SHT_CUDA_INFO"
	.sectionflags	@""
	.align	4


	//----- nvinfo : EIATTR_CUDA_API_VERSION
	.align		4
        /*0000*/ 	.byte	0x04, 0x37
        /*0002*/ 	.short	(.L_2561 - .L_2560)
.L_2560:
        /*0004*/ 	.word	0x00000082


	//----- nvinfo : EIATTR_KPARAM_INFO
	.align		4
.L_2561:
        /*0008*/ 	.byte	0x04, 0x17
        /*000a*/ 	.short	(.L_2563 - .L_2562)
.L_2562:
        /*000c*/ 	.word	0x00000000
        /*0010*/ 	.short	0x0000
        /*0012*/ 	.short	0x0000
        /*0014*/ 	.byte	0x00, 0xf0, 0xa1, 0x04


	//----- nvinfo : EIATTR_SPARSE_MMA_MASK
	.align		4
.L_2563:
        /*0018*/ 	.byte	0x03, 0x50
        /*001a*/ 	.short	0x0000


	//----- nvinfo : EIATTR_MAXREG_COUNT
	.align		4
        /*001c*/ 	.byte	0x03, 0x1b
        /*001e*/ 	.short	0x00ff


	//----- nvinfo : EIATTR_NUM_BARRIERS
	.align		4
        /*0020*/ 	.byte	0x02, 0x4c
        /*0022*/ 	.byte	0x01
	.zero		1


	//----- nvinfo : EIATTR_ANNOTATIONS
	.align		4
        /*0024*/ 	.byte	0x04, 0x55
        /*0026*/ 	.short	(.L_2565 - .L_2564)


	//   ....[0]....
.L_2564:
        /*0028*/ 	.word	0x00000001
        /*002c*/ 	.byte	0xf0, 0x07, 0x00, 0x00, 0x01, 0x00, 0x00, 0x00, 0x30, 0x08, 0x00, 0x00, 0x01, 0x00, 0x00, 0x00
        /* <DEDUP_REMOVED lines=8> */
        /*00bc*/ 	.byte	0x80, 0x18, 0x00, 0x00, 0x01, 0x00, 0x00, 0x00, 0x90, 0x18, 0x00, 0x00


	//----- nvinfo : EIATTR_MERCURY_ISA_VERSION
	.align		4
.L_2565:
        /*00c8*/ 	.byte	0x03, 0x5f
        /*00ca*/ 	.short	0x0101


	//----- nvinfo : EIATTR_COOP_GROUP_MASK_REGIDS
	.align		4
        /*00cc*/ 	.byte	0x04, 0x29
        /*00ce*/ 	.short	(.L_2567 - .L_2566)


	//   ....[0]....
.L_2566:
        /*00d0*/ 	.word	0xffffffff


	//   ....[1]....
        /*00d4*/ 	.word	0xffffffff


	//   ....[2]....
        /*00d8*/ 	.word	0xffffffff


	//   ....[3]....
        /*00dc*/ 	.word	0xffffffff


	//   ....[4]....
        /*00e0*/ 	.word	0xffffffff


	//   ....[5]....
        /*00e4*/ 	.word	0xffffffff


	//   ....[6]....
        /*00e8*/ 	.word	0xffffffff


	//   ....[7]....
        /*00ec*/ 	.word	0xffffffff


	//   ....[8]....
        /*00f0*/ 	.word	0xffffffff


	//   ....[9]....
        /*00f4*/ 	.word	0xffffffff


	//   ....[10]....
        /*00f8*/ 	.word	0x05000053


	//   ....[11]....
        /*00fc*/ 	.word	0x05000053


	//   ....[12]....
        /*0100*/ 	.word	0x05000053


	//   ....[13]....
        /*0104*/ 	.word	0x05000053


	//   ....[14]....
        /*0108*/ 	.word	0x05000053


	//   ....[15]....
        /*010c*/ 	.word	0x05000053


	//   ....[16]....
        /*0110*/ 	.word	0x05000053


	//   ....[17]....
        /*0114*/ 	.word	0x05000053


	//   ....[18]....
        /*0118*/ 	.word	0x05000053


	//   ....[19]....
        /*011c*/ 	.word	0x05000053


	//----- nvinfo : EIATTR_COOP_GROUP_INSTR_OFFSETS
	.align		4
.L_2567:
        /*0120*/ 	.byte	0x04, 0x28
        /*0122*/ 	.short	(.L_2569 - .L_2568)


	//   ....[0]....
.L_2568:
        /*0124*/ 	.word	0x000025b0


	//   ....[1]....
        /*0128*/ 	.word	0x000025d0


	//   ....[2]....
        /*012c*/ 	.word	0x000025f0


	//   ....[3]....
        /*0130*/ 	.word	0x00002610


	//   ....[4]....
        /*0134*/ 	.word	0x00002630


	//   ....[5]....
        /*0138*/ 	.word	0x00002650


	//   ....[6]....
        /*013c*/ 	.word	0x00002670


	//   ....[7]....
        /*0140*/ 	.word	0x00002690


	//   ....[8]....
        /*0144*/ 	.word	0x000026a0


	//   ....[9]....
        /*0148*/ 	.word	0x000026c0


	//   ....[10]....
        /*014c*/ 	.word	0x00005360


	//   ....[11]....
        /*0150*/ 	.word	0x000053b0


	//   ....[12]....
        /*0154*/ 	.word	0x00005410


	//   ....[13]....
        /*0158*/ 	.word	0x00005460


	//   ....[14]....
        /*015c*/ 	.word	0x000054c0


	//   ....[15]....
        /*0160*/ 	.word	0x00005510


	//   ....[16]....
        /*0164*/ 	.word	0x00005570


	//   ....[17]....
        /*0168*/ 	.word	0x000055c0


	//   ....[18]....
        /*016c*/ 	.word	0x00005620


	//   ....[19]....
        /*0170*/ 	.word	0x00005670


	//----- nvinfo : EIATTR_EXIT_INSTR_OFFSETS
	.align		4
.L_2569:
        /*0174*/ 	.byte	0x04, 0x1c
        /*0176*/ 	.short	(.L_2571 - .L_2570)


	//   ....[0]....
.L_2570:
        /*0178*/ 	.word	0x00005300


	//----- nvinfo : EIATTR_MAX_THREADS
	.align		4
.L_2571:
        /*017c*/ 	.byte	0x04, 0x05
        /*017e*/ 	.short	(.L_2573 - .L_2572)
.L_2572:
        /*0180*/ 	.word	0x00000100
        /*0184*/ 	.word	0x00000001
        /*0188*/ 	.word	0x00000001


	//----- nvinfo : EIATTR_CRS_STACK_SIZE
	.align		4
.L_2573:
        /*018c*/ 	.byte	0x04, 0x1e
        /*018e*/ 	.short	(.L_2575 - .L_2574)
.L_2574:
        /*0190*/ 	.word	0x00000000


	//----- nvinfo : EIATTR_CBANK_PARAM_SIZE
	.align		4
.L_2575:
        /*0194*/ 	.byte	0x03, 0x19
        /*0196*/ 	.short	0x0128


	//----- nvinfo : EIATTR_PARAM_CBANK
	.align		4
        /*0198*/ 	.byte	0x04, 0x0a
        /*019a*/ 	.short	(.L_2577 - .L_2576)
	.align		4
.L_2576:
        /*019c*/ 	.word	index@(.nv.constant0._ZN10layer_norm13ln_bwd_kernelINS_13Kernel_traitsI13__nv_bfloat16S2_fS2_fjLj7168ELj1ELj1ELj8ELj8ENS_18Kernel_traits_baseILj7168ES2_S2_fS2_fjLj256EEEEELb1ELb1ELb0ELb1EEEvNS_9BwdParamsE)
        /*01a0*/ 	.short	0x0210
        /*01a2*/ 	.short	0x0128


	//----- nvinfo : EIATTR_SW_WAR
	.align		4
.L_2577:
        /*01a4*/ 	.byte	0x04, 0x36
        /*01a6*/ 	.short	(.L_2579 - .L_2578)
.L_2578:
        /*01a8*/ 	.word	0x00000008
.L_2579:


//--------------------- .nv.info._ZN10layer_norm22ln_bwd_finalize_kernelINS_22Kernel_traits_finalizeILj7168E13__nv_bfloat16S2_fS2_fjLb1ELj1024ELj4ENS_18Kernel_traits_baseILj7168ES2_S2_fS2_fjLj1024EEEEELb1ELb0EEEvNS_9BwdParamsE --------------------------
	.section	.nv.info._ZN10layer_norm22ln_bwd_finalize_kernelINS_22Kernel_traits_finalizeILj7168E13__nv_bfloat16S2_fS2_fjLb1ELj1024ELj4ENS_18Kernel_traits_baseILj7168ES2_S2_fS2_fjLj1024EEEEELb1ELb0EEEvNS_9BwdParamsE,"",@"SHT_CUDA_INFO"
	.sectionflags	@""
	.align	4


	//----- nvinfo : EIATTR_CUDA_API_VERSION
	.align		4
        /*0000*/ 	.byte	0x04, 0x37
        /*0002*/ 	.short	(.L_2581 - .L_2580)
.L_2580:
        /*0004*/ 	.word	0x00000082


	//----- nvinfo : EIATTR_KPARAM_INFO
	.align		4
.L_2581:
        /*0008*/ 	.byte	0x04, 0x17
        /*000a*/ 	.short	(.L_2583 - .L_2582)
.L_2582:
        /*000c*/ 	.word	0x00000000
        /*0010*/ 	.short	0x0000
        /*0012*/ 	.short	0x0000
        /*0014*/ 	.byte	0x00, 0xf0, 0xa1, 0x04


	//----- nvinfo : EIATTR_SPARSE_MMA_MASK
	.align		4
.L_2583:
        /*0018*/ 	.byte	0x03, 0x50
        /*001a*/ 	.short	0x0000


	//----- nvinfo : EIATTR_MAXREG_COUNT
	.align		4
        /*001c*/ 	.byte	0x03, 0x1b
        /*001e*/ 	.short	0x0040


	//----- nvinfo : EIATTR_NUM_BARRIERS
	.align		4
        /*0020*/ 	.byte	0x02, 0x4c
        /*0022*/ 	.byte	0x01
	.zero		1


	//----- nvinfo : EIATTR_MERCURY_ISA_VERSION
	.align		4
        /*0024*/ 	.byte	0x03, 0x5f
        /*0026*/ 	.short	0x0101


	//----- nvinfo : EIATTR_COOP_GROUP_MASK_REGIDS
	.align		4
        /*0028*/ 	.byte	0x04, 0x29
        /*002a*/ 	.short	(.L_2585 - .L_2584)


	//   ....[0]....
.L_2584:
        /*002c*/ 	.word	0xffffffff


	//   ....[1]....
        /*0030*/ 	.word	0xffffffff


	//   ....[2]....
        /*0034*/ 	.word	0xffffffff


	//   ....[3]....
        /*0038*/ 	.word	0xffffffff


	//   ....[4]....
        /*003c*/ 	.word	0xffffffff


	//   ....[5]....
        /*0040*/ 	.word	0xffffffff


	//   ....[6]....
        /*0044*/ 	.word	0xffffffff


	//   ....[7]....
        /*0048*/ 	.word	0xffffffff


	//   ....[8]....
        /*004c*/ 	.word	0xffffffff


	//   ....[9]....
        /*0050*/ 	.word	0xffffffff


	//   ....[10]....
        /*0054*/ 	.word	0xffffffff


	//   ....[11]....
        /*0058*/ 	.word	0xffffffff


	//   ....[12]....
        /*005c*/ 	.word	0xffffffff


	//   ....[13]....
        /*0060*/ 	.word	0xffffffff


	//   ....[14]....
        /*0064*/ 	.word	0xffffffff


	//   ....[15]....
        /*0068*/ 	.word	0x05000014


	//   ....[16]....
        /*006c*/ 	.word	0x05000014


	//   ....[17]....
        /*0070*/ 	.word	0x05000014


	//   ....[18]....
        /*0074*/ 	.word	0x05000014


	//   ....[19]....
        /*0078*/ 	.word	0x05000014


	//   ....[20]....
        /*007c*/ 	.word	0x05000014


	//   ....[21]....
        /*0080*/ 	.word	0x05000014


	//   ....[22]....
        /*0084*/ 	.word	0x05000014


	//   ....[23]....
        /*0088*/ 	.word	0x05000014


	//   ....[24]....
        /*008c*/ 	.word	0x05000014


	//   ....[25]....
        /*0090*/ 	.word	0x05000014


	//   ....[26]....
        /*0094*/ 	.word	0x05000014


	//   ....[27]....
        /*0098*/ 	.word	0x05000014


	//   ....[28]....
        /*009c*/ 	.word	0x05000014


	//   ....[29]....
        /*00a0*/ 	.word	0x05000014


	//----- nvinfo : EIATTR_COOP_GROUP_INSTR_OFFSETS
	.align		4
.L_2585:
        /*00a4*/ 	.byte	0x04, 0x28
        /*00a6*/ 	.short	(.L_2587 - .L_2586)


	//   ....[0]....
.L_2586:
        /*00a8*/ 	.word	0x00000ad0


	//   ....[1]....
        /*00ac*/ 	.word	0x00000ae0


	//   ....[2]....
        /*00b0*/ 	.word	0x00000af0


	//   ....[3]....
        /*00b4*/ 	.word	0x00000b20


	//   ....[4]....
        /*00b8*/ 	.word	0x00000b40


	//   ....[5]....
        /*00bc*/ 	.word	0x00000b50


	//   ....[6]....
        /*00c0*/ 	.word	0x00000b90


	//   ....[7]....
        /*00c4*/ 	.word	0x00000ba0


	//   ....[8]....
        /*00c8*/ 	.word	0x00000bb0


	//   ....[9]....
        /*00cc*/ 	.word	0x00000be0


	//   ....[10]....
        /*00d0*/ 	.word	0x00000c00


	//   ....[11]....
        /*00d4*/ 	.word	0x00000c10


	//   ....[12]....
        /*00d8*/ 	.word	0x00000c40


	//   ....[13]....
        /*00dc*/ 	.word	0x00000c60


	//   ....[14]....
        /*00e0*/ 	.word	0x00000c70


	//   ....[15]....
        /*00e4*/ 	.word	0x00000f20


	//   ....[16]....
        /*00e8*/ 	.word	0x00000f90


	//   ....[17]....
        /*00ec*/ 	.word	0x00001000


	//   ....[18]....
        /*00f0*/ 	.word	0x00001070


	//   ....[19]....
        /*00f4*/ 	.word	0x000010e0


	//   ....[20]....
        /*00f8*/ 	.word	0x00001140


	//   ....[21]....
        /*00fc*/ 	.word	0x000011b0


	//   ....[22]....
        /*0100*/ 	.word	0x00001220


	//   ....[23]....
        /*0104*/ 	.word	0x00001290


	//   ....[24]....
        /*0108*/ 	.word	0x00001300


	//   ....[25]....
        /*010c*/ 	.word	0x00001360


	//   ....[26]....
        /*0110*/ 	.word	0x000013d0


	//   ....[27]....
        /*0114*/ 	.word	0x00001440


	//   ....[28]....
        /*0118*/ 	.word	0x000014b0


	//   ....[29]....
        /*011c*/ 	.word	0x00001520


	//----- nvinfo : EIATTR_EXIT_INSTR_OFFSETS
	.align		4
.L_2587:
        /*0120*/ 	.byte	0x04, 0x1c
        /*0122*/ 	.short	(.L_2589 - .L_2588)


	//   ....[0]....
.L_2588:
        /*0124*/ 	.word	0x00000070


	//   ....[1]....
        /*0128*/ 	.word	0x00000ec0


	//----- nvinfo : EIATTR_MAX_THREADS
	.align		4
.L_2589:
        /*012c*/ 	.byte	0x04, 0x05
        /*012e*/ 	.short	(.L_2591 - .L_2590)
.L_2590:
        /*0130*/ 	.word	0x00000400
        /*0134*/ 	.word	0x00000001
        /*0138*/ 	.word	0x00000001


	//----- nvinfo : EIATTR_CRS_STACK_SIZE
	.align		4
.L_2591:
        /*013c*/ 	.byte	0x04, 0x1e
        /*013e*/ 	.short	(.L_2593 - .L_2592)
.L_2592:
        /*0140*/ 	.word	0x00000000


	//----- nvinfo : EIATTR_CBANK_PARAM_SIZE
	.align		4
.L_2593:
        /*0144*/ 	.byte	0x03, 0x19
        /*0146*/ 	.short	0x0128


	//----- nvinfo : EIATTR_PARAM_CBANK
	.align		4
        /*0148*/ 	.byte	0x04, 0x0a
        /*014a*/ 	.short	(.L_2595 - .L_2594)
	.align		4
.L_2594:
        /*014c*/ 	.word	index@(.nv.constant0._ZN10layer_norm22ln_bwd_finalize_kernelINS_22Kernel_traits_finalizeILj7168E13__nv_bfloat16S2_fS2_fjLb1ELj1024ELj4ENS_18Kernel_traits_baseILj7168ES2_S2_fS2_fjLj1024EEEEELb1ELb0EEEvNS_9BwdParamsE)
        /*0150*/ 	.short	0x0210
        /*0152*/ 	.short	0x0128


	//----- nvinfo : EIATTR_SW_WAR
	.align		4
.L_2595:
        /*0154*/ 	.byte	0x04, 0x36
        /*0156*/ 	.short	(.L_2597 - .L_2596)
.L_2596:
        /*0158*/ 	.word	0x00000008
.L_2597:


//--------------------- .nv.info._ZN10layer_norm13ln_bwd_kernelINS_13Kernel_traitsI13__nv_bfloat16S2_fS2_fjLj7168ELj1ELj1ELj8ELj8ENS_18Kernel_traits_baseILj7168ES2_S2_fS2_fjLj256EEEEELb1ELb1ELb1ELb0EEEvNS_9BwdParamsE --------------------------
	.section	.nv.info._ZN10layer_norm13ln_bwd_kernelINS_13Kernel_traitsI13__nv_bfloat16S2_fS2_fjLj7168ELj1ELj1ELj8ELj8ENS_18Kernel_traits_baseILj7168ES2_S2_fS2_fjLj256EEEEELb1ELb1ELb1ELb0EEEvNS_9BwdParamsE,"",@"SHT_CUDA_INFO"
	.sectionflags	@""
	.align	4


	//----- nvinfo : EIATTR_CUDA_API_VERSION
	.align		4
        /*0000*/ 	.byte	0x04, 0x37
        /*0002*/ 	.short	(.L_2599 - .L_2598)
.L_2598:
        /*0004*/ 	.word	0x00000082


	//----- nvinfo : EIATTR_KPARAM_INFO
	.align		4
.L_2599:
        /*0008*/ 	.byte	0x04, 0x17
        /*000a*/ 	.short	(.L_2601 - .L_2600)
.L_2600:
        /*000c*/ 	.word	0x00000000
        /*0010*/ 	.short	0x0000
        /*0012*/ 	.short	0x0000
        /*0014*/ 	.byte	0x00, 0xf0, 0xa1, 0x04


	//----- nvinfo : EIATTR_SPARSE_MMA_MASK
	.align		4
.L_2601:
        /*0018*/ 	.byte	0x03, 0x50
        /*001a*/ 	.short	0x0000


	//----- nvinfo : EIATTR_MAXREG_COUNT
	.align		4
        /*001c*/ 	.byte	0x03, 0x1b
        /*001e*/ 	.short	0x00ff


	//----- nvinfo : EIATTR_NUM_BARRIERS
	.align		4
        /*0020*/ 	.byte	0x02, 0x4c
        /*0022*/ 	.byte	0x01
	.zero		1


	//----- nvinfo : EIATTR_ANNOTATIONS
	.align		4
        /*0024*/ 	.byte	0x04, 0x55
        /*0026*/ 	.short	(.L_2603 - .L_2602)


	//   ....[0]....
.L_2602:
        /* <DEDUP_REMOVED lines=12> */


	//----- nvinfo : EIATTR_MERCURY_ISA_VERSION
	.align		4
.L_2603:
        /*00d8*/ 	.byte	0x03, 0x5f
        /*00da*/ 	.short	0x0101


	//----- nvinfo : EIATTR_COOP_GROUP_MASK_REGIDS
	.align		4
        /*00dc*/ 	.byte	0x04, 0x29
        /*00de*/ 	.short	(.L_2605 - .L_2604)


	//   ....[0]....
.L_2604:
        /*00e0*/ 	.word	0xffffffff


	//   ....[1]....
        /*00e4*/ 	.word	0xffffffff


	//   ....[2]....
        /*00e8*/ 	.word	0xffffffff


	//   ....[3]....
        /*00ec*/ 	.word	0xffffffff


	//   ....[4]....
        /*00f0*/ 	.word	0xffffffff


	//   ....[5]....
        /*00f4*/ 	.word	0xffffffff


	//   ....[6]....
        /*00f8*/ 	.word	0xffffffff


	//   ....[7]....
        /*00fc*/ 	.word	0xffffffff


	//   ....[8]....
        /*0100*/ 	.word	0xffffffff


	//   ....[9]....
        /*0104*/ 	.word	0xffffffff


	//   ....[10]....
        /*0108*/ 	.word	0x0500009a


	//   ....[11]....
        /*010c*/ 	.word	0x0500009a


	//   ....[12]....
        /*0110*/ 	.word	0x0500009a


	//   ....[13]....
        /*0114*/ 	.word	0x0500009a


	//   ....[14]....
        /*0118*/ 	.word	0x0500009a


	//   ....[15]....
        /*011c*/ 	.word	0x0500009a


	//   ....[16]....
        /*0120*/ 	.word	0x0500009a


	//   ....[17]....
        /*0124*/ 	.word	0x0500009a


	//   ....[18]....
        /*0128*/ 	.word	0x0500009a


	//   ....[19]....
        /*012c*/ 	.word	0x0500009a


	//----- nvinfo : EIATTR_COOP_GROUP_INSTR_OFFSETS
	.align		4
.L_2605:
        /*0130*/ 	.byte	0x04, 0x28
        /*0132*/ 	.short	(.L_2607 - .L_2606)


	//   ....[0]....
.L_2606:
        /*0134*/ 	.word	0x00003300


	//   ....[1]....
        /*0138*/ 	.word	0x00003320


	//   ....[2]....
        /*013c*/ 	.word	0x00003340


	//   ....[3]....
        /*0140*/ 	.word	0x00003360


	//   ....[4]....
        /*0144*/ 	.word	0x00003380


	//   ....[5]....
        /*0148*/ 	.word	0x00003390


	//   ....[6]....
        /*014c*/ 	.word	0x000033c0


	//   ....[7]....
        /*0150*/ 	.word	0x000033e0


	//   ....[8]....
        /*0154*/ 	.word	0x000033f0


	//   ....[9]....
        /*0158*/ 	.word	0x00003410


	//   ....[10]....
        /*015c*/ 	.word	0x00007e70


	//   ....[11]....
        /*0160*/ 	.word	0x00007ec0


	//   ....[12]....
        /*0164*/ 	.word	0x00007f20


	//   ....[13]....
        /*0168*/ 	.word	0x00007f70


	//   ....[14]....
        /*016c*/ 	.word	0x00007fd0


	//   ....[15]....
        /*0170*/ 	.word	0x00008020


	//   ....[16]....
        /*0174*/ 	.word	0x00008080


	//   ....[17]....
        /*0178*/ 	.word	0x000080e0


	//   ....[18]....
        /*017c*/ 	.word	0x00008140


	//   ....[19]....
        /*0180*/ 	.word	0x00008190


	//----- nvinfo : EIATTR_EXIT_INSTR_OFFSETS
	.align		4
.L_2607:
        /*0184*/ 	.byte	0x04, 0x1c
        /*0186*/ 	.short	(.L_2609 - .L_2608)


	//   ....[0]....
.L_2608:
        /*0188*/ 	.word	0x00007d70


	//   ....[1]....
        /*018c*/ 	.word	0x00007e10


	//----- nvinfo : EIATTR_MAX_THREADS
	.align		4
.L_2609:
        /*0190*/ 	.byte	0x04, 0x05
        /*0192*/ 	.short	(.L_2611 - .L_2610)
.L_2610:
        /*0194*/ 	.word	0x00000100
        /*0198*/ 	.word	0x00000001
        /*019c*/ 	.word	0x00000001


	//----- nvinfo : EIATTR_CRS_STACK_SIZE
	.align		4
.L_2611:
        /*01a0*/ 	.byte	0x04, 0x1e
        /*01a2*/ 	.short	(.L_2613 - .L_2612)
.L_2612:
        /*01a4*/ 	.word	0x00000000


	//----- nvinfo : EIATTR_CBANK_PARAM_SIZE
	.align		4
.L_2613:
        /*01a8*/ 	.byte	0x03, 0x19
        /*01aa*/ 	.short	0x0128


	//----- nvinfo : EIATTR_PARAM_CBANK
	.align		4
        /*01ac*/ 	.byte	0x04, 0x0a
        /*01ae*/ 	.short	(.L_2615 - .L_2614)
	.align		4
.L_2614:
        /*01b0*/ 	.word	index@(.nv.constant0._ZN10layer_norm13ln_bwd_kernelINS_13Kernel_traitsI13__nv_bfloat16S2_fS2_fjLj7168ELj1ELj1ELj8ELj8ENS_18Kernel_traits_baseILj7168ES2_S2_fS2_fjLj256EEEEELb1ELb1ELb1ELb0EEEvNS_9BwdParamsE)
        /*01b4*/ 	.short	0x0210
        /*01b6*/ 	.short	0x0128


	//----- nvinfo : EIATTR_SW_WAR
	.align		4
.L_2615:
        /*01b8*/ 	.byte	0x04, 0x36
        /*01ba*/ 	.short	(.L_2617 - .L_2616)
.L_2616:
        /*01bc*/ 	.word	0x00000008
.L_2617:


//--------------------- .nv.info._ZN10layer_norm22ln_bwd_finalize_kernelINS_22Kernel_traits_finalizeILj7168E13__nv_bfloat16S2_fS2_fjLb1ELj1024ELj4ENS_18Kernel_traits_baseILj7168ES2_S2_fS2_fjLj1024EEEEELb1ELb1EEEvNS_9BwdParamsE --------------------------
	.section	.nv.info._ZN10layer_norm22ln_bwd_finalize_kernelINS_22Kernel_traits_finalizeILj7168E13__nv_bfloat16S2_fS2_fjLb1ELj1024ELj4ENS_18Kernel_traits_baseILj7168ES2_S2_fS2_fjLj1024EEEEELb1ELb1EEEvNS_9BwdParamsE,"",@"SHT_CUDA_INFO"
	.sectionflags	@""
	.align	4


	//----- nvinfo : EIATTR_CUDA_API_VERSION
	.align		4
        /*0000*/ 	.byte	0x04, 0x37
        /*0002*/ 	.short	(.L_2619 - .L_2618)
.L_2618:
        /*0004*/ 	.word	0x00000082


	//----- nvinfo : EIATTR_KPARAM_INFO
	.align		4
.L_2619:
        /*0008*/ 	.byte	0x04, 0x17
        /*000a*/ 	.short	(.L_2621 - .L_2620)
.L_2620:
        /*000c*/ 	.word	0x00000000
        /*0010*/ 	.short	0x0000
        /*0012*/ 	.short	0x0000
        /*0014*/ 	.byte	0x00, 0xf0, 0xa1, 0x04


	//----- nvinfo : EIATTR_SPARSE_MMA_MASK
	.align		4
.L_2621:
        /*0018*/ 	.byte	0x03, 0x50
        /*001a*/ 	.short	0x0000


	//----- nvinfo : EIATTR_MAXREG_COUNT
	.align		4
        /*001c*/ 	.byte	0x03, 0x1b
        /*001e*/ 	.short	0x0040


	//----- nvinfo : EIATTR_NUM_BARRIERS
	.align		4
        /*0020*/ 	.byte	0x02, 0x4c
        /*0022*/ 	.byte	0x01
	.zero		1


	//----- nvinfo : EIATTR_MERCURY_ISA_VERSION
	.align		4
        /*0024*/ 	.byte	0x03, 0x5f
        /*0026*/ 	.short	0x0101


	//----- nvinfo : EIATTR_COOP_GROUP_MASK_REGIDS
	.align		4
        /*0028*/ 	.byte	0x04, 0x29
        /*002a*/ 	.short	(.L_2623 - .L_2622)


	//   ....[0]....
.L_2622:
        /*002c*/ 	.word	0xffffffff


	//   ....[1]....
        /*0030*/ 	.word	0xffffffff


	//   ....[2]....
        /*0034*/ 	.word	0xffffffff


	//   ....[3]....
        /*0038*/ 	.word	0xffffffff


	//   ....[4]....
        /*003c*/ 	.word	0xffffffff


	//   ....[5]....
        /*0040*/ 	.word	0xffffffff


	//   ....[6]....
        /*0044*/ 	.word	0xffffffff


	//   ....[7]....
        /*0048*/ 	.word	0xffffffff


	//   ....[8]....
        /*004c*/ 	.word	0xffffffff


	//   ....[9]....
        /*0050*/ 	.word	0xffffffff


	//   ....[10]....
        /*0054*/ 	.word	0xffffffff


	//   ....[11]....
        /*0058*/ 	.word	0xffffffff


	//   ....[12]....
        /*005c*/ 	.word	0xffffffff


	//   ....[13]....
        /*0060*/ 	.word	0xffffffff


	//   ....[14]....
        /*0064*/ 	.word	0xffffffff


	//   ....[15]....
        /*0068*/ 	.word	0x05000014


	//   ....[16]....
        /*006c*/ 	.word	0x05000014


	//   ....[17]....
        /*0070*/ 	.word	0x05000014


	//   ....[18]....
        /*0074*/ 	.word	0x05000014


	//   ....[19]....
        /*0078*/ 	.word	0x05000014


	//   ....[20]....
        /*007c*/ 	.word	0x05000014


	//   ....[21]....
        /*0080*/ 	.word	0x05000014


	//   ....[22]....
        /*0084*/ 	.word	0x05000014


	//   ....[23]....
        /*0088*/ 	.word	0x05000014


	//   ....[24]....
        /*008c*/ 	.word	0x05000014


	//   ....[25]....
        /*0090*/ 	.word	0x05000014


	//   ....[26]....
        /*0094*/ 	.word	0x05000014


	//   ....[27]....
        /*0098*/ 	.word	0x05000014


	//   ....[28]....
        /*009c*/ 	.word	0x05000014


	//   ....[29]....
        /*00a0*/ 	.word	0x05000014


	//----- nvinfo : EIATTR_COOP_GROUP_INSTR_OFFSETS
	.align		4
.L_2623:
        /*00a4*/ 	.byte	0x04, 0x28
        /*00a6*/ 	.short	(.L_2625 - .L_2624)


	//   ....[0]....
.L_2624:
        /*00a8*/ 	.word	0x00000ab0


	//   ....[1]....
        /*00ac*/ 	.word	0x00000ac0


	//   ....[2]....
        /*00b0*/ 	.word	0x00000ad0


	//   ....[3]....
        /*00b4*/ 	.word	0x00000b00


	//   ....[4]....
        /*00b8*/ 	.word	0x00000b20


	//   ....[5]....
        /*00bc*/ 	.word	0x00000b30


	//   ....[6]....
        /*00c0*/ 	.word	0x00000b60


	//   ....[7]....
        /*00c4*/ 	.word	0x00000b80


	//   ....[8]....
        /*00c8*/ 	.word	0x00000b90


	//   ....[9]....
        /*00cc*/ 	.word	0x00000bc0


	//   ....[10]....
        /*00d0*/ 	.word	0x00000be0


	//   ....[11]....
        /*00d4*/ 	.word	0x00000bf0


	//   ....[12]....
        /*00d8*/ 	.word	0x00000c20


	//   ....[13]....
        /*00dc*/ 	.word	0x00000c40


	//   ....[14]....
        /*00e0*/ 	.word	0x00000c50


	//   ....[15]....
        /*00e4*/ 	.word	0x00000ee0


	//   ....[16]....
        /*00e8*/ 	.word	0x00000f50


	//   ....[17]....
        /*00ec*/ 	.word	0x00000fc0


	//   ....[18]....
        /*00f0*/ 	.word	0x00001030


	//   ....[19]....
        /*00f4*/ 	.word	0x000010a0


	//   ....[20]....
        /*00f8*/ 	.word	0x00001100


	//   ....[21]....
        /*00fc*/ 	.word	0x00001170


	//   ....[22]....
        /*0100*/ 	.word	0x000011e0


	//   ....[23]....
        /*0104*/ 	.word	0x00001250


	//   ....[24]....
        /*0108*/ 	.word	0x000012c0


	//   ....[25]....
        /*010c*/ 	.word	0x00001320


	//   ....[26]....
        /*0110*/ 	.word	0x00001390


	//   ....[27]....
        /*0114*/ 	.word	0x00001400


	//   ....[28]....
        /*0118*/ 	.word	0x00001470


	//   ....[29]....
        /*011c*/ 	.word	0x000014e0


	//----- nvinfo : EIATTR_EXIT_INSTR_OFFSETS
	.align		4
.L_2625:
        /*0120*/ 	.byte	0x04, 0x1c
        /*0122*/ 	.short	(.L_2627 - .L_2626)


	//   ....[0]....
.L_2626:
        /*0124*/ 	.word	0x00000070


	//   ....[1]....
        /*0128*/ 	.word	0x00000e80


	//----- nvinfo : EIATTR_MAX_THREADS
	.align		4
.L_2627:
        /*012c*/ 	.byte	0x04, 0x05
        /*012e*/ 	.short	(.L_2629 - .L_2628)
.L_2628:
        /*0130*/ 	.word	0x00000400
        /*0134*/ 	.word	0x00000001
        /*0138*/ 	.word	0x00000001


	//----- nvinfo : EIATTR_CRS_STACK_SIZE
	.align		4
.L_2629:
        /*013c*/ 	.byte	0x04, 0x1e
        /*013e*/ 	.short	(.L_2631 - .L_2630)
.L_2630:
        /*0140*/ 	.word	0x00000000


	//----- nvinfo : EIATTR_CBANK_PARAM_SIZE
	.align		4
.L_2631:
        /*0144*/ 	.byte	0x03, 0x19
        /*0146*/ 	.short	0x0128


	//----- nvinfo : EIATTR_PARAM_CBANK
	.align		4
        /*0148*/ 	.byte	0x04, 0x0a
        /*014a*/ 	.short	(.L_2633 - .L_2632)
	.align		4
.L_2632:
        /*014c*/ 	.word	index@(.nv.constant0._ZN10layer_norm22ln_bwd_finalize_kernelINS_22Kernel_traits_finalizeILj7168E13__nv_bfloat16S2_fS2_fjLb1ELj1024ELj4ENS_18Kernel_traits_baseILj7168ES2_S2_fS2_fjLj1024EEEEELb1ELb1EEEvNS_9BwdParamsE)
        /*0150*/ 	.short	0x0210
        /*0152*/ 	.short	0x0128


	//----- nvinfo : EIATTR_SW_WAR
	.align		4
.L_2633:
        /*0154*/ 	.byte	0x04, 0x36
        /*0156*/ 	.short	(.L_2635 - .L_2634)
.L_2634:
        /*0158*/ 	.word	0x00000008
.L_2635:


//--------------------- .nv.info._ZN10layer_norm13ln_bwd_kernelINS_13Kernel_traitsI13__nv_bfloat16S2_fS2_fjLj7168ELj1ELj1ELj8ELj8ENS_18Kernel_traits_baseILj7168ES2_S2_fS2_fjLj256EEEEELb1ELb1ELb1ELb1EEEvNS_9BwdParamsE --------------------------
	.section	.nv.info._ZN10layer_norm13ln_bwd_kernelINS_13Kernel_traitsI13__nv_bfloat16S2_fS2_fjLj7168ELj1ELj1ELj8ELj8ENS_18Kernel_traits_baseILj7168ES2_S2_fS2_fjLj256EEEEELb1ELb1ELb1ELb1EEEvNS_9BwdParamsE,"",@"SHT_CUDA_INFO"
	.sectionflags	@""
	.align	4


	//----- nvinfo : EIATTR_CUDA_API_VERSION
	.align		4
        /*0000*/ 	.byte	0x04, 0x37
        /*0002*/ 	.short	(.L_2637 - .L_2636)
.L_2636:
        /*0004*/ 	.word	0x00000082


	//----- nvinfo : EIATTR_KPARAM_INFO
	.align		4
.L_2637:
        /*0008*/ 	.byte	0x04, 0x17
        /*000a*/ 	.short	(.L_2639 - .L_2638)
.L_2638:
        /*000c*/ 	.word	0x00000000
        /*0010*/ 	.short	0x0000
        /*0012*/ 	.short	0x0000
        /*0014*/ 	.byte	0x00, 0xf0, 0xa1, 0x04


	//----- nvinfo : EIATTR_SPARSE_MMA_MASK
	.align		4
.L_2639:
        /*0018*/ 	.byte	0x03, 0x50
        /*001a*/ 	.short	0x0000


	//----- nvinfo : EIATTR_MAXREG_COUNT
	.align		4
        /*001c*/ 	.byte	0x03, 0x1b
        /*001e*/ 	.short	0x00ff


	//----- nvinfo : EIATTR_NUM_BARRIERS
	.align		4
        /*0020*/ 	.byte	0x02, 0x4c
        /*0022*/ 	.byte	0x01
	.zero		1


	//----- nvinfo : EIATTR_ANNOTATIONS
	.align		4
        /*0024*/ 	.byte	0x04, 0x55
        /*0026*/ 	.short	(.L_2641 - .L_2640)


	//   ....[0]....
.L_2640:
        /* <DEDUP_REMOVED lines=14> */


	//----- nvinfo : EIATTR_MERCURY_ISA_VERSION
	.align		4
.L_2641:
        /*00f8*/ 	.byte	0x03, 0x5f
        /*00fa*/ 	.short	0x0101


	//----- nvinfo : EIATTR_COOP_GROUP_MASK_REGIDS
	.align		4
        /*00fc*/ 	.byte	0x04, 0x29
        /*00fe*/ 	.short	(.L_2643 - .L_2642)


	//   ....[0]....
.L_2642:
        /*0100*/ 	.word	0xffffffff


	//   ....[1]....
        /*0104*/ 	.word	0xffffffff


	//   ....[2]....
        /*0108*/ 	.word	0xffffffff


	//   ....[3]....
        /*010c*/ 	.word	0xffffffff


	//   ....[4]....
        /*0110*/ 	.word	0xffffffff


	//   ....[5]....
        /*0114*/ 	.word	0xffffffff


	//   ....[6]....
        /*0118*/ 	.word	0xffffffff


	//   ....[7]....
        /*011c*/ 	.word	0xffffffff


	//   ....[8]....
        /*0120*/ 	.word	0xffffffff


	//   ....[9]....
        /*0124*/ 	.word	0xffffffff


	//   ....[10]....
        /*0128*/ 	.word	0x05000098


	//   ....[11]....
        /*012c*/ 	.word	0x05000098


	//   ....[12]....
        /*0130*/ 	.word	0x05000098


	//   ....[13]....
        /*0134*/ 	.word	0x05000098


	//   ....[14]....
        /*0138*/ 	.word	0x05000098


	//   ....[15]....
        /*013c*/ 	.word	0x05000098


	//   ....[16]....
        /*0140*/ 	.word	0x05000098


	//   ....[17]....
        /*0144*/ 	.word	0x05000098


	//   ....[18]....
        /*0148*/ 	.word	0x05000098


	//   ....[19]....
        /*014c*/ 	.word	0x05000098


	//----- nvinfo : EIATTR_COOP_GROUP_INSTR_OFFSETS
	.align		4
.L_2643:
        /*0150*/ 	.byte	0x04, 0x28
        /*0152*/ 	.short	(.L_2645 - .L_2644)


	//   ....[0]....
.L_2644:
        /*0154*/ 	.word	0x00002970


	//   ....[1]....
        /*0158*/ 	.word	0x00002990


	//   ....[2]....
        /*015c*/ 	.word	0x000029b0


	//   ....[3]....
        /*0160*/ 	.word	0x000029d0


	//   ....[4]....
        /*0164*/ 	.word	0x000029f0


	//   ....[5]....
        /*0168*/ 	.word	0x00002a10


	//   ....[6]....
        /*016c*/ 	.word	0x00002a30


	//   ....[7]....
        /*0170*/ 	.word	0x00002a50


	//   ....[8]....
        /*0174*/ 	.word	0x00002a60


	//   ....[9]....
        /*0178*/ 	.word	0x00002a80


	//   ....[10]....
        /*017c*/ 	.word	0x00006980


	//   ....[11]....
        /*0180*/ 	.word	0x000069d0


	//   ....[12]....
        /*0184*/ 	.word	0x00006a30


	//   ....[13]....
        /*0188*/ 	.word	0x00006a80


	//   ....[14]....
        /*018c*/ 	.word	0x00006ae0


	//   ....[15]....
        /*0190*/ 	.word	0x00006b30


	//   ....[16]....
        /*0194*/ 	.word	0x00006b90


	//   ....[17]....
        /*0198*/ 	.word	0x00006be0


	//   ....[18]....
        /*019c*/ 	.word	0x00006c40


	//   ....[19]....
        /*01a0*/ 	.word	0x00006c90


	//----- nvinfo : EIATTR_EXIT_INSTR_OFFSETS
	.align		4
.L_2645:
        /*01a4*/ 	.byte	0x04, 0x1c
        /*01a6*/ 	.short	(.L_2647 - .L_2646)


	//   ....[0]....
.L_2646:
        /*01a8*/ 	.word	0x00006920


	//----- nvinfo : EIATTR_MAX_THREADS
	.align		4
.L_2647:
        /*01ac*/ 	.byte	0x04, 0x05
        /*01ae*/ 	.short	(.L_2649 - .L_2648)
.L_2648:
        /*01b0*/ 	.word	0x00000100
        /*01b4*/ 	.word	0x00000001
        /*01b8*/ 	.word	0x00000001


	//----- nvinfo : EIATTR_CRS_STACK_SIZE
	.align		4
.L_2649:
        /*01bc*/ 	.byte	0x04, 0x1e
        /*01be*/ 	.short	(.L_2651 - .L_2650)
.L_2650:
        /*01c0*/ 	.word	0x00000000


	//----- nvinfo : EIATTR_CBANK_PARAM_SIZE
	.align		4
.L_2651:
        /*01c4*/ 	.byte	0x03, 0x19
        /*01c6*/ 	.short	0x0128


	//----- nvinfo : EIATTR_PARAM_CBANK
	.align		4
        /*01c8*/ 	.byte	0x04, 0x0a
        /*01ca*/ 	.short	(.L_2653 - .L_2652)
	.align		4
.L_2652:
        /*01cc*/ 	.word	index@(.nv.constant0._ZN10layer_norm13ln_bwd_kernelINS_13Kernel_traitsI13__nv_bfloat16S2_fS2_fjLj7168ELj1ELj1ELj8ELj8ENS_18Kernel_traits_baseILj7168ES2_S2_fS2_fjLj256EEEEELb1ELb1ELb1ELb1EEEvNS_9BwdParamsE)
        /*01d0*/ 	.short	0x0210
        /*01d2*/ 	.short	0x0128


	//----- nvinfo : EIATTR_SW_WAR
	.align		4
.L_2653:
        /*01d4*/ 	.byte	0x04, 0x36
        /*01d6*/ 	.short	(.L_2655 - .L_2654)
.L_2654:
        /*01d8*/ 	.word	0x00000008
.L_2655:


//--------------------- .nv.info._ZN10layer_norm13ln_bwd_kernelINS_13Kernel_traitsIf13__nv_bfloat16fS2_fjLj7168ELj1ELj1ELj8ELj8ENS_18Kernel_traits_baseILj7168EfS2_fS2_fjLj256EEEEELb0ELb0ELb0ELb0EEEvNS_9BwdParamsE --------------------------
	.section	.nv.info._ZN10layer_norm13ln_bwd_kernelINS_13Kernel_traitsIf13__nv_bfloat16fS2_fjLj7168ELj1ELj1ELj8ELj8ENS_18Kernel_traits_baseILj7168EfS2_fS2_fjLj256EEEEELb0ELb0ELb0ELb0EEEvNS_9BwdParamsE,"",@"SHT_CUDA_INFO"
	.sectionflags	@""
	.align	4


	//----- nvinfo : EIATTR_CUDA_API_VERSION
	.align		4
        /*0000*/ 	.byte	0x04, 0x37
        /*0002*/ 	.short	(.L_2657 - .L_2656)
.L_2656:
        /*0004*/ 	.word	0x00000082


	//----- nvinfo : EIATTR_KPARAM_INFO
	.align		4
.L_2657:
        /*0008*/ 	.byte	0x04, 0x17
        /*000a*/ 	.short	(.L_2659 - .L_2658)
.L_2658:
        /*000c*/ 	.word	0x00000000
        /*0010*/ 	.short	0x0000
        /*0012*/ 	.short	0x0000
        /*0014*/ 	.byte	0x00, 0xf0, 0xa1, 0x04


	//----- nvinfo : EIATTR_SPARSE_MMA_MASK
	.align		4
.L_2659:
        /*0018*/ 	.byte	0x03, 0x50
        /*001a*/ 	.short	0x0000


	//----- nvinfo : EIATTR_MAXREG_COUNT
	.align		4
        /*001c*/ 	.byte	0x03, 0x1b
        /*001e*/ 	.short	0x00ff


	//----- nvinfo : EIATTR_NUM_BARRIERS
	.align		4
        /*0020*/ 	.byte	0x02, 0x4c
        /*0022*/ 	.byte	0x01
	.zero		1


	//----- nvinfo : EIATTR_MERCURY_ISA_VERSION
	.align		4
        /*0024*/ 	.byte	0x03, 0x5f
        /*0026*/ 	.short	0x0101


	//----- nvinfo : EIATTR_COOP_GROUP_MASK_REGIDS
	.align		4
        /*0028*/ 	.byte	0x04, 0x29
        /*002a*/ 	.short	(.L_2661 - .L_2660)


	//   ....[0]....
.L_2660:
        /*002c*/ 	.word	0xffffffff


	//   ....[1]....
        /*0030*/ 	.word	0xffffffff


	//   ....[2]....
        /*0034*/ 	.word	0xffffffff


	//   ....[3]....
        /*0038*/ 	.word	0xffffffff


	//   ....[4]....
        /*003c*/ 	.word	0xffffffff


	//   ....[5]....
        /*0040*/ 	.word	0xffffffff


	//   ....[6]....
        /*0044*/ 	.word	0xffffffff


	//   ....[7]....
        /*0048*/ 	.word	0xffffffff


	//   ....[8]....
        /*004c*/ 	.word	0xffffffff


	//   ....[9]....
        /*0050*/ 	.word	0xffffffff


	//   ....[10]....
        /*0054*/ 	.word	0x0500009f


	//   ....[11]....
        /*0058*/ 	.word	0x0500009f


	//   ....[12]....
        /*005c*/ 	.word	0x0500009f


	//   ....[13]....
        /*0060*/ 	.word	0x0500009f


	//   ....[14]....
        /*0064*/ 	.word	0x0500009f


	//   ....[15]....
        /*0068*/ 	.word	0x0500009f


	//   ....[16]....
        /*006c*/ 	.word	0x0500009f


	//   ....[17]....
        /*0070*/ 	.word	0x0500009f


	//   ....[18]....
        /*0074*/ 	.word	0x0500009f


	//   ....[19]....
        /*0078*/ 	.word	0x0500009f


	//----- nvinfo : EIATTR_COOP_GROUP_INSTR_OFFSETS
	.align		4
.L_2661:
        /*007c*/ 	.byte	0x04, 0x28
        /*007e*/ 	.short	(.L_2663 - .L_2662)


	//   ....[0]....
.L_2662:
        /*0080*/ 	.word	0x00001f00


	//   ....[1]....
        /*0084*/ 	.word	0x00001f10


	//   ....[2]....
        /*0088*/ 	.word	0x00001f40


	//   ....[3]....
        /*008c*/ 	.word	0x00001f50


	//   ....[4]....
        /*0090*/ 	.word	0x00001f80


	//   ....[5]....
        /*0094*/ 	.word	0x00001f90


	//   ....[6]....
        /*0098*/ 	.word	0x00001fc0


	//   ....[7]....
        /*009c*/ 	.word	0x00001fd0


	//   ....[8]....
        /*00a0*/ 	.word	0x00002000


	//   ....[9]....
        /*00a4*/ 	.word	0x00002010


	//   ....[10]....
        /*00a8*/ 	.word	0x00003bc0


	//   ....[11]....
        /*00ac*/ 	.word	0x00003c10


	//   ....[12]....
        /*00b0*/ 	.word	0x00003c80


	//   ....[13]....
        /*00b4*/ 	.word	0x00003ce0


	//   ....[14]....
        /*00b8*/ 	.word	0x00003d50


	//   ....[15]....
        /*00bc*/ 	.word	0x00003db0


	//   ....[16]....
        /*00c0*/ 	.word	0x00003e20


	//   ....[17]....
        /*00c4*/ 	.word	0x00003e80


	//   ....[18]....
        /*00c8*/ 	.word	0x00003ef0


	//   ....[19]....
        /*00cc*/ 	.word	0x00003f50


	//----- nvinfo : EIATTR_EXIT_INSTR_OFFSETS
	.align		4
.L_2663:
        /*00d0*/ 	.byte	0x04, 0x1c
        /*00d2*/ 	.short	(.L_2665 - .L_2664)


	//   ....[0]....
.L_2664:
        /*00d4*/ 	.word	0x00003ae0


	//   ....[1]....
        /*00d8*/ 	.word	0x00003b60


	//----- nvinfo : EIATTR_MAX_THREADS
	.align		4
.L_2665:
        /*00dc*/ 	.byte	0x04, 0x05
        /*00de*/ 	.short	(.L_2667 - .L_2666)
.L_2666:
        /*00e0*/ 	.word	0x00000100
        /*00e4*/ 	.word	0x00000001
        /*00e8*/ 	.word	0x00000001


	//----- nvinfo : EIATTR_CRS_STACK_SIZE
	.align		4
.L_2667:
        /*00ec*/ 	.byte	0x04, 0x1e
        /*00ee*/ 	.short	(.L_2669 - .L_2668)
.L_2668:
        /*00f0*/ 	.word	0x00000000


	//----- nvinfo : EIATTR_CBANK_PARAM_SIZE
	.align		4
.L_2669:
        /*00f4*/ 	.byte	0x03, 0x19
        /*00f6*/ 	.short	0x0128


	//----- nvinfo : EIATTR_PARAM_CBANK
	.align		4
        /*00f8*/ 	.byte	0x04, 0x0a
        /*00fa*/ 	.short	(.L_2671 - .L_2670)
	.align		4
.L_2670:
        /*00fc*/ 	.word	index@(.nv.constant0._ZN10layer_norm13ln_bwd_kernelINS_13Kernel_traitsIf13__nv_bfloat16fS2_fjLj7168ELj1ELj1ELj8ELj8ENS_18Kernel_traits_baseILj7168EfS2_fS2_fjLj256EEEEELb0ELb0ELb0ELb0EEEvNS_9BwdParamsE)
        /*0100*/ 	.short	0x0210
        /*0102*/ 	.short	0x0128


	//----- nvinfo : EIATTR_SW_WAR
	.align		4
.L_2671:
        /*0104*/ 	.byte	0x04, 0x36
        /*0106*/ 	.short	(.L_2673 - .L_2672)
.L_2672:
        /*0108*/ 	.word	0x00000008
.L_2673:


//--------------------- .nv.info._ZN10layer_norm13ln_bwd_kernelINS_13Kernel_traitsIf13__nv_bfloat16fS2_fjLj7168ELj1ELj1ELj8ELj8ENS_18Kernel_traits_baseILj7168EfS2_fS2_fjLj256EEEEELb0ELb0ELb0ELb1EEEvNS_9BwdParamsE --------------------------
	.section	.nv.info._ZN10layer_norm13ln_bwd_kernelINS_13Kernel_traitsIf13__nv_bfloat16fS2_fjLj7168ELj1ELj1ELj8ELj8ENS_18Kernel_traits_baseILj7168EfS2_fS2_fjLj256EEEEELb0ELb0ELb0ELb1EEEvNS_9BwdParamsE,"",@"SHT_CUDA_INFO"
	.sectionflags	@""
	.align	4


	//----- nvinfo : EIATTR_CUDA_API_VERSION
	.align		4
        /*0000*/ 	.byte	0x04, 0x37
        /*0002*/ 	.short	(.L_2675 - .L_2674)
.L_2674:
        /*0004*/ 	.word	0x00000082


	//----- nvinfo : EIATTR_KPARAM_INFO
	.align		4
.L_2675:
        /*0008*/ 	.byte	0x04, 0x17
        /*000a*/ 	.short	(.L_2677 - .L_2676)
.L_2676:
        /*000c*/ 	.word	0x00000000
        /*0010*/ 	.short	0x0000
        /*0012*/ 	.short	0x0000
        /*0014*/ 	.byte	0x00, 0xf0, 0xa1, 0x04


	//----- nvinfo : EIATTR_SPARSE_MMA_MASK
	.align		4
.L_2677:
        /*0018*/ 	.byte	0x03, 0x50
        /*001a*/ 	.short	0x0000


	//----- nvinfo : EIATTR_MAXREG_COUNT
	.align		4
        /*001c*/ 	.byte	0x03, 0x1b
        /*001e*/ 	.short	0x00ff


	//----- nvinfo : EIATTR_NUM_BARRIERS
	.align		4
        /*0020*/ 	.byte	0x02, 0x4c
        /*0022*/ 	.byte	0x01
	.zero		1


	//----- nvinfo : EIATTR_MERCURY_ISA_VERSION
	.align		4
        /*0024*/ 	.byte	0x03, 0x5f
        /*0026*/ 	.short	0x0101


	//----- nvinfo : EIATTR_COOP_GROUP_MASK_REGIDS
	.align		4
        /*0028*/ 	.byte	0x04, 0x29
        /*002a*/ 	.short	(.L_2679 - .L_2678)


	//   ....[0]....
.L_2678:
        /*002c*/ 	.word	0xffffffff


	//   ....[1]....
        /*0030*/ 	.word	0xffffffff


	//   ....[2]....
        /*0034*/ 	.word	0xffffffff


	//   ....[3]....
        /*0038*/ 	.word	0xffffffff


	//   ....[4]....
        /*003c*/ 	.word	0xffffffff


	//   ....[5]....
        /*0040*/ 	.word	0xffffffff


	//   ....[6]....
        /*0044*/ 	.word	0xffffffff


	//   ....[7]....
        /*0048*/ 	.word	0xffffffff


	//   ....[8]....
        /*004c*/ 	.word	0xffffffff


	//   ....[9]....
        /*0050*/ 	.word	0xffffffff


	//   ....[10]....
        /*0054*/ 	.word	0x05000048


	//   ....[11]....
        /*0058*/ 	.word	0x05000048


	//   ....[12]....
        /*005c*/ 	.word	0x05000048


	//   ....[13]....
        /*0060*/ 	.word	0x05000048


	//   ....[14]....
        /*0064*/ 	.word	0x05000048


	//   ....[15]....
        /*0068*/ 	.word	0x05000048


	//   ....[16]....
        /*006c*/ 	.word	0x05000048


	//   ....[17]....
        /*0070*/ 	.word	0x05000048


	//   ....[18]....
        /*0074*/ 	.word	0x05000048


	//   ....[19]....
        /*0078*/ 	.word	0x05000048


	//----- nvinfo : EIATTR_COOP_GROUP_INSTR_OFFSETS
	.align		4
.L_2679:
        /*007c*/ 	.byte	0x04, 0x28
        /*007e*/ 	.short	(.L_2681 - .L_2680)


	//   ....[0]....
.L_2680:
        /*0080*/ 	.word	0x00001a80


	//   ....[1]....
        /*0084*/ 	.word	0x00001a90


	//   ....[2]....
        /*0088*/ 	.word	0x00001ac0


	//   ....[3]....
        /*008c*/ 	.word	0x00001ad0


	//   ....[4]....
        /*0090*/ 	.word	0x00001b00


	//   ....[5]....
        /*0094*/ 	.word	0x00001b10


	//   ....[6]....
        /*0098*/ 	.word	0x00001b40


	//   ....[7]....
        /*009c*/ 	.word	0x00001b50


	//   ....[8]....
        /*00a0*/ 	.word	0x00001b80


	//   ....[9]....
        /*00a4*/ 	.word	0x00001b90


	//   ....[10]....
        /*00a8*/ 	.word	0x000034c0


	//   ....[11]....
        /*00ac*/ 	.word	0x00003510


	//   ....[12]....
        /*00b0*/ 	.word	0x00003580


	//   ....[13]....
        /*00b4*/ 	.word	0x000035e0


	//   ....[14]....
        /*00b8*/ 	.word	0x00003650


	//   ....[15]....
        /*00bc*/ 	.word	0x000036b0


	//   ....[16]....
        /*00c0*/ 	.word	0x00003720


	//   ....[17]....
        /*00c4*/ 	.word	0x00003780


	//   ....[18]....
        /*00c8*/ 	.word	0x000037f0


	//   ....[19]....
        /*00cc*/ 	.word	0x00003850


	//----- nvinfo : EIATTR_EXIT_INSTR_OFFSETS
	.align		4
.L_2681:
        /*00d0*/ 	.byte	0x04, 0x1c
        /*00d2*/ 	.short	(.L_2683 - .L_2682)


	//   ....[0]....
.L_2682:
        /*00d4*/ 	.word	0x00003460


	//----- nvinfo : EIATTR_MAX_THREADS
	.align		4
.L_2683:
        /*00d8*/ 	.byte	0x04, 0x05
        /*00da*/ 	.short	(.L_2685 - .L_2684)
.L_2684:
        /*00dc*/ 	.word	0x00000100
        /*00e0*/ 	.word	0x00000001
        /*00e4*/ 	.word	0x00000001


	//----- nvinfo : EIATTR_CRS_STACK_SIZE
	.align		4
.L_2685:
        /*00e8*/ 	.byte	0x04, 0x1e
        /*00ea*/ 	.short	(.L_2687 - .L_2686)
.L_2686:
        /*00ec*/ 	.word	0x00000000


	//----- nvinfo : EIATTR_CBANK_PARAM_SIZE
	.align		4
.L_2687:
        /*00f0*/ 	.byte	0x03, 0x19
        /*00f2*/ 	.short	0x0128


	//----- nvinfo : EIATTR_PARAM_CBANK
	.align		4
        /*00f4*/ 	.byte	0x04, 0x0a
        /*00f6*/ 	.short	(.L_2689 - .L_2688)
	.align		4
.L_2688:
        /*00f8*/ 	.word	index@(.nv.constant0._ZN10layer_norm13ln_bwd_kernelINS_13Kernel_traitsIf13__nv_bfloat16fS2_fjLj7168ELj1ELj1ELj8ELj8ENS_18Kernel_traits_baseILj7168EfS2_fS2_fjLj256EEEEELb0ELb0ELb0ELb1EEEvNS_9BwdParamsE)
        /*00fc*/ 	.short	0x0210
        /*00fe*/ 	.short	0x0128


	//----- nvinfo : EIATTR_SW_WAR
	.align		4
.L_2689:
        /*0100*/ 	.byte	0x04, 0x36
        /*0102*/ 	.short	(.L_2691 - .L_2690)
.L_2690:
        /*0104*/ 	.word	0x00000008
.L_2691:


//--------------------- .nv.info._ZN10layer_norm13ln_bwd_kernelINS_13Kernel_traitsIf13__nv_bfloat16fS2_fjLj7168ELj1ELj1ELj8ELj8ENS_18Kernel_traits_baseILj7168EfS2_fS2_fjLj256EEEEELb0ELb0ELb1ELb0EEEvNS_9BwdParamsE --------------------------
	.section	.nv.info._ZN10layer_norm13ln_bwd_kernelINS_13Kernel_traitsIf13__nv_bfloat16fS2_fjLj7168ELj1ELj1ELj8ELj8ENS_18Kernel_traits_baseILj7168EfS2_fS2_fjLj256EEEEELb0ELb0ELb1ELb0EEEvNS_9BwdParamsE,"",@"SHT_CUDA_INFO"
	.sectionflags	@""
	.align	4


	//----- nvinfo : EIATTR_CUDA_API_VERSION
	.align		4
        /*0000*/ 	.byte	0x04, 0x37
        /*0002*/ 	.short	(.L_2693 - .L_2692)
.L_2692:
        /*0004*/ 	.word	0x00000082


	//----- nvinfo : EIATTR_KPARAM_INFO
	.align		4
.L_2693:
        /*0008*/ 	.byte	0x04, 0x17
        /*000a*/ 	.short	(.L_2695 - .L_2694)
.L_2694:
        /*000c*/ 	.word	0x00000000
        /*0010*/ 	.short	0x0000
        /*0012*/ 	.short	0x0000
        /*0014*/ 	.byte	0x00, 0xf0, 0xa1, 0x04


	//----- nvinfo : EIATTR_SPARSE_MMA_MASK
	.align		4
.L_2695:
        /*0018*/ 	.byte	0x03, 0x50
        /*001a*/ 	.short	0x0000


	//----- nvinfo : EIATTR_MAXREG_COUNT
	.align		4
        /*001c*/ 	.byte	0x03, 0x1b
        /*001e*/ 	.short	0x00ff


	//----- nvinfo : EIATTR_NUM_BARRIERS
	.align		4
        /*0020*/ 	.byte	0x02, 0x4c
        /*0022*/ 	.byte	0x01
	.zero		1


	//----- nvinfo : EIATTR_MERCURY_ISA_VERSION
	.align		4
        /*0024*/ 	.byte	0x03, 0x5f
        /*0026*/ 	.short	0x0101


	//----- nvinfo : EIATTR_COOP_GROUP_MASK_REGIDS
	.align		4
        /*0028*/ 	.byte	0x04, 0x29
        /*002a*/ 	.short	(.L_2697 - .L_2696)


	//   ....[0]....
.L_2696:
        /*002c*/ 	.word	0xffffffff


	//   ....[1]....
        /*0030*/ 	.word	0xffffffff


	//   ....[2]....
        /*0034*/ 	.word	0xffffffff


	//   ....[3]....
        /*0038*/ 	.word	0xffffffff


	//   ....[4]....
        /*003c*/ 	.word	0xffffffff


	//   ....[5]....
        /*0040*/ 	.word	0xffffffff


	//   ....[6]....
        /*0044*/ 	.word	0xffffffff


	//   ....[7]....
        /*0048*/ 	.word	0xffffffff


	//   ....[8]....
        /*004c*/ 	.word	0xffffffff


	//   ....[9]....
        /*0050*/ 	.word	0xffffffff


	//   ....[10]....
        /*0054*/ 	.word	0x0500009f


	//   ....[11]....
        /*0058*/ 	.word	0x0500009f


	//   ....[12]....
        /*005c*/ 	.word	0x0500009f


	//   ....[13]....
        /*0060*/ 	.word	0x0500009f


	//   ....[14]....
        /*0064*/ 	.word	0x0500009f


	//   ....[15]....
        /*0068*/ 	.word	0x0500009f


	//   ....[16]....
        /*006c*/ 	.word	0x0500009f


	//   ....[17]....
        /*0070*/ 	.word	0x0500009f


	//   ....[18]....
        /*0074*/ 	.word	0x0500009f


	//   ....[19]....
        /*0078*/ 	.word	0x0500009f


	//----- nvinfo : EIATTR_COOP_GROUP_INSTR_OFFSETS
	.align		4
.L_2697:
        /*007c*/ 	.byte	0x04, 0x28
        /*007e*/ 	.short	(.L_2699 - .L_2698)


	//   ....[0]....
.L_2698:
        /*0080*/ 	.word	0x00002380


	//   ....[1]....
        /*0084*/ 	.word	0x00002390


	//   ....[2]....
        /*0088*/ 	.word	0x000023c0


	//   ....[3]....
        /*008c*/ 	.word	0x000023d0


	//   ....[4]....
        /*0090*/ 	.word	0x00002400


	//   ....[5]....
        /*0094*/ 	.word	0x00002410


	//   ....[6]....
        /*0098*/ 	.word	0x00002440


	//   ....[7]....
        /*009c*/ 	.word	0x00002450


	//   ....[8]....
        /*00a0*/ 	.word	0x00002480


	//   ....[9]....
        /*00a4*/ 	.word	0x00002490


	//   ....[10]....
        /*00a8*/ 	.word	0x00005650


	//   ....[11]....
        /*00ac*/ 	.word	0x000056a0


	//   ....[12]....
        /*00b0*/ 	.word	0x00005710


	//   ....[13]....
        /*00b4*/ 	.word	0x00005770


	//   ....[14]....
        /*00b8*/ 	.word	0x000057e0


	//   ....[15]....
        /*00bc*/ 	.word	0x00005840


	//   ....[16]....
        /*00c0*/ 	.word	0x000058b0


	//   ....[17]....
        /*00c4*/ 	.word	0x00005910


	//   ....[18]....
        /*00c8*/ 	.word	0x00005980


	//   ....[19]....
        /*00cc*/ 	.word	0x000059e0


	//----- nvinfo : EIATTR_EXIT_INSTR_OFFSETS
	.align		4
.L_2699:
        /*00d0*/ 	.byte	0x04, 0x1c
        /*00d2*/ 	.short	(.L_2701 - .L_2700)


	//   ....[0]....
.L_2700:
        /*00d4*/ 	.word	0x00005570


	//   ....[1]....
        /*00d8*/ 	.word	0x000055f0


	//----- nvinfo : EIATTR_MAX_THREADS
	.align		4
.L_2701:
        /*00dc*/ 	.byte	0x04, 0x05
        /*00de*/ 	.short	(.L_2703 - .L_2702)
.L_2702:
        /*00e0*/ 	.word	0x00000100
        /*00e4*/ 	.word	0x00000001
        /*00e8*/ 	.word	0x00000001


	//----- nvinfo : EIATTR_CRS_STACK_SIZE
	.align		4
.L_2703:
        /*00ec*/ 	.byte	0x04, 0x1e
        /*00ee*/ 	.short	(.L_2705 - .L_2704)
.L_2704:
        /*00f0*/ 	.word	0x00000000


	//----- nvinfo : EIATTR_CBANK_PARAM_SIZE
	.align		4
.L_2705:
        /*00f4*/ 	.byte	0x03, 0x19
        /*00f6*/ 	.short	0x0128


	//----- nvinfo : EIATTR_PARAM_CBANK
	.align		4
        /*00f8*/ 	.byte	0x04, 0x0a
        /*00fa*/ 	.short	(.L_2707 - .L_2706)
	.align		4
.L_2706:
        /*00fc*/ 	.word	index@(.nv.constant0._ZN10layer_norm13ln_bwd_kernelINS_13Kernel_traitsIf13__nv_bfloat16fS2_fjLj7168ELj1ELj1ELj8ELj8ENS_18Kernel_traits_baseILj7168EfS2_fS2_fjLj256EEEEELb0ELb0ELb1ELb0EEEvNS_9BwdParamsE)
        /*0100*/ 	.short	0x0210
        /*0102*/ 	.short	0x0128


	//----- nvinfo : EIATTR_SW_WAR
	.align		4
.L_2707:
        /*0104*/ 	.byte	0x04, 0x36
        /*0106*/ 	.short	(.L_2709 - .L_2708)
.L_2708:
        /*0108*/ 	.word	0x00000008
.L_2709:


//--------------------- .nv.info._ZN10layer_norm13ln_bwd_kernelINS_13Kernel_traitsIf13__nv_bfloat16fS2_fjLj7168ELj1ELj1ELj8ELj8ENS_18Kernel_traits_baseILj7168EfS2_fS2_fjLj256EEEEELb0ELb0ELb1ELb1EEEvNS_9BwdParamsE --------------------------
	.section	.nv.info._ZN10layer_norm13ln_bwd_kernelINS_13Kernel_traitsIf13__nv_bfloat16fS2_fjLj7168ELj1ELj1ELj8ELj8ENS_18Kernel_traits_baseILj7168EfS2_fS2_fjLj256EEEEELb0ELb0ELb1ELb1EEEvNS_9BwdParamsE,"",@"SHT_CUDA_INFO"
	.sectionflags	@""
	.align	4


	//----- nvinfo : EIATTR_CUDA_API_VERSION
	.align		4
        /*0000*/ 	.byte	0x04, 0x37
        /*0002*/ 	.short	(.L_2711 - .L_2710)
.L_2710:
        /*0004*/ 	.word	0x00000082


	//----- nvinfo : EIATTR_KPARAM_INFO
	.align		4
.L_2711:
        /*0008*/ 	.byte	0x04, 0x17
        /*000a*/ 	.short	(.L_2713 - .L_2712)
.L_2712:
        /*000c*/ 	.word	0x00000000
        /*0010*/ 	.short	0x0000
        /*0012*/ 	.short	0x0000
        /*0014*/ 	.byte	0x00, 0xf0, 0xa1, 0x04


	//----- nvinfo : EIATTR_SPARSE_MMA_MASK
	.align		4
.L_2713:
        /*0018*/ 	.byte	0x03, 0x50
        /*001a*/ 	.short	0x0000


	//----- nvinfo : EIATTR_MAXREG_COUNT
	.align		4
        /*001c*/ 	.byte	0x03, 0x1b
        /*001e*/ 	.short	0x00ff


	//----- nvinfo : EIATTR_NUM_BARRIERS
	.align		4
        /*0020*/ 	.byte	0x02, 0x4c
        /*0022*/ 	.byte	0x01
	.zero		1


	//----- nvinfo : EIATTR_MERCURY_ISA_VERSION
	.align		4
        /*0024*/ 	.byte	0x03, 0x5f
        /*0026*/ 	.short	0x0101


	//----- nvinfo : EIATTR_COOP_GROUP_MASK_REGIDS
	.align		4
        /*0028*/ 	.byte	0x04, 0x29
        /*002a*/ 	.short	(.L_2715 - .L_2714)


	//   ....[0]....
.L_2714:
        /*002c*/ 	.word	0xffffffff


	//   ....[1]....
        /*0030*/ 	.word	0xffffffff


	//   ....[2]....
        /*0034*/ 	.word	0xffffffff


	//   ....[3]....
        /*0038*/ 	.word	0xffffffff


	//   ....[4]....
        /*003c*/ 	.word	0xffffffff


	//   ....[5]....
        /*0040*/ 	.word	0xffffffff


	//   ....[6]....
        /*0044*/ 	.word	0xffffffff


	//   ....[7]....
        /*0048*/ 	.word	0xffffffff


	//   ....[8]....
        /*004c*/ 	.word	0xffffffff


	//   ....[9]....
        /*0050*/ 	.word	0xffffffff


	//   ....[10]....
        /*0054*/ 	.word	0x0500009e


	//   ....[11]....
        /*0058*/ 	.word	0x0500009e


	//   ....[12]....
        /*005c*/ 	.word	0x0500009e


	//   ....[13]....
        /*0060*/ 	.word	0x0500009e


	//   ....[14]....
        /*0064*/ 	.word	0x0500009e


	//   ....[15]....
        /*0068*/ 	.word	0x0500009e


	//   ....[16]....
        /*006c*/ 	.word	0x0500009e


	//   ....[17]....
        /*0070*/ 	.word	0x0500009e


	//   ....[18]....
        /*0074*/ 	.word	0x0500009e


	//   ....[19]....
        /*0078*/ 	.word	0x0500009e


	//----- nvinfo : EIATTR_COOP_GROUP_INSTR_OFFSETS
	.align		4
.L_2715:
        /*007c*/ 	.byte	0x04, 0x28
        /*007e*/ 	.short	(.L_2717 - .L_2716)


	//   ....[0]....
.L_2716:
        /*0080*/ 	.word	0x00001c70


	//   ....[1]....
        /*0084*/ 	.word	0x00001c80


	//   ....[2]....
        /*0088*/ 	.word	0x00001cb0


	//   ....[3]....
        /*008c*/ 	.word	0x00001cc0


	//   ....[4]....
        /*0090*/ 	.word	0x00001cf0


	//   ....[5]....
        /*0094*/ 	.word	0x00001d00


	//   ....[6]....
        /*0098*/ 	.word	0x00001d30


	//   ....[7]....
        /*009c*/ 	.word	0x00001d40


	//   ....[8]....
        /*00a0*/ 	.word	0x00001d70


	//   ....[9]....
        /*00a4*/ 	.word	0x00001d80


	//   ....[10]....
        /*00a8*/ 	.word	0x00004710


	//   ....[11]....
        /*00ac*/ 	.word	0x00004760


	//   ....[12]....
        /*00b0*/ 	.word	0x000047d0


	//   ....[13]....
        /*00b4*/ 	.word	0x00004830


	//   ....[14]....
        /*00b8*/ 	.word	0x000048a0


	//   ....[15]....
        /*00bc*/ 	.word	0x00004900


	//   ....[16]....
        /*00c0*/ 	.word	0x00004970


	//   ....[17]....
        /*00c4*/ 	.word	0x000049d0


	//   ....[18]....
        /*00c8*/ 	.word	0x00004a40


	//   ....[19]....
        /*00cc*/ 	.word	0x00004aa0


	//----- nvinfo : EIATTR_EXIT_INSTR_OFFSETS
	.align		4
.L_2717:
        /*00d0*/ 	.byte	0x04, 0x1c
        /*00d2*/ 	.short	(.L_2719 - .L_2718)


	//   ....[0]....
.L_2718:
        /*00d4*/ 	.word	0x000046b0


	//----- nvinfo : EIATTR_MAX_THREADS
	.align		4
.L_2719:
        /*00d8*/ 	.byte	0x04, 0x05
        /*00da*/ 	.short	(.L_2721 - .L_2720)
.L_2720:
        /*00dc*/ 	.word	0x00000100
        /*00e0*/ 	.word	0x00000001
        /*00e4*/ 	.word	0x00000001


	//----- nvinfo : EIATTR_CRS_STACK_SIZE
	.align		4
.L_2721:
        /*00e8*/ 	.byte	0x04, 0x1e
        /*00ea*/ 	.short	(.L_2723 - .L_2722)
.L_2722:
        /*00ec*/ 	.word	0x00000000


	//----- nvinfo : EIATTR_CBANK_PARAM_SIZE
	.align		4
.L_2723:
        /*00f0*/ 	.byte	0x03, 0x19
        /*00f2*/ 	.short	0x0128


	//----- nvinfo : EIATTR_PARAM_CBANK
	.align		4
        /*00f4*/ 	.byte	0x04, 0x0a
        /*00f6*/ 	.short	(.L_2725 - .L_2724)
	.align		4
.L_2724:
        /*00f8*/ 	.word	index@(.nv.constant0._ZN10layer_norm13ln_bwd_kernelINS_13Kernel_traitsIf13__nv_bfloat16fS2_fjLj7168ELj1ELj1ELj8ELj8ENS_18Kernel_traits_baseILj7168EfS2_fS2_fjLj256EEEEELb0ELb0ELb1ELb1EEEvNS_9BwdParamsE)
        /*00fc*/ 	.short	0x0210
        /*00fe*/ 	.short	0x0128


	//----- nvinfo : EIATTR_SW_WAR
	.align		4
.L_2725:
        /*0100*/ 	.byte	0x04, 0x36
        /*0102*/ 	.short	(.L_2727 - .L_2726)
.L_2726:
        /*0104*/ 	.word	0x00000008
.L_2727:


//--------------------- .nv.info._ZN10layer_norm13ln_bwd_kernelINS_13Kernel_traitsIf13__nv_bfloat16fS2_fjLj7168ELj1ELj1ELj8ELj8ENS_18Kernel_traits_baseILj7168EfS2_fS2_fjLj256EEEEELb0ELb1ELb0ELb0EEEvNS_9BwdParamsE --------------------------
	.section	.nv.info._ZN10layer_norm13ln_bwd_kernelINS_13Kernel_traitsIf13__nv_bfloat16fS2_fjLj7168ELj1ELj1ELj8ELj8ENS_18Kernel_traits_baseILj7168EfS2_fS2_fjLj256EEEEELb0ELb1ELb0ELb0EEEvNS_9BwdParamsE,"",@"SHT_CUDA_INFO"
	.sectionflags	@""
	.align	4


	//----- nvinfo : EIATTR_CUDA_API_VERSION
	.align		4
        /*0000*/ 	.byte	0x04, 0x37
        /*0002*/ 	.short	(.L_2729 - .L_2728)
.L_2728:
        /*0004*/ 	.word	0x00000082


	//----- nvinfo : EIATTR_KPARAM_INFO
	.align		4
.L_2729:
        /*0008*/ 	.byte	0x04, 0x17
        /*000a*/ 	.short	(.L_2731 - .L_2730)
.L_2730:
        /*000c*/ 	.word	0x00000000
        /*0010*/ 	.short	0x0000
        /*0012*/ 	.short	0x0000
        /*0014*/ 	.byte	0x00, 0xf0, 0xa1, 0x04


	//----- nvinfo : EIATTR_SPARSE_MMA_MASK
	.align		4
.L_2731:
        /*0018*/ 	.byte	0x03, 0x50
        /*001a*/ 	.short	0x0000


	//----- nvinfo : EIATTR_MAXREG_COUNT
	.align		4
        /*001c*/ 	.byte	0x03, 0x1b
        /*001e*/ 	.short	0x00ff


	//----- nvinfo : EIATTR_NUM_BARRIERS
	.align		4
        /*0020*/ 	.byte	0x02, 0x4c
        /*0022*/ 	.byte	0x01
	.zero		1


	//----- nvinfo : EIATTR_MERCURY_ISA_VERSION
	.align		4
        /*0024*/ 	.byte	0x03, 0x5f
        /*0026*/ 	.short	0x0101


	//----- nvinfo : EIATTR_COOP_GROUP_MASK_REGIDS
	.align		4
        /*0028*/ 	.byte	0x04, 0x29
        /*002a*/ 	.short	(.L_2733 - .L_2732)


	//   ....[0]....
.L_2732:
        /*002c*/ 	.word	0xffffffff


	//   ....[1]....
        /*0030*/ 	.word	0xffffffff


	//   ....[2]....
        /*0034*/ 	.word	0xffffffff


	//   ....[3]....
        /*0038*/ 	.word	0xffffffff


	//   ....[4]....
        /*003c*/ 	.word	0xffffffff


	//   ....[5]....
        /*0040*/ 	.word	0xffffffff


	//   ....[6]....
        /*0044*/ 	.word	0xffffffff


	//   ....[7]....
        /*0048*/ 	.word	0xffffffff


	//   ....[8]....
        /*004c*/ 	.word	0xffffffff


	//   ....[9]....
        /*0050*/ 	.word	0xffffffff


	//   ....[10]....
        /*0054*/ 	.word	0x050000c4


	//   ....[11]....
        /*0058*/ 	.word	0x050000c4


	//   ....[12]....
        /*005c*/ 	.word	0x050000c4


	//   ....[13]....
        /*0060*/ 	.word	0x050000c4


	//   ....[14]....
        /*0064*/ 	.word	0x050000c4


	//   ....[15]....
        /*0068*/ 	.word	0x050000c4


	//   ....[16]....
        /*006c*/ 	.word	0x050000c4


	//   ....[17]....
        /*0070*/ 	.word	0x050000c4


	//   ....[18]....
        /*0074*/ 	.word	0x050000c4


	//   ....[19]....
        /*0078*/ 	.word	0x050000c4


	//----- nvinfo : EIATTR_COOP_GROUP_INSTR_OFFSETS
	.align		4
.L_2733:
        /*007c*/ 	.byte	0x04, 0x28
        /*007e*/ 	.short	(.L_2735 - .L_2734)


	//   ....[0]....
.L_2734:
        /*0080*/ 	.word	0x000021a0


	//   ....[1]....
        /*0084*/ 	.word	0x000021b0


	//   ....[2]....
        /*0088*/ 	.word	0x000021e0


	//   ....[3]....
        /*008c*/ 	.word	0x000021f0


	//   ....[4]....
        /*0090*/ 	.word	0x00002220


	//   ....[5]....
        /*0094*/ 	.word	0x00002230


	//   ....[6]....
        /*0098*/ 	.word	0x00002260


	//   ....[7]....
        /*009c*/ 	.word	0x00002270


	//   ....[8]....
        /*00a0*/ 	.word	0x000022a0


	//   ....[9]....
        /*00a4*/ 	.word	0x000022b0


	//   ....[10]....
        /*00a8*/ 	.word	0x00004910


	//   ....[11]....
        /*00ac*/ 	.word	0x00004960


	//   ....[12]....
        /*00b0*/ 	.word	0x000049d0


	//   ....[13]....
        /*00b4*/ 	.word	0x00004a30


	//   ....[14]....
        /*00b8*/ 	.word	0x00004aa0


	//   ....[15]....
        /*00bc*/ 	.word	0x00004b00


	//   ....[16]....
        /*00c0*/ 	.word	0x00004b70


	//   ....[17]....
        /*00c4*/ 	.word	0x00004bd0


	//   ....[18]....
        /*00c8*/ 	.word	0x00004c40


	//   ....[19]....
        /*00cc*/ 	.word	0x00004ca0


	//----- nvinfo : EIATTR_EXIT_INSTR_OFFSETS
	.align		4
.L_2735:
        /*00d0*/ 	.byte	0x04, 0x1c
        /*00d2*/ 	.short	(.L_2737 - .L_2736)


	//   ....[0]....
.L_2736:
        /*00d4*/ 	.word	0x00004810


	//   ....[1]....
        /*00d8*/ 	.word	0x000048b0


	//----- nvinfo : EIATTR_MAX_THREADS
	.align		4
.L_2737:
        /*00dc*/ 	.byte	0x04, 0x05
        /*00de*/ 	.short	(.L_2739 - .L_2738)
.L_2738:
        /*00e0*/ 	.word	0x00000100
        /*00e4*/ 	.word	0x00000001
        /*00e8*/ 	.word	0x00000001


	//----- nvinfo : EIATTR_CRS_STACK_SIZE
	.align		4
.L_2739:
        /*00ec*/ 	.byte	0x04, 0x1e
        /*00ee*/ 	.short	(.L_2741 - .L_2740)
.L_2740:
        /*00f0*/ 	.word	0x00000000


	//----- nvinfo : EIATTR_CBANK_PARAM_SIZE
	.align		4
.L_2741:
        /*00f4*/ 	.byte	0x03, 0x19
        /*00f6*/ 	.short	0x0128


	//----- nvinfo : EIATTR_PARAM_CBANK
	.align		4
        /*00f8*/ 	.byte	0x04, 0x0a
        /*00fa*/ 	.short	(.L_2743 - .L_2742)
	.align		4
.L_2742:
        /*00fc*/ 	.word	index@(.nv.constant0._ZN10layer_norm13ln_bwd_kernelINS_13Kernel_traitsIf13__nv_bfloat16fS2_fjLj7168ELj1ELj1ELj8ELj8ENS_18Kernel_traits_baseILj7168EfS2_fS2_fjLj256EEEEELb0ELb1ELb0ELb0EEEvNS_9BwdParamsE)
        /*0100*/ 	.short	0x0210
        /*0102*/ 	.short	0x0128


	//----- nvinfo : EIATTR_SW_WAR
	.align		4
.L_2743:
        /*0104*/ 	.byte	0x04, 0x36
        /*0106*/ 	.short	(.L_2745 - .L_2744)
.L_2744:
        /*0108*/ 	.word	0x00000008
.L_2745:


//--------------------- .nv.info._ZN10layer_norm13ln_bwd_kernelINS_13Kernel_traitsIf13__nv_bfloat16fS2_fjLj7168ELj1ELj1ELj8ELj8ENS_18Kernel_traits_baseILj7168EfS2_fS2_fjLj256EEEEELb0ELb1ELb0ELb1EEEvNS_9BwdParamsE --------------------------
	.section	.nv.info._ZN10layer_norm13ln_bwd_kernelINS_13Kernel_traitsIf13__nv_bfloat16fS2_fjLj7168ELj1ELj1ELj8ELj8ENS_18Kernel_traits_baseILj7168EfS2_fS2_fjLj256EEEEELb0ELb1ELb0ELb1EEEvNS_9BwdParamsE,"",@"SHT_CUDA_INFO"
	.sectionflags	@""
	.align	4


	//----- nvinfo : EIATTR_CUDA_API_VERSION
	.align		4
        /*0000*/ 	.byte	0x04, 0x37
        /*0002*/ 	.short	(.L_2747 - .L_2746)
.L_2746:
        /*0004*/ 	.word	0x00000082


	//----- nvinfo : EIATTR_KPARAM_INFO
	.align		4
.L_2747:
        /*0008*/ 	.byte	0x04, 0x17
        /*000a*/ 	.short	(.L_2749 - .L_2748)
.L_2748:
        /*000c*/ 	.word	0x00000000
        /*0010*/ 	.short	0x0000
        /*0012*/ 	.short	0x0000
        /*0014*/ 	.byte	0x00, 0xf0, 0xa1, 0x04


	//----- nvinfo : EIATTR_SPARSE_MMA_MASK
	.align		4
.L_2749:
        /*0018*/ 	.byte	0x03, 0x50
        /*001a*/ 	.short	0x0000


	//----- nvinfo : EIATTR_MAXREG_COUNT
	.align		4
        /*001c*/ 	.byte	0x03, 0x1b
        /*001e*/ 	.short	0x00ff


	//----- nvinfo : EIATTR_NUM_BARRIERS
	.align		4
        /*0020*/ 	.byte	0x02, 0x4c
        /*0022*/ 	.byte	0x01
	.zero		1


	//----- nvinfo : EIATTR_ANNOTATIONS
	.align		4
        /*0024*/ 	.byte	0x04, 0x55
        /*0026*/ 	.short	(.L_2751 - .L_2750)


	//   ....[0]....
.L_2750:
        /*0028*/ 	.word	0x00000001
        /*002c*/ 	.byte	0xc0, 0x03, 0x00, 0x00, 0x01, 0x00, 0x00, 0x00, 0x00, 0x04, 0x00, 0x00, 0x01, 0x00, 0x00, 0x00
        /*003c*/ 	.byte	0x20, 0x04, 0x00, 0x00, 0x01, 0x00, 0x00, 0x00, 0x50, 0x04, 0x00, 0x00, 0x01, 0x00, 0x00, 0x00
        /*004c*/ 	.byte	0x10, 0x20, 0x00, 0x00, 0x01, 0x00, 0x00, 0x00, 0x40, 0x20, 0x00, 0x00, 0x01, 0x00, 0x00, 0x00
        /*005c*/ 	.byte	0xe0, 0x24, 0x00, 0x00, 0x01, 0x00, 0x00, 0x00, 0x90, 0x25, 0x00, 0x00, 0x01, 0x00, 0x00, 0x00
        /*006c*/ 	.byte	0x40, 0x3b, 0x00, 0x00, 0x01, 0x00, 0x00, 0x00, 0x50, 0x3b, 0x00, 0x00, 0x01, 0x00, 0x00, 0x00
        /*007c*/ 	.byte	0x60, 0x3b, 0x00, 0x00, 0x01, 0x00, 0x00, 0x00, 0x70, 0x3b, 0x00, 0x00


	//----- nvinfo : EIATTR_MERCURY_ISA_VERSION
	.align		4
.L_2751:
        /*0088*/ 	.byte	0x03, 0x5f
        /*008a*/ 	.short	0x0101


	//----- nvinfo : EIATTR_COOP_GROUP_MASK_REGIDS
	.align		4
        /*008c*/ 	.byte	0x04, 0x29
        /*008e*/ 	.short	(.L_2753 - .L_2752)


	//   ....[0]....
.L_2752:
        /*0090*/ 	.word	0xffffffff


	//   ....[1]....
        /*0094*/ 	.word	0xffffffff


	//   ....[2]....
        /*0098*/ 	.word	0xffffffff


	//   ....[3]....
        /*009c*/ 	.word	0xffffffff


	//   ....[4]....
        /*00a0*/ 	.word	0xffffffff


	//   ....[5]....
        /*00a4*/ 	.word	0xffffffff


	//   ....[6]....
        /*00a8*/ 	.word	0xffffffff


	//   ....[7]....
        /*00ac*/ 	.word	0xffffffff


	//   ....[8]....
        /*00b0*/ 	.word	0xffffffff


	//   ....[9]....
        /*00b4*/ 	.word	0xffffffff


	//   ....[10]....
        /*00b8*/ 	.word	0x05000082


	//   ....[11]....
        /*00bc*/ 	.word	0x05000082


	//   ....[12]....
        /*00c0*/ 	.word	0x05000082


	//   ....[13]....
        /*00c4*/ 	.word	0x05000082


	//   ....[14]....
        /*00c8*/ 	.word	0x05000082


	//   ....[15]....
        /*00cc*/ 	.word	0x05000082


	//   ....[16]....
        /*00d0*/ 	.word	0x05000082


	//   ....[17]....
        /*00d4*/ 	.word	0x05000082


	//   ....[18]....
        /*00d8*/ 	.word	0x05000082


	//   ....[19]....
        /*00dc*/ 	.word	0x05000082


	//----- nvinfo : EIATTR_COOP_GROUP_INSTR_OFFSETS
	.align		4
.L_2753:
        /*00e0*/ 	.byte	0x04, 0x28
        /*00e2*/ 	.short	(.L_2755 - .L_2754)


	//   ....[0]....
.L_2754:
        /*00e4*/ 	.word	0x00001db0


	//   ....[1]....
        /*00e8*/ 	.word	0x00001dc0


	//   ....[2]....
        /*00ec*/ 	.word	0x00001df0


	//   ....[3]....
        /*00f0*/ 	.word	0x00001e00


	//   ....[4]....
        /*00f4*/ 	.word	0x00001e30


	//   ....[5]....
        /*00f8*/ 	.word	0x00001e40


	//   ....[6]....
        /*00fc*/ 	.word	0x00001e70


	//   ....[7]....
        /*0100*/ 	.word	0x00001e80


	//   ....[8]....
        /*0104*/ 	.word	0x00001eb0


	//   ....[9]....
        /*0108*/ 	.word	0x00001ec0


	//   ....[10]....
        /*010c*/ 	.word	0x000042f0


	//   ....[11]....
        /*0110*/ 	.word	0x00004340


	//   ....[12]....
        /*0114*/ 	.word	0x000043a0


	//   ....[13]....
        /*0118*/ 	.word	0x00004400


	//   ....[14]....
        /*011c*/ 	.word	0x00004460


	//   ....[15]....
        /*0120*/ 	.word	0x000044c0


	//   ....[16]....
        /*0124*/ 	.word	0x00004520


	//   ....[17]....
        /*0128*/ 	.word	0x00004580


	//   ....[18]....
        /*012c*/ 	.word	0x000045e0


	//   ....[19]....
        /*0130*/ 	.word	0x00004640


	//----- nvinfo : EIATTR_EXIT_INSTR_OFFSETS
	.align		4
.L_2755:
        /*0134*/ 	.byte	0x04, 0x1c
        /*0136*/ 	.short	(.L_2757 - .L_2756)


	//   ....[0]....
.L_2756:
        /*0138*/ 	.word	0x000042a0


	//----- nvinfo : EIATTR_MAX_THREADS
	.align		4
.L_2757:
        /*013c*/ 	.byte	0x04, 0x05
        /*013e*/ 	.short	(.L_2759 - .L_2758)
.L_2758:
        /*0140*/ 	.word	0x00000100
        /*0144*/ 	.word	0x00000001
        /*0148*/ 	.word	0x00000001


	//----- nvinfo : EIATTR_CRS_STACK_SIZE
	.align		4
.L_2759:
        /*014c*/ 	.byte	0x04, 0x1e
        /*014e*/ 	.short	(.L_2761 - .L_2760)
.L_2760:
        /*0150*/ 	.word	0x00000000


	//----- nvinfo : EIATTR_CBANK_PARAM_SIZE
	.align		4
.L_2761:
        /*0154*/ 	.byte	0x03, 0x19
        /*0156*/ 	.short	0x0128


	//----- nvinfo : EIATTR_PARAM_CBANK
	.align		4
        /*0158*/ 	.byte	0x04, 0x0a
        /*015a*/ 	.short	(.L_2763 - .L_2762)
	.align		4
.L_2762:
        /*015c*/ 	.word	index@(.nv.constant0._ZN10layer_norm13ln_bwd_kernelINS_13Kernel_traitsIf13__nv_bfloat16fS2_fjLj7168ELj1ELj1ELj8ELj8ENS_18Kernel_traits_baseILj7168EfS2_fS2_fjLj256EEEEELb0ELb1ELb0ELb1EEEvNS_9BwdParamsE)
        /*0160*/ 	.short	0x0210
        /*0162*/ 	.short	0x0128


	//----- nvinfo : EIATTR_SW_WAR
	.align		4
.L_2763:
        /*0164*/ 	.byte	0x04, 0x36
        /*0166*/ 	.short	(.L_2765 - .L_2764)
.L_2764:
        /*0168*/ 	.word	0x00000008
.L_2765:


//--------------------- .nv.info._ZN10layer_norm13ln_bwd_kernelINS_13Kernel_traitsIf13__nv_bfloat16fS2_fjLj7168ELj1ELj1ELj8ELj8ENS_18Kernel_traits_baseILj7168EfS2_fS2_fjLj256EEEEELb0ELb1ELb1ELb0EEEvNS_9BwdParamsE --------------------------
	.section	.nv.info._ZN10layer_norm13ln_bwd_kernelINS_13Kernel_traitsIf13__nv_bfloat16fS2_fjLj7168ELj1ELj1ELj8ELj8ENS_18Kernel_traits_baseILj7168EfS2_fS2_fjLj256EEEEELb0ELb1ELb1ELb0EEEvNS_9BwdParamsE,"",@"SHT_CUDA_INFO"
	.sectionflags	@""
	.align	4


	//----- nvinfo : EIATTR_CUDA_API_VERSION
	.align		4
        /*0000*/ 	.byte	0x04, 0x37
        /*0002*/ 	.short	(.L_2767 - .L_2766)
.L_2766:
        /*0004*/ 	.word	0x00000082


	//----- nvinfo : EIATTR_KPARAM_INFO
	.align		4
.L_2767:
        /*0008*/ 	.byte	0x04, 0x17
        /*000a*/ 	.short	(.L_2769 - .L_2768)
.L_2768:
        /*000c*/ 	.word	0x00000000
        /*0010*/ 	.short	0x0000
        /*0012*/ 	.short	0x0000
        /*0014*/ 	.byte	0x00, 0xf0, 0xa1, 0x04


	//----- nvinfo : EIATTR_SPARSE_MMA_MASK
	.align		4
.L_2769:
        /*0018*/ 	.byte	0x03, 0x50
        /*001a*/ 	.short	0x0000


	//----- nvinfo : EIATTR_MAXREG_COUNT
	.align		4
        /*001c*/ 	.byte	0x03, 0x1b
        /*001e*/ 	.short	0x00ff


	//----- nvinfo : EIATTR_NUM_BARRIERS
	.align		4
        /*0020*/ 	.byte	0x02, 0x4c
        /*0022*/ 	.byte	0x01
	.zero		1


	//----- nvinfo : EIATTR_ANNOTATIONS
	.align		4
        /*0024*/ 	.byte	0x04, 0x55
        /*0026*/ 	.short	(.L_2771 - .L_2770)


	//   ....[0]....
.L_2770:
        /*0028*/ 	.word	0x00000001
        /*002c*/ 	.byte	0x50, 0x08, 0x00, 0x00, 0x01, 0x00, 0x00, 0x00, 0xd0, 0x26, 0x00, 0x00, 0x01, 0x00, 0x00, 0x00
        /*003c*/ 	.byte	0x30, 0x60, 0x00, 0x00


	//----- nvinfo : EIATTR_MERCURY_ISA_VERSION
	.align		4
.L_2771:
        /*0040*/ 	.byte	0x03, 0x5f
        /*0042*/ 	.short	0x0101


	//----- nvinfo : EIATTR_COOP_GROUP_MASK_REGIDS
	.align		4
        /*0044*/ 	.byte	0x04, 0x29
        /*0046*/ 	.short	(.L_2773 - .L_2772)


	//   ....[0]....
.L_2772:
        /*0048*/ 	.word	0xffffffff


	//   ....[1]....
        /*004c*/ 	.word	0xffffffff


	//   ....[2]....
        /*0050*/ 	.word	0xffffffff


	//   ....[3]....
        /*0054*/ 	.word	0xffffffff


	//   ....[4]....
        /*0058*/ 	.word	0xffffffff


	//   ....[5]....
        /*005c*/ 	.word	0xffffffff


	//   ....[6]....
        /*0060*/ 	.word	0xffffffff


	//   ....[7]....
        /*0064*/ 	.word	0xffffffff


	//   ....[8]....
        /*0068*/ 	.word	0xffffffff


	//   ....[9]....
        /*006c*/ 	.word	0xffffffff


	//   ....[10]....
        /*0070*/ 	.word	0x050000c3


	//   ....[11]....
        /*0074*/ 	.word	0x050000c3


	//   ....[12]....
        /*0078*/ 	.word	0x050000c3


	//   ....[13]....
        /*007c*/ 	.word	0x050000c3


	//   ....[14]....
        /*0080*/ 	.word	0x050000c3


	//   ....[15]....
        /*0084*/ 	.word	0x050000c3


	//   ....[16]....
        /*0088*/ 	.word	0x050000c3


	//   ....[17]....
        /*008c*/ 	.word	0x050000c3


	//   ....[18]....
        /*0090*/ 	.word	0x050000c3


	//   ....[19]....
        /*0094*/ 	.word	0x050000c3


	//----- nvinfo : EIATTR_COOP_GROUP_INSTR_OFFSETS
	.align		4
.L_2773:
        /*0098*/ 	.byte	0x04, 0x28
        /*009a*/ 	.short	(.L_2775 - .L_2774)


	//   ....[0]....
.L_2774:
        /*009c*/ 	.word	0x00002780


	//   ....[1]....
        /*00a0*/ 	.word	0x000027a0


	//   ....[2]....
        /*00a4*/ 	.word	0x000027c0


	//   ....[3]....
        /*00a8*/ 	.word	0x000027e0


	//   ....[4]....
        /*00ac*/ 	.word	0x00002800


	//   ....[5]....
        /*00b0*/ 	.word	0x00002820


	//   ....[6]....
        /*00b4*/ 	.word	0x00002840


	//   ....[7]....
        /*00b8*/ 	.word	0x00002860


	//   ....[8]....
        /*00bc*/ 	.word	0x00002870


	//   ....[9]....
        /*00c0*/ 	.word	0x00002890


	//   ....[10]....
        /*00c4*/ 	.word	0x000066b0


	//   ....[11]....
        /*00c8*/ 	.word	0x00006700


	//   ....[12]....
        /*00cc*/ 	.word	0x00006760


	//   ....[13]....
        /*00d0*/ 	.word	0x000067b0


	//   ....[14]....
        /*00d4*/ 	.word	0x00006810


	//   ....[15]....
        /*00d8*/ 	.word	0x00006860


	//   ....[16]....
        /*00dc*/ 	.word	0x000068c0


	//   ....[17]....
        /*00e0*/ 	.word	0x00006910


	//   ....[18]....
        /*00e4*/ 	.word	0x00006970


	//   ....[19]....
        /*00e8*/ 	.word	0x000069c0


	//----- nvinfo : EIATTR_EXIT_INSTR_OFFSETS
	.align		4
.L_2775:
        /*00ec*/ 	.byte	0x04, 0x1c
        /*00ee*/ 	.short	(.L_2777 - .L_2776)


	//   ....[0]....
.L_2776:
        /*00f0*/ 	.word	0x000065c0


	//   ....[1]....
        /*00f4*/ 	.word	0x00006660


	//----- nvinfo : EIATTR_MAX_THREADS
	.align		4
.L_2777:
        /*00f8*/ 	.byte	0x04, 0x05
        /*00fa*/ 	.short	(.L_2779 - .L_2778)
.L_2778:
        /*00fc*/ 	.word	0x00000100
        /*0100*/ 	.word	0x00000001
        /*0104*/ 	.word	0x00000001


	//----- nvinfo : EIATTR_CRS_STACK_SIZE
	.align		4
.L_2779:
        /*0108*/ 	.byte	0x04, 0x1e
        /*010a*/ 	.short	(.L_2781 - .L_2780)
.L_2780:
        /*010c*/ 	.word	0x00000000


	//----- nvinfo : EIATTR_CBANK_PARAM_SIZE
	.align		4
.L_2781:
        /*0110*/ 	.byte	0x03, 0x19
        /*0112*/ 	.short	0x0128


	//----- nvinfo : EIATTR_PARAM_CBANK
	.align		4
        /*0114*/ 	.byte	0x04, 0x0a
        /*0116*/ 	.short	(.L_2783 - .L_2782)
	.align		4
.L_2782:
        /*0118*/ 	.word	index@(.nv.constant0._ZN10layer_norm13ln_bwd_kernelINS_13Kernel_traitsIf13__nv_bfloat16fS2_fjLj7168ELj1ELj1ELj8ELj8ENS_18Kernel_traits_baseILj7168EfS2_fS2_fjLj256EEEEELb0ELb1ELb1ELb0EEEvNS_9BwdParamsE)
        /*011c*/ 	.short	0x0210
        /*011e*/ 	.short	0x0128


	//----- nvinfo : EIATTR_SW_WAR
	.align		4
.L_2783:
        /*0120*/ 	.byte	0x04, 0x36
        /*0122*/ 	.short	(.L_2785 - .L_2784)
.L_2784:
        /*0124*/ 	.word	0x00000008
.L_2785:


//--------------------- .nv.info._ZN10layer_norm13ln_bwd_kernelINS_13Kernel_traitsIf13__nv_bfloat16fS2_fjLj7168ELj1ELj1ELj8ELj8ENS_18Kernel_traits_baseILj7168EfS2_fS2_fjLj256EEEEELb0ELb1ELb1ELb1EEEvNS_9BwdParamsE --------------------------
	.section	.nv.info._ZN10layer_norm13ln_bwd_kernelINS_13Kernel_traitsIf13__nv_bfloat16fS2_fjLj7168ELj1ELj1ELj8ELj8ENS_18Kernel_traits_baseILj7168EfS2_fS2_fjLj256EEEEELb0ELb1ELb1ELb1EEEvNS_9BwdParamsE,"",@"SHT_CUDA_INFO"
	.sectionflags	@""
	.align	4


	//----- nvinfo : EIATTR_CUDA_API_VERSION
	.align		4
        /*0000*/ 	.byte	0x04, 0x37
        /*0002*/ 	.short	(.L_2787 - .L_2786)
.L_2786:
        /*0004*/ 	.word	0x00000082


	//----- nvinfo : EIATTR_KPARAM_INFO
	.align		4
.L_2787:
        /*0008*/ 	.byte	0x04, 0x17
        /*000a*/ 	.short	(.L_2789 - .L_2788)
.L_2788:
        /*000c*/ 	.word	0x00000000
        /*0010*/ 	.short	0x0000
        /*0012*/ 	.short	0x0000
        /*0014*/ 	.byte	0x00, 0xf0, 0xa1, 0x04


	//----- nvinfo : EIATTR_SPARSE_MMA_MASK
	.align		4
.L_2789:
        /*0018*/ 	.byte	0x03, 0x50
        /*001a*/ 	.short	0x0000


	//----- nvinfo : EIATTR_MAXREG_COUNT
	.align		4
        /*001c*/ 	.byte	0x03, 0x1b
        /*001e*/ 	.short	0x00ff


	//----- nvinfo : EIATTR_NUM_BARRIERS
	.align		4
        /*0020*/ 	.byte	0x02, 0x4c
        /*0022*/ 	.byte	0x01
	.zero		1


	//----- nvinfo : EIATTR_ANNOTATIONS
	.align		4
        /*0024*/ 	.byte	0x04, 0x55
        /*0026*/ 	.short	(.L_2791 - .L_2790)


	//   ....[0]....
.L_2790:
        /* <DEDUP_REMOVED lines=10> */
        /*00bc*/ 	.byte	0xd0, 0x52, 0x00, 0x00


	//----- nvinfo : EIATTR_MERCURY_ISA_VERSION
	.align		4
.L_2791:
        /*00c0*/ 	.byte	0x03, 0x5f
        /*00c2*/ 	.short	0x0101


	//----- nvinfo : EIATTR_COOP_GROUP_MASK_REGIDS
	.align		4
        /*00c4*/ 	.byte	0x04, 0x29
        /*00c6*/ 	.short	(.L_2793 - .L_2792)


	//   ....[0]....
.L_2792:
        /*00c8*/ 	.word	0xffffffff


	//   ....[1]....
        /*00cc*/ 	.word	0xffffffff


	//   ....[2]....
        /*00d0*/ 	.word	0xffffffff


	//   ....[3]....
        /*00d4*/ 	.word	0xffffffff


	//   ....[4]....
        /*00d8*/ 	.word	0xffffffff


	//   ....[5]....
        /*00dc*/ 	.word	0xffffffff


	//   ....[6]....
        /*00e0*/ 	.word	0xffffffff


	//   ....[7]....
        /*00e4*/ 	.word	0xffffffff


	//   ....[8]....
        /*00e8*/ 	.word	0xffffffff


	//   ....[9]....
        /*00ec*/ 	.word	0xffffffff


	//   ....[10]....
        /*00f0*/ 	.word	0x050000bf


	//   ....[11]....
        /*00f4*/ 	.word	0x050000bf


	//   ....[12]....
        /*00f8*/ 	.word	0x050000bf


	//   ....[13]....
        /*00fc*/ 	.word	0x050000bf


	//   ....[14]....
        /*0100*/ 	.word	0x050000bf


	//   ....[15]....
        /*0104*/ 	.word	0x050000bf


	//   ....[16]....
        /*0108*/ 	.word	0x050000bf


	//   ....[17]....
        /*010c*/ 	.word	0x050000bf


	//   ....[18]....
        /*0110*/ 	.word	0x050000bf


	//   ....[19]....
        /*0114*/ 	.word	0x050000bf


	//----- nvinfo : EIATTR_COOP_GROUP_INSTR_OFFSETS
	.align		4
.L_2793:
        /*0118*/ 	.byte	0x04, 0x28
        /*011a*/ 	.short	(.L_2795 - .L_2794)


	//   ....[0]....
.L_2794:
        /*011c*/ 	.word	0x000020e0


	//   ....[1]....
        /*0120*/ 	.word	0x000020f0


	//   ....[2]....
        /*0124*/ 	.word	0x00002120


	//   ....[3]....
        /*0128*/ 	.word	0x00002140


	//   ....[4]....
        /*012c*/ 	.word	0x00002160


	//   ....[5]....
        /*0130*/ 	.word	0x00002180


	//   ....[6]....
        /*0134*/ 	.word	0x000021a0


	//   ....[7]....
        /*0138*/ 	.word	0x000021c0


	//   ....[8]....
        /*013c*/ 	.word	0x000021d0


	//   ....[9]....
        /*0140*/ 	.word	0x000021f0


	//   ....[10]....
        /*0144*/ 	.word	0x00005570


	//   ....[11]....
        /*0148*/ 	.word	0x000055d0


	//   ....[12]....
        /*014c*/ 	.word	0x00005630


	//   ....[13]....
        /*0150*/ 	.word	0x00005680


	//   ....[14]....
        /*0154*/ 	.word	0x000056e0


	//   ....[15]....
        /*0158*/ 	.word	0x00005730


	//   ....[16]....
        /*015c*/ 	.word	0x00005790


	//   ....[17]....
        /*0160*/ 	.word	0x000057e0


	//   ....[18]....
        /*0164*/ 	.word	0x00005840


	//   ....[19]....
        /*0168*/ 	.word	0x00005890


	//----- nvinfo : EIATTR_EXIT_INSTR_OFFSETS
	.align		4
.L_2795:
        /*016c*/ 	.byte	0x04, 0x1c
        /*016e*/ 	.short	(.L_2797 - .L_2796)


	//   ....[0]....
.L_2796:
        /*0170*/ 	.word	0x00005520


	//----- nvinfo : EIATTR_MAX_THREADS
	.align		4
.L_2797:
        /*0174*/ 	.byte	0x04, 0x05
        /*0176*/ 	.short	(.L_2799 - .L_2798)
.L_2798:
        /*0178*/ 	.word	0x00000100
        /*017c*/ 	.word	0x00000001
        /*0180*/ 	.word	0x00000001


	//----- nvinfo : EIATTR_CRS_STACK_SIZE
	.align		4
.L_2799:
        /*0184*/ 	.byte	0x04, 0x1e
        /*0186*/ 	.short	(.L_2801 - .L_2800)
.L_2800:
        /*0188*/ 	.word	0x00000000


	//----- nvinfo : EIATTR_CBANK_PARAM_SIZE
	.align		4
.L_2801:
        /*018c*/ 	.byte	0x03, 0x19
        /*018e*/ 	.short	0x0128


	//----- nvinfo : EIATTR_PARAM_CBANK
	.align		4
        /*0190*/ 	.byte	0x04, 0x0a
        /*0192*/ 	.short	(.L_2803 - .L_2802)
	.align		4
.L_2802:
        /*0194*/ 	.word	index@(.nv.constant0._ZN10layer_norm13ln_bwd_kernelINS_13Kernel_traitsIf13__nv_bfloat16fS2_fjLj7168ELj1ELj1ELj8ELj8ENS_18Kernel_traits_baseILj7168EfS2_fS2_fjLj256EEEEELb0ELb1ELb1ELb1EEEvNS_9BwdParamsE)
        /*0198*/ 	.short	0x0210
        /*019a*/ 	.short	0x0128


	//----- nvinfo : EIATTR_SW_WAR
	.align		4
.L_2803:
        /*019c*/ 	.byte	0x04, 0x36
        /*019e*/ 	.short	(.L_2805 - .L_2804)
.L_2804:
        /*01a0*/ 	.word	0x00000008
.L_2805:


//--------------------- .nv.info._ZN10layer_norm13ln_bwd_kernelINS_13Kernel_traitsIf13__nv_bfloat16fS2_fjLj7168ELj1ELj1ELj8ELj8ENS_18Kernel_traits_baseILj7168EfS2_fS2_fjLj256EEEEELb1ELb0ELb0ELb0EEEvNS_9BwdParamsE --------------------------
	.section	.nv.info._ZN10layer_norm13ln_bwd_kernelINS_13Kernel_traitsIf13__nv_bfloat16fS2_fjLj7168ELj1ELj1ELj8ELj8ENS_18Kernel_traits_baseILj7168EfS2_fS2_fjLj256EEEEELb1ELb0ELb0ELb0EEEvNS_9BwdParamsE,"",@"SHT_CUDA_INFO"
	.sectionflags	@""
	.align	4


	//----- nvinfo : EIATTR_CUDA_API_VERSION
	.align		4
        /*0000*/ 	.byte	0x04, 0x37
        /*0002*/ 	.short	(.L_2807 - .L_2806)
.L_2806:
        /*0004*/ 	.word	0x00000082


	//----- nvinfo : EIATTR_KPARAM_INFO
	.align		4
.L_2807:
        /*0008*/ 	.byte	0x04, 0x17
        /*000a*/ 	.short	(.L_2809 - .L_2808)
.L_2808:
        /*000c*/ 	.word	0x00000000
        /*0010*/ 	.short	0x0000
        /*0012*/ 	.short	0x0000
        /*0014*/ 	.byte	0x00, 0xf0, 0xa1, 0x04


	//----- nvinfo : EIATTR_SPARSE_MMA_MASK
	.align		4
.L_2809:
        /*0018*/ 	.byte	0x03, 0x50
        /*001a*/ 	.short	0x0000


	//----- nvinfo : EIATTR_MAXREG_COUNT
	.align		4
        /*001c*/ 	.byte	0x03, 0x1b
        /*001e*/ 	.short	0x00ff


	//----- nvinfo : EIATTR_NUM_BARRIERS
	.align		4
        /*0020*/ 	.byte	0x02, 0x4c
        /*0022*/ 	.byte	0x01
	.zero		1


	//----- nvinfo : EIATTR_MERCURY_ISA_VERSION
	.align		4
        /*0024*/ 	.byte	0x03, 0x5f
        /*0026*/ 	.short	0x0101


	//----- nvinfo : EIATTR_COOP_GROUP_MASK_REGIDS
	.align		4
        /*0028*/ 	.byte	0x04, 0x29
        /*002a*/ 	.short	(.L_2811 - .L_2810)


	//   ....[0]....
.L_2810:
        /*002c*/ 	.word	0xffffffff


	//   ....[1]....
        /*0030*/ 	.word	0xffffffff


	//   ....[2]....
        /*0034*/ 	.word	0xffffffff


	//   ....[3]....
        /*0038*/ 	.word	0xffffffff


	//   ....[4]....
        /*003c*/ 	.word	0xffffffff


	//   ....[5]....
        /*0040*/ 	.word	0xffffffff


	//   ....[6]....
        /*0044*/ 	.word	0xffffffff


	//   ....[7]....
        /*0048*/ 	.word	0xffffffff


	//   ....[8]....
        /*004c*/ 	.word	0xffffffff


	//   ....[9]....
        /*0050*/ 	.word	0xffffffff


	//   ....[10]....
        /*0054*/ 	.word	0x0500009d


	//   ....[11]....
        /*0058*/ 	.word	0x0500009d


	//   ....[12]....
        /*005c*/ 	.word	0x0500009d


	//   ....[13]....
        /*0060*/ 	.word	0x0500009d


	//   ....[14]....
        /*0064*/ 	.word	0x0500009d


	//   ....[15]....
        /*0068*/ 	.word	0x0500009d


	//   ....[16]....
        /*006c*/ 	.word	0x0500009d


	//   ....[17]....
        /*0070*/ 	.word	0x0500009d


	//   ....[18]....
        /*0074*/ 	.word	0x0500009d


	//   ....[19]....
        /*0078*/ 	.word	0x0500009d


	//----- nvinfo : EIATTR_COOP_GROUP_INSTR_OFFSETS
	.align		4
.L_2811:
        /*007c*/ 	.byte	0x04, 0x28
        /*007e*/ 	.short	(.L_2813 - .L_2812)


	//   ....[0]....
.L_2812:
        /*0080*/ 	.word	0x00002070


	//   ....[1]....
        /*0084*/ 	.word	0x00002080


	//   ....[2]....
        /*0088*/ 	.word	0x000020b0


	//   ....[3]....
        /*008c*/ 	.word	0x000020c0


	//   ....[4]....
        /*0090*/ 	.word	0x000020f0


	//   ....[5]....
        /*0094*/ 	.word	0x00002100


	//   ....[6]....
        /*0098*/ 	.word	0x00002130


	//   ....[7]....
        /*009c*/ 	.word	0x00002140


	//   ....[8]....
        /*00a0*/ 	.word	0x00002170


	//   ....[9]....
        /*00a4*/ 	.word	0x00002180


	//   ....[10]....
        /*00a8*/ 	.word	0x00004270


	//   ....[11]....
        /*00ac*/ 	.word	0x000042c0


	//   ....[12]....
        /*00b0*/ 	.word	0x00004330


	//   ....[13]....
        /*00b4*/ 	.word	0x00004390


	//   ....[14]....
        /*00b8*/ 	.word	0x00004400


	//   ....[15]....
        /*00bc*/ 	.word	0x00004460


	//   ....[16]....
        /*00c0*/ 	.word	0x000044d0


	//   ....[17]....
        /*00c4*/ 	.word	0x00004530


	//   ....[18]....
        /*00c8*/ 	.word	0x000045a0


	//   ....[19]....
        /*00cc*/ 	.word	0x00004600


	//----- nvinfo : EIATTR_EXIT_INSTR_OFFSETS
	.align		4
.L_2813:
        /*00d0*/ 	.byte	0x04, 0x1c
        /*00d2*/ 	.short	(.L_2815 - .L_2814)


	//   ....[0]....
.L_2814:
        /*00d4*/ 	.word	0x00004190


	//   ....[1]....
        /*00d8*/ 	.word	0x00004210


	//----- nvinfo : EIATTR_MAX_THREADS
	.align		4
.L_2815:
        /*00dc*/ 	.byte	0x04, 0x05
        /*00de*/ 	.short	(.L_2817 - .L_2816)
.L_2816:
        /*00e0*/ 	.word	0x00000100
        /*00e4*/ 	.word	0x00000001
        /*00e8*/ 	.word	0x00000001


	//----- nvinfo : EIATTR_CRS_STACK_SIZE
	.align		4
.L_2817:
        /*00ec*/ 	.byte	0x04, 0x1e
        /*00ee*/ 	.short	(.L_2819 - .L_2818)
.L_2818:
        /*00f0*/ 	.word	0x00000000


	//----- nvinfo : EIATTR_CBANK_PARAM_SIZE
	.align		4
.L_2819:
        /*00f4*/ 	.byte	0x03, 0x19
        /*00f6*/ 	.short	0x0128


	//----- nvinfo : EIATTR_PARAM_CBANK
	.align		4
        /*00f8*/ 	.byte	0x04, 0x0a
        /*00fa*/ 	.short	(.L_2821 - .L_2820)
	.align		4
.L_2820:
        /*00fc*/ 	.word	index@(.nv.constant0._ZN10layer_norm13ln_bwd_kernelINS_13Kernel_traitsIf13__nv_bfloat16fS2_fjLj7168ELj1ELj1ELj8ELj8ENS_18Kernel_traits_baseILj7168EfS2_fS2_fjLj256EEEEELb1ELb0ELb0ELb0EEEvNS_9BwdParamsE)
        /*0100*/ 	.short	0x0210
        /*0102*/ 	.short	0x0128


	//----- nvinfo : EIATTR_SW_WAR
	.align		4
.L_2821:
        /*0104*/ 	.byte	0x04, 0x36
        /*0106*/ 	.short	(.L_2823 - .L_2822)
.L_2822:
        /*0108*/ 	.word	0x00000008
.L_2823:


//--------------------- .nv.info._ZN10layer_norm13ln_bwd_kernelINS_13Kernel_traitsIf13__nv_bfloat16fS2_fjLj7168ELj1ELj1ELj8ELj8ENS_18Kernel_traits_baseILj7168EfS2_fS2_fjLj256EEEEELb1ELb0ELb0ELb1EEEvNS_9BwdParamsE --------------------------
	.section	.nv.info._ZN10layer_norm13ln_bwd_kernelINS_13Kernel_traitsIf13__nv_bfloat16fS2_fjLj7168ELj1ELj1ELj8ELj8ENS_18Kernel_traits_baseILj7168EfS2_fS2_fjLj256EEEEELb1ELb0ELb0ELb1EEEvNS_9BwdParamsE,"",@"SHT_CUDA_INFO"
	.sectionflags	@""
	.align	4


	//----- nvinfo : EIATTR_CUDA_API_VERSION
	.align		4
        /*0000*/ 	.byte	0x04, 0x37
        /*0002*/ 	.short	(.L_2825 - .L_2824)
.L_2824:
        /*0004*/ 	.word	0x00000082


	//----- nvinfo : EIATTR_KPARAM_INFO
	.align		4
.L_2825:
        /*0008*/ 	.byte	0x04, 0x17
        /*000a*/ 	.short	(.L_2827 - .L_2826)
.L_2826:
        /*000c*/ 	.word	0x00000000
        /*0010*/ 	.short	0x0000
        /*0012*/ 	.short	0x0000
        /*0014*/ 	.byte	0x00, 0xf0, 0xa1, 0x04


	//----- nvinfo : EIATTR_SPARSE_MMA_MASK
	.align		4
.L_2827:
        /*0018*/ 	.byte	0x03, 0x50
        /*001a*/ 	.short	0x0000


	//----- nvinfo : EIATTR_MAXREG_COUNT
	.align		4
        /*001c*/ 	.byte	0x03, 0x1b
        /*001e*/ 	.short	0x00ff


	//----- nvinfo : EIATTR_NUM_BARRIERS
	.align		4
        /*0020*/ 	.byte	0x02, 0x4c
        /*0022*/ 	.byte	0x01
	.zero		1


	//----- nvinfo : EIATTR_MERCURY_ISA_VERSION
	.align		4
        /*0024*/ 	.byte	0x03, 0x5f
        /*0026*/ 	.short	0x0101


	//----- nvinfo : EIATTR_COOP_GROUP_MASK_REGIDS
	.align		4
        /*0028*/ 	.byte	0x04, 0x29
        /*002a*/ 	.short	(.L_2829 - .L_2828)


	//   ....[0]....
.L_2828:
        /*002c*/ 	.word	0xffffffff


	//   ....[1]....
        /*0030*/ 	.word	0xffffffff


	//   ....[2]....
        /*0034*/ 	.word	0xffffffff


	//   ....[3]....
        /*0038*/ 	.word	0xffffffff


	//   ....[4]....
        /*003c*/ 	.word	0xffffffff


	//   ....[5]....
        /*0040*/ 	.word	0xffffffff


	//   ....[6]....
        /*0044*/ 	.word	0xffffffff


	//   ....[7]....
        /*0048*/ 	.word	0xffffffff


	//   ....[8]....
        /*004c*/ 	.word	0xffffffff


	//   ....[9]....
        /*0050*/ 	.word	0xffffffff


	//   ....[10]....
        /*0054*/ 	.word	0x05000048


	//   ....[11]....
        /*0058*/ 	.word	0x05000048


	//   ....[12]....
        /*005c*/ 	.word	0x05000048


	//   ....[13]....
        /*0060*/ 	.word	0x05000048


	//   ....[14]....
        /*0064*/ 	.word	0x05000048


	//   ....[15]....
        /*0068*/ 	.word	0x05000048


	//   ....[16]....
        /*006c*/ 	.word	0x05000048


	//   ....[17]....
        /*0070*/ 	.word	0x05000048


	//   ....[18]....
        /*0074*/ 	.word	0x05000048


	//   ....[19]....
        /*0078*/ 	.word	0x05000048


	//----- nvinfo : EIATTR_COOP_GROUP_INSTR_OFFSETS
	.align		4
.L_2829:
        /*007c*/ 	.byte	0x04, 0x28
        /*007e*/ 	.short	(.L_2831 - .L_2830)


	//   ....[0]....
.L_2830:
        /*0080*/ 	.word	0x00001b80


	//   ....[1]....
        /*0084*/ 	.word	0x00001b90


	//   ....[2]....
        /*0088*/ 	.word	0x00001bc0


	//   ....[3]....
        /*008c*/ 	.word	0x00001bd0


	//   ....[4]....
        /*0090*/ 	.word	0x00001c00


	//   ....[5]....
        /*0094*/ 	.word	0x00001c10


	//   ....[6]....
        /*0098*/ 	.word	0x00001c40


	//   ....[7]....
        /*009c*/ 	.word	0x00001c50


	//   ....[8]....
        /*00a0*/ 	.word	0x00001c80


	//   ....[9]....
        /*00a4*/ 	.word	0x00001c90


	//   ....[10]....
        /*00a8*/ 	.word	0x00003ad0


	//   ....[11]....
        /*00ac*/ 	.word	0x00003b20


	//   ....[12]....
        /*00b0*/ 	.word	0x00003b90


	//   ....[13]....
        /*00b4*/ 	.word	0x00003bf0


	//   ....[14]....
        /*00b8*/ 	.word	0x00003c60


	//   ....[15]....
        /*00bc*/ 	.word	0x00003cc0


	//   ....[16]....
        /*00c0*/ 	.word	0x00003d30


	//   ....[17]....
        /*00c4*/ 	.word	0x00003d90


	//   ....[18]....
        /*00c8*/ 	.word	0x00003e00


	//   ....[19]....
        /*00cc*/ 	.word	0x00003e60


	//----- nvinfo : EIATTR_EXIT_INSTR_OFFSETS
	.align		4
.L_2831:
        /*00d0*/ 	.byte	0x04, 0x1c
        /*00d2*/ 	.short	(.L_2833 - .L_2832)


	//   ....[0]....
.L_2832:
        /*00d4*/ 	.word	0x00003a70


	//----- nvinfo : EIATTR_MAX_THREADS
	.align		4
.L_2833:
        /*00d8*/ 	.byte	0x04, 0x05
        /*00da*/ 	.short	(.L_2835 - .L_2834)
.L_2834:
        /*00dc*/ 	.word	0x00000100
        /*00e0*/ 	.word	0x00000001
        /*00e4*/ 	.word	0x00000001


	//----- nvinfo : EIATTR_CRS_STACK_SIZE
	.align		4
.L_2835:
        /*00e8*/ 	.byte	0x04, 0x1e
        /*00ea*/ 	.short	(.L_2837 - .L_2836)
.L_2836:
        /*00ec*/ 	.word	0x00000000


	//----- nvinfo : EIATTR_CBANK_PARAM_SIZE
	.align		4
.L_2837:
        /*00f0*/ 	.byte	0x03, 0x19
        /*00f2*/ 	.short	0x0128


	//----- nvinfo : EIATTR_PARAM_CBANK
	.align		4
        /*00f4*/ 	.byte	0x04, 0x0a
        /*00f6*/ 	.short	(.L_2839 - .L_2838)
	.align		4
.L_2838:
        /*00f8*/ 	.word	index@(.nv.constant0._ZN10layer_norm13ln_bwd_kernelINS_13Kernel_traitsIf13__nv_bfloat16fS2_fjLj7168ELj1ELj1ELj8ELj8ENS_18Kernel_traits_baseILj7168EfS2_fS2_fjLj256EEEEELb1ELb0ELb0ELb1EEEvNS_9BwdParamsE)
        /*00fc*/ 	.short	0x0210
        /*00fe*/ 	.short	0x0128


	//----- nvinfo : EIATTR_SW_WAR
	.align		4
.L_2839:
        /*0100*/ 	.byte	0x04, 0x36
        /*0102*/ 	.short	(.L_2841 - .L_2840)
.L_2840:
        /*0104*/ 	.word	0x00000008
.L_2841:


//--------------------- .nv.info._ZN10layer_norm22ln_bwd_finalize_kernelINS_22Kernel_traits_finalizeILj7168Ef13__nv_bfloat16fS2_fjLb0ELj1024ELj4ENS_18Kernel_traits_baseILj7168EfS2_fS2_fjLj1024EEEEELb0ELb0EEEvNS_9BwdParamsE --------------------------
	.section	.nv.info._ZN10layer_norm22ln_bwd_finalize_kernelINS_22Kernel_traits_finalizeILj7168Ef13__nv_bfloat16fS2_fjLb0ELj1024ELj4ENS_18Kernel_traits_baseILj7168EfS2_fS2_fjLj1024EEEEELb0ELb0EEEvNS_9BwdParamsE,"",@"SHT_CUDA_INFO"
	.sectionflags	@""
	.align	4


	//----- nvinfo : EIATTR_CUDA_API_VERSION
	.align		4
        /*0000*/ 	.byte	0x04, 0x37
        /*0002*/ 	.short	(.L_2843 - .L_2842)
.L_2842:
        /*0004*/ 	.word	0x00000082


	//----- nvinfo : EIATTR_KPARAM_INFO
	.align		4
.L_2843:
        /*0008*/ 	.byte	0x04, 0x17
        /*000a*/ 	.short	(.L_2845 - .L_2844)
.L_2844:
        /*000c*/ 	.word	0x00000000
        /*0010*/ 	.short	0x0000
        /*0012*/ 	.short	0x0000
        /*0014*/ 	.byte	0x00, 0xf0, 0xa1, 0x04


	//----- nvinfo : EIATTR_SPARSE_MMA_MASK
	.align		4
.L_2845:
        /*0018*/ 	.byte	0x03, 0x50
        /*001a*/ 	.short	0x0000


	//----- nvinfo : EIATTR_MAXREG_COUNT
	.align		4
        /*001c*/ 	.byte	0x03, 0x1b
        /*001e*/ 	.short	0x0040


	//----- nvinfo : EIATTR_NUM_BARRIERS
	.align		4
        /*0020*/ 	.byte	0x02, 0x4c
        /*0022*/ 	.byte	0x01
	.zero		1


	//----- nvinfo : EIATTR_MERCURY_ISA_VERSION
	.align		4
        /*0024*/ 	.byte	0x03, 0x5f
        /*0026*/ 	.short	0x0101


	//----- nvinfo : EIATTR_COOP_GROUP_MASK_REGIDS
	.align		4
        /*0028*/ 	.byte	0x04, 0x29
        /*002a*/ 	.short	(.L_2847 - .L_2846)


	//   ....[0]....
.L_2846:
        /*002c*/ 	.word	0xffffffff


	//   ....[1]....
        /*0030*/ 	.word	0xffffffff


	//   ....[2]....
        /*0034*/ 	.word	0xffffffff


	//   ....[3]....
        /*0038*/ 	.word	0xffffffff


	//   ....[4]....
        /*003c*/ 	.word	0xffffffff


	//   ....[5]....
        /*0040*/ 	.word	0xffffffff


	//   ....[6]....
        /*0044*/ 	.word	0xffffffff


	//   ....[7]....
        /*0048*/ 	.word	0xffffffff


	//   ....[8]....
        /*004c*/ 	.word	0xffffffff


	//   ....[9]....
        /*0050*/ 	.word	0xffffffff


	//   ....[10]....
        /*0054*/ 	.word	0x05000013


	//   ....[11]....
        /*0058*/ 	.word	0x05000013


	//   ....[12]....
        /*005c*/ 	.word	0x05000013


	//   ....[13]....
        /*0060*/ 	.word	0x05000013


	//   ....[14]....
        /*0064*/ 	.word	0x05000013


	//   ....[15]....
        /*0068*/ 	.word	0x05000013


	//   ....[16]....
        /*006c*/ 	.word	0x05000013


	//   ....[17]....
        /*0070*/ 	.word	0x05000013


	//   ....[18]....
        /*0074*/ 	.word	0x05000013


	//   ....[19]....
        /*0078*/ 	.word	0x05000013


	//----- nvinfo : EIATTR_COOP_GROUP_INSTR_OFFSETS
	.align		4
.L_2847:
        /*007c*/ 	.byte	0x04, 0x28
        /*007e*/ 	.short	(.L_2849 - .L_2848)


	//   ....[0]....
.L_2848:
        /*0080*/ 	.word	0x000008e0


	//   ....[1]....
        /*0084*/ 	.word	0x000008f0


	//   ....[2]....
        /*0088*/ 	.word	0x00000920


	//   ....[3]....
        /*008c*/ 	.word	0x00000930


	//   ....[4]....
        /*0090*/ 	.word	0x00000960


	//   ....[5]....
        /*0094*/ 	.word	0x00000970


	//   ....[6]....
        /*0098*/ 	.word	0x000009a0


	//   ....[7]....
        /*009c*/ 	.word	0x000009b0


	//   ....[8]....
        /*00a0*/ 	.word	0x000009e0


	//   ....[9]....
        /*00a4*/ 	.word	0x000009f0


	//   ....[10]....
        /*00a8*/ 	.word	0x00000bf0


	//   ....[11]....
        /*00ac*/ 	.word	0x00000c60


	//   ....[12]....
        /*00b0*/ 	.word	0x00000cd0


	//   ....[13]....
        /*00b4*/ 	.word	0x00000d40


	//   ....[14]....
        /*00b8*/ 	.word	0x00000db0


	//   ....[15]....
        /*00bc*/ 	.word	0x00000e10


	//   ....[16]....
        /*00c0*/ 	.word	0x00000e80


	//   ....[17]....
        /*00c4*/ 	.word	0x00000ef0


	//   ....[18]....
        /*00c8*/ 	.word	0x00000f60


	//   ....[19]....
        /*00cc*/ 	.word	0x00000fd0


	//----- nvinfo : EIATTR_EXIT_INSTR_OFFSETS
	.align		4
.L_2849:
        /*00d0*/ 	.byte	0x04, 0x1c
        /*00d2*/ 	.short	(.L_2851 - .L_2850)


	//   ....[0]....
.L_2850:
        /*00d4*/ 	.word	0x00000070


	//   ....[1]....
        /*00d8*/ 	.word	0x00000b90


	//----- nvinfo : EIATTR_MAX_THREADS
	.align		4
.L_2851:
        /*00dc*/ 	.byte	0x04, 0x05
        /*00de*/ 	.short	(.L_2853 - .L_2852)
.L_2852:
        /*00e0*/ 	.word	0x00000400
        /*00e4*/ 	.word	0x00000001
        /*00e8*/ 	.word	0x00000001


	//----- nvinfo : EIATTR_CRS_STACK_SIZE
	.align		4
.L_2853:
        /*00ec*/ 	.byte	0x04, 0x1e
        /*00ee*/ 	.short	(.L_2855 - .L_2854)
.L_2854:
        /*00f0*/ 	.word	0x00000000


	//----- nvinfo : EIATTR_CBANK_PARAM_SIZE
	.align		4
.L_2855:
        /*00f4*/ 	.byte	0x03, 0x19
        /*00f6*/ 	.short	0x0128


	//----- nvinfo : EIATTR_PARAM_CBANK
	.align		4
        /*00f8*/ 	.byte	0x04, 0x0a
        /*00fa*/ 	.short	(.L_2857 - .L_2856)
	.align		4
.L_2856:
        /*00fc*/ 	.word	index@(.nv.constant0._ZN10layer_norm22ln_bwd_finalize_kernelINS_22Kernel_traits_finalizeILj7168Ef13__nv_bfloat16fS2_fjLb0ELj1024ELj4ENS_18Kernel_traits_baseILj7168EfS2_fS2_fjLj1024EEEEELb0ELb0EEEvNS_9BwdParamsE)
        /*0100*/ 	.short	0x0210
        /*0102*/ 	.short	0x0128


	//----- nvinfo : EIATTR_SW_WAR
	.align		4
.L_2857:
        /*0104*/ 	.byte	0x04, 0x36
        /*0106*/ 	.short	(.L_2859 - .L_2858)
.L_2858:
        /*0108*/ 	.word	0x00000008
.L_2859:


//--------------------- .nv.info._ZN10layer_norm13ln_bwd_kernelINS_13Kernel_traitsIf13__nv_bfloat16fS2_fjLj7168ELj1ELj1ELj8ELj8ENS_18Kernel_traits_baseILj7168EfS2_fS2_fjLj256EEEEELb1ELb0ELb1ELb0EEEvNS_9BwdParamsE --------------------------
	.section	.nv.info._ZN10layer_norm13ln_bwd_kernelINS_13Kernel_traitsIf13__nv_bfloat16fS2_fjLj7168ELj1ELj1ELj8ELj8ENS_18Kernel_traits_baseILj7168EfS2_fS2_fjLj256EEEEELb1ELb0ELb1ELb0EEEvNS_9BwdParamsE,"",@"SHT_CUDA_INFO"
	.sectionflags	@""
	.align	4


	//----- nvinfo : EIATTR_CUDA_API_VERSION
	.align		4
        /*0000*/ 	.byte	0x04, 0x37
        /*0002*/ 	.short	(.L_2861 - .L_2860)
.L_2860:
        /*0004*/ 	.word	0x00000082


	//----- nvinfo : EIATTR_KPARAM_INFO
	.align		4
.L_2861:
        /*0008*/ 	.byte	0x04, 0x17
        /*000a*/ 	.short	(.L_2863 - .L_2862)
.L_2862:
        /*000c*/ 	.word	0x00000000
        /*0010*/ 	.short	0x0000
        /*0012*/ 	.short	0x0000
        /*0014*/ 	.byte	0x00, 0xf0, 0xa1, 0x04


	//----- nvinfo : EIATTR_SPARSE_MMA_MASK
	.align		4
.L_2863:
        /*0018*/ 	.byte	0x03, 0x50
        /*001a*/ 	.short	0x0000


	//----- nvinfo : EIATTR_MAXREG_COUNT
	.align		4
        /*001c*/ 	.byte	0x03, 0x1b
        /*001e*/ 	.short	0x00ff


	//----- nvinfo : EIATTR_NUM_BARRIERS
	.align		4
        /*0020*/ 	.byte	0x02, 0x4c
        /*0022*/ 	.byte	0x01
	.zero		1


	//----- nvinfo : EIATTR_MERCURY_ISA_VERSION
	.align		4
        /*0024*/ 	.byte	0x03, 0x5f
        /*0026*/ 	.short	0x0101


	//----- nvinfo : EIATTR_COOP_GROUP_MASK_REGIDS
	.align		4
        /*0028*/ 	.byte	0x04, 0x29
        /*002a*/ 	.short	(.L_2865 - .L_2864)


	//   ....[0]....
.L_2864:
        /*002c*/ 	.word	0xffffffff


	//   ....[1]....
        /*0030*/ 	.word	0xffffffff


	//   ....[2]....
        /*0034*/ 	.word	0xffffffff


	//   ....[3]....
        /*0038*/ 	.word	0xffffffff


	//   ....[4]....
        /*003c*/ 	.word	0xffffffff


	//   ....[5]....
        /*0040*/ 	.word	0xffffffff


	//   ....[6]....
        /*0044*/ 	.word	0xffffffff


	//   ....[7]....
        /*0048*/ 	.word	0xffffffff


	//   ....[8]....
        /*004c*/ 	.word	0xffffffff


	//   ....[9]....
        /*0050*/ 	.word	0xffffffff


	//   ....[10]....
        /*0054*/ 	.word	0x0500009e


	//   ....[11]....
        /*0058*/ 	.word	0x0500009e


	//   ....[12]....
        /*005c*/ 	.word	0x0500009e


	//   ....[13]....
        /*0060*/ 	.word	0x0500009e


	//   ....[14]....
        /*0064*/ 	.word	0x0500009e


	//   ....[15]....
        /*0068*/ 	.word	0x0500009e


	//   ....[16]....
        /*006c*/ 	.word	0x0500009e


	//   ....[17]....
        /*0070*/ 	.word	0x0500009e


	//   ....[18]....
        /*0074*/ 	.word	0x0500009e


	//   ....[19]....
        /*0078*/ 	.word	0x0500009e


	//----- nvinfo : EIATTR_COOP_GROUP_INSTR_OFFSETS
	.align		4
.L_2865:
        /*007c*/ 	.byte	0x04, 0x28
        /*007e*/ 	.short	(.L_2867 - .L_2866)


	//   ....[0]....
.L_2866:
        /*0080*/ 	.word	0x00002720


	//   ....[1]....
        /*0084*/ 	.word	0x00002730


	//   ....[2]....
        /*0088*/ 	.word	0x00002760


	//   ....[3]....
        /*008c*/ 	.word	0x00002770


	//   ....[4]....
        /*0090*/ 	.word	0x000027a0


	//   ....[5]....
        /*0094*/ 	.word	0x000027b0


	//   ....[6]....
        /*0098*/ 	.word	0x000027e0


	//   ....[7]....
        /*009c*/ 	.word	0x000027f0


	//   ....[8]....
        /*00a0*/ 	.word	0x00002820


	//   ....[9]....
        /*00a4*/ 	.word	0x00002830


	//   ....[10]....
        /*00a8*/ 	.word	0x00005f20


	//   ....[11]....
        /*00ac*/ 	.word	0x00005f70


	//   ....[12]....
        /*00b0*/ 	.word	0x00005fe0


	//   ....[13]....
        /*00b4*/ 	.word	0x00006040


	//   ....[14]....
        /*00b8*/ 	.word	0x000060b0


	//   ....[15]....
        /*00bc*/ 	.word	0x00006110


	//   ....[16]....
        /*00c0*/ 	.word	0x00006180


	//   ....[17]....
        /*00c4*/ 	.word	0x000061e0


	//   ....[18]....
        /*00c8*/ 	.word	0x00006250


	//   ....[19]....
        /*00cc*/ 	.word	0x000062b0


	//----- nvinfo : EIATTR_EXIT_INSTR_OFFSETS
	.align		4
.L_2867:
        /*00d0*/ 	.byte	0x04, 0x1c
        /*00d2*/ 	.short	(.L_2869 - .L_2868)


	//   ....[0]....
.L_2868:
        /*00d4*/ 	.word	0x00005e40


	//   ....[1]....
        /*00d8*/ 	.word	0x00005ec0


	//----- nvinfo : EIATTR_MAX_THREADS
	.align		4
.L_2869:
        /*00dc*/ 	.byte	0x04, 0x05
        /*00de*/ 	.short	(.L_2871 - .L_2870)
.L_2870:
        /*00e0*/ 	.word	0x00000100
        /*00e4*/ 	.word	0x00000001
        /*00e8*/ 	.word	0x00000001


	//----- nvinfo : EIATTR_CRS_STACK_SIZE
	.align		4
.L_2871:
        /*00ec*/ 	.byte	0x04, 0x1e
        /*00ee*/ 	.short	(.L_2873 - .L_2872)
.L_2872:
        /*00f0*/ 	.word	0x00000000


	//----- nvinfo : EIATTR_CBANK_PARAM_SIZE
	.align		4
.L_2873:
        /*00f4*/ 	.byte	0x03, 0x19
        /*00f6*/ 	.short	0x0128


	//----- nvinfo : EIATTR_PARAM_CBANK
	.align		4
        /*00f8*/ 	.byte	0x04, 0x0a
        /*00fa*/ 	.short	(.L_2875 - .L_2874)
	.align		4
.L_2874:
        /*00fc*/ 	.word	index@(.nv.constant0._ZN10layer_norm13ln_bwd_kernelINS_13Kernel_traitsIf13__nv_bfloat16fS2_fjLj7168ELj1ELj1ELj8ELj8ENS_18Kernel_traits_baseILj7168EfS2_fS2_fjLj256EEEEELb1ELb0ELb1ELb0EEEvNS_9BwdParamsE)
        /*0100*/ 	.short	0x0210
        /*0102*/ 	.short	0x0128


	//----- nvinfo : EIATTR_SW_WAR
	.align		4
.L_2875:
        /*0104*/ 	.byte	0x04, 0x36
        /*0106*/ 	.short	(.L_2877 - .L_2876)
.L_2876:
        /*0108*/ 	.word	0x00000008
.L_2877:


//--------------------- .nv.info._ZN10layer_norm22ln_bwd_finalize_kernelINS_22Kernel_traits_finalizeILj7168Ef13__nv_bfloat16fS2_fjLb0ELj1024ELj4ENS_18Kernel_traits_baseILj7168EfS2_fS2_fjLj1024EEEEELb0ELb1EEEvNS_9BwdParamsE --------------------------
	.section	.nv.info._ZN10layer_norm22ln_bwd_finalize_kernelINS_22Kernel_traits_finalizeILj7168Ef13__nv_bfloat16fS2_fjLb0ELj1024ELj4ENS_18Kernel_traits_baseILj7168EfS2_fS2_fjLj1024EEEEELb0ELb1EEEvNS_9BwdParamsE,"",@"SHT_CUDA_INFO"
	.sectionflags	@""
	.align	4


	//----- nvinfo : EIATTR_CUDA_API_VERSION
	.align		4
        /*0000*/ 	.byte	0x04, 0x37
        /*0002*/ 	.short	(.L_2879 - .L_2878)
.L_2878:
        /*0004*/ 	.word	0x00000082


	//----- nvinfo : EIATTR_KPARAM_INFO
	.align		4
.L_2879:
        /*0008*/ 	.byte	0x04, 0x17
        /*000a*/ 	.short	(.L_2881 - .L_2880)
.L_2880:
        /*000c*/ 	.word	0x00000000
        /*0010*/ 	.short	0x0000
        /*0012*/ 	.short	0x0000
        /*0014*/ 	.byte	0x00, 0xf0, 0xa1, 0x04


	//----- nvinfo : EIATTR_SPARSE_MMA_MASK
	.align		4
.L_2881:
        /*0018*/ 	.byte	0x03, 0x50
        /*001a*/ 	.short	0x0000


	//----- nvinfo : EIATTR_MAXREG_COUNT
	.align		4
        /*001c*/ 	.byte	0x03, 0x1b
        /*001e*/ 	.short	0x0040


	//----- nvinfo : EIATTR_NUM_BARRIERS
	.align		4
        /*0020*/ 	.byte	0x02, 0x4c
        /*0022*/ 	.byte	0x01
	.zero		1


	//----- nvinfo : EIATTR_MERCURY_ISA_VERSION
	.align		4
        /*0024*/ 	.byte	0x03, 0x5f
        /*0026*/ 	.short	0x0101


	//----- nvinfo : EIATTR_COOP_GROUP_MASK_REGIDS
	.align		4
        /*0028*/ 	.byte	0x04, 0x29
        /*002a*/ 	.short	(.L_2883 - .L_2882)


	//   ....[0]....
.L_2882:
        /*002c*/ 	.word	0xffffffff


	//   ....[1]....
        /*0030*/ 	.word	0xffffffff


	//   ....[2]....
        /*0034*/ 	.word	0xffffffff


	//   ....[3]....
        /*0038*/ 	.word	0xffffffff


	//   ....[4]....
        /*003c*/ 	.word	0xffffffff


	//   ....[5]....
        /*0040*/ 	.word	0xffffffff


	//   ....[6]....
        /*0044*/ 	.word	0xffffffff


	//   ....[7]....
        /*0048*/ 	.word	0xffffffff


	//   ....[8]....
        /*004c*/ 	.word	0xffffffff


	//   ....[9]....
        /*0050*/ 	.word	0xffffffff


	//   ....[10]....
        /*0054*/ 	.word	0x05000011


	//   ....[11]....
        /*0058*/ 	.word	0x05000011


	//   ....[12]....
        /*005c*/ 	.word	0x05000011


	//   ....[13]....
        /*0060*/ 	.word	0x05000011


	//   ....[14]....
        /*0064*/ 	.word	0x05000011


	//   ....[15]....
        /*0068*/ 	.word	0x05000011


	//   ....[16]....
        /*006c*/ 	.word	0x05000011


	//   ....[17]....
        /*0070*/ 	.word	0x05000011


	//   ....[18]....
        /*0074*/ 	.word	0x05000011


	//   ....[19]....
        /*0078*/ 	.word	0x05000011


	//----- nvinfo : EIATTR_COOP_GROUP_INSTR_OFFSETS
	.align		4
.L_2883:
        /*007c*/ 	.byte	0x04, 0x28
        /*007e*/ 	.short	(.L_2885 - .L_2884)


	//   ....[0]....
.L_2884:
        /*0080*/ 	.word	0x000008e0


	//   ....[1]....
        /*0084*/ 	.word	0x000008f0


	//   ....[2]....
        /*0088*/ 	.word	0x00000920


	//   ....[3]....
        /*008c*/ 	.word	0x00000930


	//   ....[4]....
        /*0090*/ 	.word	0x00000960


	//   ....[5]....
        /*0094*/ 	.word	0x00000970


	//   ....[6]....
        /*0098*/ 	.word	0x000009a0


	//   ....[7]....
        /*009c*/ 	.word	0x000009b0


	//   ....[8]....
        /*00a0*/ 	.word	0x000009e0


	//   ....[9]....
        /*00a4*/ 	.word	0x000009f0


	//   ....[10]....
        /*00a8*/ 	.word	0x00000ba0


	//   ....[11]....
        /*00ac*/ 	.word	0x00000c10


	//   ....[12]....
        /*00b0*/ 	.word	0x00000c80


	//   ....[13]....
        /*00b4*/ 	.word	0x00000cf0


	//   ....[14]....
        /*00b8*/ 	.word	0x00000d60


	//   ....[15]....
        /*00bc*/ 	.word	0x00000dc0


	//   ....[16]....
        /*00c0*/ 	.word	0x00000e30


	//   ....[17]....
        /*00c4*/ 	.word	0x00000ea0


	//   ....[18]....
        /*00c8*/ 	.word	0x00000f10


	//   ....[19]....
        /*00cc*/ 	.word	0x00000f80


	//----- nvinfo : EIATTR_EXIT_INSTR_OFFSETS
	.align		4
.L_2885:
        /*00d0*/ 	.byte	0x04, 0x1c
        /*00d2*/ 	.short	(.L_2887 - .L_2886)


	//   ....[0]....
.L_2886:
        /*00d4*/ 	.word	0x00000070


	//   ....[1]....
        /*00d8*/ 	.word	0x00000b40


	//----- nvinfo : EIATTR_MAX_THREADS
	.align		4
.L_2887:
        /*00dc*/ 	.byte	0x04, 0x05
        /*00de*/ 	.short	(.L_2889 - .L_2888)
.L_2888:
        /*00e0*/ 	.word	0x00000400
        /*00e4*/ 	.word	0x00000001
        /*00e8*/ 	.word	0x00000001


	//----- nvinfo : EIATTR_CRS_STACK_SIZE
	.align		4
.L_2889:
        /*00ec*/ 	.byte	0x04, 0x1e
        /*00ee*/ 	.short	(.L_2891 - .L_2890)
.L_2890:
        /*00f0*/ 	.word	0x00000000


	//----- nvinfo : EIATTR_CBANK_PARAM_SIZE
	.align		4
.L_2891:
        /*00f4*/ 	.byte	0x03, 0x19
        /*00f6*/ 	.short	0x0128


	//----- nvinfo : EIATTR_PARAM_CBANK
	.align		4
        /*00f8*/ 	.byte	0x04, 0x0a
        /*00fa*/ 	.short	(.L_2893 - .L_2892)
	.align		4
.L_2892:
        /*00fc*/ 	.word	index@(.nv.constant0._ZN10layer_norm22ln_bwd_finalize_kernelINS_22Kernel_traits_finalizeILj7168Ef13__nv_bfloat16fS2_fjLb0ELj1024ELj4ENS_18Kernel_traits_baseILj7168EfS2_fS2_fjLj1024EEEEELb0ELb1EEEvNS_9BwdParamsE)
        /*0100*/ 	.short	0x0210
        /*0102*/ 	.short	0x0128


	//----- nvinfo : EIATTR_SW_WAR
	.align		4
.L_2893:
        /*0104*/ 	.byte	0x04, 0x36
        /*0106*/ 	.short	(.L_2895 - .L_2894)
.L_2894:
        /*0108*/ 	.word	0x00000008
.L_2895:


//--------------------- .nv.info._ZN10layer_norm13ln_bwd_kernelINS_13Kernel_traitsIf13__nv_bfloat16fS2_fjLj7168ELj1ELj1ELj8ELj8ENS_18Kernel_traits_baseILj7168EfS2_fS2_fjLj256EEEEELb1ELb0ELb1ELb1EEEvNS_9BwdParamsE --------------------------
	.section	.nv.info._ZN10layer_norm13ln_bwd_kernelINS_13Kernel_traitsIf13__nv_bfloat16fS2_fjLj7168ELj1ELj1ELj8ELj8ENS_18Kernel_traits_baseILj7168EfS2_fS2_fjLj256EEEEELb1ELb0ELb1ELb1EEEvNS_9BwdParamsE,"",@"SHT_CUDA_INFO"
	.sectionflags	@""
	.align	4


	//----- nvinfo : EIATTR_CUDA_API_VERSION
	.align		4
        /*0000*/ 	.byte	0x04, 0x37
        /*0002*/ 	.short	(.L_2897 - .L_2896)
.L_2896:
        /*0004*/ 	.word	0x00000082


	//----- nvinfo : EIATTR_KPARAM_INFO
	.align		4
.L_2897:
        /*0008*/ 	.byte	0x04, 0x17
        /*000a*/ 	.short	(.L_2899 - .L_2898)
.L_2898:
        /*000c*/ 	.word	0x00000000
        /*0010*/ 	.short	0x0000
        /*0012*/ 	.short	0x0000
        /*0014*/ 	.byte	0x00, 0xf0, 0xa1, 0x04


	//----- nvinfo : EIATTR_SPARSE_MMA_MASK
	.align		4
.L_2899:
        /*0018*/ 	.byte	0x03, 0x50
        /*001a*/ 	.short	0x0000


	//----- nvinfo : EIATTR_MAXREG_COUNT
	.align		4
        /*001c*/ 	.byte	0x03, 0x1b
        /*001e*/ 	.short	0x00ff


	//----- nvinfo : EIATTR_NUM_BARRIERS
	.align		4
        /*0020*/ 	.byte	0x02, 0x4c
        /*0022*/ 	.byte	0x01
	.zero		1


	//----- nvinfo : EIATTR_MERCURY_ISA_VERSION
	.align		4
        /*0024*/ 	.byte	0x03, 0x5f
        /*0026*/ 	.short	0x0101


	//----- nvinfo : EIATTR_COOP_GROUP_MASK_REGIDS
	.align		4
        /*0028*/ 	.byte	0x04, 0x29
        /*002a*/ 	.short	(.L_2901 - .L_2900)


	//   ....[0]....
.L_2900:
        /*002c*/ 	.word	0xffffffff


	//   ....[1]....
        /*0030*/ 	.word	0xffffffff


	//   ....[2]....
        /*0034*/ 	.word	0xffffffff


	//   ....[3]....
        /*0038*/ 	.word	0xffffffff


	//   ....[4]....
        /*003c*/ 	.word	0xffffffff


	//   ....[5]....
        /*0040*/ 	.word	0xffffffff


	//   ....[6]....
        /*0044*/ 	.word	0xffffffff


	//   ....[7]....
        /*0048*/ 	.word	0xffffffff


	//   ....[8]....
        /*004c*/ 	.word	0xffffffff


	//   ....[9]....
        /*0050*/ 	.word	0xffffffff


	//   ....[10]....
        /*0054*/ 	.word	0x0500009e


	//   ....[11]....
        /*0058*/ 	.word	0x0500009e


	//   ....[12]....
        /*005c*/ 	.word	0x0500009e


	//   ....[13]....
        /*0060*/ 	.word	0x0500009e


	//   ....[14]....
        /*0064*/ 	.word	0x0500009e


	//   ....[15]....
        /*0068*/ 	.word	0x0500009e


	//   ....[16]....
        /*006c*/ 	.word	0x0500009e


	//   ....[17]....
        /*0070*/ 	.word	0x0500009e


	//   ....[18]....
        /*0074*/ 	.word	0x0500009e


	//   ....[19]....
        /*0078*/ 	.word	0x0500009e


	//----- nvinfo : EIATTR_COOP_GROUP_INSTR_OFFSETS
	.align		4
.L_2901:
        /*007c*/ 	.byte	0x04, 0x28
        /*007e*/ 	.short	(.L_2903 - .L_2902)


	//   ....[0]....
.L_2902:
        /*0080*/ 	.word	0x00001fc0


	//   ....[1]....
        /*0084*/ 	.word	0x00001fd0


	//   ....[2]....
        /*0088*/ 	.word	0x00002000


	//   ....[3]....
        /*008c*/ 	.word	0x00002010


	//   ....[4]....
        /*0090*/ 	.word	0x00002040


	//   ....[5]....
        /*0094*/ 	.word	0x00002050


	//   ....[6]....
        /*0098*/ 	.word	0x00002080


	//   ....[7]....
        /*009c*/ 	.word	0x00002090


	//   ....[8]....
        /*00a0*/ 	.word	0x000020c0


	//   ....[9]....
        /*00a4*/ 	.word	0x000020d0


	//   ....[10]....
        /*00a8*/ 	.word	0x00004f90


	//   ....[11]....
        /*00ac*/ 	.word	0x00004fe0


	//   ....[12]....
        /*00b0*/ 	.word	0x00005050


	//   ....[13]....
        /*00b4*/ 	.word	0x000050b0


	//   ....[14]....
        /*00b8*/ 	.word	0x00005120


	//   ....[15]....
        /*00bc*/ 	.word	0x00005180


	//   ....[16]....
        /*00c0*/ 	.word	0x000051f0


	//   ....[17]....
        /*00c4*/ 	.word	0x00005250


	//   ....[18]....
        /*00c8*/ 	.word	0x000052c0


	//   ....[19]....
        /*00cc*/ 	.word	0x00005320


	//----- nvinfo : EIATTR_EXIT_INSTR_OFFSETS
	.align		4
.L_2903:
        /*00d0*/ 	.byte	0x04, 0x1c
        /*00d2*/ 	.short	(.L_2905 - .L_2904)


	//   ....[0]....
.L_2904:
        /*00d4*/ 	.word	0x00004f30


	//----- nvinfo : EIATTR_MAX_THREADS
	.align		4
.L_2905:
        /*00d8*/ 	.byte	0x04, 0x05
        /*00da*/ 	.short	(.L_2907 - .L_2906)
.L_2906:
        /*00dc*/ 	.word	0x00000100
        /*00e0*/ 	.word	0x00000001
        /*00e4*/ 	.word	0x00000001


	//----- nvinfo : EIATTR_CRS_STACK_SIZE
	.align		4
.L_2907:
        /*00e8*/ 	.byte	0x04, 0x1e
        /*00ea*/ 	.short	(.L_2909 - .L_2908)
.L_2908:
        /*00ec*/ 	.word	0x00000000


	//----- nvinfo : EIATTR_CBANK_PARAM_SIZE
	.align		4
.L_2909:
        /*00f0*/ 	.byte	0x03, 0x19
        /*00f2*/ 	.short	0x0128


	//----- nvinfo : EIATTR_PARAM_CBANK
	.align		4
        /*00f4*/ 	.byte	0x04, 0x0a
        /*00f6*/ 	.short	(.L_2911 - .L_2910)
	.align		4
.L_2910:
        /*00f8*/ 	.word	index@(.nv.constant0._ZN10layer_norm13ln_bwd_kernelINS_13Kernel_traitsIf13__nv_bfloat16fS2_fjLj7168ELj1ELj1ELj8ELj8ENS_18Kernel_traits_baseILj7168EfS2_fS2_fjLj256EEEEELb1ELb0ELb1ELb1EEEvNS_9BwdParamsE)
        /*00fc*/ 	.short	0x0210
        /*00fe*/ 	.short	0x0128


	//----- nvinfo : EIATTR_SW_WAR
	.align		4
.L_2911:
        /*0100*/ 	.byte	0x04, 0x36
        /*0102*/ 	.short	(.L_2913 - .L_2912)
.L_2912:
        /*0104*/ 	.word	0x00000008
.L_2913:


//--------------------- .nv.info._ZN10layer_norm13ln_bwd_kernelINS_13Kernel_traitsIf13__nv_bfloat16fS2_fjLj7168ELj1ELj1ELj8ELj8ENS_18Kernel_traits_baseILj7168EfS2_fS2_fjLj256EEEEELb1ELb1ELb0ELb0EEEvNS_9BwdParamsE --------------------------
	.section	.nv.info._ZN10layer_norm13ln_bwd_kernelINS_13Kernel_traitsIf13__nv_bfloat16fS2_fjLj7168ELj1ELj1ELj8ELj8ENS_18Kernel_traits_baseILj7168EfS2_fS2_fjLj256EEEEELb1ELb1ELb0ELb0EEEvNS_9BwdParamsE,"",@"SHT_CUDA_INFO"
	.sectionflags	@""
	.align	4


	//----- nvinfo : EIATTR_CUDA_API_VERSION
	.align		4
        /*0000*/ 	.byte	0x04, 0x37
        /*0002*/ 	.short	(.L_2915 - .L_2914)
.L_2914:
        /*0004*/ 	.word	0x00000082


	//----- nvinfo : EIATTR_KPARAM_INFO
	.align		4
.L_2915:
        /*0008*/ 	.byte	0x04, 0x17
        /*000a*/ 	.short	(.L_2917 - .L_2916)
.L_2916:
        /*000c*/ 	.word	0x00000000
        /*0010*/ 	.short	0x0000
        /*0012*/ 	.short	0x0000
        /*0014*/ 	.byte	0x00, 0xf0, 0xa1, 0x04


	//----- nvinfo : EIATTR_SPARSE_MMA_MASK
	.align		4
.L_2917:
        /*0018*/ 	.byte	0x03, 0x50
        /*001a*/ 	.short	0x0000


	//----- nvinfo : EIATTR_MAXREG_COUNT
	.align		4
        /*001c*/ 	.byte	0x03, 0x1b
        /*001e*/ 	.short	0x00ff


	//----- nvinfo : EIATTR_NUM_BARRIERS
	.align		4
        /*0020*/ 	.byte	0x02, 0x4c
        /*0022*/ 	.byte	0x01
	.zero		1


	//----- nvinfo : EIATTR_ANNOTATIONS
	.align		4
        /*0024*/ 	.byte	0x04, 0x55
        /*0026*/ 	.short	(.L_2919 - .L_2918)


	//   ....[0]....
.L_2918:
        /*0028*/ 	.word	0x00000001
        /*002c*/ 	.byte	0x60, 0x01, 0x00, 0x00, 0x01, 0x00, 0x00, 0x00, 0x00, 0x0a, 0x00, 0x00, 0x01, 0x00, 0x00, 0x00
        /*003c*/ 	.byte	0x50, 0x4f, 0x00, 0x00


	//----- nvinfo : EIATTR_MERCURY_ISA_VERSION
	.align		4
.L_2919:
        /*0040*/ 	.byte	0x03, 0x5f
        /*0042*/ 	.short	0x0101


	//----- nvinfo : EIATTR_COOP_GROUP_MASK_REGIDS
	.align		4
        /*0044*/ 	.byte	0x04, 0x29
        /*0046*/ 	.short	(.L_2921 - .L_2920)


	//   ....[0]....
.L_2920:
        /*0048*/ 	.word	0xffffffff


	//   ....[1]....
        /*004c*/ 	.word	0xffffffff


	//   ....[2]....
        /*0050*/ 	.word	0xffffffff


	//   ....[3]....
        /*0054*/ 	.word	0xffffffff


	//   ....[4]....
        /*0058*/ 	.word	0xffffffff


	//   ....[5]....
        /*005c*/ 	.word	0xffffffff


	//   ....[6]....
        /*0060*/ 	.word	0xffffffff


	//   ....[7]....
        /*0064*/ 	.word	0xffffffff


	//   ....[8]....
        /*0068*/ 	.word	0xffffffff


	//   ....[9]....
        /*006c*/ 	.word	0xffffffff


	//   ....[10]....
        /*0070*/ 	.word	0x050000d6


	//   ....[11]....
        /*0074*/ 	.word	0x050000d6


	//   ....[12]....
        /*0078*/ 	.word	0x050000d6


	//   ....[13]....
        /*007c*/ 	.word	0x050000d6


	//   ....[14]....
        /*0080*/ 	.word	0x050000d6


	//   ....[15]....
        /*0084*/ 	.word	0x050000d6


	//   ....[16]....
        /*0088*/ 	.word	0x050000d6


	//   ....[17]....
        /*008c*/ 	.word	0x050000d6


	//   ....[18]....
        /*0090*/ 	.word	0x050000d6


	//   ....[19]....
        /*0094*/ 	.word	0x050000d6


	//----- nvinfo : EIATTR_COOP_GROUP_INSTR_OFFSETS
	.align		4
.L_2921:
        /*0098*/ 	.byte	0x04, 0x28
        /*009a*/ 	.short	(.L_2923 - .L_2922)


	//   ....[0]....
.L_2922:
        /*009c*/ 	.word	0x00002460


	//   ....[1]....
        /*00a0*/ 	.word	0x00002470


	//   ....[2]....
        /*00a4*/ 	.word	0x000024a0


	//   ....[3]....
        /*00a8*/ 	.word	0x000024b0


	//   ....[4]....
        /*00ac*/ 	.word	0x000024e0


	//   ....[5]....
        /*00b0*/ 	.word	0x000024f0


	//   ....[6]....
        /*00b4*/ 	.word	0x00002520


	//   ....[7]....
        /*00b8*/ 	.word	0x00002530


	//   ....[8]....
        /*00bc*/ 	.word	0x00002560


	//   ....[9]....
        /*00c0*/ 	.word	0x00002570


	//   ....[10]....
        /*00c4*/ 	.word	0x000055f0


	//   ....[11]....
        /*00c8*/ 	.word	0x00005640


	//   ....[12]....
        /*00cc*/ 	.word	0x000056a0


	//   ....[13]....
        /*00d0*/ 	.word	0x00005700


	//   ....[14]....
        /*00d4*/ 	.word	0x00005760


	//   ....[15]....
        /*00d8*/ 	.word	0x000057c0


	//   ....[16]....
        /*00dc*/ 	.word	0x00005820


	//   ....[17]....
        /*00e0*/ 	.word	0x00005880


	//   ....[18]....
        /*00e4*/ 	.word	0x000058e0


	//   ....[19]....
        /*00e8*/ 	.word	0x00005940


	//----- nvinfo : EIATTR_EXIT_INSTR_OFFSETS
	.align		4
.L_2923:
        /*00ec*/ 	.byte	0x04, 0x1c
        /*00ee*/ 	.short	(.L_2925 - .L_2924)


	//   ....[0]....
.L_2924:
        /*00f0*/ 	.word	0x00005500


	//   ....[1]....
        /*00f4*/ 	.word	0x000055a0


	//----- nvinfo : EIATTR_MAX_THREADS
	.align		4
.L_2925:
        /*00f8*/ 	.byte	0x04, 0x05
        /*00fa*/ 	.short	(.L_2927 - .L_2926)
.L_2926:
        /*00fc*/ 	.word	0x00000100
        /*0100*/ 	.word	0x00000001
        /*0104*/ 	.word	0x00000001


	//----- nvinfo : EIATTR_CRS_STACK_SIZE
	.align		4
.L_2927:
        /*0108*/ 	.byte	0x04, 0x1e
        /*010a*/ 	.short	(.L_2929 - .L_2928)
.L_2928:
        /*010c*/ 	.word	0x00000000


	//----- nvinfo : EIATTR_CBANK_PARAM_SIZE
	.align		4
.L_2929:
        /*0110*/ 	.byte	0x03, 0x19
        /*0112*/ 	.short	0x0128


	//----- nvinfo : EIATTR_PARAM_CBANK
	.align		4
        /*0114*/ 	.byte	0x04, 0x0a
        /*0116*/ 	.short	(.L_2931 - .L_2930)
	.align		4
.L_2930:
        /*0118*/ 	.word	index@(.nv.constant0._ZN10layer_norm13ln_bwd_kernelINS_13Kernel_traitsIf13__nv_bfloat16fS2_fjLj7168ELj1ELj1ELj8ELj8ENS_18Kernel_traits_baseILj7168EfS2_fS2_fjLj256EEEEELb1ELb1ELb0ELb0EEEvNS_9BwdParamsE)
        /*011c*/ 	.short	0x0210
        /*011e*/ 	.short	0x0128


	//----- nvinfo : EIATTR_SW_WAR
	.align		4
.L_2931:
        /*0120*/ 	.byte	0x04, 0x36
        /*0122*/ 	.short	(.L_2933 - .L_2932)
.L_2932:
        /*0124*/ 	.word	0x00000008
.L_2933:


//--------------------- .nv.info._ZN10layer_norm13ln_bwd_kernelINS_13Kernel_traitsIf13__nv_bfloat16fS2_fjLj7168ELj1ELj1ELj8ELj8ENS_18Kernel_traits_baseILj7168EfS2_fS2_fjLj256EEEEELb1ELb1ELb0ELb1EEEvNS_9BwdParamsE --------------------------
	.section	.nv.info._ZN10layer_norm13ln_bwd_kernelINS_13Kernel_traitsIf13__nv_bfloat16fS2_fjLj7168ELj1ELj1ELj8ELj8ENS_18Kernel_traits_baseILj7168EfS2_fS2_fjLj256EEEEELb1ELb1ELb0ELb1EEEvNS_9BwdParamsE,"",@"SHT_CUDA_INFO"
	.sectionflags	@""
	.align	4


	//----- nvinfo : EIATTR_CUDA_API_VERSION
	.align		4
        /*0000*/ 	.byte	0x04, 0x37
        /*0002*/ 	.short	(.L_2935 - .L_2934)
.L_2934:
        /*0004*/ 	.word	0x00000082


	//----- nvinfo : EIATTR_KPARAM_INFO
	.align		4
.L_2935:
        /*0008*/ 	.byte	0x04, 0x17
        /*000a*/ 	.short	(.L_2937 - .L_2936)
.L_2936:
        /*000c*/ 	.word	0x00000000
        /*0010*/ 	.short	0x0000
        /*0012*/ 	.short	0x0000
        /*0014*/ 	.byte	0x00, 0xf0, 0xa1, 0x04


	//----- nvinfo : EIATTR_SPARSE_MMA_MASK
	.align		4
.L_2937:
        /*0018*/ 	.byte	0x03, 0x50
        /*001a*/ 	.short	0x0000


	//----- nvinfo : EIATTR_MAXREG_COUNT
	.align		4
        /*001c*/ 	.byte	0x03, 0x1b
        /*001e*/ 	.short	0x00ff


	//----- nvinfo : EIATTR_NUM_BARRIERS
	.align		4
        /*0020*/ 	.byte	0x02, 0x4c
        /*0022*/ 	.byte	0x01
	.zero		1


	//----- nvinfo : EIATTR_ANNOTATIONS
	.align		4
        /*0024*/ 	.byte	0x04, 0x55
        /*0026*/ 	.short	(.L_2939 - .L_2938)


	//   ....[0]....
.L_2938:
        /* <DEDUP_REMOVED lines=15> */


	//----- nvinfo : EIATTR_MERCURY_ISA_VERSION
	.align		4
.L_2939:
        /*0100*/ 	.byte	0x03, 0x5f
        /*0102*/ 	.short	0x0101


	//----- nvinfo : EIATTR_COOP_GROUP_MASK_REGIDS
	.align		4
        /*0104*/ 	.byte	0x04, 0x29
        /*0106*/ 	.short	(.L_2941 - .L_2940)


	//   ....[0]....
.L_2940:
        /*0108*/ 	.word	0xffffffff


	//   ....[1]....
        /*010c*/ 	.word	0xffffffff


	//   ....[2]....
        /*0110*/ 	.word	0xffffffff


	//   ....[3]....
        /*0114*/ 	.word	0xffffffff


	//   ....[4]....
        /*0118*/ 	.word	0xffffffff


	//   ....[5]....
        /*011c*/ 	.word	0xffffffff


	//   ....[6]....
        /*0120*/ 	.word	0xffffffff


	//   ....[7]....
        /*0124*/ 	.word	0xffffffff


	//   ....[8]....
        /*0128*/ 	.word	0xffffffff


	//   ....[9]....
        /*012c*/ 	.word	0xffffffff


	//   ....[10]....
        /*0130*/ 	.word	0x0500007f


	//   ....[11]....
        /*0134*/ 	.word	0x0500007f


	//   ....[12]....
        /*0138*/ 	.word	0x0500007f


	//   ....[13]....
        /*013c*/ 	.word	0x0500007f


	//   ....[14]....
        /*0140*/ 	.word	0x0500007f


	//   ....[15]....
        /*0144*/ 	.word	0x0500007f


	//   ....[16]....
        /*0148*/ 	.word	0x0500007f


	//   ....[17]....
        /*014c*/ 	.word	0x0500007f


	//   ....[18]....
        /*0150*/ 	.word	0x0500007f


	//   ....[19]....
        /*0154*/ 	.word	0x0500007f


	//----- nvinfo : EIATTR_COOP_GROUP_INSTR_OFFSETS
	.align		4
.L_2941:
        /*0158*/ 	.byte	0x04, 0x28
        /*015a*/ 	.short	(.L_2943 - .L_2942)


	//   ....[0]....
.L_2942:
        /*015c*/ 	.word	0x00001f90


	//   ....[1]....
        /*0160*/ 	.word	0x00001fb0


	//   ....[2]....
        /*0164*/ 	.word	0x00001fd0


	//   ....[3]....
        /*0168*/ 	.word	0x00001ff0


	//   ....[4]....
        /*016c*/ 	.word	0x00002010


	//   ....[5]....
        /*0170*/ 	.word	0x00002030


	//   ....[6]....
        /*0174*/ 	.word	0x00002050


	//   ....[7]....
        /*0178*/ 	.word	0x00002070


	//   ....[8]....
        /*017c*/ 	.word	0x00002080


	//   ....[9]....
        /*0180*/ 	.word	0x000020a0


	//   ....[10]....
        /*0184*/ 	.word	0x00004e50


	//   ....[11]....
        /*0188*/ 	.word	0x00004ea0


	//   ....[12]....
        /*018c*/ 	.word	0x00004f00


	//   ....[13]....
        /*0190*/ 	.word	0x00004f50


	//   ....[14]....
        /*0194*/ 	.word	0x00004fb0


	//   ....[15]....
        /*0198*/ 	.word	0x00005000


	//   ....[16]....
        /*019c*/ 	.word	0x00005060


	//   ....[17]....
        /*01a0*/ 	.word	0x000050b0


	//   ....[18]....
        /*01a4*/ 	.word	0x00005110


	//   ....[19]....
        /*01a8*/ 	.word	0x00005160


	//----- nvinfo : EIATTR_EXIT_INSTR_OFFSETS
	.align		4
.L_2943:
        /*01ac*/ 	.byte	0x04, 0x1c
        /*01ae*/ 	.short	(.L_2945 - .L_2944)


	//   ....[0]....
.L_2944:
        /*01b0*/ 	.word	0x00004df0


	//----- nvinfo : EIATTR_MAX_THREADS
	.align		4
.L_2945:
        /*01b4*/ 	.byte	0x04, 0x05
        /*01b6*/ 	.short	(.L_2947 - .L_2946)
.L_2946:
        /*01b8*/ 	.word	0x00000100
        /*01bc*/ 	.word	0x00000001
        /*01c0*/ 	.word	0x00000001


	//----- nvinfo : EIATTR_CRS_STACK_SIZE
	.align		4
.L_2947:
        /*01c4*/ 	.byte	0x04, 0x1e
        /*01c6*/ 	.short	(.L_2949 - .L_2948)
.L_2948:
        /*01c8*/ 	.word	0x00000000


	//----- nvinfo : EIATTR_CBANK_PARAM_SIZE
	.align		4
.L_2949:
        /*01cc*/ 	.byte	0x03, 0x19
        /*01ce*/ 	.short	0x0128


	//----- nvinfo : EIATTR_PARAM_CBANK
	.align		4
        /*01d0*/ 	.byte	0x04, 0x0a
        /*01d2*/ 	.short	(.L_2951 - .L_2950)
	.align		4
.L_2950:
        /*01d4*/ 	.word	index@(.nv.constant0._ZN10layer_norm13ln_bwd_kernelINS_13Kernel_traitsIf13__nv_bfloat16fS2_fjLj7168ELj1ELj1ELj8ELj8ENS_18Kernel_traits_baseILj7168EfS2_fS2_fjLj256EEEEELb1ELb1ELb0ELb1EEEvNS_9BwdParamsE)
        /*01d8*/ 	.short	0x0210
        /*01da*/ 	.short	0x0128


	//----- nvinfo : EIATTR_SW_WAR
	.align		4
.L_2951:
        /*01dc*/ 	.byte	0x04, 0x36
        /*01de*/ 	.short	(.L_2953 - .L_2952)
.L_2952:
        /*01e0*/ 	.word	0x00000008
.L_2953:


//--------------------- .nv.info._ZN10layer_norm22ln_bwd_finalize_kernelINS_22Kernel_traits_finalizeILj7168Ef13__nv_bfloat16fS2_fjLb1ELj1024ELj4ENS_18Kernel_traits_baseILj7168EfS2_fS2_fjLj1024EEEEELb1ELb0EEEvNS_9BwdParamsE --------------------------
	.section	.nv.info._ZN10layer_norm22ln_bwd_finalize_kernelINS_22Kernel_traits_finalizeILj7168Ef13__nv_bfloat16fS2_fjLb1ELj1024ELj4ENS_18Kernel_traits_baseILj7168EfS2_fS2_fjLj1024EEEEELb1ELb0EEEvNS_9BwdParamsE,"",@"SHT_CUDA_INFO"
	.sectionflags	@""
	.align	4


	//----- nvinfo : EIATTR_CUDA_API_VERSION
	.align		4
        /*0000*/ 	.byte	0x04, 0x37
        /*0002*/ 	.short	(.L_2955 - .L_2954)
.L_2954:
        /*0004*/ 	.word	0x00000082


	//----- nvinfo : EIATTR_KPARAM_INFO
	.align		4
.L_2955:
        /*0008*/ 	.byte	0x04, 0x17
        /*000a*/ 	.short	(.L_2957 - .L_2956)
.L_2956:
        /*000c*/ 	.word	0x00000000
        /*0010*/ 	.short	0x0000
        /*0012*/ 	.short	0x0000
        /*0014*/ 	.byte	0x00, 0xf0, 0xa1, 0x04


	//----- nvinfo : EIATTR_SPARSE_MMA_MASK
	.align		4
.L_2957:
        /*0018*/ 	.byte	0x03, 0x50
        /*001a*/ 	.short	0x0000


	//----- nvinfo : EIATTR_MAXREG_COUNT
	.align		4
        /*001c*/ 	.byte	0x03, 0x1b
        /*001e*/ 	.short	0x0040


	//----- nvinfo : EIATTR_NUM_BARRIERS
	.align		4
        /*0020*/ 	.byte	0x02, 0x4c
        /*0022*/ 	.byte	0x01
	.zero		1


	//----- nvinfo : EIATTR_MERCURY_ISA_VERSION
	.align		4
        /*0024*/ 	.byte	0x03, 0x5f
        /*0026*/ 	.short	0x0101


	//----- nvinfo : EIATTR_COOP_GROUP_MASK_REGIDS
	.align		4
        /*0028*/ 	.byte	0x04, 0x29
        /*002a*/ 	.short	(.L_2959 - .L_2958)


	//   ....[0]....
.L_2958:
        /*002c*/ 	.word	0xffffffff


	//   ....[1]....
        /*0030*/ 	.word	0xffffffff


	//   ....[2]....
        /*0034*/ 	.word	0xffffffff


	//   ....[3]....
        /*0038*/ 	.word	0xffffffff


	//   ....[4]....
        /*003c*/ 	.word	0xffffffff


	//   ....[5]....
        /*0040*/ 	.word	0xffffffff


	//   ....[6]....
        /*0044*/ 	.word	0xffffffff


	//   ....[7]....
        /*0048*/ 	.word	0xffffffff


	//   ....[8]....
        /*004c*/ 	.word	0xffffffff


	//   ....[9]....
        /*0050*/ 	.word	0xffffffff


	//   ....[10]....
        /*0054*/ 	.word	0xffffffff


	//   ....[11]....
        /*0058*/ 	.word	0xffffffff


	//   ....[12]....
        /*005c*/ 	.word	0xffffffff


	//   ....[13]....
        /*0060*/ 	.word	0xffffffff


	//   ....[14]....
        /*0064*/ 	.word	0xffffffff


	//   ....[15]....
        /*0068*/ 	.word	0x05000014


	//   ....[16]....
        /*006c*/ 	.word	0x05000014


	//   ....[17]....
        /*0070*/ 	.word	0x05000014


	//   ....[18]....
        /*0074*/ 	.word	0x05000014


	//   ....[19]....
        /*0078*/ 	.word	0x05000014


	//   ....[20]....
        /*007c*/ 	.word	0x05000014


	//   ....[21]....
        /*0080*/ 	.word	0x05000014


	//   ....[22]....
        /*0084*/ 	.word	0x05000014


	//   ....[23]....
        /*0088*/ 	.word	0x05000014


	//   ....[24]....
        /*008c*/ 	.word	0x05000014


	//   ....[25]....
        /*0090*/ 	.word	0x05000014


	//   ....[26]....
        /*0094*/ 	.word	0x05000014


	//   ....[27]....
        /*0098*/ 	.word	0x05000014


	//   ....[28]....
        /*009c*/ 	.word	0x05000014


	//   ....[29]....
        /*00a0*/ 	.word	0x05000014


	//----- nvinfo : EIATTR_COOP_GROUP_INSTR_OFFSETS
	.align		4
.L_2959:
        /*00a4*/ 	.byte	0x04, 0x28
        /*00a6*/ 	.short	(.L_2961 - .L_2960)


	//   ....[0]....
.L_2960:
        /*00a8*/ 	.word	0x00000ad0


	//   ....[1]....
        /*00ac*/ 	.word	0x00000ae0


	//   ....[2]....
        /*00b0*/ 	.word	0x00000af0


	//   ....[3]....
        /*00b4*/ 	.word	0x00000b20


	//   ....[4]....
        /*00b8*/ 	.word	0x00000b40


	//   ....[5]....
        /*00bc*/ 	.word	0x00000b50


	//   ....[6]....
        /*00c0*/ 	.word	0x00000b90


	//   ....[7]....
        /*00c4*/ 	.word	0x00000ba0


	//   ....[8]....
        /*00c8*/ 	.word	0x00000bb0


	//   ....[9]....
        /*00cc*/ 	.word	0x00000be0


	//   ....[10]....
        /*00d0*/ 	.word	0x00000c00


	//   ....[11]....
        /*00d4*/ 	.word	0x00000c10


	//   ....[12]....
        /*00d8*/ 	.word	0x00000c40


	//   ....[13]....
        /*00dc*/ 	.word	0x00000c60


	//   ....[14]....
        /*00e0*/ 	.word	0x00000c70


	//   ....[15]....
        /*00e4*/ 	.word	0x00000ef0


	//   ....[16]....
        /*00e8*/ 	.word	0x00000f60


	//   ....[17]....
        /*00ec*/ 	.word	0x00000fd0


	//   ....[18]....
        /*00f0*/ 	.word	0x00001040


	//   ....[19]....
        /*00f4*/ 	.word	0x000010b0


	//   ....[20]....
        /*00f8*/ 	.word	0x00001110


	//   ....[21]....
        /*00fc*/ 	.word	0x00001180


	//   ....[22]....
        /*0100*/ 	.word	0x000011f0


	//   ....[23]....
        /*0104*/ 	.word	0x00001260


	//   ....[24]....
        /*0108*/ 	.word	0x000012d0


	//   ....[25]....
        /*010c*/ 	.word	0x00001330


	//   ....[26]....
        /*0110*/ 	.word	0x000013a0


	//   ....[27]....
        /*0114*/ 	.word	0x00001410


	//   ....[28]....
        /*0118*/ 	.word	0x00001480


	//   ....[29]....
        /*011c*/ 	.word	0x000014f0


	//----- nvinfo : EIATTR_EXIT_INSTR_OFFSETS
	.align		4
.L_2961:
        /*0120*/ 	.byte	0x04, 0x1c
        /*0122*/ 	.short	(.L_2963 - .L_2962)


	//   ....[0]....
.L_2962:
        /*0124*/ 	.word	0x00000070


	//   ....[1]....
        /*0128*/ 	.word	0x00000e90


	//----- nvinfo : EIATTR_MAX_THREADS
	.align		4
.L_2963:
        /*012c*/ 	.byte	0x04, 0x05
        /*012e*/ 	.short	(.L_2965 - .L_2964)
.L_2964:
        /*0130*/ 	.word	0x00000400
        /*0134*/ 	.word	0x00000001
        /*0138*/ 	.word	0x00000001


	//----- nvinfo : EIATTR_CRS_STACK_SIZE
	.align		4
.L_2965:
        /*013c*/ 	.byte	0x04, 0x1e
        /*013e*/ 	.short	(.L_2967 - .L_2966)
.L_2966:
        /*0140*/ 	.word	0x00000000


	//----- nvinfo : EIATTR_CBANK_PARAM_SIZE
	.align		4
.L_2967:
        /*0144*/ 	.byte	0x03, 0x19
        /*0146*/ 	.short	0x0128


	//----- nvinfo : EIATTR_PARAM_CBANK
	.align		4
        /*0148*/ 	.byte	0x04, 0x0a
        /*014a*/ 	.short	(.L_2969 - .L_2968)
	.align		4
.L_2968:
        /*014c*/ 	.word	index@(.nv.constant0._ZN10layer_norm22ln_bwd_finalize_kernelINS_22Kernel_traits_finalizeILj7168Ef13__nv_bfloat16fS2_fjLb1ELj1024ELj4ENS_18Kernel_traits_baseILj7168EfS2_fS2_fjLj1024EEEEELb1ELb0EEEvNS_9BwdParamsE)
        /*0150*/ 	.short	0x0210
        /*0152*/ 	.short	0x0128


	//----- nvinfo : EIATTR_SW_WAR
	.align		4
.L_2969:
        /*0154*/ 	.byte	0x04, 0x36
        /*0156*/ 	.short	(.L_2971 - .L_2970)
.L_2970:
        /*0158*/ 	.word	0x00000008
.L_2971:


//--------------------- .nv.info._ZN10layer_norm13ln_bwd_kernelINS_13Kernel_traitsIf13__nv_bfloat16fS2_fjLj7168ELj1ELj1ELj8ELj8ENS_18Kernel_traits_baseILj7168EfS2_fS2_fjLj256EEEEELb1ELb1ELb1ELb0EEEvNS_9BwdParamsE --------------------------
	.section	.nv.info._ZN10layer_norm13ln_bwd_kernelINS_13Kernel_traitsIf13__nv_bfloat16fS2_fjLj7168ELj1ELj1ELj8ELj8ENS_18Kernel_traits_baseILj7168EfS2_fS2_fjLj256EEEEELb1ELb1ELb1ELb0EEEvNS_9BwdParamsE,"",@"SHT_CUDA_INFO"
	.sectionflags	@""
	.align	4


	//----- nvinfo : EIATTR_CUDA_API_VERSION
	.align		4
        /*0000*/ 	.byte	0x04, 0x37
        /*0002*/ 	.short	(.L_2973 - .L_2972)
.L_2972:
        /*0004*/ 	.word	0x00000082


	//----- nvinfo : EIATTR_KPARAM_INFO
	.align		4
.L_2973:
        /*0008*/ 	.byte	0x04, 0x17
        /*000a*/ 	.short	(.L_2975 - .L_2974)
.L_2974:
        /*000c*/ 	.word	0x00000000
        /*0010*/ 	.short	0x0000
        /*0012*/ 	.short	0x0000
        /*0014*/ 	.byte	0x00, 0xf0, 0xa1, 0x04


	//----- nvinfo : EIATTR_SPARSE_MMA_MASK
	.align		4
.L_2975:
        /*0018*/ 	.byte	0x03, 0x50
        /*001a*/ 	.short	0x0000


	//----- nvinfo : EIATTR_MAXREG_COUNT
	.align		4
        /*001c*/ 	.byte	0x03, 0x1b
        /*001e*/ 	.short	0x00ff


	//----- nvinfo : EIATTR_NUM_BARRIERS
	.align		4
        /*0020*/ 	.byte	0x02, 0x4c
        /*0022*/ 	.byte	0x01
	.zero		1


	//----- nvinfo : EIATTR_ANNOTATIONS
	.align		4
        /*0024*/ 	.byte	0x04, 0x55
        /*0026*/ 	.short	(.L_2977 - .L_2976)


	//   ....[0]....
.L_2976:
        /* <DEDUP_REMOVED lines=13> */


	//----- nvinfo : EIATTR_MERCURY_ISA_VERSION
	.align		4
.L_2977:
        /*00e8*/ 	.byte	0x03, 0x5f
        /*00ea*/ 	.short	0x0101


	//----- nvinfo : EIATTR_COOP_GROUP_MASK_REGIDS
	.align		4
        /*00ec*/ 	.byte	0x04, 0x29
        /*00ee*/ 	.short	(.L_2979 - .L_2978)


	//   ....[0]....
.L_2978:
        /*00f0*/ 	.word	0xffffffff


	//   ....[1]....
        /*00f4*/ 	.word	0xffffffff


	//   ....[2]....
        /*00f8*/ 	.word	0xffffffff


	//   ....[3]....
        /*00fc*/ 	.word	0xffffffff


	//   ....[4]....
        /*0100*/ 	.word	0xffffffff


	//   ....[5]....
        /*0104*/ 	.word	0xffffffff


	//   ....[6]....
        /*0108*/ 	.word	0xffffffff


	//   ....[7]....
        /*010c*/ 	.word	0xffffffff


	//   ....[8]....
        /*0110*/ 	.word	0xffffffff


	//   ....[9]....
        /*0114*/ 	.word	0xffffffff


	//   ....[10]....
        /*0118*/ 	.word	0x050000bb


	//   ....[11]....
        /*011c*/ 	.word	0x050000bb


	//   ....[12]....
        /*0120*/ 	.word	0x050000bb


	//   ....[13]....
        /*0124*/ 	.word	0x050000bb


	//   ....[14]....
        /*0128*/ 	.word	0x050000bb


	//   ....[15]....
        /*012c*/ 	.word	0x050000bb


	//   ....[16]....
        /*0130*/ 	.word	0x050000bb


	//   ....[17]....
        /*0134*/ 	.word	0x050000bb


	//   ....[18]....
        /*0138*/ 	.word	0x050000bb


	//   ....[19]....
        /*013c*/ 	.word	0x050000bb


	//----- nvinfo : EIATTR_COOP_GROUP_INSTR_OFFSETS
	.align		4
.L_2979:
        /*0140*/ 	.byte	0x04, 0x28
        /*0142*/ 	.short	(.L_2981 - .L_2980)


	//   ....[0]....
.L_2980:
        /*0144*/ 	.word	0x00002b50


	//   ....[1]....
        /*0148*/ 	.word	0x00002b70


	//   ....[2]....
        /*014c*/ 	.word	0x00002b90


	//   ....[3]....
        /*0150*/ 	.word	0x00002bb0


	//   ....[4]....
        /*0154*/ 	.word	0x00002bd0


	//   ....[5]....
        /*0158*/ 	.word	0x00002bf0


	//   ....[6]....
        /*015c*/ 	.word	0x00002c10


	//   ....[7]....
        /*0160*/ 	.word	0x00002c30


	//   ....[8]....
        /*0164*/ 	.word	0x00002c50


	//   ....[9]....
        /*0168*/ 	.word	0x00002c60


	//   ....[10]....
        /*016c*/ 	.word	0x00007590


	//   ....[11]....
        /*0170*/ 	.word	0x00007600


	//   ....[12]....
        /*0174*/ 	.word	0x00007670


	//   ....[13]....
        /*0178*/ 	.word	0x000076e0


	//   ....[14]....
        /*017c*/ 	.word	0x00007750


	//   ....[15]....
        /*0180*/ 	.word	0x000077c0


	//   ....[16]....
        /*0184*/ 	.word	0x00007830


	//   ....[17]....
        /*0188*/ 	.word	0x000078a0


	//   ....[18]....
        /*018c*/ 	.word	0x00007910


	//   ....[19]....
        /*0190*/ 	.word	0x00007960


	//----- nvinfo : EIATTR_EXIT_INSTR_OFFSETS
	.align		4
.L_2981:
        /*0194*/ 	.byte	0x04, 0x1c
        /*0196*/ 	.short	(.L_2983 - .L_2982)


	//   ....[0]....
.L_2982:
        /*0198*/ 	.word	0x00007490


	//   ....[1]....
        /*019c*/ 	.word	0x00007530


	//----- nvinfo : EIATTR_MAX_THREADS
	.align		4
.L_2983:
        /*01a0*/ 	.byte	0x04, 0x05
        /*01a2*/ 	.short	(.L_2985 - .L_2984)
.L_2984:
        /*01a4*/ 	.word	0x00000100
        /*01a8*/ 	.word	0x00000001
        /*01ac*/ 	.word	0x00000001


	//----- nvinfo : EIATTR_CRS_STACK_SIZE
	.align		4
.L_2985:
        /*01b0*/ 	.byte	0x04, 0x1e
        /*01b2*/ 	.short	(.L_2987 - .L_2986)
.L_2986:
        /*01b4*/ 	.word	0x00000000


	//----- nvinfo : EIATTR_CBANK_PARAM_SIZE
	.align		4
.L_2987:
        /*01b8*/ 	.byte	0x03, 0x19
        /*01ba*/ 	.short	0x0128


	//----- nvinfo : EIATTR_PARAM_CBANK
	.align		4
        /*01bc*/ 	.byte	0x04, 0x0a
        /*01be*/ 	.short	(.L_2989 - .L_2988)
	.align		4
.L_2988:
        /*01c0*/ 	.word	index@(.nv.constant0._ZN10layer_norm13ln_bwd_kernelINS_13Kernel_traitsIf13__nv_bfloat16fS2_fjLj7168ELj1ELj1ELj8ELj8ENS_18Kernel_traits_baseILj7168EfS2_fS2_fjLj256EEEEELb1ELb1ELb1ELb0EEEvNS_9BwdParamsE)
        /*01c4*/ 	.short	0x0210
        /*01c6*/ 	.short	0x0128


	//----- nvinfo : EIATTR_SW_WAR
	.align		4
.L_2989:
        /*01c8*/ 	.byte	0x04, 0x36
        /*01ca*/ 	.short	(.L_2991 - .L_2990)
.L_2990:
        /*01cc*/ 	.word	0x00000008
.L_2991:


//--------------------- .nv.info._ZN10layer_norm22ln_bwd_finalize_kernelINS_22Kernel_traits_finalizeILj7168Ef13__nv_bfloat16fS2_fjLb1ELj1024ELj4ENS_18Kernel_traits_baseILj7168EfS2_fS2_fjLj1024EEEEELb1ELb1EEEvNS_9BwdParamsE --------------------------
	.section	.nv.info._ZN10layer_norm22ln_bwd_finalize_kernelINS_22Kernel_traits_finalizeILj7168Ef13__nv_bfloat16fS2_fjLb1ELj1024ELj4ENS_18Kernel_traits_baseILj7168EfS2_fS2_fjLj1024EEEEELb1ELb1EEEvNS_9BwdParamsE,"",@"SHT_CUDA_INFO"
	.sectionflags	@""
	.align	4


	//----- nvinfo : EIATTR_CUDA_API_VERSION
	.align		4
        /*0000*/ 	.byte	0x04, 0x37
        /*0002*/ 	.short	(.L_2993 - .L_2992)
.L_2992:
        /*0004*/ 	.word	0x00000082


	//----- nvinfo : EIATTR_KPARAM_INFO
	.align		4
.L_2993:
        /*0008*/ 	.byte	0x04, 0x17
        /*000a*/ 	.short	(.L_2995 - .L_2994)
.L_2994:
        /*000c*/ 	.word	0x00000000
        /*0010*/ 	.short	0x0000
        /*0012*/ 	.short	0x0000
        /*0014*/ 	.byte	0x00, 0xf0, 0xa1, 0x04


	//----- nvinfo : EIATTR_SPARSE_MMA_MASK
	.align		4
.L_2995:
        /*0018*/ 	.byte	0x03, 0x50
        /*001a*/ 	.short	0x0000


	//----- nvinfo : EIATTR_MAXREG_COUNT
	.align		4
        /*001c*/ 	.byte	0x03, 0x1b
        /*001e*/ 	.short	0x0040


	//----- nvinfo : EIATTR_NUM_BARRIERS
	.align		4
        /*0020*/ 	.byte	0x02, 0x4c
        /*0022*/ 	.byte	0x01
	.zero		1


	//----- nvinfo : EIATTR_MERCURY_ISA_VERSION
	.align		4
        /*0024*/ 	.byte	0x03, 0x5f
        /*0026*/ 	.short	0x0101


	//----- nvinfo : EIATTR_COOP_GROUP_MASK_REGIDS
	.align		4
        /*0028*/ 	.byte	0x04, 0x29
        /*002a*/ 	.short	(.L_2997 - .L_2996)


	//   ....[0]....
.L_2996:
        /*002c*/ 	.word	0xffffffff


	//   ....[1]....
        /*0030*/ 	.word	0xffffffff


	//   ....[2]....
        /*0034*/ 	.word	0xffffffff


	//   ....[3]....
        /*0038*/ 	.word	0xffffffff


	//   ....[4]....
        /*003c*/ 	.word	0xffffffff


	//   ....[5]....
        /*0040*/ 	.word	0xffffffff


	//   ....[6]....
        /*0044*/ 	.word	0xffffffff


	//   ....[7]....
        /*0048*/ 	.word	0xffffffff


	//   ....[8]....
        /*004c*/ 	.word	0xffffffff


	//   ....[9]....
        /*0050*/ 	.word	0xffffffff


	//   ....[10]....
        /*0054*/ 	.word	0xffffffff


	//   ....[11]....
        /*0058*/ 	.word	0xffffffff


	//   ....[12]....
        /*005c*/ 	.word	0xffffffff


	//   ....[13]....
        /*0060*/ 	.word	0xffffffff


	//   ....[14]....
        /*0064*/ 	.word	0xffffffff


	//   ....[15]....
        /*0068*/ 	.word	0x05000014


	//   ....[16]....
        /*006c*/ 	.word	0x05000014


	//   ....[17]....
        /*0070*/ 	.word	0x05000014


	//   ....[18]....
        /*0074*/ 	.word	0x05000014


	//   ....[19]....
        /*0078*/ 	.word	0x05000014


	//   ....[20]....
        /*007c*/ 	.word	0x05000014


	//   ....[21]....
        /*0080*/ 	.word	0x05000014


	//   ....[22]....
        /*0084*/ 	.word	0x05000014


	//   ....[23]....
        /*0088*/ 	.word	0x05000014


	//   ....[24]....
        /*008c*/ 	.word	0x05000014


	//   ....[25]....
        /*0090*/ 	.word	0x05000014


	//   ....[26]....
        /*0094*/ 	.word	0x05000014


	//   ....[27]....
        /*0098*/ 	.word	0x05000014


	//   ....[28]....
        /*009c*/ 	.word	0x05000014


	//   ....[29]....
        /*00a0*/ 	.word	0x05000014


	//----- nvinfo : EIATTR_COOP_GROUP_INSTR_OFFSETS
	.align		4
.L_2997:
        /*00a4*/ 	.byte	0x04, 0x28
        /*00a6*/ 	.short	(.L_2999 - .L_2998)


	//   ....[0]....
.L_2998:
        /*00a8*/ 	.word	0x00000ab0


	//   ....[1]....
        /*00ac*/ 	.word	0x00000ac0


	//   ....[2]....
        /*00b0*/ 	.word	0x00000ad0


	//   ....[3]....
        /*00b4*/ 	.word	0x00000b00


	//   ....[4]....
        /*00b8*/ 	.word	0x00000b20


	//   ....[5]....
        /*00bc*/ 	.word	0x00000b30


	//   ....[6]....
        /*00c0*/ 	.word	0x00000b60


	//   ....[7]....
        /*00c4*/ 	.word	0x00000b80


	//   ....[8]....
        /*00c8*/ 	.word	0x00000b90


	//   ....[9]....
        /*00cc*/ 	.word	0x00000bc0


	//   ....[10]....
        /*00d0*/ 	.word	0x00000be0


	//   ....[11]....
        /*00d4*/ 	.word	0x00000bf0


	//   ....[12]....
        /*00d8*/ 	.word	0x00000c20


	//   ....[13]....
        /*00dc*/ 	.word	0x00000c40


	//   ....[14]....
        /*00e0*/ 	.word	0x00000c50


	//   ....[15]....
        /*00e4*/ 	.word	0x00000eb0


	//   ....[16]....
        /*00e8*/ 	.word	0x00000f20


	//   ....[17]....
        /*00ec*/ 	.word	0x00000f90


	//   ....[18]....
        /*00f0*/ 	.word	0x00001000


	//   ....[19]....
        /*00f4*/ 	.word	0x00001070


	//   ....[20]....
        /*00f8*/ 	.word	0x000010d0


	//   ....[21]....
        /*00fc*/ 	.word	0x00001140


	//   ....[22]....
        /*0100*/ 	.word	0x000011b0


	//   ....[23]....
        /*0104*/ 	.word	0x00001220


	//   ....[24]....
        /*0108*/ 	.word	0x00001290


	//   ....[25]....
        /*010c*/ 	.word	0x000012f0


	//   ....[26]....
        /*0110*/ 	.word	0x00001360


	//   ....[27]....
        /*0114*/ 	.word	0x000013d0


	//   ....[28]....
        /*0118*/ 	.word	0x00001440


	//   ....[29]....
        /*011c*/ 	.word	0x000014b0


	//----- nvinfo : EIATTR_EXIT_INSTR_OFFSETS
	.align		4
.L_2999:
        /*0120*/ 	.byte	0x04, 0x1c
        /*0122*/ 	.short	(.L_3001 - .L_3000)


	//   ....[0]....
.L_3000:
        /*0124*/ 	.word	0x00000070


	//   ....[1]....
        /*0128*/ 	.word	0x00000e50


	//----- nvinfo : EIATTR_MAX_THREADS
	.align		4
.L_3001:
        /*012c*/ 	.byte	0x04, 0x05
        /*012e*/ 	.short	(.L_3003 - .L_3002)
.L_3002:
        /*0130*/ 	.word	0x00000400
        /*0134*/ 	.word	0x00000001
        /*0138*/ 	.word	0x00000001


	//----- nvinfo : EIATTR_CRS_STACK_SIZE
	.align		4
.L_3003:
        /*013c*/ 	.byte	0x04, 0x1e
        /*013e*/ 	.short	(.L_3005 - .L_3004)
.L_3004:
        /*0140*/ 	.word	0x00000000


	//----- nvinfo : EIATTR_CBANK_PARAM_SIZE
	.align		4
.L_3005:
        /*0144*/ 	.byte	0x03, 0x19
        /*0146*/ 	.short	0x0128


	//----- nvinfo : EIATTR_PARAM_CBANK
	.align		4
        /*0148*/ 	.byte	0x04, 0x0a
        /*014a*/ 	.short	(.L_3007 - .L_3006)
	.align		4
.L_3006:
        /*014c*/ 	.word	index@(.nv.constant0._ZN10layer_norm22ln_bwd_finalize_kernelINS_22Kernel_traits_finalizeILj7168Ef13__nv_bfloat16fS2_fjLb1ELj1024ELj4ENS_18Kernel_traits_baseILj7168EfS2_fS2_fjLj1024EEEEELb1ELb1EEEvNS_9BwdParamsE)
        /*0150*/ 	.short	0x0210
        /*0152*/ 	.short	0x0128


	//----- nvinfo : EIATTR_SW_WAR
	.align		4
.L_3007:
        /*0154*/ 	.byte	0x04, 0x36
        /*0156*/ 	.short	(.L_3009 - .L_3008)
.L_3008:
        /*0158*/ 	.word	0x00000008
.L_3009:


//--------------------- .nv.info._ZN10layer_norm13ln_bwd_kernelINS_13Kernel_traitsIf13__nv_bfloat16fS2_fjLj7168ELj1ELj1ELj8ELj8ENS_18Kernel_traits_baseILj7168EfS2_fS2_fjLj256EEEEELb1ELb1ELb1ELb1EEEvNS_9BwdParamsE --------------------------
	.section	.nv.info._ZN10layer_norm13ln_bwd_kernelINS_13Kernel_traitsIf13__nv_bfloat16fS2_fjLj7168ELj1ELj1ELj8ELj8ENS_18Kernel_traits_baseILj7168EfS2_fS2_fjLj256EEEEELb1ELb1ELb1ELb1EEEvNS_9BwdParamsE,"",@"SHT_CUDA_INFO"
	.sectionflags	@""
	.align	4


	//----- nvinfo : EIATTR_CUDA_API_VERSION
	.align		4
        /*0000*/ 	.byte	0x04, 0x37
        /*0002*/ 	.short	(.L_3011 - .L_3010)
.L_3010:
        /*0004*/ 	.word	0x00000082


	//----- nvinfo : EIATTR_KPARAM_INFO
	.align		4
.L_3011:
        /*0008*/ 	.byte	0x04, 0x17
        /*000a*/ 	.short	(.L_3013 - .L_3012)
.L_3012:
        /*000c*/ 	.word	0x00000000
        /*0010*/ 	.short	0x0000
        /*0012*/ 	.short	0x0000
        /*0014*/ 	.byte	0x00, 0xf0, 0xa1, 0x04


	//----- nvinfo : EIATTR_SPARSE_MMA_MASK
	.align		4
.L_3013:
        /*0018*/ 	.byte	0x03, 0x50
        /*001a*/ 	.short	0x0000


	//----- nvinfo : EIATTR_MAXREG_COUNT
	.align		4
        /*001c*/ 	.byte	0x03, 0x1b
        /*001e*/ 	.short	0x00ff


	//----- nvinfo : EIATTR_NUM_BARRIERS
	.align		4
        /*0020*/ 	.byte	0x02, 0x4c
        /*0022*/ 	.byte	0x01
	.zero		1


	//----- nvinfo : EIATTR_ANNOTATIONS
	.align		4
        /*0024*/ 	.byte	0x04, 0x55
        /*0026*/ 	.short	(.L_3015 - .L_3014)


	//   ....[0]....
.L_3014:
        /* <DEDUP_REMOVED lines=12> */


	//----- nvinfo : EIATTR_MERCURY_ISA_VERSION
	.align		4
.L_3015:
        /*00d0*/ 	.byte	0x03, 0x5f
        /*00d2*/ 	.short	0x0101


	//----- nvinfo : EIATTR_COOP_GROUP_MASK_REGIDS
	.align		4
        /*00d4*/ 	.byte	0x04, 0x29
        /*00d6*/ 	.short	(.L_3017 - .L_3016)


	//   ....[0]....
.L_3016:
        /*00d8*/ 	.word	0xffffffff


	//   ....[1]....
        /*00dc*/ 	.word	0xffffffff


	//   ....[2]....
        /*00e0*/ 	.word	0xffffffff


	//   ....[3]....
        /*00e4*/ 	.word	0xffffffff


	//   ....[4]....
        /*00e8*/ 	.word	0xffffffff


	//   ....[5]....
        /*00ec*/ 	.word	0xffffffff


	//   ....[6]....
        /*00f0*/ 	.word	0xffffffff


	//   ....[7]....
        /*00f4*/ 	.word	0xffffffff


	//   ....[8]....
        /*00f8*/ 	.word	0xffffffff


	//   ....[9]....
        /*00fc*/ 	.word	0xffffffff


	//   ....[10]....
        /*0100*/ 	.word	0x050000b4


	//   ....[11]....
        /*0104*/ 	.word	0x050000b4


	//   ....[12]....
        /*0108*/ 	.word	0x050000b4


	//   ....[13]....
        /*010c*/ 	.word	0x050000b4


	//   ....[14]....
        /*0110*/ 	.word	0x050000b4


	//   ....[15]....
        /*0114*/ 	.word	0x050000b4


	//   ....[16]....
        /*0118*/ 	.word	0x050000b4


	//   ....[17]....
        /*011c*/ 	.word	0x050000b4


	//   ....[18]....
        /*0120*/ 	.word	0x050000b4


	//   ....[19]....
        /*0124*/ 	.word	0x050000b4


	//----- nvinfo : EIATTR_COOP_GROUP_INSTR_OFFSETS
	.align		4
.L_3017:
        /*0128*/ 	.byte	0x04, 0x28
        /*012a*/ 	.short	(.L_3019 - .L_3018)


	//   ....[0]....
.L_3018:
        /*012c*/ 	.word	0x000024f0


	//   ....[1]....
        /*0130*/ 	.word	0x00002510


	//   ....[2]....
        /*0134*/ 	.word	0x00002530


	//   ....[3]....
        /*0138*/ 	.word	0x00002550


	//   ....[4]....
        /*013c*/ 	.word	0x00002570


	//   ....[5]....
        /*0140*/ 	.word	0x00002590


	//   ....[6]....
        /*0144*/ 	.word	0x000025b0


	//   ....[7]....
        /*0148*/ 	.word	0x000025d0


	//   ....[8]....
        /*014c*/ 	.word	0x000025e0


	//   ....[9]....
        /*0150*/ 	.word	0x00002600


	//   ....[10]....
        /*0154*/ 	.word	0x00006580


	//   ....[11]....
        /*0158*/ 	.word	0x000065f0


	//   ....[12]....
        /*015c*/ 	.word	0x00006670


	//   ....[13]....
        /*0160*/ 	.word	0x000066e0


	//   ....[14]....
        /*0164*/ 	.word	0x00006760


	//   ....[15]....
        /*0168*/ 	.word	0x000067d0


	//   ....[16]....
        /*016c*/ 	.word	0x00006850


	//   ....[17]....
        /*0170*/ 	.word	0x000068c0


	//   ....[18]....
        /*0174*/ 	.word	0x00006940


	//   ....[19]....
        /*0178*/ 	.word	0x00006990


	//----- nvinfo : EIATTR_EXIT_INSTR_OFFSETS
	.align		4
.L_3019:
        /*017c*/ 	.byte	0x04, 0x1c
        /*017e*/ 	.short	(.L_3021 - .L_3020)


	//   ....[0]....
.L_3020:
        /*0180*/ 	.word	0x00006520


	//----- nvinfo : EIATTR_MAX_THREADS
	.align		4
.L_3021:
        /*0184*/ 	.byte	0x04, 0x05
        /*0186*/ 	.short	(.L_3023 - .L_3022)
.L_3022:
        /*0188*/ 	.word	0x00000100
        /*018c*/ 	.word	0x00000001
        /*0190*/ 	.word	0x00000001


	//----- nvinfo : EIATTR_CRS_STACK_SIZE
	.align		4
.L_3023:
        /*0194*/ 	.byte	0x04, 0x1e
        /*0196*/ 	.short	(.L_3025 - .L_3024)
.L_3024:
        /*0198*/ 	.word	0x00000000


	//----- nvinfo : EIATTR_CBANK_PARAM_SIZE
	.align		4
.L_3025:
        /*019c*/ 	.byte	0x03, 0x19
        /*019e*/ 	.short	0x0128


	//----- nvinfo : EIATTR_PARAM_CBANK
	.align		4
        /*01a0*/ 	.byte	0x04, 0x0a
        /*01a2*/ 	.short	(.L_3027 - .L_3026)
	.align		4
.L_3026:
        /*01a4*/ 	.word	index@(.nv.constant0._ZN10layer_norm13ln_bwd_kernelINS_13Kernel_traitsIf13__nv_bfloat16fS2_fjLj7168ELj1ELj1ELj8ELj8ENS_18Kernel_traits_baseILj7168EfS2_fS2_fjLj256EEEEELb1ELb1ELb1ELb1EEEvNS_9BwdParamsE)
        /*01a8*/ 	.short	0x0210
        /*01aa*/ 	.short	0x0128


	//----- nvinfo : EIATTR_SW_WAR
	.align		4
.L_3027:
        /*01ac*/ 	.byte	0x04, 0x36
        /*01ae*/ 	.short	(.L_3029 - .L_3028)
.L_3028:
        /*01b0*/ 	.word	0x00000008
.L_3029:


//--------------------- .nv.info._ZN10layer_norm13ln_bwd_kernelINS_13Kernel_traitsIf6__halfS2_S2_fjLj7168ELj1ELj1ELj8ELj8ENS_18Kernel_traits_baseILj7168EfS2_S2_S2_fjLj256EEEEELb0ELb0ELb0ELb0EEEvNS_9BwdParamsE --------------------------
	.section	.nv.info._ZN10layer_norm13ln_bwd_kernelINS_13Kernel_traitsIf6__halfS2_S2_fjLj7168ELj1ELj1ELj8ELj8ENS_18Kernel_traits_baseILj7168EfS2_S2_S2_fjLj256EEEEELb0ELb0ELb0ELb0EEEvNS_9BwdParamsE,"",@"SHT_CUDA_INFO"
	.sectionflags	@""
	.align	4


	//----- nvinfo : EIATTR_CUDA_API_VERSION
	.align		4
        /*0000*/ 	.byte	0x04, 0x37
        /*0002*/ 	.short	(.L_3031 - .L_3030)
.L_3030:
        /*0004*/ 	.word	0x00000082


	//----- nvinfo : EIATTR_KPARAM_INFO
	.align		4
.L_3031:
        /*0008*/ 	.byte	0x04, 0x17
        /*000a*/ 	.short	(.L_3033 - .L_3032)
.L_3032:
        /*000c*/ 	.word	0x00000000
        /*0010*/ 	.short	0x0000
        /*0012*/ 	.short	0x0000
        /*0014*/ 	.byte	0x00, 0xf0, 0xa1, 0x04


	//----- nvinfo : EIATTR_SPARSE_MMA_MASK
	.align		4
.L_3033:
        /*0018*/ 	.byte	0x03, 0x50
        /*001a*/ 	.short	0x0000


	//----- nvinfo : EIATTR_MAXREG_COUNT
	.align		4
        /*001c*/ 	.byte	0x03, 0x1b
        /*001e*/ 	.short	0x00ff


	//----- nvinfo : EIATTR_NUM_BARRIERS
	.align		4
        /*0020*/ 	.byte	0x02, 0x4c
        /*0022*/ 	.byte	0x01
	.zero		1


	//----- nvinfo : EIATTR_MERCURY_ISA_VERSION
	.align		4
        /*0024*/ 	.byte	0x03, 0x5f
        /*0026*/ 	.short	0x0101


	//----- nvinfo : EIATTR_COOP_GROUP_MASK_REGIDS
	.align		4
        /*0028*/ 	.byte	0x04, 0x29
        /*002a*/ 	.short	(.L_3035 - .L_3034)


	//   ....[0]....
.L_3034:
        /*002c*/ 	.word	0xffffffff


	//   ....[1]....
        /*0030*/ 	.word	0xffffffff


	//   ....[2]....
        /*0034*/ 	.word	0xffffffff


	//   ....[3]....
        /*0038*/ 	.word	0xffffffff


	//   ....[4]....
        /*003c*/ 	.word	0xffffffff


	//   ....[5]....
        /*0040*/ 	.word	0xffffffff


	//   ....[6]....
        /*0044*/ 	.word	0xffffffff


	//   ....[7]....
        /*0048*/ 	.word	0xffffffff


	//   ....[8]....
        /*004c*/ 	.word	0xffffffff


	//   ....[9]....
        /*0050*/ 	.word	0xffffffff


	//   ....[10]....
        /*0054*/ 	.word	0x05000062


	//   ....[11]....
        /*0058*/ 	.word	0x05000062


	//   ....[12]....
        /*005c*/ 	.word	0x05000062


	//   ....[13]....
        /*0060*/ 	.word	0x05000062


	//   ....[14]....
        /*0064*/ 	.word	0x05000062


	//   ....[15]....
        /*0068*/ 	.word	0x05000062


	//   ....[16]....
        /*006c*/ 	.word	0x05000062


	//   ....[17]....
        /*0070*/ 	.word	0x05000062


	//   ....[18]....
        /*0074*/ 	.word	0x05000062


	//   ....[19]....
        /*0078*/ 	.word	0x05000062


	//----- nvinfo : EIATTR_COOP_GROUP_INSTR_OFFSETS
	.align		4
.L_3035:
        /*007c*/ 	.byte	0x04, 0x28
        /*007e*/ 	.short	(.L_3037 - .L_3036)


	//   ....[0]....
.L_3036:
        /*0080*/ 	.word	0x000021a0


	//   ....[1]....
        /*0084*/ 	.word	0x000021b0


	//   ....[2]....
        /*0088*/ 	.word	0x000021e0


	//   ....[3]....
        /*008c*/ 	.word	0x000021f0


	//   ....[4]....
        /*0090*/ 	.word	0x00002220


	//   ....[5]....
        /*0094*/ 	.word	0x00002230


	//   ....[6]....
        /*0098*/ 	.word	0x00002260


	//   ....[7]....
        /*009c*/ 	.word	0x00002270


	//   ....[8]....
        /*00a0*/ 	.word	0x000022a0


	//   ....[9]....
        /*00a4*/ 	.word	0x000022b0


	//   ....[10]....
        /*00a8*/ 	.word	0x00004720


	//   ....[11]....
        /*00ac*/ 	.word	0x00004770


	//   ....[12]....
        /*00b0*/ 	.word	0x000047e0


	//   ....[13]....
        /*00b4*/ 	.word	0x00004840


	//   ....[14]....
        /*00b8*/ 	.word	0x000048b0


	//   ....[15]....
        /*00bc*/ 	.word	0x00004910


	//   ....[16]....
        /*00c0*/ 	.word	0x00004980


	//   ....[17]....
        /*00c4*/ 	.word	0x000049e0


	//   ....[18]....
        /*00c8*/ 	.word	0x00004a50


	//   ....[19]....
        /*00cc*/ 	.word	0x00004ab0


	//----- nvinfo : EIATTR_EXIT_INSTR_OFFSETS
	.align		4
.L_3037:
        /*00d0*/ 	.byte	0x04, 0x1c
        /*00d2*/ 	.short	(.L_3039 - .L_3038)


	//   ....[0]....
.L_3038:
        /*00d4*/ 	.word	0x00004640


	//   ....[1]....
        /*00d8*/ 	.word	0x000046c0


	//----- nvinfo : EIATTR_MAX_THREADS
	.align		4
.L_3039:
        /*00dc*/ 	.byte	0x04, 0x05
        /*00de*/ 	.short	(.L_3041 - .L_3040)
.L_3040:
        /*00e0*/ 	.word	0x00000100
        /*00e4*/ 	.word	0x00000001
        /*00e8*/ 	.word	0x00000001


	//----- nvinfo : EIATTR_CRS_STACK_SIZE
	.align		4
.L_3041:
        /*00ec*/ 	.byte	0x04, 0x1e
        /*00ee*/ 	.short	(.L_3043 - .L_3042)
.L_3042:
        /*00f0*/ 	.word	0x00000000


	//----- nvinfo : EIATTR_CBANK_PARAM_SIZE
	.align		4
.L_3043:
        /*00f4*/ 	.byte	0x03, 0x19
        /*00f6*/ 	.short	0x0128


	//----- nvinfo : EIATTR_PARAM_CBANK
	.align		4
        /*00f8*/ 	.byte	0x04, 0x0a
        /*00fa*/ 	.short	(.L_3045 - .L_3044)
	.align		4
.L_3044:
        /*00fc*/ 	.word	index@(.nv.constant0._ZN10layer_norm13ln_bwd_kernelINS_13Kernel_traitsIf6__halfS2_S2_fjLj7168ELj1ELj1ELj8ELj8ENS_18Kernel_traits_baseILj7168EfS2_S2_S2_fjLj256EEEEELb0ELb0ELb0ELb0EEEvNS_9BwdParamsE)
        /*0100*/ 	.short	0x0210
        /*0102*/ 	.short	0x0128


	//----- nvinfo : EIATTR_SW_WAR
	.align		4
.L_3045:
        /*0104*/ 	.byte	0x04, 0x36
        /*0106*/ 	.short	(.L_3047 - .L_3046)
.L_3046:
        /*0108*/ 	.word	0x00000008
.L_3047:


//--------------------- .nv.info._ZN10layer_norm13ln_bwd_kernelINS_13Kernel_traitsIf6__halfS2_S2_fjLj7168ELj1ELj1ELj8ELj8ENS_18Kernel_traits_baseILj7168EfS2_S2_S2_fjLj256EEEEELb0ELb0ELb0ELb1EEEvNS_9BwdParamsE --------------------------
	.section	.nv.info._ZN10layer_norm13ln_bwd_kernelINS_13Kernel_traitsIf6__halfS2_S2_fjLj7168ELj1ELj1ELj8ELj8ENS_18Kernel_traits_baseILj7168EfS2_S2_S2_fjLj256EEEEELb0ELb0ELb0ELb1EEEvNS_9BwdParamsE,"",@"SHT_CUDA_INFO"
	.sectionflags	@""
	.align	4


	//----- nvinfo : EIATTR_CUDA_API_VERSION
	.align		4
        /*0000*/ 	.byte	0x04, 0x37
        /*0002*/ 	.short	(.L_3049 - .L_3048)
.L_3048:
        /*0004*/ 	.word	0x00000082


	//----- nvinfo : EIATTR_KPARAM_INFO
	.align		4
.L_3049:
        /*0008*/ 	.byte	0x04, 0x17
        /*000a*/ 	.short	(.L_3051 - .L_3050)
.L_3050:
        /*000c*/ 	.word	0x00000000
        /*0010*/ 	.short	0x0000
        /*0012*/ 	.short	0x0000
        /*0014*/ 	.byte	0x00, 0xf0, 0xa1, 0x04


	//----- nvinfo : EIATTR_SPARSE_MMA_MASK
	.align		4
.L_3051:
        /*0018*/ 	.byte	0x03, 0x50
        /*001a*/ 	.short	0x0000


	//----- nvinfo : EIATTR_MAXREG_COUNT
	.align		4
        /*001c*/ 	.byte	0x03, 0x1b
        /*001e*/ 	.short	0x00ff


	//----- nvinfo : EIATTR_NUM_BARRIERS
	.align		4
        /*0020*/ 	.byte	0x02, 0x4c
        /*0022*/ 	.byte	0x01
	.zero		1


	//----- nvinfo : EIATTR_MERCURY_ISA_VERSION
	.align		4
        /*0024*/ 	.byte	0x03, 0x5f
        /*0026*/ 	.short	0x0101


	//----- nvinfo : EIATTR_COOP_GROUP_MASK_REGIDS
	.align		4
        /*0028*/ 	.byte	0x04, 0x29
        /*002a*/ 	.short	(.L_3053 - .L_3052)


	//   ....[0]....
.L_3052:
        /*002c*/ 	.word	0xffffffff


	//   ....[1]....
        /*0030*/ 	.word	0xffffffff


	//   ....[2]....
        /*0034*/ 	.word	0xffffffff


	//   ....[3]....
        /*0038*/ 	.word	0xffffffff


	//   ....[4]....
        /*003c*/ 	.word	0xffffffff


	//   ....[5]....
        /*0040*/ 	.word	0xffffffff


	//   ....[6]....
        /*0044*/ 	.word	0xffffffff


	//   ....[7]....
        /*0048*/ 	.word	0xffffffff


	//   ....[8]....
        /*004c*/ 	.word	0xffffffff


	//   ....[9]....
        /*0050*/ 	.word	0xffffffff


	//   ....[10]....
        /*0054*/ 	.word	0x05000028


	//   ....[11]....
        /*0058*/ 	.word	0x05000028


	//   ....[12]....
        /*005c*/ 	.word	0x05000028


	//   ....[13]....
        /*0060*/ 	.word	0x05000028


	//   ....[14]....
        /*0064*/ 	.word	0x05000028


	//   ....[15]....
        /*0068*/ 	.word	0x05000028


	//   ....[16]....
        /*006c*/ 	.word	0x05000028


	//   ....[17]....
        /*0070*/ 	.word	0x05000028


	//   ....[18]....
        /*0074*/ 	.word	0x05000028


	//   ....[19]....
        /*0078*/ 	.word	0x05000028


	//----- nvinfo : EIATTR_COOP_GROUP_INSTR_OFFSETS
	.align		4
.L_3053:
        /*007c*/ 	.byte	0x04, 0x28
        /*007e*/ 	.short	(.L_3055 - .L_3054)


	//   ....[0]....
.L_3054:
        /*0080*/ 	.word	0x00001ec0


	//   ....[1]....
        /*0084*/ 	.word	0x00001ed0


	//   ....[2]....
        /*0088*/ 	.word	0x00001f00


	//   ....[3]....
        /*008c*/ 	.word	0x00001f10


	//   ....[4]....
        /*0090*/ 	.word	0x00001f40


	//   ....[5]....
        /*0094*/ 	.word	0x00001f50


	//   ....[6]....
        /*0098*/ 	.word	0x00001f80


	//   ....[7]....
        /*009c*/ 	.word	0x00001f90


	//   ....[8]....
        /*00a0*/ 	.word	0x00001fc0


	//   ....[9]....
        /*00a4*/ 	.word	0x00001fd0


	//   ....[10]....
        /*00a8*/ 	.word	0x00004060


	//   ....[11]....
        /*00ac*/ 	.word	0x000040b0


	//   ....[12]....
        /*00b0*/ 	.word	0x00004120


	//   ....[13]....
        /*00b4*/ 	.word	0x00004180


	//   ....[14]....
        /*00b8*/ 	.word	0x000041f0


	//   ....[15]....
        /*00bc*/ 	.word	0x00004250


	//   ....[16]....
        /*00c0*/ 	.word	0x000042c0


	//   ....[17]....
        /*00c4*/ 	.word	0x00004320


	//   ....[18]....
        /*00c8*/ 	.word	0x00004390


	//   ....[19]....
        /*00cc*/ 	.word	0x000043f0


	//----- nvinfo : EIATTR_EXIT_INSTR_OFFSETS
	.align		4
.L_3055:
        /*00d0*/ 	.byte	0x04, 0x1c
        /*00d2*/ 	.short	(.L_3057 - .L_3056)


	//   ....[0]....
.L_3056:
        /*00d4*/ 	.word	0x00004000


	//----- nvinfo : EIATTR_MAX_THREADS
	.align		4
.L_3057:
        /*00d8*/ 	.byte	0x04, 0x05
        /*00da*/ 	.short	(.L_3059 - .L_3058)
.L_3058:
        /*00dc*/ 	.word	0x00000100
        /*00e0*/ 	.word	0x00000001
        /*00e4*/ 	.word	0x00000001


	//----- nvinfo : EIATTR_CRS_STACK_SIZE
	.align		4
.L_3059:
        /*00e8*/ 	.byte	0x04, 0x1e
        /*00ea*/ 	.short	(.L_3061 - .L_3060)
.L_3060:
        /*00ec*/ 	.word	0x00000000


	//----- nvinfo : EIATTR_CBANK_PARAM_SIZE
	.align		4
.L_3061:
        /*00f0*/ 	.byte	0x03, 0x19
        /*00f2*/ 	.short	0x0128


	//----- nvinfo : EIATTR_PARAM_CBANK
	.align		4
        /*00f4*/ 	.byte	0x04, 0x0a
        /*00f6*/ 	.short	(.L_3063 - .L_3062)
	.align		4
.L_3062:
        /*00f8*/ 	.word	index@(.nv.constant0._ZN10layer_norm13ln_bwd_kernelINS_13Kernel_traitsIf6__halfS2_S2_fjLj7168ELj1ELj1ELj8ELj8ENS_18Kernel_traits_baseILj7168EfS2_S2_S2_fjLj256EEEEELb0ELb0ELb0ELb1EEEvNS_9BwdParamsE)
        /*00fc*/ 	.short	0x0210
        /*00fe*/ 	.short	0x0128


	//----- nvinfo : EIATTR_SW_WAR
	.align		4
.L_3063:
        /*0100*/ 	.byte	0x04, 0x36
        /*0102*/ 	.short	(.L_3065 - .L_3064)
.L_3064:
        /*0104*/ 	.word	0x00000008
.L_3065:


//--------------------- .nv.info._ZN10layer_norm13ln_bwd_kernelINS_13Kernel_traitsIf6__halfS2_S2_fjLj7168ELj1ELj1ELj8ELj8ENS_18Kernel_traits_baseILj7168EfS2_S2_S2_fjLj256EEEEELb0ELb0ELb1ELb0EEEvNS_9BwdParamsE --------------------------
	.section	.nv.info._ZN10layer_norm13ln_bwd_kernelINS_13Kernel_traitsIf6__halfS2_S2_fjLj7168ELj1ELj1ELj8ELj8ENS_18Kernel_traits_baseILj7168EfS2_S2_S2_fjLj256EEEEELb0ELb0ELb1ELb0EEEvNS_9BwdParamsE,"",@"SHT_CUDA_INFO"
	.sectionflags	@""
	.align	4


	//----- nvinfo : EIATTR_CUDA_API_VERSION
	.align		4
        /*0000*/ 	.byte	0x04, 0x37
        /*0002*/ 	.short	(.L_3067 - .L_3066)
.L_3066:
        /*0004*/ 	.word	0x00000082


	//----- nvinfo : EIATTR_KPARAM_INFO
	.align		4
.L_3067:
        /*0008*/ 	.byte	0x04, 0x17
        /*000a*/ 	.short	(.L_3069 - .L_3068)
.L_3068:
        /*000c*/ 	.word	0x00000000
        /*0010*/ 	.short	0x0000
        /*0012*/ 	.short	0x0000
        /*0014*/ 	.byte	0x00, 0xf0, 0xa1, 0x04


	//----- nvinfo : EIATTR_SPARSE_MMA_MASK
	.align		4
.L_3069:
        /*0018*/ 	.byte	0x03, 0x50
        /*001a*/ 	.short	0x0000


	//----- nvinfo : EIATTR_MAXREG_COUNT
	.align		4
        /*001c*/ 	.byte	0x03, 0x1b
        /*001e*/ 	.short	0x00ff


	//----- nvinfo : EIATTR_NUM_BARRIERS
	.align		4
        /*0020*/ 	.byte	0x02, 0x4c
        /*0022*/ 	.byte	0x01
	.zero		1


	//----- nvinfo : EIATTR_MERCURY_ISA_VERSION
	.align		4
        /*0024*/ 	.byte	0x03, 0x5f
        /*0026*/ 	.short	0x0101


	//----- nvinfo : EIATTR_COOP_GROUP_MASK_REGIDS
	.align		4
        /*0028*/ 	.byte	0x04, 0x29
        /*002a*/ 	.short	(.L_3071 - .L_3070)


	//   ....[0]....
.L_3070:
        /*002c*/ 	.word	0xffffffff


	//   ....[1]....
        /*0030*/ 	.word	0xffffffff


	//   ....[2]....
        /*0034*/ 	.word	0xffffffff


	//   ....[3]....
        /*0038*/ 	.word	0xffffffff


	//   ....[4]....
        /*003c*/ 	.word	0xffffffff


	//   ....[5]....
        /*0040*/ 	.word	0xffffffff


	//   ....[6]....
        /*0044*/ 	.word	0xffffffff


	//   ....[7]....
        /*0048*/ 	.word	0xffffffff


	//   ....[8]....
        /*004c*/ 	.word	0xffffffff


	//   ....[9]....
        /*0050*/ 	.word	0xffffffff


	//   ....[10]....
        /*0054*/ 	.word	0x05000086


	//   ....[11]....
        /*0058*/ 	.word	0x05000086


	//   ....[12]....
        /*005c*/ 	.word	0x05000086


	//   ....[13]....
        /*0060*/ 	.word	0x05000086


	//   ....[14]....
        /*0064*/ 	.word	0x05000086


	//   ....[15]....
        /*0068*/ 	.word	0x05000086


	//   ....[16]....
        /*006c*/ 	.word	0x05000086


	//   ....[17]....
        /*0070*/ 	.word	0x05000086


	//   ....[18]....
        /*0074*/ 	.word	0x05000086


	//   ....[19]....
        /*0078*/ 	.word	0x05000086


	//----- nvinfo : EIATTR_COOP_GROUP_INSTR_OFFSETS
	.align		4
.L_3071:
        /*007c*/ 	.byte	0x04, 0x28
        /*007e*/ 	.short	(.L_3073 - .L_3072)


	//   ....[0]....
.L_3072:
        /*0080*/ 	.word	0x00002660


	//   ....[1]....
        /*0084*/ 	.word	0x00002670


	//   ....[2]....
        /*0088*/ 	.word	0x000026a0


	//   ....[3]....
        /*008c*/ 	.word	0x000026b0


	//   ....[4]....
        /*0090*/ 	.word	0x000026e0


	//   ....[5]....
        /*0094*/ 	.word	0x000026f0


	//   ....[6]....
        /*0098*/ 	.word	0x00002720


	//   ....[7]....
        /*009c*/ 	.word	0x00002730


	//   ....[8]....
        /*00a0*/ 	.word	0x00002760


	//   ....[9]....
        /*00a4*/ 	.word	0x00002770


	//   ....[10]....
        /*00a8*/ 	.word	0x00005f70


	//   ....[11]....
        /*00ac*/ 	.word	0x00005fc0


	//   ....[12]....
        /*00b0*/ 	.word	0x00006030


	//   ....[13]....
        /*00b4*/ 	.word	0x00006090


	//   ....[14]....
        /*00b8*/ 	.word	0x00006100


	//   ....[15]....
        /*00bc*/ 	.word	0x00006160


	//   ....[16]....
        /*00c0*/ 	.word	0x000061d0


	//   ....[17]....
        /*00c4*/ 	.word	0x00006230


	//   ....[18]....
        /*00c8*/ 	.word	0x000062a0


	//   ....[19]....
        /*00cc*/ 	.word	0x00006300


	//----- nvinfo : EIATTR_EXIT_INSTR_OFFSETS
	.align		4
.L_3073:
        /*00d0*/ 	.byte	0x04, 0x1c
        /*00d2*/ 	.short	(.L_3075 - .L_3074)


	//   ....[0]....
.L_3074:
        /*00d4*/ 	.word	0x00005e90


	//   ....[1]....
        /*00d8*/ 	.word	0x00005f10


	//----- nvinfo : EIATTR_MAX_THREADS
	.align		4
.L_3075:
        /*00dc*/ 	.byte	0x04, 0x05
        /*00de*/ 	.short	(.L_3077 - .L_3076)
.L_3076:
        /*00e0*/ 	.word	0x00000100
        /*00e4*/ 	.word	0x00000001
        /*00e8*/ 	.word	0x00000001


	//----- nvinfo : EIATTR_CRS_STACK_SIZE
	.align		4
.L_3077:
        /*00ec*/ 	.byte	0x04, 0x1e
        /*00ee*/ 	.short	(.L_3079 - .L_3078)
.L_3078:
        /*00f0*/ 	.word	0x00000000


	//----- nvinfo : EIATTR_CBANK_PARAM_SIZE
	.align		4
.L_3079:
        /*00f4*/ 	.byte	0x03, 0x19
        /*00f6*/ 	.short	0x0128


	//----- nvinfo : EIATTR_PARAM_CBANK
	.align		4
        /*00f8*/ 	.byte	0x04, 0x0a
        /*00fa*/ 	.short	(.L_3081 - .L_3080)
	.align		4
.L_3080:
        /*00fc*/ 	.word	index@(.nv.constant0._ZN10layer_norm13ln_bwd_kernelINS_13Kernel_traitsIf6__halfS2_S2_fjLj7168ELj1ELj1ELj8ELj8ENS_18Kernel_traits_baseILj7168EfS2_S2_S2_fjLj256EEEEELb0ELb0ELb1ELb0EEEvNS_9BwdParamsE)
        /*0100*/ 	.short	0x0210
        /*0102*/ 	.short	0x0128


	//----- nvinfo : EIATTR_SW_WAR
	.align		4
.L_3081:
        /*0104*/ 	.byte	0x04, 0x36
        /*0106*/ 	.short	(.L_3083 - .L_3082)
.L_3082:
        /*0108*/ 	.word	0x00000008
.L_3083:


//--------------------- .nv.info._ZN10layer_norm13ln_bwd_kernelINS_13Kernel_traitsIf6__halfS2_S2_fjLj7168ELj1ELj1ELj8ELj8ENS_18Kernel_traits_baseILj7168EfS2_S2_S2_fjLj256EEEEELb0ELb0ELb1ELb1EEEvNS_9BwdParamsE --------------------------
	.section	.nv.info._ZN10layer_norm13ln_bwd_kernelINS_13Kernel_traitsIf6__halfS2_S2_fjLj7168ELj1ELj1ELj8ELj8ENS_18Kernel_traits_baseILj7168EfS2_S2_S2_fjLj256EEEEELb0ELb0ELb1ELb1EEEvNS_9BwdParamsE,"",@"SHT_CUDA_INFO"
	.sectionflags	@""
	.align	4


	//----- nvinfo : EIATTR_CUDA_API_VERSION
	.align		4
        /*0000*/ 	.byte	0x04, 0x37
        /*0002*/ 	.short	(.L_3085 - .L_3084)
.L_3084:
        /*0004*/ 	.word	0x00000082


	//----- nvinfo : EIATTR_KPARAM_INFO
	.align		4
.L_3085:
        /*0008*/ 	.byte	0x04, 0x17
        /*000a*/ 	.short	(.L_3087 - .L_3086)
.L_3086:
        /*000c*/ 	.word	0x00000000
        /*0010*/ 	.short	0x0000
        /*0012*/ 	.short	0x0000
        /*0014*/ 	.byte	0x00, 0xf0, 0xa1, 0x04


	//----- nvinfo : EIATTR_SPARSE_MMA_MASK
	.align		4
.L_3087:
        /*0018*/ 	.byte	0x03, 0x50
        /*001a*/ 	.short	0x0000


	//----- nvinfo : EIATTR_MAXREG_COUNT
	.align		4
        /*001c*/ 	.byte	0x03, 0x1b
        /*001e*/ 	.short	0x00ff


	//----- nvinfo : EIATTR_NUM_BARRIERS
	.align		4
        /*0020*/ 	.byte	0x02, 0x4c
        /*0022*/ 	.byte	0x01
	.zero		1


	//----- nvinfo : EIATTR_MERCURY_ISA_VERSION
	.align		4
        /*0024*/ 	.byte	0x03, 0x5f
        /*0026*/ 	.short	0x0101


	//----- nvinfo : EIATTR_COOP_GROUP_MASK_REGIDS
	.align		4
        /*0028*/ 	.byte	0x04, 0x29
        /*002a*/ 	.short	(.L_3089 - .L_3088)


	//   ....[0]....
.L_3088:
        /*002c*/ 	.word	0xffffffff


	//   ....[1]....
        /*0030*/ 	.word	0xffffffff


	//   ....[2]....
        /*0034*/ 	.word	0xffffffff


	//   ....[3]....
        /*0038*/ 	.word	0xffffffff


	//   ....[4]....
        /*003c*/ 	.word	0xffffffff


	//   ....[5]....
        /*0040*/ 	.word	0xffffffff


	//   ....[6]....
        /*0044*/ 	.word	0xffffffff


	//   ....[7]....
        /*0048*/ 	.word	0xffffffff


	//   ....[8]....
        /*004c*/ 	.word	0xffffffff


	//   ....[9]....
        /*0050*/ 	.word	0xffffffff


	//   ....[10]....
        /*0054*/ 	.word	0x05000062


	//   ....[11]....
        /*0058*/ 	.word	0x05000062


	//   ....[12]....
        /*005c*/ 	.word	0x05000062


	//   ....[13]....
        /*0060*/ 	.word	0x05000062


	//   ....[14]....
        /*0064*/ 	.word	0x05000062


	//   ....[15]....
        /*0068*/ 	.word	0x05000062


	//   ....[16]....
        /*006c*/ 	.word	0x05000062


	//   ....[17]....
        /*0070*/ 	.word	0x05000062


	//   ....[18]....
        /*0074*/ 	.word	0x05000062


	//   ....[19]....
        /*0078*/ 	.word	0x05000062


	//----- nvinfo : EIATTR_COOP_GROUP_INSTR_OFFSETS
	.align		4
.L_3089:
        /*007c*/ 	.byte	0x04, 0x28
        /*007e*/ 	.short	(.L_3091 - .L_3090)


	//   ....[0]....
.L_3090:
        /*0080*/ 	.word	0x00001f10


	//   ....[1]....
        /*0084*/ 	.word	0x00001f20


	//   ....[2]....
        /*0088*/ 	.word	0x00001f50


	//   ....[3]....
        /*008c*/ 	.word	0x00001f60


	//   ....[4]....
        /*0090*/ 	.word	0x00001f90


	//   ....[5]....
        /*0094*/ 	.word	0x00001fa0


	//   ....[6]....
        /*0098*/ 	.word	0x00001fd0


	//   ....[7]....
        /*009c*/ 	.word	0x00001fe0


	//   ....[8]....
        /*00a0*/ 	.word	0x00002010


	//   ....[9]....
        /*00a4*/ 	.word	0x00002020


	//   ....[10]....
        /*00a8*/ 	.word	0x00004ff0


	//   ....[11]....
        /*00ac*/ 	.word	0x00005040


	//   ....[12]....
        /*00b0*/ 	.word	0x000050b0


	//   ....[13]....
        /*00b4*/ 	.word	0x00005110


	//   ....[14]....
        /*00b8*/ 	.word	0x00005180


	//   ....[15]....
        /*00bc*/ 	.word	0x000051e0


	//   ....[16]....
        /*00c0*/ 	.word	0x00005250


	//   ....[17]....
        /*00c4*/ 	.word	0x000052b0


	//   ....[18]....
        /*00c8*/ 	.word	0x00005320


	//   ....[19]....
        /*00cc*/ 	.word	0x00005380


	//----- nvinfo : EIATTR_EXIT_INSTR_OFFSETS
	.align		4
.L_3091:
        /*00d0*/ 	.byte	0x04, 0x1c
        /*00d2*/ 	.short	(.L_3093 - .L_3092)


	//   ....[0]....
.L_3092:
        /*00d4*/ 	.word	0x00004f90


	//----- nvinfo : EIATTR_MAX_THREADS
	.align		4
.L_3093:
        /*00d8*/ 	.byte	0x04, 0x05
        /*00da*/ 	.short	(.L_3095 - .L_3094)
.L_3094:
        /*00dc*/ 	.word	0x00000100
        /*00e0*/ 	.word	0x00000001
        /*00e4*/ 	.word	0x00000001


	//----- nvinfo : EIATTR_CRS_STACK_SIZE
	.align		4
.L_3095:
        /*00e8*/ 	.byte	0x04, 0x1e
        /*00ea*/ 	.short	(.L_3097 - .L_3096)
.L_3096:
        /*00ec*/ 	.word	0x00000000


	//----- nvinfo : EIATTR_CBANK_PARAM_SIZE
	.align		4
.L_3097:
        /*00f0*/ 	.byte	0x03, 0x19
        /*00f2*/ 	.short	0x0128


	//----- nvinfo : EIATTR_PARAM_CBANK
	.align		4
        /*00f4*/ 	.byte	0x04, 0x0a
        /*00f6*/ 	.short	(.L_3099 - .L_3098)
	.align		4
.L_3098:
        /*00f8*/ 	.word	index@(.nv.constant0._ZN10layer_norm13ln_bwd_kernelINS_13Kernel_traitsIf6__halfS2_S2_fjLj7168ELj1ELj1ELj8ELj8ENS_18Kernel_traits_baseILj7168EfS2_S2_S2_fjLj256EEEEELb0ELb0ELb1ELb1EEEvNS_9BwdParamsE)
        /*00fc*/ 	.short	0x0210
        /*00fe*/ 	.short	0x0128


	//----- nvinfo : EIATTR_SW_WAR
	.align		4
.L_3099:
        /*0100*/ 	.byte	0x04, 0x36
        /*0102*/ 	.short	(.L_3101 - .L_3100)
.L_3100:
        /*0104*/ 	.word	0x00000008
.L_3101:


//--------------------- .nv.info._ZN10layer_norm13ln_bwd_kernelINS_13Kernel_traitsIf6__halfS2_S2_fjLj7168ELj1ELj1ELj8ELj8ENS_18Kernel_traits_baseILj7168EfS2_S2_S2_fjLj256EEEEELb0ELb1ELb0ELb0EEEvNS_9BwdParamsE --------------------------
	.section	.nv.info._ZN10layer_norm13ln_bwd_kernelINS_13Kernel_traitsIf6__halfS2_S2_fjLj7168ELj1ELj1ELj8ELj8ENS_18Kernel_traits_baseILj7168EfS2_S2_S2_fjLj256EEEEELb0ELb1ELb0ELb0EEEvNS_9BwdParamsE,"",@"SHT_CUDA_INFO"
	.sectionflags	@""
	.align	4


	//----- nvinfo : EIATTR_CUDA_API_VERSION
	.align		4
        /*0000*/ 	.byte	0x04, 0x37
        /*0002*/ 	.short	(.L_3103 - .L_3102)
.L_3102:
        /*0004*/ 	.word	0x00000082


	//----- nvinfo : EIATTR_KPARAM_INFO
	.align		4
.L_3103:
        /*0008*/ 	.byte	0x04, 0x17
        /*000a*/ 	.short	(.L_3105 - .L_3104)
.L_3104:
        /*000c*/ 	.word	0x00000000
        /*0010*/ 	.short	0x0000
        /*0012*/ 	.short	0x0000
        /*0014*/ 	.byte	0x00, 0xf0, 0xa1, 0x04


	//----- nvinfo : EIATTR_SPARSE_MMA_MASK
	.align		4
.L_3105:
        /*0018*/ 	.byte	0x03, 0x50
        /*001a*/ 	.short	0x0000


	//----- nvinfo : EIATTR_MAXREG_COUNT
	.align		4
        /*001c*/ 	.byte	0x03, 0x1b
        /*001e*/ 	.short	0x00ff


	//----- nvinfo : EIATTR_NUM_BARRIERS
	.align		4
        /*0020*/ 	.byte	0x02, 0x4c
        /*0022*/ 	.byte	0x01
	.zero		1


	//----- nvinfo : EIATTR_MERCURY_ISA_VERSION
	.align		4
        /*0024*/ 	.byte	0x03, 0x5f
        /*0026*/ 	.short	0x0101


	//----- nvinfo : EIATTR_COOP_GROUP_MASK_REGIDS
	.align		4
        /*0028*/ 	.byte	0x04, 0x29
        /*002a*/ 	.short	(.L_3107 - .L_3106)


	//   ....[0]....
.L_3106:
        /*002c*/ 	.word	0xffffffff


	//   ....[1]....
        /*0030*/ 	.word	0xffffffff


	//   ....[2]....
        /*0034*/ 	.word	0xffffffff


	//   ....[3]....
        /*0038*/ 	.word	0xffffffff


	//   ....[4]....
        /*003c*/ 	.word	0xffffffff


	//   ....[5]....
        /*0040*/ 	.word	0xffffffff


	//   ....[6]....
        /*0044*/ 	.word	0xffffffff


	//   ....[7]....
        /*0048*/ 	.word	0xffffffff


	//   ....[8]....
        /*004c*/ 	.word	0xffffffff


	//   ....[9]....
        /*0050*/ 	.word	0xffffffff


	//   ....[10]....
        /*0054*/ 	.word	0x050000b1


	//   ....[11]....
        /*0058*/ 	.word	0x050000b1


	//   ....[12]....
        /*005c*/ 	.word	0x050000b1


	//   ....[13]....
        /*0060*/ 	.word	0x050000b1


	//   ....[14]....
        /*0064*/ 	.word	0x050000b1


	//   ....[15]....
        /*0068*/ 	.word	0x050000b1


	//   ....[16]....
        /*006c*/ 	.word	0x050000b1


	//   ....[17]....
        /*0070*/ 	.word	0x050000b1


	//   ....[18]....
        /*0074*/ 	.word	0x050000b1


	//   ....[19]....
        /*0078*/ 	.word	0x050000b1


	//----- nvinfo : EIATTR_COOP_GROUP_INSTR_OFFSETS
	.align		4
.L_3107:
        /*007c*/ 	.byte	0x04, 0x28
        /*007e*/ 	.short	(.L_3109 - .L_3108)


	//   ....[0]....
.L_3108:
        /*0080*/ 	.word	0x00002420


	//   ....[1]....
        /*0084*/ 	.word	0x00002430


	//   ....[2]....
        /*0088*/ 	.word	0x00002460


	//   ....[3]....
        /*008c*/ 	.word	0x00002470


	//   ....[4]....
        /*0090*/ 	.word	0x000024a0


	//   ....[5]....
        /*0094*/ 	.word	0x000024b0


	//   ....[6]....
        /*0098*/ 	.word	0x000024e0


	//   ....[7]....
        /*009c*/ 	.word	0x000024f0


	//   ....[8]....
        /*00a0*/ 	.word	0x00002520


	//   ....[9]....
        /*00a4*/ 	.word	0x00002530


	//   ....[10]....
        /*00a8*/ 	.word	0x00005380


	//   ....[11]....
        /*00ac*/ 	.word	0x000053d0


	//   ....[12]....
        /*00b0*/ 	.word	0x00005440


	//   ....[13]....
        /*00b4*/ 	.word	0x000054a0


	//   ....[14]....
        /*00b8*/ 	.word	0x00005510


	//   ....[15]....
        /*00bc*/ 	.word	0x00005570


	//   ....[16]....
        /*00c0*/ 	.word	0x000055e0


	//   ....[17]....
        /*00c4*/ 	.word	0x00005640


	//   ....[18]....
        /*00c8*/ 	.word	0x000056b0


	//   ....[19]....
        /*00cc*/ 	.word	0x00005710


	//----- nvinfo : EIATTR_EXIT_INSTR_OFFSETS
	.align		4
.L_3109:
        /*00d0*/ 	.byte	0x04, 0x1c
        /*00d2*/ 	.short	(.L_3111 - .L_3110)


	//   ....[0]....
.L_3110:
        /*00d4*/ 	.word	0x00005280


	//   ....[1]....
        /*00d8*/ 	.word	0x00005320


	//----- nvinfo : EIATTR_MAX_THREADS
	.align		4
.L_3111:
        /*00dc*/ 	.byte	0x04, 0x05
        /*00de*/ 	.short	(.L_3113 - .L_3112)
.L_3112:
        /*00e0*/ 	.word	0x00000100
        /*00e4*/ 	.word	0x00000001
        /*00e8*/ 	.word	0x00000001


	//----- nvinfo : EIATTR_CRS_STACK_SIZE
	.align		4
.L_3113:
        /*00ec*/ 	.byte	0x04, 0x1e
        /*00ee*/ 	.short	(.L_3115 - .L_3114)
.L_3114:
        /*00f0*/ 	.word	0x00000000


	//----- nvinfo : EIATTR_CBANK_PARAM_SIZE
	.align		4
.L_3115:
        /*00f4*/ 	.byte	0x03, 0x19
        /*00f6*/ 	.short	0x0128


	//----- nvinfo : EIATTR_PARAM_CBANK
	.align		4
        /*00f8*/ 	.byte	0x04, 0x0a
        /*00fa*/ 	.short	(.L_3117 - .L_3116)
	.align		4
.L_3116:
        /*00fc*/ 	.word	index@(.nv.constant0._ZN10layer_norm13ln_bwd_kernelINS_13Kernel_traitsIf6__halfS2_S2_fjLj7168ELj1ELj1ELj8ELj8ENS_18Kernel_traits_baseILj7168EfS2_S2_S2_fjLj256EEEEELb0ELb1ELb0ELb0EEEvNS_9BwdParamsE)
        /*0100*/ 	.short	0x0210
        /*0102*/ 	.short	0x0128


	//----- nvinfo : EIATTR_SW_WAR
	.align		4
.L_3117:
        /*0104*/ 	.byte	0x04, 0x36
        /*0106*/ 	.short	(.L_3119 - .L_3118)
.L_3118:
        /*0108*/ 	.word	0x00000008
.L_3119:


//--------------------- .nv.info._ZN10layer_norm13ln_bwd_kernelINS_13Kernel_traitsIf6__halfS2_S2_fjLj7168ELj1ELj1ELj8ELj8ENS_18Kernel_traits_baseILj7168EfS2_S2_S2_fjLj256EEEEELb0ELb1ELb0ELb1EEEvNS_9BwdParamsE --------------------------
	.section	.nv.info._ZN10layer_norm13ln_bwd_kernelINS_13Kernel_traitsIf6__halfS2_S2_fjLj7168ELj1ELj1ELj8ELj8ENS_18Kernel_traits_baseILj7168EfS2_S2_S2_fjLj256EEEEELb0ELb1ELb0ELb1EEEvNS_9BwdParamsE,"",@"SHT_CUDA_INFO"
	.sectionflags	@""
	.align	4


	//----- nvinfo : EIATTR_CUDA_API_VERSION
	.align		4
        /*0000*/ 	.byte	0x04, 0x37
        /*0002*/ 	.short	(.L_3121 - .L_3120)
.L_3120:
        /*0004*/ 	.word	0x00000082


	//----- nvinfo : EIATTR_KPARAM_INFO
	.align		4
.L_3121:
        /*0008*/ 	.byte	0x04, 0x17
        /*000a*/ 	.short	(.L_3123 - .L_3122)
.L_3122:
        /*000c*/ 	.word	0x00000000
        /*0010*/ 	.short	0x0000
        /*0012*/ 	.short	0x0000
        /*0014*/ 	.byte	0x00, 0xf0, 0xa1, 0x04


	//----- nvinfo : EIATTR_SPARSE_MMA_MASK
	.align		4
.L_3123:
        /*0018*/ 	.byte	0x03, 0x50
        /*001a*/ 	.short	0x0000


	//----- nvinfo : EIATTR_MAXREG_COUNT
	.align		4
        /*001c*/ 	.byte	0x03, 0x1b
        /*001e*/ 	.short	0x00ff


	//----- nvinfo : EIATTR_NUM_BARRIERS
	.align		4
        /*0020*/ 	.byte	0x02, 0x4c
        /*0022*/ 	.byte	0x01
	.zero		1


	//----- nvinfo : EIATTR_MERCURY_ISA_VERSION
	.align		4
        /*0024*/ 	.byte	0x03, 0x5f
        /*0026*/ 	.short	0x0101


	//----- nvinfo : EIATTR_COOP_GROUP_MASK_REGIDS
	.align		4
        /*0028*/ 	.byte	0x04, 0x29
        /*002a*/ 	.short	(.L_3125 - .L_3124)


	//   ....[0]....
.L_3124:
        /*002c*/ 	.word	0xffffffff


	//   ....[1]....
        /*0030*/ 	.word	0xffffffff


	//   ....[2]....
        /*0034*/ 	.word	0xffffffff


	//   ....[3]....
        /*0038*/ 	.word	0xffffffff


	//   ....[4]....
        /*003c*/ 	.word	0xffffffff


	//   ....[5]....
        /*0040*/ 	.word	0xffffffff


	//   ....[6]....
        /*0044*/ 	.word	0xffffffff


	//   ....[7]....
        /*0048*/ 	.word	0xffffffff


	//   ....[8]....
        /*004c*/ 	.word	0xffffffff


	//   ....[9]....
        /*0050*/ 	.word	0xffffffff


	//   ....[10]....
        /*0054*/ 	.word	0x05000070


	//   ....[11]....
        /*0058*/ 	.word	0x05000070


	//   ....[12]....
        /*005c*/ 	.word	0x05000070


	//   ....[13]....
        /*0060*/ 	.word	0x05000070


	//   ....[14]....
        /*0064*/ 	.word	0x05000070


	//   ....[15]....
        /*0068*/ 	.word	0x05000070


	//   ....[16]....
        /*006c*/ 	.word	0x05000070


	//   ....[17]....
        /*0070*/ 	.word	0x05000070


	//   ....[18]....
        /*0074*/ 	.word	0x05000070


	//   ....[19]....
        /*0078*/ 	.word	0x05000070


	//----- nvinfo : EIATTR_COOP_GROUP_INSTR_OFFSETS
	.align		4
.L_3125:
        /*007c*/ 	.byte	0x04, 0x28
        /*007e*/ 	.short	(.L_3127 - .L_3126)


	//   ....[0]....
.L_3126:
        /*0080*/ 	.word	0x000020d0


	//   ....[1]....
        /*0084*/ 	.word	0x000020e0


	//   ....[2]....
        /*0088*/ 	.word	0x00002110


	//   ....[3]....
        /*008c*/ 	.word	0x00002120


	//   ....[4]....
        /*0090*/ 	.word	0x00002150


	//   ....[5]....
        /*0094*/ 	.word	0x00002160


	//   ....[6]....
        /*0098*/ 	.word	0x00002190


	//   ....[7]....
        /*009c*/ 	.word	0x000021a0


	//   ....[8]....
        /*00a0*/ 	.word	0x000021d0


	//   ....[9]....
        /*00a4*/ 	.word	0x000021e0


	//   ....[10]....
        /*00a8*/ 	.word	0x00004cc0


	//   ....[11]....
        /*00ac*/ 	.word	0x00004d10


	//   ....[12]....
        /*00b0*/ 	.word	0x00004d80


	//   ....[13]....
        /*00b4*/ 	.word	0x00004de0


	//   ....[14]....
        /*00b8*/ 	.word	0x00004e50


	//   ....[15]....
        /*00bc*/ 	.word	0x00004eb0


	//   ....[16]....
        /*00c0*/ 	.word	0x00004f20


	//   ....[17]....
        /*00c4*/ 	.word	0x00004f80


	//   ....[18]....
        /*00c8*/ 	.word	0x00004ff0


	//   ....[19]....
        /*00cc*/ 	.word	0x00005050


	//----- nvinfo : EIATTR_EXIT_INSTR_OFFSETS
	.align		4
.L_3127:
        /*00d0*/ 	.byte	0x04, 0x1c
        /*00d2*/ 	.short	(.L_3129 - .L_3128)


	//   ....[0]....
.L_3128:
        /*00d4*/ 	.word	0x00004c60


	//----- nvinfo : EIATTR_MAX_THREADS
	.align		4
.L_3129:
        /*00d8*/ 	.byte	0x04, 0x05
        /*00da*/ 	.short	(.L_3131 - .L_3130)
.L_3130:
        /*00dc*/ 	.word	0x00000100
        /*00e0*/ 	.word	0x00000001
        /*00e4*/ 	.word	0x00000001


	//----- nvinfo : EIATTR_CRS_STACK_SIZE
	.align		4
.L_3131:
        /*00e8*/ 	.byte	0x04, 0x1e
        /*00ea*/ 	.short	(.L_3133 - .L_3132)
.L_3132:
        /*00ec*/ 	.word	0x00000000


	//----- nvinfo : EIATTR_CBANK_PARAM_SIZE
	.align		4
.L_3133:
        /*00f0*/ 	.byte	0x03, 0x19
        /*00f2*/ 	.short	0x0128


	//----- nvinfo : EIATTR_PARAM_CBANK
	.align		4
        /*00f4*/ 	.byte	0x04, 0x0a
        /*00f6*/ 	.short	(.L_3135 - .L_3134)
	.align		4
.L_3134:
        /*00f8*/ 	.word	index@(.nv.constant0._ZN10layer_norm13ln_bwd_kernelINS_13Kernel_traitsIf6__halfS2_S2_fjLj7168ELj1ELj1ELj8ELj8ENS_18Kernel_traits_baseILj7168EfS2_S2_S2_fjLj256EEEEELb0ELb1ELb0ELb1EEEvNS_9BwdParamsE)
        /*00fc*/ 	.short	0x0210
        /*00fe*/ 	.short	0x0128


	//----- nvinfo : EIATTR_SW_WAR
	.align		4
.L_3135:
        /*0100*/ 	.byte	0x04, 0x36
        /*0102*/ 	.short	(.L_3137 - .L_3136)
.L_3136:
        /*0104*/ 	.word	0x00000008
.L_3137:


//--------------------- .nv.info._ZN10layer_norm13ln_bwd_kernelINS_13Kernel_traitsIf6__halfS2_S2_fjLj7168ELj1ELj1ELj8ELj8ENS_18Kernel_traits_baseILj7168EfS2_S2_S2_fjLj256EEEEELb0ELb1ELb1ELb0EEEvNS_9BwdParamsE --------------------------
	.section	.nv.info._ZN10layer_norm13ln_bwd_kernelINS_13Kernel_traitsIf6__halfS2_S2_fjLj7168ELj1ELj1ELj8ELj8ENS_18Kernel_traits_baseILj7168EfS2_S2_S2_fjLj256EEEEELb0ELb1ELb1ELb0EEEvNS_9BwdParamsE,"",@"SHT_CUDA_INFO"
	.sectionflags	@""
	.align	4


	//----- nvinfo : EIATTR_CUDA_API_VERSION
	.align		4
        /*0000*/ 	.byte	0x04, 0x37
        /*0002*/ 	.short	(.L_3139 - .L_3138)
.L_3138:
        /*0004*/ 	.word	0x00000082


	//----- nvinfo : EIATTR_KPARAM_INFO
	.align		4
.L_3139:
        /*0008*/ 	.byte	0x04, 0x17
        /*000a*/ 	.short	(.L_3141 - .L_3140)
.L_3140:
        /*000c*/ 	.word	0x00000000
        /*0010*/ 	.short	0x0000
        /*0012*/ 	.short	0x0000
        /*0014*/ 	.byte	0x00, 0xf0, 0xa1, 0x04


	//----- nvinfo : EIATTR_SPARSE_MMA_MASK
	.align		4
.L_3141:
        /*0018*/ 	.byte	0x03, 0x50
        /*001a*/ 	.short	0x0000


	//----- nvinfo : EIATTR_MAXREG_COUNT
	.align		4
        /*001c*/ 	.byte	0x03, 0x1b
        /*001e*/ 	.short	0x00ff


	//----- nvinfo : EIATTR_NUM_BARRIERS
	.align		4
        /*0020*/ 	.byte	0x02, 0x4c
        /*0022*/ 	.byte	0x01
	.zero		1


	//----- nvinfo : EIATTR_MERCURY_ISA_VERSION
	.align		4
        /*0024*/ 	.byte	0x03, 0x5f
        /*0026*/ 	.short	0x0101


	//----- nvinfo : EIATTR_COOP_GROUP_MASK_REGIDS
	.align		4
        /*0028*/ 	.byte	0x04, 0x29
        /*002a*/ 	.short	(.L_3143 - .L_3142)


	//   ....[0]....
.L_3142:
        /*002c*/ 	.word	0xffffffff


	//   ....[1]....
        /*0030*/ 	.word	0xffffffff


	//   ....[2]....
        /*0034*/ 	.word	0xffffffff


	//   ....[3]....
        /*0038*/ 	.word	0xffffffff


	//   ....[4]....
        /*003c*/ 	.word	0xffffffff


	//   ....[5]....
        /*0040*/ 	.word	0xffffffff


	//   ....[6]....
        /*0044*/ 	.word	0xffffffff


	//   ....[7]....
        /*0048*/ 	.word	0xffffffff


	//   ....[8]....
        /*004c*/ 	.word	0xffffffff


	//   ....[9]....
        /*0050*/ 	.word	0xffffffff


	//   ....[10]....
        /*0054*/ 	.word	0x050000b2


	//   ....[11]....
        /*0058*/ 	.word	0x050000b2


	//   ....[12]....
        /*005c*/ 	.word	0x050000b2


	//   ....[13]....
        /*0060*/ 	.word	0x050000b2


	//   ....[14]....
        /*0064*/ 	.word	0x050000b2


	//   ....[15]....
        /*0068*/ 	.word	0x050000b2


	//   ....[16]....
        /*006c*/ 	.word	0x050000b2


	//   ....[17]....
        /*0070*/ 	.word	0x050000b2


	//   ....[18]....
        /*0074*/ 	.word	0x050000b2


	//   ....[19]....
        /*0078*/ 	.word	0x050000b2


	//----- nvinfo : EIATTR_COOP_GROUP_INSTR_OFFSETS
	.align		4
.L_3143:
        /*007c*/ 	.byte	0x04, 0x28
        /*007e*/ 	.short	(.L_3145 - .L_3144)


	//   ....[0]....
.L_3144:
        /*0080*/ 	.word	0x00002920


	//   ....[1]....
        /*0084*/ 	.word	0x00002930


	//   ....[2]....
        /*0088*/ 	.word	0x00002960


	//   ....[3]....
        /*008c*/ 	.word	0x00002970


	//   ....[4]....
        /*0090*/ 	.word	0x000029a0


	//   ....[5]....
        /*0094*/ 	.word	0x000029b0


	//   ....[6]....
        /*0098*/ 	.word	0x000029e0


	//   ....[7]....
        /*009c*/ 	.word	0x000029f0


	//   ....[8]....
        /*00a0*/ 	.word	0x00002a20


	//   ....[9]....
        /*00a4*/ 	.word	0x00002a30


	//   ....[10]....
        /*00a8*/ 	.word	0x00006e40


	//   ....[11]....
        /*00ac*/ 	.word	0x00006e90


	//   ....[12]....
        /*00b0*/ 	.word	0x00006f00


	//   ....[13]....
        /*00b4*/ 	.word	0x00006f60


	//   ....[14]....
        /*00b8*/ 	.word	0x00006fd0


	//   ....[15]....
        /*00bc*/ 	.word	0x00007030


	//   ....[16]....
        /*00c0*/ 	.word	0x000070a0


	//   ....[17]....
        /*00c4*/ 	.word	0x00007100


	//   ....[18]....
        /*00c8*/ 	.word	0x00007170


	//   ....[19]....
        /*00cc*/ 	.word	0x000071d0


	//----- nvinfo : EIATTR_EXIT_INSTR_OFFSETS
	.align		4
.L_3145:
        /*00d0*/ 	.byte	0x04, 0x1c
        /*00d2*/ 	.short	(.L_3147 - .L_3146)


	//   ....[0]....
.L_3146:
        /*00d4*/ 	.word	0x00006d40


	//   ....[1]....
        /*00d8*/ 	.word	0x00006de0


	//----- nvinfo : EIATTR_MAX_THREADS
	.align		4
.L_3147:
        /*00dc*/ 	.byte	0x04, 0x05
        /*00de*/ 	.short	(.L_3149 - .L_3148)
.L_3148:
        /*00e0*/ 	.word	0x00000100
        /*00e4*/ 	.word	0x00000001
        /*00e8*/ 	.word	0x00000001


	//----- nvinfo : EIATTR_CRS_STACK_SIZE
	.align		4
.L_3149:
        /*00ec*/ 	.byte	0x04, 0x1e
        /*00ee*/ 	.short	(.L_3151 - .L_3150)
.L_3150:
        /*00f0*/ 	.word	0x00000000


	//----- nvinfo : EIATTR_CBANK_PARAM_SIZE
	.align		4
.L_3151:
        /*00f4*/ 	.byte	0x03, 0x19
        /*00f6*/ 	.short	0x0128


	//----- nvinfo : EIATTR_PARAM_CBANK
	.align		4
        /*00f8*/ 	.byte	0x04, 0x0a
        /*00fa*/ 	.short	(.L_3153 - .L_3152)
	.align		4
.L_3152:
        /*00fc*/ 	.word	index@(.nv.constant0._ZN10layer_norm13ln_bwd_kernelINS_13Kernel_traitsIf6__halfS2_S2_fjLj7168ELj1ELj1ELj8ELj8ENS_18Kernel_traits_baseILj7168EfS2_S2_S2_fjLj256EEEEELb0ELb1ELb1ELb0EEEvNS_9BwdParamsE)
        /*0100*/ 	.short	0x0210
        /*0102*/ 	.short	0x0128


	//----- nvinfo : EIATTR_SW_WAR
	.align		4
.L_3153:
        /*0104*/ 	.byte	0x04, 0x36
        /*0106*/ 	.short	(.L_3155 - .L_3154)
.L_3154:
        /*0108*/ 	.word	0x00000008
.L_3155:


//--------------------- .nv.info._ZN10layer_norm13ln_bwd_kernelINS_13Kernel_traitsIf6__halfS2_S2_fjLj7168ELj1ELj1ELj8ELj8ENS_18Kernel_traits_baseILj7168EfS2_S2_S2_fjLj256EEEEELb0ELb1ELb1ELb1EEEvNS_9BwdParamsE --------------------------
	.section	.nv.info._ZN10layer_norm13ln_bwd_kernelINS_13Kernel_traitsIf6__halfS2_S2_fjLj7168ELj1ELj1ELj8ELj8ENS_18Kernel_traits_baseILj7168EfS2_S2_S2_fjLj256EEEEELb0ELb1ELb1ELb1EEEvNS_9BwdParamsE,"",@"SHT_CUDA_INFO"
	.sectionflags	@""
	.align	4


	//----- nvinfo : EIATTR_CUDA_API_VERSION
	.align		4
        /*0000*/ 	.byte	0x04, 0x37
        /*0002*/ 	.short	(.L_3157 - .L_3156)
.L_3156:
        /*0004*/ 	.word	0x00000082


	//----- nvinfo : EIATTR_KPARAM_INFO
	.align		4
.L_3157:
        /*0008*/ 	.byte	0x04, 0x17
        /*000a*/ 	.short	(.L_3159 - .L_3158)
.L_3158:
        /*000c*/ 	.word	0x00000000
        /*0010*/ 	.short	0x0000
        /*0012*/ 	.short	0x0000
        /*0014*/ 	.byte	0x00, 0xf0, 0xa1, 0x04


	//----- nvinfo : EIATTR_SPARSE_MMA_MASK
	.align		4
.L_3159:
        /*0018*/ 	.byte	0x03, 0x50
        /*001a*/ 	.short	0x0000


	//----- nvinfo : EIATTR_MAXREG_COUNT
	.align		4
        /*001c*/ 	.byte	0x03, 0x1b
        /*001e*/ 	.short	0x00ff


	//----- nvinfo : EIATTR_NUM_BARRIERS
	.align		4
        /*0020*/ 	.byte	0x02, 0x4c
        /*0022*/ 	.byte	0x01
	.zero		1


	//----- nvinfo : EIATTR_MERCURY_ISA_VERSION
	.align		4
        /*0024*/ 	.byte	0x03, 0x5f
        /*0026*/ 	.short	0x0101


	//----- nvinfo : EIATTR_COOP_GROUP_MASK_REGIDS
	.align		4
        /*0028*/ 	.byte	0x04, 0x29
        /*002a*/ 	.short	(.L_3161 - .L_3160)


	//   ....[0]....
.L_3160:
        /*002c*/ 	.word	0xffffffff


	//   ....[1]....
        /*0030*/ 	.word	0xffffffff


	//   ....[2]....
        /*0034*/ 	.word	0xffffffff


	//   ....[3]....
        /*0038*/ 	.word	0xffffffff


	//   ....[4]....
        /*003c*/ 	.word	0xffffffff


	//   ....[5]....
        /*0040*/ 	.word	0xffffffff


	//   ....[6]....
        /*0044*/ 	.word	0xffffffff


	//   ....[7]....
        /*0048*/ 	.word	0xffffffff


	//   ....[8]....
        /*004c*/ 	.word	0xffffffff


	//   ....[9]....
        /*0050*/ 	.word	0xffffffff


	//   ....[10]....
        /*0054*/ 	.word	0x050000ae


	//   ....[11]....
        /*0058*/ 	.word	0x050000ae


	//   ....[12]....
        /*005c*/ 	.word	0x050000ae


	//   ....[13]....
        /*0060*/ 	.word	0x050000ae


	//   ....[14]....
        /*0064*/ 	.word	0x050000ae


	//   ....[15]....
        /*0068*/ 	.word	0x050000ae


	//   ....[16]....
        /*006c*/ 	.word	0x050000ae


	//   ....[17]....
        /*0070*/ 	.word	0x050000ae


	//   ....[18]....
        /*0074*/ 	.word	0x050000ae


	//   ....[19]....
        /*0078*/ 	.word	0x050000ae


	//----- nvinfo : EIATTR_COOP_GROUP_INSTR_OFFSETS
	.align		4
.L_3161:
        /*007c*/ 	.byte	0x04, 0x28
        /*007e*/ 	.short	(.L_3163 - .L_3162)


	//   ....[0]....
.L_3162:
        /*0080*/ 	.word	0x00002170


	//   ....[1]....
        /*0084*/ 	.word	0x00002180


	//   ....[2]....
        /*0088*/ 	.word	0x000021b0


	//   ....[3]....
        /*008c*/ 	.word	0x000021c0


	//   ....[4]....
        /*0090*/ 	.word	0x000021f0


	//   ....[5]....
        /*0094*/ 	.word	0x00002200


	//   ....[6]....
        /*0098*/ 	.word	0x00002230


	//   ....[7]....
        /*009c*/ 	.word	0x00002240


	//   ....[8]....
        /*00a0*/ 	.word	0x00002270


	//   ....[9]....
        /*00a4*/ 	.word	0x00002280


	//   ....[10]....
        /*00a8*/ 	.word	0x00005c60


	//   ....[11]....
        /*00ac*/ 	.word	0x00005cc0


	//   ....[12]....
        /*00b0*/ 	.word	0x00005d20


	//   ....[13]....
        /*00b4*/ 	.word	0x00005d80


	//   ....[14]....
        /*00b8*/ 	.word	0x00005df0


	//   ....[15]....
        /*00bc*/ 	.word	0x00005e50


	//   ....[16]....
        /*00c0*/ 	.word	0x00005ec0


	//   ....[17]....
        /*00c4*/ 	.word	0x00005f20


	//   ....[18]....
        /*00c8*/ 	.word	0x00005f90


	//   ....[19]....
        /*00cc*/ 	.word	0x00005ff0


	//----- nvinfo : EIATTR_EXIT_INSTR_OFFSETS
	.align		4
.L_3163:
        /*00d0*/ 	.byte	0x04, 0x1c
        /*00d2*/ 	.short	(.L_3165 - .L_3164)


	//   ....[0]....
.L_3164:
        /*00d4*/ 	.word	0x00005c10


	//----- nvinfo : EIATTR_MAX_THREADS
	.align		4
.L_3165:
        /*00d8*/ 	.byte	0x04, 0x05
        /*00da*/ 	.short	(.L_3167 - .L_3166)
.L_3166:
        /*00dc*/ 	.word	0x00000100
        /*00e0*/ 	.word	0x00000001
        /*00e4*/ 	.word	0x00000001


	//----- nvinfo : EIATTR_CRS_STACK_SIZE
	.align		4
.L_3167:
        /*00e8*/ 	.byte	0x04, 0x1e
        /*00ea*/ 	.short	(.L_3169 - .L_3168)
.L_3168:
        /*00ec*/ 	.word	0x00000000


	//----- nvinfo : EIATTR_CBANK_PARAM_SIZE
	.align		4
.L_3169:
        /*00f0*/ 	.byte	0x03, 0x19
        /*00f2*/ 	.short	0x0128


	//----- nvinfo : EIATTR_PARAM_CBANK
	.align		4
        /*00f4*/ 	.byte	0x04, 0x0a
        /*00f6*/ 	.short	(.L_3171 - .L_3170)
	.align		4
.L_3170:
        /*00f8*/ 	.word	index@(.nv.constant0._ZN10layer_norm13ln_bwd_kernelINS_13Kernel_traitsIf6__halfS2_S2_fjLj7168ELj1ELj1ELj8ELj8ENS_18Kernel_traits_baseILj7168EfS2_S2_S2_fjLj256EEEEELb0ELb1ELb1ELb1EEEvNS_9BwdParamsE)
        /*00fc*/ 	.short	0x0210
        /*00fe*/ 	.short	0x0128


	//----- nvinfo : EIATTR_SW_WAR
	.align		4
.L_3171:
        /*0100*/ 	.byte	0x04, 0x36
        /*0102*/ 	.short	(.L_3173 - .L_3172)
.L_3172:
        /*0104*/ 	.word	0x00000008
.L_3173:


//--------------------- .nv.info._ZN10layer_norm13ln_bwd_kernelINS_13Kernel_traitsIf6__halfS2_S2_fjLj7168ELj1ELj1ELj8ELj8ENS_18Kernel_traits_baseILj7168EfS2_S2_S2_fjLj256EEEEELb1ELb0ELb0ELb0EEEvNS_9BwdParamsE --------------------------
	.section	.nv.info._ZN10layer_norm13ln_bwd_kernelINS_13Kernel_traitsIf6__halfS2_S2_fjLj7168ELj1ELj1ELj8ELj8ENS_18Kernel_traits_baseILj7168EfS2_S2_S2_fjLj256EEEEELb1ELb0ELb0ELb0EEEvNS_9BwdParamsE,"",@"SHT_CUDA_INFO"
	.sectionflags	@""
	.align	4


	//----- nvinfo : EIATTR_CUDA_API_VERSION
	.align		4
        /*0000*/ 	.byte	0x04, 0x37
        /*0002*/ 	.short	(.L_3175 - .L_3174)
.L_3174:
        /*0004*/ 	.word	0x00000082


	//----- nvinfo : EIATTR_KPARAM_INFO
	.align		4
.L_3175:
        /*0008*/ 	.byte	0x04, 0x17
        /*000a*/ 	.short	(.L_3177 - .L_3176)
.L_3176:
        /*000c*/ 	.word	0x00000000
        /*0010*/ 	.short	0x0000
        /*0012*/ 	.short	0x0000
        /*0014*/ 	.byte	0x00, 0xf0, 0xa1, 0x04


	//----- nvinfo : EIATTR_SPARSE_MMA_MASK
	.align		4
.L_3177:
        /*0018*/ 	.byte	0x03, 0x50
        /*001a*/ 	.short	0x0000


	//----- nvinfo : EIATTR_MAXREG_COUNT
	.align		4
        /*001c*/ 	.byte	0x03, 0x1b
        /*001e*/ 	.short	0x00ff


	//----- nvinfo : EIATTR_NUM_BARRIERS
	.align		4
        /*0020*/ 	.byte	0x02, 0x4c
        /*0022*/ 	.byte	0x01
	.zero		1


	//----- nvinfo : EIATTR_MERCURY_ISA_VERSION
	.align		4
        /*0024*/ 	.byte	0x03, 0x5f
        /*0026*/ 	.short	0x0101


	//----- nvinfo : EIATTR_COOP_GROUP_MASK_REGIDS
	.align		4
        /*0028*/ 	.byte	0x04, 0x29
        /*002a*/ 	.short	(.L_3179 - .L_3178)


	//   ....[0]....
.L_3178:
        /*002c*/ 	.word	0xffffffff


	//   ....[1]....
        /*0030*/ 	.word	0xffffffff


	//   ....[2]....
        /*0034*/ 	.word	0xffffffff


	//   ....[3]....
        /*0038*/ 	.word	0xffffffff


	//   ....[4]....
        /*003c*/ 	.word	0xffffffff


	//   ....[5]....
        /*0040*/ 	.word	0xffffffff


	//   ....[6]....
        /*0044*/ 	.word	0xffffffff


	//   ....[7]....
        /*0048*/ 	.word	0xffffffff


	//   ....[8]....
        /*004c*/ 	.word	0xffffffff


	//   ....[9]....
        /*0050*/ 	.word	0xffffffff


	//   ....[10]....
        /*0054*/ 	.word	0x05000085


	//   ....[11]....
        /*0058*/ 	.word	0x05000085


	//   ....[12]....
        /*005c*/ 	.word	0x05000085


	//   ....[13]....
        /*0060*/ 	.word	0x05000085


	//   ....[14]....
        /*0064*/ 	.word	0x05000085


	//   ....[15]....
        /*0068*/ 	.word	0x05000085


	//   ....[16]....
        /*006c*/ 	.word	0x05000085


	//   ....[17]....
        /*0070*/ 	.word	0x05000085


	//   ....[18]....
        /*0074*/ 	.word	0x05000085


	//   ....[19]....
        /*0078*/ 	.word	0x05000085


	//----- nvinfo : EIATTR_COOP_GROUP_INSTR_OFFSETS
	.align		4
.L_3179:
        /*007c*/ 	.byte	0x04, 0x28
        /*007e*/ 	.short	(.L_3181 - .L_3180)


	//   ....[0]....
.L_3180:
        /*0080*/ 	.word	0x00002310


	//   ....[1]....
        /*0084*/ 	.word	0x00002320


	//   ....[2]....
        /*0088*/ 	.word	0x00002350


	//   ....[3]....
        /*008c*/ 	.word	0x00002360


	//   ....[4]....
        /*0090*/ 	.word	0x00002390


	//   ....[5]....
        /*0094*/ 	.word	0x000023a0


	//   ....[6]....
        /*0098*/ 	.word	0x000023d0


	//   ....[7]....
        /*009c*/ 	.word	0x000023e0


	//   ....[8]....
        /*00a0*/ 	.word	0x00002410


	//   ....[9]....
        /*00a4*/ 	.word	0x00002420


	//   ....[10]....
        /*00a8*/ 	.word	0x00004dd0


	//   ....[11]....
        /*00ac*/ 	.word	0x00004e20


	//   ....[12]....
        /*00b0*/ 	.word	0x00004e90


	//   ....[13]....
        /*00b4*/ 	.word	0x00004ef0


	//   ....[14]....
        /*00b8*/ 	.word	0x00004f60


	//   ....[15]....
        /*00bc*/ 	.word	0x00004fc0


	//   ....[16]....
        /*00c0*/ 	.word	0x00005030


	//   ....[17]....
        /*00c4*/ 	.word	0x00005090


	//   ....[18]....
        /*00c8*/ 	.word	0x00005100


	//   ....[19]....
        /*00cc*/ 	.word	0x00005160


	//----- nvinfo : EIATTR_EXIT_INSTR_OFFSETS
	.align		4
.L_3181:
        /*00d0*/ 	.byte	0x04, 0x1c
        /*00d2*/ 	.short	(.L_3183 - .L_3182)


	//   ....[0]....
.L_3182:
        /*00d4*/ 	.word	0x00004cf0


	//   ....[1]....
        /*00d8*/ 	.word	0x00004d70


	//----- nvinfo : EIATTR_MAX_THREADS
	.align		4
.L_3183:
        /*00dc*/ 	.byte	0x04, 0x05
        /*00de*/ 	.short	(.L_3185 - .L_3184)
.L_3184:
        /*00e0*/ 	.word	0x00000100
        /*00e4*/ 	.word	0x00000001
        /*00e8*/ 	.word	0x00000001


	//----- nvinfo : EIATTR_CRS_STACK_SIZE
	.align		4
.L_3185:
        /*00ec*/ 	.byte	0x04, 0x1e
        /*00ee*/ 	.short	(.L_3187 - .L_3186)
.L_3186:
        /*00f0*/ 	.word	0x00000000


	//----- nvinfo : EIATTR_CBANK_PARAM_SIZE
	.align		4
.L_3187:
        /*00f4*/ 	.byte	0x03, 0x19
        /*00f6*/ 	.short	0x0128


	//----- nvinfo : EIATTR_PARAM_CBANK
	.align		4
        /*00f8*/ 	.byte	0x04, 0x0a
        /*00fa*/ 	.short	(.L_3189 - .L_3188)
	.align		4
.L_3188:
        /*00fc*/ 	.word	index@(.nv.constant0._ZN10layer_norm13ln_bwd_kernelINS_13Kernel_traitsIf6__halfS2_S2_fjLj7168ELj1ELj1ELj8ELj8ENS_18Kernel_traits_baseILj7168EfS2_S2_S2_fjLj256EEEEELb1ELb0ELb0ELb0EEEvNS_9BwdParamsE)
        /*0100*/ 	.short	0x0210
        /*0102*/ 	.short	0x0128


	//----- nvinfo : EIATTR_SW_WAR
	.align		4
.L_3189:
        /*0104*/ 	.byte	0x04, 0x36
        /*0106*/ 	.short	(.L_3191 - .L_3190)
.L_3190:
        /*0108*/ 	.word	0x00000008
.L_3191:


//--------------------- .nv.info._ZN10layer_norm13ln_bwd_kernelINS_13Kernel_traitsIf6__halfS2_S2_fjLj7168ELj1ELj1ELj8ELj8ENS_18Kernel_traits_baseILj7168EfS2_S2_S2_fjLj256EEEEELb1ELb0ELb0ELb1EEEvNS_9BwdParamsE --------------------------
	.section	.nv.info._ZN10layer_norm13ln_bwd_kernelINS_13Kernel_traitsIf6__halfS2_S2_fjLj7168ELj1ELj1ELj8ELj8ENS_18Kernel_traits_baseILj7168EfS2_S2_S2_fjLj256EEEEELb1ELb0ELb0ELb1EEEvNS_9BwdParamsE,"",@"SHT_CUDA_INFO"
	.sectionflags	@""
	.align	4


	//----- nvinfo : EIATTR_CUDA_API_VERSION
	.align		4
        /*0000*/ 	.byte	0x04, 0x37
        /*0002*/ 	.short	(.L_3193 - .L_3192)
.L_3192:
        /*0004*/ 	.word	0x00000082


	//----- nvinfo : EIATTR_KPARAM_INFO
	.align		4
.L_3193:
        /*0008*/ 	.byte	0x04, 0x17
        /*000a*/ 	.short	(.L_3195 - .L_3194)
.L_3194:
        /*000c*/ 	.word	0x00000000
        /*0010*/ 	.short	0x0000
        /*0012*/ 	.short	0x0000
        /*0014*/ 	.byte	0x00, 0xf0, 0xa1, 0x04


	//----- nvinfo : EIATTR_SPARSE_MMA_MASK
	.align		4
.L_3195:
        /*0018*/ 	.byte	0x03, 0x50
        /*001a*/ 	.short	0x0000


	//----- nvinfo : EIATTR_MAXREG_COUNT
	.align		4
        /*001c*/ 	.byte	0x03, 0x1b
        /*001e*/ 	.short	0x00ff


	//----- nvinfo : EIATTR_NUM_BARRIERS
	.align		4
        /*0020*/ 	.byte	0x02, 0x4c
        /*0022*/ 	.byte	0x01
	.zero		1


	//----- nvinfo : EIATTR_MERCURY_ISA_VERSION
	.align		4
        /*0024*/ 	.byte	0x03, 0x5f
        /*0026*/ 	.short	0x0101


	//----- nvinfo : EIATTR_COOP_GROUP_MASK_REGIDS
	.align		4
        /*0028*/ 	.byte	0x04, 0x29
        /*002a*/ 	.short	(.L_3197 - .L_3196)


	//   ....[0]....
.L_3196:
        /*002c*/ 	.word	0xffffffff


	//   ....[1]....
        /*0030*/ 	.word	0xffffffff


	//   ....[2]....
        /*0034*/ 	.word	0xffffffff


	//   ....[3]....
        /*0038*/ 	.word	0xffffffff


	//   ....[4]....
        /*003c*/ 	.word	0xffffffff


	//   ....[5]....
        /*0040*/ 	.word	0xffffffff


	//   ....[6]....
        /*0044*/ 	.word	0xffffffff


	//   ....[7]....
        /*0048*/ 	.word	0xffffffff


	//   ....[8]....
        /*004c*/ 	.word	0xffffffff


	//   ....[9]....
        /*0050*/ 	.word	0xffffffff


	//   ....[10]....
        /*0054*/ 	.word	0x05000028


	//   ....[11]....
        /*0058*/ 	.word	0x05000028


	//   ....[12]....
        /*005c*/ 	.word	0x05000028


	//   ....[13]....
        /*0060*/ 	.word	0x05000028


	//   ....[14]....
        /*0064*/ 	.word	0x05000028


	//   ....[15]....
        /*0068*/ 	.word	0x05000028


	//   ....[16]....
        /*006c*/ 	.word	0x05000028


	//   ....[17]....
        /*0070*/ 	.word	0x05000028


	//   ....[18]....
        /*0074*/ 	.word	0x05000028


	//   ....[19]....
        /*0078*/ 	.word	0x05000028


	//----- nvinfo : EIATTR_COOP_GROUP_INSTR_OFFSETS
	.align		4
.L_3197:
        /*007c*/ 	.byte	0x04, 0x28
        /*007e*/ 	.short	(.L_3199 - .L_3198)


	//   ....[0]....
.L_3198:
        /*0080*/ 	.word	0x00001fc0


	//   ....[1]....
        /*0084*/ 	.word	0x00001fd0


	//   ....[2]....
        /*0088*/ 	.word	0x00002000


	//   ....[3]....
        /*008c*/ 	.word	0x00002010


	//   ....[4]....
        /*0090*/ 	.word	0x00002040


	//   ....[5]....
        /*0094*/ 	.word	0x00002050


	//   ....[6]....
        /*0098*/ 	.word	0x00002080


	//   ....[7]....
        /*009c*/ 	.word	0x00002090


	//   ....[8]....
        /*00a0*/ 	.word	0x000020c0


	//   ....[9]....
        /*00a4*/ 	.word	0x000020d0


	//   ....[10]....
        /*00a8*/ 	.word	0x000046f0


	//   ....[11]....
        /*00ac*/ 	.word	0x00004740


	//   ....[12]....
        /*00b0*/ 	.word	0x000047b0


	//   ....[13]....
        /*00b4*/ 	.word	0x00004810


	//   ....[14]....
        /*00b8*/ 	.word	0x00004880


	//   ....[15]....
        /*00bc*/ 	.word	0x000048e0


	//   ....[16]....
        /*00c0*/ 	.word	0x00004950


	//   ....[17]....
        /*00c4*/ 	.word	0x000049b0


	//   ....[18]....
        /*00c8*/ 	.word	0x00004a20


	//   ....[19]....
        /*00cc*/ 	.word	0x00004a80


	//----- nvinfo : EIATTR_EXIT_INSTR_OFFSETS
	.align		4
.L_3199:
        /*00d0*/ 	.byte	0x04, 0x1c
        /*00d2*/ 	.short	(.L_3201 - .L_3200)


	//   ....[0]....
.L_3200:
        /*00d4*/ 	.word	0x00004690


	//----- nvinfo : EIATTR_MAX_THREADS
	.align		4
.L_3201:
        /*00d8*/ 	.byte	0x04, 0x05
        /*00da*/ 	.short	(.L_3203 - .L_3202)
.L_3202:
        /*00dc*/ 	.word	0x00000100
        /*00e0*/ 	.word	0x00000001
        /*00e4*/ 	.word	0x00000001


	//----- nvinfo : EIATTR_CRS_STACK_SIZE
	.align		4
.L_3203:
        /*00e8*/ 	.byte	0x04, 0x1e
        /*00ea*/ 	.short	(.L_3205 - .L_3204)
.L_3204:
        /*00ec*/ 	.word	0x00000000


	//----- nvinfo : EIATTR_CBANK_PARAM_SIZE
	.align		4
.L_3205:
        /*00f0*/ 	.byte	0x03, 0x19
        /*00f2*/ 	.short	0x0128


	//----- nvinfo : EIATTR_PARAM_CBANK
	.align		4
        /*00f4*/ 	.byte	0x04, 0x0a
        /*00f6*/ 	.short	(.L_3207 - .L_3206)
	.align		4
.L_3206:
        /*00f8*/ 	.word	index@(.nv.constant0._ZN10layer_norm13ln_bwd_kernelINS_13Kernel_traitsIf6__halfS2_S2_fjLj7168ELj1ELj1ELj8ELj8ENS_18Kernel_traits_baseILj7168EfS2_S2_S2_fjLj256EEEEELb1ELb0ELb0ELb1EEEvNS_9BwdParamsE)
        /*00fc*/ 	.short	0x0210
        /*00fe*/ 	.short	0x0128


	//----- nvinfo : EIATTR_SW_WAR
	.align		4
.L_3207:
        /*0100*/ 	.byte	0x04, 0x36
        /*0102*/ 	.short	(.L_3209 - .L_3208)
.L_3208:
        /*0104*/ 	.word	0x00000008
.L_3209:


//--------------------- .nv.info._ZN10layer_norm22ln_bwd_finalize_kernelINS_22Kernel_traits_finalizeILj7168Ef6__halfS2_S2_fjLb0ELj1024ELj4ENS_18Kernel_traits_baseILj7168EfS2_S2_S2_fjLj1024EEEEELb0ELb0EEEvNS_9BwdParamsE --------------------------
	.section	.nv.info._ZN10layer_norm22ln_bwd_finalize_kernelINS_22Kernel_traits_finalizeILj7168Ef6__halfS2_S2_fjLb0ELj1024ELj4ENS_18Kernel_traits_baseILj7168EfS2_S2_S2_fjLj1024EEEEELb0ELb0EEEvNS_9BwdParamsE,"",@"SHT_CUDA_INFO"
	.sectionflags	@""
	.align	4


	//----- nvinfo : EIATTR_CUDA_API_VERSION
	.align		4
        /*0000*/ 	.byte	0x04, 0x37
        /*0002*/ 	.short	(.L_3211 - .L_3210)
.L_3210:
        /*0004*/ 	.word	0x00000082


	//----- nvinfo : EIATTR_KPARAM_INFO
	.align		4
.L_3211:
        /*0008*/ 	.byte	0x04, 0x17
        /*000a*/ 	.short	(.L_3213 - .L_3212)
.L_3212:
        /*000c*/ 	.word	0x00000000
        /*0010*/ 	.short	0x0000
        /*0012*/ 	.short	0x0000
        /*0014*/ 	.byte	0x00, 0xf0, 0xa1, 0x04


	//----- nvinfo : EIATTR_SPARSE_MMA_MASK
	.align		4
.L_3213:
        /*0018*/ 	.byte	0x03, 0x50
        /*001a*/ 	.short	0x0000


	//----- nvinfo : EIATTR_MAXREG_COUNT
	.align		4
        /*001c*/ 	.byte	0x03, 0x1b
        /*001e*/ 	.short	0x0040


	//----- nvinfo : EIATTR_NUM_BARRIERS
	.align		4
        /*0020*/ 	.byte	0x02, 0x4c
        /*0022*/ 	.byte	0x01
	.zero		1


	//----- nvinfo : EIATTR_MERCURY_ISA_VERSION
	.align		4
        /*0024*/ 	.byte	0x03, 0x5f
        /*0026*/ 	.short	0x0101


	//----- nvinfo : EIATTR_COOP_GROUP_MASK_REGIDS
	.align		4
        /*0028*/ 	.byte	0x04, 0x29
        /*002a*/ 	.short	(.L_3215 - .L_3214)


	//   ....[0]....
.L_3214:
        /*002c*/ 	.word	0xffffffff


	//   ....[1]....
        /*0030*/ 	.word	0xffffffff


	//   ....[2]....
        /*0034*/ 	.word	0xffffffff


	//   ....[3]....
        /*0038*/ 	.word	0xffffffff


	//   ....[4]....
        /*003c*/ 	.word	0xffffffff


	//   ....[5]....
        /*0040*/ 	.word	0xffffffff


	//   ....[6]....
        /*0044*/ 	.word	0xffffffff


	//   ....[7]....
        /*0048*/ 	.word	0xffffffff


	//   ....[8]....
        /*004c*/ 	.word	0xffffffff


	//   ....[9]....
        /*0050*/ 	.word	0xffffffff


	//   ....[10]....
        /*0054*/ 	.word	0x05000013


	//   ....[11]....
        /*0058*/ 	.word	0x05000013


	//   ....[12]....
        /*005c*/ 	.word	0x05000013


	//   ....[13]....
        /*0060*/ 	.word	0x05000013


	//   ....[14]....
        /*0064*/ 	.word	0x05000013


	//   ....[15]....
        /*0068*/ 	.word	0x05000013


	//   ....[16]....
        /*006c*/ 	.word	0x05000013


	//   ....[17]....
        /*0070*/ 	.word	0x05000013


	//   ....[18]....
        /*0074*/ 	.word	0x05000013


	//   ....[19]....
        /*0078*/ 	.word	0x05000013


	//----- nvinfo : EIATTR_COOP_GROUP_INSTR_OFFSETS
	.align		4
.L_3215:
        /*007c*/ 	.byte	0x04, 0x28
        /*007e*/ 	.short	(.L_3217 - .L_3216)


	//   ....[0]....
.L_3216:
        /*0080*/ 	.word	0x000008e0


	//   ....[1]....
        /*0084*/ 	.word	0x000008f0


	//   ....[2]....
        /*0088*/ 	.word	0x00000920


	//   ....[3]....
        /*008c*/ 	.word	0x00000930


	//   ....[4]....
        /*0090*/ 	.word	0x00000960


	//   ....[5]....
        /*0094*/ 	.word	0x00000970


	//   ....[6]....
        /*0098*/ 	.word	0x000009a0


	//   ....[7]....
        /*009c*/ 	.word	0x000009b0


	//   ....[8]....
        /*00a0*/ 	.word	0x000009e0


	//   ....[9]....
        /*00a4*/ 	.word	0x000009f0


	//   ....[10]....
        /*00a8*/ 	.word	0x00000bf0


	//   ....[11]....
        /*00ac*/ 	.word	0x00000c60


	//   ....[12]....
        /*00b0*/ 	.word	0x00000cd0


	//   ....[13]....
        /*00b4*/ 	.word	0x00000d40


	//   ....[14]....
        /*00b8*/ 	.word	0x00000db0


	//   ....[15]....
        /*00bc*/ 	.word	0x00000e10


	//   ....[16]....
        /*00c0*/ 	.word	0x00000e80


	//   ....[17]....
        /*00c4*/ 	.word	0x00000ef0


	//   ....[18]....
        /*00c8*/ 	.word	0x00000f60


	//   ....[19]....
        /*00cc*/ 	.word	0x00000fd0


	//----- nvinfo : EIATTR_EXIT_INSTR_OFFSETS
	.align		4
.L_3217:
        /*00d0*/ 	.byte	0x04, 0x1c
        /*00d2*/ 	.short	(.L_3219 - .L_3218)


	//   ....[0]....
.L_3218:
        /*00d4*/ 	.word	0x00000070


	//   ....[1]....
        /*00d8*/ 	.word	0x00000b90


	//----- nvinfo : EIATTR_MAX_THREADS
	.align		4
.L_3219:
        /*00dc*/ 	.byte	0x04, 0x05
        /*00de*/ 	.short	(.L_3221 - .L_3220)
.L_3220:
        /*00e0*/ 	.word	0x00000400
        /*00e4*/ 	.word	0x00000001
        /*00e8*/ 	.word	0x00000001


	//----- nvinfo : EIATTR_CRS_STACK_SIZE
	.align		4
.L_3221:
        /*00ec*/ 	.byte	0x04, 0x1e
        /*00ee*/ 	.short	(.L_3223 - .L_3222)
.L_3222:
        /*00f0*/ 	.word	0x00000000


	//----- nvinfo : EIATTR_CBANK_PARAM_SIZE
	.align		4
.L_3223:
        /*00f4*/ 	.byte	0x03, 0x19
        /*00f6*/ 	.short	0x0128


	//----- nvinfo : EIATTR_PARAM_CBANK
	.align		4
        /*00f8*/ 	.byte	0x04, 0x0a
        /*00fa*/ 	.short	(.L_3225 - .L_3224)
	.align		4
.L_3224:
        /*00fc*/ 	.word	index@(.nv.constant0._ZN10layer_norm22ln_bwd_finalize_kernelINS_22Kernel_traits_finalizeILj7168Ef6__halfS2_S2_fjLb0ELj1024ELj4ENS_18Kernel_traits_baseILj7168EfS2_S2_S2_fjLj1024EEEEELb0ELb0EEEvNS_9BwdParamsE)
        /*0100*/ 	.short	0x0210
        /*0102*/ 	.short	0x0128


	//----- nvinfo : EIATTR_SW_WAR
	.align		4
.L_3225:
        /*0104*/ 	.byte	0x04, 0x36
        /*0106*/ 	.short	(.L_3227 - .L_3226)
.L_3226:
        /*0108*/ 	.word	0x00000008
.L_3227:


//--------------------- .nv.info._ZN10layer_norm13ln_bwd_kernelINS_13Kernel_traitsIf6__halfS2_S2_fjLj7168ELj1ELj1ELj8ELj8ENS_18Kernel_traits_baseILj7168EfS2_S2_S2_fjLj256EEEEELb1ELb0ELb1ELb0EEEvNS_9BwdParamsE --------------------------
	.section	.nv.info._ZN10layer_norm13ln_bwd_kernelINS_13Kernel_traitsIf6__halfS2_S2_fjLj7168ELj1ELj1ELj8ELj8ENS_18Kernel_traits_baseILj7168EfS2_S2_S2_fjLj256EEEEELb1ELb0ELb1ELb0EEEvNS_9BwdParamsE,"",@"SHT_CUDA_INFO"
	.sectionflags	@""
	.align	4


	//----- nvinfo : EIATTR_CUDA_API_VERSION
	.align		4
        /*0000*/ 	.byte	0x04, 0x37
        /*0002*/ 	.short	(.L_3229 - .L_3228)
.L_3228:
        /*0004*/ 	.word	0x00000082


	//----- nvinfo : EIATTR_KPARAM_INFO
	.align		4
.L_3229:
        /*0008*/ 	.byte	0x04, 0x17
        /*000a*/ 	.short	(.L_3231 - .L_3230)
.L_3230:
        /*000c*/ 	.word	0x00000000
        /*0010*/ 	.short	0x0000
        /*0012*/ 	.short	0x0000
        /*0014*/ 	.byte	0x00, 0xf0, 0xa1, 0x04


	//----- nvinfo : EIATTR_SPARSE_MMA_MASK
	.align		4
.L_3231:
        /*0018*/ 	.byte	0x03, 0x50
        /*001a*/ 	.short	0x0000


	//----- nvinfo : EIATTR_MAXREG_COUNT
	.align		4
        /*001c*/ 	.byte	0x03, 0x1b
        /*001e*/ 	.short	0x00ff


	//----- nvinfo : EIATTR_NUM_BARRIERS
	.align		4
        /*0020*/ 	.byte	0x02, 0x4c
        /*0022*/ 	.byte	0x01
	.zero		1


	//----- nvinfo : EIATTR_MERCURY_ISA_VERSION
	.align		4
        /*0024*/ 	.byte	0x03, 0x5f
        /*0026*/ 	.short	0x0101


	//----- nvinfo : EIATTR_COOP_GROUP_MASK_REGIDS
	.align		4
        /*0028*/ 	.byte	0x04, 0x29
        /*002a*/ 	.short	(.L_3233 - .L_3232)


	//   ....[0]....
.L_3232:
        /*002c*/ 	.word	0xffffffff


	//   ....[1]....
        /*0030*/ 	.word	0xffffffff


	//   ....[2]....
        /*0034*/ 	.word	0xffffffff


	//   ....[3]....
        /*0038*/ 	.word	0xffffffff


	//   ....[4]....
        /*003c*/ 	.word	0xffffffff


	//   ....[5]....
        /*0040*/ 	.word	0xffffffff


	//   ....[6]....
        /*0044*/ 	.word	0xffffffff


	//   ....[7]....
        /*0048*/ 	.word	0xffffffff


	//   ....[8]....
        /*004c*/ 	.word	0xffffffff


	//   ....[9]....
        /*0050*/ 	.word	0xffffffff


	//   ....[10]....
        /*0054*/ 	.word	0x05000087


	//   ....[11]....
        /*0058*/ 	.word	0x05000087


	//   ....[12]....
        /*005c*/ 	.word	0x05000087


	//   ....[13]....
        /*0060*/ 	.word	0x05000087


	//   ....[14]....
        /*0064*/ 	.word	0x05000087


	//   ....[15]....
        /*0068*/ 	.word	0x05000087


	//   ....[16]....
        /*006c*/ 	.word	0x05000087


	//   ....[17]....
        /*0070*/ 	.word	0x05000087


	//   ....[18]....
        /*0074*/ 	.word	0x05000087


	//   ....[19]....
        /*0078*/ 	.word	0x05000087


	//----- nvinfo : EIATTR_COOP_GROUP_INSTR_OFFSETS
	.align		4
.L_3233:
        /*007c*/ 	.byte	0x04, 0x28
        /*007e*/ 	.short	(.L_3235 - .L_3234)


	//   ....[0]....
.L_3234:
        /*0080*/ 	.word	0x00002a10


	//   ....[1]....
        /*0084*/ 	.word	0x00002a20


	//   ....[2]....
        /*0088*/ 	.word	0x00002a50


	//   ....[3]....
        /*008c*/ 	.word	0x00002a60


	//   ....[4]....
        /*0090*/ 	.word	0x00002a90


	//   ....[5]....
        /*0094*/ 	.word	0x00002aa0


	//   ....[6]....
        /*0098*/ 	.word	0x00002ad0


	//   ....[7]....
        /*009c*/ 	.word	0x00002ae0


	//   ....[8]....
        /*00a0*/ 	.word	0x00002b10


	//   ....[9]....
        /*00a4*/ 	.word	0x00002b20


	//   ....[10]....
        /*00a8*/ 	.word	0x00006850


	//   ....[11]....
        /*00ac*/ 	.word	0x000068a0


	//   ....[12]....
        /*00b0*/ 	.word	0x00006910


	//   ....[13]....
        /*00b4*/ 	.word	0x00006970


	//   ....[14]....
        /*00b8*/ 	.word	0x000069e0


	//   ....[15]....
        /*00bc*/ 	.word	0x00006a40


	//   ....[16]....
        /*00c0*/ 	.word	0x00006ab0


	//   ....[17]....
        /*00c4*/ 	.word	0x00006b10


	//   ....[18]....
        /*00c8*/ 	.word	0x00006b80


	//   ....[19]....
        /*00cc*/ 	.word	0x00006be0


	//----- nvinfo : EIATTR_EXIT_INSTR_OFFSETS
	.align		4
.L_3235:
        /*00d0*/ 	.byte	0x04, 0x1c
        /*00d2*/ 	.short	(.L_3237 - .L_3236)


	//   ....[0]....
.L_3236:
        /*00d4*/ 	.word	0x00006770


	//   ....[1]....
        /*00d8*/ 	.word	0x000067f0


	//----- nvinfo : EIATTR_MAX_THREADS
	.align		4
.L_3237:
        /*00dc*/ 	.byte	0x04, 0x05
        /*00de*/ 	.short	(.L_3239 - .L_3238)
.L_3238:
        /*00e0*/ 	.word	0x00000100
        /*00e4*/ 	.word	0x00000001
        /*00e8*/ 	.word	0x00000001


	//----- nvinfo : EIATTR_CRS_STACK_SIZE
	.align		4
.L_3239:
        /*00ec*/ 	.byte	0x04, 0x1e
        /*00ee*/ 	.short	(.L_3241 - .L_3240)
.L_3240:
        /*00f0*/ 	.word	0x00000000


	//----- nvinfo : EIATTR_CBANK_PARAM_SIZE
	.align		4
.L_3241:
        /*00f4*/ 	.byte	0x03, 0x19
        /*00f6*/ 	.short	0x0128


	//----- nvinfo : EIATTR_PARAM_CBANK
	.align		4
        /*00f8*/ 	.byte	0x04, 0x0a
        /*00fa*/ 	.short	(.L_3243 - .L_3242)
	.align		4
.L_3242:
        /*00fc*/ 	.word	index@(.nv.constant0._ZN10layer_norm13ln_bwd_kernelINS_13Kernel_traitsIf6__halfS2_S2_fjLj7168ELj1ELj1ELj8ELj8ENS_18Kernel_traits_baseILj7168EfS2_S2_S2_fjLj256EEEEELb1ELb0ELb1ELb0EEEvNS_9BwdParamsE)
        /*0100*/ 	.short	0x0210
        /*0102*/ 	.short	0x0128


	//----- nvinfo : EIATTR_SW_WAR
	.align		4
.L_3243:
        /*0104*/ 	.byte	0x04, 0x36
        /*0106*/ 	.short	(.L_3245 - .L_3244)
.L_3244:
        /*0108*/ 	.word	0x00000008
.L_3245:


//--------------------- .nv.info._ZN10layer_norm22ln_bwd_finalize_kernelINS_22Kernel_traits_finalizeILj7168Ef6__halfS2_S2_fjLb0ELj1024ELj4ENS_18Kernel_traits_baseILj7168EfS2_S2_S2_fjLj1024EEEEELb0ELb1EEEvNS_9BwdParamsE --------------------------
	.section	.nv.info._ZN10layer_norm22ln_bwd_finalize_kernelINS_22Kernel_traits_finalizeILj7168Ef6__halfS2_S2_fjLb0ELj1024ELj4ENS_18Kernel_traits_baseILj7168EfS2_S2_S2_fjLj1024EEEEELb0ELb1EEEvNS_9BwdParamsE,"",@"SHT_CUDA_INFO"
	.sectionflags	@""
	.align	4


	//----- nvinfo : EIATTR_CUDA_API_VERSION
	.align		4
        /*0000*/ 	.byte	0x04, 0x37
        /*0002*/ 	.short	(.L_3247 - .L_3246)
.L_3246:
        /*0004*/ 	.word	0x00000082


	//----- nvinfo : EIATTR_KPARAM_INFO
	.align		4
.L_3247:
        /*0008*/ 	.byte	0x04, 0x17
        /*000a*/ 	.short	(.L_3249 - .L_3248)
.L_3248:
        /*000c*/ 	.word	0x00000000
        /*0010*/ 	.short	0x0000
        /*0012*/ 	.short	0x0000
        /*0014*/ 	.byte	0x00, 0xf0, 0xa1, 0x04


	//----- nvinfo : EIATTR_SPARSE_MMA_MASK
	.align		4
.L_3249:
        /*0018*/ 	.byte	0x03, 0x50
        /*001a*/ 	.short	0x0000


	//----- nvinfo : EIATTR_MAXREG_COUNT
	.align		4
        /*001c*/ 	.byte	0x03, 0x1b
        /*001e*/ 	.short	0x0040


	//----- nvinfo : EIATTR_NUM_BARRIERS
	.align		4
        /*0020*/ 	.byte	0x02, 0x4c
        /*0022*/ 	.byte	0x01
	.zero		1


	//----- nvinfo : EIATTR_MERCURY_ISA_VERSION
	.align		4
        /*0024*/ 	.byte	0x03, 0x5f
        /*0026*/ 	.short	0x0101


	//----- nvinfo : EIATTR_COOP_GROUP_MASK_REGIDS
	.align		4
        /*0028*/ 	.byte	0x04, 0x29
        /*002a*/ 	.short	(.L_3251 - .L_3250)


	//   ....[0]....
.L_3250:
        /*002c*/ 	.word	0xffffffff


	//   ....[1]....
        /*0030*/ 	.word	0xffffffff


	//   ....[2]....
        /*0034*/ 	.word	0xffffffff


	//   ....[3]....
        /*0038*/ 	.word	0xffffffff


	//   ....[4]....
        /*003c*/ 	.word	0xffffffff


	//   ....[5]....
        /*0040*/ 	.word	0xffffffff


	//   ....[6]....
        /*0044*/ 	.word	0xffffffff


	//   ....[7]....
        /*0048*/ 	.word	0xffffffff


	//   ....[8]....
        /*004c*/ 	.word	0xffffffff


	//   ....[9]....
        /*0050*/ 	.word	0xffffffff


	//   ....[10]....
        /*0054*/ 	.word	0x05000011


	//   ....[11]....
        /*0058*/ 	.word	0x05000011


	//   ....[12]....
        /*005c*/ 	.word	0x05000011


	//   ....[13]....
        /*0060*/ 	.word	0x05000011


	//   ....[14]....
        /*0064*/ 	.word	0x05000011


	//   ....[15]....
        /*0068*/ 	.word	0x05000011


	//   ....[16]....
        /*006c*/ 	.word	0x05000011


	//   ....[17]....
        /*0070*/ 	.word	0x05000011


	//   ....[18]....
        /*0074*/ 	.word	0x05000011


	//   ....[19]....
        /*0078*/ 	.word	0x05000011


	//----- nvinfo : EIATTR_COOP_GROUP_INSTR_OFFSETS
	.align		4
.L_3251:
        /*007c*/ 	.byte	0x04, 0x28
        /*007e*/ 	.short	(.L_3253 - .L_3252)


	//   ....[0]....
.L_3252:
        /*0080*/ 	.word	0x000008e0


	//   ....[1]....
        /*0084*/ 	.word	0x000008f0


	//   ....[2]....
        /*0088*/ 	.word	0x00000920


	//   ....[3]....
        /*008c*/ 	.word	0x00000930


	//   ....[4]....
        /*0090*/ 	.word	0x00000960


	//   ....[5]....
        /*0094*/ 	.word	0x00000970


	//   ....[6]....
        /*0098*/ 	.word	0x000009a0


	//   ....[7]....
        /*009c*/ 	.word	0x000009b0


	//   ....[8]....
        /*00a0*/ 	.word	0x000009e0


	//   ....[9]....
        /*00a4*/ 	.word	0x000009f0


	//   ....[10]....
        /*00a8*/ 	.word	0x00000ba0


	//   ....[11]....
        /*00ac*/ 	.word	0x00000c10


	//   ....[12]....
        /*00b0*/ 	.word	0x00000c80


	//   ....[13]....
        /*00b4*/ 	.word	0x00000cf0


	//   ....[14]....
        /*00b8*/ 	.word	0x00000d60


	//   ....[15]....
        /*00bc*/ 	.word	0x00000dc0


	//   ....[16]....
        /*00c0*/ 	.word	0x00000e30


	//   ....[17]....
        /*00c4*/ 	.word	0x00000ea0


	//   ....[18]....
        /*00c8*/ 	.word	0x00000f10


	//   ....[19]....
        /*00cc*/ 	.word	0x00000f80


	//----- nvinfo : EIATTR_EXIT_INSTR_OFFSETS
	.align		4
.L_3253:
        /*00d0*/ 	.byte	0x04, 0x1c
        /*00d2*/ 	.short	(.L_3255 - .L_3254)


	//   ....[0]....
.L_3254:
        /*00d4*/ 	.word	0x00000070


	//   ....[1]....
        /*00d8*/ 	.word	0x00000b40


	//----- nvinfo : EIATTR_MAX_THREADS
	.align		4
.L_3255:
        /*00dc*/ 	.byte	0x04, 0x05
        /*00de*/ 	.short	(.L_3257 - .L_3256)
.L_3256:
        /*00e0*/ 	.word	0x00000400
        /*00e4*/ 	.word	0x00000001
        /*00e8*/ 	.word	0x00000001


	//----- nvinfo : EIATTR_CRS_STACK_SIZE
	.align		4
.L_3257:
        /*00ec*/ 	.byte	0x04, 0x1e
        /*00ee*/ 	.short	(.L_3259 - .L_3258)
.L_3258:
        /*00f0*/ 	.word	0x00000000


	//----- nvinfo : EIATTR_CBANK_PARAM_SIZE
	.align		4
.L_3259:
        /*00f4*/ 	.byte	0x03, 0x19
        /*00f6*/ 	.short	0x0128


	//----- nvinfo : EIATTR_PARAM_CBANK
	.align		4
        /*00f8*/ 	.byte	0x04, 0x0a
        /*00fa*/ 	.short	(.L_3261 - .L_3260)
	.align		4
.L_3260:
        /*00fc*/ 	.word	index@(.nv.constant0._ZN10layer_norm22ln_bwd_finalize_kernelINS_22Kernel_traits_finalizeILj7168Ef6__halfS2_S2_fjLb0ELj1024ELj4ENS_18Kernel_traits_baseILj7168EfS2_S2_S2_fjLj1024EEEEELb0ELb1EEEvNS_9BwdParamsE)
        /*0100*/ 	.short	0x0210
        /*0102*/ 	.short	0x0128


	//----- nvinfo : EIATTR_SW_WAR
	.align		4
.L_3261:
        /*0104*/ 	.byte	0x04, 0x36
        /*0106*/ 	.short	(.L_3263 - .L_3262)
.L_3262:
        /*0108*/ 	.word	0x00000008
.L_3263:


//--------------------- .nv.info._ZN10layer_norm13ln_bwd_kernelINS_13Kernel_traitsIf6__halfS2_S2_fjLj7168ELj1ELj1ELj8ELj8ENS_18Kernel_traits_baseILj7168EfS2_S2_S2_fjLj256EEEEELb1ELb0ELb1ELb1EEEvNS_9BwdParamsE --------------------------
	.section	.nv.info._ZN10layer_norm13ln_bwd_kernelINS_13Kernel_traitsIf6__halfS2_S2_fjLj7168ELj1ELj1ELj8ELj8ENS_18Kernel_traits_baseILj7168EfS2_S2_S2_fjLj256EEEEELb1ELb0ELb1ELb1EEEvNS_9BwdParamsE,"",@"SHT_CUDA_INFO"
	.sectionflags	@""
	.align	4


	//----- nvinfo : EIATTR_CUDA_API_VERSION
	.align		4
        /*0000*/ 	.byte	0x04, 0x37
        /*0002*/ 	.short	(.L_3265 - .L_3264)
.L_3264:
        /*0004*/ 	.word	0x00000082


	//----- nvinfo : EIATTR_KPARAM_INFO
	.align		4
.L_3265:
        /*0008*/ 	.byte	0x04, 0x17
        /*000a*/ 	.short	(.L_3267 - .L_3266)
.L_3266:
        /*000c*/ 	.word	0x00000000
        /*0010*/ 	.short	0x0000
        /*0012*/ 	.short	0x0000
        /*0014*/ 	.byte	0x00, 0xf0, 0xa1, 0x04


	//----- nvinfo : EIATTR_SPARSE_MMA_MASK
	.align		4
.L_3267:
        /*0018*/ 	.byte	0x03, 0x50
        /*001a*/ 	.short	0x0000


	//----- nvinfo : EIATTR_MAXREG_COUNT
	.align		4
        /*001c*/ 	.byte	0x03, 0x1b
        /*001e*/ 	.short	0x00ff


	//----- nvinfo : EIATTR_NUM_BARRIERS
	.align		4
        /*0020*/ 	.byte	0x02, 0x4c
        /*0022*/ 	.byte	0x01
	.zero		1


	//----- nvinfo : EIATTR_MERCURY_ISA_VERSION
	.align		4
        /*0024*/ 	.byte	0x03, 0x5f
        /*0026*/ 	.short	0x0101


	//----- nvinfo : EIATTR_COOP_GROUP_MASK_REGIDS
	.align		4
        /*0028*/ 	.byte	0x04, 0x29
        /*002a*/ 	.short	(.L_3269 - .L_3268)


	//   ....[0]....
.L_3268:
        /*002c*/ 	.word	0xffffffff


	//   ....[1]....
        /*0030*/ 	.word	0xffffffff


	//   ....[2]....
        /*0034*/ 	.word	0xffffffff


	//   ....[3]....
        /*0038*/ 	.word	0xffffffff


	//   ....[4]....
        /*003c*/ 	.word	0xffffffff


	//   ....[5]....
        /*0040*/ 	.word	0xffffffff


	//   ....[6]....
        /*0044*/ 	.word	0xffffffff


	//   ....[7]....
        /*0048*/ 	.word	0xffffffff


	//   ....[8]....
        /*004c*/ 	.word	0xffffffff


	//   ....[9]....
        /*0050*/ 	.word	0xffffffff


	//   ....[10]....
        /*0054*/ 	.word	0x05000084


	//   ....[11]....
        /*0058*/ 	.word	0x05000084


	//   ....[12]....
        /*005c*/ 	.word	0x05000084


	//   ....[13]....
        /*0060*/ 	.word	0x05000084


	//   ....[14]....
        /*0064*/ 	.word	0x05000084


	//   ....[15]....
        /*0068*/ 	.word	0x05000084


	//   ....[16]....
        /*006c*/ 	.word	0x05000084


	//   ....[17]....
        /*0070*/ 	.word	0x05000084


	//   ....[18]....
        /*0074*/ 	.word	0x05000084


	//   ....[19]....
        /*0078*/ 	.word	0x05000084


	//----- nvinfo : EIATTR_COOP_GROUP_INSTR_OFFSETS
	.align		4
.L_3269:
        /*007c*/ 	.byte	0x04, 0x28
        /*007e*/ 	.short	(.L_3271 - .L_3270)


	//   ....[0]....
.L_3270:
        /*0080*/ 	.word	0x00002260


	//   ....[1]....
        /*0084*/ 	.word	0x00002270


	//   ....[2]....
        /*0088*/ 	.word	0x000022a0


	//   ....[3]....
        /*008c*/ 	.word	0x000022b0


	//   ....[4]....
        /*0090*/ 	.word	0x000022e0


	//   ....[5]....
        /*0094*/ 	.word	0x000022f0


	//   ....[6]....
        /*0098*/ 	.word	0x00002320


	//   ....[7]....
        /*009c*/ 	.word	0x00002330


	//   ....[8]....
        /*00a0*/ 	.word	0x00002360


	//   ....[9]....
        /*00a4*/ 	.word	0x00002370


	//   ....[10]....
        /*00a8*/ 	.word	0x00005870


	//   ....[11]....
        /*00ac*/ 	.word	0x000058c0


	//   ....[12]....
        /*00b0*/ 	.word	0x00005930


	//   ....[13]....
        /*00b4*/ 	.word	0x00005990


	//   ....[14]....
        /*00b8*/ 	.word	0x00005a00


	//   ....[15]....
        /*00bc*/ 	.word	0x00005a60


	//   ....[16]....
        /*00c0*/ 	.word	0x00005ad0


	//   ....[17]....
        /*00c4*/ 	.word	0x00005b30


	//   ....[18]....
        /*00c8*/ 	.word	0x00005ba0


	//   ....[19]....
        /*00cc*/ 	.word	0x00005c00


	//----- nvinfo : EIATTR_EXIT_INSTR_OFFSETS
	.align		4
.L_3271:
        /*00d0*/ 	.byte	0x04, 0x1c
        /*00d2*/ 	.short	(.L_3273 - .L_3272)


	//   ....[0]....
.L_3272:
        /*00d4*/ 	.word	0x00005810


	//----- nvinfo : EIATTR_MAX_THREADS
	.align		4
.L_3273:
        /*00d8*/ 	.byte	0x04, 0x05
        /*00da*/ 	.short	(.L_3275 - .L_3274)
.L_3274:
        /*00dc*/ 	.word	0x00000100
        /*00e0*/ 	.word	0x00000001
        /*00e4*/ 	.word	0x00000001


	//----- nvinfo : EIATTR_CRS_STACK_SIZE
	.align		4
.L_3275:
        /*00e8*/ 	.byte	0x04, 0x1e
        /*00ea*/ 	.short	(.L_3277 - .L_3276)
.L_3276:
        /*00ec*/ 	.word	0x00000000


	//----- nvinfo : EIATTR_CBANK_PARAM_SIZE
	.align		4
.L_3277:
        /*00f0*/ 	.byte	0x03, 0x19
        /*00f2*/ 	.short	0x0128


	//----- nvinfo : EIATTR_PARAM_CBANK
	.align		4
        /*00f4*/ 	.byte	0x04, 0x0a
        /*00f6*/ 	.short	(.L_3279 - .L_3278)
	.align		4
.L_3278:
        /*00f8*/ 	.word	index@(.nv.constant0._ZN10layer_norm13ln_bwd_kernelINS_13Kernel_traitsIf6__halfS2_S2_fjLj7168ELj1ELj1ELj8ELj8ENS_18Kernel_traits_baseILj7168EfS2_S2_S2_fjLj256EEEEELb1ELb0ELb1ELb1EEEvNS_9BwdParamsE)
        /*00fc*/ 	.short	0x0210
        /*00fe*/ 	.short	0x0128


	//----- nvinfo : EIATTR_SW_WAR
	.align		4
.L_3279:
        /*0100*/ 	.byte	0x04, 0x36
        /*0102*/ 	.short	(.L_3281 - .L_3280)
.L_3280:
        /*0104*/ 	.word	0x00000008
.L_3281:


//--------------------- .nv.info._ZN10layer_norm13ln_bwd_kernelINS_13Kernel_traitsIf6__halfS2_S2_fjLj7168ELj1ELj1ELj8ELj8ENS_18Kernel_traits_baseILj7168EfS2_S2_S2_fjLj256EEEEELb1ELb1ELb0ELb0EEEvNS_9BwdParamsE --------------------------
	.section	.nv.info._ZN10layer_norm13ln_bwd_kernelINS_13Kernel_traitsIf6__halfS2_S2_fjLj7168ELj1ELj1ELj8ELj8ENS_18Kernel_traits_baseILj7168EfS2_S2_S2_fjLj256EEEEELb1ELb1ELb0ELb0EEEvNS_9BwdParamsE,"",@"SHT_CUDA_INFO"
	.sectionflags	@""
	.align	4


	//----- nvinfo : EIATTR_CUDA_API_VERSION
	.align		4
        /*0000*/ 	.byte	0x04, 0x37
        /*0002*/ 	.short	(.L_3283 - .L_3282)
.L_3282:
        /*0004*/ 	.word	0x00000082


	//----- nvinfo : EIATTR_KPARAM_INFO
	.align		4
.L_3283:
        /*0008*/ 	.byte	0x04, 0x17
        /*000a*/ 	.short	(.L_3285 - .L_3284)
.L_3284:
        /*000c*/ 	.word	0x00000000
        /*0010*/ 	.short	0x0000
        /*0012*/ 	.short	0x0000
        /*0014*/ 	.byte	0x00, 0xf0, 0xa1, 0x04


	//----- nvinfo : EIATTR_SPARSE_MMA_MASK
	.align		4
.L_3285:
        /*0018*/ 	.byte	0x03, 0x50
        /*001a*/ 	.short	0x0000


	//----- nvinfo : EIATTR_MAXREG_COUNT
	.align		4
        /*001c*/ 	.byte	0x03, 0x1b
        /*001e*/ 	.short	0x00ff


	//----- nvinfo : EIATTR_NUM_BARRIERS
	.align		4
        /*0020*/ 	.byte	0x02, 0x4c
        /*0022*/ 	.byte	0x01
	.zero		1


	//----- nvinfo : EIATTR_MERCURY_ISA_VERSION
	.align		4
        /*0024*/ 	.byte	0x03, 0x5f
        /*0026*/ 	.short	0x0101


	//----- nvinfo : EIATTR_COOP_GROUP_MASK_REGIDS
	.align		4
        /*0028*/ 	.byte	0x04, 0x29
        /*002a*/ 	.short	(.L_3287 - .L_3286)


	//   ....[0]....
.L_3286:
        /*002c*/ 	.word	0xffffffff


	//   ....[1]....
        /*0030*/ 	.word	0xffffffff


	//   ....[2]....
        /*0034*/ 	.word	0xffffffff


	//   ....[3]....
        /*0038*/ 	.word	0xffffffff


	//   ....[4]....
        /*003c*/ 	.word	0xffffffff


	//   ....[5]....
        /*0040*/ 	.word	0xffffffff


	//   ....[6]....
        /*0044*/ 	.word	0xffffffff


	//   ....[7]....
        /*0048*/ 	.word	0xffffffff


	//   ....[8]....
        /*004c*/ 	.word	0xffffffff


	//   ....[9]....
        /*0050*/ 	.word	0xffffffff


	//   ....[10]....
        /*0054*/ 	.word	0x050000b2


	//   ....[11]....
        /*0058*/ 	.word	0x050000b2


	//   ....[12]....
        /*005c*/ 	.word	0x050000b2


	//   ....[13]....
        /*0060*/ 	.word	0x050000b2


	//   ....[14]....
        /*0064*/ 	.word	0x050000b2


	//   ....[15]....
        /*0068*/ 	.word	0x050000b2


	//   ....[16]....
        /*006c*/ 	.word	0x050000b2


	//   ....[17]....
        /*0070*/ 	.word	0x050000b2


	//   ....[18]....
        /*0074*/ 	.word	0x050000b2


	//   ....[19]....
        /*0078*/ 	.word	0x050000b2


	//----- nvinfo : EIATTR_COOP_GROUP_INSTR_OFFSETS
	.align		4
.L_3287:
        /*007c*/ 	.byte	0x04, 0x28
        /*007e*/ 	.short	(.L_3289 - .L_3288)


	//   ....[0]....
.L_3288:
        /*0080*/ 	.word	0x00002580


	//   ....[1]....
        /*0084*/ 	.word	0x00002590


	//   ....[2]....
        /*0088*/ 	.word	0x000025c0


	//   ....[3]....
        /*008c*/ 	.word	0x000025d0


	//   ....[4]....
        /*0090*/ 	.word	0x00002600


	//   ....[5]....
        /*0094*/ 	.word	0x00002610


	//   ....[6]....
        /*0098*/ 	.word	0x00002640


	//   ....[7]....
        /*009c*/ 	.word	0x00002650


	//   ....[8]....
        /*00a0*/ 	.word	0x00002680


	//   ....[9]....
        /*00a4*/ 	.word	0x00002690


	//   ....[10]....
        /*00a8*/ 	.word	0x00005d60


	//   ....[11]....
        /*00ac*/ 	.word	0x00005db0


	//   ....[12]....
        /*00b0*/ 	.word	0x00005e20


	//   ....[13]....
        /*00b4*/ 	.word	0x00005e80


	//   ....[14]....
        /*00b8*/ 	.word	0x00005ef0


	//   ....[15]....
        /*00bc*/ 	.word	0x00005f50


	//   ....[16]....
        /*00c0*/ 	.word	0x00005fc0


	//   ....[17]....
        /*00c4*/ 	.word	0x00006020


	//   ....[18]....
        /*00c8*/ 	.word	0x00006090


	//   ....[19]....
        /*00cc*/ 	.word	0x000060f0


	//----- nvinfo : EIATTR_EXIT_INSTR_OFFSETS
	.align		4
.L_3289:
        /*00d0*/ 	.byte	0x04, 0x1c
        /*00d2*/ 	.short	(.L_3291 - .L_3290)


	//   ....[0]....
.L_3290:
        /*00d4*/ 	.word	0x00005c60


	//   ....[1]....
        /*00d8*/ 	.word	0x00005d00


	//----- nvinfo : EIATTR_MAX_THREADS
	.align		4
.L_3291:
        /*00dc*/ 	.byte	0x04, 0x05
        /*00de*/ 	.short	(.L_3293 - .L_3292)
.L_3292:
        /*00e0*/ 	.word	0x00000100
        /*00e4*/ 	.word	0x00000001
        /*00e8*/ 	.word	0x00000001


	//----- nvinfo : EIATTR_CRS_STACK_SIZE
	.align		4
.L_3293:
        /*00ec*/ 	.byte	0x04, 0x1e
        /*00ee*/ 	.short	(.L_3295 - .L_3294)
.L_3294:
        /*00f0*/ 	.word	0x00000000


	//----- nvinfo : EIATTR_CBANK_PARAM_SIZE
	.align		4
.L_3295:
        /*00f4*/ 	.byte	0x03, 0x19
        /*00f6*/ 	.short	0x0128


	//----- nvinfo : EIATTR_PARAM_CBANK
	.align		4
        /*00f8*/ 	.byte	0x04, 0x0a
        /*00fa*/ 	.short	(.L_3297 - .L_3296)
	.align		4
.L_3296:
        /*00fc*/ 	.word	index@(.nv.constant0._ZN10layer_norm13ln_bwd_kernelINS_13Kernel_traitsIf6__halfS2_S2_fjLj7168ELj1ELj1ELj8ELj8ENS_18Kernel_traits_baseILj7168EfS2_S2_S2_fjLj256EEEEELb1ELb1ELb0ELb0EEEvNS_9BwdParamsE)
        /*0100*/ 	.short	0x0210
        /*0102*/ 	.short	0x0128


	//----- nvinfo : EIATTR_SW_WAR
	.align		4
.L_3297:
        /*0104*/ 	.byte	0x04, 0x36
        /*0106*/ 	.short	(.L_3299 - .L_3298)
.L_3298:
        /*0108*/ 	.word	0x00000008
.L_3299:


//--------------------- .nv.info._ZN10layer_norm13ln_bwd_kernelINS_13Kernel_traitsIf6__halfS2_S2_fjLj7168ELj1ELj1ELj8ELj8ENS_18Kernel_traits_baseILj7168EfS2_S2_S2_fjLj256EEEEELb1ELb1ELb0ELb1EEEvNS_9BwdParamsE --------------------------
	.section	.nv.info._ZN10layer_norm13ln_bwd_kernelINS_13Kernel_traitsIf6__halfS2_S2_fjLj7168ELj1ELj1ELj8ELj8ENS_18Kernel_traits_baseILj7168EfS2_S2_S2_fjLj256EEEEELb1ELb1ELb0ELb1EEEvNS_9BwdParamsE,"",@"SHT_CUDA_INFO"
	.sectionflags	@""
	.align	4


	//----- nvinfo : EIATTR_CUDA_API_VERSION
	.align		4
        /*0000*/ 	.byte	0x04, 0x37
        /*0002*/ 	.short	(.L_3301 - .L_3300)
.L_3300:
        /*0004*/ 	.word	0x00000082


	//----- nvinfo : EIATTR_KPARAM_INFO
	.align		4
.L_3301:
        /*0008*/ 	.byte	0x04, 0x17
        /*000a*/ 	.short	(.L_3303 - .L_3302)
.L_3302:
        /*000c*/ 	.word	0x00000000
        /*0010*/ 	.short	0x0000
        /*0012*/ 	.short	0x0000
        /*0014*/ 	.byte	0x00, 0xf0, 0xa1, 0x04


	//----- nvinfo : EIATTR_SPARSE_MMA_MASK
	.align		4
.L_3303:
        /*0018*/ 	.byte	0x03, 0x50
        /*001a*/ 	.short	0x0000


	//----- nvinfo : EIATTR_MAXREG_COUNT
	.align		4
        /*001c*/ 	.byte	0x03, 0x1b
        /*001e*/ 	.short	0x00ff


	//----- nvinfo : EIATTR_NUM_BARRIERS
	.align		4
        /*0020*/ 	.byte	0x02, 0x4c
        /*0022*/ 	.byte	0x01
	.zero		1


	//----- nvinfo : EIATTR_MERCURY_ISA_VERSION
	.align		4
        /*0024*/ 	.byte	0x03, 0x5f
        /*0026*/ 	.short	0x0101


	//----- nvinfo : EIATTR_COOP_GROUP_MASK_REGIDS
	.align		4
        /*0028*/ 	.byte	0x04, 0x29
        /*002a*/ 	.short	(.L_3305 - .L_3304)


	//   ....[0]....
.L_3304:
        /*002c*/ 	.word	0xffffffff


	//   ....[1]....
        /*0030*/ 	.word	0xffffffff


	//   ....[2]....
        /*0034*/ 	.word	0xffffffff


	//   ....[3]....
        /*0038*/ 	.word	0xffffffff


	//   ....[4]....
        /*003c*/ 	.word	0xffffffff


	//   ....[5]....
        /*0040*/ 	.word	0xffffffff


	//   ....[6]....
        /*0044*/ 	.word	0xffffffff


	//   ....[7]....
        /*0048*/ 	.word	0xffffffff


	//   ....[8]....
        /*004c*/ 	.word	0xffffffff


	//   ....[9]....
        /*0050*/ 	.word	0xffffffff


	//   ....[10]....
        /*0054*/ 	.word	0x05000032


	//   ....[11]....
        /*0058*/ 	.word	0x05000032


	//   ....[12]....
        /*005c*/ 	.word	0x05000032


	//   ....[13]....
        /*0060*/ 	.word	0x05000032


	//   ....[14]....
        /*0064*/ 	.word	0x05000032


	//   ....[15]....
        /*0068*/ 	.word	0x05000032


	//   ....[16]....
        /*006c*/ 	.word	0x05000032


	//   ....[17]....
        /*0070*/ 	.word	0x05000032


	//   ....[18]....
        /*0074*/ 	.word	0x05000032


	//   ....[19]....
        /*0078*/ 	.word	0x05000032


	//----- nvinfo : EIATTR_COOP_GROUP_INSTR_OFFSETS
	.align		4
.L_3305:
        /*007c*/ 	.byte	0x04, 0x28
        /*007e*/ 	.short	(.L_3307 - .L_3306)


	//   ....[0]....
.L_3306:
        /*0080*/ 	.word	0x00002250


	//   ....[1]....
        /*0084*/ 	.word	0x00002260


	//   ....[2]....
        /*0088*/ 	.word	0x00002290


	//   ....[3]....
        /*008c*/ 	.word	0x000022a0


	//   ....[4]....
        /*0090*/ 	.word	0x000022d0


	//   ....[5]....
        /*0094*/ 	.word	0x000022e0


	//   ....[6]....
        /*0098*/ 	.word	0x00002310


	//   ....[7]....
        /*009c*/ 	.word	0x00002320


	//   ....[8]....
        /*00a0*/ 	.word	0x00002350


	//   ....[9]....
        /*00a4*/ 	.word	0x00002360


	//   ....[10]....
        /*00a8*/ 	.word	0x000056e0


	//   ....[11]....
        /*00ac*/ 	.word	0x00005740


	//   ....[12]....
        /*00b0*/ 	.word	0x000057a0


	//   ....[13]....
        /*00b4*/ 	.word	0x00005800


	//   ....[14]....
        /*00b8*/ 	.word	0x00005870


	//   ....[15]....
        /*00bc*/ 	.word	0x000058d0


	//   ....[16]....
        /*00c0*/ 	.word	0x00005940


	//   ....[17]....
        /*00c4*/ 	.word	0x000059a0


	//   ....[18]....
        /*00c8*/ 	.word	0x00005a10


	//   ....[19]....
        /*00cc*/ 	.word	0x00005a60


	//----- nvinfo : EIATTR_EXIT_INSTR_OFFSETS
	.align		4
.L_3307:
        /*00d0*/ 	.byte	0x04, 0x1c
        /*00d2*/ 	.short	(.L_3309 - .L_3308)


	//   ....[0]....
.L_3308:
        /*00d4*/ 	.word	0x00005690


	//----- nvinfo : EIATTR_MAX_THREADS
	.align		4
.L_3309:
        /*00d8*/ 	.byte	0x04, 0x05
        /*00da*/ 	.short	(.L_3311 - .L_3310)
.L_3310:
        /*00dc*/ 	.word	0x00000100
        /*00e0*/ 	.word	0x00000001
        /*00e4*/ 	.word	0x00000001


	//----- nvinfo : EIATTR_CRS_STACK_SIZE
	.align		4
.L_3311:
        /*00e8*/ 	.byte	0x04, 0x1e
        /*00ea*/ 	.short	(.L_3313 - .L_3312)
.L_3312:
        /*00ec*/ 	.word	0x00000000


	//----- nvinfo : EIATTR_CBANK_PARAM_SIZE
	.align		4
.L_3313:
        /*00f0*/ 	.byte	0x03, 0x19
        /*00f2*/ 	.short	0x0128


	//----- nvinfo : EIATTR_PARAM_CBANK
	.align		4
        /*00f4*/ 	.byte	0x04, 0x0a
        /*00f6*/ 	.short	(.L_3315 - .L_3314)
	.align		4
.L_3314:
        /*00f8*/ 	.word	index@(.nv.constant0._ZN10layer_norm13ln_bwd_kernelINS_13Kernel_traitsIf6__halfS2_S2_fjLj7168ELj1ELj1ELj8ELj8ENS_18Kernel_traits_baseILj7168EfS2_S2_S2_fjLj256EEEEELb1ELb1ELb0ELb1EEEvNS_9BwdParamsE)
        /*00fc*/ 	.short	0x0210
        /*00fe*/ 	.short	0x0128


	//----- nvinfo : EIATTR_SW_WAR
	.align		4
.L_3315:
        /*0100*/ 	.byte	0x04, 0x36
        /*0102*/ 	.short	(.L_3317 - .L_3316)
.L_3316:
        /*0104*/ 	.word	0x00000008
.L_3317:


//--------------------- .nv.info._ZN10layer_norm22ln_bwd_finalize_kernelINS_22Kernel_traits_finalizeILj7168Ef6__halfS2_S2_fjLb1ELj1024ELj4ENS_18Kernel_traits_baseILj7168EfS2_S2_S2_fjLj1024EEEEELb1ELb0EEEvNS_9BwdParamsE --------------------------
	.section	.nv.info._ZN10layer_norm22ln_bwd_finalize_kernelINS_22Kernel_traits_finalizeILj7168Ef6__halfS2_S2_fjLb1ELj1024ELj4ENS_18Kernel_traits_baseILj7168EfS2_S2_S2_fjLj1024EEEEELb1ELb0EEEvNS_9BwdParamsE,"",@"SHT_CUDA_INFO"
	.sectionflags	@""
	.align	4


	//----- nvinfo : EIATTR_CUDA_API_VERSION
	.align		4
        /*0000*/ 	.byte	0x04, 0x37
        /*0002*/ 	.short	(.L_3319 - .L_3318)
.L_3318:
        /*0004*/ 	.word	0x00000082


	//----- nvinfo : EIATTR_KPARAM_INFO
	.align		4
.L_3319:
        /*0008*/ 	.byte	0x04, 0x17
        /*000a*/ 	.short	(.L_3321 - .L_3320)
.L_3320:
        /*000c*/ 	.word	0x00000000
        /*0010*/ 	.short	0x0000
        /*0012*/ 	.short	0x0000
        /*0014*/ 	.byte	0x00, 0xf0, 0xa1, 0x04


	//----- nvinfo : EIATTR_SPARSE_MMA_MASK
	.align		4
.L_3321:
        /*0018*/ 	.byte	0x03, 0x50
        /*001a*/ 	.short	0x0000


	//----- nvinfo : EIATTR_MAXREG_COUNT
	.align		4
        /*001c*/ 	.byte	0x03, 0x1b
        /*001e*/ 	.short	0x0040


	//----- nvinfo : EIATTR_NUM_BARRIERS
	.align		4
        /*0020*/ 	.byte	0x02, 0x4c
        /*0022*/ 	.byte	0x01
	.zero		1


	//----- nvinfo : EIATTR_MERCURY_ISA_VERSION
	.align		4
        /*0024*/ 	.byte	0x03, 0x5f
        /*0026*/ 	.short	0x0101


	//----- nvinfo : EIATTR_COOP_GROUP_MASK_REGIDS
	.align		4
        /*0028*/ 	.byte	0x04, 0x29
        /*002a*/ 	.short	(.L_3323 - .L_3322)


	//   ....[0]....
.L_3322:
        /*002c*/ 	.word	0xffffffff


	//   ....[1]....
        /*0030*/ 	.word	0xffffffff


	//   ....[2]....
        /*0034*/ 	.word	0xffffffff


	//   ....[3]....
        /*0038*/ 	.word	0xffffffff


	//   ....[4]....
        /*003c*/ 	.word	0xffffffff


	//   ....[5]....
        /*0040*/ 	.word	0xffffffff


	//   ....[6]....
        /*0044*/ 	.word	0xffffffff


	//   ....[7]....
        /*0048*/ 	.word	0xffffffff


	//   ....[8]....
        /*004c*/ 	.word	0xffffffff


	//   ....[9]....
        /*0050*/ 	.word	0xffffffff


	//   ....[10]....
        /*0054*/ 	.word	0xffffffff


	//   ....[11]....
        /*0058*/ 	.word	0xffffffff


	//   ....[12]....
        /*005c*/ 	.word	0xffffffff


	//   ....[13]....
        /*0060*/ 	.word	0xffffffff


	//   ....[14]....
        /*0064*/ 	.word	0xffffffff


	//   ....[15]....
        /*0068*/ 	.word	0x05000014


	//   ....[16]....
        /*006c*/ 	.word	0x05000014


	//   ....[17]....
        /*0070*/ 	.word	0x05000014


	//   ....[18]....
        /*0074*/ 	.word	0x05000014


	//   ....[19]....
        /*0078*/ 	.word	0x05000014


	//   ....[20]....
        /*007c*/ 	.word	0x05000014


	//   ....[21]....
        /*0080*/ 	.word	0x05000014


	//   ....[22]....
        /*0084*/ 	.word	0x05000014


	//   ....[23]....
        /*0088*/ 	.word	0x05000014


	//   ....[24]....
        /*008c*/ 	.word	0x05000014


	//   ....[25]....
        /*0090*/ 	.word	0x05000014


	//   ....[26]....
        /*0094*/ 	.word	0x05000014


	//   ....[27]....
        /*0098*/ 	.word	0x05000014


	//   ....[28]....
        /*009c*/ 	.word	0x05000014


	//   ....[29]....
        /*00a0*/ 	.word	0x05000014


	//----- nvinfo : EIATTR_COOP_GROUP_INSTR_OFFSETS
	.align		4
.L_3323:
        /*00a4*/ 	.byte	0x04, 0x28
        /*00a6*/ 	.short	(.L_3325 - .L_3324)


	//   ....[0]....
.L_3324:
        /*00a8*/ 	.word	0x00000ad0


	//   ....[1]....
        /*00ac*/ 	.word	0x00000ae0


	//   ....[2]....
        /*00b0*/ 	.word	0x00000af0


	//   ....[3]....
        /*00b4*/ 	.word	0x00000b20


	//   ....[4]....
        /*00b8*/ 	.word	0x00000b40


	//   ....[5]....
        /*00bc*/ 	.word	0x00000b50


	//   ....[6]....
        /*00c0*/ 	.word	0x00000b90


	//   ....[7]....
        /*00c4*/ 	.word	0x00000ba0


	//   ....[8]....
        /*00c8*/ 	.word	0x00000bb0


	//   ....[9]....
        /*00cc*/ 	.word	0x00000be0


	//   ....[10]....
        /*00d0*/ 	.word	0x00000c00


	//   ....[11]....
        /*00d4*/ 	.word	0x00000c10


	//   ....[12]....
        /*00d8*/ 	.word	0x00000c40


	//   ....[13]....
        /*00dc*/ 	.word	0x00000c60


	//   ....[14]....
        /*00e0*/ 	.word	0x00000c70


	//   ....[15]....
        /*00e4*/ 	.word	0x00000ef0


	//   ....[16]....
        /*00e8*/ 	.word	0x00000f60


	//   ....[17]....
        /*00ec*/ 	.word	0x00000fd0


	//   ....[18]....
        /*00f0*/ 	.word	0x00001040


	//   ....[19]....
        /*00f4*/ 	.word	0x000010b0


	//   ....[20]....
        /*00f8*/ 	.word	0x00001110


	//   ....[21]....
        /*00fc*/ 	.word	0x00001180


	//   ....[22]....
        /*0100*/ 	.word	0x000011f0


	//   ....[23]....
        /*0104*/ 	.word	0x00001260


	//   ....[24]....
        /*0108*/ 	.word	0x000012d0


	//   ....[25]....
        /*010c*/ 	.word	0x00001330


	//   ....[26]....
        /*0110*/ 	.word	0x000013a0


	//   ....[27]....
        /*0114*/ 	.word	0x00001410


	//   ....[28]....
        /*0118*/ 	.word	0x00001480


	//   ....[29]....
        /*011c*/ 	.word	0x000014f0


	//----- nvinfo : EIATTR_EXIT_INSTR_OFFSETS
	.align		4
.L_3325:
        /*0120*/ 	.byte	0x04, 0x1c
        /*0122*/ 	.short	(.L_3327 - .L_3326)


	//   ....[0]....
.L_3326:
        /*0124*/ 	.word	0x00000070


	//   ....[1]....
        /*0128*/ 	.word	0x00000e90


	//----- nvinfo : EIATTR_MAX_THREADS
	.align		4
.L_3327:
        /*012c*/ 	.byte	0x04, 0x05
        /*012e*/ 	.short	(.L_3329 - .L_3328)
.L_3328:
        /*0130*/ 	.word	0x00000400
        /*0134*/ 	.word	0x00000001
        /*0138*/ 	.word	0x00000001


	//----- nvinfo : EIATTR_CRS_STACK_SIZE
	.align		4
.L_3329:
        /*013c*/ 	.byte	0x04, 0x1e
        /*013e*/ 	.short	(.L_3331 - .L_3330)
.L_3330:
        /*0140*/ 	.word	0x00000000


	//----- nvinfo : EIATTR_CBANK_PARAM_SIZE
	.align		4
.L_3331:
        /*0144*/ 	.byte	0x03, 0x19
        /*0146*/ 	.short	0x0128


	//----- nvinfo : EIATTR_PARAM_CBANK
	.align		4
        /*0148*/ 	.byte	0x04, 0x0a
        /*014a*/ 	.short	(.L_3333 - .L_3332)
	.align		4
.L_3332:
        /*014c*/ 	.word	index@(.nv.constant0._ZN10layer_norm22ln_bwd_finalize_kernelINS_22Kernel_traits_finalizeILj7168Ef6__halfS2_S2_fjLb1ELj1024ELj4ENS_18Kernel_traits_baseILj7168EfS2_S2_S2_fjLj1024EEEEELb1ELb0EEEvNS_9BwdParamsE)
        /*0150*/ 	.short	0x0210
        /*0152*/ 	.short	0x0128


	//----- nvinfo : EIATTR_SW_WAR
	.align		4
.L_3333:
        /*0154*/ 	.byte	0x04, 0x36
        /*0156*/ 	.short	(.L_3335 - .L_3334)
.L_3334:
        /*0158*/ 	.word	0x00000008
.L_3335:


//--------------------- .nv.info._ZN10layer_norm13ln_bwd_kernelINS_13Kernel_traitsIf6__halfS2_S2_fjLj7168ELj1ELj1ELj8ELj8ENS_18Kernel_traits_baseILj7168EfS2_S2_S2_fjLj256EEEEELb1ELb1ELb1ELb0EEEvNS_9BwdParamsE --------------------------
	.section	.nv.info._ZN10layer_norm13ln_bwd_kernelINS_13Kernel_traitsIf6__halfS2_S2_fjLj7168ELj1ELj1ELj8ELj8ENS_18Kernel_traits_baseILj7168EfS2_S2_S2_fjLj256EEEEELb1ELb1ELb1ELb0EEEvNS_9BwdParamsE,"",@"SHT_CUDA_INFO"
	.sectionflags	@""
	.align	4


	//----- nvinfo : EIATTR_CUDA_API_VERSION
	.align		4
        /*0000*/ 	.byte	0x04, 0x37
        /*0002*/ 	.short	(.L_3337 - .L_3336)
.L_3336:
        /*0004*/ 	.word	0x00000082


	//----- nvinfo : EIATTR_KPARAM_INFO
	.align		4
.L_3337:
        /*0008*/ 	.byte	0x04, 0x17
        /*000a*/ 	.short	(.L_3339 - .L_3338)
.L_3338:
        /*000c*/ 	.word	0x00000000
        /*0010*/ 	.short	0x0000
        /*0012*/ 	.short	0x0000
        /*0014*/ 	.byte	0x00, 0xf0, 0xa1, 0x04


	//----- nvinfo : EIATTR_SPARSE_MMA_MASK
	.align		4
.L_3339:
        /*0018*/ 	.byte	0x03, 0x50
        /*001a*/ 	.short	0x0000


	//----- nvinfo : EIATTR_MAXREG_COUNT
	.align		4
        /*001c*/ 	.byte	0x03, 0x1b
        /*001e*/ 	.short	0x00ff


	//----- nvinfo : EIATTR_NUM_BARRIERS
	.align		4
        /*0020*/ 	.byte	0x02, 0x4c
        /*0022*/ 	.byte	0x01
	.zero		1


	//----- nvinfo : EIATTR_MERCURY_ISA_VERSION
	.align		4
        /*0024*/ 	.byte	0x03, 0x5f
        /*0026*/ 	.short	0x0101


	//----- nvinfo : EIATTR_COOP_GROUP_MASK_REGIDS
	.align		4
        /*0028*/ 	.byte	0x04, 0x29
        /*002a*/ 	.short	(.L_3341 - .L_3340)


	//   ....[0]....
.L_3340:
        /*002c*/ 	.word	0xffffffff


	//   ....[1]....
        /*0030*/ 	.word	0xffffffff


	//   ....[2]....
        /*0034*/ 	.word	0xffffffff


	//   ....[3]....
        /*0038*/ 	.word	0xffffffff


	//   ....[4]....
        /*003c*/ 	.word	0xffffffff


	//   ....[5]....
        /*0040*/ 	.word	0xffffffff


	//   ....[6]....
        /*0044*/ 	.word	0xffffffff


	//   ....[7]....
        /*0048*/ 	.word	0xffffffff


	//   ....[8]....
        /*004c*/ 	.word	0xffffffff


	//   ....[9]....
        /*0050*/ 	.word	0xffffffff


	//   ....[10]....
        /*0054*/ 	.word	0x050000ab


	//   ....[11]....
        /*0058*/ 	.word	0x050000ab


	//   ....[12]....
        /*005c*/ 	.word	0x050000ab


	//   ....[13]....
        /*0060*/ 	.word	0x050000ab


	//   ....[14]....
        /*0064*/ 	.word	0x050000ab


	//   ....[15]....
        /*0068*/ 	.word	0x050000ab


	//   ....[16]....
        /*006c*/ 	.word	0x050000ab


	//   ....[17]....
        /*0070*/ 	.word	0x050000ab


	//   ....[18]....
        /*0074*/ 	.word	0x050000ab


	//   ....[19]....
        /*0078*/ 	.word	0x050000ab


	//----- nvinfo : EIATTR_COOP_GROUP_INSTR_OFFSETS
	.align		4
.L_3341:
        /*007c*/ 	.byte	0x04, 0x28
        /*007e*/ 	.short	(.L_3343 - .L_3342)


	//   ....[0]....
.L_3342:
        /*0080*/ 	.word	0x00002ca0


	//   ....[1]....
        /*0084*/ 	.word	0x00002cb0


	//   ....[2]....
        /*0088*/ 	.word	0x00002ce0


	//   ....[3]....
        /*008c*/ 	.word	0x00002cf0


	//   ....[4]....
        /*0090*/ 	.word	0x00002d20


	//   ....[5]....
        /*0094*/ 	.word	0x00002d30


	//   ....[6]....
        /*0098*/ 	.word	0x00002d60


	//   ....[7]....
        /*009c*/ 	.word	0x00002d70


	//   ....[8]....
        /*00a0*/ 	.word	0x00002da0


	//   ....[9]....
        /*00a4*/ 	.word	0x00002db0


	//   ....[10]....
        /*00a8*/ 	.word	0x00007d20


	//   ....[11]....
        /*00ac*/ 	.word	0x00007d70


	//   ....[12]....
        /*00b0*/ 	.word	0x00007dd0


	//   ....[13]....
        /*00b4*/ 	.word	0x00007e30


	//   ....[14]....
        /*00b8*/ 	.word	0x00007e90


	//   ....[15]....
        /*00bc*/ 	.word	0x00007ef0


	//   ....[16]....
        /*00c0*/ 	.word	0x00007f50


	//   ....[17]....
        /*00c4*/ 	.word	0x00007fb0


	//   ....[18]....
        /*00c8*/ 	.word	0x00008010


	//   ....[19]....
        /*00cc*/ 	.word	0x00008070


	//----- nvinfo : EIATTR_EXIT_INSTR_OFFSETS
	.align		4
.L_3343:
        /*00d0*/ 	.byte	0x04, 0x1c
        /*00d2*/ 	.short	(.L_3345 - .L_3344)


	//   ....[0]....
.L_3344:
        /*00d4*/ 	.word	0x00007c20


	//   ....[1]....
        /*00d8*/ 	.word	0x00007cc0


	//----- nvinfo : EIATTR_MAX_THREADS
	.align		4
.L_3345:
        /*00dc*/ 	.byte	0x04, 0x05
        /*00de*/ 	.short	(.L_3347 - .L_3346)
.L_3346:
        /*00e0*/ 	.word	0x00000100
        /*00e4*/ 	.word	0x00000001
        /*00e8*/ 	.word	0x00000001


	//----- nvinfo : EIATTR_CRS_STACK_SIZE
	.align		4
.L_3347:
        /*00ec*/ 	.byte	0x04, 0x1e
        /*00ee*/ 	.short	(.L_3349 - .L_3348)
.L_3348:
        /*00f0*/ 	.word	0x00000000


	//----- nvinfo : EIATTR_CBANK_PARAM_SIZE
	.align		4
.L_3349:
        /*00f4*/ 	.byte	0x03, 0x19
        /*00f6*/ 	.short	0x0128


	//----- nvinfo : EIATTR_PARAM_CBANK
	.align		4
        /*00f8*/ 	.byte	0x04, 0x0a
        /*00fa*/ 	.short	(.L_3351 - .L_3350)
	.align		4
.L_3350:
        /*00fc*/ 	.word	index@(.nv.constant0._ZN10layer_norm13ln_bwd_kernelINS_13Kernel_traitsIf6__halfS2_S2_fjLj7168ELj1ELj1ELj8ELj8ENS_18Kernel_traits_baseILj7168EfS2_S2_S2_fjLj256EEEEELb1ELb1ELb1ELb0EEEvNS_9BwdParamsE)
        /*0100*/ 	.short	0x0210
        /*0102*/ 	.short	0x0128


	//----- nvinfo : EIATTR_SW_WAR
	.align		4
.L_3351:
        /*0104*/ 	.byte	0x04, 0x36
        /*0106*/ 	.short	(.L_3353 - .L_3352)
.L_3352:
        /*0108*/ 	.word	0x00000008
.L_3353:


//--------------------- .nv.info._ZN10layer_norm22ln_bwd_finalize_kernelINS_22Kernel_traits_finalizeILj7168Ef6__halfS2_S2_fjLb1ELj1024ELj4ENS_18Kernel_traits_baseILj7168EfS2_S2_S2_fjLj1024EEEEELb1ELb1EEEvNS_9BwdParamsE --------------------------
	.section	.nv.info._ZN10layer_norm22ln_bwd_finalize_kernelINS_22Kernel_traits_finalizeILj7168Ef6__halfS2_S2_fjLb1ELj1024ELj4ENS_18Kernel_traits_baseILj7168EfS2_S2_S2_fjLj1024EEEEELb1ELb1EEEvNS_9BwdParamsE,"",@"SHT_CUDA_INFO"
	.sectionflags	@""
	.align	4


	//----- nvinfo : EIATTR_CUDA_API_VERSION
	.align		4
        /*0000*/ 	.byte	0x04, 0x37
        /*0002*/ 	.short	(.L_3355 - .L_3354)
.L_3354:
        /*0004*/ 	.word	0x00000082


	//----- nvinfo : EIATTR_KPARAM_INFO
	.align		4
.L_3355:
        /*0008*/ 	.byte	0x04, 0x17
        /*000a*/ 	.short	(.L_3357 - .L_3356)
.L_3356:
        /*000c*/ 	.word	0x00000000
        /*0010*/ 	.short	0x0000
        /*0012*/ 	.short	0x0000
        /*0014*/ 	.byte	0x00, 0xf0, 0xa1, 0x04


	//----- nvinfo : EIATTR_SPARSE_MMA_MASK
	.align		4
.L_3357:
        /*0018*/ 	.byte	0x03, 0x50
        /*001a*/ 	.short	0x0000


	//----- nvinfo : EIATTR_MAXREG_COUNT
	.align		4
        /*001c*/ 	.byte	0x03, 0x1b
        /*001e*/ 	.short	0x0040


	//----- nvinfo : EIATTR_NUM_BARRIERS
	.align		4
        /*0020*/ 	.byte	0x02, 0x4c
        /*0022*/ 	.byte	0x01
	.zero		1


	//----- nvinfo : EIATTR_MERCURY_ISA_VERSION
	.align		4
        /*0024*/ 	.byte	0x03, 0x5f
        /*0026*/ 	.short	0x0101


	//----- nvinfo : EIATTR_COOP_GROUP_MASK_REGIDS
	.align		4
        /*0028*/ 	.byte	0x04, 0x29
        /*002a*/ 	.short	(.L_3359 - .L_3358)


	//   ....[0]....
.L_3358:
        /*002c*/ 	.word	0xffffffff


	//   ....[1]....
        /*0030*/ 	.word	0xffffffff


	//   ....[2]....
        /*0034*/ 	.word	0xffffffff


	//   ....[3]....
        /*0038*/ 	.word	0xffffffff


	//   ....[4]....
        /*003c*/ 	.word	0xffffffff


	//   ....[5]....
        /*0040*/ 	.word	0xffffffff


	//   ....[6]....
        /*0044*/ 	.word	0xffffffff


	//   ....[7]....
        /*0048*/ 	.word	0xffffffff


	//   ....[8]....
        /*004c*/ 	.word	0xffffffff


	//   ....[9]....
        /*0050*/ 	.word	0xffffffff


	//   ....[10]....
        /*0054*/ 	.word	0xffffffff


	//   ....[11]....
        /*0058*/ 	.word	0xffffffff


	//   ....[12]....
        /*005c*/ 	.word	0xffffffff


	//   ....[13]....
        /*0060*/ 	.word	0xffffffff


	//   ....[14]....
        /*0064*/ 	.word	0xffffffff


	//   ....[15]....
        /*0068*/ 	.word	0x05000014


	//   ....[16]....
        /*006c*/ 	.word	0x05000014


	//   ....[17]....
        /*0070*/ 	.word	0x05000014


	//   ....[18]....
        /*0074*/ 	.word	0x05000014


	//   ....[19]....
        /*0078*/ 	.word	0x05000014


	//   ....[20]....
        /*007c*/ 	.word	0x05000014


	//   ....[21]....
        /*0080*/ 	.word	0x05000014


	//   ....[22]....
        /*0084*/ 	.word	0x05000014


	//   ....[23]....
        /*0088*/ 	.word	0x05000014


	//   ....[24]....
        /*008c*/ 	.word	0x05000014


	//   ....[25]....
        /*0090*/ 	.word	0x05000014


	//   ....[26]....
        /*0094*/ 	.word	0x05000014


	//   ....[27]....
        /*0098*/ 	.word	0x05000014


	//   ....[28]....
        /*009c*/ 	.word	0x05000014


	//   ....[29]....
        /*00a0*/ 	.word	0x05000014


	//----- nvinfo : EIATTR_COOP_GROUP_INSTR_OFFSETS
	.align		4
.L_3359:
        /*00a4*/ 	.byte	0x04, 0x28
        /*00a6*/ 	.short	(.L_3361 - .L_3360)


	//   ....[0]....
.L_3360:
        /*00a8*/ 	.word	0x00000ab0


	//   ....[1]....
        /*00ac*/ 	.word	0x00000ac0


	//   ....[2]....
        /*00b0*/ 	.word	0x00000ad0


	//   ....[3]....
        /*00b4*/ 	.word	0x00000b00


	//   ....[4]....
        /*00b8*/ 	.word	0x00000b20


	//   ....[5]....
        /*00bc*/ 	.word	0x00000b30


	//   ....[6]....
        /*00c0*/ 	.word	0x00000b60


	//   ....[7]....
        /*00c4*/ 	.word	0x00000b80


	//   ....[8]....
        /*00c8*/ 	.word	0x00000b90


	//   ....[9]....
        /*00cc*/ 	.word	0x00000bc0


	//   ....[10]....
        /*00d0*/ 	.word	0x00000be0


	//   ....[11]....
        /*00d4*/ 	.word	0x00000bf0


	//   ....[12]....
        /*00d8*/ 	.word	0x00000c20


	//   ....[13]....
        /*00dc*/ 	.word	0x00000c40


	//   ....[14]....
        /*00e0*/ 	.word	0x00000c50


	//   ....[15]....
        /*00e4*/ 	.word	0x00000eb0


	//   ....[16]....
        /*00e8*/ 	.word	0x00000f20


	//   ....[17]....
        /*00ec*/ 	.word	0x00000f90


	//   ....[18]....
        /*00f0*/ 	.word	0x00001000


	//   ....[19]....
        /*00f4*/ 	.word	0x00001070


	//   ....[20]....
        /*00f8*/ 	.word	0x000010d0


	//   ....[21]....
        /*00fc*/ 	.word	0x00001140


	//   ....[22]....
        /*0100*/ 	.word	0x000011b0


	//   ....[23]....
        /*0104*/ 	.word	0x00001220


	//   ....[24]....
        /*0108*/ 	.word	0x00001290


	//   ....[25]....
        /*010c*/ 	.word	0x000012f0


	//   ....[26]....
        /*0110*/ 	.word	0x00001360


	//   ....[27]....
        /*0114*/ 	.word	0x000013d0


	//   ....[28]....
        /*0118*/ 	.word	0x00001440


	//   ....[29]....
        /*011c*/ 	.word	0x000014b0


	//----- nvinfo : EIATTR_EXIT_INSTR_OFFSETS
	.align		4
.L_3361:
        /*0120*/ 	.byte	0x04, 0x1c
        /*0122*/ 	.short	(.L_3363 - .L_3362)


	//   ....[0]....
.L_3362:
        /*0124*/ 	.word	0x00000070


	//   ....[1]....
        /*0128*/ 	.word	0x00000e50


	//----- nvinfo : EIATTR_MAX_THREADS
	.align		4
.L_3363:
        /*012c*/ 	.byte	0x04, 0x05
        /*012e*/ 	.short	(.L_3365 - .L_3364)
.L_3364:
        /*0130*/ 	.word	0x00000400
        /*0134*/ 	.word	0x00000001
        /*0138*/ 	.word	0x00000001


	//----- nvinfo : EIATTR_CRS_STACK_SIZE
	.align		4
.L_3365:
        /*013c*/ 	.byte	0x04, 0x1e
        /*013e*/ 	.short	(.L_3367 - .L_3366)
.L_3366:
        /*0140*/ 	.word	0x00000000


	//----- nvinfo : EIATTR_CBANK_PARAM_SIZE
	.align		4
.L_3367:
        /*0144*/ 	.byte	0x03, 0x19
        /*0146*/ 	.short	0x0128


	//----- nvinfo : EIATTR_PARAM_CBANK
	.align		4
        /*0148*/ 	.byte	0x04, 0x0a
        /*014a*/ 	.short	(.L_3369 - .L_3368)
	.align		4
.L_3368:
        /*014c*/ 	.word	index@(.nv.constant0._ZN10layer_norm22ln_bwd_finalize_kernelINS_22Kernel_traits_finalizeILj7168Ef6__halfS2_S2_fjLb1ELj1024ELj4ENS_18Kernel_traits_baseILj7168EfS2_S2_S2_fjLj1024EEEEELb1ELb1EEEvNS_9BwdParamsE)
        /*0150*/ 	.short	0x0210
        /*0152*/ 	.short	0x0128


	//----- nvinfo : EIATTR_SW_WAR
	.align		4
.L_3369:
        /*0154*/ 	.byte	0x04, 0x36
        /*0156*/ 	.short	(.L_3371 - .L_3370)
.L_3370:
        /*0158*/ 	.word	0x00000008
.L_3371:


//--------------------- .nv.info._ZN10layer_norm13ln_bwd_kernelINS_13Kernel_traitsIf6__halfS2_S2_fjLj7168ELj1ELj1ELj8ELj8ENS_18Kernel_traits_baseILj7168EfS2_S2_S2_fjLj256EEEEELb1ELb1ELb1ELb1EEEvNS_9BwdParamsE --------------------------
	.section	.nv.info._ZN10layer_norm13ln_bwd_kernelINS_13Kernel_traitsIf6__halfS2_S2_fjLj7168ELj1ELj1ELj8ELj8ENS_18Kernel_traits_baseILj7168EfS2_S2_S2_fjLj256EEEEELb1ELb1ELb1ELb1EEEvNS_9BwdParamsE,"",@"SHT_CUDA_INFO"
	.sectionflags	@""
	.align	4


	//----- nvinfo : EIATTR_CUDA_API_VERSION
	.align		4
        /*0000*/ 	.byte	0x04, 0x37
        /*0002*/ 	.short	(.L_3373 - .L_3372)
.L_3372:
        /*0004*/ 	.word	0x00000082


	//----- nvinfo : EIATTR_KPARAM_INFO
	.align		4
.L_3373:
        /*0008*/ 	.byte	0x04, 0x17
        /*000a*/ 	.short	(.L_3375 - .L_3374)
.L_3374:
        /*000c*/ 	.word	0x00000000
        /*0010*/ 	.short	0x0000
        /*0012*/ 	.short	0x0000
        /*0014*/ 	.byte	0x00, 0xf0, 0xa1, 0x04


	//----- nvinfo : EIATTR_SPARSE_MMA_MASK
	.align		4
.L_3375:
        /*0018*/ 	.byte	0x03, 0x50
        /*001a*/ 	.short	0x0000


	//----- nvinfo : EIATTR_MAXREG_COUNT
	.align		4
        /*001c*/ 	.byte	0x03, 0x1b
        /*001e*/ 	.short	0x00ff


	//----- nvinfo : EIATTR_NUM_BARRIERS
	.align		4
        /*0020*/ 	.byte	0x02, 0x4c
        /*0022*/ 	.byte	0x01
	.zero		1


	//----- nvinfo : EIATTR_MERCURY_ISA_VERSION
	.align		4
        /*0024*/ 	.byte	0x03, 0x5f
        /*0026*/ 	.short	0x0101


	//----- nvinfo : EIATTR_COOP_GROUP_MASK_REGIDS
	.align		4
        /*0028*/ 	.byte	0x04, 0x29
        /*002a*/ 	.short	(.L_3377 - .L_3376)


	//   ....[0]....
.L_3376:
        /*002c*/ 	.word	0xffffffff


	//   ....[1]....
        /*0030*/ 	.word	0xffffffff


	//   ....[2]....
        /*0034*/ 	.word	0xffffffff


	//   ....[3]....
        /*0038*/ 	.word	0xffffffff


	//   ....[4]....
        /*003c*/ 	.word	0xffffffff


	//   ....[5]....
        /*0040*/ 	.word	0xffffffff


	//   ....[6]....
        /*0044*/ 	.word	0xffffffff


	//   ....[7]....
        /*0048*/ 	.word	0xffffffff


	//   ....[8]....
        /*004c*/ 	.word	0xffffffff


	//   ....[9]....
        /*0050*/ 	.word	0xffffffff


	//   ....[10]....
        /*0054*/ 	.word	0x050000a8


	//   ....[11]....
        /*0058*/ 	.word	0x050000a8


	//   ....[12]....
        /*005c*/ 	.word	0x050000a8


	//   ....[13]....
        /*0060*/ 	.word	0x050000a8


	//   ....[14]....
        /*0064*/ 	.word	0x050000a8


	//   ....[15]....
        /*0068*/ 	.word	0x050000a8


	//   ....[16]....
        /*006c*/ 	.word	0x050000a8


	//   ....[17]....
        /*0070*/ 	.word	0x050000a8


	//   ....[18]....
        /*0074*/ 	.word	0x050000a8


	//   ....[19]....
        /*0078*/ 	.word	0x050000a8


	//----- nvinfo : EIATTR_COOP_GROUP_INSTR_OFFSETS
	.align		4
.L_3377:
        /*007c*/ 	.byte	0x04, 0x28
        /*007e*/ 	.short	(.L_3379 - .L_3378)


	//   ....[0]....
.L_3378:
        /*0080*/ 	.word	0x000024e0


	//   ....[1]....
        /*0084*/ 	.word	0x000024f0


	//   ....[2]....
        /*0088*/ 	.word	0x00002520


	//   ....[3]....
        /*008c*/ 	.word	0x00002530


	//   ....[4]....
        /*0090*/ 	.word	0x00002560


	//   ....[5]....
        /*0094*/ 	.word	0x00002570


	//   ....[6]....
        /*0098*/ 	.word	0x000025a0


	//   ....[7]....
        /*009c*/ 	.word	0x000025b0


	//   ....[8]....
        /*00a0*/ 	.word	0x000025e0


	//   ....[9]....
        /*00a4*/ 	.word	0x000025f0


	//   ....[10]....
        /*00a8*/ 	.word	0x00006c40


	//   ....[11]....
        /*00ac*/ 	.word	0x00006c90


	//   ....[12]....
        /*00b0*/ 	.word	0x00006cf0


	//   ....[13]....
        /*00b4*/ 	.word	0x00006d50


	//   ....[14]....
        /*00b8*/ 	.word	0x00006db0


	//   ....[15]....
        /*00bc*/ 	.word	0x00006e10


	//   ....[16]....
        /*00c0*/ 	.word	0x00006e70


	//   ....[17]....
        /*00c4*/ 	.word	0x00006ed0


	//   ....[18]....
        /*00c8*/ 	.word	0x00006f30


	//   ....[19]....
        /*00cc*/ 	.word	0x00006f90


	//----- nvinfo : EIATTR_EXIT_INSTR_OFFSETS
	.align		4
.L_3379:
        /*00d0*/ 	.byte	0x04, 0x1c
        /*00d2*/ 	.short	(.L_3381 - .L_3380)


	//   ....[0]....
.L_3380:
        /*00d4*/ 	.word	0x00006bf0


	//----- nvinfo : EIATTR_MAX_THREADS
	.align		4
.L_3381:
        /*00d8*/ 	.byte	0x04, 0x05
        /*00da*/ 	.short	(.L_3383 - .L_3382)
.L_3382:
        /*00dc*/ 	.word	0x00000100
        /*00e0*/ 	.word	0x00000001
        /*00e4*/ 	.word	0x00000001


	//----- nvinfo : EIATTR_CRS_STACK_SIZE
	.align		4
.L_3383:
        /*00e8*/ 	.byte	0x04, 0x1e
        /*00ea*/ 	.short	(.L_3385 - .L_3384)
.L_3384:
        /*00ec*/ 	.word	0x00000000


	//----- nvinfo : EIATTR_CBANK_PARAM_SIZE
	.align		4
.L_3385:
        /*00f0*/ 	.byte	0x03, 0x19
        /*00f2*/ 	.short	0x0128


	//----- nvinfo : EIATTR_PARAM_CBANK
	.align		4
        /*00f4*/ 	.byte	0x04, 0x0a
        /*00f6*/ 	.short	(.L_3387 - .L_3386)
	.align		4
.L_3386:
        /*00f8*/ 	.word	index@(.nv.constant0._ZN10layer_norm13ln_bwd_kernelINS_13Kernel_traitsIf6__halfS2_S2_fjLj7168ELj1ELj1ELj8ELj8ENS_18Kernel_traits_baseILj7168EfS2_S2_S2_fjLj256EEEEELb1ELb1ELb1ELb1EEEvNS_9BwdParamsE)
        /*00fc*/ 	.short	0x0210
        /*00fe*/ 	.short	0x0128


	//----- nvinfo : EIATTR_SW_WAR
	.align		4
.L_3387:
        /*0100*/ 	.byte	0x04, 0x36
        /*0102*/ 	.short	(.L_3389 - .L_3388)
.L_3388:
        /*0104*/ 	.word	0x00000008
.L_3389:


//--------------------- .nv.info._ZN10layer_norm13ln_bwd_kernelINS_13Kernel_traitsI6__halfS2_fS2_fjLj7168ELj1ELj1ELj8ELj8ENS_18Kernel_traits_baseILj7168ES2_S2_fS2_fjLj256EEEEELb0ELb0ELb0ELb0EEEvNS_9BwdParamsE --------------------------
	.section	.nv.info._ZN10layer_norm13ln_bwd_kernelINS_13Kernel_traitsI6__halfS2_fS2_fjLj7168ELj1ELj1ELj8ELj8ENS_18Kernel_traits_baseILj7168ES2_S2_fS2_fjLj256EEEEELb0ELb0ELb0ELb0EEEvNS_9BwdParamsE,"",@"SHT_CUDA_INFO"
	.sectionflags	@""
	.align	4


	//----- nvinfo : EIATTR_CUDA_API_VERSION
	.align		4
        /*0000*/ 	.byte	0x04, 0x37
        /*0002*/ 	.short	(.L_3391 - .L_3390)
.L_3390:
        /*0004*/ 	.word	0x00000082


	//----- nvinfo : EIATTR_KPARAM_INFO
	.align		4
.L_3391:
        /*0008*/ 	.byte	0x04, 0x17
        /*000a*/ 	.short	(.L_3393 - .L_3392)
.L_3392:
        /*000c*/ 	.word	0x00000000
        /*0010*/ 	.short	0x0000
        /*0012*/ 	.short	0x0000
        /*0014*/ 	.byte	0x00, 0xf0, 0xa1, 0x04


	//----- nvinfo : EIATTR_SPARSE_MMA_MASK
	.align		4
.L_3393:
        /*0018*/ 	.byte	0x03, 0x50
        /*001a*/ 	.short	0x0000


	//----- nvinfo : EIATTR_MAXREG_COUNT
	.align		4
        /*001c*/ 	.byte	0x03, 0x1b
        /*001e*/ 	.short	0x00ff


	//----- nvinfo : EIATTR_NUM_BARRIERS
	.align		4
        /*0020*/ 	.byte	0x02, 0x4c
        /*0022*/ 	.byte	0x01
	.zero		1


	//----- nvinfo : EIATTR_MERCURY_ISA_VERSION
	.align		4
        /*0024*/ 	.byte	0x03, 0x5f
        /*0026*/ 	.short	0x0101


	//----- nvinfo : EIATTR_COOP_GROUP_MASK_REGIDS
	.align		4
        /*0028*/ 	.byte	0x04, 0x29
        /*002a*/ 	.short	(.L_3395 - .L_3394)


	//   ....[0]....
.L_3394:
        /*002c*/ 	.word	0xffffffff


	//   ....[1]....
        /*0030*/ 	.word	0xffffffff


	//   ....[2]....
        /*0034*/ 	.word	0xffffffff


	//   ....[3]....
        /*0038*/ 	.word	0xffffffff


	//   ....[4]....
        /*003c*/ 	.word	0xffffffff


	//   ....[5]....
        /*0040*/ 	.word	0xffffffff


	//   ....[6]....
        /*0044*/ 	.word	0xffffffff


	//   ....[7]....
        /*0048*/ 	.word	0xffffffff


	//   ....[8]....
        /*004c*/ 	.word	0xffffffff


	//   ....[9]....
        /*0050*/ 	.word	0xffffffff


	//   ....[10]....
        /*0054*/ 	.word	0x0500008b


	//   ....[11]....
        /*0058*/ 	.word	0x0500008b


	//   ....[12]....
        /*005c*/ 	.word	0x0500008b


	//   ....[13]....
        /*0060*/ 	.word	0x0500008b


	//   ....[14]....
        /*0064*/ 	.word	0x0500008b


	//   ....[15]....
        /*0068*/ 	.word	0x0500008b


	//   ....[16]....
        /*006c*/ 	.word	0x0500008b


	//   ....[17]....
        /*0070*/ 	.word	0x0500008b


	//   ....[18]....
        /*0074*/ 	.word	0x0500008b


	//   ....[19]....
        /*0078*/ 	.word	0x0500008b


	//----- nvinfo : EIATTR_COOP_GROUP_INSTR_OFFSETS
	.align		4
.L_3395:
        /*007c*/ 	.byte	0x04, 0x28
        /*007e*/ 	.short	(.L_3397 - .L_3396)


	//   ....[0]....
.L_3396:
        /*0080*/ 	.word	0x00002280


	//   ....[1]....
        /*0084*/ 	.word	0x00002290


	//   ....[2]....
        /*0088*/ 	.word	0x000022c0


	//   ....[3]....
        /*008c*/ 	.word	0x000022d0


	//   ....[4]....
        /*0090*/ 	.word	0x00002300


	//   ....[5]....
        /*0094*/ 	.word	0x00002310


	//   ....[6]....
        /*0098*/ 	.word	0x00002340


	//   ....[7]....
        /*009c*/ 	.word	0x00002350


	//   ....[8]....
        /*00a0*/ 	.word	0x00002380


	//   ....[9]....
        /*00a4*/ 	.word	0x00002390


	//   ....[10]....
        /*00a8*/ 	.word	0x00003f40


	//   ....[11]....
        /*00ac*/ 	.word	0x00003f90


	//   ....[12]....
        /*00b0*/ 	.word	0x00004000


	//   ....[13]....
        /*00b4*/ 	.word	0x00004060


	//   ....[14]....
        /*00b8*/ 	.word	0x000040d0


	//   ....[15]....
        /*00bc*/ 	.word	0x00004130


	//   ....[16]....
        /*00c0*/ 	.word	0x000041a0


	//   ....[17]....
        /*00c4*/ 	.word	0x00004200


	//   ....[18]....
        /*00c8*/ 	.word	0x00004270


	//   ....[19]....
        /*00cc*/ 	.word	0x000042d0


	//----- nvinfo : EIATTR_EXIT_INSTR_OFFSETS
	.align		4
.L_3397:
        /*00d0*/ 	.byte	0x04, 0x1c
        /*00d2*/ 	.short	(.L_3399 - .L_3398)


	//   ....[0]....
.L_3398:
        /*00d4*/ 	.word	0x00003e60


	//   ....[1]....
        /*00d8*/ 	.word	0x00003ee0


	//----- nvinfo : EIATTR_MAX_THREADS
	.align		4
.L_3399:
        /*00dc*/ 	.byte	0x04, 0x05
        /*00de*/ 	.short	(.L_3401 - .L_3400)
.L_3400:
        /*00e0*/ 	.word	0x00000100
        /*00e4*/ 	.word	0x00000001
        /*00e8*/ 	.word	0x00000001


	//----- nvinfo : EIATTR_CRS_STACK_SIZE
	.align		4
.L_3401:
        /*00ec*/ 	.byte	0x04, 0x1e
        /*00ee*/ 	.short	(.L_3403 - .L_3402)
.L_3402:
        /*00f0*/ 	.word	0x00000000


	//----- nvinfo : EIATTR_CBANK_PARAM_SIZE
	.align		4
.L_3403:
        /*00f4*/ 	.byte	0x03, 0x19
        /*00f6*/ 	.short	0x0128


	//----- nvinfo : EIATTR_PARAM_CBANK
	.align		4
        /*00f8*/ 	.byte	0x04, 0x0a
        /*00fa*/ 	.short	(.L_3405 - .L_3404)
	.align		4
.L_3404:
        /*00fc*/ 	.word	index@(.nv.constant0._ZN10layer_norm13ln_bwd_kernelINS_13Kernel_traitsI6__halfS2_fS2_fjLj7168ELj1ELj1ELj8ELj8ENS_18Kernel_traits_baseILj7168ES2_S2_fS2_fjLj256EEEEELb0ELb0ELb0ELb0EEEvNS_9BwdParamsE)
        /*0100*/ 	.short	0x0210
        /*0102*/ 	.short	0x0128


	//----- nvinfo : EIATTR_SW_WAR
	.align		4
.L_3405:
        /*0104*/ 	.byte	0x04, 0x36
        /*0106*/ 	.short	(.L_3407 - .L_3406)
.L_3406:
        /*0108*/ 	.word	0x00000008
.L_3407:


//--------------------- .nv.info._ZN10layer_norm13ln_bwd_kernelINS_13Kernel_traitsI6__halfS2_fS2_fjLj7168ELj1ELj1ELj8ELj8ENS_18Kernel_traits_baseILj7168ES2_S2_fS2_fjLj256EEEEELb0ELb0ELb0ELb1EEEvNS_9BwdParamsE --------------------------
	.section	.nv.info._ZN10layer_norm13ln_bwd_kernelINS_13Kernel_traitsI6__halfS2_fS2_fjLj7168ELj1ELj1ELj8ELj8ENS_18Kernel_traits_baseILj7168ES2_S2_fS2_fjLj256EEEEELb0ELb0ELb0ELb1EEEvNS_9BwdParamsE,"",@"SHT_CUDA_INFO"
	.sectionflags	@""
	.align	4


	//----- nvinfo : EIATTR_CUDA_API_VERSION
	.align		4
        /*0000*/ 	.byte	0x04, 0x37
        /*0002*/ 	.short	(.L_3409 - .L_3408)
.L_3408:
        /*0004*/ 	.word	0x00000082


	//----- nvinfo : EIATTR_KPARAM_INFO
	.align		4
.L_3409:
        /*0008*/ 	.byte	0x04, 0x17
        /*000a*/ 	.short	(.L_3411 - .L_3410)
.L_3410:
        /*000c*/ 	.word	0x00000000
        /*0010*/ 	.short	0x0000
        /*0012*/ 	.short	0x0000
        /*0014*/ 	.byte	0x00, 0xf0, 0xa1, 0x04


	//----- nvinfo : EIATTR_SPARSE_MMA_MASK
	.align		4
.L_3411:
        /*0018*/ 	.byte	0x03, 0x50
        /*001a*/ 	.short	0x0000


	//----- nvinfo : EIATTR_MAXREG_COUNT
	.align		4
        /*001c*/ 	.byte	0x03, 0x1b
        /*001e*/ 	.short	0x00ff


	//----- nvinfo : EIATTR_NUM_BARRIERS
	.align		4
        /*0020*/ 	.byte	0x02, 0x4c
        /*0022*/ 	.byte	0x01
	.zero		1


	//----- nvinfo : EIATTR_MERCURY_ISA_VERSION
	.align		4
        /*0024*/ 	.byte	0x03, 0x5f
        /*0026*/ 	.short	0x0101


	//----- nvinfo : EIATTR_COOP_GROUP_MASK_REGIDS
	.align		4
        /*0028*/ 	.byte	0x04, 0x29
        /*002a*/ 	.short	(.L_3413 - .L_3412)


	//   ....[0]....
.L_3412:
        /*002c*/ 	.word	0xffffffff


	//   ....[1]....
        /*0030*/ 	.word	0xffffffff


	//   ....[2]....
        /*0034*/ 	.word	0xffffffff


	//   ....[3]....
        /*0038*/ 	.word	0xffffffff


	//   ....[4]....
        /*003c*/ 	.word	0xffffffff


	//   ....[5]....
        /*0040*/ 	.word	0xffffffff


	//   ....[6]....
        /*0044*/ 	.word	0xffffffff


	//   ....[7]....
        /*0048*/ 	.word	0xffffffff


	//   ....[8]....
        /*004c*/ 	.word	0xffffffff


	//   ....[9]....
        /*0050*/ 	.word	0xffffffff


	//   ....[10]....
        /*0054*/ 	.word	0x0500005d


	//   ....[11]....
        /*0058*/ 	.word	0x0500005d


	//   ....[12]....
        /*005c*/ 	.word	0x0500005d


	//   ....[13]....
        /*0060*/ 	.word	0x0500005d


	//   ....[14]....
        /*0064*/ 	.word	0x0500005d


	//   ....[15]....
        /*0068*/ 	.word	0x0500005d


	//   ....[16]....
        /*006c*/ 	.word	0x0500005d


	//   ....[17]....
        /*0070*/ 	.word	0x0500005d


	//   ....[18]....
        /*0074*/ 	.word	0x0500005d


	//   ....[19]....
        /*0078*/ 	.word	0x0500005d


	//----- nvinfo : EIATTR_COOP_GROUP_INSTR_OFFSETS
	.align		4
.L_3413:
        /*007c*/ 	.byte	0x04, 0x28
        /*007e*/ 	.short	(.L_3415 - .L_3414)


	//   ....[0]....
.L_3414:
        /*0080*/ 	.word	0x00001d10


	//   ....[1]....
        /*0084*/ 	.word	0x00001d20


	//   ....[2]....
        /*0088*/ 	.word	0x00001d50


	//   ....[3]....
        /*008c*/ 	.word	0x00001d60


	//   ....[4]....
        /*0090*/ 	.word	0x00001da0


	//   ....[5]....
        /*0094*/ 	.word	0x00001dc0


	//   ....[6]....
        /*0098*/ 	.word	0x00001e00


	//   ....[7]....
        /*009c*/ 	.word	0x00001e10


	//   ....[8]....
        /*00a0*/ 	.word	0x00001e50


	//   ....[9]....
        /*00a4*/ 	.word	0x00001e70


	//   ....[10]....
        /*00a8*/ 	.word	0x000037a0


	//   ....[11]....
        /*00ac*/ 	.word	0x000037f0


	//   ....[12]....
        /*00b0*/ 	.word	0x00003860


	//   ....[13]....
        /*00b4*/ 	.word	0x000038c0


	//   ....[14]....
        /*00b8*/ 	.word	0x00003940


	//   ....[15]....
        /*00bc*/ 	.word	0x000039b0


	//   ....[16]....
        /*00c0*/ 	.word	0x00003a30


	//   ....[17]....
        /*00c4*/ 	.word	0x00003a90


	//   ....[18]....
        /*00c8*/ 	.word	0x00003b10


	//   ....[19]....
        /*00cc*/ 	.word	0x00003b80


	//----- nvinfo : EIATTR_EXIT_INSTR_OFFSETS
	.align		4
.L_3415:
        /*00d0*/ 	.byte	0x04, 0x1c
        /*00d2*/ 	.short	(.L_3417 - .L_3416)


	//   ....[0]....
.L_3416:
        /*00d4*/ 	.word	0x00003740


	//----- nvinfo : EIATTR_MAX_THREADS
	.align		4
.L_3417:
        /*00d8*/ 	.byte	0x04, 0x05
        /*00da*/ 	.short	(.L_3419 - .L_3418)
.L_3418:
        /*00dc*/ 	.word	0x00000100
        /*00e0*/ 	.word	0x00000001
        /*00e4*/ 	.word	0x00000001


	//----- nvinfo : EIATTR_CRS_STACK_SIZE
	.align		4
.L_3419:
        /*00e8*/ 	.byte	0x04, 0x1e
        /*00ea*/ 	.short	(.L_3421 - .L_3420)
.L_3420:
        /*00ec*/ 	.word	0x00000000


	//----- nvinfo : EIATTR_CBANK_PARAM_SIZE
	.align		4
.L_3421:
        /*00f0*/ 	.byte	0x03, 0x19
        /*00f2*/ 	.short	0x0128


	//----- nvinfo : EIATTR_PARAM_CBANK
	.align		4
        /*00f4*/ 	.byte	0x04, 0x0a
        /*00f6*/ 	.short	(.L_3423 - .L_3422)
	.align		4
.L_3422:
        /*00f8*/ 	.word	index@(.nv.constant0._ZN10layer_norm13ln_bwd_kernelINS_13Kernel_traitsI6__halfS2_fS2_fjLj7168ELj1ELj1ELj8ELj8ENS_18Kernel_traits_baseILj7168ES2_S2_fS2_fjLj256EEEEELb0ELb0ELb0ELb1EEEvNS_9BwdParamsE)
        /*00fc*/ 	.short	0x0210
        /*00fe*/ 	.short	0x0128


	//----- nvinfo : EIATTR_SW_WAR
	.align		4
.L_3423:
        /*0100*/ 	.byte	0x04, 0x36
        /*0102*/ 	.short	(.L_3425 - .L_3424)
.L_3424:
        /*0104*/ 	.word	0x00000008
.L_3425:


//--------------------- .nv.info._ZN10layer_norm13ln_bwd_kernelINS_13Kernel_traitsI6__halfS2_fS2_fjLj7168ELj1ELj1ELj8ELj8ENS_18Kernel_traits_baseILj7168ES2_S2_fS2_fjLj256EEEEELb0ELb0ELb1ELb0EEEvNS_9BwdParamsE --------------------------
	.section	.nv.info._ZN10layer_norm13ln_bwd_kernelINS_13Kernel_traitsI6__halfS2_fS2_fjLj7168ELj1ELj1ELj8ELj8ENS_18Kernel_traits_baseILj7168ES2_S2_fS2_fjLj256EEEEELb0ELb0ELb1ELb0EEEvNS_9BwdParamsE,"",@"SHT_CUDA_INFO"
	.sectionflags	@""
	.align	4


	//----- nvinfo : EIATTR_CUDA_API_VERSION
	.align		4
        /*0000*/ 	.byte	0x04, 0x37
        /*0002*/ 	.short	(.L_3427 - .L_3426)
.L_3426:
        /*0004*/ 	.word	0x00000082


	//----- nvinfo : EIATTR_KPARAM_INFO
	.align		4
.L_3427:
        /*0008*/ 	.byte	0x04, 0x17
        /*000a*/ 	.short	(.L_3429 - .L_3428)
.L_3428:
        /*000c*/ 	.word	0x00000000
        /*0010*/ 	.short	0x0000
        /*0012*/ 	.short	0x0000
        /*0014*/ 	.byte	0x00, 0xf0, 0xa1, 0x04


	//----- nvinfo : EIATTR_SPARSE_MMA_MASK
	.align		4
.L_3429:
        /*0018*/ 	.byte	0x03, 0x50
        /*001a*/ 	.short	0x0000


	//----- nvinfo : EIATTR_MAXREG_COUNT
	.align		4
        /*001c*/ 	.byte	0x03, 0x1b
        /*001e*/ 	.short	0x00ff


	//----- nvinfo : EIATTR_NUM_BARRIERS
	.align		4
        /*0020*/ 	.byte	0x02, 0x4c
        /*0022*/ 	.byte	0x01
	.zero		1


	//----- nvinfo : EIATTR_MERCURY_ISA_VERSION
	.align		4
        /*0024*/ 	.byte	0x03, 0x5f
        /*0026*/ 	.short	0x0101


	//----- nvinfo : EIATTR_COOP_GROUP_MASK_REGIDS
	.align		4
        /*0028*/ 	.byte	0x04, 0x29
        /*002a*/ 	.short	(.L_3431 - .L_3430)


	//   ....[0]....
.L_3430:
        /*002c*/ 	.word	0xffffffff


	//   ....[1]....
        /*0030*/ 	.word	0xffffffff


	//   ....[2]....
        /*0034*/ 	.word	0xffffffff


	//   ....[3]....
        /*0038*/ 	.word	0xffffffff


	//   ....[4]....
        /*003c*/ 	.word	0xffffffff


	//   ....[5]....
        /*0040*/ 	.word	0xffffffff


	//   ....[6]....
        /*0044*/ 	.word	0xffffffff


	//   ....[7]....
        /*0048*/ 	.word	0xffffffff


	//   ....[8]....
        /*004c*/ 	.word	0xffffffff


	//   ....[9]....
        /*0050*/ 	.word	0xffffffff


	//   ....[10]....
        /*0054*/ 	.word	0x0500008b


	//   ....[11]....
        /*0058*/ 	.word	0x0500008b


	//   ....[12]....
        /*005c*/ 	.word	0x0500008b


	//   ....[13]....
        /*0060*/ 	.word	0x0500008b


	//   ....[14]....
        /*0064*/ 	.word	0x0500008b


	//   ....[15]....
        /*0068*/ 	.word	0x0500008b


	//   ....[16]....
        /*006c*/ 	.word	0x0500008b


	//   ....[17]....
        /*0070*/ 	.word	0x0500008b


	//   ....[18]....
        /*0074*/ 	.word	0x0500008b


	//   ....[19]....
        /*0078*/ 	.word	0x0500008b


	//----- nvinfo : EIATTR_COOP_GROUP_INSTR_OFFSETS
	.align		4
.L_3431:
        /*007c*/ 	.byte	0x04, 0x28
        /*007e*/ 	.short	(.L_3433 - .L_3432)


	//   ....[0]....
.L_3432:
        /*0080*/ 	.word	0x00002700


	//   ....[1]....
        /*0084*/ 	.word	0x00002710


	//   ....[2]....
        /*0088*/ 	.word	0x00002740


	//   ....[3]....
        /*008c*/ 	.word	0x00002750


	//   ....[4]....
        /*0090*/ 	.word	0x00002780


	//   ....[5]....
        /*0094*/ 	.word	0x00002790


	//   ....[6]....
        /*0098*/ 	.word	0x000027c0


	//   ....[7]....
        /*009c*/ 	.word	0x000027d0


	//   ....[8]....
        /*00a0*/ 	.word	0x00002800


	//   ....[9]....
        /*00a4*/ 	.word	0x00002810


	//   ....[10]....
        /*00a8*/ 	.word	0x000059d0


	//   ....[11]....
        /*00ac*/ 	.word	0x00005a20


	//   ....[12]....
        /*00b0*/ 	.word	0x00005a90


	//   ....[13]....
        /*00b4*/ 	.word	0x00005af0


	//   ....[14]....
        /*00b8*/ 	.word	0x00005b60


	//   ....[15]....
        /*00bc*/ 	.word	0x00005bc0


	//   ....[16]....
        /*00c0*/ 	.word	0x00005c30


	//   ....[17]....
        /*00c4*/ 	.word	0x00005c90


	//   ....[18]....
        /*00c8*/ 	.word	0x00005d00


	//   ....[19]....
        /*00cc*/ 	.word	0x00005d60


	//----- nvinfo : EIATTR_EXIT_INSTR_OFFSETS
	.align		4
.L_3433:
        /*00d0*/ 	.byte	0x04, 0x1c
        /*00d2*/ 	.short	(.L_3435 - .L_3434)


	//   ....[0]....
.L_3434:
        /*00d4*/ 	.word	0x000058f0


	//   ....[1]....
        /*00d8*/ 	.word	0x00005970


	//----- nvinfo : EIATTR_MAX_THREADS
	.align		4
.L_3435:
        /*00dc*/ 	.byte	0x04, 0x05
        /*00de*/ 	.short	(.L_3437 - .L_3436)
.L_3436:
        /*00e0*/ 	.word	0x00000100
        /*00e4*/ 	.word	0x00000001
        /*00e8*/ 	.word	0x00000001


	//----- nvinfo : EIATTR_CRS_STACK_SIZE
	.align		4
.L_3437:
        /*00ec*/ 	.byte	0x04, 0x1e
        /*00ee*/ 	.short	(.L_3439 - .L_3438)
.L_3438:
        /*00f0*/ 	.word	0x00000000


	//----- nvinfo : EIATTR_CBANK_PARAM_SIZE
	.align		4
.L_3439:
        /*00f4*/ 	.byte	0x03, 0x19
        /*00f6*/ 	.short	0x0128


	//----- nvinfo : EIATTR_PARAM_CBANK
	.align		4
        /*00f8*/ 	.byte	0x04, 0x0a
        /*00fa*/ 	.short	(.L_3441 - .L_3440)
	.align		4
.L_3440:
        /*00fc*/ 	.word	index@(.nv.constant0._ZN10layer_norm13ln_bwd_kernelINS_13Kernel_traitsI6__halfS2_fS2_fjLj7168ELj1ELj1ELj8ELj8ENS_18Kernel_traits_baseILj7168ES2_S2_fS2_fjLj256EEEEELb0ELb0ELb1ELb0EEEvNS_9BwdParamsE)
        /*0100*/ 	.short	0x0210
        /*0102*/ 	.short	0x0128


	//----- nvinfo : EIATTR_SW_WAR
	.align		4
.L_3441:
        /*0104*/ 	.byte	0x04, 0x36
        /*0106*/ 	.short	(.L_3443 - .L_3442)
.L_3442:
        /*0108*/ 	.word	0x00000008
.L_3443:


//--------------------- .nv.info._ZN10layer_norm13ln_bwd_kernelINS_13Kernel_traitsI6__halfS2_fS2_fjLj7168ELj1ELj1ELj8ELj8ENS_18Kernel_traits_baseILj7168ES2_S2_fS2_fjLj256EEEEELb0ELb0ELb1ELb1EEEvNS_9BwdParamsE --------------------------
	.section	.nv.info._ZN10layer_norm13ln_bwd_kernelINS_13Kernel_traitsI6__halfS2_fS2_fjLj7168ELj1ELj1ELj8ELj8ENS_18Kernel_traits_baseILj7168ES2_S2_fS2_fjLj256EEEEELb0ELb0ELb1ELb1EEEvNS_9BwdParamsE,"",@"SHT_CUDA_INFO"
	.sectionflags	@""
	.align	4


	//----- nvinfo : EIATTR_CUDA_API_VERSION
	.align		4
        /*0000*/ 	.byte	0x04, 0x37
        /*0002*/ 	.short	(.L_3445 - .L_3444)
.L_3444:
        /*0004*/ 	.word	0x00000082


	//----- nvinfo : EIATTR_KPARAM_INFO
	.align		4
.L_3445:
        /*0008*/ 	.byte	0x04, 0x17
        /*000a*/ 	.short	(.L_3447 - .L_3446)
.L_3446:
        /*000c*/ 	.word	0x00000000
        /*0010*/ 	.short	0x0000
        /*0012*/ 	.short	0x0000
        /*0014*/ 	.byte	0x00, 0xf0, 0xa1, 0x04


	//----- nvinfo : EIATTR_SPARSE_MMA_MASK
	.align		4
.L_3447:
        /*0018*/ 	.byte	0x03, 0x50
        /*001a*/ 	.short	0x0000


	//----- nvinfo : EIATTR_MAXREG_COUNT
	.align		4
        /*001c*/ 	.byte	0x03, 0x1b
        /*001e*/ 	.short	0x00ff


	//----- nvinfo : EIATTR_NUM_BARRIERS
	.align		4
        /*0020*/ 	.byte	0x02, 0x4c
        /*0022*/ 	.byte	0x01
	.zero		1


	//----- nvinfo : EIATTR_MERCURY_ISA_VERSION
	.align		4
        /*0024*/ 	.byte	0x03, 0x5f
        /*0026*/ 	.short	0x0101


	//----- nvinfo : EIATTR_COOP_GROUP_MASK_REGIDS
	.align		4
        /*0028*/ 	.byte	0x04, 0x29
        /*002a*/ 	.short	(.L_3449 - .L_3448)


	//   ....[0]....
.L_3448:
        /*002c*/ 	.word	0xffffffff


	//   ....[1]....
        /*0030*/ 	.word	0xffffffff


	//   ....[2]....
        /*0034*/ 	.word	0xffffffff


	//   ....[3]....
        /*0038*/ 	.word	0xffffffff


	//   ....[4]....
        /*003c*/ 	.word	0xffffffff


	//   ....[5]....
        /*0040*/ 	.word	0xffffffff


	//   ....[6]....
        /*0044*/ 	.word	0xffffffff


	//   ....[7]....
        /*0048*/ 	.word	0xffffffff


	//   ....[8]....
        /*004c*/ 	.word	0xffffffff


	//   ....[9]....
        /*0050*/ 	.word	0xffffffff


	//   ....[10]....
        /*0054*/ 	.word	0x05000085


	//   ....[11]....
        /*0058*/ 	.word	0x05000085


	//   ....[12]....
        /*005c*/ 	.word	0x05000085


	//   ....[13]....
        /*0060*/ 	.word	0x05000085


	//   ....[14]....
        /*0064*/ 	.word	0x05000085


	//   ....[15]....
        /*0068*/ 	.word	0x05000085


	//   ....[16]....
        /*006c*/ 	.word	0x05000085


	//   ....[17]....
        /*0070*/ 	.word	0x05000085


	//   ....[18]....
        /*0074*/ 	.word	0x05000085


	//   ....[19]....
        /*0078*/ 	.word	0x05000085


	//----- nvinfo : EIATTR_COOP_GROUP_INSTR_OFFSETS
	.align		4
.L_3449:
        /*007c*/ 	.byte	0x04, 0x28
        /*007e*/ 	.short	(.L_3451 - .L_3450)


	//   ....[0]....
.L_3450:
        /*0080*/ 	.word	0x00001f10


	//   ....[1]....
        /*0084*/ 	.word	0x00001f20


	//   ....[2]....
        /*0088*/ 	.word	0x00001f50


	//   ....[3]....
        /*008c*/ 	.word	0x00001f60


	//   ....[4]....
        /*0090*/ 	.word	0x00001f90


	//   ....[5]....
        /*0094*/ 	.word	0x00001fa0


	//   ....[6]....
        /*0098*/ 	.word	0x00001fd0


	//   ....[7]....
        /*009c*/ 	.word	0x00001fe0


	//   ....[8]....
        /*00a0*/ 	.word	0x00002010


	//   ....[9]....
        /*00a4*/ 	.word	0x00002020


	//   ....[10]....
        /*00a8*/ 	.word	0x000049b0


	//   ....[11]....
        /*00ac*/ 	.word	0x00004a00


	//   ....[12]....
        /*00b0*/ 	.word	0x00004a70


	//   ....[13]....
        /*00b4*/ 	.word	0x00004ad0


	//   ....[14]....
        /*00b8*/ 	.word	0x00004b40


	//   ....[15]....
        /*00bc*/ 	.word	0x00004ba0


	//   ....[16]....
        /*00c0*/ 	.word	0x00004c10


	//   ....[17]....
        /*00c4*/ 	.word	0x00004c70


	//   ....[18]....
        /*00c8*/ 	.word	0x00004ce0


	//   ....[19]....
        /*00cc*/ 	.word	0x00004d40


	//----- nvinfo : EIATTR_EXIT_INSTR_OFFSETS
	.align		4
.L_3451:
        /*00d0*/ 	.byte	0x04, 0x1c
        /*00d2*/ 	.short	(.L_3453 - .L_3452)


	//   ....[0]....
.L_3452:
        /*00d4*/ 	.word	0x00004950


	//----- nvinfo : EIATTR_MAX_THREADS
	.align		4
.L_3453:
        /*00d8*/ 	.byte	0x04, 0x05
        /*00da*/ 	.short	(.L_3455 - .L_3454)
.L_3454:
        /*00dc*/ 	.word	0x00000100
        /*00e0*/ 	.word	0x00000001
        /*00e4*/ 	.word	0x00000001


	//----- nvinfo : EIATTR_CRS_STACK_SIZE
	.align		4
.L_3455:
        /*00e8*/ 	.byte	0x04, 0x1e
        /*00ea*/ 	.short	(.L_3457 - .L_3456)
.L_3456:
        /*00ec*/ 	.word	0x00000000


	//----- nvinfo : EIATTR_CBANK_PARAM_SIZE
	.align		4
.L_3457:
        /*00f0*/ 	.byte	0x03, 0x19
        /*00f2*/ 	.short	0x0128


	//----- nvinfo : EIATTR_PARAM_CBANK
	.align		4
        /*00f4*/ 	.byte	0x04, 0x0a
        /*00f6*/ 	.short	(.L_3459 - .L_3458)
	.align		4
.L_3458:
        /*00f8*/ 	.word	index@(.nv.constant0._ZN10layer_norm13ln_bwd_kernelINS_13Kernel_traitsI6__halfS2_fS2_fjLj7168ELj1ELj1ELj8ELj8ENS_18Kernel_traits_baseILj7168ES2_S2_fS2_fjLj256EEEEELb0ELb0ELb1ELb1EEEvNS_9BwdParamsE)
        /*00fc*/ 	.short	0x0210
        /*00fe*/ 	.short	0x0128


	//----- nvinfo : EIATTR_SW_WAR
	.align		4
.L_3459:
        /*0100*/ 	.byte	0x04, 0x36
        /*0102*/ 	.short	(.L_3461 - .L_3460)
.L_3460:
        /*0104*/ 	.word	0x00000008
.L_3461:


//--------------------- .nv.info._ZN10layer_norm13ln_bwd_kernelINS_13Kernel_traitsI6__halfS2_fS2_fjLj7168ELj1ELj1ELj8ELj8ENS_18Kernel_traits_baseILj7168ES2_S2_fS2_fjLj256EEEEELb0ELb1ELb0ELb0EEEvNS_9BwdParamsE --------------------------
	.section	.nv.info._ZN10layer_norm13ln_bwd_kernelINS_13Kernel_traitsI6__halfS2_fS2_fjLj7168ELj1ELj1ELj8ELj8ENS_18Kernel_traits_baseILj7168ES2_S2_fS2_fjLj256EEEEELb0ELb1ELb0ELb0EEEvNS_9BwdParamsE,"",@"SHT_CUDA_INFO"
	.sectionflags	@""
	.align	4


	//----- nvinfo : EIATTR_CUDA_API_VERSION
	.align		4
        /*0000*/ 	.byte	0x04, 0x37
        /*0002*/ 	.short	(.L_3463 - .L_3462)
.L_3462:
        /*0004*/ 	.word	0x00000082


	//----- nvinfo : EIATTR_KPARAM_INFO
	.align		4
.L_3463:
        /*0008*/ 	.byte	0x04, 0x17
        /*000a*/ 	.short	(.L_3465 - .L_3464)
.L_3464:
        /*000c*/ 	.word	0x00000000
        /*0010*/ 	.short	0x0000
        /*0012*/ 	.short	0x0000
        /*0014*/ 	.byte	0x00, 0xf0, 0xa1, 0x04


	//----- nvinfo : EIATTR_SPARSE_MMA_MASK
	.align		4
.L_3465:
        /*0018*/ 	.byte	0x03, 0x50
        /*001a*/ 	.short	0x0000


	//----- nvinfo : EIATTR_MAXREG_COUNT
	.align		4
        /*001c*/ 	.byte	0x03, 0x1b
        /*001e*/ 	.short	0x00ff


	//----- nvinfo : EIATTR_NUM_BARRIERS
	.align		4
        /*0020*/ 	.byte	0x02, 0x4c
        /*0022*/ 	.byte	0x01
	.zero		1


	//----- nvinfo : EIATTR_MERCURY_ISA_VERSION
	.align		4
        /*0024*/ 	.byte	0x03, 0x5f
        /*0026*/ 	.short	0x0101


	//----- nvinfo : EIATTR_COOP_GROUP_MASK_REGIDS
	.align		4
        /*0028*/ 	.byte	0x04, 0x29
        /*002a*/ 	.short	(.L_3467 - .L_3466)


	//   ....[0]....
.L_3466:
        /*002c*/ 	.word	0xffffffff


	//   ....[1]....
        /*0030*/ 	.word	0xffffffff


	//   ....[2]....
        /*0034*/ 	.word	0xffffffff


	//   ....[3]....
        /*0038*/ 	.word	0xffffffff


	//   ....[4]....
        /*003c*/ 	.word	0xffffffff


	//   ....[5]....
        /*0040*/ 	.word	0xffffffff


	//   ....[6]....
        /*0044*/ 	.word	0xffffffff


	//   ....[7]....
        /*0048*/ 	.word	0xffffffff


	//   ....[8]....
        /*004c*/ 	.word	0xffffffff


	//   ....[9]....
        /*0050*/ 	.word	0xffffffff


	//   ....[10]....
        /*0054*/ 	.word	0x05000098


	//   ....[11]....
        /*0058*/ 	.word	0x05000098


	//   ....[12]....
        /*005c*/ 	.word	0x05000098


	//   ....[13]....
        /*0060*/ 	.word	0x05000098


	//   ....[14]....
        /*0064*/ 	.word	0x05000098


	//   ....[15]....
        /*0068*/ 	.word	0x05000098


	//   ....[16]....
        /*006c*/ 	.word	0x05000098


	//   ....[17]....
        /*0070*/ 	.word	0x05000098


	//   ....[18]....
        /*0074*/ 	.word	0x05000098


	//   ....[19]....
        /*0078*/ 	.word	0x05000098


	//----- nvinfo : EIATTR_COOP_GROUP_INSTR_OFFSETS
	.align		4
.L_3467:
        /*007c*/ 	.byte	0x04, 0x28
        /*007e*/ 	.short	(.L_3469 - .L_3468)


	//   ....[0]....
.L_3468:
        /*0080*/ 	.word	0x000028a0


	//   ....[1]....
        /*0084*/ 	.word	0x000028b0


	//   ....[2]....
        /*0088*/ 	.word	0x000028e0


	//   ....[3]....
        /*008c*/ 	.word	0x000028f0


	//   ....[4]....
        /*0090*/ 	.word	0x00002920


	//   ....[5]....
        /*0094*/ 	.word	0x00002930


	//   ....[6]....
        /*0098*/ 	.word	0x00002960


	//   ....[7]....
        /*009c*/ 	.word	0x00002970


	//   ....[8]....
        /*00a0*/ 	.word	0x000029a0


	//   ....[9]....
        /*00a4*/ 	.word	0x000029b0


	//   ....[10]....
        /*00a8*/ 	.word	0x00005010


	//   ....[11]....
        /*00ac*/ 	.word	0x00005060


	//   ....[12]....
        /*00b0*/ 	.word	0x000050d0


	//   ....[13]....
        /*00b4*/ 	.word	0x00005130


	//   ....[14]....
        /*00b8*/ 	.word	0x000051a0


	//   ....[15]....
        /*00bc*/ 	.word	0x00005200


	//   ....[16]....
        /*00c0*/ 	.word	0x00005270


	//   ....[17]....
        /*00c4*/ 	.word	0x000052d0


	//   ....[18]....
        /*00c8*/ 	.word	0x00005340


	//   ....[19]....
        /*00cc*/ 	.word	0x000053a0


	//----- nvinfo : EIATTR_EXIT_INSTR_OFFSETS
	.align		4
.L_3469:
        /*00d0*/ 	.byte	0x04, 0x1c
        /*00d2*/ 	.short	(.L_3471 - .L_3470)


	//   ....[0]....
.L_3470:
        /*00d4*/ 	.word	0x00004f10


	//   ....[1]....
        /*00d8*/ 	.word	0x00004fb0


	//----- nvinfo : EIATTR_MAX_THREADS
	.align		4
.L_3471:
        /*00dc*/ 	.byte	0x04, 0x05
        /*00de*/ 	.short	(.L_3473 - .L_3472)
.L_3472:
        /*00e0*/ 	.word	0x00000100
        /*00e4*/ 	.word	0x00000001
        /*00e8*/ 	.word	0x00000001


	//----- nvinfo : EIATTR_CRS_STACK_SIZE
	.align		4
.L_3473:
        /*00ec*/ 	.byte	0x04, 0x1e
        /*00ee*/ 	.short	(.L_3475 - .L_3474)
.L_3474:
        /*00f0*/ 	.word	0x00000000


	//----- nvinfo : EIATTR_CBANK_PARAM_SIZE
	.align		4
.L_3475:
        /*00f4*/ 	.byte	0x03, 0x19
        /*00f6*/ 	.short	0x0128


	//----- nvinfo : EIATTR_PARAM_CBANK
	.align		4
        /*00f8*/ 	.byte	0x04, 0x0a
        /*00fa*/ 	.short	(.L_3477 - .L_3476)
	.align		4
.L_3476:
        /*00fc*/ 	.word	index@(.nv.constant0._ZN10layer_norm13ln_bwd_kernelINS_13Kernel_traitsI6__halfS2_fS2_fjLj7168ELj1ELj1ELj8ELj8ENS_18Kernel_traits_baseILj7168ES2_S2_fS2_fjLj256EEEEELb0ELb1ELb0ELb0EEEvNS_9BwdParamsE)
        /*0100*/ 	.short	0x0210
        /*0102*/ 	.short	0x0128


	//----- nvinfo : EIATTR_SW_WAR
	.align		4
.L_3477:
        /*0104*/ 	.byte	0x04, 0x36
        /*0106*/ 	.short	(.L_3479 - .L_3478)
.L_3478:
        /*0108*/ 	.word	0x00000008
.L_3479:


//--------------------- .nv.info._ZN10layer_norm13ln_bwd_kernelINS_13Kernel_traitsI6__halfS2_fS2_fjLj7168ELj1ELj1ELj8ELj8ENS_18Kernel_traits_baseILj7168ES2_S2_fS2_fjLj256EEEEELb0ELb1ELb0ELb1EEEvNS_9BwdParamsE --------------------------
	.section	.nv.info._ZN10layer_norm13ln_bwd_kernelINS_13Kernel_traitsI6__halfS2_fS2_fjLj7168ELj1ELj1ELj8ELj8ENS_18Kernel_traits_baseILj7168ES2_S2_fS2_fjLj256EEEEELb0ELb1ELb0ELb1EEEvNS_9BwdParamsE,"",@"SHT_CUDA_INFO"
	.sectionflags	@""
	.align	4


	//----- nvinfo : EIATTR_CUDA_API_VERSION
	.align		4
        /*0000*/ 	.byte	0x04, 0x37
        /*0002*/ 	.short	(.L_3481 - .L_3480)
.L_3480:
        /*0004*/ 	.word	0x00000082


	//----- nvinfo : EIATTR_KPARAM_INFO
	.align		4
.L_3481:
        /*0008*/ 	.byte	0x04, 0x17
        /*000a*/ 	.short	(.L_3483 - .L_3482)
.L_3482:
        /*000c*/ 	.word	0x00000000
        /*0010*/ 	.short	0x0000
        /*0012*/ 	.short	0x0000
        /*0014*/ 	.byte	0x00, 0xf0, 0xa1, 0x04


	//----- nvinfo : EIATTR_SPARSE_MMA_MASK
	.align		4
.L_3483:
        /*0018*/ 	.byte	0x03, 0x50
        /*001a*/ 	.short	0x0000


	//----- nvinfo : EIATTR_MAXREG_COUNT
	.align		4
        /*001c*/ 	.byte	0x03, 0x1b
        /*001e*/ 	.short	0x00ff


	//----- nvinfo : EIATTR_NUM_BARRIERS
	.align		4
        /*0020*/ 	.byte	0x02, 0x4c
        /*0022*/ 	.byte	0x01
	.zero		1


	//----- nvinfo : EIATTR_ANNOTATIONS
	.align		4
        /*0024*/ 	.byte	0x04, 0x55
        /*0026*/ 	.short	(.L_3485 - .L_3484)


	//   ....[0]....
.L_3484:
        /*0028*/ 	.word	0x00000001
        /*002c*/ 	.byte	0xb0, 0x07, 0x00, 0x00, 0x01, 0x00, 0x00, 0x00, 0xc0, 0x07, 0x00, 0x00, 0x01, 0x00, 0x00, 0x00
        /*003c*/ 	.byte	0xd0, 0x07, 0x00, 0x00, 0x01, 0x00, 0x00, 0x00, 0xe0, 0x07, 0x00, 0x00, 0x01, 0x00, 0x00, 0x00
        /*004c*/ 	.byte	0xc0, 0x0d, 0x00, 0x00, 0x01, 0x00, 0x00, 0x00, 0xe0, 0x0d, 0x00, 0x00, 0x01, 0x00, 0x00, 0x00
        /*005c*/ 	.byte	0x00, 0x13, 0x00, 0x00, 0x01, 0x00, 0x00, 0x00, 0x30, 0x13, 0x00, 0x00


	//----- nvinfo : EIATTR_MERCURY_ISA_VERSION
	.align		4
.L_3485:
        /*0068*/ 	.byte	0x03, 0x5f
        /*006a*/ 	.short	0x0101


	//----- nvinfo : EIATTR_COOP_GROUP_MASK_REGIDS
	.align		4
        /*006c*/ 	.byte	0x04, 0x29
        /*006e*/ 	.short	(.L_3487 - .L_3486)


	//   ....[0]....
.L_3486:
        /*0070*/ 	.word	0xffffffff


	//   ....[1]....
        /*0074*/ 	.word	0xffffffff


	//   ....[2]....
        /*0078*/ 	.word	0xffffffff


	//   ....[3]....
        /*007c*/ 	.word	0xffffffff


	//   ....[4]....
        /*0080*/ 	.word	0xffffffff


	//   ....[5]....
        /*0084*/ 	.word	0xffffffff


	//   ....[6]....
        /*0088*/ 	.word	0xffffffff


	//   ....[7]....
        /*008c*/ 	.word	0xffffffff


	//   ....[8]....
        /*0090*/ 	.word	0xffffffff


	//   ....[9]....
        /*0094*/ 	.word	0xffffffff


	//   ....[10]....
        /*0098*/ 	.word	0x05000056


	//   ....[11]....
        /*009c*/ 	.word	0x05000056


	//   ....[12]....
        /*00a0*/ 	.word	0x05000056


	//   ....[13]....
        /*00a4*/ 	.word	0x05000056


	//   ....[14]....
        /*00a8*/ 	.word	0x05000056


	//   ....[15]....
        /*00ac*/ 	.word	0x05000056


	//   ....[16]....
        /*00b0*/ 	.word	0x05000056


	//   ....[17]....
        /*00b4*/ 	.word	0x05000056


	//   ....[18]....
        /*00b8*/ 	.word	0x05000056


	//   ....[19]....
        /*00bc*/ 	.word	0x05000056


	//----- nvinfo : EIATTR_COOP_GROUP_INSTR_OFFSETS
	.align		4
.L_3487:
        /*00c0*/ 	.byte	0x04, 0x28
        /*00c2*/ 	.short	(.L_3489 - .L_3488)


	//   ....[0]....
.L_3488:
        /*00c4*/ 	.word	0x00002330


	//   ....[1]....
        /*00c8*/ 	.word	0x00002340


	//   ....[2]....
        /*00cc*/ 	.word	0x00002370


	//   ....[3]....
        /*00d0*/ 	.word	0x00002380


	//   ....[4]....
        /*00d4*/ 	.word	0x000023b0


	//   ....[5]....
        /*00d8*/ 	.word	0x000023c0


	//   ....[6]....
        /*00dc*/ 	.word	0x000023f0


	//   ....[7]....
        /*00e0*/ 	.word	0x00002400


	//   ....[8]....
        /*00e4*/ 	.word	0x00002430


	//   ....[9]....
        /*00e8*/ 	.word	0x00002440


	//   ....[10]....
        /*00ec*/ 	.word	0x00004790


	//   ....[11]....
        /*00f0*/ 	.word	0x000047e0


	//   ....[12]....
        /*00f4*/ 	.word	0x00004840


	//   ....[13]....
        /*00f8*/ 	.word	0x000048a0


	//   ....[14]....
        /*00fc*/ 	.word	0x00004900


	//   ....[15]....
        /*0100*/ 	.word	0x00004960


	//   ....[16]....
        /*0104*/ 	.word	0x000049c0


	//   ....[17]....
        /*0108*/ 	.word	0x00004a20


	//   ....[18]....
        /*010c*/ 	.word	0x00004a80


	//   ....[19]....
        /*0110*/ 	.word	0x00004ae0


	//----- nvinfo : EIATTR_EXIT_INSTR_OFFSETS
	.align		4
.L_3489:
        /*0114*/ 	.byte	0x04, 0x1c
        /*0116*/ 	.short	(.L_3491 - .L_3490)


	//   ....[0]....
.L_3490:
        /*0118*/ 	.word	0x00004740


	//----- nvinfo : EIATTR_MAX_THREADS
	.align		4
.L_3491:
        /*011c*/ 	.byte	0x04, 0x05
        /*011e*/ 	.short	(.L_3493 - .L_3492)
.L_3492:
        /*0120*/ 	.word	0x00000100
        /*0124*/ 	.word	0x00000001
        /*0128*/ 	.word	0x00000001


	//----- nvinfo : EIATTR_CRS_STACK_SIZE
	.align		4
.L_3493:
        /*012c*/ 	.byte	0x04, 0x1e
        /*012e*/ 	.short	(.L_3495 - .L_3494)
.L_3494:
        /*0130*/ 	.word	0x00000000


	//----- nvinfo : EIATTR_CBANK_PARAM_SIZE
	.align		4
.L_3495:
        /*0134*/ 	.byte	0x03, 0x19
        /*0136*/ 	.short	0x0128


	//----- nvinfo : EIATTR_PARAM_CBANK
	.align		4
        /*0138*/ 	.byte	0x04, 0x0a
        /*013a*/ 	.short	(.L_3497 - .L_3496)
	.align		4
.L_3496:
        /*013c*/ 	.word	index@(.nv.constant0._ZN10layer_norm13ln_bwd_kernelINS_13Kernel_traitsI6__halfS2_fS2_fjLj7168ELj1ELj1ELj8ELj8ENS_18Kernel_traits_baseILj7168ES2_S2_fS2_fjLj256EEEEELb0ELb1ELb0ELb1EEEvNS_9BwdParamsE)
        /*0140*/ 	.short	0x0210
        /*0142*/ 	.short	0x0128


	//----- nvinfo : EIATTR_SW_WAR
	.align		4
.L_3497:
        /*0144*/ 	.byte	0x04, 0x36
        /*0146*/ 	.short	(.L_3499 - .L_3498)
.L_3498:
        /*0148*/ 	.word	0x00000008
.L_3499:


//--------------------- .nv.info._ZN10layer_norm13ln_bwd_kernelINS_13Kernel_traitsI6__halfS2_fS2_fjLj7168ELj1ELj1ELj8ELj8ENS_18Kernel_traits_baseILj7168ES2_S2_fS2_fjLj256EEEEELb0ELb1ELb1ELb0EEEvNS_9BwdParamsE --------------------------
	.section	.nv.info._ZN10layer_norm13ln_bwd_kernelINS_13Kernel_traitsI6__halfS2_fS2_fjLj7168ELj1ELj1ELj8ELj8ENS_18Kernel_traits_baseILj7168ES2_S2_fS2_fjLj256EEEEELb0ELb1ELb1ELb0EEEvNS_9BwdParamsE,"",@"SHT_CUDA_INFO"
	.sectionflags	@""
	.align	4


	//----- nvinfo : EIATTR_CUDA_API_VERSION
	.align		4
        /*0000*/ 	.byte	0x04, 0x37
        /*0002*/ 	.short	(.L_3501 - .L_3500)
.L_3500:
        /*0004*/ 	.word	0x00000082


	//----- nvinfo : EIATTR_KPARAM_INFO
	.align		4
.L_3501:
        /*0008*/ 	.byte	0x04, 0x17
        /*000a*/ 	.short	(.L_3503 - .L_3502)
.L_3502:
        /*000c*/ 	.word	0x00000000
        /*0010*/ 	.short	0x0000
        /*0012*/ 	.short	0x0000
        /*0014*/ 	.byte	0x00, 0xf0, 0xa1, 0x04


	//----- nvinfo : EIATTR_SPARSE_MMA_MASK
	.align		4
.L_3503:
        /*0018*/ 	.byte	0x03, 0x50
        /*001a*/ 	.short	0x0000


	//----- nvinfo : EIATTR_MAXREG_COUNT
	.align		4
        /*001c*/ 	.byte	0x03, 0x1b
        /*001e*/ 	.short	0x00ff


	//----- nvinfo : EIATTR_NUM_BARRIERS
	.align		4
        /*0020*/ 	.byte	0x02, 0x4c
        /*0022*/ 	.byte	0x01
	.zero		1


	//----- nvinfo : EIATTR_MERCURY_ISA_VERSION
	.align		4
        /*0024*/ 	.byte	0x03, 0x5f
        /*0026*/ 	.short	0x0101


	//----- nvinfo : EIATTR_COOP_GROUP_MASK_REGIDS
	.align		4
        /*0028*/ 	.byte	0x04, 0x29
        /*002a*/ 	.short	(.L_3505 - .L_3504)


	//   ....[0]....
.L_3504:
        /*002c*/ 	.word	0xffffffff


	//   ....[1]....
        /*0030*/ 	.word	0xffffffff


	//   ....[2]....
        /*0034*/ 	.word	0xffffffff


	//   ....[3]....
        /*0038*/ 	.word	0xffffffff


	//   ....[4]....
        /*003c*/ 	.word	0xffffffff


	//   ....[5]....
        /*0040*/ 	.word	0xffffffff


	//   ....[6]....
        /*0044*/ 	.word	0xffffffff


	//   ....[7]....
        /*0048*/ 	.word	0xffffffff


	//   ....[8]....
        /*004c*/ 	.word	0xffffffff


	//   ....[9]....
        /*0050*/ 	.word	0xffffffff


	//   ....[10]....
        /*0054*/ 	.word	0x0500009b


	//   ....[11]....
        /*0058*/ 	.word	0x0500009b


	//   ....[12]....
        /*005c*/ 	.word	0x0500009b


	//   ....[13]....
        /*0060*/ 	.word	0x0500009b


	//   ....[14]....
        /*0064*/ 	.word	0x0500009b


	//   ....[15]....
        /*0068*/ 	.word	0x0500009b


	//   ....[16]....
        /*006c*/ 	.word	0x0500009b


	//   ....[17]....
        /*0070*/ 	.word	0x0500009b


	//   ....[18]....
        /*0074*/ 	.word	0x0500009b


	//   ....[19]....
        /*0078*/ 	.word	0x0500009b


	//----- nvinfo : EIATTR_COOP_GROUP_INSTR_OFFSETS
	.align		4
.L_3505:
        /*007c*/ 	.byte	0x04, 0x28
        /*007e*/ 	.short	(.L_3507 - .L_3506)


	//   ....[0]....
.L_3506:
        /*0080*/ 	.word	0x00002d80


	//   ....[1]....
        /*0084*/ 	.word	0x00002d90


	//   ....[2]....
        /*0088*/ 	.word	0x00002dc0


	//   ....[3]....
        /*008c*/ 	.word	0x00002dd0


	//   ....[4]....
        /*0090*/ 	.word	0x00002e00


	//   ....[5]....
        /*0094*/ 	.word	0x00002e10


	//   ....[6]....
        /*0098*/ 	.word	0x00002e40


	//   ....[7]....
        /*009c*/ 	.word	0x00002e50


	//   ....[8]....
        /*00a0*/ 	.word	0x00002e80


	//   ....[9]....
        /*00a4*/ 	.word	0x00002e90


	//   ....[10]....
        /*00a8*/ 	.word	0x00006c90


	//   ....[11]....
        /*00ac*/ 	.word	0x00006ce0


	//   ....[12]....
        /*00b0*/ 	.word	0x00006d50


	//   ....[13]....
        /*00b4*/ 	.word	0x00006da0


	//   ....[14]....
        /*00b8*/ 	.word	0x00006e10


	//   ....[15]....
        /*00bc*/ 	.word	0x00006e60


	//   ....[16]....
        /*00c0*/ 	.word	0x00006ed0


	//   ....[17]....
        /*00c4*/ 	.word	0x00006f20


	//   ....[18]....
        /*00c8*/ 	.word	0x00006f90


	//   ....[19]....
        /*00cc*/ 	.word	0x00006fe0


	//----- nvinfo : EIATTR_EXIT_INSTR_OFFSETS
	.align		4
.L_3507:
        /*00d0*/ 	.byte	0x04, 0x1c
        /*00d2*/ 	.short	(.L_3509 - .L_3508)


	//   ....[0]....
.L_3508:
        /*00d4*/ 	.word	0x00006b90


	//   ....[1]....
        /*00d8*/ 	.word	0x00006c30


	//----- nvinfo : EIATTR_MAX_THREADS
	.align		4
.L_3509:
        /*00dc*/ 	.byte	0x04, 0x05
        /*00de*/ 	.short	(.L_3511 - .L_3510)
.L_3510:
        /*00e0*/ 	.word	0x00000100
        /*00e4*/ 	.word	0x00000001
        /*00e8*/ 	.word	0x00000001


	//----- nvinfo : EIATTR_CRS_STACK_SIZE
	.align		4
.L_3511:
        /*00ec*/ 	.byte	0x04, 0x1e
        /*00ee*/ 	.short	(.L_3513 - .L_3512)
.L_3512:
        /*00f0*/ 	.word	0x00000000


	//----- nvinfo : EIATTR_CBANK_PARAM_SIZE
	.align		4
.L_3513:
        /*00f4*/ 	.byte	0x03, 0x19
        /*00f6*/ 	.short	0x0128


	//----- nvinfo : EIATTR_PARAM_CBANK
	.align		4
        /*00f8*/ 	.byte	0x04, 0x0a
        /*00fa*/ 	.short	(.L_3515 - .L_3514)
	.align		4
.L_3514:
        /*00fc*/ 	.word	index@(.nv.constant0._ZN10layer_norm13ln_bwd_kernelINS_13Kernel_traitsI6__halfS2_fS2_fjLj7168ELj1ELj1ELj8ELj8ENS_18Kernel_traits_baseILj7168ES2_S2_fS2_fjLj256EEEEELb0ELb1ELb1ELb0EEEvNS_9BwdParamsE)
        /*0100*/ 	.short	0x0210
        /*0102*/ 	.short	0x0128


	//----- nvinfo : EIATTR_SW_WAR
	.align		4
.L_3515:
        /*0104*/ 	.byte	0x04, 0x36
        /*0106*/ 	.short	(.L_3517 - .L_3516)
.L_3516:
        /*0108*/ 	.word	0x00000008
.L_3517:


//--------------------- .nv.info._ZN10layer_norm13ln_bwd_kernelINS_13Kernel_traitsI6__halfS2_fS2_fjLj7168ELj1ELj1ELj8ELj8ENS_18Kernel_traits_baseILj7168ES2_S2_fS2_fjLj256EEEEELb0ELb1ELb1ELb1EEEvNS_9BwdParamsE --------------------------
	.section	.nv.info._ZN10layer_norm13ln_bwd_kernelINS_13Kernel_traitsI6__halfS2_fS2_fjLj7168ELj1ELj1ELj8ELj8ENS_18Kernel_traits_baseILj7168ES2_S2_fS2_fjLj256EEEEELb0ELb1ELb1ELb1EEEvNS_9BwdParamsE,"",@"SHT_CUDA_INFO"
	.sectionflags	@""
	.align	4


	//----- nvinfo : EIATTR_CUDA_API_VERSION
	.align		4
        /*0000*/ 	.byte	0x04, 0x37
        /*0002*/ 	.short	(.L_3519 - .L_3518)
.L_3518:
        /*0004*/ 	.word	0x00000082


	//----- nvinfo : EIATTR_KPARAM_INFO
	.align		4
.L_3519:
        /*0008*/ 	.byte	0x04, 0x17
        /*000a*/ 	.short	(.L_3521 - .L_3520)
.L_3520:
        /*000c*/ 	.word	0x00000000
        /*0010*/ 	.short	0x0000
        /*0012*/ 	.short	0x0000
        /*0014*/ 	.byte	0x00, 0xf0, 0xa1, 0x04


	//----- nvinfo : EIATTR_SPARSE_MMA_MASK
	.align		4
.L_3521:
        /*0018*/ 	.byte	0x03, 0x50
        /*001a*/ 	.short	0x0000


	//----- nvinfo : EIATTR_MAXREG_COUNT
	.align		4
        /*001c*/ 	.byte	0x03, 0x1b
        /*001e*/ 	.short	0x00ff


	//----- nvinfo : EIATTR_NUM_BARRIERS
	.align		4
        /*0020*/ 	.byte	0x02, 0x4c
        /*0022*/ 	.byte	0x01
	.zero		1


	//----- nvinfo : EIATTR_ANNOTATIONS
	.align		4
        /*0024*/ 	.byte	0x04, 0x55
        /*0026*/ 	.short	(.L_3523 - .L_3522)


	//   ....[0]....
.L_3522:
        /*0028*/ 	.word	0x00000001
        /*002c*/ 	.byte	0xd0, 0x07, 0x00, 0x00, 0x01, 0x00, 0x00, 0x00, 0xe0, 0x07, 0x00, 0x00, 0x01, 0x00, 0x00, 0x00
        /*003c*/ 	.byte	0x10, 0x08, 0x00, 0x00, 0x01, 0x00, 0x00, 0x00, 0x20, 0x08, 0x00, 0x00, 0x01, 0x00, 0x00, 0x00
        /*004c*/ 	.byte	0x90, 0x10, 0x00, 0x00, 0x01, 0x00, 0x00, 0x00, 0xb0, 0x10, 0x00, 0x00, 0x01, 0x00, 0x00, 0x00
        /*005c*/ 	.byte	0x10, 0x11, 0x00, 0x00, 0x01, 0x00, 0x00, 0x00, 0x40, 0x13, 0x00, 0x00


	//----- nvinfo : EIATTR_MERCURY_ISA_VERSION
	.align		4
.L_3523:
        /*0068*/ 	.byte	0x03, 0x5f
        /*006a*/ 	.short	0x0101


	//----- nvinfo : EIATTR_COOP_GROUP_MASK_REGIDS
	.align		4
        /*006c*/ 	.byte	0x04, 0x29
        /*006e*/ 	.short	(.L_3525 - .L_3524)


	//   ....[0]....
.L_3524:
        /*0070*/ 	.word	0xffffffff


	//   ....[1]....
        /*0074*/ 	.word	0xffffffff


	//   ....[2]....
        /*0078*/ 	.word	0xffffffff


	//   ....[3]....
        /*007c*/ 	.word	0xffffffff


	//   ....[4]....
        /*0080*/ 	.word	0xffffffff


	//   ....[5]....
        /*0084*/ 	.word	0xffffffff


	//   ....[6]....
        /*0088*/ 	.word	0xffffffff


	//   ....[7]....
        /*008c*/ 	.word	0xffffffff


	//   ....[8]....
        /*0090*/ 	.word	0xffffffff


	//   ....[9]....
        /*0094*/ 	.word	0xffffffff


	//   ....[10]....
        /*0098*/ 	.word	0x05000094


	//   ....[11]....
        /*009c*/ 	.word	0x05000094


	//   ....[12]....
        /*00a0*/ 	.word	0x05000094


	//   ....[13]....
        /*00a4*/ 	.word	0x05000094


	//   ....[14]....
        /*00a8*/ 	.word	0x05000094


	//   ....[15]....
        /*00ac*/ 	.word	0x05000094


	//   ....[16]....
        /*00b0*/ 	.word	0x05000094


	//   ....[17]....
        /*00b4*/ 	.word	0x05000094


	//   ....[18]....
        /*00b8*/ 	.word	0x05000094


	//   ....[19]....
        /*00bc*/ 	.word	0x05000094


	//----- nvinfo : EIATTR_COOP_GROUP_INSTR_OFFSETS
	.align		4
.L_3525:
        /*00c0*/ 	.byte	0x04, 0x28
        /*00c2*/ 	.short	(.L_3527 - .L_3526)


	//   ....[0]....
.L_3526:
        /*00c4*/ 	.word	0x000024d0


	//   ....[1]....
        /*00c8*/ 	.word	0x000024f0


	//   ....[2]....
        /*00cc*/ 	.word	0x00002510


	//   ....[3]....
        /*00d0*/ 	.word	0x00002530


	//   ....[4]....
        /*00d4*/ 	.word	0x00002540


	//   ....[5]....
        /*00d8*/ 	.word	0x00002570


	//   ....[6]....
        /*00dc*/ 	.word	0x00002580


	//   ....[7]....
        /*00e0*/ 	.word	0x000025b0


	//   ....[8]....
        /*00e4*/ 	.word	0x000025c0


	//   ....[9]....
        /*00e8*/ 	.word	0x000025e0


	//   ....[10]....
        /*00ec*/ 	.word	0x000059d0


	//   ....[11]....
        /*00f0*/ 	.word	0x00005a20


	//   ....[12]....
        /*00f4*/ 	.word	0x00005a80


	//   ....[13]....
        /*00f8*/ 	.word	0x00005ad0


	//   ....[14]....
        /*00fc*/ 	.word	0x00005b30


	//   ....[15]....
        /*0100*/ 	.word	0x00005b80


	//   ....[16]....
        /*0104*/ 	.word	0x00005bf0


	//   ....[17]....
        /*0108*/ 	.word	0x00005c50


	//   ....[18]....
        /*010c*/ 	.word	0x00005cb0


	//   ....[19]....
        /*0110*/ 	.word	0x00005d00


	//----- nvinfo : EIATTR_EXIT_INSTR_OFFSETS
	.align		4
.L_3527:
        /*0114*/ 	.byte	0x04, 0x1c
        /*0116*/ 	.short	(.L_3529 - .L_3528)


	//   ....[0]....
.L_3528:
        /*0118*/ 	.word	0x00005970


	//----- nvinfo : EIATTR_MAX_THREADS
	.align		4
.L_3529:
        /*011c*/ 	.byte	0x04, 0x05
        /*011e*/ 	.short	(.L_3531 - .L_3530)
.L_3530:
        /*0120*/ 	.word	0x00000100
        /*0124*/ 	.word	0x00000001
        /*0128*/ 	.word	0x00000001


	//----- nvinfo : EIATTR_CRS_STACK_SIZE
	.align		4
.L_3531:
        /*012c*/ 	.byte	0x04, 0x1e
        /*012e*/ 	.short	(.L_3533 - .L_3532)
.L_3532:
        /*0130*/ 	.word	0x00000000


	//----- nvinfo : EIATTR_CBANK_PARAM_SIZE
	.align		4
.L_3533:
        /*0134*/ 	.byte	0x03, 0x19
        /*0136*/ 	.short	0x0128


	//----- nvinfo : EIATTR_PARAM_CBANK
	.align		4
        /*0138*/ 	.byte	0x04, 0x0a
        /*013a*/ 	.short	(.L_3535 - .L_3534)
	.align		4
.L_3534:
        /*013c*/ 	.word	index@(.nv.constant0._ZN10layer_norm13ln_bwd_kernelINS_13Kernel_traitsI6__halfS2_fS2_fjLj7168ELj1ELj1ELj8ELj8ENS_18Kernel_traits_baseILj7168ES2_S2_fS2_fjLj256EEEEELb0ELb1ELb1ELb1EEEvNS_9BwdParamsE)
        /*0140*/ 	.short	0x0210
        /*0142*/ 	.short	0x0128


	//----- nvinfo : EIATTR_SW_WAR
	.align		4
.L_3535:
        /*0144*/ 	.byte	0x04, 0x36
        /*0146*/ 	.short	(.L_3537 - .L_3536)
.L_3536:
        /*0148*/ 	.word	0x00000008
.L_3537:


//--------------------- .nv.info._ZN10layer_norm13ln_bwd_kernelINS_13Kernel_traitsI6__halfS2_fS2_fjLj7168ELj1ELj1ELj8ELj8ENS_18Kernel_traits_baseILj7168ES2_S2_fS2_fjLj256EEEEELb1ELb0ELb0ELb0EEEvNS_9BwdParamsE --------------------------
	.section	.nv.info._ZN10layer_norm13ln_bwd_kernelINS_13Kernel_traitsI6__halfS2_fS2_fjLj7168ELj1ELj1ELj8ELj8ENS_18Kernel_traits_baseILj7168ES2_S2_fS2_fjLj256EEEEELb1ELb0ELb0ELb0EEEvNS_9BwdParamsE,"",@"SHT_CUDA_INFO"
	.sectionflags	@""
	.align	4


	//----- nvinfo : EIATTR_CUDA_API_VERSION
	.align		4
        /*0000*/ 	.byte	0x04, 0x37
        /*0002*/ 	.short	(.L_3539 - .L_3538)
.L_3538:
        /*0004*/ 	.word	0x00000082


	//----- nvinfo : EIATTR_KPARAM_INFO
	.align		4
.L_3539:
        /*0008*/ 	.byte	0x04, 0x17
        /*000a*/ 	.short	(.L_3541 - .L_3540)
.L_3540:
        /*000c*/ 	.word	0x00000000
        /*0010*/ 	.short	0x0000
        /*0012*/ 	.short	0x0000
        /*0014*/ 	.byte	0x00, 0xf0, 0xa1, 0x04


	//----- nvinfo : EIATTR_SPARSE_MMA_MASK
	.align		4
.L_3541:
        /*0018*/ 	.byte	0x03, 0x50
        /*001a*/ 	.short	0x0000


	//----- nvinfo : EIATTR_MAXREG_COUNT
	.align		4
        /*001c*/ 	.byte	0x03, 0x1b
        /*001e*/ 	.short	0x00ff


	//----- nvinfo : EIATTR_NUM_BARRIERS
	.align		4
        /*0020*/ 	.byte	0x02, 0x4c
        /*0022*/ 	.byte	0x01
	.zero		1


	//----- nvinfo : EIATTR_MERCURY_ISA_VERSION
	.align		4
        /*0024*/ 	.byte	0x03, 0x5f
        /*0026*/ 	.short	0x0101


	//----- nvinfo : EIATTR_COOP_GROUP_MASK_REGIDS
	.align		4
        /*0028*/ 	.byte	0x04, 0x29
        /*002a*/ 	.short	(.L_3543 - .L_3542)


	//   ....[0]....
.L_3542:
        /*002c*/ 	.word	0xffffffff


	//   ....[1]....
        /*0030*/ 	.word	0xffffffff


	//   ....[2]....
        /*0034*/ 	.word	0xffffffff


	//   ....[3]....
        /*0038*/ 	.word	0xffffffff


	//   ....[4]....
        /*003c*/ 	.word	0xffffffff


	//   ....[5]....
        /*0040*/ 	.word	0xffffffff


	//   ....[6]....
        /*0044*/ 	.word	0xffffffff


	//   ....[7]....
        /*0048*/ 	.word	0xffffffff


	//   ....[8]....
        /*004c*/ 	.word	0xffffffff


	//   ....[9]....
        /*0050*/ 	.word	0xffffffff


	//   ....[10]....
        /*0054*/ 	.word	0x05000089


	//   ....[11]....
        /*0058*/ 	.word	0x05000089


	//   ....[12]....
        /*005c*/ 	.word	0x05000089


	//   ....[13]....
        /*0060*/ 	.word	0x05000089


	//   ....[14]....
        /*0064*/ 	.word	0x05000089


	//   ....[15]....
        /*0068*/ 	.word	0x05000089


	//   ....[16]....
        /*006c*/ 	.word	0x05000089


	//   ....[17]....
        /*0070*/ 	.word	0x05000089


	//   ....[18]....
        /*0074*/ 	.word	0x05000089


	//   ....[19]....
        /*0078*/ 	.word	0x05000089


	//----- nvinfo : EIATTR_COOP_GROUP_INSTR_OFFSETS
	.align		4
.L_3543:
        /*007c*/ 	.byte	0x04, 0x28
        /*007e*/ 	.short	(.L_3545 - .L_3544)


	//   ....[0]....
.L_3544:
        /*0080*/ 	.word	0x000023f0


	//   ....[1]....
        /*0084*/ 	.word	0x00002400


	//   ....[2]....
        /*0088*/ 	.word	0x00002430


	//   ....[3]....
        /*008c*/ 	.word	0x00002440


	//   ....[4]....
        /*0090*/ 	.word	0x00002470


	//   ....[5]....
        /*0094*/ 	.word	0x00002480


	//   ....[6]....
        /*0098*/ 	.word	0x000024b0


	//   ....[7]....
        /*009c*/ 	.word	0x000024c0


	//   ....[8]....
        /*00a0*/ 	.word	0x000024f0


	//   ....[9]....
        /*00a4*/ 	.word	0x00002500


	//   ....[10]....
        /*00a8*/ 	.word	0x000045f0


	//   ....[11]....
        /*00ac*/ 	.word	0x00004640


	//   ....[12]....
        /*00b0*/ 	.word	0x000046b0


	//   ....[13]....
        /*00b4*/ 	.word	0x00004710


	//   ....[14]....
        /*00b8*/ 	.word	0x00004780


	//   ....[15]....
        /*00bc*/ 	.word	0x000047e0


	//   ....[16]....
        /*00c0*/ 	.word	0x00004850


	//   ....[17]....
        /*00c4*/ 	.word	0x000048b0


	//   ....[18]....
        /*00c8*/ 	.word	0x00004920


	//   ....[19]....
        /*00cc*/ 	.word	0x00004980


	//----- nvinfo : EIATTR_EXIT_INSTR_OFFSETS
	.align		4
.L_3545:
        /*00d0*/ 	.byte	0x04, 0x1c
        /*00d2*/ 	.short	(.L_3547 - .L_3546)


	//   ....[0]....
.L_3546:
        /*00d4*/ 	.word	0x00004510


	//   ....[1]....
        /*00d8*/ 	.word	0x00004590


	//----- nvinfo : EIATTR_MAX_THREADS
	.align		4
.L_3547:
        /*00dc*/ 	.byte	0x04, 0x05
        /*00de*/ 	.short	(.L_3549 - .L_3548)
.L_3548:
        /*00e0*/ 	.word	0x00000100
        /*00e4*/ 	.word	0x00000001
        /*00e8*/ 	.word	0x00000001


	//----- nvinfo : EIATTR_CRS_STACK_SIZE
	.align		4
.L_3549:
        /*00ec*/ 	.byte	0x04, 0x1e
        /*00ee*/ 	.short	(.L_3551 - .L_3550)
.L_3550:
        /*00f0*/ 	.word	0x00000000


	//----- nvinfo : EIATTR_CBANK_PARAM_SIZE
	.align		4
.L_3551:
        /*00f4*/ 	.byte	0x03, 0x19
        /*00f6*/ 	.short	0x0128


	//----- nvinfo : EIATTR_PARAM_CBANK
	.align		4
        /*00f8*/ 	.byte	0x04, 0x0a
        /*00fa*/ 	.short	(.L_3553 - .L_3552)
	.align		4
.L_3552:
        /*00fc*/ 	.word	index@(.nv.constant0._ZN10layer_norm13ln_bwd_kernelINS_13Kernel_traitsI6__halfS2_fS2_fjLj7168ELj1ELj1ELj8ELj8ENS_18Kernel_traits_baseILj7168ES2_S2_fS2_fjLj256EEEEELb1ELb0ELb0ELb0EEEvNS_9BwdParamsE)
        /*0100*/ 	.short	0x0210
        /*0102*/ 	.short	0x0128


	//----- nvinfo : EIATTR_SW_WAR
	.align		4
.L_3553:
        /*0104*/ 	.byte	0x04, 0x36
        /*0106*/ 	.short	(.L_3555 - .L_3554)
.L_3554:
        /*0108*/ 	.word	0x00000008
.L_3555:


//--------------------- .nv.info._ZN10layer_norm13ln_bwd_kernelINS_13Kernel_traitsI6__halfS2_fS2_fjLj7168ELj1ELj1ELj8ELj8ENS_18Kernel_traits_baseILj7168ES2_S2_fS2_fjLj256EEEEELb1ELb0ELb0ELb1EEEvNS_9BwdParamsE --------------------------
	.section	.nv.info._ZN10layer_norm13ln_bwd_kernelINS_13Kernel_traitsI6__halfS2_fS2_fjLj7168ELj1ELj1ELj8ELj8ENS_18Kernel_traits_baseILj7168ES2_S2_fS2_fjLj256EEEEELb1ELb0ELb0ELb1EEEvNS_9BwdParamsE,"",@"SHT_CUDA_INFO"
	.sectionflags	@""
	.align	4


	//----- nvinfo : EIATTR_CUDA_API_VERSION
	.align		4
        /*0000*/ 	.byte	0x04, 0x37
        /*0002*/ 	.short	(.L_3557 - .L_3556)
.L_3556:
        /*0004*/ 	.word	0x00000082


	//----- nvinfo : EIATTR_KPARAM_INFO
	.align		4
.L_3557:
        /*0008*/ 	.byte	0x04, 0x17
        /*000a*/ 	.short	(.L_3559 - .L_3558)
.L_3558:
        /*000c*/ 	.word	0x00000000
        /*0010*/ 	.short	0x0000
        /*0012*/ 	.short	0x0000
        /*0014*/ 	.byte	0x00, 0xf0, 0xa1, 0x04


	//----- nvinfo : EIATTR_SPARSE_MMA_MASK
	.align		4
.L_3559:
        /*0018*/ 	.byte	0x03, 0x50
        /*001a*/ 	.short	0x0000


	//----- nvinfo : EIATTR_MAXREG_COUNT
	.align		4
        /*001c*/ 	.byte	0x03, 0x1b
        /*001e*/ 	.short	0x00ff


	//----- nvinfo : EIATTR_NUM_BARRIERS
	.align		4
        /*0020*/ 	.byte	0x02, 0x4c
        /*0022*/ 	.byte	0x01
	.zero		1


	//----- nvinfo : EIATTR_MERCURY_ISA_VERSION
	.align		4
        /*0024*/ 	.byte	0x03, 0x5f
        /*0026*/ 	.short	0x0101


	//----- nvinfo : EIATTR_COOP_GROUP_MASK_REGIDS
	.align		4
        /*0028*/ 	.byte	0x04, 0x29
        /*002a*/ 	.short	(.L_3561 - .L_3560)


	//   ....[0]....
.L_3560:
        /*002c*/ 	.word	0xffffffff


	//   ....[1]....
        /*0030*/ 	.word	0xffffffff


	//   ....[2]....
        /*0034*/ 	.word	0xffffffff


	//   ....[3]....
        /*0038*/ 	.word	0xffffffff


	//   ....[4]....
        /*003c*/ 	.word	0xffffffff


	//   ....[5]....
        /*0040*/ 	.word	0xffffffff


	//   ....[6]....
        /*0044*/ 	.word	0xffffffff


	//   ....[7]....
        /*0048*/ 	.word	0xffffffff


	//   ....[8]....
        /*004c*/ 	.word	0xffffffff


	//   ....[9]....
        /*0050*/ 	.word	0xffffffff


	//   ....[10]....
        /*0054*/ 	.word	0x05000058


	//   ....[11]....
        /*0058*/ 	.word	0x05000058


	//   ....[12]....
        /*005c*/ 	.word	0x05000058


	//   ....[13]....
        /*0060*/ 	.word	0x05000058


	//   ....[14]....
        /*0064*/ 	.word	0x05000058


	//   ....[15]....
        /*0068*/ 	.word	0x05000058


	//   ....[16]....
        /*006c*/ 	.word	0x05000058


	//   ....[17]....
        /*0070*/ 	.word	0x05000058


	//   ....[18]....
        /*0074*/ 	.word	0x05000058


	//   ....[19]....
        /*0078*/ 	.word	0x05000058


	//----- nvinfo : EIATTR_COOP_GROUP_INSTR_OFFSETS
	.align		4
.L_3561:
        /*007c*/ 	.byte	0x04, 0x28
        /*007e*/ 	.short	(.L_3563 - .L_3562)


	//   ....[0]....
.L_3562:
        /*0080*/ 	.word	0x00001e30


	//   ....[1]....
        /*0084*/ 	.word	0x00001e40


	//   ....[2]....
        /*0088*/ 	.word	0x00001e70


	//   ....[3]....
        /*008c*/ 	.word	0x00001e80


	//   ....[4]....
        /*0090*/ 	.word	0x00001eb0


	//   ....[5]....
        /*0094*/ 	.word	0x00001ec0


	//   ....[6]....
        /*0098*/ 	.word	0x00001ef0


	//   ....[7]....
        /*009c*/ 	.word	0x00001f00


	//   ....[8]....
        /*00a0*/ 	.word	0x00001f30


	//   ....[9]....
        /*00a4*/ 	.word	0x00001f40


	//   ....[10]....
        /*00a8*/ 	.word	0x00003d70


	//   ....[11]....
        /*00ac*/ 	.word	0x00003dc0


	//   ....[12]....
        /*00b0*/ 	.word	0x00003e30


	//   ....[13]....
        /*00b4*/ 	.word	0x00003e90


	//   ....[14]....
        /*00b8*/ 	.word	0x00003f00


	//   ....[15]....
        /*00bc*/ 	.word	0x00003f60


	//   ....[16]....
        /*00c0*/ 	.word	0x00003fd0


	//   ....[17]....
        /*00c4*/ 	.word	0x00004030


	//   ....[18]....
        /*00c8*/ 	.word	0x000040a0


	//   ....[19]....
        /*00cc*/ 	.word	0x00004100


	//----- nvinfo : EIATTR_EXIT_INSTR_OFFSETS
	.align		4
.L_3563:
        /*00d0*/ 	.byte	0x04, 0x1c
        /*00d2*/ 	.short	(.L_3565 - .L_3564)


	//   ....[0]....
.L_3564:
        /*00d4*/ 	.word	0x00003d10


	//----- nvinfo : EIATTR_MAX_THREADS
	.align		4
.L_3565:
        /*00d8*/ 	.byte	0x04, 0x05
        /*00da*/ 	.short	(.L_3567 - .L_3566)
.L_3566:
        /*00dc*/ 	.word	0x00000100
        /*00e0*/ 	.word	0x00000001
        /*00e4*/ 	.word	0x00000001


	//----- nvinfo : EIATTR_CRS_STACK_SIZE
	.align		4
.L_3567:
        /*00e8*/ 	.byte	0x04, 0x1e
        /*00ea*/ 	.short	(.L_3569 - .L_3568)
.L_3568:
        /*00ec*/ 	.word	0x00000000


	//----- nvinfo : EIATTR_CBANK_PARAM_SIZE
	.align		4
.L_3569:
        /*00f0*/ 	.byte	0x03, 0x19
        /*00f2*/ 	.short	0x0128


	//----- nvinfo : EIATTR_PARAM_CBANK
	.align		4
        /*00f4*/ 	.byte	0x04, 0x0a
        /*00f6*/ 	.short	(.L_3571 - .L_3570)
	.align		4
.L_3570:
        /*00f8*/ 	.word	index@(.nv.constant0._ZN10layer_norm13ln_bwd_kernelINS_13Kernel_traitsI6__halfS2_fS2_fjLj7168ELj1ELj1ELj8ELj8ENS_18Kernel_traits_baseILj7168ES2_S2_fS2_fjLj256EEEEELb1ELb0ELb0ELb1EEEvNS_9BwdParamsE)
        /*00fc*/ 	.short	0x0210
        /*00fe*/ 	.short	0x0128


	//----- nvinfo : EIATTR_SW_WAR
	.align		4
.L_3571:
        /*0100*/ 	.byte	0x04, 0x36
        /*0102*/ 	.short	(.L_3573 - .L_3572)
.L_3572:
        /*0104*/ 	.word	0x00000008
.L_3573:


//--------------------- .nv.info._ZN10layer_norm22ln_bwd_finalize_kernelINS_22Kernel_traits_finalizeILj7168E6__halfS2_fS2_fjLb0ELj1024ELj4ENS_18Kernel_traits_baseILj7168ES2_S2_fS2_fjLj1024EEEEELb0ELb0EEEvNS_9BwdParamsE --------------------------
	.section	.nv.info._ZN10layer_norm22ln_bwd_finalize_kernelINS_22Kernel_traits_finalizeILj7168E6__halfS2_fS2_fjLb0ELj1024ELj4ENS_18Kernel_traits_baseILj7168ES2_S2_fS2_fjLj1024EEEEELb0ELb0EEEvNS_9BwdParamsE,"",@"SHT_CUDA_INFO"
	.sectionflags	@""
	.align	4


	//----- nvinfo : EIATTR_CUDA_API_VERSION
	.align		4
        /*0000*/ 	.byte	0x04, 0x37
        /*0002*/ 	.short	(.L_3575 - .L_3574)
.L_3574:
        /*0004*/ 	.word	0x00000082


	//----- nvinfo : EIATTR_KPARAM_INFO
	.align		4
.L_3575:
        /*0008*/ 	.byte	0x04, 0x17
        /*000a*/ 	.short	(.L_3577 - .L_3576)
.L_3576:
        /*000c*/ 	.word	0x00000000
        /*0010*/ 	.short	0x0000
        /*0012*/ 	.short	0x0000
        /*0014*/ 	.byte	0x00, 0xf0, 0xa1, 0x04


	//----- nvinfo : EIATTR_SPARSE_MMA_MASK
	.align		4
.L_3577:
        /*0018*/ 	.byte	0x03, 0x50
        /*001a*/ 	.short	0x0000


	//----- nvinfo : EIATTR_MAXREG_COUNT
	.align		4
        /*001c*/ 	.byte	0x03, 0x1b
        /*001e*/ 	.short	0x0040


	//----- nvinfo : EIATTR_NUM_BARRIERS
	.align		4
        /*0020*/ 	.byte	0x02, 0x4c
        /*0022*/ 	.byte	0x01
	.zero		1


	//----- nvinfo : EIATTR_MERCURY_ISA_VERSION
	.align		4
        /*0024*/ 	.byte	0x03, 0x5f
        /*0026*/ 	.short	0x0101


	//----- nvinfo : EIATTR_COOP_GROUP_MASK_REGIDS
	.align		4
        /*0028*/ 	.byte	0x04, 0x29
        /*002a*/ 	.short	(.L_3579 - .L_3578)


	//   ....[0]....
.L_3578:
        /*002c*/ 	.word	0xffffffff


	//   ....[1]....
        /*0030*/ 	.word	0xffffffff


	//   ....[2]....
        /*0034*/ 	.word	0xffffffff


	//   ....[3]....
        /*0038*/ 	.word	0xffffffff


	//   ....[4]....
        /*003c*/ 	.word	0xffffffff


	//   ....[5]....
        /*0040*/ 	.word	0xffffffff


	//   ....[6]....
        /*0044*/ 	.word	0xffffffff


	//   ....[7]....
        /*0048*/ 	.word	0xffffffff


	//   ....[8]....
        /*004c*/ 	.word	0xffffffff


	//   ....[9]....
        /*0050*/ 	.word	0xffffffff


	//   ....[10]....
        /*0054*/ 	.word	0x05000013


	//   ....[11]....
        /*0058*/ 	.word	0x05000013


	//   ....[12]....
        /*005c*/ 	.word	0x05000013


	//   ....[13]....
        /*0060*/ 	.word	0x05000013


	//   ....[14]....
        /*0064*/ 	.word	0x05000013


	//   ....[15]....
        /*0068*/ 	.word	0x05000013


	//   ....[16]....
        /*006c*/ 	.word	0x05000013


	//   ....[17]....
        /*0070*/ 	.word	0x05000013


	//   ....[18]....
        /*0074*/ 	.word	0x05000013


	//   ....[19]....
        /*0078*/ 	.word	0x05000013


	//----- nvinfo : EIATTR_COOP_GROUP_INSTR_OFFSETS
	.align		4
.L_3579:
        /*007c*/ 	.byte	0x04, 0x28
        /*007e*/ 	.short	(.L_3581 - .L_3580)


	//   ....[0]....
.L_3580:
        /*0080*/ 	.word	0x000008e0


	//   ....[1]....
        /*0084*/ 	.word	0x000008f0


	//   ....[2]....
        /*0088*/ 	.word	0x00000920


	//   ....[3]....
        /*008c*/ 	.word	0x00000930


	//   ....[4]....
        /*0090*/ 	.word	0x00000960


	//   ....[5]....
        /*0094*/ 	.word	0x00000970


	//   ....[6]....
        /*0098*/ 	.word	0x000009a0


	//   ....[7]....
        /*009c*/ 	.word	0x000009b0


	//   ....[8]....
        /*00a0*/ 	.word	0x000009e0


	//   ....[9]....
        /*00a4*/ 	.word	0x000009f0


	//   ....[10]....
        /*00a8*/ 	.word	0x00000c10


	//   ....[11]....
        /*00ac*/ 	.word	0x00000c80


	//   ....[12]....
        /*00b0*/ 	.word	0x00000cf0


	//   ....[13]....
        /*00b4*/ 	.word	0x00000d60


	//   ....[14]....
        /*00b8*/ 	.word	0x00000dd0


	//   ....[15]....
        /*00bc*/ 	.word	0x00000e30


	//   ....[16]....
        /*00c0*/ 	.word	0x00000ea0


	//   ....[17]....
        /*00c4*/ 	.word	0x00000f10


	//   ....[18]....
        /*00c8*/ 	.word	0x00000f80


	//   ....[19]....
        /*00cc*/ 	.word	0x00000ff0


	//----- nvinfo : EIATTR_EXIT_INSTR_OFFSETS
	.align		4
.L_3581:
        /*00d0*/ 	.byte	0x04, 0x1c
        /*00d2*/ 	.short	(.L_3583 - .L_3582)


	//   ....[0]....
.L_3582:
        /*00d4*/ 	.word	0x00000070


	//   ....[1]....
        /*00d8*/ 	.word	0x00000bb0


	//----- nvinfo : EIATTR_MAX_THREADS
	.align		4
.L_3583:
        /*00dc*/ 	.byte	0x04, 0x05
        /*00de*/ 	.short	(.L_3585 - .L_3584)
.L_3584:
        /*00e0*/ 	.word	0x00000400
        /*00e4*/ 	.word	0x00000001
        /*00e8*/ 	.word	0x00000001


	//----- nvinfo : EIATTR_CRS_STACK_SIZE
	.align		4
.L_3585:
        /*00ec*/ 	.byte	0x04, 0x1e
        /*00ee*/ 	.short	(.L_3587 - .L_3586)
.L_3586:
        /*00f0*/ 	.word	0x00000000


	//----- nvinfo : EIATTR_CBANK_PARAM_SIZE
	.align		4
.L_3587:
        /*00f4*/ 	.byte	0x03, 0x19
        /*00f6*/ 	.short	0x0128


	//----- nvinfo : EIATTR_PARAM_CBANK
	.align		4
        /*00f8*/ 	.byte	0x04, 0x0a
        /*00fa*/ 	.short	(.L_3589 - .L_3588)
	.align		4
.L_3588:
        /*00fc*/ 	.word	index@(.nv.constant0._ZN10layer_norm22ln_bwd_finalize_kernelINS_22Kernel_traits_finalizeILj7168E6__halfS2_fS2_fjLb0ELj1024ELj4ENS_18Kernel_traits_baseILj7168ES2_S2_fS2_fjLj1024EEEEELb0ELb0EEEvNS_9BwdParamsE)
        /*0100*/ 	.short	0x0210
        /*0102*/ 	.short	0x0128


	//----- nvinfo : EIATTR_SW_WAR
	.align		4
.L_3589:
        /*0104*/ 	.byte	0x04, 0x36
        /*0106*/ 	.short	(.L_3591 - .L_3590)
.L_3590:
        /*0108*/ 	.word	0x00000008
.L_3591:


//--------------------- .nv.info._ZN10layer_norm13ln_bwd_kernelINS_13Kernel_traitsI6__halfS2_fS2_fjLj7168ELj1ELj1ELj8ELj8ENS_18Kernel_traits_baseILj7168ES2_S2_fS2_fjLj256EEEEELb1ELb0ELb1ELb0EEEvNS_9BwdParamsE --------------------------
	.section	.nv.info._ZN10layer_norm13ln_bwd_kernelINS_13Kernel_traitsI6__halfS2_fS2_fjLj7168ELj1ELj1ELj8ELj8ENS_18Kernel_traits_baseILj7168ES2_S2_fS2_fjLj256EEEEELb1ELb0ELb1ELb0EEEvNS_9BwdParamsE,"",@"SHT_CUDA_INFO"
	.sectionflags	@""
	.align	4


	//----- nvinfo : EIATTR_CUDA_API_VERSION
	.align		4
        /*0000*/ 	.byte	0x04, 0x37
        /*0002*/ 	.short	(.L_3593 - .L_3592)
.L_3592:
        /*0004*/ 	.word	0x00000082


	//----- nvinfo : EIATTR_KPARAM_INFO
	.align		4
.L_3593:
        /*0008*/ 	.byte	0x04, 0x17
        /*000a*/ 	.short	(.L_3595 - .L_3594)
.L_3594:
        /*000c*/ 	.word	0x00000000
        /*0010*/ 	.short	0x0000
        /*0012*/ 	.short	0x0000
        /*0014*/ 	.byte	0x00, 0xf0, 0xa1, 0x04


	//----- nvinfo : EIATTR_SPARSE_MMA_MASK
	.align		4
.L_3595:
        /*0018*/ 	.byte	0x03, 0x50
        /*001a*/ 	.short	0x0000


	//----- nvinfo : EIATTR_MAXREG_COUNT
	.align		4
        /*001c*/ 	.byte	0x03, 0x1b
        /*001e*/ 	.short	0x00ff


	//----- nvinfo : EIATTR_NUM_BARRIERS
	.align		4
        /*0020*/ 	.byte	0x02, 0x4c
        /*0022*/ 	.byte	0x01
	.zero		1


	//----- nvinfo : EIATTR_MERCURY_ISA_VERSION
	.align		4
        /*0024*/ 	.byte	0x03, 0x5f
        /*0026*/ 	.short	0x0101


	//----- nvinfo : EIATTR_COOP_GROUP_MASK_REGIDS
	.align		4
        /*0028*/ 	.byte	0x04, 0x29
        /*002a*/ 	.short	(.L_3597 - .L_3596)


	//   ....[0]....
.L_3596:
        /*002c*/ 	.word	0xffffffff


	//   ....[1]....
        /*0030*/ 	.word	0xffffffff


	//   ....[2]....
        /*0034*/ 	.word	0xffffffff


	//   ....[3]....
        /*0038*/ 	.word	0xffffffff


	//   ....[4]....
        /*003c*/ 	.word	0xffffffff


	//   ....[5]....
        /*0040*/ 	.word	0xffffffff


	//   ....[6]....
        /*0044*/ 	.word	0xffffffff


	//   ....[7]....
        /*0048*/ 	.word	0xffffffff


	//   ....[8]....
        /*004c*/ 	.word	0xffffffff


	//   ....[9]....
        /*0050*/ 	.word	0xffffffff


	//   ....[10]....
        /*0054*/ 	.word	0x0500008a


	//   ....[11]....
        /*0058*/ 	.word	0x0500008a


	//   ....[12]....
        /*005c*/ 	.word	0x0500008a


	//   ....[13]....
        /*0060*/ 	.word	0x0500008a


	//   ....[14]....
        /*0064*/ 	.word	0x0500008a


	//   ....[15]....
        /*0068*/ 	.word	0x0500008a


	//   ....[16]....
        /*006c*/ 	.word	0x0500008a


	//   ....[17]....
        /*0070*/ 	.word	0x0500008a


	//   ....[18]....
        /*0074*/ 	.word	0x0500008a


	//   ....[19]....
        /*0078*/ 	.word	0x0500008a


	//----- nvinfo : EIATTR_COOP_GROUP_INSTR_OFFSETS
	.align		4
.L_3597:
        /*007c*/ 	.byte	0x04, 0x28
        /*007e*/ 	.short	(.L_3599 - .L_3598)


	//   ....[0]....
.L_3598:
        /*0080*/ 	.word	0x00002aa0


	//   ....[1]....
        /*0084*/ 	.word	0x00002ab0


	//   ....[2]....
        /*0088*/ 	.word	0x00002ae0


	//   ....[3]....
        /*008c*/ 	.word	0x00002af0


	//   ....[4]....
        /*0090*/ 	.word	0x00002b20


	//   ....[5]....
        /*0094*/ 	.word	0x00002b30


	//   ....[6]....
        /*0098*/ 	.word	0x00002b60


	//   ....[7]....
        /*009c*/ 	.word	0x00002b70


	//   ....[8]....
        /*00a0*/ 	.word	0x00002ba0


	//   ....[9]....
        /*00a4*/ 	.word	0x00002bb0


	//   ....[10]....
        /*00a8*/ 	.word	0x000062a0


	//   ....[11]....
        /*00ac*/ 	.word	0x000062f0


	//   ....[12]....
        /*00b0*/ 	.word	0x00006360


	//   ....[13]....
        /*00b4*/ 	.word	0x000063c0


	//   ....[14]....
        /*00b8*/ 	.word	0x00006430


	//   ....[15]....
        /*00bc*/ 	.word	0x00006490


	//   ....[16]....
        /*00c0*/ 	.word	0x00006500


	//   ....[17]....
        /*00c4*/ 	.word	0x00006560


	//   ....[18]....
        /*00c8*/ 	.word	0x000065d0


	//   ....[19]....
        /*00cc*/ 	.word	0x00006630


	//----- nvinfo : EIATTR_EXIT_INSTR_OFFSETS
	.align		4
.L_3599:
        /*00d0*/ 	.byte	0x04, 0x1c
        /*00d2*/ 	.short	(.L_3601 - .L_3600)


	//   ....[0]....
.L_3600:
        /*00d4*/ 	.word	0x000061c0


	//   ....[1]....
        /*00d8*/ 	.word	0x00006240


	//----- nvinfo : EIATTR_MAX_THREADS
	.align		4
.L_3601:
        /*00dc*/ 	.byte	0x04, 0x05
        /*00de*/ 	.short	(.L_3603 - .L_3602)
.L_3602:
        /*00e0*/ 	.word	0x00000100
        /*00e4*/ 	.word	0x00000001
        /*00e8*/ 	.word	0x00000001


	//----- nvinfo : EIATTR_CRS_STACK_SIZE
	.align		4
.L_3603:
        /*00ec*/ 	.byte	0x04, 0x1e
        /*00ee*/ 	.short	(.L_3605 - .L_3604)
.L_3604:
        /*00f0*/ 	.word	0x00000000


	//----- nvinfo : EIATTR_CBANK_PARAM_SIZE
	.align		4
.L_3605:
        /*00f4*/ 	.byte	0x03, 0x19
        /*00f6*/ 	.short	0x0128


	//----- nvinfo : EIATTR_PARAM_CBANK
	.align		4
        /*00f8*/ 	.byte	0x04, 0x0a
        /*00fa*/ 	.short	(.L_3607 - .L_3606)
	.align		4
.L_3606:
        /*00fc*/ 	.word	index@(.nv.constant0._ZN10layer_norm13ln_bwd_kernelINS_13Kernel_traitsI6__halfS2_fS2_fjLj7168ELj1ELj1ELj8ELj8ENS_18Kernel_traits_baseILj7168ES2_S2_fS2_fjLj256EEEEELb1ELb0ELb1ELb0EEEvNS_9BwdParamsE)
        /*0100*/ 	.short	0x0210
        /*0102*/ 	.short	0x0128


	//----- nvinfo : EIATTR_SW_WAR
	.align		4
.L_3607:
        /*0104*/ 	.byte	0x04, 0x36
        /*0106*/ 	.short	(.L_3609 - .L_3608)
.L_3608:
        /*0108*/ 	.word	0x00000008
.L_3609:


//--------------------- .nv.info._ZN10layer_norm22ln_bwd_finalize_kernelINS_22Kernel_traits_finalizeILj7168E6__halfS2_fS2_fjLb0ELj1024ELj4ENS_18Kernel_traits_baseILj7168ES2_S2_fS2_fjLj1024EEEEELb0ELb1EEEvNS_9BwdParamsE --------------------------
	.section	.nv.info._ZN10layer_norm22ln_bwd_finalize_kernelINS_22Kernel_traits_finalizeILj7168E6__halfS2_fS2_fjLb0ELj1024ELj4ENS_18Kernel_traits_baseILj7168ES2_S2_fS2_fjLj1024EEEEELb0ELb1EEEvNS_9BwdParamsE,"",@"SHT_CUDA_INFO"
	.sectionflags	@""
	.align	4


	//----- nvinfo : EIATTR_CUDA_API_VERSION
	.align		4
        /*0000*/ 	.byte	0x04, 0x37
        /*0002*/ 	.short	(.L_3611 - .L_3610)
.L_3610:
        /*0004*/ 	.word	0x00000082


	//----- nvinfo : EIATTR_KPARAM_INFO
	.align		4
.L_3611:
        /*0008*/ 	.byte	0x04, 0x17
        /*000a*/ 	.short	(.L_3613 - .L_3612)
.L_3612:
        /*000c*/ 	.word	0x00000000
        /*0010*/ 	.short	0x0000
        /*0012*/ 	.short	0x0000
        /*0014*/ 	.byte	0x00, 0xf0, 0xa1, 0x04


	//----- nvinfo : EIATTR_SPARSE_MMA_MASK
	.align		4
.L_3613:
        /*0018*/ 	.byte	0x03, 0x50
        /*001a*/ 	.short	0x0000


	//----- nvinfo : EIATTR_MAXREG_COUNT
	.align		4
        /*001c*/ 	.byte	0x03, 0x1b
        /*001e*/ 	.short	0x0040


	//----- nvinfo : EIATTR_NUM_BARRIERS
	.align		4
        /*0020*/ 	.byte	0x02, 0x4c
        /*0022*/ 	.byte	0x01
	.zero		1


	//----- nvinfo : EIATTR_MERCURY_ISA_VERSION
	.align		4
        /*0024*/ 	.byte	0x03, 0x5f
        /*0026*/ 	.short	0x0101


	//----- nvinfo : EIATTR_COOP_GROUP_MASK_REGIDS
	.align		4
        /*0028*/ 	.byte	0x04, 0x29
        /*002a*/ 	.short	(.L_3615 - .L_3614)


	//   ....[0]....
.L_3614:
        /*002c*/ 	.word	0xffffffff


	//   ....[1]....
        /*0030*/ 	.word	0xffffffff


	//   ....[2]....
        /*0034*/ 	.word	0xffffffff


	//   ....[3]....
        /*0038*/ 	.word	0xffffffff


	//   ....[4]....
        /*003c*/ 	.word	0xffffffff


	//   ....[5]....
        /*0040*/ 	.word	0xffffffff


	//   ....[6]....
        /*0044*/ 	.word	0xffffffff


	//   ....[7]....
        /*0048*/ 	.word	0xffffffff


	//   ....[8]....
        /*004c*/ 	.word	0xffffffff


	//   ....[9]....
        /*0050*/ 	.word	0xffffffff


	//   ....[10]....
        /*0054*/ 	.word	0x05000011


	//   ....[11]....
        /*0058*/ 	.word	0x05000011


	//   ....[12]....
        /*005c*/ 	.word	0x05000011


	//   ....[13]....
        /*0060*/ 	.word	0x05000011


	//   ....[14]....
        /*0064*/ 	.word	0x05000011


	//   ....[15]....
        /*0068*/ 	.word	0x05000011


	//   ....[16]....
        /*006c*/ 	.word	0x05000011


	//   ....[17]....
        /*0070*/ 	.word	0x05000011


	//   ....[18]....
        /*0074*/ 	.word	0x05000011


	//   ....[19]....
        /*0078*/ 	.word	0x05000011


	//----- nvinfo : EIATTR_COOP_GROUP_INSTR_OFFSETS
	.align		4
.L_3615:
        /*007c*/ 	.byte	0x04, 0x28
        /*007e*/ 	.short	(.L_3617 - .L_3616)


	//   ....[0]....
.L_3616:
        /*0080*/ 	.word	0x000008e0


	//   ....[1]....
        /*0084*/ 	.word	0x000008f0


	//   ....[2]....
        /*0088*/ 	.word	0x00000920


	//   ....[3]....
        /*008c*/ 	.word	0x00000930


	//   ....[4]....
        /*0090*/ 	.word	0x00000960


	//   ....[5]....
        /*0094*/ 	.word	0x00000970


	//   ....[6]....
        /*0098*/ 	.word	0x000009a0


	//   ....[7]....
        /*009c*/ 	.word	0x000009b0


	//   ....[8]....
        /*00a0*/ 	.word	0x000009e0


	//   ....[9]....
        /*00a4*/ 	.word	0x000009f0


	//   ....[10]....
        /*00a8*/ 	.word	0x00000bf0


	//   ....[11]....
        /*00ac*/ 	.word	0x00000c60


	//   ....[12]....
        /*00b0*/ 	.word	0x00000cd0


	//   ....[13]....
        /*00b4*/ 	.word	0x00000d40


	//   ....[14]....
        /*00b8*/ 	.word	0x00000db0


	//   ....[15]....
        /*00bc*/ 	.word	0x00000e10


	//   ....[16]....
        /*00c0*/ 	.word	0x00000e80


	//   ....[17]....
        /*00c4*/ 	.word	0x00000ef0


	//   ....[18]....
        /*00c8*/ 	.word	0x00000f60


	//   ....[19]....
        /*00cc*/ 	.word	0x00000fd0


	//----- nvinfo : EIATTR_EXIT_INSTR_OFFSETS
	.align		4
.L_3617:
        /*00d0*/ 	.byte	0x04, 0x1c
        /*00d2*/ 	.short	(.L_3619 - .L_3618)


	//   ....[0]....
.L_3618:
        /*00d4*/ 	.word	0x00000070


	//   ....[1]....
        /*00d8*/ 	.word	0x00000b90


	//----- nvinfo : EIATTR_MAX_THREADS
	.align		4
.L_3619:
        /*00dc*/ 	.byte	0x04, 0x05
        /*00de*/ 	.short	(.L_3621 - .L_3620)
.L_3620:
        /*00e0*/ 	.word	0x00000400
        /*00e4*/ 	.word	0x00000001
        /*00e8*/ 	.word	0x00000001


	//----- nvinfo : EIATTR_CRS_STACK_SIZE
	.align		4
.L_3621:
        /*00ec*/ 	.byte	0x04, 0x1e
        /*00ee*/ 	.short	(.L_3623 - .L_3622)
.L_3622:
        /*00f0*/ 	.word	0x00000000


	//----- nvinfo : EIATTR_CBANK_PARAM_SIZE
	.align		4
.L_3623:
        /*00f4*/ 	.byte	0x03, 0x19
        /*00f6*/ 	.short	0x0128


	//----- nvinfo : EIATTR_PARAM_CBANK
	.align		4
        /*00f8*/ 	.byte	0x04, 0x0a
        /*00fa*/ 	.short	(.L_3625 - .L_3624)
	.align		4
.L_3624:
        /*00fc*/ 	.word	index@(.nv.constant0._ZN10layer_norm22ln_bwd_finalize_kernelINS_22Kernel_traits_finalizeILj7168E6__halfS2_fS2_fjLb0ELj1024ELj4ENS_18Kernel_traits_baseILj7168ES2_S2_fS2_fjLj1024EEEEELb0ELb1EEEvNS_9BwdParamsE)
        /*0100*/ 	.short	0x0210
        /*0102*/ 	.short	0x0128


	//----- nvinfo : EIATTR_SW_WAR
	.align		4
.L_3625:
        /*0104*/ 	.byte	0x04, 0x36
        /*0106*/ 	.short	(.L_3627 - .L_3626)
.L_3626:
        /*0108*/ 	.word	0x00000008
.L_3627:


//--------------------- .nv.info._ZN10layer_norm13ln_bwd_kernelINS_13Kernel_traitsI6__halfS2_fS2_fjLj7168ELj1ELj1ELj8ELj8ENS_18Kernel_traits_baseILj7168ES2_S2_fS2_fjLj256EEEEELb1ELb0ELb1ELb1EEEvNS_9BwdParamsE --------------------------
	.section	.nv.info._ZN10layer_norm13ln_bwd_kernelINS_13Kernel_traitsI6__halfS2_fS2_fjLj7168ELj1ELj1ELj8ELj8ENS_18Kernel_traits_baseILj7168ES2_S2_fS2_fjLj256EEEEELb1ELb0ELb1ELb1EEEvNS_9BwdParamsE,"",@"SHT_CUDA_INFO"
	.sectionflags	@""
	.align	4


	//----- nvinfo : EIATTR_CUDA_API_VERSION
	.align		4
        /*0000*/ 	.byte	0x04, 0x37
        /*0002*/ 	.short	(.L_3629 - .L_3628)
.L_3628:
        /*0004*/ 	.word	0x00000082


	//----- nvinfo : EIATTR_KPARAM_INFO
	.align		4
.L_3629:
        /*0008*/ 	.byte	0x04, 0x17
        /*000a*/ 	.short	(.L_3631 - .L_3630)
.L_3630:
        /*000c*/ 	.word	0x00000000
        /*0010*/ 	.short	0x0000
        /*0012*/ 	.short	0x0000
        /*0014*/ 	.byte	0x00, 0xf0, 0xa1, 0x04


	//----- nvinfo : EIATTR_SPARSE_MMA_MASK
	.align		4
.L_3631:
        /*0018*/ 	.byte	0x03, 0x50
        /*001a*/ 	.short	0x0000


	//----- nvinfo : EIATTR_MAXREG_COUNT
	.align		4
        /*001c*/ 	.byte	0x03, 0x1b
        /*001e*/ 	.short	0x00ff


	//----- nvinfo : EIATTR_NUM_BARRIERS
	.align		4
        /*0020*/ 	.byte	0x02, 0x4c
        /*0022*/ 	.byte	0x01
	.zero		1


	//----- nvinfo : EIATTR_MERCURY_ISA_VERSION
	.align		4
        /*0024*/ 	.byte	0x03, 0x5f
        /*0026*/ 	.short	0x0101


	//----- nvinfo : EIATTR_COOP_GROUP_MASK_REGIDS
	.align		4
        /*0028*/ 	.byte	0x04, 0x29
        /*002a*/ 	.short	(.L_3633 - .L_3632)


	//   ....[0]....
.L_3632:
        /*002c*/ 	.word	0xffffffff


	//   ....[1]....
        /*0030*/ 	.word	0xffffffff


	//   ....[2]....
        /*0034*/ 	.word	0xffffffff


	//   ....[3]....
        /*0038*/ 	.word	0xffffffff


	//   ....[4]....
        /*003c*/ 	.word	0xffffffff


	//   ....[5]....
        /*0040*/ 	.word	0xffffffff


	//   ....[6]....
        /*0044*/ 	.word	0xffffffff


	//   ....[7]....
        /*0048*/ 	.word	0xffffffff


	//   ....[8]....
        /*004c*/ 	.word	0xffffffff


	//   ....[9]....
        /*0050*/ 	.word	0xffffffff


	//   ....[10]....
        /*0054*/ 	.word	0x05000087


	//   ....[11]....
        /*0058*/ 	.word	0x05000087


	//   ....[12]....
        /*005c*/ 	.word	0x05000087


	//   ....[13]....
        /*0060*/ 	.word	0x05000087


	//   ....[14]....
        /*0064*/ 	.word	0x05000087


	//   ....[15]....
        /*0068*/ 	.word	0x05000087


	//   ....[16]....
        /*006c*/ 	.word	0x05000087


	//   ....[17]....
        /*0070*/ 	.word	0x05000087


	//   ....[18]....
        /*0074*/ 	.word	0x05000087


	//   ....[19]....
        /*0078*/ 	.word	0x05000087


	//----- nvinfo : EIATTR_COOP_GROUP_INSTR_OFFSETS
	.align		4
.L_3633:
        /*007c*/ 	.byte	0x04, 0x28
        /*007e*/ 	.short	(.L_3635 - .L_3634)


	//   ....[0]....
.L_3634:
        /*0080*/ 	.word	0x00002260


	//   ....[1]....
        /*0084*/ 	.word	0x00002270


	//   ....[2]....
        /*0088*/ 	.word	0x000022a0


	//   ....[3]....
        /*008c*/ 	.word	0x000022b0


	//   ....[4]....
        /*0090*/ 	.word	0x000022e0


	//   ....[5]....
        /*0094*/ 	.word	0x000022f0


	//   ....[6]....
        /*0098*/ 	.word	0x00002320


	//   ....[7]....
        /*009c*/ 	.word	0x00002330


	//   ....[8]....
        /*00a0*/ 	.word	0x00002360


	//   ....[9]....
        /*00a4*/ 	.word	0x00002370


	//   ....[10]....
        /*00a8*/ 	.word	0x00005230


	//   ....[11]....
        /*00ac*/ 	.word	0x00005280


	//   ....[12]....
        /*00b0*/ 	.word	0x000052f0


	//   ....[13]....
        /*00b4*/ 	.word	0x00005350


	//   ....[14]....
        /*00b8*/ 	.word	0x000053c0


	//   ....[15]....
        /*00bc*/ 	.word	0x00005420


	//   ....[16]....
        /*00c0*/ 	.word	0x00005490


	//   ....[17]....
        /*00c4*/ 	.word	0x000054f0


	//   ....[18]....
        /*00c8*/ 	.word	0x00005560


	//   ....[19]....
        /*00cc*/ 	.word	0x000055c0


	//----- nvinfo : EIATTR_EXIT_INSTR_OFFSETS
	.align		4
.L_3635:
        /*00d0*/ 	.byte	0x04, 0x1c
        /*00d2*/ 	.short	(.L_3637 - .L_3636)


	//   ....[0]....
.L_3636:
        /*00d4*/ 	.word	0x000051d0


	//----- nvinfo : EIATTR_MAX_THREADS
	.align		4
.L_3637:
        /*00d8*/ 	.byte	0x04, 0x05
        /*00da*/ 	.short	(.L_3639 - .L_3638)
.L_3638:
        /*00dc*/ 	.word	0x00000100
        /*00e0*/ 	.word	0x00000001
        /*00e4*/ 	.word	0x00000001


	//----- nvinfo : EIATTR_CRS_STACK_SIZE
	.align		4
.L_3639:
        /*00e8*/ 	.byte	0x04, 0x1e
        /*00ea*/ 	.short	(.L_3641 - .L_3640)
.L_3640:
        /*00ec*/ 	.word	0x00000000


	//----- nvinfo : EIATTR_CBANK_PARAM_SIZE
	.align		4
.L_3641:
        /*00f0*/ 	.byte	0x03, 0x19
        /*00f2*/ 	.short	0x0128


	//----- nvinfo : EIATTR_PARAM_CBANK
	.align		4
        /*00f4*/ 	.byte	0x04, 0x0a
        /*00f6*/ 	.short	(.L_3643 - .L_3642)
	.align		4
.L_3642:
        /*00f8*/ 	.word	index@(.nv.constant0._ZN10layer_norm13ln_bwd_kernelINS_13Kernel_traitsI6__halfS2_fS2_fjLj7168ELj1ELj1ELj8ELj8ENS_18Kernel_traits_baseILj7168ES2_S2_fS2_fjLj256EEEEELb1ELb0ELb1ELb1EEEvNS_9BwdParamsE)
        /*00fc*/ 	.short	0x0210
        /*00fe*/ 	.short	0x0128


	//----- nvinfo : EIATTR_SW_WAR
	.align		4
.L_3643:
        /*0100*/ 	.byte	0x04, 0x36
        /*0102*/ 	.short	(.L_3645 - .L_3644)
.L_3644:
        /*0104*/ 	.word	0x00000008
.L_3645:


//--------------------- .nv.info._ZN10layer_norm13ln_bwd_kernelINS_13Kernel_traitsI6__halfS2_fS2_fjLj7168ELj1ELj1ELj8ELj8ENS_18Kernel_traits_baseILj7168ES2_S2_fS2_fjLj256EEEEELb1ELb1ELb0ELb0EEEvNS_9BwdParamsE --------------------------
	.section	.nv.info._ZN10layer_norm13ln_bwd_kernelINS_13Kernel_traitsI6__halfS2_fS2_fjLj7168ELj1ELj1ELj8ELj8ENS_18Kernel_traits_baseILj7168ES2_S2_fS2_fjLj256EEEEELb1ELb1ELb0ELb0EEEvNS_9BwdParamsE,"",@"SHT_CUDA_INFO"
	.sectionflags	@""
	.align	4


	//----- nvinfo : EIATTR_CUDA_API_VERSION
	.align		4
        /*0000*/ 	.byte	0x04, 0x37
        /*0002*/ 	.short	(.L_3647 - .L_3646)
.L_3646:
        /*0004*/ 	.word	0x00000082


	//----- nvinfo : EIATTR_KPARAM_INFO
	.align		4
.L_3647:
        /*0008*/ 	.byte	0x04, 0x17
        /*000a*/ 	.short	(.L_3649 - .L_3648)
.L_3648:
        /*000c*/ 	.word	0x00000000
        /*0010*/ 	.short	0x0000
        /*0012*/ 	.short	0x0000
        /*0014*/ 	.byte	0x00, 0xf0, 0xa1, 0x04


	//----- nvinfo : EIATTR_SPARSE_MMA_MASK
	.align		4
.L_3649:
        /*0018*/ 	.byte	0x03, 0x50
        /*001a*/ 	.short	0x0000


	//----- nvinfo : EIATTR_MAXREG_COUNT
	.align		4
        /*001c*/ 	.byte	0x03, 0x1b
        /*001e*/ 	.short	0x00ff


	//----- nvinfo : EIATTR_NUM_BARRIERS
	.align		4
        /*0020*/ 	.byte	0x02, 0x4c
        /*0022*/ 	.byte	0x01
	.zero		1


	//----- nvinfo : EIATTR_MERCURY_ISA_VERSION
	.align		4
        /*0024*/ 	.byte	0x03, 0x5f
        /*0026*/ 	.short	0x0101


	//----- nvinfo : EIATTR_COOP_GROUP_MASK_REGIDS
	.align		4
        /*0028*/ 	.byte	0x04, 0x29
        /*002a*/ 	.short	(.L_3651 - .L_3650)


	//   ....[0]....
.L_3650:
        /*002c*/ 	.word	0xffffffff


	//   ....[1]....
        /*0030*/ 	.word	0xffffffff


	//   ....[2]....
        /*0034*/ 	.word	0xffffffff


	//   ....[3]....
        /*0038*/ 	.word	0xffffffff


	//   ....[4]....
        /*003c*/ 	.word	0xffffffff


	//   ....[5]....
        /*0040*/ 	.word	0xffffffff


	//   ....[6]....
        /*0044*/ 	.word	0xffffffff


	//   ....[7]....
        /*0048*/ 	.word	0xffffffff


	//   ....[8]....
        /*004c*/ 	.word	0xffffffff


	//   ....[9]....
        /*0050*/ 	.word	0xffffffff


	//   ....[10]....
        /*0054*/ 	.word	0x050000bd


	//   ....[11]....
        /*0058*/ 	.word	0x050000bd


	//   ....[12]....
        /*005c*/ 	.word	0x050000bd


	//   ....[13]....
        /*0060*/ 	.word	0x050000bd


	//   ....[14]....
        /*0064*/ 	.word	0x050000bd


	//   ....[15]....
        /*0068*/ 	.word	0x050000bd


	//   ....[16]....
        /*006c*/ 	.word	0x050000bd


	//   ....[17]....
        /*0070*/ 	.word	0x050000bd


	//   ....[18]....
        /*0074*/ 	.word	0x050000bd


	//   ....[19]....
        /*0078*/ 	.word	0x050000bd


	//----- nvinfo : EIATTR_COOP_GROUP_INSTR_OFFSETS
	.align		4
.L_3651:
        /*007c*/ 	.byte	0x04, 0x28
        /*007e*/ 	.short	(.L_3653 - .L_3652)


	//   ....[0]....
.L_3652:
        /*0080*/ 	.word	0x00002a50


	//   ....[1]....
        /*0084*/ 	.word	0x00002a60


	//   ....[2]....
        /*0088*/ 	.word	0x00002a90


	//   ....[3]....
        /*008c*/ 	.word	0x00002aa0


	//   ....[4]....
        /*0090*/ 	.word	0x00002ad0


	//   ....[5]....
        /*0094*/ 	.word	0x00002ae0


	//   ....[6]....
        /*0098*/ 	.word	0x00002b10


	//   ....[7]....
        /*009c*/ 	.word	0x00002b20


	//   ....[8]....
        /*00a0*/ 	.word	0x00002b50


	//   ....[9]....
        /*00a4*/ 	.word	0x00002b60


	//   ....[10]....
        /*00a8*/ 	.word	0x00005bf0


	//   ....[11]....
        /*00ac*/ 	.word	0x00005c40


	//   ....[12]....
        /*00b0*/ 	.word	0x00005ca0


	//   ....[13]....
        /*00b4*/ 	.word	0x00005d00


	//   ....[14]....
        /*00b8*/ 	.word	0x00005d60


	//   ....[15]....
        /*00bc*/ 	.word	0x00005dc0


	//   ....[16]....
        /*00c0*/ 	.word	0x00005e20


	//   ....[17]....
        /*00c4*/ 	.word	0x00005e80


	//   ....[18]....
        /*00c8*/ 	.word	0x00005ee0


	//   ....[19]....
        /*00cc*/ 	.word	0x00005f40


	//----- nvinfo : EIATTR_EXIT_INSTR_OFFSETS
	.align		4
.L_3653:
        /*00d0*/ 	.byte	0x04, 0x1c
        /*00d2*/ 	.short	(.L_3655 - .L_3654)


	//   ....[0]....
.L_3654:
        /*00d4*/ 	.word	0x00005af0


	//   ....[1]....
        /*00d8*/ 	.word	0x00005b90


	//----- nvinfo : EIATTR_MAX_THREADS
	.align		4
.L_3655:
        /*00dc*/ 	.byte	0x04, 0x05
        /*00de*/ 	.short	(.L_3657 - .L_3656)
.L_3656:
        /*00e0*/ 	.word	0x00000100
        /*00e4*/ 	.word	0x00000001
        /*00e8*/ 	.word	0x00000001


	//----- nvinfo : EIATTR_CRS_STACK_SIZE
	.align		4
.L_3657:
        /*00ec*/ 	.byte	0x04, 0x1e
        /*00ee*/ 	.short	(.L_3659 - .L_3658)
.L_3658:
        /*00f0*/ 	.word	0x00000000


	//----- nvinfo : EIATTR_CBANK_PARAM_SIZE
	.align		4
.L_3659:
        /*00f4*/ 	.byte	0x03, 0x19
        /*00f6*/ 	.short	0x0128


	//----- nvinfo : EIATTR_PARAM_CBANK
	.align		4
        /*00f8*/ 	.byte	0x04, 0x0a
        /*00fa*/ 	.short	(.L_3661 - .L_3660)
	.align		4
.L_3660:
        /*00fc*/ 	.word	index@(.nv.constant0._ZN10layer_norm13ln_bwd_kernelINS_13Kernel_traitsI6__halfS2_fS2_fjLj7168ELj1ELj1ELj8ELj8ENS_18Kernel_traits_baseILj7168ES2_S2_fS2_fjLj256EEEEELb1ELb1ELb0ELb0EEEvNS_9BwdParamsE)
        /*0100*/ 	.short	0x0210
        /*0102*/ 	.short	0x0128


	//----- nvinfo : EIATTR_SW_WAR
	.align		4
.L_3661:
        /*0104*/ 	.byte	0x04, 0x36
        /*0106*/ 	.short	(.L_3663 - .L_3662)
.L_3662:
        /*0108*/ 	.word	0x00000008
.L_3663:


//--------------------- .nv.info._ZN10layer_norm13ln_bwd_kernelINS_13Kernel_traitsI6__halfS2_fS2_fjLj7168ELj1ELj1ELj8ELj8ENS_18Kernel_traits_baseILj7168ES2_S2_fS2_fjLj256EEEEELb1ELb1ELb0ELb1EEEvNS_9BwdParamsE --------------------------
	.section	.nv.info._ZN10layer_norm13ln_bwd_kernelINS_13Kernel_traitsI6__halfS2_fS2_fjLj7168ELj1ELj1ELj8ELj8ENS_18Kernel_traits_baseILj7168ES2_S2_fS2_fjLj256EEEEELb1ELb1ELb0ELb1EEEvNS_9BwdParamsE,"",@"SHT_CUDA_INFO"
	.sectionflags	@""
	.align	4


	//----- nvinfo : EIATTR_CUDA_API_VERSION
	.align		4
        /*0000*/ 	.byte	0x04, 0x37
        /*0002*/ 	.short	(.L_3665 - .L_3664)
.L_3664:
        /*0004*/ 	.word	0x00000082


	//----- nvinfo : EIATTR_KPARAM_INFO
	.align		4
.L_3665:
        /*0008*/ 	.byte	0x04, 0x17
        /*000a*/ 	.short	(.L_3667 - .L_3666)
.L_3666:
        /*000c*/ 	.word	0x00000000
        /*0010*/ 	.short	0x0000
        /*0012*/ 	.short	0x0000
        /*0014*/ 	.byte	0x00, 0xf0, 0xa1, 0x04


	//----- nvinfo : EIATTR_SPARSE_MMA_MASK
	.align		4
.L_3667:
        /*0018*/ 	.byte	0x03, 0x50
        /*001a*/ 	.short	0x0000


	//----- nvinfo : EIATTR_MAXREG_COUNT
	.align		4
        /*001c*/ 	.byte	0x03, 0x1b
        /*001e*/ 	.short	0x00ff


	//----- nvinfo : EIATTR_NUM_BARRIERS
	.align		4
        /*0020*/ 	.byte	0x02, 0x4c
        /*0022*/ 	.byte	0x01
	.zero		1


	//----- nvinfo : EIATTR_ANNOTATIONS
	.align		4
        /*0024*/ 	.byte	0x04, 0x55
        /*0026*/ 	.short	(.L_3669 - .L_3668)


	//   ....[0]....
.L_3668:
        /* <DEDUP_REMOVED lines=11> */


	//----- nvinfo : EIATTR_MERCURY_ISA_VERSION
	.align		4
.L_3669:
        /*00c8*/ 	.byte	0x03, 0x5f
        /*00ca*/ 	.short	0x0101


	//----- nvinfo : EIATTR_COOP_GROUP_MASK_REGIDS
	.align		4
        /*00cc*/ 	.byte	0x04, 0x29
        /*00ce*/ 	.short	(.L_3671 - .L_3670)


	//   ....[0]....
.L_3670:
        /*00d0*/ 	.word	0xffffffff


	//   ....[1]....
        /*00d4*/ 	.word	0xffffffff


	//   ....[2]....
        /*00d8*/ 	.word	0xffffffff


	//   ....[3]....
        /*00dc*/ 	.word	0xffffffff


	//   ....[4]....
        /*00e0*/ 	.word	0xffffffff


	//   ....[5]....
        /*00e4*/ 	.word	0xffffffff


	//   ....[6]....
        /*00e8*/ 	.word	0xffffffff


	//   ....[7]....
        /*00ec*/ 	.word	0xffffffff


	//   ....[8]....
        /*00f0*/ 	.word	0xffffffff


	//   ....[9]....
        /*00f4*/ 	.word	0xffffffff


	//   ....[10]....
        /*00f8*/ 	.word	0x05000053


	//   ....[11]....
        /*00fc*/ 	.word	0x05000053


	//   ....[12]....
        /*0100*/ 	.word	0x05000053


	//   ....[13]....
        /*0104*/ 	.word	0x05000053


	//   ....[14]....
        /*0108*/ 	.word	0x05000053


	//   ....[15]....
        /*010c*/ 	.word	0x05000053


	//   ....[16]....
        /*0110*/ 	.word	0x05000053


	//   ....[17]....
        /*0114*/ 	.word	0x05000053


	//   ....[18]....
        /*0118*/ 	.word	0x05000053


	//   ....[19]....
        /*011c*/ 	.word	0x05000053


	//----- nvinfo : EIATTR_COOP_GROUP_INSTR_OFFSETS
	.align		4
.L_3671:
        /*0120*/ 	.byte	0x04, 0x28
        /*0122*/ 	.short	(.L_3673 - .L_3672)


	//   ....[0]....
.L_3672:
        /*0124*/ 	.word	0x000025b0


	//   ....[1]....
        /*0128*/ 	.word	0x000025d0


	//   ....[2]....
        /*012c*/ 	.word	0x000025f0


	//   ....[3]....
        /*0130*/ 	.word	0x00002610


	//   ....[4]....
        /*0134*/ 	.word	0x00002630


	//   ....[5]....
        /*0138*/ 	.word	0x00002650


	//   ....[6]....
        /*013c*/ 	.word	0x00002670


	//   ....[7]....
        /*0140*/ 	.word	0x00002690


	//   ....[8]....
        /*0144*/ 	.word	0x000026a0


	//   ....[9]....
        /*0148*/ 	.word	0x000026c0


	//   ....[10]....
        /*014c*/ 	.word	0x00005350


	//   ....[11]....
        /*0150*/ 	.word	0x000053a0


	//   ....[12]....
        /*0154*/ 	.word	0x00005400


	//   ....[13]....
        /*0158*/ 	.word	0x00005450


	//   ....[14]....
        /*015c*/ 	.word	0x000054b0


	//   ....[15]....
        /*0160*/ 	.word	0x00005500


	//   ....[16]....
        /*0164*/ 	.word	0x00005560


	//   ....[17]....
        /*0168*/ 	.word	0x000055b0


	//   ....[18]....
        /*016c*/ 	.word	0x00005610


	//   ....[19]....
        /*0170*/ 	.word	0x00005660


	//----- nvinfo : EIATTR_EXIT_INSTR_OFFSETS
	.align		4
.L_3673:
        /*0174*/ 	.byte	0x04, 0x1c
        /*0176*/ 	.short	(.L_3675 - .L_3674)


	//   ....[0]....
.L_3674:
        /*0178*/ 	.word	0x000052f0


	//----- nvinfo : EIATTR_MAX_THREADS
	.align		4
.L_3675:
        /*017c*/ 	.byte	0x04, 0x05
        /*017e*/ 	.short	(.L_3677 - .L_3676)
.L_3676:
        /*0180*/ 	.word	0x00000100
        /*0184*/ 	.word	0x00000001
        /*0188*/ 	.word	0x00000001


	//----- nvinfo : EIATTR_CRS_STACK_SIZE
	.align		4
.L_3677:
        /*018c*/ 	.byte	0x04, 0x1e
        /*018e*/ 	.short	(.L_3679 - .L_3678)
.L_3678:
        /*0190*/ 	.word	0x00000000


	//----- nvinfo : EIATTR_CBANK_PARAM_SIZE
	.align		4
.L_3679:
        /*0194*/ 	.byte	0x03, 0x19
        /*0196*/ 	.short	0x0128


	//----- nvinfo : EIATTR_PARAM_CBANK
	.align		4
        /*0198*/ 	.byte	0x04, 0x0a
        /*019a*/ 	.short	(.L_3681 - .L_3680)
	.align		4
.L_3680:
        /*019c*/ 	.word	index@(.nv.constant0._ZN10layer_norm13ln_bwd_kernelINS_13Kernel_traitsI6__halfS2_fS2_fjLj7168ELj1ELj1ELj8ELj8ENS_18Kernel_traits_baseILj7168ES2_S2_fS2_fjLj256EEEEELb1ELb1ELb0ELb1EEEvNS_9BwdParamsE)
        /*01a0*/ 	.short	0x0210
        /*01a2*/ 	.short	0x0128


	//----- nvinfo : EIATTR_SW_WAR
	.align		4
.L_3681:
        /*01a4*/ 	.byte	0x04, 0x36
        /*01a6*/ 	.short	(.L_3683 - .L_3682)
.L_3682:
        /*01a8*/ 	.word	0x00000008
.L_3683:


//--------------------- .nv.info._ZN10layer_norm22ln_bwd_finalize_kernelINS_22Kernel_traits_finalizeILj7168E6__halfS2_fS2_fjLb1ELj1024ELj4ENS_18Kernel_traits_baseILj7168ES2_S2_fS2_fjLj1024EEEEELb1ELb0EEEvNS_9BwdParamsE --------------------------
	.section	.nv.info._ZN10layer_norm22ln_bwd_finalize_kernelINS_22Kernel_traits_finalizeILj7168E6__halfS2_fS2_fjLb1ELj1024ELj4ENS_18Kernel_traits_baseILj7168ES2_S2_fS2_fjLj1024EEEEELb1ELb0EEEvNS_9BwdParamsE,"",@"SHT_CUDA_INFO"
	.sectionflags	@""
	.align	4


	//----- nvinfo : EIATTR_CUDA_API_VERSION
	.align		4
        /*0000*/ 	.byte	0x04, 0x37
        /*0002*/ 	.short	(.L_3685 - .L_3684)
.L_3684:
        /*0004*/ 	.word	0x00000082


	//----- nvinfo : EIATTR_KPARAM_INFO
	.align		4
.L_3685:
        /*0008*/ 	.byte	0x04, 0x17
        /*000a*/ 	.short	(.L_3687 - .L_3686)
.L_3686:
        /*000c*/ 	.word	0x00000000
        /*0010*/ 	.short	0x0000
        /*0012*/ 	.short	0x0000
        /*0014*/ 	.byte	0x00, 0xf0, 0xa1, 0x04


	//----- nvinfo : EIATTR_SPARSE_MMA_MASK
	.align		4
.L_3687:
        /*0018*/ 	.byte	0x03, 0x50
        /*001a*/ 	.short	0x0000


	//----- nvinfo : EIATTR_MAXREG_COUNT
	.align		4
        /*001c*/ 	.byte	0x03, 0x1b
        /*001e*/ 	.short	0x0040


	//----- nvinfo : EIATTR_NUM_BARRIERS
	.align		4
        /*0020*/ 	.byte	0x02, 0x4c
        /*0022*/ 	.byte	0x01
	.zero		1


	//----- nvinfo : EIATTR_MERCURY_ISA_VERSION
	.align		4
        /*0024*/ 	.byte	0x03, 0x5f
        /*0026*/ 	.short	0x0101


	//----- nvinfo : EIATTR_COOP_GROUP_MASK_REGIDS
	.align		4
        /*0028*/ 	.byte	0x04, 0x29
        /*002a*/ 	.short	(.L_3689 - .L_3688)


	//   ....[0]....
.L_3688:
        /*002c*/ 	.word	0xffffffff


	//   ....[1]....
        /*0030*/ 	.word	0xffffffff


	//   ....[2]....
        /*0034*/ 	.word	0xffffffff


	//   ....[3]....
        /*0038*/ 	.word	0xffffffff


	//   ....[4]....
        /*003c*/ 	.word	0xffffffff


	//   ....[5]....
        /*0040*/ 	.word	0xffffffff


	//   ....[6]....
        /*0044*/ 	.word	0xffffffff


	//   ....[7]....
        /*0048*/ 	.word	0xffffffff


	//   ....[8]....
        /*004c*/ 	.word	0xffffffff


	//   ....[9]....
        /*0050*/ 	.word	0xffffffff


	//   ....[10]....
        /*0054*/ 	.word	0xffffffff


	//   ....[11]....
        /*0058*/ 	.word	0xffffffff


	//   ....[12]....
        /*005c*/ 	.word	0xffffffff


	//   ....[13]....
        /*0060*/ 	.word	0xffffffff


	//   ....[14]....
        /*0064*/ 	.word	0xffffffff


	//   ....[15]....
        /*0068*/ 	.word	0x05000014


	//   ....[16]....
        /*006c*/ 	.word	0x05000014


	//   ....[17]....
        /*0070*/ 	.word	0x05000014


	//   ....[18]....
        /*0074*/ 	.word	0x05000014


	//   ....[19]....
        /*0078*/ 	.word	0x05000014


	//   ....[20]....
        /*007c*/ 	.word	0x05000014


	//   ....[21]....
        /*0080*/ 	.word	0x05000014


	//   ....[22]....
        /*0084*/ 	.word	0x05000014


	//   ....[23]....
        /*0088*/ 	.word	0x05000014


	//   ....[24]....
        /*008c*/ 	.word	0x05000014


	//   ....[25]....
        /*0090*/ 	.word	0x05000014


	//   ....[26]....
        /*0094*/ 	.word	0x05000014


	//   ....[27]....
        /*0098*/ 	.word	0x05000014


	//   ....[28]....
        /*009c*/ 	.word	0x05000014


	//   ....[29]....
        /*00a0*/ 	.word	0x05000014


	//----- nvinfo : EIATTR_COOP_GROUP_INSTR_OFFSETS
	.align		4
.L_3689:
        /*00a4*/ 	.byte	0x04, 0x28
        /*00a6*/ 	.short	(.L_3691 - .L_3690)


	//   ....[0]....
.L_3690:
        /*00a8*/ 	.word	0x00000ad0


	//   ....[1]....
        /*00ac*/ 	.word	0x00000ae0


	//   ....[2]....
        /*00b0*/ 	.word	0x00000af0


	//   ....[3]....
        /*00b4*/ 	.word	0x00000b20


	//   ....[4]....
        /*00b8*/ 	.word	0x00000b40


	//   ....[5]....
        /*00bc*/ 	.word	0x00000b50


	//   ....[6]....
        /*00c0*/ 	.word	0x00000b90


	//   ....[7]....
        /*00c4*/ 	.word	0x00000ba0


	//   ....[8]....
        /*00c8*/ 	.word	0x00000bb0


	//   ....[9]....
        /*00cc*/ 	.word	0x00000be0


	//   ....[10]....
        /*00d0*/ 	.word	0x00000c00


	//   ....[11]....
        /*00d4*/ 	.word	0x00000c10


	//   ....[12]....
        /*00d8*/ 	.word	0x00000c40


	//   ....[13]....
        /*00dc*/ 	.word	0x00000c60


	//   ....[14]....
        /*00e0*/ 	.word	0x00000c70


	//   ....[15]....
        /*00e4*/ 	.word	0x00000f20


	//   ....[16]....
        /*00e8*/ 	.word	0x00000f90


	//   ....[17]....
        /*00ec*/ 	.word	0x00001000


	//   ....[18]....
        /*00f0*/ 	.word	0x00001070


	//   ....[19]....
        /*00f4*/ 	.word	0x000010e0


	//   ....[20]....
        /*00f8*/ 	.word	0x00001140


	//   ....[21]....
        /*00fc*/ 	.word	0x000011b0


	//   ....[22]....
        /*0100*/ 	.word	0x00001220


	//   ....[23]....
        /*0104*/ 	.word	0x00001290


	//   ....[24]....
        /*0108*/ 	.word	0x00001300


	//   ....[25]....
        /*010c*/ 	.word	0x00001360


	//   ....[26]....
        /*0110*/ 	.word	0x000013d0


	//   ....[27]....
        /*0114*/ 	.word	0x00001440


	//   ....[28]....
        /*0118*/ 	.word	0x000014b0


	//   ....[29]....
        /*011c*/ 	.word	0x00001520


	//----- nvinfo : EIATTR_EXIT_INSTR_OFFSETS
	.align		4
.L_3691:
        /*0120*/ 	.byte	0x04, 0x1c
        /*0122*/ 	.short	(.L_3693 - .L_3692)


	//   ....[0]....
.L_3692:
        /*0124*/ 	.word	0x00000070


	//   ....[1]....
        /*0128*/ 	.word	0x00000ec0


	//----- nvinfo : EIATTR_MAX_THREADS
	.align		4
.L_3693:
        /*012c*/ 	.byte	0x04, 0x05
        /*012e*/ 	.short	(.L_3695 - .L_3694)
.L_3694:
        /*0130*/ 	.word	0x00000400
        /*0134*/ 	.word	0x00000001
        /*0138*/ 	.word	0x00000001


	//----- nvinfo : EIATTR_CRS_STACK_SIZE
	.align		4
.L_3695:
        /*013c*/ 	.byte	0x04, 0x1e
        /*013e*/ 	.short	(.L_3697 - .L_3696)
.L_3696:
        /*0140*/ 	.word	0x00000000


	//----- nvinfo : EIATTR_CBANK_PARAM_SIZE
	.align		4
.L_3697:
        /*0144*/ 	.byte	0x03, 0x19
        /*0146*/ 	.short	0x0128


	//----- nvinfo : EIATTR_PARAM_CBANK
	.align		4
        /*0148*/ 	.byte	0x04, 0x0a
        /*014a*/ 	.short	(.L_3699 - .L_3698)
	.align		4
.L_3698:
        /*014c*/ 	.word	index@(.nv.constant0._ZN10layer_norm22ln_bwd_finalize_kernelINS_22Kernel_traits_finalizeILj7168E6__halfS2_fS2_fjLb1ELj1024ELj4ENS_18Kernel_traits_baseILj7168ES2_S2_fS2_fjLj1024EEEEELb1ELb0EEEvNS_9BwdParamsE)
        /*0150*/ 	.short	0x0210
        /*0152*/ 	.short	0x0128


	//----- nvinfo : EIATTR_SW_WAR
	.align		4
.L_3699:
        /*0154*/ 	.byte	0x04, 0x36
        /*0156*/ 	.short	(.L_3701 - .L_3700)
.L_3700:
        /*0158*/ 	.word	0x00000008
.L_3701:


//--------------------- .nv.info._ZN10layer_norm13ln_bwd_kernelINS_13Kernel_traitsI6__halfS2_fS2_fjLj7168ELj1ELj1ELj8ELj8ENS_18Kernel_traits_baseILj7168ES2_S2_fS2_fjLj256EEEEELb1ELb1ELb1ELb0EEEvNS_9BwdParamsE --------------------------
	.section	.nv.info._ZN10layer_norm13ln_bwd_kernelINS_13Kernel_traitsI6__halfS2_fS2_fjLj7168ELj1ELj1ELj8ELj8ENS_18Kernel_traits_baseILj7168ES2_S2_fS2_fjLj256EEEEELb1ELb1ELb1ELb0EEEvNS_9BwdParamsE,"",@"SHT_CUDA_INFO"
	.sectionflags	@""
	.align	4


	//----- nvinfo : EIATTR_CUDA_API_VERSION
	.align		4
        /*0000*/ 	.byte	0x04, 0x37
        /*0002*/ 	.short	(.L_3703 - .L_3702)
.L_3702:
        /*0004*/ 	.word	0x00000082


	//----- nvinfo : EIATTR_KPARAM_INFO
	.align		4
.L_3703:
        /*0008*/ 	.byte	0x04, 0x17
        /*000a*/ 	.short	(.L_3705 - .L_3704)
.L_3704:
        /*000c*/ 	.word	0x00000000
        /*0010*/ 	.short	0x0000
        /*0012*/ 	.short	0x0000
        /*0014*/ 	.byte	0x00, 0xf0, 0xa1, 0x04


	//----- nvinfo : EIATTR_SPARSE_MMA_MASK
	.align		4
.L_3705:
        /*0018*/ 	.byte	0x03, 0x50
        /*001a*/ 	.short	0x0000


	//----- nvinfo : EIATTR_MAXREG_COUNT
	.align		4
        /*001c*/ 	.byte	0x03, 0x1b
        /*001e*/ 	.short	0x00ff


	//----- nvinfo : EIATTR_NUM_BARRIERS
	.align		4
        /*0020*/ 	.byte	0x02, 0x4c
        /*0022*/ 	.byte	0x01
	.zero		1


	//----- nvinfo : EIATTR_ANNOTATIONS
	.align		4
        /*0024*/ 	.byte	0x04, 0x55
        /*0026*/ 	.short	(.L_3707 - .L_3706)


	//   ....[0]....
.L_3706:
        /* <DEDUP_REMOVED lines=10> */


	//----- nvinfo : EIATTR_MERCURY_ISA_VERSION
	.align		4
.L_3707:
        /*00b8*/ 	.byte	0x03, 0x5f
        /*00ba*/ 	.short	0x0101


	//----- nvinfo : EIATTR_COOP_GROUP_MASK_REGIDS
	.align		4
        /*00bc*/ 	.byte	0x04, 0x29
        /*00be*/ 	.short	(.L_3709 - .L_3708)


	//   ....[0]....
.L_3708:
        /*00c0*/ 	.word	0xffffffff


	//   ....[1]....
        /*00c4*/ 	.word	0xffffffff


	//   ....[2]....
        /*00c8*/ 	.word	0xffffffff


	//   ....[3]....
        /*00cc*/ 	.word	0xffffffff


	//   ....[4]....
        /*00d0*/ 	.word	0xffffffff


	//   ....[5]....
        /*00d4*/ 	.word	0xffffffff


	//   ....[6]....
        /*00d8*/ 	.word	0xffffffff


	//   ....[7]....
        /*00dc*/ 	.word	0xffffffff


	//   ....[8]....
        /*00e0*/ 	.word	0xffffffff


	//   ....[9]....
        /*00e4*/ 	.word	0xffffffff


	//   ....[10]....
        /*00e8*/ 	.word	0x0500009a


	//   ....[11]....
        /*00ec*/ 	.word	0x0500009a


	//   ....[12]....
        /*00f0*/ 	.word	0x0500009a


	//   ....[13]....
        /*00f4*/ 	.word	0x0500009a


	//   ....[14]....
        /*00f8*/ 	.word	0x0500009a


	//   ....[15]....
        /*00fc*/ 	.word	0x0500009a


	//   ....[16]....
        /*0100*/ 	.word	0x0500009a


	//   ....[17]....
        /*0104*/ 	.word	0x0500009a


	//   ....[18]....
        /*0108*/ 	.word	0x0500009a


	//   ....[19]....
        /*010c*/ 	.word	0x0500009a


	//----- nvinfo : EIATTR_COOP_GROUP_INSTR_OFFSETS
	.align		4
.L_3709:
        /*0110*/ 	.byte	0x04, 0x28
        /*0112*/ 	.short	(.L_3711 - .L_3710)


	//   ....[0]....
.L_3710:
        /*0114*/ 	.word	0x000032d0


	//   ....[1]....
        /*0118*/ 	.word	0x000032f0


	//   ....[2]....
        /*011c*/ 	.word	0x00003310


	//   ....[3]....
        /*0120*/ 	.word	0x00003330


	//   ....[4]....
        /*0124*/ 	.word	0x00003350


	//   ....[5]....
        /*0128*/ 	.word	0x00003360


	//   ....[6]....
        /*012c*/ 	.word	0x00003390


	//   ....[7]....
        /*0130*/ 	.word	0x000033b0


	//   ....[8]....
        /*0134*/ 	.word	0x000033c0


	//   ....[9]....
        /*0138*/ 	.word	0x000033e0


	//   ....[10]....
        /*013c*/ 	.word	0x00007e40


	//   ....[11]....
        /*0140*/ 	.word	0x00007e90


	//   ....[12]....
        /*0144*/ 	.word	0x00007ef0


	//   ....[13]....
        /*0148*/ 	.word	0x00007f40


	//   ....[14]....
        /*014c*/ 	.word	0x00007fa0


	//   ....[15]....
        /*0150*/ 	.word	0x00007ff0


	//   ....[16]....
        /*0154*/ 	.word	0x00008050


	//   ....[17]....
        /*0158*/ 	.word	0x000080b0


	//   ....[18]....
        /*015c*/ 	.word	0x00008110


	//   ....[19]....
        /*0160*/ 	.word	0x00008160


	//----- nvinfo : EIATTR_EXIT_INSTR_OFFSETS
	.align		4
.L_3711:
        /*0164*/ 	.byte	0x04, 0x1c
        /*0166*/ 	.short	(.L_3713 - .L_3712)


	//   ....[0]....
.L_3712:
        /*0168*/ 	.word	0x00007d40


	//   ....[1]....
        /*016c*/ 	.word	0x00007de0


	//----- nvinfo : EIATTR_MAX_THREADS
	.align		4
.L_3713:
        /*0170*/ 	.byte	0x04, 0x05
        /*0172*/ 	.short	(.L_3715 - .L_3714)
.L_3714:
        /*0174*/ 	.word	0x00000100
        /*0178*/ 	.word	0x00000001
        /*017c*/ 	.word	0x00000001


	//----- nvinfo : EIATTR_CRS_STACK_SIZE
	.align		4
.L_3715:
        /*0180*/ 	.byte	0x04, 0x1e
        /*0182*/ 	.short	(.L_3717 - .L_3716)
.L_3716:
        /*0184*/ 	.word	0x00000000


	//----- nvinfo : EIATTR_CBANK_PARAM_SIZE
	.align		4
.L_3717:
        /*0188*/ 	.byte	0x03, 0x19
        /*018a*/ 	.short	0x0128


	//----- nvinfo : EIATTR_PARAM_CBANK
	.align		4
        /*018c*/ 	.byte	0x04, 0x0a
        /*018e*/ 	.short	(.L_3719 - .L_3718)
	.align		4
.L_3718:
        /*0190*/ 	.word	index@(.nv.constant0._ZN10layer_norm13ln_bwd_kernelINS_13Kernel_traitsI6__halfS2_fS2_fjLj7168ELj1ELj1ELj8ELj8ENS_18Kernel_traits_baseILj7168ES2_S2_fS2_fjLj256EEEEELb1ELb1ELb1ELb0EEEvNS_9BwdParamsE)
        /*0194*/ 	.short	0x0210
        /*0196*/ 	.short	0x0128


	//----- nvinfo : EIATTR_SW_WAR
	.align		4
.L_3719:
        /*0198*/ 	.byte	0x04, 0x36
        /*019a*/ 	.short	(.L_3721 - .L_3720)
.L_3720:
        /*019c*/ 	.word	0x00000008
.L_3721:


//--------------------- .nv.info._ZN10layer_norm22ln_bwd_finalize_kernelINS_22Kernel_traits_finalizeILj7168E6__halfS2_fS2_fjLb1ELj1024ELj4ENS_18Kernel_traits_baseILj7168ES2_S2_fS2_fjLj1024EEEEELb1ELb1EEEvNS_9BwdParamsE --------------------------
	.section	.nv.info._ZN10layer_norm22ln_bwd_finalize_kernelINS_22Kernel_traits_finalizeILj7168E6__halfS2_fS2_fjLb1ELj1024ELj4ENS_18Kernel_traits_baseILj7168ES2_S2_fS2_fjLj1024EEEEELb1ELb1EEEvNS_9BwdParamsE,"",@"SHT_CUDA_INFO"
	.sectionflags	@""
	.align	4


	//----- nvinfo : EIATTR_CUDA_API_VERSION
	.align		4
        /*0000*/ 	.byte	0x04, 0x37
        /*0002*/ 	.short	(.L_3723 - .L_3722)
.L_3722:
        /*0004*/ 	.word	0x00000082


	//----- nvinfo : EIATTR_KPARAM_INFO
	.align		4
.L_3723:
        /*0008*/ 	.byte	0x04, 0x17
        /*000a*/ 	.short	(.L_3725 - .L_3724)
.L_3724:
        /*000c*/ 	.word	0x00000000
        /*0010*/ 	.short	0x0000
        /*0012*/ 	.short	0x0000
        /*0014*/ 	.byte	0x00, 0xf0, 0xa1, 0x04


	//----- nvinfo : EIATTR_SPARSE_MMA_MASK
	.align		4
.L_3725:
        /*0018*/ 	.byte	0x03, 0x50
        /*001a*/ 	.short	0x0000


	//----- nvinfo : EIATTR_MAXREG_COUNT
	.align		4
        /*001c*/ 	.byte	0x03, 0x1b
        /*001e*/ 	.short	0x0040


	//----- nvinfo : EIATTR_NUM_BARRIERS
	.align		4
        /*0020*/ 	.byte	0x02, 0x4c
        /*0022*/ 	.byte	0x01
	.zero		1


	//----- nvinfo : EIATTR_MERCURY_ISA_VERSION
	.align		4
        /*0024*/ 	.byte	0x03, 0x5f
        /*0026*/ 	.short	0x0101


	//----- nvinfo : EIATTR_COOP_GROUP_MASK_REGIDS
	.align		4
        /*0028*/ 	.byte	0x04, 0x29
        /*002a*/ 	.short	(.L_3727 - .L_3726)


	//   ....[0]....
.L_3726:
        /*002c*/ 	.word	0xffffffff


	//   ....[1]....
        /*0030*/ 	.word	0xffffffff


	//   ....[2]....
        /*0034*/ 	.word	0xffffffff


	//   ....[3]....
        /*0038*/ 	.word	0xffffffff


	//   ....[4]....
        /*003c*/ 	.word	0xffffffff


	//   ....[5]....
        /*0040*/ 	.word	0xffffffff


	//   ....[6]....
        /*0044*/ 	.word	0xffffffff


	//   ....[7]....
        /*0048*/ 	.word	0xffffffff


	//   ....[8]....
        /*004c*/ 	.word	0xffffffff


	//   ....[9]....
        /*0050*/ 	.word	0xffffffff


	//   ....[10]....
        /*0054*/ 	.word	0xffffffff


	//   ....[11]....
        /*0058*/ 	.word	0xffffffff


	//   ....[12]....
        /*005c*/ 	.word	0xffffffff


	//   ....[13]....
        /*0060*/ 	.word	0xffffffff


	//   ....[14]....
        /*0064*/ 	.word	0xffffffff


	//   ....[15]....
        /*0068*/ 	.word	0x05000014


	//   ....[16]....
        /*006c*/ 	.word	0x05000014


	//   ....[17]....
        /*0070*/ 	.word	0x05000014


	//   ....[18]....
        /*0074*/ 	.word	0x05000014


	//   ....[19]....
        /*0078*/ 	.word	0x05000014


	//   ....[20]....
        /*007c*/ 	.word	0x05000014


	//   ....[21]....
        /*0080*/ 	.word	0x05000014


	//   ....[22]....
        /*0084*/ 	.word	0x05000014


	//   ....[23]....
        /*0088*/ 	.word	0x05000014


	//   ....[24]....
        /*008c*/ 	.word	0x05000014


	//   ....[25]....
        /*0090*/ 	.word	0x05000014


	//   ....[26]....
        /*0094*/ 	.word	0x05000014


	//   ....[27]....
        /*0098*/ 	.word	0x05000014


	//   ....[28]....
        /*009c*/ 	.word	0x05000014


	//   ....[29]....
        /*00a0*/ 	.word	0x05000014


	//----- nvinfo : EIATTR_COOP_GROUP_INSTR_OFFSETS
	.align		4
.L_3727:
        /*00a4*/ 	.byte	0x04, 0x28
        /*00a6*/ 	.short	(.L_3729 - .L_3728)


	//   ....[0]....
.L_3728:
        /*00a8*/ 	.word	0x00000ab0


	//   ....[1]....
        /*00ac*/ 	.word	0x00000ac0


	//   ....[2]....
        /*00b0*/ 	.word	0x00000ad0


	//   ....[3]....
        /*00b4*/ 	.word	0x00000b00


	//   ....[4]....
        /*00b8*/ 	.word	0x00000b20


	//   ....[5]....
        /*00bc*/ 	.word	0x00000b30


	//   ....[6]....
        /*00c0*/ 	.word	0x00000b60


	//   ....[7]....
        /*00c4*/ 	.word	0x00000b80


	//   ....[8]....
        /*00c8*/ 	.word	0x00000b90


	//   ....[9]....
        /*00cc*/ 	.word	0x00000bc0


	//   ....[10]....
        /*00d0*/ 	.word	0x00000be0


	//   ....[11]....
        /*00d4*/ 	.word	0x00000bf0


	//   ....[12]....
        /*00d8*/ 	.word	0x00000c20


	//   ....[13]....
        /*00dc*/ 	.word	0x00000c40


	//   ....[14]....
        /*00e0*/ 	.word	0x00000c50


	//   ....[15]....
        /*00e4*/ 	.word	0x00000ee0


	//   ....[16]....
        /*00e8*/ 	.word	0x00000f50


	//   ....[17]....
        /*00ec*/ 	.word	0x00000fc0


	//   ....[18]....
        /*00f0*/ 	.word	0x00001030


	//   ....[19]....
        /*00f4*/ 	.word	0x000010a0


	//   ....[20]....
        /*00f8*/ 	.word	0x00001100


	//   ....[21]....
        /*00fc*/ 	.word	0x00001170


	//   ....[22]....
        /*0100*/ 	.word	0x000011e0


	//   ....[23]....
        /*0104*/ 	.word	0x00001250


	//   ....[24]....
        /*0108*/ 	.word	0x000012c0


	//   ....[25]....
        /*010c*/ 	.word	0x00001320


	//   ....[26]....
        /*0110*/ 	.word	0x00001390


	//   ....[27]....
        /*0114*/ 	.word	0x00001400


	//   ....[28]....
        /*0118*/ 	.word	0x00001470


	//   ....[29]....
        /*011c*/ 	.word	0x000014e0


	//----- nvinfo : EIATTR_EXIT_INSTR_OFFSETS
	.align		4
.L_3729:
        /*0120*/ 	.byte	0x04, 0x1c
        /*0122*/ 	.short	(.L_3731 - .L_3730)


	//   ....[0]....
.L_3730:
        /*0124*/ 	.word	0x00000070


	//   ....[1]....
        /*0128*/ 	.word	0x00000e80


	//----- nvinfo : EIATTR_MAX_THREADS
	.align		4
.L_3731:
        /*012c*/ 	.byte	0x04, 0x05
        /*012e*/ 	.short	(.L_3733 - .L_3732)
.L_3732:
        /*0130*/ 	.word	0x00000400
        /*0134*/ 	.word	0x00000001
        /*0138*/ 	.word	0x00000001


	//----- nvinfo : EIATTR_CRS_STACK_SIZE
	.align		4
.L_3733:
        /*013c*/ 	.byte	0x04, 0x1e
        /*013e*/ 	.short	(.L_3735 - .L_3734)
.L_3734:
        /*0140*/ 	.word	0x00000000


	//----- nvinfo : EIATTR_CBANK_PARAM_SIZE
	.align		4
.L_3735:
        /*0144*/ 	.byte	0x03, 0x19
        /*0146*/ 	.short	0x0128


	//----- nvinfo : EIATTR_PARAM_CBANK
	.align		4
        /*0148*/ 	.byte	0x04, 0x0a
        /*014a*/ 	.short	(.L_3737 - .L_3736)
	.align		4
.L_3736:
        /*014c*/ 	.word	index@(.nv.constant0._ZN10layer_norm22ln_bwd_finalize_kernelINS_22Kernel_traits_finalizeILj7168E6__halfS2_fS2_fjLb1ELj1024ELj4ENS_18Kernel_traits_baseILj7168ES2_S2_fS2_fjLj1024EEEEELb1ELb1EEEvNS_9BwdParamsE)
        /*0150*/ 	.short	0x0210
        /*0152*/ 	.short	0x0128


	//----- nvinfo : EIATTR_SW_WAR
	.align		4
.L_3737:
        /*0154*/ 	.byte	0x04, 0x36
        /*0156*/ 	.short	(.L_3739 - .L_3738)
.L_3738:
        /*0158*/ 	.word	0x00000008
.L_3739:


//--------------------- .nv.info._ZN10layer_norm13ln_bwd_kernelINS_13Kernel_traitsI6__halfS2_fS2_fjLj7168ELj1ELj1ELj8ELj8ENS_18Kernel_traits_baseILj7168ES2_S2_fS2_fjLj256EEEEELb1ELb1ELb1ELb1EEEvNS_9BwdParamsE --------------------------
	.section	.nv.info._ZN10layer_norm13ln_bwd_kernelINS_13Kernel_traitsI6__halfS2_fS2_fjLj7168ELj1ELj1ELj8ELj8ENS_18Kernel_traits_baseILj7168ES2_S2_fS2_fjLj256EEEEELb1ELb1ELb1ELb1EEEvNS_9BwdParamsE,"",@"SHT_CUDA_INFO"
	.sectionflags	@""
	.align	4


	//----- nvinfo : EIATTR_CUDA_API_VERSION
	.align		4
        /*0000*/ 	.byte	0x04, 0x37
        /*0002*/ 	.short	(.L_3741 - .L_3740)
.L_3740:
        /*0004*/ 	.word	0x00000082


	//----- nvinfo : EIATTR_KPARAM_INFO
	.align		4
.L_3741:
        /*0008*/ 	.byte	0x04, 0x17
        /*000a*/ 	.short	(.L_3743 - .L_3742)
.L_3742:
        /*000c*/ 	.word	0x00000000
        /*0010*/ 	.short	0x0000
        /*0012*/ 	.short	0x0000
        /*0014*/ 	.byte	0x00, 0xf0, 0xa1, 0x04


	//----- nvinfo : EIATTR_SPARSE_MMA_MASK
	.align		4
.L_3743:
        /*0018*/ 	.byte	0x03, 0x50
        /*001a*/ 	.short	0x0000


	//----- nvinfo : EIATTR_MAXREG_COUNT
	.align		4
        /*001c*/ 	.byte	0x03, 0x1b
        /*001e*/ 	.short	0x00ff


	//----- nvinfo : EIATTR_NUM_BARRIERS
	.align		4
        /*0020*/ 	.byte	0x02, 0x4c
        /*0022*/ 	.byte	0x01
	.zero		1


	//----- nvinfo : EIATTR_ANNOTATIONS
	.align		4
        /*0024*/ 	.byte	0x04, 0x55
        /*0026*/ 	.short	(.L_3745 - .L_3744)


	//   ....[0]....
.L_3744:
        /* <DEDUP_REMOVED lines=12> */


	//----- nvinfo : EIATTR_MERCURY_ISA_VERSION
	.align		4
.L_3745:
        /*00d8*/ 	.byte	0x03, 0x5f
        /*00da*/ 	.short	0x0101


	//----- nvinfo : EIATTR_COOP_GROUP_MASK_REGIDS
	.align		4
        /*00dc*/ 	.byte	0x04, 0x29
        /*00de*/ 	.short	(.L_3747 - .L_3746)


	//   ....[0]....
.L_3746:
        /*00e0*/ 	.word	0xffffffff


	//   ....[1]....
        /*00e4*/ 	.word	0xffffffff


	//   ....[2]....
        /*00e8*/ 	.word	0xffffffff


	//   ....[3]....
        /*00ec*/ 	.word	0xffffffff


	//   ....[4]....
        /*00f0*/ 	.word	0xffffffff


	//   ....[5]....
        /*00f4*/ 	.word	0xffffffff


	//   ....[6]....
        /*00f8*/ 	.word	0xffffffff


	//   ....[7]....
        /*00fc*/ 	.word	0xffffffff


	//   ....[8]....
        /*0100*/ 	.word	0xffffffff


	//   ....[9]....
        /*0104*/ 	.word	0xffffffff


	//   ....[10]....
        /*0108*/ 	.word	0x05000098


	//   ....[11]....
        /*010c*/ 	.word	0x05000098


	//   ....[12]....
        /*0110*/ 	.word	0x05000098


	//   ....[13]....
        /*0114*/ 	.word	0x05000098


	//   ....[14]....
        /*0118*/ 	.word	0x05000098


	//   ....[15]....
        /*011c*/ 	.word	0x05000098


	//   ....[16]....
        /*0120*/ 	.word	0x05000098


	//   ....[17]....
        /*0124*/ 	.word	0x05000098


	//   ....[18]....
        /*0128*/ 	.word	0x05000098


	//   ....[19]....
        /*012c*/ 	.word	0x05000098


	//----- nvinfo : EIATTR_COOP_GROUP_INSTR_OFFSETS
	.align		4
.L_3747:
        /*0130*/ 	.byte	0x04, 0x28
        /*0132*/ 	.short	(.L_3749 - .L_3748)


	//   ....[0]....
.L_3748:
        /*0134*/ 	.word	0x00002930


	//   ....[1]....
        /*0138*/ 	.word	0x00002950


	//   ....[2]....
        /*013c*/ 	.word	0x00002970


	//   ....[3]....
        /*0140*/ 	.word	0x00002990


	//   ....[4]....
        /*0144*/ 	.word	0x000029b0


	//   ....[5]....
        /*0148*/ 	.word	0x000029d0


	//   ....[6]....
        /*014c*/ 	.word	0x000029f0


	//   ....[7]....
        /*0150*/ 	.word	0x00002a10


	//   ....[8]....
        /*0154*/ 	.word	0x00002a20


	//   ....[9]....
        /*0158*/ 	.word	0x00002a40


	//   ....[10]....
        /*015c*/ 	.word	0x00006a10


	//   ....[11]....
        /*0160*/ 	.word	0x00006a60


	//   ....[12]....
        /*0164*/ 	.word	0x00006ac0


	//   ....[13]....
        /*0168*/ 	.word	0x00006b10


	//   ....[14]....
        /*016c*/ 	.word	0x00006b70


	//   ....[15]....
        /*0170*/ 	.word	0x00006bc0


	//   ....[16]....
        /*0174*/ 	.word	0x00006c20


	//   ....[17]....
        /*0178*/ 	.word	0x00006c70


	//   ....[18]....
        /*017c*/ 	.word	0x00006cd0


	//   ....[19]....
        /*0180*/ 	.word	0x00006d20


	//----- nvinfo : EIATTR_EXIT_INSTR_OFFSETS
	.align		4
.L_3749:
        /*0184*/ 	.byte	0x04, 0x1c
        /*0186*/ 	.short	(.L_3751 - .L_3750)


	//   ....[0]....
.L_3750:
        /*0188*/ 	.word	0x000069b0


	//----- nvinfo : EIATTR_MAX_THREADS
	.align		4
.L_3751:
        /*018c*/ 	.byte	0x04, 0x05
        /*018e*/ 	.short	(.L_3753 - .L_3752)
.L_3752:
        /*0190*/ 	.word	0x00000100
        /*0194*/ 	.word	0x00000001
        /*0198*/ 	.word	0x00000001


	//----- nvinfo : EIATTR_CRS_STACK_SIZE
	.align		4
.L_3753:
        /*019c*/ 	.byte	0x04, 0x1e
        /*019e*/ 	.short	(.L_3755 - .L_3754)
.L_3754:
        /*01a0*/ 	.word	0x00000000


	//----- nvinfo : EIATTR_CBANK_PARAM_SIZE
	.align		4
.L_3755:
        /*01a4*/ 	.byte	0x03, 0x19
        /*01a6*/ 	.short	0x0128


	//----- nvinfo : EIATTR_PARAM_CBANK
	.align		4
        /*01a8*/ 	.byte	0x04, 0x0a
        /*01aa*/ 	.short	(.L_3757 - .L_3756)
	.align		4
.L_3756:
        /*01ac*/ 	.word	index@(.nv.constant0._ZN10layer_norm13ln_bwd_kernelINS_13Kernel_traitsI6__halfS2_fS2_fjLj7168ELj1ELj1ELj8ELj8ENS_18Kernel_traits_baseILj7168ES2_S2_fS2_fjLj256EEEEELb1ELb1ELb1ELb1EEEvNS_9BwdParamsE)
        /*01b0*/ 	.short	0x0210
        /*01b2*/ 	.short	0x0128


	//----- nvinfo : EIATTR_SW_WAR
	.align		4
.L_3757:
        /*01b4*/ 	.byte	0x04, 0x36
        /*01b6*/ 	.short	(.L_3759 - .L_3758)
.L_3758:
        /*01b8*/ 	.word	0x00000008
.L_3759:


//--------------------- .nv.info._ZN10layer_norm13ln_bwd_kernelINS_13Kernel_traitsIf6__halffS2_fjLj7168ELj1ELj1ELj8ELj8ENS_18Kernel_traits_baseILj7168EfS2_fS2_fjLj256EEEEELb0ELb0ELb0ELb0EEEvNS_9BwdParamsE --------------------------
	.section	.nv.info._ZN10layer_norm13ln_bwd_kernelINS_13Kernel_traitsIf6__halffS2_fjLj7168ELj1ELj1ELj8ELj8ENS_18Kernel_traits_baseILj7168EfS2_fS2_fjLj256EEEEELb0ELb0ELb0ELb0EEEvNS_9BwdParamsE,"",@"SHT_CUDA_INFO"
	.sectionflags	@""
	.align	4


	//----- nvinfo : EIATTR_CUDA_API_VERSION
	.align		4
        /*0000*/ 	.byte	0x04, 0x37
        /*0002*/ 	.short	(.L_3761 - .L_3760)
.L_3760:
        /*0004*/ 	.word	0x00000082


	//----- nvinfo : EIATTR_KPARAM_INFO
	.align		4
.L_3761:
        /*0008*/ 	.byte	0x04, 0x17
        /*000a*/ 	.short	(.L_3763 - .L_3762)
.L_3762:
        /*000c*/ 	.word	0x00000000
        /*0010*/ 	.short	0x0000
        /*0012*/ 	.short	0x0000
        /*0014*/ 	.byte	0x00, 0xf0, 0xa1, 0x04


	//----- nvinfo : EIATTR_SPARSE_MMA_MASK
	.align		4
.L_3763:
        /*0018*/ 	.byte	0x03, 0x50
        /*001a*/ 	.short	0x0000


	//----- nvinfo : EIATTR_MAXREG_COUNT
	.align		4
        /*001c*/ 	.byte	0x03, 0x1b
        /*001e*/ 	.short	0x00ff


	//----- nvinfo : EIATTR_NUM_BARRIERS
	.align		4
        /*0020*/ 	.byte	0x02, 0x4c
        /*0022*/ 	.byte	0x01
	.zero		1


	//----- nvinfo : EIATTR_MERCURY_ISA_VERSION
	.align		4
        /*0024*/ 	.byte	0x03, 0x5f
        /*0026*/ 	.short	0x0101


	//----- nvinfo : EIATTR_COOP_GROUP_MASK_REGIDS
	.align		4
        /*0028*/ 	.byte	0x04, 0x29
        /*002a*/ 	.short	(.L_3765 - .L_3764)


	//   ....[0]....
.L_3764:
        /*002c*/ 	.word	0xffffffff


	//   ....[1]....
        /*0030*/ 	.word	0xffffffff


	//   ....[2]....
        /*0034*/ 	.word	0xffffffff


	//   ....[3]....
        /*0038*/ 	.word	0xffffffff


	//   ....[4]....
        /*003c*/ 	.word	0xffffffff


	//   ....[5]....
        /*0040*/ 	.word	0xffffffff


	//   ....[6]....
        /*0044*/ 	.word	0xffffffff


	//   ....[7]....
        /*0048*/ 	.word	0xffffffff


	//   ....[8]....
        /*004c*/ 	.word	0xffffffff


	//   ....[9]....
        /*0050*/ 	.word	0xffffffff


	//   ....[10]....
        /*0054*/ 	.word	0x0500009f


	//   ....[11]....
        /*0058*/ 	.word	0x0500009f


	//   ....[12]....
        /*005c*/ 	.word	0x0500009f


	//   ....[13]....
        /*0060*/ 	.word	0x0500009f


	//   ....[14]....
        /*0064*/ 	.word	0x0500009f


	//   ....[15]....
        /*0068*/ 	.word	0x0500009f


	//   ....[16]....
        /*006c*/ 	.word	0x0500009f


	//   ....[17]....
        /*0070*/ 	.word	0x0500009f


	//   ....[18]....
        /*0074*/ 	.word	0x0500009f


	//   ....[19]....
        /*0078*/ 	.word	0x0500009f


	//----- nvinfo : EIATTR_COOP_GROUP_INSTR_OFFSETS
	.align		4
.L_3765:
        /*007c*/ 	.byte	0x04, 0x28
        /*007e*/ 	.short	(.L_3767 - .L_3766)


	//   ....[0]....
.L_3766:
        /*0080*/ 	.word	0x00001f00


	//   ....[1]....
        /*0084*/ 	.word	0x00001f10


	//   ....[2]....
        /*0088*/ 	.word	0x00001f40


	//   ....[3]....
        /*008c*/ 	.word	0x00001f50


	//   ....[4]....
        /*0090*/ 	.word	0x00001f80


	//   ....[5]....
        /*0094*/ 	.word	0x00001f90


	//   ....[6]....
        /*0098*/ 	.word	0x00001fc0


	//   ....[7]....
        /*009c*/ 	.word	0x00001fd0


	//   ....[8]....
        /*00a0*/ 	.word	0x00002000


	//   ....[9]....
        /*00a4*/ 	.word	0x00002010


	//   ....[10]....
        /*00a8*/ 	.word	0x00003bc0


	//   ....[11]....
        /*00ac*/ 	.word	0x00003c10


	//   ....[12]....
        /*00b0*/ 	.word	0x00003c80


	//   ....[13]....
        /*00b4*/ 	.word	0x00003ce0


	//   ....[14]....
        /*00b8*/ 	.word	0x00003d50


	//   ....[15]....
        /*00bc*/ 	.word	0x00003db0


	//   ....[16]....
        /*00c0*/ 	.word	0x00003e20


	//   ....[17]....
        /*00c4*/ 	.word	0x00003e80


	//   ....[18]....
        /*00c8*/ 	.word	0x00003ef0


	//   ....[19]....
        /*00cc*/ 	.word	0x00003f50


	//----- nvinfo : EIATTR_EXIT_INSTR_OFFSETS
	.align		4
.L_3767:
        /*00d0*/ 	.byte	0x04, 0x1c
        /*00d2*/ 	.short	(.L_3769 - .L_3768)


	//   ....[0]....
.L_3768:
        /*00d4*/ 	.word	0x00003ae0


	//   ....[1]....
        /*00d8*/ 	.word	0x00003b60


	//----- nvinfo : EIATTR_MAX_THREADS
	.align		4
.L_3769:
        /*00dc*/ 	.byte	0x04, 0x05
        /*00de*/ 	.short	(.L_3771 - .L_3770)
.L_3770:
        /*00e0*/ 	.word	0x00000100
        /*00e4*/ 	.word	0x00000001
        /*00e8*/ 	.word	0x00000001


	//----- nvinfo : EIATTR_CRS_STACK_SIZE
	.align		4
.L_3771:
        /*00ec*/ 	.byte	0x04, 0x1e
        /*00ee*/ 	.short	(.L_3773 - .L_3772)
.L_3772:
        /*00f0*/ 	.word	0x00000000


	//----- nvinfo : EIATTR_CBANK_PARAM_SIZE
	.align		4
.L_3773:
        /*00f4*/ 	.byte	0x03, 0x19
        /*00f6*/ 	.short	0x0128


	//----- nvinfo : EIATTR_PARAM_CBANK
	.align		4
        /*00f8*/ 	.byte	0x04, 0x0a
        /*00fa*/ 	.short	(.L_3775 - .L_3774)
	.align		4
.L_3774:
        /*00fc*/ 	.word	index@(.nv.constant0._ZN10layer_norm13ln_bwd_kernelINS_13Kernel_traitsIf6__halffS2_fjLj7168ELj1ELj1ELj8ELj8ENS_18Kernel_traits_baseILj7168EfS2_fS2_fjLj256EEEEELb0ELb0ELb0ELb0EEEvNS_9BwdParamsE)
        /*0100*/ 	.short	0x0210
        /*0102*/ 	.short	0x0128


	//----- nvinfo : EIATTR_SW_WAR
	.align		4
.L_3775:
        /*0104*/ 	.byte	0x04, 0x36
        /*0106*/ 	.short	(.L_3777 - .L_3776)
.L_3776:
        /*0108*/ 	.word	0x00000008
.L_3777:


//--------------------- .nv.info._ZN10layer_norm13ln_bwd_kernelINS_13Kernel_traitsIf6__halffS2_fjLj7168ELj1ELj1ELj8ELj8ENS_18Kernel_traits_baseILj7168EfS2_fS2_fjLj256EEEEELb0ELb0ELb0ELb1EEEvNS_9BwdParamsE --------------------------
	.section	.nv.info._ZN10layer_norm13ln_bwd_kernelINS_13Kernel_traitsIf6__halffS2_fjLj7168ELj1ELj1ELj8ELj8ENS_18Kernel_traits_baseILj7168EfS2_fS2_fjLj256EEEEELb0ELb0ELb0ELb1EEEvNS_9BwdParamsE,"",@"SHT_CUDA_INFO"
	.sectionflags	@""
	.align	4


	//----- nvinfo : EIATTR_CUDA_API_VERSION
	.align		4
        /*0000*/ 	.byte	0x04, 0x37
        /*0002*/ 	.short	(.L_3779 - .L_3778)
.L_3778:
        /*0004*/ 	.word	0x00000082


	//----- nvinfo : EIATTR_KPARAM_INFO
	.align		4
.L_3779:
        /*0008*/ 	.byte	0x04, 0x17
        /*000a*/ 	.short	(.L_3781 - .L_3780)
.L_3780:
        /*000c*/ 	.word	0x00000000
        /*0010*/ 	.short	0x0000
        /*0012*/ 	.short	0x0000
        /*0014*/ 	.byte	0x00, 0xf0, 0xa1, 0x04


	//----- nvinfo : EIATTR_SPARSE_MMA_MASK
	.align		4
.L_3781:
        /*0018*/ 	.byte	0x03, 0x50
        /*001a*/ 	.short	0x0000


	//----- nvinfo : EIATTR_MAXREG_COUNT
	.align		4
        /*001c*/ 	.byte	0x03, 0x1b
        /*001e*/ 	.short	0x00ff


	//----- nvinfo : EIATTR_NUM_BARRIERS
	.align		4
        /*0020*/ 	.byte	0x02, 0x4c
        /*0022*/ 	.byte	0x01
	.zero		1


	//----- nvinfo : EIATTR_MERCURY_ISA_VERSION
	.align		4
        /*0024*/ 	.byte	0x03, 0x5f
        /*0026*/ 	.short	0x0101


	//----- nvinfo : EIATTR_COOP_GROUP_MASK_REGIDS
	.align		4
        /*0028*/ 	.byte	0x04, 0x29
        /*002a*/ 	.short	(.L_3783 - .L_3782)


	//   ....[0]....
.L_3782:
        /*002c*/ 	.word	0xffffffff


	//   ....[1]....
        /*0030*/ 	.word	0xffffffff


	//   ....[2]....
        /*0034*/ 	.word	0xffffffff


	//   ....[3]....
        /*0038*/ 	.word	0xffffffff


	//   ....[4]....
        /*003c*/ 	.word	0xffffffff


	//   ....[5]....
        /*0040*/ 	.word	0xffffffff


	//   ....[6]....
        /*0044*/ 	.word	0xffffffff


	//   ....[7]....
        /*0048*/ 	.word	0xffffffff


	//   ....[8]....
        /*004c*/ 	.word	0xffffffff


	//   ....[9]....
        /*0050*/ 	.word	0xffffffff


	//   ....[10]....
        /*0054*/ 	.word	0x05000048


	//   ....[11]....
        /*0058*/ 	.word	0x05000048


	//   ....[12]....
        /*005c*/ 	.word	0x05000048


	//   ....[13]....
        /*0060*/ 	.word	0x05000048


	//   ....[14]....
        /*0064*/ 	.word	0x05000048


	//   ....[15]....
        /*0068*/ 	.word	0x05000048


	//   ....[16]....
        /*006c*/ 	.word	0x05000048


	//   ....[17]....
        /*0070*/ 	.word	0x05000048


	//   ....[18]....
        /*0074*/ 	.word	0x05000048


	//   ....[19]....
        /*0078*/ 	.word	0x05000048


	//----- nvinfo : EIATTR_COOP_GROUP_INSTR_OFFSETS
	.align		4
.L_3783:
        /*007c*/ 	.byte	0x04, 0x28
        /*007e*/ 	.short	(.L_3785 - .L_3784)


	//   ....[0]....
.L_3784:
        /*0080*/ 	.word	0x00001a80


	//   ....[1]....
        /*0084*/ 	.word	0x00001a90


	//   ....[2]....
        /*0088*/ 	.word	0x00001ac0


	//   ....[3]....
        /*008c*/ 	.word	0x00001ad0


	//   ....[4]....
        /*0090*/ 	.word	0x00001b00


	//   ....[5]....
        /*0094*/ 	.word	0x00001b10


	//   ....[6]....
        /*0098*/ 	.word	0x00001b40


	//   ....[7]....
        /*009c*/ 	.word	0x00001b50


	//   ....[8]....
        /*00a0*/ 	.word	0x00001b80


	//   ....[9]....
        /*00a4*/ 	.word	0x00001b90


	//   ....[10]....
        /*00a8*/ 	.word	0x000034c0


	//   ....[11]....
        /*00ac*/ 	.word	0x00003510


	//   ....[12]....
        /*00b0*/ 	.word	0x00003580


	//   ....[13]....
        /*00b4*/ 	.word	0x000035e0


	//   ....[14]....
        /*00b8*/ 	.word	0x00003650


	//   ....[15]....
        /*00bc*/ 	.word	0x000036b0


	//   ....[16]....
        /*00c0*/ 	.word	0x00003720


	//   ....[17]....
        /*00c4*/ 	.word	0x00003780


	//   ....[18]....
        /*00c8*/ 	.word	0x000037f0


	//   ....[19]....
        /*00cc*/ 	.word	0x00003850


	//----- nvinfo : EIATTR_EXIT_INSTR_OFFSETS
	.align		4
.L_3785:
        /*00d0*/ 	.byte	0x04, 0x1c
        /*00d2*/ 	.short	(.L_3787 - .L_3786)


	//   ....[0]....
.L_3786:
        /*00d4*/ 	.word	0x00003460


	//----- nvinfo : EIATTR_MAX_THREADS
	.align		4
.L_3787:
        /*00d8*/ 	.byte	0x04, 0x05
        /*00da*/ 	.short	(.L_3789 - .L_3788)
.L_3788:
        /*00dc*/ 	.word	0x00000100
        /*00e0*/ 	.word	0x00000001
        /*00e4*/ 	.word	0x00000001


	//----- nvinfo : EIATTR_CRS_STACK_SIZE
	.align		4
.L_3789:
        /*00e8*/ 	.byte	0x04, 0x1e
        /*00ea*/ 	.short	(.L_3791 - .L_3790)
.L_3790:
        /*00ec*/ 	.word	0x00000000


	//----- nvinfo : EIATTR_CBANK_PARAM_SIZE
	.align		4
.L_3791:
        /*00f0*/ 	.byte	0x03, 0x19
        /*00f2*/ 	.short	0x0128


	//----- nvinfo : EIATTR_PARAM_CBANK
	.align		4
        /*00f4*/ 	.byte	0x04, 0x0a
        /*00f6*/ 	.short	(.L_3793 - .L_3792)
	.align		4
.L_3792:
        /*00f8*/ 	.word	index@(.nv.constant0._ZN10layer_norm13ln_bwd_kernelINS_13Kernel_traitsIf6__halffS2_fjLj7168ELj1ELj1ELj8ELj8ENS_18Kernel_traits_baseILj7168EfS2_fS2_fjLj256EEEEELb0ELb0ELb0ELb1EEEvNS_9BwdParamsE)
        /*00fc*/ 	.short	0x0210
        /*00fe*/ 	.short	0x0128


	//----- nvinfo : EIATTR_SW_WAR
	.align		4
.L_3793:
        /*0100*/ 	.byte	0x04, 0x36
        /*0102*/ 	.short	(.L_3795 - .L_3794)
.L_3794:
        /*0104*/ 	.word	0x00000008
.L_3795:


//--------------------- .nv.info._ZN10layer_norm13ln_bwd_kernelINS_13Kernel_traitsIf6__halffS2_fjLj7168ELj1ELj1ELj8ELj8ENS_18Kernel_traits_baseILj7168EfS2_fS2_fjLj256EEEEELb0ELb0ELb1ELb0EEEvNS_9BwdParamsE --------------------------
	.section	.nv.info._ZN10layer_norm13ln_bwd_kernelINS_13Kernel_traitsIf6__halffS2_fjLj7168ELj1ELj1ELj8ELj8ENS_18Kernel_traits_baseILj7168EfS2_fS2_fjLj256EEEEELb0ELb0ELb1ELb0EEEvNS_9BwdParamsE,"",@"SHT_CUDA_INFO"
	.sectionflags	@""
	.align	4


	//----- nvinfo : EIATTR_CUDA_API_VERSION
	.align		4
        /*0000*/ 	.byte	0x04, 0x37
        /*0002*/ 	.short	(.L_3797 - .L_3796)
.L_3796:
        /*0004*/ 	.word	0x00000082


	//----- nvinfo : EIATTR_KPARAM_INFO
	.align		4
.L_3797:
        /*0008*/ 	.byte	0x04, 0x17
        /*000a*/ 	.short	(.L_3799 - .L_3798)
.L_3798:
        /*000c*/ 	.word	0x00000000
        /*0010*/ 	.short	0x0000
        /*0012*/ 	.short	0x0000
        /*0014*/ 	.byte	0x00, 0xf0, 0xa1, 0x04


	//----- nvinfo : EIATTR_SPARSE_MMA_MASK
	.align		4
.L_3799:
        /*0018*/ 	.byte	0x03, 0x50
        /*001a*/ 	.short	0x0000


	//----- nvinfo : EIATTR_MAXREG_COUNT
	.align		4
        /*001c*/ 	.byte	0x03, 0x1b
        /*001e*/ 	.short	0x00ff


	//----- nvinfo : EIATTR_NUM_BARRIERS
	.align		4
        /*0020*/ 	.byte	0x02, 0x4c
        /*0022*/ 	.byte	0x01
	.zero		1


	//----- nvinfo : EIATTR_MERCURY_ISA_VERSION
	.align		4
        /*0024*/ 	.byte	0x03, 0x5f
        /*0026*/ 	.short	0x0101


	//----- nvinfo : EIATTR_COOP_GROUP_MASK_REGIDS
	.align		4
        /*0028*/ 	.byte	0x04, 0x29
        /*002a*/ 	.short	(.L_3801 - .L_3800)


	//   ....[0]....
.L_3800:
        /*002c*/ 	.word	0xffffffff


	//   ....[1]....
        /*0030*/ 	.word	0xffffffff


	//   ....[2]....
        /*0034*/ 	.word	0xffffffff


	//   ....[3]....
        /*0038*/ 	.word	0xffffffff


	//   ....[4]....
        /*003c*/ 	.word	0xffffffff


	//   ....[5]....
        /*0040*/ 	.word	0xffffffff


	//   ....[6]....
        /*0044*/ 	.word	0xffffffff


	//   ....[7]....
        /*0048*/ 	.word	0xffffffff


	//   ....[8]....
        /*004c*/ 	.word	0xffffffff


	//   ....[9]....
        /*0050*/ 	.word	0xffffffff


	//   ....[10]....
        /*0054*/ 	.word	0x0500009f


	//   ....[11]....
        /*0058*/ 	.word	0x0500009f


	//   ....[12]....
        /*005c*/ 	.word	0x0500009f


	//   ....[13]....
        /*0060*/ 	.word	0x0500009f


	//   ....[14]....
        /*0064*/ 	.word	0x0500009f


	//   ....[15]....
        /*0068*/ 	.word	0x0500009f


	//   ....[16]....
        /*006c*/ 	.word	0x0500009f


	//   ....[17]....
        /*0070*/ 	.word	0x0500009f


	//   ....[18]....
        /*0074*/ 	.word	0x0500009f


	//   ....[19]....
        /*0078*/ 	.word	0x0500009f


	//----- nvinfo : EIATTR_COOP_GROUP_INSTR_OFFSETS
	.align		4
.L_3801:
        /*007c*/ 	.byte	0x04, 0x28
        /*007e*/ 	.short	(.L_3803 - .L_3802)


	//   ....[0]....
.L_3802:
        /*0080*/ 	.word	0x00002380


	//   ....[1]....
        /*0084*/ 	.word	0x00002390


	//   ....[2]....
        /*0088*/ 	.word	0x000023c0


	//   ....[3]....
        /*008c*/ 	.word	0x000023d0


	//   ....[4]....
        /*0090*/ 	.word	0x00002400


	//   ....[5]....
        /*0094*/ 	.word	0x00002410


	//   ....[6]....
        /*0098*/ 	.word	0x00002440


	//   ....[7]....
        /*009c*/ 	.word	0x00002450


	//   ....[8]....
        /*00a0*/ 	.word	0x00002480


	//   ....[9]....
        /*00a4*/ 	.word	0x00002490


	//   ....[10]....
        /*00a8*/ 	.word	0x00005650


	//   ....[11]....
        /*00ac*/ 	.word	0x000056a0


	//   ....[12]....
        /*00b0*/ 	.word	0x00005710


	//   ....[13]....
        /*00b4*/ 	.word	0x00005770


	//   ....[14]....
        /*00b8*/ 	.word	0x000057e0


	//   ....[15]....
        /*00bc*/ 	.word	0x00005840


	//   ....[16]....
        /*00c0*/ 	.word	0x000058b0


	//   ....[17]....
        /*00c4*/ 	.word	0x00005910


	//   ....[18]....
        /*00c8*/ 	.word	0x00005980


	//   ....[19]....
        /*00cc*/ 	.word	0x000059e0


	//----- nvinfo : EIATTR_EXIT_INSTR_OFFSETS
	.align		4
.L_3803:
        /*00d0*/ 	.byte	0x04, 0x1c
        /*00d2*/ 	.short	(.L_3805 - .L_3804)


	//   ....[0]....
.L_3804:
        /*00d4*/ 	.word	0x00005570


	//   ....[1]....
        /*00d8*/ 	.word	0x000055f0


	//----- nvinfo : EIATTR_MAX_THREADS
	.align		4
.L_3805:
        /*00dc*/ 	.byte	0x04, 0x05
        /*00de*/ 	.short	(.L_3807 - .L_3806)
.L_3806:
        /*00e0*/ 	.word	0x00000100
        /*00e4*/ 	.word	0x00000001
        /*00e8*/ 	.word	0x00000001


	//----- nvinfo : EIATTR_CRS_STACK_SIZE
	.align		4
.L_3807:
        /*00ec*/ 	.byte	0x04, 0x1e
        /*00ee*/ 	.short	(.L_3809 - .L_3808)
.L_3808:
        /*00f0*/ 	.word	0x00000000


	//----- nvinfo : EIATTR_CBANK_PARAM_SIZE
	.align		4
.L_3809:
        /*00f4*/ 	.byte	0x03, 0x19
        /*00f6*/ 	.short	0x0128


	//----- nvinfo : EIATTR_PARAM_CBANK
	.align		4
        /*00f8*/ 	.byte	0x04, 0x0a
        /*00fa*/ 	.short	(.L_3811 - .L_3810)
	.align		4
.L_3810:
        /*00fc*/ 	.word	index@(.nv.constant0._ZN10layer_norm13ln_bwd_kernelINS_13Kernel_traitsIf6__halffS2_fjLj7168ELj1ELj1ELj8ELj8ENS_18Kernel_traits_baseILj7168EfS2_fS2_fjLj256EEEEELb0ELb0ELb1ELb0EEEvNS_9BwdParamsE)
        /*0100*/ 	.short	0x0210
        /*0102*/ 	.short	0x0128


	//----- nvinfo : EIATTR_SW_WAR
	.align		4
.L_3811:
        /*0104*/ 	.byte	0x04, 0x36
        /*0106*/ 	.short	(.L_3813 - .L_3812)
.L_3812:
        /*0108*/ 	.word	0x00000008
.L_3813:


//--------------------- .nv.info._ZN10layer_norm13ln_bwd_kernelINS_13Kernel_traitsIf6__halffS2_fjLj7168ELj1ELj1ELj8ELj8ENS_18Kernel_traits_baseILj7168EfS2_fS2_fjLj256EEEEELb0ELb0ELb1ELb1EEEvNS_9BwdParamsE --------------------------
	.section	.nv.info._ZN10layer_norm13ln_bwd_kernelINS_13Kernel_traitsIf6__halffS2_fjLj7168ELj1ELj1ELj8ELj8ENS_18Kernel_traits_baseILj7168EfS2_fS2_fjLj256EEEEELb0ELb0ELb1ELb1EEEvNS_9BwdParamsE,"",@"SHT_CUDA_INFO"
	.sectionflags	@""
	.align	4


	//----- nvinfo : EIATTR_CUDA_API_VERSION
	.align		4
        /*0000*/ 	.byte	0x04, 0x37
        /*0002*/ 	.short	(.L_3815 - .L_3814)
.L_3814:
        /*0004*/ 	.word	0x00000082


	//----- nvinfo : EIATTR_KPARAM_INFO
	.align		4
.L_3815:
        /*0008*/ 	.byte	0x04, 0x17
        /*000a*/ 	.short	(.L_3817 - .L_3816)
.L_3816:
        /*000c*/ 	.word	0x00000000
        /*0010*/ 	.short	0x0000
        /*0012*/ 	.short	0x0000
        /*0014*/ 	.byte	0x00, 0xf0, 0xa1, 0x04


	//----- nvinfo : EIATTR_SPARSE_MMA_MASK
	.align		4
.L_3817:
        /*0018*/ 	.byte	0x03, 0x50
        /*001a*/ 	.short	0x0000


	//----- nvinfo : EIATTR_MAXREG_COUNT
	.align		4
        /*001c*/ 	.byte	0x03, 0x1b
        /*001e*/ 	.short	0x00ff


	//----- nvinfo : EIATTR_NUM_BARRIERS
	.align		4
        /*0020*/ 	.byte	0x02, 0x4c
        /*0022*/ 	.byte	0x01
	.zero		1


	//----- nvinfo : EIATTR_MERCURY_ISA_VERSION
	.align		4
        /*0024*/ 	.byte	0x03, 0x5f
        /*0026*/ 	.short	0x0101


	//----- nvinfo : EIATTR_COOP_GROUP_MASK_REGIDS
	.align		4
        /*0028*/ 	.byte	0x04, 0x29
        /*002a*/ 	.short	(.L_3819 - .L_3818)


	//   ....[0]....
.L_3818:
        /*002c*/ 	.word	0xffffffff


	//   ....[1]....
        /*0030*/ 	.word	0xffffffff


	//   ....[2]....
        /*0034*/ 	.word	0xffffffff


	//   ....[3]....
        /*0038*/ 	.word	0xffffffff


	//   ....[4]....
        /*003c*/ 	.word	0xffffffff


	//   ....[5]....
        /*0040*/ 	.word	0xffffffff


	//   ....[6]....
        /*0044*/ 	.word	0xffffffff


	//   ....[7]....
        /*0048*/ 	.word	0xffffffff


	//   ....[8]....
        /*004c*/ 	.word	0xffffffff


	//   ....[9]....
        /*0050*/ 	.word	0xffffffff


	//   ....[10]....
        /*0054*/ 	.word	0x0500009e


	//   ....[11]....
        /*0058*/ 	.word	0x0500009e


	//   ....[12]....
        /*005c*/ 	.word	0x0500009e


	//   ....[13]....
        /*0060*/ 	.word	0x0500009e


	//   ....[14]....
        /*0064*/ 	.word	0x0500009e


	//   ....[15]....
        /*0068*/ 	.word	0x0500009e


	//   ....[16]....
        /*006c*/ 	.word	0x0500009e


	//   ....[17]....
        /*0070*/ 	.word	0x0500009e


	//   ....[18]....
        /*0074*/ 	.word	0x0500009e


	//   ....[19]....
        /*0078*/ 	.word	0x0500009e


	//----- nvinfo : EIATTR_COOP_GROUP_INSTR_OFFSETS
	.align		4
.L_3819:
        /*007c*/ 	.byte	0x04, 0x28
        /*007e*/ 	.short	(.L_3821 - .L_3820)


	//   ....[0]....
.L_3820:
        /*0080*/ 	.word	0x00001c70


	//   ....[1]....
        /*0084*/ 	.word	0x00001c80


	//   ....[2]....
        /*0088*/ 	.word	0x00001cb0


	//   ....[3]....
        /*008c*/ 	.word	0x00001cc0


	//   ....[4]....
        /*0090*/ 	.word	0x00001cf0


	//   ....[5]....
        /*0094*/ 	.word	0x00001d00


	//   ....[6]....
        /*0098*/ 	.word	0x00001d30


	//   ....[7]....
        /*009c*/ 	.word	0x00001d40


	//   ....[8]....
        /*00a0*/ 	.word	0x00001d70


	//   ....[9]....
        /*00a4*/ 	.word	0x00001d80


	//   ....[10]....
        /*00a8*/ 	.word	0x00004710


	//   ....[11]....
        /*00ac*/ 	.word	0x00004760


	//   ....[12]....
        /*00b0*/ 	.word	0x000047d0


	//   ....[13]....
        /*00b4*/ 	.word	0x00004830


	//   ....[14]....
        /*00b8*/ 	.word	0x000048a0


	//   ....[15]....
        /*00bc*/ 	.word	0x00004900


	//   ....[16]....
        /*00c0*/ 	.word	0x00004970


	//   ....[17]....
        /*00c4*/ 	.word	0x000049d0


	//   ....[18]....
        /*00c8*/ 	.word	0x00004a40


	//   ....[19]....
        /*00cc*/ 	.word	0x00004aa0


	//----- nvinfo : EIATTR_EXIT_INSTR_OFFSETS
	.align		4
.L_3821:
        /*00d0*/ 	.byte	0x04, 0x1c
        /*00d2*/ 	.short	(.L_3823 - .L_3822)


	//   ....[0]....
.L_3822:
        /*00d4*/ 	.word	0x000046b0


	//----- nvinfo : EIATTR_MAX_THREADS
	.align		4
.L_3823:
        /*00d8*/ 	.byte	0x04, 0x05
        /*00da*/ 	.short	(.L_3825 - .L_3824)
.L_3824:
        /*00dc*/ 	.word	0x00000100
        /*00e0*/ 	.word	0x00000001
        /*00e4*/ 	.word	0x00000001


	//----- nvinfo : EIATTR_CRS_STACK_SIZE
	.align		4
.L_3825:
        /*00e8*/ 	.byte	0x04, 0x1e
        /*00ea*/ 	.short	(.L_3827 - .L_3826)
.L_3826:
        /*00ec*/ 	.word	0x00000000


	//----- nvinfo : EIATTR_CBANK_PARAM_SIZE
	.align		4
.L_3827:
        /*00f0*/ 	.byte	0x03, 0x19
        /*00f2*/ 	.short	0x0128


	//----- nvinfo : EIATTR_PARAM_CBANK
	.align		4
        /*00f4*/ 	.byte	0x04, 0x0a
        /*00f6*/ 	.short	(.L_3829 - .L_3828)
	.align		4
.L_3828:
        /*00f8*/ 	.word	index@(.nv.constant0._ZN10layer_norm13ln_bwd_kernelINS_13Kernel_traitsIf6__halffS2_fjLj7168ELj1ELj1ELj8ELj8ENS_18Kernel_traits_baseILj7168EfS2_fS2_fjLj256EEEEELb0ELb0ELb1ELb1EEEvNS_9BwdParamsE)
        /*00fc*/ 	.short	0x0210
        /*00fe*/ 	.short	0x0128


	//----- nvinfo : EIATTR_SW_WAR
	.align		4
.L_3829:
        /*0100*/ 	.byte	0x04, 0x36
        /*0102*/ 	.short	(.L_3831 - .L_3830)
.L_3830:
        /*0104*/ 	.word	0x00000008
.L_3831:


//--------------------- .nv.info._ZN10layer_norm13ln_bwd_kernelINS_13Kernel_traitsIf6__halffS2_fjLj7168ELj1ELj1ELj8ELj8ENS_18Kernel_traits_baseILj7168EfS2_fS2_fjLj256EEEEELb0ELb1ELb0ELb0EEEvNS_9BwdParamsE --------------------------
	.section	.nv.info._ZN10layer_norm13ln_bwd_kernelINS_13Kernel_traitsIf6__halffS2_fjLj7168ELj1ELj1ELj8ELj8ENS_18Kernel_traits_baseILj7168EfS2_fS2_fjLj256EEEEELb0ELb1ELb0ELb0EEEvNS_9BwdParamsE,"",@"SHT_CUDA_INFO"
	.sectionflags	@""
	.align	4


	//----- nvinfo : EIATTR_CUDA_API_VERSION
	.align		4
        /*0000*/ 	.byte	0x04, 0x37
        /*0002*/ 	.short	(.L_3833 - .L_3832)
.L_3832:
        /*0004*/ 	.word	0x00000082


	//----- nvinfo : EIATTR_KPARAM_INFO
	.align		4
.L_3833:
        /*0008*/ 	.byte	0x04, 0x17
        /*000a*/ 	.short	(.L_3835 - .L_3834)
.L_3834:
        /*000c*/ 	.word	0x00000000
        /*0010*/ 	.short	0x0000
        /*0012*/ 	.short	0x0000
        /*0014*/ 	.byte	0x00, 0xf0, 0xa1, 0x04


	//----- nvinfo : EIATTR_SPARSE_MMA_MASK
	.align		4
.L_3835:
        /*0018*/ 	.byte	0x03, 0x50
        /*001a*/ 	.short	0x0000


	//----- nvinfo : EIATTR_MAXREG_COUNT
	.align		4
        /*001c*/ 	.byte	0x03, 0x1b
        /*001e*/ 	.short	0x00ff


	//----- nvinfo : EIATTR_NUM_BARRIERS
	.align		4
        /*0020*/ 	.byte	0x02, 0x4c
        /*0022*/ 	.byte	0x01
	.zero		1


	//----- nvinfo : EIATTR_MERCURY_ISA_VERSION
	.align		4
        /*0024*/ 	.byte	0x03, 0x5f
        /*0026*/ 	.short	0x0101


	//----- nvinfo : EIATTR_COOP_GROUP_MASK_REGIDS
	.align		4
        /*0028*/ 	.byte	0x04, 0x29
        /*002a*/ 	.short	(.L_3837 - .L_3836)


	//   ....[0]....
.L_3836:
        /*002c*/ 	.word	0xffffffff


	//   ....[1]....
        /*0030*/ 	.word	0xffffffff


	//   ....[2]....
        /*0034*/ 	.word	0xffffffff


	//   ....[3]....
        /*0038*/ 	.word	0xffffffff


	//   ....[4]....
        /*003c*/ 	.word	0xffffffff


	//   ....[5]....
        /*0040*/ 	.word	0xffffffff


	//   ....[6]....
        /*0044*/ 	.word	0xffffffff


	//   ....[7]....
        /*0048*/ 	.word	0xffffffff


	//   ....[8]....
        /*004c*/ 	.word	0xffffffff


	//   ....[9]....
        /*0050*/ 	.word	0xffffffff


	//   ....[10]....
        /*0054*/ 	.word	0x050000c4


	//   ....[11]....
        /*0058*/ 	.word	0x050000c4


	//   ....[12]....
        /*005c*/ 	.word	0x050000c4


	//   ....[13]....
        /*0060*/ 	.word	0x050000c4


	//   ....[14]....
        /*0064*/ 	.word	0x050000c4


	//   ....[15]....
        /*0068*/ 	.word	0x050000c4


	//   ....[16]....
        /*006c*/ 	.word	0x050000c4


	//   ....[17]....
        /*0070*/ 	.word	0x050000c4


	//   ....[18]....
        /*0074*/ 	.word	0x050000c4


	//   ....[19]....
        /*0078*/ 	.word	0x050000c4


	//----- nvinfo : EIATTR_COOP_GROUP_INSTR_OFFSETS
	.align		4
.L_3837:
        /*007c*/ 	.byte	0x04, 0x28
        /*007e*/ 	.short	(.L_3839 - .L_3838)


	//   ....[0]....
.L_3838:
        /*0080*/ 	.word	0x000021a0


	//   ....[1]....
        /*0084*/ 	.word	0x000021b0


	//   ....[2]....
        /*0088*/ 	.word	0x000021e0


	//   ....[3]....
        /*008c*/ 	.word	0x000021f0


	//   ....[4]....
        /*0090*/ 	.word	0x00002220


	//   ....[5]....
        /*0094*/ 	.word	0x00002230


	//   ....[6]....
        /*0098*/ 	.word	0x00002260


	//   ....[7]....
        /*009c*/ 	.word	0x00002270


	//   ....[8]....
        /*00a0*/ 	.word	0x000022a0


	//   ....[9]....
        /*00a4*/ 	.word	0x000022b0


	//   ....[10]....
        /*00a8*/ 	.word	0x00004910


	//   ....[11]....
        /*00ac*/ 	.word	0x00004960


	//   ....[12]....
        /*00b0*/ 	.word	0x000049d0


	//   ....[13]....
        /*00b4*/ 	.word	0x00004a30


	//   ....[14]....
        /*00b8*/ 	.word	0x00004aa0


	//   ....[15]....
        /*00bc*/ 	.word	0x00004b00


	//   ....[16]....
        /*00c0*/ 	.word	0x00004b70


	//   ....[17]....
        /*00c4*/ 	.word	0x00004bd0


	//   ....[18]....
        /*00c8*/ 	.word	0x00004c40


	//   ....[19]....
        /*00cc*/ 	.word	0x00004ca0


	//----- nvinfo : EIATTR_EXIT_INSTR_OFFSETS
	.align		4
.L_3839:
        /*00d0*/ 	.byte	0x04, 0x1c
        /*00d2*/ 	.short	(.L_3841 - .L_3840)


	//   ....[0]....
.L_3840:
        /*00d4*/ 	.word	0x00004810


	//   ....[1]....
        /*00d8*/ 	.word	0x000048b0


	//----- nvinfo : EIATTR_MAX_THREADS
	.align		4
.L_3841:
        /*00dc*/ 	.byte	0x04, 0x05
        /*00de*/ 	.short	(.L_3843 - .L_3842)
.L_3842:
        /*00e0*/ 	.word	0x00000100
        /*00e4*/ 	.word	0x00000001
        /*00e8*/ 	.word	0x00000001


	//----- nvinfo : EIATTR_CRS_STACK_SIZE
	.align		4
.L_3843:
        /*00ec*/ 	.byte	0x04, 0x1e
        /*00ee*/ 	.short	(.L_3845 - .L_3844)
.L_3844:
        /*00f0*/ 	.word	0x00000000


	//----- nvinfo : EIATTR_CBANK_PARAM_SIZE
	.align		4
.L_3845:
        /*00f4*/ 	.byte	0x03, 0x19
        /*00f6*/ 	.short	0x0128


	//----- nvinfo : EIATTR_PARAM_CBANK
	.align		4
        /*00f8*/ 	.byte	0x04, 0x0a
        /*00fa*/ 	.short	(.L_3847 - .L_3846)
	.align		4
.L_3846:
        /*00fc*/ 	.word	index@(.nv.constant0._ZN10layer_norm13ln_bwd_kernelINS_13Kernel_traitsIf6__halffS2_fjLj7168ELj1ELj1ELj8ELj8ENS_18Kernel_traits_baseILj7168EfS2_fS2_fjLj256EEEEELb0ELb1ELb0ELb0EEEvNS_9BwdParamsE)
        /*0100*/ 	.short	0x0210
        /*0102*/ 	.short	0x0128


	//----- nvinfo : EIATTR_SW_WAR
	.align		4
.L_3847:
        /*0104*/ 	.byte	0x04, 0x36
        /*0106*/ 	.short	(.L_3849 - .L_3848)
.L_3848:
        /*0108*/ 	.word	0x00000008
.L_3849:


//--------------------- .nv.info._ZN10layer_norm13ln_bwd_kernelINS_13Kernel_traitsIf6__halffS2_fjLj7168ELj1ELj1ELj8ELj8ENS_18Kernel_traits_baseILj7168EfS2_fS2_fjLj256EEEEELb0ELb1ELb0ELb1EEEvNS_9BwdParamsE --------------------------
	.section	.nv.info._ZN10layer_norm13ln_bwd_kernelINS_13Kernel_traitsIf6__halffS2_fjLj7168ELj1ELj1ELj8ELj8ENS_18Kernel_traits_baseILj7168EfS2_fS2_fjLj256EEEEELb0ELb1ELb0ELb1EEEvNS_9BwdParamsE,"",@"SHT_CUDA_INFO"
	.sectionflags	@""
	.align	4


	//----- nvinfo : EIATTR_CUDA_API_VERSION
	.align		4
        /*0000*/ 	.byte	0x04, 0x37
        /*0002*/ 	.short	(.L_3851 - .L_3850)
.L_3850:
        /*0004*/ 	.word	0x00000082


	//----- nvinfo : EIATTR_KPARAM_INFO
	.align		4
.L_3851:
        /*0008*/ 	.byte	0x04, 0x17
        /*000a*/ 	.short	(.L_3853 - .L_3852)
.L_3852:
        /*000c*/ 	.word	0x00000000
        /*0010*/ 	.short	0x0000
        /*0012*/ 	.short	0x0000
        /*0014*/ 	.byte	0x00, 0xf0, 0xa1, 0x04


	//----- nvinfo : EIATTR_SPARSE_MMA_MASK
	.align		4
.L_3853:
        /*0018*/ 	.byte	0x03, 0x50
        /*001a*/ 	.short	0x0000


	//----- nvinfo : EIATTR_MAXREG_COUNT
	.align		4
        /*001c*/ 	.byte	0x03, 0x1b
        /*001e*/ 	.short	0x00ff


	//----- nvinfo : EIATTR_NUM_BARRIERS
	.align		4
        /*0020*/ 	.byte	0x02, 0x4c
        /*0022*/ 	.byte	0x01
	.zero		1


	//----- nvinfo : EIATTR_ANNOTATIONS
	.align		4
        /*0024*/ 	.byte	0x04, 0x55
        /*0026*/ 	.short	(.L_3855 - .L_3854)


	//   ....[0]....
.L_3854:
        /*0028*/ 	.word	0x00000001
        /*002c*/ 	.byte	0xc0, 0x03, 0x00, 0x00, 0x01, 0x00, 0x00, 0x00, 0x00, 0x04, 0x00, 0x00, 0x01, 0x00, 0x00, 0x00
        /*003c*/ 	.byte	0x20, 0x04, 0x00, 0x00, 0x01, 0x00, 0x00, 0x00, 0x50, 0x04, 0x00, 0x00, 0x01, 0x00, 0x00, 0x00
        /*004c*/ 	.byte	0x10, 0x20, 0x00, 0x00, 0x01, 0x00, 0x00, 0x00, 0x40, 0x20, 0x00, 0x00, 0x01, 0x00, 0x00, 0x00
        /*005c*/ 	.byte	0x00, 0x25, 0x00, 0x00, 0x01, 0x00, 0x00, 0x00, 0xc0, 0x25, 0x00, 0x00, 0x01, 0x00, 0x00, 0x00
        /*006c*/ 	.byte	0x40, 0x3b, 0x00, 0x00, 0x01, 0x00, 0x00, 0x00, 0x50, 0x3b, 0x00, 0x00, 0x01, 0x00, 0x00, 0x00
        /*007c*/ 	.byte	0x60, 0x3b, 0x00, 0x00, 0x01, 0x00, 0x00, 0x00, 0x70, 0x3b, 0x00, 0x00


	//----- nvinfo : EIATTR_MERCURY_ISA_VERSION
	.align		4
.L_3855:
        /*0088*/ 	.byte	0x03, 0x5f
        /*008a*/ 	.short	0x0101


	//----- nvinfo : EIATTR_COOP_GROUP_MASK_REGIDS
	.align		4
        /*008c*/ 	.byte	0x04, 0x29
        /*008e*/ 	.short	(.L_3857 - .L_3856)


	//   ....[0]....
.L_3856:
        /*0090*/ 	.word	0xffffffff


	//   ....[1]....
        /*0094*/ 	.word	0xffffffff


	//   ....[2]....
        /*0098*/ 	.word	0xffffffff


	//   ....[3]....
        /*009c*/ 	.word	0xffffffff


	//   ....[4]....
        /*00a0*/ 	.word	0xffffffff


	//   ....[5]....
        /*00a4*/ 	.word	0xffffffff


	//   ....[6]....
        /*00a8*/ 	.word	0xffffffff


	//   ....[7]....
        /*00ac*/ 	.word	0xffffffff


	//   ....[8]....
        /*00b0*/ 	.word	0xffffffff


	//   ....[9]....
        /*00b4*/ 	.word	0xffffffff


	//   ....[10]....
        /*00b8*/ 	.word	0x05000082


	//   ....[11]....
        /*00bc*/ 	.word	0x05000082


	//   ....[12]....
        /*00c0*/ 	.word	0x05000082


	//   ....[13]....
        /*00c4*/ 	.word	0x05000082


	//   ....[14]....
        /*00c8*/ 	.word	0x05000082


	//   ....[15]....
        /*00cc*/ 	.word	0x05000082


	//   ....[16]....
        /*00d0*/ 	.word	0x05000082


	//   ....[17]....
        /*00d4*/ 	.word	0x05000082


	//   ....[18]....
        /*00d8*/ 	.word	0x05000082


	//   ....[19]....
        /*00dc*/ 	.word	0x05000082


	//----- nvinfo : EIATTR_COOP_GROUP_INSTR_OFFSETS
	.align		4
.L_3857:
        /*00e0*/ 	.byte	0x04, 0x28
        /*00e2*/ 	.short	(.L_3859 - .L_3858)


	//   ....[0]....
.L_3858:
        /*00e4*/ 	.word	0x00001db0


	//   ....[1]....
        /*00e8*/ 	.word	0x00001dc0


	//   ....[2]....
        /*00ec*/ 	.word	0x00001df0


	//   ....[3]....
        /*00f0*/ 	.word	0x00001e00


	//   ....[4]....
        /*00f4*/ 	.word	0x00001e30


	//   ....[5]....
        /*00f8*/ 	.word	0x00001e40


	//   ....[6]....
        /*00fc*/ 	.word	0x00001e70


	//   ....[7]....
        /*0100*/ 	.word	0x00001e80


	//   ....[8]....
        /*0104*/ 	.word	0x00001eb0


	//   ....[9]....
        /*0108*/ 	.word	0x00001ec0


	//   ....[10]....
        /*010c*/ 	.word	0x000042f0


	//   ....[11]....
        /*0110*/ 	.word	0x00004340


	//   ....[12]....
        /*0114*/ 	.word	0x000043a0


	//   ....[13]....
        /*0118*/ 	.word	0x00004400


	//   ....[14]....
        /*011c*/ 	.word	0x00004460


	//   ....[15]....
        /*0120*/ 	.word	0x000044c0


	//   ....[16]....
        /*0124*/ 	.word	0x00004520


	//   ....[17]....
        /*0128*/ 	.word	0x00004580


	//   ....[18]....
        /*012c*/ 	.word	0x000045e0


	//   ....[19]....
        /*0130*/ 	.word	0x00004640


	//----- nvinfo : EIATTR_EXIT_INSTR_OFFSETS
	.align		4
.L_3859:
        /*0134*/ 	.byte	0x04, 0x1c
        /*0136*/ 	.short	(.L_3861 - .L_3860)


	//   ....[0]....
.L_3860:
        /*0138*/ 	.word	0x000042a0


	//----- nvinfo : EIATTR_MAX_THREADS
	.align		4
.L_3861:
        /*013c*/ 	.byte	0x04, 0x05
        /*013e*/ 	.short	(.L_3863 - .L_3862)
.L_3862:
        /*0140*/ 	.word	0x00000100
        /*0144*/ 	.word	0x00000001
        /*0148*/ 	.word	0x00000001


	//----- nvinfo : EIATTR_CRS_STACK_SIZE
	.align		4
.L_3863:
        /*014c*/ 	.byte	0x04, 0x1e
        /*014e*/ 	.short	(.L_3865 - .L_3864)
.L_3864:
        /*0150*/ 	.word	0x00000000


	//----- nvinfo : EIATTR_CBANK_PARAM_SIZE
	.align		4
.L_3865:
        /*0154*/ 	.byte	0x03, 0x19
        /*0156*/ 	.short	0x0128


	//----- nvinfo : EIATTR_PARAM_CBANK
	.align		4
        /*0158*/ 	.byte	0x04, 0x0a
        /*015a*/ 	.short	(.L_3867 - .L_3866)
	.align		4
.L_3866:
        /*015c*/ 	.word	index@(.nv.constant0._ZN10layer_norm13ln_bwd_kernelINS_13Kernel_traitsIf6__halffS2_fjLj7168ELj1ELj1ELj8ELj8ENS_18Kernel_traits_baseILj7168EfS2_fS2_fjLj256EEEEELb0ELb1ELb0ELb1EEEvNS_9BwdParamsE)
        /*0160*/ 	.short	0x0210
        /*0162*/ 	.short	0x0128


	//----- nvinfo : EIATTR_SW_WAR
	.align		4
.L_3867:
        /*0164*/ 	.byte	0x04, 0x36
        /*0166*/ 	.short	(.L_3869 - .L_3868)
.L_3868:
        /*0168*/ 	.word	0x00000008
.L_3869:


//--------------------- .nv.info._ZN10layer_norm13ln_bwd_kernelINS_13Kernel_traitsIf6__halffS2_fjLj7168ELj1ELj1ELj8ELj8ENS_18Kernel_traits_baseILj7168EfS2_fS2_fjLj256EEEEELb0ELb1ELb1ELb0EEEvNS_9BwdParamsE --------------------------
	.section	.nv.info._ZN10layer_norm13ln_bwd_kernelINS_13Kernel_traitsIf6__halffS2_fjLj7168ELj1ELj1ELj8ELj8ENS_18Kernel_traits_baseILj7168EfS2_fS2_fjLj256EEEEELb0ELb1ELb1ELb0EEEvNS_9BwdParamsE,"",@"SHT_CUDA_INFO"
	.sectionflags	@""
	.align	4


	//----- nvinfo : EIATTR_CUDA_API_VERSION
	.align		4
        /*0000*/ 	.byte	0x04, 0x37
        /*0002*/ 	.short	(.L_3871 - .L_3870)
.L_3870:
        /*0004*/ 	.word	0x00000082


	//----- nvinfo : EIATTR_KPARAM_INFO
	.align		4
.L_3871:
        /*0008*/ 	.byte	0x04, 0x17
        /*000a*/ 	.short	(.L_3873 - .L_3872)
.L_3872:
        /*000c*/ 	.word	0x00000000
        /*0010*/ 	.short	0x0000
        /*0012*/ 	.short	0x0000
        /*0014*/ 	.byte	0x00, 0xf0, 0xa1, 0x04


	//----- nvinfo : EIATTR_SPARSE_MMA_MASK
	.align		4
.L_3873:
        /*0018*/ 	.byte	0x03, 0x50
        /*001a*/ 	.short	0x0000


	//----- nvinfo : EIATTR_MAXREG_COUNT
	.align		4
        /*001c*/ 	.byte	0x03, 0x1b
        /*001e*/ 	.short	0x00ff


	//----- nvinfo : EIATTR_NUM_BARRIERS
	.align		4
        /*0020*/ 	.byte	0x02, 0x4c
        /*0022*/ 	.byte	0x01
	.zero		1


	//----- nvinfo : EIATTR_MERCURY_ISA_VERSION
	.align		4
        /*0024*/ 	.byte	0x03, 0x5f
        /*0026*/ 	.short	0x0101


	//----- nvinfo : EIATTR_COOP_GROUP_MASK_REGIDS
	.align		4
        /*0028*/ 	.byte	0x04, 0x29
        /*002a*/ 	.short	(.L_3875 - .L_3874)


	//   ....[0]....
.L_3874:
        /*002c*/ 	.word	0xffffffff


	//   ....[1]....
        /*0030*/ 	.word	0xffffffff


	//   ....[2]....
        /*0034*/ 	.word	0xffffffff


	//   ....[3]....
        /*0038*/ 	.word	0xffffffff


	//   ....[4]....
        /*003c*/ 	.word	0xffffffff


	//   ....[5]....
        /*0040*/ 	.word	0xffffffff


	//   ....[6]....
        /*0044*/ 	.word	0xffffffff


	//   ....[7]....
        /*0048*/ 	.word	0xffffffff


	//   ....[8]....
        /*004c*/ 	.word	0xffffffff


	//   ....[9]....
        /*0050*/ 	.word	0xffffffff


	//   ....[10]....
        /*0054*/ 	.word	0x050000c2


	//   ....[11]....
        /*0058*/ 	.word	0x050000c2


	//   ....[12]....
        /*005c*/ 	.word	0x050000c2


	//   ....[13]....
        /*0060*/ 	.word	0x050000c2


	//   ....[14]....
        /*0064*/ 	.word	0x050000c2


	//   ....[15]....
        /*0068*/ 	.word	0x050000c2


	//   ....[16]....
        /*006c*/ 	.word	0x050000c2


	//   ....[17]....
        /*0070*/ 	.word	0x050000c2


	//   ....[18]....
        /*0074*/ 	.word	0x050000c2


	//   ....[19]....
        /*0078*/ 	.word	0x050000c2


	//----- nvinfo : EIATTR_COOP_GROUP_INSTR_OFFSETS
	.align		4
.L_3875:
        /*007c*/ 	.byte	0x04, 0x28
        /*007e*/ 	.short	(.L_3877 - .L_3876)


	//   ....[0]....
.L_3876:
        /*0080*/ 	.word	0x000026a0


	//   ....[1]....
        /*0084*/ 	.word	0x000026b0


	//   ....[2]....
        /*0088*/ 	.word	0x000026e0


	//   ....[3]....
        /*008c*/ 	.word	0x000026f0


	//   ....[4]....
        /*0090*/ 	.word	0x00002720


	//   ....[5]....
        /*0094*/ 	.word	0x00002730


	//   ....[6]....
        /*0098*/ 	.word	0x00002760


	//   ....[7]....
        /*009c*/ 	.word	0x00002770


	//   ....[8]....
        /*00a0*/ 	.word	0x000027a0


	//   ....[9]....
        /*00a4*/ 	.word	0x000027b0


	//   ....[10]....
        /*00a8*/ 	.word	0x000065b0


	//   ....[11]....
        /*00ac*/ 	.word	0x00006600


	//   ....[12]....
        /*00b0*/ 	.word	0x00006670


	//   ....[13]....
        /*00b4*/ 	.word	0x000066c0


	//   ....[14]....
        /*00b8*/ 	.word	0x00006730


	//   ....[15]....
        /*00bc*/ 	.word	0x00006780


	//   ....[16]....
        /*00c0*/ 	.word	0x000067f0


	//   ....[17]....
        /*00c4*/ 	.word	0x00006840


	//   ....[18]....
        /*00c8*/ 	.word	0x000068b0


	//   ....[19]....
        /*00cc*/ 	.word	0x00006900


	//----- nvinfo : EIATTR_EXIT_INSTR_OFFSETS
	.align		4
.L_3877:
        /*00d0*/ 	.byte	0x04, 0x1c
        /*00d2*/ 	.short	(.L_3879 - .L_3878)


	//   ....[0]....
.L_3878:
        /*00d4*/ 	.word	0x000064b0


	//   ....[1]....
        /*00d8*/ 	.word	0x00006550


	//----- nvinfo : EIATTR_MAX_THREADS
	.align		4
.L_3879:
        /*00dc*/ 	.byte	0x04, 0x05
        /*00de*/ 	.short	(.L_3881 - .L_3880)
.L_3880:
        /*00e0*/ 	.word	0x00000100
        /*00e4*/ 	.word	0x00000001
        /*00e8*/ 	.word	0x00000001


	//----- nvinfo : EIATTR_CRS_STACK_SIZE
	.align		4
.L_3881:
        /*00ec*/ 	.byte	0x04, 0x1e
        /*00ee*/ 	.short	(.L_3883 - .L_3882)
.L_3882:
        /*00f0*/ 	.word	0x00000000


	//----- nvinfo : EIATTR_CBANK_PARAM_SIZE
	.align		4
.L_3883:
        /*00f4*/ 	.byte	0x03, 0x19
        /*00f6*/ 	.short	0x0128


	//----- nvinfo : EIATTR_PARAM_CBANK
	.align		4
        /*00f8*/ 	.byte	0x04, 0x0a
        /*00fa*/ 	.short	(.L_3885 - .L_3884)
	.align		4
.L_3884:
        /*00fc*/ 	.word	index@(.nv.constant0._ZN10layer_norm13ln_bwd_kernelINS_13Kernel_traitsIf6__halffS2_fjLj7168ELj1ELj1ELj8ELj8ENS_18Kernel_traits_baseILj7168EfS2_fS2_fjLj256EEEEELb0ELb1ELb1ELb0EEEvNS_9BwdParamsE)
        /*0100*/ 	.short	0x0210
        /*0102*/ 	.short	0x0128


	//----- nvinfo : EIATTR_SW_WAR
	.align		4
.L_3885:
        /*0104*/ 	.byte	0x04, 0x36
        /*0106*/ 	.short	(.L_3887 - .L_3886)
.L_3886:
        /*0108*/ 	.word	0x00000008
.L_3887:


//--------------------- .nv.info._ZN10layer_norm13ln_bwd_kernelINS_13Kernel_traitsIf6__halffS2_fjLj7168ELj1ELj1ELj8ELj8ENS_18Kernel_traits_baseILj7168EfS2_fS2_fjLj256EEEEELb0ELb1ELb1ELb1EEEvNS_9BwdParamsE --------------------------
	.section	.nv.info._ZN10layer_norm13ln_bwd_kernelINS_13Kernel_traitsIf6__halffS2_fjLj7168ELj1ELj1ELj8ELj8ENS_18Kernel_traits_baseILj7168EfS2_fS2_fjLj256EEEEELb0ELb1ELb1ELb1EEEvNS_9BwdParamsE,"",@"SHT_CUDA_INFO"
	.sectionflags	@""
	.align	4


	//----- nvinfo : EIATTR_CUDA_API_VERSION
	.align		4
        /*0000*/ 	.byte	0x04, 0x37
        /*0002*/ 	.short	(.L_3889 - .L_3888)
.L_3888:
        /*0004*/ 	.word	0x00000082


	//----- nvinfo : EIATTR_KPARAM_INFO
	.align		4
.L_3889:
        /*0008*/ 	.byte	0x04, 0x17
        /*000a*/ 	.short	(.L_3891 - .L_3890)
.L_3890:
        /*000c*/ 	.word	0x00000000
        /*0010*/ 	.short	0x0000
        /*0012*/ 	.short	0x0000
        /*0014*/ 	.byte	0x00, 0xf0, 0xa1, 0x04


	//----- nvinfo : EIATTR_SPARSE_MMA_MASK
	.align		4
.L_3891:
        /*0018*/ 	.byte	0x03, 0x50
        /*001a*/ 	.short	0x0000


	//----- nvinfo : EIATTR_MAXREG_COUNT
	.align		4
        /*001c*/ 	.byte	0x03, 0x1b
        /*001e*/ 	.short	0x00ff


	//----- nvinfo : EIATTR_NUM_BARRIERS
	.align		4
        /*0020*/ 	.byte	0x02, 0x4c
        /*0022*/ 	.byte	0x01
	.zero		1


	//----- nvinfo : EIATTR_ANNOTATIONS
	.align		4
        /*0024*/ 	.byte	0x04, 0x55
        /*0026*/ 	.short	(.L_3893 - .L_3892)


	//   ....[0]....
.L_3892:
        /*0028*/ 	.word	0x00000001
        /*002c*/ 	.byte	0x90, 0x07, 0x00, 0x00, 0x01, 0x00, 0x00, 0x00, 0xa0, 0x07, 0x00, 0x00, 0x01, 0x00, 0x00, 0x00
        /*003c*/ 	.byte	0x30, 0x0b, 0x00, 0x00, 0x01, 0x00, 0x00, 0x00, 0x50, 0x0b, 0x00, 0x00, 0x01, 0x00, 0x00, 0x00
        /*004c*/ 	.byte	0x90, 0x0b, 0x00, 0x00, 0x01, 0x00, 0x00, 0x00, 0xb0, 0x0b, 0x00, 0x00


	//----- nvinfo : EIATTR_MERCURY_ISA_VERSION
	.align		4
.L_3893:
        /*0058*/ 	.byte	0x03, 0x5f
        /*005a*/ 	.short	0x0101


	//----- nvinfo : EIATTR_COOP_GROUP_MASK_REGIDS
	.align		4
        /*005c*/ 	.byte	0x04, 0x29
        /*005e*/ 	.short	(.L_3895 - .L_3894)


	//   ....[0]....
.L_3894:
        /*0060*/ 	.word	0xffffffff


	//   ....[1]....
        /*0064*/ 	.word	0xffffffff


	//   ....[2]....
        /*0068*/ 	.word	0xffffffff


	//   ....[3]....
        /*006c*/ 	.word	0xffffffff


	//   ....[4]....
        /*0070*/ 	.word	0xffffffff


	//   ....[5]....
        /*0074*/ 	.word	0xffffffff


	//   ....[6]....
        /*0078*/ 	.word	0xffffffff


	//   ....[7]....
        /*007c*/ 	.word	0xffffffff


	//   ....[8]....
        /*0080*/ 	.word	0xffffffff


	//   ....[9]....
        /*0084*/ 	.word	0xffffffff


	//   ....[10]....
        /*0088*/ 	.word	0x050000bc


	//   ....[11]....
        /*008c*/ 	.word	0x050000bc


	//   ....[12]....
        /*0090*/ 	.word	0x050000bc


	//   ....[13]....
        /*0094*/ 	.word	0x050000bc


	//   ....[14]....
        /*0098*/ 	.word	0x050000bc


	//   ....[15]....
        /*009c*/ 	.word	0x050000bc


	//   ....[16]....
        /*00a0*/ 	.word	0x050000bc


	//   ....[17]....
        /*00a4*/ 	.word	0x050000bc


	//   ....[18]....
        /*00a8*/ 	.word	0x050000bc


	//   ....[19]....
        /*00ac*/ 	.word	0x050000bc


	//----- nvinfo : EIATTR_COOP_GROUP_INSTR_OFFSETS
	.align		4
.L_3895:
        /*00b0*/ 	.byte	0x04, 0x28
        /*00b2*/ 	.short	(.L_3897 - .L_3896)


	//   ....[0]....
.L_3896:
        /*00b4*/ 	.word	0x00001f80


	//   ....[1]....
        /*00b8*/ 	.word	0x00001f90


	//   ....[2]....
        /*00bc*/ 	.word	0x00001fc0


	//   ....[3]....
        /*00c0*/ 	.word	0x00001fe0


	//   ....[4]....
        /*00c4*/ 	.word	0x00002000


	//   ....[5]....
        /*00c8*/ 	.word	0x00002010


	//   ....[6]....
        /*00cc*/ 	.word	0x00002040


	//   ....[7]....
        /*00d0*/ 	.word	0x00002060


	//   ....[8]....
        /*00d4*/ 	.word	0x00002080


	//   ....[9]....
        /*00d8*/ 	.word	0x00002090


	//   ....[10]....
        /*00dc*/ 	.word	0x00005460


	//   ....[11]....
        /*00e0*/ 	.word	0x000054b0


	//   ....[12]....
        /*00e4*/ 	.word	0x00005520


	//   ....[13]....
        /*00e8*/ 	.word	0x00005580


	//   ....[14]....
        /*00ec*/ 	.word	0x000055e0


	//   ....[15]....
        /*00f0*/ 	.word	0x00005630


	//   ....[16]....
        /*00f4*/ 	.word	0x00005690


	//   ....[17]....
        /*00f8*/ 	.word	0x000056f0


	//   ....[18]....
        /*00fc*/ 	.word	0x00005760


	//   ....[19]....
        /*0100*/ 	.word	0x000057c0


	//----- nvinfo : EIATTR_EXIT_INSTR_OFFSETS
	.align		4
.L_3897:
        /*0104*/ 	.byte	0x04, 0x1c
        /*0106*/ 	.short	(.L_3899 - .L_3898)


	//   ....[0]....
.L_3898:
        /*0108*/ 	.word	0x00005400


	//----- nvinfo : EIATTR_MAX_THREADS
	.align		4
.L_3899:
        /*010c*/ 	.byte	0x04, 0x05
        /*010e*/ 	.short	(.L_3901 - .L_3900)
.L_3900:
        /*0110*/ 	.word	0x00000100
        /*0114*/ 	.word	0x00000001
        /*0118*/ 	.word	0x00000001


	//----- nvinfo : EIATTR_CRS_STACK_SIZE
	.align		4
.L_3901:
        /*011c*/ 	.byte	0x04, 0x1e
        /*011e*/ 	.short	(.L_3903 - .L_3902)
.L_3902:
        /*0120*/ 	.word	0x00000000


	//----- nvinfo : EIATTR_CBANK_PARAM_SIZE
	.align		4
.L_3903:
        /*0124*/ 	.byte	0x03, 0x19
        /*0126*/ 	.short	0x0128


	//----- nvinfo : EIATTR_PARAM_CBANK
	.align		4
        /*0128*/ 	.byte	0x04, 0x0a
        /*012a*/ 	.short	(.L_3905 - .L_3904)
	.align		4
.L_3904:
        /*012c*/ 	.word	index@(.nv.constant0._ZN10layer_norm13ln_bwd_kernelINS_13Kernel_traitsIf6__halffS2_fjLj7168ELj1ELj1ELj8ELj8ENS_18Kernel_traits_baseILj7168EfS2_fS2_fjLj256EEEEELb0ELb1ELb1ELb1EEEvNS_9BwdParamsE)
        /*0130*/ 	.short	0x0210
        /*0132*/ 	.short	0x0128


	//----- nvinfo : EIATTR_SW_WAR
	.align		4
.L_3905:
        /*0134*/ 	.byte	0x04, 0x36
        /*0136*/ 	.short	(.L_3907 - .L_3906)
.L_3906:
        /*0138*/ 	.word	0x00000008
.L_3907:


//--------------------- .nv.info._ZN10layer_norm13ln_bwd_kernelINS_13Kernel_traitsIf6__halffS2_fjLj7168ELj1ELj1ELj8ELj8ENS_18Kernel_traits_baseILj7168EfS2_fS2_fjLj256EEEEELb1ELb0ELb0ELb0EEEvNS_9BwdParamsE --------------------------
	.section	.nv.info._ZN10layer_norm13ln_bwd_kernelINS_13Kernel_traitsIf6__halffS2_fjLj7168ELj1ELj1ELj8ELj8ENS_18Kernel_traits_baseILj7168EfS2_fS2_fjLj256EEEEELb1ELb0ELb0ELb0EEEvNS_9BwdParamsE,"",@"SHT_CUDA_INFO"
	.sectionflags	@""
	.align	4


	//----- nvinfo : EIATTR_CUDA_API_VERSION
	.align		4
        /*0000*/ 	.byte	0x04, 0x37
        /*0002*/ 	.short	(.L_3909 - .L_3908)
.L_3908:
        /*0004*/ 	.word	0x00000082


	//----- nvinfo : EIATTR_KPARAM_INFO
	.align		4
.L_3909:
        /*0008*/ 	.byte	0x04, 0x17
        /*000a*/ 	.short	(.L_3911 - .L_3910)
.L_3910:
        /*000c*/ 	.word	0x00000000
        /*0010*/ 	.short	0x0000
        /*0012*/ 	.short	0x0000
        /*0014*/ 	.byte	0x00, 0xf0, 0xa1, 0x04


	//----- nvinfo : EIATTR_SPARSE_MMA_MASK
	.align		4
.L_3911:
        /*0018*/ 	.byte	0x03, 0x50
        /*001a*/ 	.short	0x0000


	//----- nvinfo : EIATTR_MAXREG_COUNT
	.align		4
        /*001c*/ 	.byte	0x03, 0x1b
        /*001e*/ 	.short	0x00ff


	//----- nvinfo : EIATTR_NUM_BARRIERS
	.align		4
        /*0020*/ 	.byte	0x02, 0x4c
        /*0022*/ 	.byte	0x01
	.zero		1


	//----- nvinfo : EIATTR_MERCURY_ISA_VERSION
	.align		4
        /*0024*/ 	.byte	0x03, 0x5f
        /*0026*/ 	.short	0x0101


	//----- nvinfo : EIATTR_COOP_GROUP_MASK_REGIDS
	.align		4
        /*0028*/ 	.byte	0x04, 0x29
        /*002a*/ 	.short	(.L_3913 - .L_3912)


	//   ....[0]....
.L_3912:
        /*002c*/ 	.word	0xffffffff


	//   ....[1]....
        /*0030*/ 	.word	0xffffffff


	//   ....[2]....
        /*0034*/ 	.word	0xffffffff


	//   ....[3]....
        /*0038*/ 	.word	0xffffffff


	//   ....[4]....
        /*003c*/ 	.word	0xffffffff


	//   ....[5]....
        /*0040*/ 	.word	0xffffffff


	//   ....[6]....
        /*0044*/ 	.word	0xffffffff


	//   ....[7]....
        /*0048*/ 	.word	0xffffffff


	//   ....[8]....
        /*004c*/ 	.word	0xffffffff


	//   ....[9]....
        /*0050*/ 	.word	0xffffffff


	//   ....[10]....
        /*0054*/ 	.word	0x0500009d


	//   ....[11]....
        /*0058*/ 	.word	0x0500009d


	//   ....[12]....
        /*005c*/ 	.word	0x0500009d


	//   ....[13]....
        /*0060*/ 	.word	0x0500009d


	//   ....[14]....
        /*0064*/ 	.word	0x0500009d


	//   ....[15]....
        /*0068*/ 	.word	0x0500009d


	//   ....[16]....
        /*006c*/ 	.word	0x0500009d


	//   ....[17]....
        /*0070*/ 	.word	0x0500009d


	//   ....[18]....
        /*0074*/ 	.word	0x0500009d


	//   ....[19]....
        /*0078*/ 	.word	0x0500009d


	//----- nvinfo : EIATTR_COOP_GROUP_INSTR_OFFSETS
	.align		4
.L_3913:
        /*007c*/ 	.byte	0x04, 0x28
        /*007e*/ 	.short	(.L_3915 - .L_3914)


	//   ....[0]....
.L_3914:
        /*0080*/ 	.word	0x00002070


	//   ....[1]....
        /*0084*/ 	.word	0x00002080


	//   ....[2]....
        /*0088*/ 	.word	0x000020b0


	//   ....[3]....
        /*008c*/ 	.word	0x000020c0


	//   ....[4]....
        /*0090*/ 	.word	0x000020f0


	//   ....[5]....
        /*0094*/ 	.word	0x00002100


	//   ....[6]....
        /*0098*/ 	.word	0x00002130


	//   ....[7]....
        /*009c*/ 	.word	0x00002140


	//   ....[8]....
        /*00a0*/ 	.word	0x00002170


	//   ....[9]....
        /*00a4*/ 	.word	0x00002180


	//   ....[10]....
        /*00a8*/ 	.word	0x00004270


	//   ....[11]....
        /*00ac*/ 	.word	0x000042c0


	//   ....[12]....
        /*00b0*/ 	.word	0x00004330


	//   ....[13]....
        /*00b4*/ 	.word	0x00004390


	//   ....[14]....
        /*00b8*/ 	.word	0x00004400


	//   ....[15]....
        /*00bc*/ 	.word	0x00004460


	//   ....[16]....
        /*00c0*/ 	.word	0x000044d0


	//   ....[17]....
        /*00c4*/ 	.word	0x00004530


	//   ....[18]....
        /*00c8*/ 	.word	0x000045a0


	//   ....[19]....
        /*00cc*/ 	.word	0x00004600


	//----- nvinfo : EIATTR_EXIT_INSTR_OFFSETS
	.align		4
.L_3915:
        /*00d0*/ 	.byte	0x04, 0x1c
        /*00d2*/ 	.short	(.L_3917 - .L_3916)


	//   ....[0]....
.L_3916:
        /*00d4*/ 	.word	0x00004190


	//   ....[1]....
        /*00d8*/ 	.word	0x00004210


	//----- nvinfo : EIATTR_MAX_THREADS
	.align		4
.L_3917:
        /*00dc*/ 	.byte	0x04, 0x05
        /*00de*/ 	.short	(.L_3919 - .L_3918)
.L_3918:
        /*00e0*/ 	.word	0x00000100
        /*00e4*/ 	.word	0x00000001
        /*00e8*/ 	.word	0x00000001


	//----- nvinfo : EIATTR_CRS_STACK_SIZE
	.align		4
.L_3919:
        /*00ec*/ 	.byte	0x04, 0x1e
        /*00ee*/ 	.short	(.L_3921 - .L_3920)
.L_3920:
        /*00f0*/ 	.word	0x00000000


	//----- nvinfo : EIATTR_CBANK_PARAM_SIZE
	.align		4
.L_3921:
        /*00f4*/ 	.byte	0x03, 0x19
        /*00f6*/ 	.short	0x0128


	//----- nvinfo : EIATTR_PARAM_CBANK
	.align		4
        /*00f8*/ 	.byte	0x04, 0x0a
        /*00fa*/ 	.short	(.L_3923 - .L_3922)
	.align		4
.L_3922:
        /*00fc*/ 	.word	index@(.nv.constant0._ZN10layer_norm13ln_bwd_kernelINS_13Kernel_traitsIf6__halffS2_fjLj7168ELj1ELj1ELj8ELj8ENS_18Kernel_traits_baseILj7168EfS2_fS2_fjLj256EEEEELb1ELb0ELb0ELb0EEEvNS_9BwdParamsE)
        /*0100*/ 	.short	0x0210
        /*0102*/ 	.short	0x0128


	//----- nvinfo : EIATTR_SW_WAR
	.align		4
.L_3923:
        /*0104*/ 	.byte	0x04, 0x36
        /*0106*/ 	.short	(.L_3925 - .L_3924)
.L_3924:
        /*0108*/ 	.word	0x00000008
.L_3925:


//--------------------- .nv.info._ZN10layer_norm13ln_bwd_kernelINS_13Kernel_traitsIf6__halffS2_fjLj7168ELj1ELj1ELj8ELj8ENS_18Kernel_traits_baseILj7168EfS2_fS2_fjLj256EEEEELb1ELb0ELb0ELb1EEEvNS_9BwdParamsE --------------------------
	.section	.nv.info._ZN10layer_norm13ln_bwd_kernelINS_13Kernel_traitsIf6__halffS2_fjLj7168ELj1ELj1ELj8ELj8ENS_18Kernel_traits_baseILj7168EfS2_fS2_fjLj256EEEEELb1ELb0ELb0ELb1EEEvNS_9BwdParamsE,"",@"SHT_CUDA_INFO"
	.sectionflags	@""
	.align	4


	//----- nvinfo : EIATTR_CUDA_API_VERSION
	.align		4
        /*0000*/ 	.byte	0x04, 0x37
        /*0002*/ 	.short	(.L_3927 - .L_3926)
.L_3926:
        /*0004*/ 	.word	0x00000082


	//----- nvinfo : EIATTR_KPARAM_INFO
	.align		4
.L_3927:
        /*0008*/ 	.byte	0x04, 0x17
        /*000a*/ 	.short	(.L_3929 - .L_3928)
.L_3928:
        /*000c*/ 	.word	0x00000000
        /*0010*/ 	.short	0x0000
        /*0012*/ 	.short	0x0000
        /*0014*/ 	.byte	0x00, 0xf0, 0xa1, 0x04


	//----- nvinfo : EIATTR_SPARSE_MMA_MASK
	.align		4
.L_3929:
        /*0018*/ 	.byte	0x03, 0x50
        /*001a*/ 	.short	0x0000


	//----- nvinfo : EIATTR_MAXREG_COUNT
	.align		4
        /*001c*/ 	.byte	0x03, 0x1b
        /*001e*/ 	.short	0x00ff


	//----- nvinfo : EIATTR_NUM_BARRIERS
	.align		4
        /*0020*/ 	.byte	0x02, 0x4c
        /*0022*/ 	.byte	0x01
	.zero		1


	//----- nvinfo : EIATTR_MERCURY_ISA_VERSION
	.align		4
        /*0024*/ 	.byte	0x03, 0x5f
        /*0026*/ 	.short	0x0101


	//----- nvinfo : EIATTR_COOP_GROUP_MASK_REGIDS
	.align		4
        /*0028*/ 	.byte	0x04, 0x29
        /*002a*/ 	.short	(.L_3931 - .L_3930)


	//   ....[0]....
.L_3930:
        /*002c*/ 	.word	0xffffffff


	//   ....[1]....
        /*0030*/ 	.word	0xffffffff


	//   ....[2]....
        /*0034*/ 	.word	0xffffffff


	//   ....[3]....
        /*0038*/ 	.word	0xffffffff


	//   ....[4]....
        /*003c*/ 	.word	0xffffffff


	//   ....[5]....
        /*0040*/ 	.word	0xffffffff


	//   ....[6]....
        /*0044*/ 	.word	0xffffffff


	//   ....[7]....
        /*0048*/ 	.word	0xffffffff


	//   ....[8]....
        /*004c*/ 	.word	0xffffffff


	//   ....[9]....
        /*0050*/ 	.word	0xffffffff


	//   ....[10]....
        /*0054*/ 	.word	0x05000048


	//   ....[11]....
        /*0058*/ 	.word	0x05000048


	//   ....[12]....
        /*005c*/ 	.word	0x05000048


	//   ....[13]....
        /*0060*/ 	.word	0x05000048


	//   ....[14]....
        /*0064*/ 	.word	0x05000048


	//   ....[15]....
        /*0068*/ 	.word	0x05000048


	//   ....[16]....
        /*006c*/ 	.word	0x05000048


	//   ....[17]....
        /*0070*/ 	.word	0x05000048


	//   ....[18]....
        /*0074*/ 	.word	0x05000048


	//   ....[19]....
        /*0078*/ 	.word	0x05000048


	//----- nvinfo : EIATTR_COOP_GROUP_INSTR_OFFSETS
	.align		4
.L_3931:
        /*007c*/ 	.byte	0x04, 0x28
        /*007e*/ 	.short	(.L_3933 - .L_3932)


	//   ....[0]....
.L_3932:
        /*0080*/ 	.word	0x00001b80


	//   ....[1]....
        /*0084*/ 	.word	0x00001b90


	//   ....[2]....
        /*0088*/ 	.word	0x00001bc0


	//   ....[3]....
        /*008c*/ 	.word	0x00001bd0


	//   ....[4]....
        /*0090*/ 	.word	0x00001c00


	//   ....[5]....
        /*0094*/ 	.word	0x00001c10


	//   ....[6]....
        /*0098*/ 	.word	0x00001c40


	//   ....[7]....
        /*009c*/ 	.word	0x00001c50


	//   ....[8]....
        /*00a0*/ 	.word	0x00001c80


	//   ....[9]....
        /*00a4*/ 	.word	0x00001c90


	//   ....[10]....
        /*00a8*/ 	.word	0x00003ad0


	//   ....[11]....
        /*00ac*/ 	.word	0x00003b20


	//   ....[12]....
        /*00b0*/ 	.word	0x00003b90


	//   ....[13]....
        /*00b4*/ 	.word	0x00003bf0


	//   ....[14]....
        /*00b8*/ 	.word	0x00003c60


	//   ....[15]....
        /*00bc*/ 	.word	0x00003cc0


	//   ....[16]....
        /*00c0*/ 	.word	0x00003d30


	//   ....[17]....
        /*00c4*/ 	.word	0x00003d90


	//   ....[18]....
        /*00c8*/ 	.word	0x00003e00


	//   ....[19]....
        /*00cc*/ 	.word	0x00003e60


	//----- nvinfo : EIATTR_EXIT_INSTR_OFFSETS
	.align		4
.L_3933:
        /*00d0*/ 	.byte	0x04, 0x1c
        /*00d2*/ 	.short	(.L_3935 - .L_3934)


	//   ....[0]....
.L_3934:
        /*00d4*/ 	.word	0x00003a70


	//----- nvinfo : EIATTR_MAX_THREADS
	.align		4
.L_3935:
        /*00d8*/ 	.byte	0x04, 0x05
        /*00da*/ 	.short	(.L_3937 - .L_3936)
.L_3936:
        /*00dc*/ 	.word	0x00000100
        /*00e0*/ 	.word	0x00000001
        /*00e4*/ 	.word	0x00000001


	//----- nvinfo : EIATTR_CRS_STACK_SIZE
	.align		4
.L_3937:
        /*00e8*/ 	.byte	0x04, 0x1e
        /*00ea*/ 	.short	(.L_3939 - .L_3938)
.L_3938:
        /*00ec*/ 	.word	0x00000000


	//----- nvinfo : EIATTR_CBANK_PARAM_SIZE
	.align		4
.L_3939:
        /*00f0*/ 	.byte	0x03, 0x19
        /*00f2*/ 	.short	0x0128


	//----- nvinfo : EIATTR_PARAM_CBANK
	.align		4
        /*00f4*/ 	.byte	0x04, 0x0a
        /*00f6*/ 	.short	(.L_3941 - .L_3940)
	.align		4
.L_3940:
        /*00f8*/ 	.word	index@(.nv.constant0._ZN10layer_norm13ln_bwd_kernelINS_13Kernel_traitsIf6__halffS2_fjLj7168ELj1ELj1ELj8ELj8ENS_18Kernel_traits_baseILj7168EfS2_fS2_fjLj256EEEEELb1ELb0ELb0ELb1EEEvNS_9BwdParamsE)
        /*00fc*/ 	.short	0x0210
        /*00fe*/ 	.short	0x0128


	//----- nvinfo : EIATTR_SW_WAR
	.align		4
.L_3941:
        /*0100*/ 	.byte	0x04, 0x36
        /*0102*/ 	.short	(.L_3943 - .L_3942)
.L_3942:
        /*0104*/ 	.word	0x00000008
.L_3943:


//--------------------- .nv.info._ZN10layer_norm22ln_bwd_finalize_kernelINS_22Kernel_traits_finalizeILj7168Ef6__halffS2_fjLb0ELj1024ELj4ENS_18Kernel_traits_baseILj7168EfS2_fS2_fjLj1024EEEEELb0ELb0EEEvNS_9BwdParamsE --------------------------
	.section	.nv.info._ZN10layer_norm22ln_bwd_finalize_kernelINS_22Kernel_traits_finalizeILj7168Ef6__halffS2_fjLb0ELj1024ELj4ENS_18Kernel_traits_baseILj7168EfS2_fS2_fjLj1024EEEEELb0ELb0EEEvNS_9BwdParamsE,"",@"SHT_CUDA_INFO"
	.sectionflags	@""
	.align	4


	//----- nvinfo : EIATTR_CUDA_API_VERSION
	.align		4
        /*0000*/ 	.byte	0x04, 0x37
        /*0002*/ 	.short	(.L_3945 - .L_3944)
.L_3944:
        /*0004*/ 	.word	0x00000082


	//----- nvinfo : EIATTR_KPARAM_INFO
	.align		4
.L_3945:
        /*0008*/ 	.byte	0x04, 0x17
        /*000a*/ 	.short	(.L_3947 - .L_3946)
.L_3946:
        /*000c*/ 	.word	0x00000000
        /*0010*/ 	.short	0x0000
        /*0012*/ 	.short	0x0000
        /*0014*/ 	.byte	0x00, 0xf0, 0xa1, 0x04


	//----- nvinfo : EIATTR_SPARSE_MMA_MASK
	.align		4
.L_3947:
        /*0018*/ 	.byte	0x03, 0x50
        /*001a*/ 	.short	0x0000


	//----- nvinfo : EIATTR_MAXREG_COUNT
	.align		4
        /*001c*/ 	.byte	0x03, 0x1b
        /*001e*/ 	.short	0x0040


	//----- nvinfo : EIATTR_NUM_BARRIERS
	.align		4
        /*0020*/ 	.byte	0x02, 0x4c
        /*0022*/ 	.byte	0x01
	.zero		1


	//----- nvinfo : EIATTR_MERCURY_ISA_VERSION
	.align		4
        /*0024*/ 	.byte	0x03, 0x5f
        /*0026*/ 	.short	0x0101


	//----- nvinfo : EIATTR_COOP_GROUP_MASK_REGIDS
	.align		4
        /*0028*/ 	.byte	0x04, 0x29
        /*002a*/ 	.short	(.L_3949 - .L_3948)


	//   ....[0]....
.L_3948:
        /*002c*/ 	.word	0xffffffff


	//   ....[1]....
        /*0030*/ 	.word	0xffffffff


	//   ....[2]....
        /*0034*/ 	.word	0xffffffff


	//   ....[3]....
        /*0038*/ 	.word	0xffffffff


	//   ....[4]....
        /*003c*/ 	.word	0xffffffff


	//   ....[5]....
        /*0040*/ 	.word	0xffffffff


	//   ....[6]....
        /*0044*/ 	.word	0xffffffff


	//   ....[7]....
        /*0048*/ 	.word	0xffffffff


	//   ....[8]....
        /*004c*/ 	.word	0xffffffff


	//   ....[9]....
        /*0050*/ 	.word	0xffffffff


	//   ....[10]....
        /*0054*/ 	.word	0x05000013


	//   ....[11]....
        /*0058*/ 	.word	0x05000013


	//   ....[12]....
        /*005c*/ 	.word	0x05000013


	//   ....[13]....
        /*0060*/ 	.word	0x05000013


	//   ....[14]....
        /*0064*/ 	.word	0x05000013


	//   ....[15]....
        /*0068*/ 	.word	0x05000013


	//   ....[16]....
        /*006c*/ 	.word	0x05000013


	//   ....[17]....
        /*0070*/ 	.word	0x05000013


	//   ....[18]....
        /*0074*/ 	.word	0x05000013


	//   ....[19]....
        /*0078*/ 	.word	0x05000013


	//----- nvinfo : EIATTR_COOP_GROUP_INSTR_OFFSETS
	.align		4
.L_3949:
        /*007c*/ 	.byte	0x04, 0x28
        /*007e*/ 	.short	(.L_3951 - .L_3950)


	//   ....[0]....
.L_3950:
        /*0080*/ 	.word	0x000008e0


	//   ....[1]....
        /*0084*/ 	.word	0x000008f0


	//   ....[2]....
        /*0088*/ 	.word	0x00000920


	//   ....[3]....
        /*008c*/ 	.word	0x00000930


	//   ....[4]....
        /*0090*/ 	.word	0x00000960


	//   ....[5]....
        /*0094*/ 	.word	0x00000970


	//   ....[6]....
        /*0098*/ 	.word	0x000009a0


	//   ....[7]....
        /*009c*/ 	.word	0x000009b0


	//   ....[8]....
        /*00a0*/ 	.word	0x000009e0


	//   ....[9]....
        /*00a4*/ 	.word	0x000009f0


	//   ....[10]....
        /*00a8*/ 	.word	0x00000bf0


	//   ....[11]....
        /*00ac*/ 	.word	0x00000c60


	//   ....[12]....
        /*00b0*/ 	.word	0x00000cd0


	//   ....[13]....
        /*00b4*/ 	.word	0x00000d40


	//   ....[14]....
        /*00b8*/ 	.word	0x00000db0


	//   ....[15]....
        /*00bc*/ 	.word	0x00000e10


	//   ....[16]....
        /*00c0*/ 	.word	0x00000e80


	//   ....[17]....
        /*00c4*/ 	.word	0x00000ef0


	//   ....[18]....
        /*00c8*/ 	.word	0x00000f60


	//   ....[19]....
        /*00cc*/ 	.word	0x00000fd0


	//----- nvinfo : EIATTR_EXIT_INSTR_OFFSETS
	.align		4
.L_3951:
        /*00d0*/ 	.byte	0x04, 0x1c
        /*00d2*/ 	.short	(.L_3953 - .L_3952)


	//   ....[0]....
.L_3952:
        /*00d4*/ 	.word	0x00000070


	//   ....[1]....
        /*00d8*/ 	.word	0x00000b90


	//----- nvinfo : EIATTR_MAX_THREADS
	.align		4
.L_3953:
        /*00dc*/ 	.byte	0x04, 0x05
        /*00de*/ 	.short	(.L_3955 - .L_3954)
.L_3954:
        /*00e0*/ 	.word	0x00000400
        /*00e4*/ 	.word	0x00000001
        /*00e8*/ 	.word	0x00000001


	//----- nvinfo : EIATTR_CRS_STACK_SIZE
	.align		4
.L_3955:
        /*00ec*/ 	.byte	0x04, 0x1e
        /*00ee*/ 	.short	(.L_3957 - .L_3956)
.L_3956:
        /*00f0*/ 	.word	0x00000000


	//----- nvinfo : EIATTR_CBANK_PARAM_SIZE
	.align		4
.L_3957:
        /*00f4*/ 	.byte	0x03, 0x19
        /*00f6*/ 	.short	0x0128


	//----- nvinfo : EIATTR_PARAM_CBANK
	.align		4
        /*00f8*/ 	.byte	0x04, 0x0a
        /*00fa*/ 	.short	(.L_3959 - .L_3958)
	.align		4
.L_3958:
        /*00fc*/ 	.word	index@(.nv.constant0._ZN10layer_norm22ln_bwd_finalize_kernelINS_22Kernel_traits_finalizeILj7168Ef6__halffS2_fjLb0ELj1024ELj4ENS_18Kernel_traits_baseILj7168EfS2_fS2_fjLj1024EEEEELb0ELb0EEEvNS_9BwdParamsE)
        /*0100*/ 	.short	0x0210
        /*0102*/ 	.short	0x0128


	//----- nvinfo : EIATTR_SW_WAR
	.align		4
.L_3959:
        /*0104*/ 	.byte	0x04, 0x36
        /*0106*/ 	.short	(.L_3961 - .L_3960)
.L_3960:
        /*0108*/ 	.word	0x00000008
.L_3961:


//--------------------- .nv.info._ZN10layer_norm13ln_bwd_kernelINS_13Kernel_traitsIf6__halffS2_fjLj7168ELj1ELj1ELj8ELj8ENS_18Kernel_traits_baseILj7168EfS2_fS2_fjLj256EEEEELb1ELb0ELb1ELb0EEEvNS_9BwdParamsE --------------------------
	.section	.nv.info._ZN10layer_norm13ln_bwd_kernelINS_13Kernel_traitsIf6__halffS2_fjLj7168ELj1ELj1ELj8ELj8ENS_18Kernel_traits_baseILj7168EfS2_fS2_fjLj256EEEEELb1ELb0ELb1ELb0EEEvNS_9BwdParamsE,"",@"SHT_CUDA_INFO"
	.sectionflags	@""
	.align	4


	//----- nvinfo : EIATTR_CUDA_API_VERSION
	.align		4
        /*0000*/ 	.byte	0x04, 0x37
        /*0002*/ 	.short	(.L_3963 - .L_3962)
.L_3962:
        /*0004*/ 	.word	0x00000082


	//----- nvinfo : EIATTR_KPARAM_INFO
	.align		4
.L_3963:
        /*0008*/ 	.byte	0x04, 0x17
        /*000a*/ 	.short	(.L_3965 - .L_3964)
.L_3964:
        /*000c*/ 	.word	0x00000000
        /*0010*/ 	.short	0x0000
        /*0012*/ 	.short	0x0000
        /*0014*/ 	.byte	0x00, 0xf0, 0xa1, 0x04


	//----- nvinfo : EIATTR_SPARSE_MMA_MASK
	.align		4
.L_3965:
        /*0018*/ 	.byte	0x03, 0x50
        /*001a*/ 	.short	0x0000


	//----- nvinfo : EIATTR_MAXREG_COUNT
	.align		4
        /*001c*/ 	.byte	0x03, 0x1b
        /*001e*/ 	.short	0x00ff


	//----- nvinfo : EIATTR_NUM_BARRIERS
	.align		4
        /*0020*/ 	.byte	0x02, 0x4c
        /*0022*/ 	.byte	0x01
	.zero		1


	//----- nvinfo : EIATTR_MERCURY_ISA_VERSION
	.align		4
        /*0024*/ 	.byte	0x03, 0x5f
        /*0026*/ 	.short	0x0101


	//----- nvinfo : EIATTR_COOP_GROUP_MASK_REGIDS
	.align		4
        /*0028*/ 	.byte	0x04, 0x29
        /*002a*/ 	.short	(.L_3967 - .L_3966)


	//   ....[0]....
.L_3966:
        /*002c*/ 	.word	0xffffffff


	//   ....[1]....
        /*0030*/ 	.word	0xffffffff


	//   ....[2]....
        /*0034*/ 	.word	0xffffffff


	//   ....[3]....
        /*0038*/ 	.word	0xffffffff


	//   ....[4]....
        /*003c*/ 	.word	0xffffffff


	//   ....[5]....
        /*0040*/ 	.word	0xffffffff


	//   ....[6]....
        /*0044*/ 	.word	0xffffffff


	//   ....[7]....
        /*0048*/ 	.word	0xffffffff


	//   ....[8]....
        /*004c*/ 	.word	0xffffffff


	//   ....[9]....
        /*0050*/ 	.word	0xffffffff


	//   ....[10]....
        /*0054*/ 	.word	0x0500009e


	//   ....[11]....
        /*0058*/ 	.word	0x0500009e


	//   ....[12]....
        /*005c*/ 	.word	0x0500009e


	//   ....[13]....
        /*0060*/ 	.word	0x0500009e


	//   ....[14]....
        /*0064*/ 	.word	0x0500009e


	//   ....[15]....
        /*0068*/ 	.word	0x0500009e


	//   ....[16]....
        /*006c*/ 	.word	0x0500009e


	//   ....[17]....
        /*0070*/ 	.word	0x0500009e


	//   ....[18]....
        /*0074*/ 	.word	0x0500009e


	//   ....[19]....
        /*0078*/ 	.word	0x0500009e


	//----- nvinfo : EIATTR_COOP_GROUP_INSTR_OFFSETS
	.align		4
.L_3967:
        /*007c*/ 	.byte	0x04, 0x28
        /*007e*/ 	.short	(.L_3969 - .L_3968)


	//   ....[0]....
.L_3968:
        /*0080*/ 	.word	0x00002720


	//   ....[1]....
        /*0084*/ 	.word	0x00002730


	//   ....[2]....
        /*0088*/ 	.word	0x00002760


	//   ....[3]....
        /*008c*/ 	.word	0x00002770


	//   ....[4]....
        /*0090*/ 	.word	0x000027a0


	//   ....[5]....
        /*0094*/ 	.word	0x000027b0


	//   ....[6]....
        /*0098*/ 	.word	0x000027e0


	//   ....[7]....
        /*009c*/ 	.word	0x000027f0


	//   ....[8]....
        /*00a0*/ 	.word	0x00002820


	//   ....[9]....
        /*00a4*/ 	.word	0x00002830


	//   ....[10]....
        /*00a8*/ 	.word	0x00005f20


	//   ....[11]....
        /*00ac*/ 	.word	0x00005f70


	//   ....[12]....
        /*00b0*/ 	.word	0x00005fe0


	//   ....[13]....
        /*00b4*/ 	.word	0x00006040


	//   ....[14]....
        /*00b8*/ 	.word	0x000060b0


	//   ....[15]....
        /*00bc*/ 	.word	0x00006110


	//   ....[16]....
        /*00c0*/ 	.word	0x00006180


	//   ....[17]....
        /*00c4*/ 	.word	0x000061e0


	//   ....[18]....
        /*00c8*/ 	.word	0x00006250


	//   ....[19]....
        /*00cc*/ 	.word	0x000062b0


	//----- nvinfo : EIATTR_EXIT_INSTR_OFFSETS
	.align		4
.L_3969:
        /*00d0*/ 	.byte	0x04, 0x1c
        /*00d2*/ 	.short	(.L_3971 - .L_3970)


	//   ....[0]....
.L_3970:
        /*00d4*/ 	.word	0x00005e40


	//   ....[1]....
        /*00d8*/ 	.word	0x00005ec0


	//----- nvinfo : EIATTR_MAX_THREADS
	.align		4
.L_3971:
        /*00dc*/ 	.byte	0x04, 0x05
        /*00de*/ 	.short	(.L_3973 - .L_3972)
.L_3972:
        /*00e0*/ 	.word	0x00000100
        /*00e4*/ 	.word	0x00000001
        /*00e8*/ 	.word	0x00000001


	//----- nvinfo : EIATTR_CRS_STACK_SIZE
	.align		4
.L_3973:
        /*00ec*/ 	.byte	0x04, 0x1e
        /*00ee*/ 	.short	(.L_3975 - .L_3974)
.L_3974:
        /*00f0*/ 	.word	0x00000000


	//----- nvinfo : EIATTR_CBANK_PARAM_SIZE
	.align		4
.L_3975:
        /*00f4*/ 	.byte	0x03, 0x19
        /*00f6*/ 	.short	0x0128


	//----- nvinfo : EIATTR_PARAM_CBANK
	.align		4
        /*00f8*/ 	.byte	0x04, 0x0a
        /*00fa*/ 	.short	(.L_3977 - .L_3976)
	.align		4
.L_3976:
        /*00fc*/ 	.word	index@(.nv.constant0._ZN10layer_norm13ln_bwd_kernelINS_13Kernel_traitsIf6__halffS2_fjLj7168ELj1ELj1ELj8ELj8ENS_18Kernel_traits_baseILj7168EfS2_fS2_fjLj256EEEEELb1ELb0ELb1ELb0EEEvNS_9BwdParamsE)
        /*0100*/ 	.short	0x0210
        /*0102*/ 	.short	0x0128


	//----- nvinfo : EIATTR_SW_WAR
	.align		4
.L_3977:
        /*0104*/ 	.byte	0x04, 0x36
        /*0106*/ 	.short	(.L_3979 - .L_3978)
.L_3978:
        /*0108*/ 	.word	0x00000008
.L_3979:


//--------------------- .nv.info._ZN10layer_norm22ln_bwd_finalize_kernelINS_22Kernel_traits_finalizeILj7168Ef6__halffS2_fjLb0ELj1024ELj4ENS_18Kernel_traits_baseILj7168EfS2_fS2_fjLj1024EEEEELb0ELb1EEEvNS_9BwdParamsE --------------------------
	.section	.nv.info._ZN10layer_norm22ln_bwd_finalize_kernelINS_22Kernel_traits_finalizeILj7168Ef6__halffS2_fjLb0ELj1024ELj4ENS_18Kernel_traits_baseILj7168EfS2_fS2_fjLj1024EEEEELb0ELb1EEEvNS_9BwdParamsE,"",@"SHT_CUDA_INFO"
	.sectionflags	@""
	.align	4


	//----- nvinfo : EIATTR_CUDA_API_VERSION
	.align		4
        /*0000*/ 	.byte	0x04, 0x37
        /*0002*/ 	.short	(.L_3981 - .L_3980)
.L_3980:
        /*0004*/ 	.word	0x00000082


	//----- nvinfo : EIATTR_KPARAM_INFO
	.align		4
.L_3981:
        /*0008*/ 	.byte	0x04, 0x17
        /*000a*/ 	.short	(.L_3983 - .L_3982)
.L_3982:
        /*000c*/ 	.word	0x00000000
        /*0010*/ 	.short	0x0000
        /*0012*/ 	.short	0x0000
        /*0014*/ 	.byte	0x00, 0xf0, 0xa1, 0x04


	//----- nvinfo : EIATTR_SPARSE_MMA_MASK
	.align		4
.L_3983:
        /*0018*/ 	.byte	0x03, 0x50
        /*001a*/ 	.short	0x0000


	//----- nvinfo : EIATTR_MAXREG_COUNT
	.align		4
        /*001c*/ 	.byte	0x03, 0x1b
        /*001e*/ 	.short	0x0040


	//----- nvinfo : EIATTR_NUM_BARRIERS
	.align		4
        /*0020*/ 	.byte	0x02, 0x4c
        /*0022*/ 	.byte	0x01
	.zero		1


	//----- nvinfo : EIATTR_MERCURY_ISA_VERSION
	.align		4
        /*0024*/ 	.byte	0x03, 0x5f
        /*0026*/ 	.short	0x0101


	//----- nvinfo : EIATTR_COOP_GROUP_MASK_REGIDS
	.align		4
        /*0028*/ 	.byte	0x04, 0x29
        /*002a*/ 	.short	(.L_3985 - .L_3984)


	//   ....[0]....
.L_3984:
        /*002c*/ 	.word	0xffffffff


	//   ....[1]....
        /*0030*/ 	.word	0xffffffff


	//   ....[2]....
        /*0034*/ 	.word	0xffffffff


	//   ....[3]....
        /*0038*/ 	.word	0xffffffff


	//   ....[4]....
        /*003c*/ 	.word	0xffffffff


	//   ....[5]....
        /*0040*/ 	.word	0xffffffff


	//   ....[6]....
        /*0044*/ 	.word	0xffffffff


	//   ....[7]....
        /*0048*/ 	.word	0xffffffff


	//   ....[8]....
        /*004c*/ 	.word	0xffffffff


	//   ....[9]....
        /*0050*/ 	.word	0xffffffff


	//   ....[10]....
        /*0054*/ 	.word	0x05000011


	//   ....[11]....
        /*0058*/ 	.word	0x05000011


	//   ....[12]....
        /*005c*/ 	.word	0x05000011


	//   ....[13]....
        /*0060*/ 	.word	0x05000011


	//   ....[14]....
        /*0064*/ 	.word	0x05000011


	//   ....[15]....
        /*0068*/ 	.word	0x05000011


	//   ....[16]....
        /*006c*/ 	.word	0x05000011


	//   ....[17]....
        /*0070*/ 	.word	0x05000011


	//   ....[18]....
        /*0074*/ 	.word	0x05000011


	//   ....[19]....
        /*0078*/ 	.word	0x05000011


	//----- nvinfo : EIATTR_COOP_GROUP_INSTR_OFFSETS
	.align		4
.L_3985:
        /*007c*/ 	.byte	0x04, 0x28
        /*007e*/ 	.short	(.L_3987 - .L_3986)


	//   ....[0]....
.L_3986:
        /*0080*/ 	.word	0x000008e0


	//   ....[1]....
        /*0084*/ 	.word	0x000008f0


	//   ....[2]....
        /*0088*/ 	.word	0x00000920


	//   ....[3]....
        /*008c*/ 	.word	0x00000930


	//   ....[4]....
        /*0090*/ 	.word	0x00000960


	//   ....[5]....
        /*0094*/ 	.word	0x00000970


	//   ....[6]....
        /*0098*/ 	.word	0x000009a0


	//   ....[7]....
        /*009c*/ 	.word	0x000009b0


	//   ....[8]....
        /*00a0*/ 	.word	0x000009e0


	//   ....[9]....
        /*00a4*/ 	.word	0x000009f0


	//   ....[10]....
        /*00a8*/ 	.word	0x00000ba0


	//   ....[11]....
        /*00ac*/ 	.word	0x00000c10


	//   ....[12]....
        /*00b0*/ 	.word	0x00000c80


	//   ....[13]....
        /*00b4*/ 	.word	0x00000cf0


	//   ....[14]....
        /*00b8*/ 	.word	0x00000d60


	//   ....[15]....
        /*00bc*/ 	.word	0x00000dc0


	//   ....[16]....
        /*00c0*/ 	.word	0x00000e30


	//   ....[17]....
        /*00c4*/ 	.word	0x00000ea0


	//   ....[18]....
        /*00c8*/ 	.word	0x00000f10


	//   ....[19]....
        /*00cc*/ 	.word	0x00000f80


	//----- nvinfo : EIATTR_EXIT_INSTR_OFFSETS
	.align		4
.L_3987:
        /*00d0*/ 	.byte	0x04, 0x1c
        /*00d2*/ 	.short	(.L_3989 - .L_3988)


	//   ....[0]....
.L_3988:
        /*00d4*/ 	.word	0x00000070


	//   ....[1]....
        /*00d8*/ 	.word	0x00000b40


	//----- nvinfo : EIATTR_MAX_THREADS
	.align		4
.L_3989:
        /*00dc*/ 	.byte	0x04, 0x05
        /*00de*/ 	.short	(.L_3991 - .L_3990)
.L_3990:
        /*00e0*/ 	.word	0x00000400
        /*00e4*/ 	.word	0x00000001
        /*00e8*/ 	.word	0x00000001


	//----- nvinfo : EIATTR_CRS_STACK_SIZE
	.align		4
.L_3991:
        /*00ec*/ 	.byte	0x04, 0x1e
        /*00ee*/ 	.short	(.L_3993 - .L_3992)
.L_3992:
        /*00f0*/ 	.word	0x00000000


	//----- nvinfo : EIATTR_CBANK_PARAM_SIZE
	.align		4
.L_3993:
        /*00f4*/ 	.byte	0x03, 0x19
        /*00f6*/ 	.short	0x0128


	//----- nvinfo : EIATTR_PARAM_CBANK
	.align		4
        /*00f8*/ 	.byte	0x04, 0x0a
        /*00fa*/ 	.short	(.L_3995 - .L_3994)
	.align		4
.L_3994:
        /*00fc*/ 	.word	index@(.nv.constant0._ZN10layer_norm22ln_bwd_finalize_kernelINS_22Kernel_traits_finalizeILj7168Ef6__halffS2_fjLb0ELj1024ELj4ENS_18Kernel_traits_baseILj7168EfS2_fS2_fjLj1024EEEEELb0ELb1EEEvNS_9BwdParamsE)
        /*0100*/ 	.short	0x0210
        /*0102*/ 	.short	0x0128


	//----- nvinfo : EIATTR_SW_WAR
	.align		4
.L_3995:
        /*0104*/ 	.byte	0x04, 0x36
        /*0106*/ 	.short	(.L_3997 - .L_3996)
.L_3996:
        /*0108*/ 	.word	0x00000008
.L_3997:


//--------------------- .nv.info._ZN10layer_norm13ln_bwd_kernelINS_13Kernel_traitsIf6__halffS2_fjLj7168ELj1ELj1ELj8ELj8ENS_18Kernel_traits_baseILj7168EfS2_fS2_fjLj256EEEEELb1ELb0ELb1ELb1EEEvNS_9BwdParamsE --------------------------
	.section	.nv.info._ZN10layer_norm13ln_bwd_kernelINS_13Kernel_traitsIf6__halffS2_fjLj7168ELj1ELj1ELj8ELj8ENS_18Kernel_traits_baseILj7168EfS2_fS2_fjLj256EEEEELb1ELb0ELb1ELb1EEEvNS_9BwdParamsE,"",@"SHT_CUDA_INFO"
	.sectionflags	@""
	.align	4


	//----- nvinfo : EIATTR_CUDA_API_VERSION
	.align		4
        /*0000*/ 	.byte	0x04, 0x37
        /*0002*/ 	.short	(.L_3999 - .L_3998)
.L_3998:
        /*0004*/ 	.word	0x00000082


	//----- nvinfo : EIATTR_KPARAM_INFO
	.align		4
.L_3999:
        /*0008*/ 	.byte	0x04, 0x17
        /*000a*/ 	.short	(.L_4001 - .L_4000)
.L_4000:
        /*000c*/ 	.word	0x00000000
        /*0010*/ 	.short	0x0000
        /*0012*/ 	.short	0x0000
        /*0014*/ 	.byte	0x00, 0xf0, 0xa1, 0x04


	//----- nvinfo : EIATTR_SPARSE_MMA_MASK
	.align		4
.L_4001:
        /*0018*/ 	.byte	0x03, 0x50
        /*001a*/ 	.short	0x0000


	//----- nvinfo : EIATTR_MAXREG_COUNT
	.align		4
        /*001c*/ 	.byte	0x03, 0x1b
        /*001e*/ 	.short	0x00ff


	//----- nvinfo : EIATTR_NUM_BARRIERS
	.align		4
        /*0020*/ 	.byte	0x02, 0x4c
        /*0022*/ 	.byte	0x01
	.zero		1


	//----- nvinfo : EIATTR_MERCURY_ISA_VERSION
	.align		4
        /*0024*/ 	.byte	0x03, 0x5f
        /*0026*/ 	.short	0x0101


	//----- nvinfo : EIATTR_COOP_GROUP_MASK_REGIDS
	.align		4
        /*0028*/ 	.byte	0x04, 0x29
        /*002a*/ 	.short	(.L_4003 - .L_4002)


	//   ....[0]....
.L_4002:
        /*002c*/ 	.word	0xffffffff


	//   ....[1]....
        /*0030*/ 	.word	0xffffffff


	//   ....[2]....
        /*0034*/ 	.word	0xffffffff


	//   ....[3]....
        /*0038*/ 	.word	0xffffffff


	//   ....[4]....
        /*003c*/ 	.word	0xffffffff


	//   ....[5]....
        /*0040*/ 	.word	0xffffffff


	//   ....[6]....
        /*0044*/ 	.word	0xffffffff


	//   ....[7]....
        /*0048*/ 	.word	0xffffffff


	//   ....[8]....
        /*004c*/ 	.word	0xffffffff


	//   ....[9]....
        /*0050*/ 	.word	0xffffffff


	//   ....[10]....
        /*0054*/ 	.word	0x0500009e


	//   ....[11]....
        /*0058*/ 	.word	0x0500009e


	//   ....[12]....
        /*005c*/ 	.word	0x0500009e


	//   ....[13]....
        /*0060*/ 	.word	0x0500009e


	//   ....[14]....
        /*0064*/ 	.word	0x0500009e


	//   ....[15]....
        /*0068*/ 	.word	0x0500009e


	//   ....[16]....
        /*006c*/ 	.word	0x0500009e


	//   ....[17]....
        /*0070*/ 	.word	0x0500009e


	//   ....[18]....
        /*0074*/ 	.word	0x0500009e


	//   ....[19]....
        /*0078*/ 	.word	0x0500009e


	//----- nvinfo : EIATTR_COOP_GROUP_INSTR_OFFSETS
	.align		4
.L_4003:
        /*007c*/ 	.byte	0x04, 0x28
        /*007e*/ 	.short	(.L_4005 - .L_4004)


	//   ....[0]....
.L_4004:
        /*0080*/ 	.word	0x00001fc0


	//   ....[1]....
        /*0084*/ 	.word	0x00001fd0


	//   ....[2]....
        /*0088*/ 	.word	0x00002000


	//   ....[3]....
        /*008c*/ 	.word	0x00002010


	//   ....[4]....
        /*0090*/ 	.word	0x00002040


	//   ....[5]....
        /*0094*/ 	.word	0x00002050


	//   ....[6]....
        /*0098*/ 	.word	0x00002080


	//   ....[7]....
        /*009c*/ 	.word	0x00002090


	//   ....[8]....
        /*00a0*/ 	.word	0x000020c0


	//   ....[9]....
        /*00a4*/ 	.word	0x000020d0


	//   ....[10]....
        /*00a8*/ 	.word	0x00004f90


	//   ....[11]....
        /*00ac*/ 	.word	0x00004fe0


	//   ....[12]....
        /*00b0*/ 	.word	0x00005050


	//   ....[13]....
        /*00b4*/ 	.word	0x000050b0


	//   ....[14]....
        /*00b8*/ 	.word	0x00005120


	//   ....[15]....
        /*00bc*/ 	.word	0x00005180


	//   ....[16]....
        /*00c0*/ 	.word	0x000051f0


	//   ....[17]....
        /*00c4*/ 	.word	0x00005250


	//   ....[18]....
        /*00c8*/ 	.word	0x000052c0


	//   ....[19]....
        /*00cc*/ 	.word	0x00005320


	//----- nvinfo : EIATTR_EXIT_INSTR_OFFSETS
	.align		4
.L_4005:
        /*00d0*/ 	.byte	0x04, 0x1c
        /*00d2*/ 	.short	(.L_4007 - .L_4006)


	//   ....[0]....
.L_4006:
        /*00d4*/ 	.word	0x00004f30


	//----- nvinfo : EIATTR_MAX_THREADS
	.align		4
.L_4007:
        /*00d8*/ 	.byte	0x04, 0x05
        /*00da*/ 	.short	(.L_4009 - .L_4008)
.L_4008:
        /*00dc*/ 	.word	0x00000100
        /*00e0*/ 	.word	0x00000001
        /*00e4*/ 	.word	0x00000001


	//----- nvinfo : EIATTR_CRS_STACK_SIZE
	.align		4
.L_4009:
        /*00e8*/ 	.byte	0x04, 0x1e
        /*00ea*/ 	.short	(.L_4011 - .L_4010)
.L_4010:
        /*00ec*/ 	.word	0x00000000


	//----- nvinfo : EIATTR_CBANK_PARAM_SIZE
	.align		4
.L_4011:
        /*00f0*/ 	.byte	0x03, 0x19
        /*00f2*/ 	.short	0x0128


	//----- nvinfo : EIATTR_PARAM_CBANK
	.align		4
        /*00f4*/ 	.byte	0x04, 0x0a
        /*00f6*/ 	.short	(.L_4013 - .L_4012)
	.align		4
.L_4012:
        /*00f8*/ 	.word	index@(.nv.constant0._ZN10layer_norm13ln_bwd_kernelINS_13Kernel_traitsIf6__halffS2_fjLj7168ELj1ELj1ELj8ELj8ENS_18Kernel_traits_baseILj7168EfS2_fS2_fjLj256EEEEELb1ELb0ELb1ELb1EEEvNS_9BwdParamsE)
        /*00fc*/ 	.short	0x0210
        /*00fe*/ 	.short	0x0128


	//----- nvinfo : EIATTR_SW_WAR
	.align		4
.L_4013:
        /*0100*/ 	.byte	0x04, 0x36
        /*0102*/ 	.short	(.L_4015 - .L_4014)
.L_4014:
        /*0104*/ 	.word	0x00000008
.L_4015:


//--------------------- .nv.info._ZN10layer_norm13ln_bwd_kernelINS_13Kernel_traitsIf6__halffS2_fjLj7168ELj1ELj1ELj8ELj8ENS_18Kernel_traits_baseILj7168EfS2_fS2_fjLj256EEEEELb1ELb1ELb0ELb0EEEvNS_9BwdParamsE --------------------------
	.section	.nv.info._ZN10layer_norm13ln_bwd_kernelINS_13Kernel_traitsIf6__halffS2_fjLj7168ELj1ELj1ELj8ELj8ENS_18Kernel_traits_baseILj7168EfS2_fS2_fjLj256EEEEELb1ELb1ELb0ELb0EEEvNS_9BwdParamsE,"",@"SHT_CUDA_INFO"
	.sectionflags	@""
	.align	4


	//----- nvinfo : EIATTR_CUDA_API_VERSION
	.align		4
        /*0000*/ 	.byte	0x04, 0x37
        /*0002*/ 	.short	(.L_4017 - .L_4016)
.L_4016:
        /*0004*/ 	.word	0x00000082


	//----- nvinfo : EIATTR_KPARAM_INFO
	.align		4
.L_4017:
        /*0008*/ 	.byte	0x04, 0x17
        /*000a*/ 	.short	(.L_4019 - .L_4018)
.L_4018:
        /*000c*/ 	.word	0x00000000
        /*0010*/ 	.short	0x0000
        /*0012*/ 	.short	0x0000
        /*0014*/ 	.byte	0x00, 0xf0, 0xa1, 0x04


	//----- nvinfo : EIATTR_SPARSE_MMA_MASK
	.align		4
.L_4019:
        /*0018*/ 	.byte	0x03, 0x50
        /*001a*/ 	.short	0x0000


	//----- nvinfo : EIATTR_MAXREG_COUNT
	.align		4
        /*001c*/ 	.byte	0x03, 0x1b
        /*001e*/ 	.short	0x00ff


	//----- nvinfo : EIATTR_NUM_BARRIERS
	.align		4
        /*0020*/ 	.byte	0x02, 0x4c
        /*0022*/ 	.byte	0x01
	.zero		1


	//----- nvinfo : EIATTR_ANNOTATIONS
	.align		4
        /*0024*/ 	.byte	0x04, 0x55
        /*0026*/ 	.short	(.L_4021 - .L_4020)


	//   ....[0]....
.L_4020:
        /*0028*/ 	.word	0x00000001
        /*002c*/ 	.byte	0x60, 0x01, 0x00, 0x00, 0x01, 0x00, 0x00, 0x00, 0x00, 0x0a, 0x00, 0x00, 0x01, 0x00, 0x00, 0x00
        /*003c*/ 	.byte	0x50, 0x4f, 0x00, 0x00


	//----- nvinfo : EIATTR_MERCURY_ISA_VERSION
	.align		4
.L_4021:
        /*0040*/ 	.byte	0x03, 0x5f
        /*0042*/ 	.short	0x0101


	//----- nvinfo : EIATTR_COOP_GROUP_MASK_REGIDS
	.align		4
        /*0044*/ 	.byte	0x04, 0x29
        /*0046*/ 	.short	(.L_4023 - .L_4022)


	//   ....[0]....
.L_4022:
        /*0048*/ 	.word	0xffffffff


	//   ....[1]....
        /*004c*/ 	.word	0xffffffff


	//   ....[2]....
        /*0050*/ 	.word	0xffffffff


	//   ....[3]....
        /*0054*/ 	.word	0xffffffff


	//   ....[4]....
        /*0058*/ 	.word	0xffffffff


	//   ....[5]....
        /*005c*/ 	.word	0xffffffff


	//   ....[6]....
        /*0060*/ 	.word	0xffffffff


	//   ....[7]....
        /*0064*/ 	.word	0xffffffff


	//   ....[8]....
        /*0068*/ 	.word	0xffffffff


	//   ....[9]....
        /*006c*/ 	.word	0xffffffff


	//   ....[10]....
        /*0070*/ 	.word	0x050000d6


	//   ....[11]....
        /*0074*/ 	.word	0x050000d6


	//   ....[12]....
        /*0078*/ 	.word	0x050000d6


	//   ....[13]....
        /*007c*/ 	.word	0x050000d6


	//   ....[14]....
        /*0080*/ 	.word	0x050000d6


	//   ....[15]....
        /*0084*/ 	.word	0x050000d6


	//   ....[16]....
        /*0088*/ 	.word	0x050000d6


	//   ....[17]....
        /*008c*/ 	.word	0x050000d6


	//   ....[18]....
        /*0090*/ 	.word	0x050000d6


	//   ....[19]....
        /*0094*/ 	.word	0x050000d6


	//----- nvinfo : EIATTR_COOP_GROUP_INSTR_OFFSETS
	.align		4
.L_4023:
        /*0098*/ 	.byte	0x04, 0x28
        /*009a*/ 	.short	(.L_4025 - .L_4024)


	//   ....[0]....
.L_4024:
        /*009c*/ 	.word	0x00002460


	//   ....[1]....
        /*00a0*/ 	.word	0x00002470


	//   ....[2]....
        /*00a4*/ 	.word	0x000024a0


	//   ....[3]....
        /*00a8*/ 	.word	0x000024b0


	//   ....[4]....
        /*00ac*/ 	.word	0x000024e0


	//   ....[5]....
        /*00b0*/ 	.word	0x000024f0


	//   ....[6]....
        /*00b4*/ 	.word	0x00002520


	//   ....[7]....
        /*00b8*/ 	.word	0x00002530


	//   ....[8]....
        /*00bc*/ 	.word	0x00002560


	//   ....[9]....
        /*00c0*/ 	.word	0x00002570


	//   ....[10]....
        /*00c4*/ 	.word	0x000055f0


	//   ....[11]....
        /*00c8*/ 	.word	0x00005640


	//   ....[12]....
        /*00cc*/ 	.word	0x000056a0


	//   ....[13]....
        /*00d0*/ 	.word	0x00005700


	//   ....[14]....
        /*00d4*/ 	.word	0x00005760


	//   ....[15]....
        /*00d8*/ 	.word	0x000057c0


	//   ....[16]....
        /*00dc*/ 	.word	0x00005820


	//   ....[17]....
        /*00e0*/ 	.word	0x00005880


	//   ....[18]....
        /*00e4*/ 	.word	0x000058e0


	//   ....[19]....
        /*00e8*/ 	.word	0x00005940


	//----- nvinfo : EIATTR_EXIT_INSTR_OFFSETS
	.align		4
.L_4025:
        /*00ec*/ 	.byte	0x04, 0x1c
        /*00ee*/ 	.short	(.L_4027 - .L_4026)


	//   ....[0]....
.L_4026:
        /*00f0*/ 	.word	0x00005500


	//   ....[1]....
        /*00f4*/ 	.word	0x000055a0


	//----- nvinfo : EIATTR_MAX_THREADS
	.align		4
.L_4027:
        /*00f8*/ 	.byte	0x04, 0x05
        /*00fa*/ 	.short	(.L_4029 - .L_4028)
.L_4028:
        /*00fc*/ 	.word	0x00000100
        /*0100*/ 	.word	0x00000001
        /*0104*/ 	.word	0x00000001


	//----- nvinfo : EIATTR_CRS_STACK_SIZE
	.align		4
.L_4029:
        /*0108*/ 	.byte	0x04, 0x1e
        /*010a*/ 	.short	(.L_4031 - .L_4030)
.L_4030:
        /*010c*/ 	.word	0x00000000


	//----- nvinfo : EIATTR_CBANK_PARAM_SIZE
	.align		4
.L_4031:
        /*0110*/ 	.byte	0x03, 0x19
        /*0112*/ 	.short	0x0128


	//----- nvinfo : EIATTR_PARAM_CBANK
	.align		4
        /*0114*/ 	.byte	0x04, 0x0a
        /*0116*/ 	.short	(.L_4033 - .L_4032)
	.align		4
.L_4032:
        /*0118*/ 	.word	index@(.nv.constant0._ZN10layer_norm13ln_bwd_kernelINS_13Kernel_traitsIf6__halffS2_fjLj7168ELj1ELj1ELj8ELj8ENS_18Kernel_traits_baseILj7168EfS2_fS2_fjLj256EEEEELb1ELb1ELb0ELb0EEEvNS_9BwdParamsE)
        /*011c*/ 	.short	0x0210
        /*011e*/ 	.short	0x0128


	//----- nvinfo : EIATTR_SW_WAR
	.align		4
.L_4033:
        /*0120*/ 	.byte	0x04, 0x36
        /*0122*/ 	.short	(.L_4035 - .L_4034)
.L_4034:
        /*0124*/ 	.word	0x00000008
.L_4035:


//--------------------- .nv.info._ZN10layer_norm13ln_bwd_kernelINS_13Kernel_traitsIf6__halffS2_fjLj7168ELj1ELj1ELj8ELj8ENS_18Kernel_traits_baseILj7168EfS2_fS2_fjLj256EEEEELb1ELb1ELb0ELb1EEEvNS_9BwdParamsE --------------------------
	.section	.nv.info._ZN10layer_norm13ln_bwd_kernelINS_13Kernel_traitsIf6__halffS2_fjLj7168ELj1ELj1ELj8ELj8ENS_18Kernel_traits_baseILj7168EfS2_fS2_fjLj256EEEEELb1ELb1ELb0ELb1EEEvNS_9BwdParamsE,"",@"SHT_CUDA_INFO"
	.sectionflags	@""
	.align	4


	//----- nvinfo : EIATTR_CUDA_API_VERSION
	.align		4
        /*0000*/ 	.byte	0x04, 0x37
        /*0002*/ 	.short	(.L_4037 - .L_4036)
.L_4036:
        /*0004*/ 	.word	0x00000082


	//----- nvinfo : EIATTR_KPARAM_INFO
	.align		4
.L_4037:
        /*0008*/ 	.byte	0x04, 0x17
        /*000a*/ 	.short	(.L_4039 - .L_4038)
.L_4038:
        /*000c*/ 	.word	0x00000000
        /*0010*/ 	.short	0x0000
        /*0012*/ 	.short	0x0000
        /*0014*/ 	.byte	0x00, 0xf0, 0xa1, 0x04


	//----- nvinfo : EIATTR_SPARSE_MMA_MASK
	.align		4
.L_4039:
        /*0018*/ 	.byte	0x03, 0x50
        /*001a*/ 	.short	0x0000


	//----- nvinfo : EIATTR_MAXREG_COUNT
	.align		4
        /*001c*/ 	.byte	0x03, 0x1b
        /*001e*/ 	.short	0x00ff


	//----- nvinfo : EIATTR_NUM_BARRIERS
	.align		4
        /*0020*/ 	.byte	0x02, 0x4c
        /*0022*/ 	.byte	0x01
	.zero		1


	//----- nvinfo : EIATTR_ANNOTATIONS
	.align		4
        /*0024*/ 	.byte	0x04, 0x55
        /*0026*/ 	.short	(.L_4041 - .L_4040)


	//   ....[0]....
.L_4040:
        /* <DEDUP_REMOVED lines=16> */


	//----- nvinfo : EIATTR_MERCURY_ISA_VERSION
	.align		4
.L_4041:
        /*0118*/ 	.byte	0x03, 0x5f
        /*011a*/ 	.short	0x0101


	//----- nvinfo : EIATTR_COOP_GROUP_MASK_REGIDS
	.align		4
        /*011c*/ 	.byte	0x04, 0x29
        /*011e*/ 	.short	(.L_4043 - .L_4042)


	//   ....[0]....
.L_4042:
        /*0120*/ 	.word	0xffffffff


	//   ....[1]....
        /*0124*/ 	.word	0xffffffff


	//   ....[2]....
        /*0128*/ 	.word	0xffffffff


	//   ....[3]....
        /*012c*/ 	.word	0xffffffff


	//   ....[4]....
        /*0130*/ 	.word	0xffffffff


	//   ....[5]....
        /*0134*/ 	.word	0xffffffff


	//   ....[6]....
        /*0138*/ 	.word	0xffffffff


	//   ....[7]....
        /*013c*/ 	.word	0xffffffff


	//   ....[8]....
        /*0140*/ 	.word	0xffffffff


	//   ....[9]....
        /*0144*/ 	.word	0xffffffff


	//   ....[10]....
        /*0148*/ 	.word	0x0500007f


	//   ....[11]....
        /*014c*/ 	.word	0x0500007f


	//   ....[12]....
        /*0150*/ 	.word	0x0500007f


	//   ....[13]....
        /*0154*/ 	.word	0x0500007f


	//   ....[14]....
        /*0158*/ 	.word	0x0500007f


	//   ....[15]....
        /*015c*/ 	.word	0x0500007f


	//   ....[16]....
        /*0160*/ 	.word	0x0500007f


	//   ....[17]....
        /*0164*/ 	.word	0x0500007f


	//   ....[18]....
        /*0168*/ 	.word	0x0500007f


	//   ....[19]....
        /*016c*/ 	.word	0x0500007f


	//----- nvinfo : EIATTR_COOP_GROUP_INSTR_OFFSETS
	.align		4
.L_4043:
        /*0170*/ 	.byte	0x04, 0x28
        /*0172*/ 	.short	(.L_4045 - .L_4044)


	//   ....[0]....
.L_4044:
        /*0174*/ 	.word	0x00001fa0


	//   ....[1]....
        /*0178*/ 	.word	0x00001fc0


	//   ....[2]....
        /*017c*/ 	.word	0x00001fe0


	//   ....[3]....
        /*0180*/ 	.word	0x00002000


	//   ....[4]....
        /*0184*/ 	.word	0x00002020


	//   ....[5]....
        /*0188*/ 	.word	0x00002040


	//   ....[6]....
        /*018c*/ 	.word	0x00002060


	//   ....[7]....
        /*0190*/ 	.word	0x00002080


	//   ....[8]....
        /*0194*/ 	.word	0x00002090


	//   ....[9]....
        /*0198*/ 	.word	0x000020b0


	//   ....[10]....
        /*019c*/ 	.word	0x00004e80


	//   ....[11]....
        /*01a0*/ 	.word	0x00004ed0


	//   ....[12]....
        /*01a4*/ 	.word	0x00004f30


	//   ....[13]....
        /*01a8*/ 	.word	0x00004f80


	//   ....[14]....
        /*01ac*/ 	.word	0x00004fe0


	//   ....[15]....
        /*01b0*/ 	.word	0x00005030


	//   ....[16]....
        /*01b4*/ 	.word	0x00005090


	//   ....[17]....
        /*01b8*/ 	.word	0x000050e0


	//   ....[18]....
        /*01bc*/ 	.word	0x00005140


	//   ....[19]....
        /*01c0*/ 	.word	0x00005190


	//----- nvinfo : EIATTR_EXIT_INSTR_OFFSETS
	.align		4
.L_4045:
        /*01c4*/ 	.byte	0x04, 0x1c
        /*01c6*/ 	.short	(.L_4047 - .L_4046)


	//   ....[0]....
.L_4046:
        /*01c8*/ 	.word	0x00004e20


	//----- nvinfo : EIATTR_MAX_THREADS
	.align		4
.L_4047:
        /*01cc*/ 	.byte	0x04, 0x05
        /*01ce*/ 	.short	(.L_4049 - .L_4048)
.L_4048:
        /*01d0*/ 	.word	0x00000100
        /*01d4*/ 	.word	0x00000001
        /*01d8*/ 	.word	0x00000001


	//----- nvinfo : EIATTR_CRS_STACK_SIZE
	.align		4
.L_4049:
        /*01dc*/ 	.byte	0x04, 0x1e
        /*01de*/ 	.short	(.L_4051 - .L_4050)
.L_4050:
        /*01e0*/ 	.word	0x00000000


	//----- nvinfo : EIATTR_CBANK_PARAM_SIZE
	.align		4
.L_4051:
        /*01e4*/ 	.byte	0x03, 0x19
        /*01e6*/ 	.short	0x0128


	//----- nvinfo : EIATTR_PARAM_CBANK
	.align		4
        /*01e8*/ 	.byte	0x04, 0x0a
        /*01ea*/ 	.short	(.L_4053 - .L_4052)
	.align		4
.L_4052:
        /*01ec*/ 	.word	index@(.nv.constant0._ZN10layer_norm13ln_bwd_kernelINS_13Kernel_traitsIf6__halffS2_fjLj7168ELj1ELj1ELj8ELj8ENS_18Kernel_traits_baseILj7168EfS2_fS2_fjLj256EEEEELb1ELb1ELb0ELb1EEEvNS_9BwdParamsE)
        /*01f0*/ 	.short	0x0210
        /*01f2*/ 	.short	0x0128


	//----- nvinfo : EIATTR_SW_WAR
	.align		4
.L_4053:
        /*01f4*/ 	.byte	0x04, 0x36
        /*01f6*/ 	.short	(.L_4055 - .L_4054)
.L_4054:
        /*01f8*/ 	.word	0x00000008
.L_4055:


//--------------------- .nv.info._ZN10layer_norm22ln_bwd_finalize_kernelINS_22Kernel_traits_finalizeILj7168Ef6__halffS2_fjLb1ELj1024ELj4ENS_18Kernel_traits_baseILj7168EfS2_fS2_fjLj1024EEEEELb1ELb0EEEvNS_9BwdParamsE --------------------------
	.section	.nv.info._ZN10layer_norm22ln_bwd_finalize_kernelINS_22Kernel_traits_finalizeILj7168Ef6__halffS2_fjLb1ELj1024ELj4ENS_18Kernel_traits_baseILj7168EfS2_fS2_fjLj1024EEEEELb1ELb0EEEvNS_9BwdParamsE,"",@"SHT_CUDA_INFO"
	.sectionflags	@""
	.align	4


	//----- nvinfo : EIATTR_CUDA_API_VERSION
	.align		4
        /*0000*/ 	.byte	0x04, 0x37
        /*0002*/ 	.short	(.L_4057 - .L_4056)
.L_4056:
        /*0004*/ 	.word	0x00000082


	//----- nvinfo : EIATTR_KPARAM_INFO
	.align		4
.L_4057:
        /*0008*/ 	.byte	0x04, 0x17
        /*000a*/ 	.short	(.L_4059 - .L_4058)
.L_4058:
        /*000c*/ 	.word	0x00000000
        /*0010*/ 	.short	0x0000
        /*0012*/ 	.short	0x0000
        /*0014*/ 	.byte	0x00, 0xf0, 0xa1, 0x04


	//----- nvinfo : EIATTR_SPARSE_MMA_MASK
	.align		4
.L_4059:
        /*0018*/ 	.byte	0x03, 0x50
        /*001a*/ 	.short	0x0000


	//----- nvinfo : EIATTR_MAXREG_COUNT
	.align		4
        /*001c*/ 	.byte	0x03, 0x1b
        /*001e*/ 	.short	0x0040


	//----- nvinfo : EIATTR_NUM_BARRIERS
	.align		4
        /*0020*/ 	.byte	0x02, 0x4c
        /*0022*/ 	.byte	0x01
	.zero		1


	//----- nvinfo : EIATTR_MERCURY_ISA_VERSION
	.align		4
        /*0024*/ 	.byte	0x03, 0x5f
        /*0026*/ 	.short	0x0101


	//----- nvinfo : EIATTR_COOP_GROUP_MASK_REGIDS
	.align		4
        /*0028*/ 	.byte	0x04, 0x29
        /*002a*/ 	.short	(.L_4061 - .L_4060)


	//   ....[0]....
.L_4060:
        /*002c*/ 	.word	0xffffffff


	//   ....[1]....
        /*0030*/ 	.word	0xffffffff


	//   ....[2]....
        /*0034*/ 	.word	0xffffffff


	//   ....[3]....
        /*0038*/ 	.word	0xffffffff


	//   ....[4]....
        /*003c*/ 	.word	0xffffffff


	//   ....[5]....
        /*0040*/ 	.word	0xffffffff


	//   ....[6]....
        /*0044*/ 	.word	0xffffffff


	//   ....[7]....
        /*0048*/ 	.word	0xffffffff


	//   ....[8]....
        /*004c*/ 	.word	0xffffffff


	//   ....[9]....
        /*0050*/ 	.word	0xffffffff


	//   ....[10]....
        /*0054*/ 	.word	0xffffffff


	//   ....[11]....
        /*0058*/ 	.word	0xffffffff


	//   ....[12]....
        /*005c*/ 	.word	0xffffffff


	//   ....[13]....
        /*0060*/ 	.word	0xffffffff


	//   ....[14]....
        /*0064*/ 	.word	0xffffffff


	//   ....[15]....
        /*0068*/ 	.word	0x05000014


	//   ....[16]....
        /*006c*/ 	.word	0x05000014


	//   ....[17]....
        /*0070*/ 	.word	0x05000014


	//   ....[18]....
        /*0074*/ 	.word	0x05000014


	//   ....[19]....
        /*0078*/ 	.word	0x05000014


	//   ....[20]....
        /*007c*/ 	.word	0x05000014


	//   ....[21]....
        /*0080*/ 	.word	0x05000014


	//   ....[22]....
        /*0084*/ 	.word	0x05000014


	//   ....[23]....
        /*0088*/ 	.word	0x05000014


	//   ....[24]....
        /*008c*/ 	.word	0x05000014


	//   ....[25]....
        /*0090*/ 	.word	0x05000014


	//   ....[26]....
        /*0094*/ 	.word	0x05000014


	//   ....[27]....
        /*0098*/ 	.word	0x05000014


	//   ....[28]....
        /*009c*/ 	.word	0x05000014


	//   ....[29]....
        /*00a0*/ 	.word	0x05000014


	//----- nvinfo : EIATTR_COOP_GROUP_INSTR_OFFSETS
	.align		4
.L_4061:
        /*00a4*/ 	.byte	0x04, 0x28
        /*00a6*/ 	.short	(.L_4063 - .L_4062)


	//   ....[0]....
.L_4062:
        /*00a8*/ 	.word	0x00000ad0


	//   ....[1]....
        /*00ac*/ 	.word	0x00000ae0


	//   ....[2]....
        /*00b0*/ 	.word	0x00000af0


	//   ....[3]....
        /*00b4*/ 	.word	0x00000b20


	//   ....[4]....
        /*00b8*/ 	.word	0x00000b40


	//   ....[5]....
        /*00bc*/ 	.word	0x00000b50


	//   ....[6]....
        /*00c0*/ 	.word	0x00000b90


	//   ....[7]....
        /*00c4*/ 	.word	0x00000ba0


	//   ....[8]....
        /*00c8*/ 	.word	0x00000bb0


	//   ....[9]....
        /*00cc*/ 	.word	0x00000be0


	//   ....[10]....
        /*00d0*/ 	.word	0x00000c00


	//   ....[11]....
        /*00d4*/ 	.word	0x00000c10


	//   ....[12]....
        /*00d8*/ 	.word	0x00000c40


	//   ....[13]....
        /*00dc*/ 	.word	0x00000c60


	//   ....[14]....
        /*00e0*/ 	.word	0x00000c70


	//   ....[15]....
        /*00e4*/ 	.word	0x00000ef0


	//   ....[16]....
        /*00e8*/ 	.word	0x00000f60


	//   ....[17]....
        /*00ec*/ 	.word	0x00000fd0


	//   ....[18]....
        /*00f0*/ 	.word	0x00001040


	//   ....[19]....
        /*00f4*/ 	.word	0x000010b0


	//   ....[20]....
        /*00f8*/ 	.word	0x00001110


	//   ....[21]....
        /*00fc*/ 	.word	0x00001180


	//   ....[22]....
        /*0100*/ 	.word	0x000011f0


	//   ....[23]....
        /*0104*/ 	.word	0x00001260


	//   ....[24]....
        /*0108*/ 	.word	0x000012d0


	//   ....[25]....
        /*010c*/ 	.word	0x00001330


	//   ....[26]....
        /*0110*/ 	.word	0x000013a0


	//   ....[27]....
        /*0114*/ 	.word	0x00001410


	//   ....[28]....
        /*0118*/ 	.word	0x00001480


	//   ....[29]....
        /*011c*/ 	.word	0x000014f0


	//----- nvinfo : EIATTR_EXIT_INSTR_OFFSETS
	.align		4
.L_4063:
        /*0120*/ 	.byte	0x04, 0x1c
        /*0122*/ 	.short	(.L_4065 - .L_4064)


	//   ....[0]....
.L_4064:
        /*0124*/ 	.word	0x00000070


	//   ....[1]....
        /*0128*/ 	.word	0x00000e90


	//----- nvinfo : EIATTR_MAX_THREADS
	.align		4
.L_4065:
        /*012c*/ 	.byte	0x04, 0x05
        /*012e*/ 	.short	(.L_4067 - .L_4066)
.L_4066:
        /*0130*/ 	.word	0x00000400
        /*0134*/ 	.word	0x00000001
        /*0138*/ 	.word	0x00000001


	//----- nvinfo : EIATTR_CRS_STACK_SIZE
	.align		4
.L_4067:
        /*013c*/ 	.byte	0x04, 0x1e
        /*013e*/ 	.short	(.L_4069 - .L_4068)
.L_4068:
        /*0140*/ 	.word	0x00000000


	//----- nvinfo : EIATTR_CBANK_PARAM_SIZE
	.align		4
.L_4069:
        /*0144*/ 	.byte	0x03, 0x19
        /*0146*/ 	.short	0x0128


	//----- nvinfo : EIATTR_PARAM_CBANK
	.align		4
        /*0148*/ 	.byte	0x04, 0x0a
        /*014a*/ 	.short	(.L_4071 - .L_4070)
	.align		4
.L_4070:
        /*014c*/ 	.word	index@(.nv.constant0._ZN10layer_norm22ln_bwd_finalize_kernelINS_22Kernel_traits_finalizeILj7168Ef6__halffS2_fjLb1ELj1024ELj4ENS_18Kernel_traits_baseILj7168EfS2_fS2_fjLj1024EEEEELb1ELb0EEEvNS_9BwdParamsE)
        /*0150*/ 	.short	0x0210
        /*0152*/ 	.short	0x0128


	//----- nvinfo : EIATTR_SW_WAR
	.align		4
.L_4071:
        /*0154*/ 	.byte	0x04, 0x36
        /*0156*/ 	.short	(.L_4073 - .L_4072)
.L_4072:
        /*0158*/ 	.word	0x00000008
.L_4073:


//--------------------- .nv.info._ZN10layer_norm13ln_bwd_kernelINS_13Kernel_traitsIf6__halffS2_fjLj7168ELj1ELj1ELj8ELj8ENS_18Kernel_traits_baseILj7168EfS2_fS2_fjLj256EEEEELb1ELb1ELb1ELb0EEEvNS_9BwdParamsE --------------------------
	.section	.nv.info._ZN10layer_norm13ln_bwd_kernelINS_13Kernel_traitsIf6__halffS2_fjLj7168ELj1ELj1ELj8ELj8ENS_18Kernel_traits_baseILj7168EfS2_fS2_fjLj256EEEEELb1ELb1ELb1ELb0EEEvNS_9BwdParamsE,"",@"SHT_CUDA_INFO"
	.sectionflags	@""
	.align	4


	//----- nvinfo : EIATTR_CUDA_API_VERSION
	.align		4
        /*0000*/ 	.byte	0x04, 0x37
        /*0002*/ 	.short	(.L_4075 - .L_4074)
.L_4074:
        /*0004*/ 	.word	0x00000082


	//----- nvinfo : EIATTR_KPARAM_INFO
	.align		4
.L_4075:
        /*0008*/ 	.byte	0x04, 0x17
        /*000a*/ 	.short	(.L_4077 - .L_4076)
.L_4076:
        /*000c*/ 	.word	0x00000000
        /*0010*/ 	.short	0x0000
        /*0012*/ 	.short	0x0000
        /*0014*/ 	.byte	0x00, 0xf0, 0xa1, 0x04


	//----- nvinfo : EIATTR_SPARSE_MMA_MASK
	.align		4
.L_4077:
        /*0018*/ 	.byte	0x03, 0x50
        /*001a*/ 	.short	0x0000


	//----- nvinfo : EIATTR_MAXREG_COUNT
	.align		4
        /*001c*/ 	.byte	0x03, 0x1b
        /*001e*/ 	.short	0x00ff


	//----- nvinfo : EIATTR_NUM_BARRIERS
	.align		4
        /*0020*/ 	.byte	0x02, 0x4c
        /*0022*/ 	.byte	0x01
	.zero		1


	//----- nvinfo : EIATTR_ANNOTATIONS
	.align		4
        /*0024*/ 	.byte	0x04, 0x55
        /*0026*/ 	.short	(.L_4079 - .L_4078)


	//   ....[0]....
.L_4078:
        /* <DEDUP_REMOVED lines=13> */


	//----- nvinfo : EIATTR_MERCURY_ISA_VERSION
	.align		4
.L_4079:
        /*00e8*/ 	.byte	0x03, 0x5f
        /*00ea*/ 	.short	0x0101


	//----- nvinfo : EIATTR_COOP_GROUP_MASK_REGIDS
	.align		4
        /*00ec*/ 	.byte	0x04, 0x29
        /*00ee*/ 	.short	(.L_4081 - .L_4080)


	//   ....[0]....
.L_4080:
        /*00f0*/ 	.word	0xffffffff


	//   ....[1]....
        /*00f4*/ 	.word	0xffffffff


	//   ....[2]....
        /*00f8*/ 	.word	0xffffffff


	//   ....[3]....
        /*00fc*/ 	.word	0xffffffff


	//   ....[4]....
        /*0100*/ 	.word	0xffffffff


	//   ....[5]....
        /*0104*/ 	.word	0xffffffff


	//   ....[6]....
        /*0108*/ 	.word	0xffffffff


	//   ....[7]....
        /*010c*/ 	.word	0xffffffff


	//   ....[8]....
        /*0110*/ 	.word	0xffffffff


	//   ....[9]....
        /*0114*/ 	.word	0xffffffff


	//   ....[10]....
        /*0118*/ 	.word	0x050000bb


	//   ....[11]....
        /*011c*/ 	.word	0x050000bb


	//   ....[12]....
        /*0120*/ 	.word	0x050000bb


	//   ....[13]....
        /*0124*/ 	.word	0x050000bb


	//   ....[14]....
        /*0128*/ 	.word	0x050000bb


	//   ....[15]....
        /*012c*/ 	.word	0x050000bb


	//   ....[16]....
        /*0130*/ 	.word	0x050000bb


	//   ....[17]....
        /*0134*/ 	.word	0x050000bb


	//   ....[18]....
        /*0138*/ 	.word	0x050000bb


	//   ....[19]....
        /*013c*/ 	.word	0x050000bb


	//----- nvinfo : EIATTR_COOP_GROUP_INSTR_OFFSETS
	.align		4
.L_4081:
        /*0140*/ 	.byte	0x04, 0x28
        /*0142*/ 	.short	(.L_4083 - .L_4082)


	//   ....[0]....
.L_4082:
        /*0144*/ 	.word	0x00002b40


	//   ....[1]....
        /*0148*/ 	.word	0x00002b60


	//   ....[2]....
        /*014c*/ 	.word	0x00002b80


	//   ....[3]....
        /*0150*/ 	.word	0x00002ba0


	//   ....[4]....
        /*0154*/ 	.word	0x00002bc0


	//   ....[5]....
        /*0158*/ 	.word	0x00002be0


	//   ....[6]....
        /*015c*/ 	.word	0x00002c00


	//   ....[7]....
        /*0160*/ 	.word	0x00002c20


	//   ....[8]....
        /*0164*/ 	.word	0x00002c40


	//   ....[9]....
        /*0168*/ 	.word	0x00002c50


	//   ....[10]....
        /*016c*/ 	.word	0x000074e0


	//   ....[11]....
        /*0170*/ 	.word	0x00007550


	//   ....[12]....
        /*0174*/ 	.word	0x000075c0


	//   ....[13]....
        /*0178*/ 	.word	0x00007630


	//   ....[14]....
        /*017c*/ 	.word	0x000076a0


	//   ....[15]....
        /*0180*/ 	.word	0x00007710


	//   ....[16]....
        /*0184*/ 	.word	0x00007780


	//   ....[17]....
        /*0188*/ 	.word	0x000077f0


	//   ....[18]....
        /*018c*/ 	.word	0x00007860


	//   ....[19]....
        /*0190*/ 	.word	0x000078b0


	//----- nvinfo : EIATTR_EXIT_INSTR_OFFSETS
	.align		4
.L_4083:
        /*0194*/ 	.byte	0x04, 0x1c
        /*0196*/ 	.short	(.L_4085 - .L_4084)


	//   ....[0]....
.L_4084:
        /*0198*/ 	.word	0x000073e0


	//   ....[1]....
        /*019c*/ 	.word	0x00007480


	//----- nvinfo : EIATTR_MAX_THREADS
	.align		4
.L_4085:
        /*01a0*/ 	.byte	0x04, 0x05
        /*01a2*/ 	.short	(.L_4087 - .L_4086)
.L_4086:
        /*01a4*/ 	.word	0x00000100
        /*01a8*/ 	.word	0x00000001
        /*01ac*/ 	.word	0x00000001


	//----- nvinfo : EIATTR_CRS_STACK_SIZE
	.align		4
.L_4087:
        /*01b0*/ 	.byte	0x04, 0x1e
        /*01b2*/ 	.short	(.L_4089 - .L_4088)
.L_4088:
        /*01b4*/ 	.word	0x00000000


	//----- nvinfo : EIATTR_CBANK_PARAM_SIZE
	.align		4
.L_4089:
        /*01b8*/ 	.byte	0x03, 0x19
        /*01ba*/ 	.short	0x0128


	//----- nvinfo : EIATTR_PARAM_CBANK
	.align		4
        /*01bc*/ 	.byte	0x04, 0x0a
        /*01be*/ 	.short	(.L_4091 - .L_4090)
	.align		4
.L_4090:
        /*01c0*/ 	.word	index@(.nv.constant0._ZN10layer_norm13ln_bwd_kernelINS_13Kernel_traitsIf6__halffS2_fjLj7168ELj1ELj1ELj8ELj8ENS_18Kernel_traits_baseILj7168EfS2_fS2_fjLj256EEEEELb1ELb1ELb1ELb0EEEvNS_9BwdParamsE)
        /*01c4*/ 	.short	0x0210
        /*01c6*/ 	.short	0x0128


	//----- nvinfo : EIATTR_SW_WAR
	.align		4
.L_4091:
        /*01c8*/ 	.byte	0x04, 0x36
        /*01ca*/ 	.short	(.L_4093 - .L_4092)
.L_4092:
        /*01cc*/ 	.word	0x00000008
.L_4093:


//--------------------- .nv.info._ZN10layer_norm22ln_bwd_finalize_kernelINS_22Kernel_traits_finalizeILj7168Ef6__halffS2_fjLb1ELj1024ELj4ENS_18Kernel_traits_baseILj7168EfS2_fS2_fjLj1024EEEEELb1ELb1EEEvNS_9BwdParamsE --------------------------
	.section	.nv.info._ZN10layer_norm22ln_bwd_finalize_kernelINS_22Kernel_traits_finalizeILj7168Ef6__halffS2_fjLb1ELj1024ELj4ENS_18Kernel_traits_baseILj7168EfS2_fS2_fjLj1024EEEEELb1ELb1EEEvNS_9BwdParamsE,"",@"SHT_CUDA_INFO"
	.sectionflags	@""
	.align	4


	//----- nvinfo : EIATTR_CUDA_API_VERSION
	.align		4
        /*0000*/ 	.byte	0x04, 0x37
        /*0002*/ 	.short	(.L_4095 - .L_4094)
.L_4094:
        /*0004*/ 	.word	0x00000082


	//----- nvinfo : EIATTR_KPARAM_INFO
	.align		4
.L_4095:
        /*0008*/ 	.byte	0x04, 0x17
        /*000a*/ 	.short	(.L_4097 - .L_4096)
.L_4096:
        /*000c*/ 	.word	0x00000000
        /*0010*/ 	.short	0x0000
        /*0012*/ 	.short	0x0000
        /*0014*/ 	.byte	0x00, 0xf0, 0xa1, 0x04


	//----- nvinfo : EIATTR_SPARSE_MMA_MASK
	.align		4
.L_4097:
        /*0018*/ 	.byte	0x03, 0x50
        /*001a*/ 	.short	0x0000


	//----- nvinfo : EIATTR_MAXREG_COUNT
	.align		4
        /*001c*/ 	.byte	0x03, 0x1b
        /*001e*/ 	.short	0x0040


	//----- nvinfo : EIATTR_NUM_BARRIERS
	.align		4
        /*0020*/ 	.byte	0x02, 0x4c
        /*0022*/ 	.byte	0x01
	.zero		1


	//----- nvinfo : EIATTR_MERCURY_ISA_VERSION
	.align		4
        /*0024*/ 	.byte	0x03, 0x5f
        /*0026*/ 	.short	0x0101


	//----- nvinfo : EIATTR_COOP_GROUP_MASK_REGIDS
	.align		4
        /*0028*/ 	.byte	0x04, 0x29
        /*002a*/ 	.short	(.L_4099 - .L_4098)


	//   ....[0]....
.L_4098:
        /*002c*/ 	.word	0xffffffff


	//   ....[1]....
        /*0030*/ 	.word	0xffffffff


	//   ....[2]....
        /*0034*/ 	.word	0xffffffff


	//   ....[3]....
        /*0038*/ 	.word	0xffffffff


	//   ....[4]....
        /*003c*/ 	.word	0xffffffff


	//   ....[5]....
        /*0040*/ 	.word	0xffffffff


	//   ....[6]....
        /*0044*/ 	.word	0xffffffff


	//   ....[7]....
        /*0048*/ 	.word	0xffffffff


	//   ....[8]....
        /*004c*/ 	.word	0xffffffff


	//   ....[9]....
        /*0050*/ 	.word	0xffffffff


	//   ....[10]....
        /*0054*/ 	.word	0xffffffff


	//   ....[11]....
        /*0058*/ 	.word	0xffffffff


	//   ....[12]....
        /*005c*/ 	.word	0xffffffff


	//   ....[13]....
        /*0060*/ 	.word	0xffffffff


	//   ....[14]....
        /*0064*/ 	.word	0xffffffff


	//   ....[15]....
        /*0068*/ 	.word	0x05000014


	//   ....[16]....
        /*006c*/ 	.word	0x05000014


	//   ....[17]....
        /*0070*/ 	.word	0x05000014


	//   ....[18]....
        /*0074*/ 	.word	0x05000014


	//   ....[19]....
        /*0078*/ 	.word	0x05000014


	//   ....[20]....
        /*007c*/ 	.word	0x05000014


	//   ....[21]....
        /*0080*/ 	.word	0x05000014


	//   ....[22]....
        /*0084*/ 	.word	0x05000014


	//   ....[23]....
        /*0088*/ 	.word	0x05000014


	//   ....[24]....
        /*008c*/ 	.word	0x05000014


	//   ....[25]....
        /*0090*/ 	.word	0x05000014


	//   ....[26]....
        /*0094*/ 	.word	0x05000014


	//   ....[27]....
        /*0098*/ 	.word	0x05000014


	//   ....[28]....
        /*009c*/ 	.word	0x05000014


	//   ....[29]....
        /*00a0*/ 	.word	0x05000014


	//----- nvinfo : EIATTR_COOP_GROUP_INSTR_OFFSETS
	.align		4
.L_4099:
        /*00a4*/ 	.byte	0x04, 0x28
        /*00a6*/ 	.short	(.L_4101 - .L_4100)


	//   ....[0]....
.L_4100:
        /*00a8*/ 	.word	0x00000ab0


	//   ....[1]....
        /*00ac*/ 	.word	0x00000ac0


	//   ....[2]....
        /*00b0*/ 	.word	0x00000ad0


	//   ....[3]....
        /*00b4*/ 	.word	0x00000b00


	//   ....[4]....
        /*00b8*/ 	.word	0x00000b20


	//   ....[5]....
        /*00bc*/ 	.word	0x00000b30


	//   ....[6]....
        /*00c0*/ 	.word	0x00000b60


	//   ....[7]....
        /*00c4*/ 	.word	0x00000b80


	//   ....[8]....
        /*00c8*/ 	.word	0x00000b90


	//   ....[9]....
        /*00cc*/ 	.word	0x00000bc0


	//   ....[10]....
        /*00d0*/ 	.word	0x00000be0


	//   ....[11]....
        /*00d4*/ 	.word	0x00000bf0


	//   ....[12]....
        /*00d8*/ 	.word	0x00000c20


	//   ....[13]....
        /*00dc*/ 	.word	0x00000c40


	//   ....[14]....
        /*00e0*/ 	.word	0x00000c50


	//   ....[15]....
        /*00e4*/ 	.word	0x00000eb0


	//   ....[16]....
        /*00e8*/ 	.word	0x00000f20


	//   ....[17]....
        /*00ec*/ 	.word	0x00000f90


	//   ....[18]....
        /*00f0*/ 	.word	0x00001000


	//   ....[19]....
        /*00f4*/ 	.word	0x00001070


	//   ....[20]....
        /*00f8*/ 	.word	0x000010d0


	//   ....[21]....
        /*00fc*/ 	.word	0x00001140


	//   ....[22]....
        /*0100*/ 	.word	0x000011b0


	//   ....[23]....
        /*0104*/ 	.word	0x00001220


	//   ....[24]....
        /*0108*/ 	.word	0x00001290


	//   ....[25]....
        /*010c*/ 	.word	0x000012f0


	//   ....[26]....
        /*0110*/ 	.word	0x00001360


	//   ....[27]....
        /*0114*/ 	.word	0x000013d0


	//   ....[28]....
        /*0118*/ 	.word	0x00001440


	//   ....[29]....
        /*011c*/ 	.word	0x000014b0


	//----- nvinfo : EIATTR_EXIT_INSTR_OFFSETS
	.align		4
.L_4101:
        /*0120*/ 	.byte	0x04, 0x1c
        /*0122*/ 	.short	(.L_4103 - .L_4102)


	//   ....[0]....
.L_4102:
        /*0124*/ 	.word	0x00000070


	//   ....[1]....
        /*0128*/ 	.word	0x00000e50


	//----- nvinfo : EIATTR_MAX_THREADS
	.align		4
.L_4103:
        /*012c*/ 	.byte	0x04, 0x05
        /*012e*/ 	.short	(.L_4105 - .L_4104)
.L_4104:
        /*0130*/ 	.word	0x00000400
        /*0134*/ 	.word	0x00000001
        /*0138*/ 	.word	0x00000001


	//----- nvinfo : EIATTR_CRS_STACK_SIZE
	.align		4
.L_4105:
        /*013c*/ 	.byte	0x04, 0x1e
        /*013e*/ 	.short	(.L_4107 - .L_4106)
.L_4106:
        /*0140*/ 	.word	0x00000000


	//----- nvinfo : EIATTR_CBANK_PARAM_SIZE
	.align		4
.L_4107:
        /*0144*/ 	.byte	0x03, 0x19
        /*0146*/ 	.short	0x0128


	//----- nvinfo : EIATTR_PARAM_CBANK
	.align		4
        /*0148*/ 	.byte	0x04, 0x0a
        /*014a*/ 	.short	(.L_4109 - .L_4108)
	.align		4
.L_4108:
        /*014c*/ 	.word	index@(.nv.constant0._ZN10layer_norm22ln_bwd_finalize_kernelINS_22Kernel_traits_finalizeILj7168Ef6__halffS2_fjLb1ELj1024ELj4ENS_18Kernel_traits_baseILj7168EfS2_fS2_fjLj1024EEEEELb1ELb1EEEvNS_9BwdParamsE)
        /*0150*/ 	.short	0x0210
        /*0152*/ 	.short	0x0128


	//----- nvinfo : EIATTR_SW_WAR
	.align		4
.L_4109:
        /*0154*/ 	.byte	0x04, 0x36
        /*0156*/ 	.short	(.L_4111 - .L_4110)
.L_4110:
        /*0158*/ 	.word	0x00000008
.L_4111:


//--------------------- .nv.info._ZN10layer_norm13ln_bwd_kernelINS_13Kernel_traitsIf6__halffS2_fjLj7168ELj1ELj1ELj8ELj8ENS_18Kernel_traits_baseILj7168EfS2_fS2_fjLj256EEEEELb1ELb1ELb1ELb1EEEvNS_9BwdParamsE --------------------------
	.section	.nv.info._ZN10layer_norm13ln_bwd_kernelINS_13Kernel_traitsIf6__halffS2_fjLj7168ELj1ELj1ELj8ELj8ENS_18Kernel_traits_baseILj7168EfS2_fS2_fjLj256EEEEELb1ELb1ELb1ELb1EEEvNS_9BwdParamsE,"",@"SHT_CUDA_INFO"
	.sectionflags	@""
	.align	4


	//----- nvinfo : EIATTR_CUDA_API_VERSION
	.align		4
        /*0000*/ 	.byte	0x04, 0x37
        /*0002*/ 	.short	(.L_4113 - .L_4112)
.L_4112:
        /*0004*/ 	.word	0x00000082


	//----- nvinfo : EIATTR_KPARAM_INFO
	.align		4
.L_4113:
        /*0008*/ 	.byte	0x04, 0x17
        /*000a*/ 	.short	(.L_4115 - .L_4114)
.L_4114:
        /*000c*/ 	.word	0x00000000
        /*0010*/ 	.short	0x0000
        /*0012*/ 	.short	0x0000
        /*0014*/ 	.byte	0x00, 0xf0, 0xa1, 0x04


	//----- nvinfo : EIATTR_SPARSE_MMA_MASK
	.align		4
.L_4115:
        /*0018*/ 	.byte	0x03, 0x50
        /*001a*/ 	.short	0x0000


	//----- nvinfo : EIATTR_MAXREG_COUNT
	.align		4
        /*001c*/ 	.byte	0x03, 0x1b
        /*001e*/ 	.short	0x00ff


	//----- nvinfo : EIATTR_NUM_BARRIERS
	.align		4
        /*0020*/ 	.byte	0x02, 0x4c
        /*0022*/ 	.byte	0x01
	.zero		1


	//----- nvinfo : EIATTR_ANNOTATIONS
	.align		4
        /*0024*/ 	.byte	0x04, 0x55
        /*0026*/ 	.short	(.L_4117 - .L_4116)


	//   ....[0]....
.L_4116:
        /* <DEDUP_REMOVED lines=10> */


	//----- nvinfo : EIATTR_MERCURY_ISA_VERSION
	.align		4
.L_4117:
        /*00b0*/ 	.byte	0x03, 0x5f
        /*00b2*/ 	.short	0x0101


	//----- nvinfo : EIATTR_COOP_GROUP_MASK_REGIDS
	.align		4
        /*00b4*/ 	.byte	0x04, 0x29
        /*00b6*/ 	.short	(.L_4119 - .L_4118)


	//   ....[0]....
.L_4118:
        /*00b8*/ 	.word	0xffffffff


	//   ....[1]....
        /*00bc*/ 	.word	0xffffffff


	//   ....[2]....
        /*00c0*/ 	.word	0xffffffff


	//   ....[3]....
        /*00c4*/ 	.word	0xffffffff


	//   ....[4]....
        /*00c8*/ 	.word	0xffffffff


	//   ....[5]....
        /*00cc*/ 	.word	0xffffffff


	//   ....[6]....
        /*00d0*/ 	.word	0xffffffff


	//   ....[7]....
        /*00d4*/ 	.word	0xffffffff


	//   ....[8]....
        /*00d8*/ 	.word	0xffffffff


	//   ....[9]....
        /*00dc*/ 	.word	0xffffffff


	//   ....[10]....
        /*00e0*/ 	.word	0x050000bc


	//   ....[11]....
        /*00e4*/ 	.word	0x050000bc


	//   ....[12]....
        /*00e8*/ 	.word	0x050000bc


	//   ....[13]....
        /*00ec*/ 	.word	0x050000bc


	//   ....[14]....
        /*00f0*/ 	.word	0x050000bc


	//   ....[15]....
        /*00f4*/ 	.word	0x050000bc


	//   ....[16]....
        /*00f8*/ 	.word	0x050000bc


	//   ....[17]....
        /*00fc*/ 	.word	0x050000bc


	//   ....[18]....
        /*0100*/ 	.word	0x050000bc


	//   ....[19]....
        /*0104*/ 	.word	0x050000bc


	//----- nvinfo : EIATTR_COOP_GROUP_INSTR_OFFSETS
	.align		4
.L_4119:
        /*0108*/ 	.byte	0x04, 0x28
        /*010a*/ 	.short	(.L_4121 - .L_4120)


	//   ....[0]....
.L_4120:
        /*010c*/ 	.word	0x00002530


	//   ....[1]....
        /*0110*/ 	.word	0x00002550


	//   ....[2]....
        /*0114*/ 	.word	0x00002570


	//   ....[3]....
        /*0118*/ 	.word	0x00002590


	//   ....[4]....
        /*011c*/ 	.word	0x000025b0


	//   ....[5]....
        /*0120*/ 	.word	0x000025d0


	//   ....[6]....
        /*0124*/ 	.word	0x000025f0


	//   ....[7]....
        /*0128*/ 	.word	0x00002610


	//   ....[8]....
        /*012c*/ 	.word	0x00002620


	//   ....[9]....
        /*0130*/ 	.word	0x00002640


	//   ....[10]....
        /*0134*/ 	.word	0x00006510


	//   ....[11]....
        /*0138*/ 	.word	0x00006580


	//   ....[12]....
        /*013c*/ 	.word	0x00006600


	//   ....[13]....
        /*0140*/ 	.word	0x00006670


	//   ....[14]....
        /*0144*/ 	.word	0x000066f0


	//   ....[15]....
        /*0148*/ 	.word	0x00006760


	//   ....[16]....
        /*014c*/ 	.word	0x000067e0


	//   ....[17]....
        /*0150*/ 	.word	0x00006850


	//   ....[18]....
        /*0154*/ 	.word	0x000068d0


	//   ....[19]....
        /*0158*/ 	.word	0x00006920


	//----- nvinfo : EIATTR_EXIT_INSTR_OFFSETS
	.align		4
.L_4121:
        /*015c*/ 	.byte	0x04, 0x1c
        /*015e*/ 	.short	(.L_4123 - .L_4122)


	//   ....[0]....
.L_4122:
        /*0160*/ 	.word	0x000064b0


	//----- nvinfo : EIATTR_MAX_THREADS
	.align		4
.L_4123:
        /*0164*/ 	.byte	0x04, 0x05
        /*0166*/ 	.short	(.L_4125 - .L_4124)
.L_4124:
        /*0168*/ 	.word	0x00000100
        /*016c*/ 	.word	0x00000001
        /*0170*/ 	.word	0x00000001


	//----- nvinfo : EIATTR_CRS_STACK_SIZE
	.align		4
.L_4125:
        /*0174*/ 	.byte	0x04, 0x1e
        /*0176*/ 	.short	(.L_4127 - .L_4126)
.L_4126:
        /*0178*/ 	.word	0x00000000


	//----- nvinfo : EIATTR_CBANK_PARAM_SIZE
	.align		4
.L_4127:
        /*017c*/ 	.byte	0x03, 0x19
        /*017e*/ 	.short	0x0128


	//----- nvinfo : EIATTR_PARAM_CBANK
	.align		4
        /*0180*/ 	.byte	0x04, 0x0a
        /*0182*/ 	.short	(.L_4129 - .L_4128)
	.align		4
.L_4128:
        /*0184*/ 	.word	index@(.nv.constant0._ZN10layer_norm13ln_bwd_kernelINS_13Kernel_traitsIf6__halffS2_fjLj7168ELj1ELj1ELj8ELj8ENS_18Kernel_traits_baseILj7168EfS2_fS2_fjLj256EEEEELb1ELb1ELb1ELb1EEEvNS_9BwdParamsE)
        /*0188*/ 	.short	0x0210
        /*018a*/ 	.short	0x0128


	//----- nvinfo : EIATTR_SW_WAR
	.align		4
.L_4129:
        /*018c*/ 	.byte	0x04, 0x36
        /*018e*/ 	.short	(.L_4131 - .L_4130)
.L_4130:
        /*0190*/ 	.word	0x00000008
.L_4131:


//--------------------- .nv.info._ZN10layer_norm13ln_bwd_kernelINS_13Kernel_traitsI6__halfffffjLj7168ELj1ELj1ELj8ELj16ENS_18Kernel_traits_baseILj7168ES2_ffffjLj256EEEEELb0ELb0ELb0ELb0EEEvNS_9BwdParamsE --------------------------
	.section	.nv.info._ZN10layer_norm13ln_bwd_kernelINS_13Kernel_traitsI6__halfffffjLj7168ELj1ELj1ELj8ELj16ENS_18Kernel_traits_baseILj7168ES2_ffffjLj256EEEEELb0ELb0ELb0ELb0EEEvNS_9BwdParamsE,"",@"SHT_CUDA_INFO"
	.sectionflags	@""
	.align	4


	//----- nvinfo : EIATTR_CUDA_API_VERSION
	.align		4
        /*0000*/ 	.byte	0x04, 0x37
        /*0002*/ 	.short	(.L_4133 - .L_4132)
.L_4132:
        /*0004*/ 	.word	0x00000082


	//----- nvinfo : EIATTR_KPARAM_INFO
	.align		4
.L_4133:
        /*0008*/ 	.byte	0x04, 0x17
        /*000a*/ 	.short	(.L_4135 - .L_4134)
.L_4134:
        /*000c*/ 	.word	0x00000000
        /*0010*/ 	.short	0x0000
        /*0012*/ 	.short	0x0000
        /*0014*/ 	.byte	0x00, 0xf0, 0xa1, 0x04


	//----- nvinfo : EIATTR_SPARSE_MMA_MASK
	.align		4
.L_4135:
        /*0018*/ 	.byte	0x03, 0x50
        /*001a*/ 	.short	0x0000


	//----- nvinfo : EIATTR_MAXREG_COUNT
	.align		4
        /*001c*/ 	.byte	0x03, 0x1b
        /*001e*/ 	.short	0x00ff


	//----- nvinfo : EIATTR_NUM_BARRIERS
	.align		4
        /*0020*/ 	.byte	0x02, 0x4c
        /*0022*/ 	.byte	0x01
	.zero		1


	//----- nvinfo : EIATTR_MERCURY_ISA_VERSION
	.align		4
        /*0024*/ 	.byte	0x03, 0x5f
        /*0026*/ 	.short	0x0101


	//----- nvinfo : EIATTR_COOP_GROUP_MASK_REGIDS
	.align		4
        /*0028*/ 	.byte	0x04, 0x29
        /*002a*/ 	.short	(.L_4137 - .L_4136)


	//   ....[0]....
.L_4136:
        /*002c*/ 	.word	0xffffffff


	//   ....[1]....
        /*0030*/ 	.word	0xffffffff


	//   ....[2]....
        /*0034*/ 	.word	0xffffffff


	//   ....[3]....
        /*0038*/ 	.word	0xffffffff


	//   ....[4]....
        /*003c*/ 	.word	0xffffffff


	//   ....[5]....
        /*0040*/ 	.word	0xffffffff


	//   ....[6]....
        /*0044*/ 	.word	0xffffffff


	//   ....[7]....
        /*0048*/ 	.word	0xffffffff


	//   ....[8]....
        /*004c*/ 	.word	0xffffffff


	//   ....[9]....
        /*0050*/ 	.word	0xffffffff


	//   ....[10]....
        /*0054*/ 	.word	0x05000088


	//   ....[11]....
        /*0058*/ 	.word	0x05000088


	//   ....[12]....
        /*005c*/ 	.word	0x05000088


	//   ....[13]....
        /*0060*/ 	.word	0x05000088


	//   ....[14]....
        /*0064*/ 	.word	0x05000088


	//   ....[15]....
        /*0068*/ 	.word	0x05000088


	//   ....[16]....
        /*006c*/ 	.word	0x05000088


	//   ....[17]....
        /*0070*/ 	.word	0x05000088


	//   ....[18]....
        /*0074*/ 	.word	0x05000088


	//   ....[19]....
        /*0078*/ 	.word	0x05000088


	//----- nvinfo : EIATTR_COOP_GROUP_INSTR_OFFSETS
	.align		4
.L_4137:
        /*007c*/ 	.byte	0x04, 0x28
        /*007e*/ 	.short	(.L_4139 - .L_4138)


	//   ....[0]....
.L_4138:
        /*0080*/ 	.word	0x00001ef0


	//   ....[1]....
        /*0084*/ 	.word	0x00001f00


	//   ....[2]....
        /*0088*/ 	.word	0x00001f30


	//   ....[3]....
        /*008c*/ 	.word	0x00001f40


	//   ....[4]....
        /*0090*/ 	.word	0x00001f70


	//   ....[5]....
        /*0094*/ 	.word	0x00001f80


	//   ....[6]....
        /*0098*/ 	.word	0x00001fb0


	//   ....[7]....
        /*009c*/ 	.word	0x00001fc0


	//   ....[8]....
        /*00a0*/ 	.word	0x00001ff0


	//   ....[9]....
        /*00a4*/ 	.word	0x00002000


	//   ....[10]....
        /*00a8*/ 	.word	0x00003750


	//   ....[11]....
        /*00ac*/ 	.word	0x000037a0


	//   ....[12]....
        /*00b0*/ 	.word	0x00003810


	//   ....[13]....
        /*00b4*/ 	.word	0x00003870


	//   ....[14]....
        /*00b8*/ 	.word	0x000038e0


	//   ....[15]....
        /*00bc*/ 	.word	0x00003940


	//   ....[16]....
        /*00c0*/ 	.word	0x000039b0


	//   ....[17]....
        /*00c4*/ 	.word	0x00003a10


	//   ....[18]....
        /*00c8*/ 	.word	0x00003a80


	//   ....[19]....
        /*00cc*/ 	.word	0x00003ae0


	//----- nvinfo : EIATTR_EXIT_INSTR_OFFSETS
	.align		4
.L_4139:
        /*00d0*/ 	.byte	0x04, 0x1c
        /*00d2*/ 	.short	(.L_4141 - .L_4140)


	//   ....[0]....
.L_4140:
        /*00d4*/ 	.word	0x00003670


	//   ....[1]....
        /*00d8*/ 	.word	0x000036f0


	//----- nvinfo : EIATTR_MAX_THREADS
	.align		4
.L_4141:
        /*00dc*/ 	.byte	0x04, 0x05
        /*00de*/ 	.short	(.L_4143 - .L_4142)
.L_4142:
        /*00e0*/ 	.word	0x00000100
        /*00e4*/ 	.word	0x00000001
        /*00e8*/ 	.word	0x00000001


	//----- nvinfo : EIATTR_CRS_STACK_SIZE
	.align		4
.L_4143:
        /*00ec*/ 	.byte	0x04, 0x1e
        /*00ee*/ 	.short	(.L_4145 - .L_4144)
.L_4144:
        /*00f0*/ 	.word	0x00000000


	//----- nvinfo : EIATTR_CBANK_PARAM_SIZE
	.align		4
.L_4145:
        /*00f4*/ 	.byte	0x03, 0x19
        /*00f6*/ 	.short	0x0128


	//----- nvinfo : EIATTR_PARAM_CBANK
	.align		4
        /*00f8*/ 	.byte	0x04, 0x0a
        /*00fa*/ 	.short	(.L_4147 - .L_4146)
	.align		4
.L_4146:
        /*00fc*/ 	.word	index@(.nv.constant0._ZN10layer_norm13ln_bwd_kernelINS_13Kernel_traitsI6__halfffffjLj7168ELj1ELj1ELj8ELj16ENS_18Kernel_traits_baseILj7168ES2_ffffjLj256EEEEELb0ELb0ELb0ELb0EEEvNS_9BwdParamsE)
        /*0100*/ 	.short	0x0210
        /*0102*/ 	.short	0x0128


	//----- nvinfo : EIATTR_SW_WAR
	.align		4
.L_4147:
        /*0104*/ 	.byte	0x04, 0x36
        /*0106*/ 	.short	(.L_4149 - .L_4148)
.L_4148:
        /*0108*/ 	.word	0x00000008
.L_4149:


//--------------------- .nv.info._ZN10layer_norm13ln_bwd_kernelINS_13Kernel_traitsI6__halfffffjLj7168ELj1ELj1ELj8ELj16ENS_18Kernel_traits_baseILj7168ES2_ffffjLj256EEEEELb0ELb0ELb0ELb1EEEvNS_9BwdParamsE --------------------------
	.section	.nv.info._ZN10layer_norm13ln_bwd_kernelINS_13Kernel_traitsI6__halfffffjLj7168ELj1ELj1ELj8ELj16ENS_18Kernel_traits_baseILj7168ES2_ffffjLj256EEEEELb0ELb0ELb0ELb1EEEvNS_9BwdParamsE,"",@"SHT_CUDA_INFO"
	.sectionflags	@""
	.align	4


	//----- nvinfo : EIATTR_CUDA_API_VERSION
	.align		4
        /*0000*/ 	.byte	0x04, 0x37
        /*0002*/ 	.short	(.L_4151 - .L_4150)
.L_4150:
        /*0004*/ 	.word	0x00000082


	//----- nvinfo : EIATTR_KPARAM_INFO
	.align		4
.L_4151:
        /*0008*/ 	.byte	0x04, 0x17
        /*000a*/ 	.short	(.L_4153 - .L_4152)
.L_4152:
        /*000c*/ 	.word	0x00000000
        /*0010*/ 	.short	0x0000
        /*0012*/ 	.short	0x0000
        /*0014*/ 	.byte	0x00, 0xf0, 0xa1, 0x04


	//----- nvinfo : EIATTR_SPARSE_MMA_MASK
	.align		4
.L_4153:
        /*0018*/ 	.byte	0x03, 0x50
        /*001a*/ 	.short	0x0000


	//----- nvinfo : EIATTR_MAXREG_COUNT
	.align		4
        /*001c*/ 	.byte	0x03, 0x1b
        /*001e*/ 	.short	0x00ff


	//----- nvinfo : EIATTR_NUM_BARRIERS
	.align		4
        /*0020*/ 	.byte	0x02, 0x4c
        /*0022*/ 	.byte	0x01
	.zero		1


	//----- nvinfo : EIATTR_MERCURY_ISA_VERSION
	.align		4
        /*0024*/ 	.byte	0x03, 0x5f
        /*0026*/ 	.short	0x0101


	//----- nvinfo : EIATTR_COOP_GROUP_MASK_REGIDS
	.align		4
        /*0028*/ 	.byte	0x04, 0x29
        /*002a*/ 	.short	(.L_4155 - .L_4154)


	//   ....[0]....
.L_4154:
        /*002c*/ 	.word	0xffffffff


	//   ....[1]....
        /*0030*/ 	.word	0xffffffff


	//   ....[2]....
        /*0034*/ 	.word	0xffffffff


	//   ....[3]....
        /*0038*/ 	.word	0xffffffff


	//   ....[4]....
        /*003c*/ 	.word	0xffffffff


	//   ....[5]....
        /*0040*/ 	.word	0xffffffff


	//   ....[6]....
        /*0044*/ 	.word	0xffffffff


	//   ....[7]....
        /*0048*/ 	.word	0xffffffff


	//   ....[8]....
        /*004c*/ 	.word	0xffffffff


	//   ....[9]....
        /*0050*/ 	.word	0xffffffff


	//   ....[10]....
        /*0054*/ 	.word	0x05000054


	//   ....[11]....
        /*0058*/ 	.word	0x05000054


	//   ....[12]....
        /*005c*/ 	.word	0x05000054


	//   ....[13]....
        /*0060*/ 	.word	0x05000054


	//   ....[14]....
        /*0064*/ 	.word	0x05000054


	//   ....[15]....
        /*0068*/ 	.word	0x05000054


	//   ....[16]....
        /*006c*/ 	.word	0x05000054


	//   ....[17]....
        /*0070*/ 	.word	0x05000054


	//   ....[18]....
        /*0074*/ 	.word	0x05000054


	//   ....[19]....
        /*0078*/ 	.word	0x05000054


	//----- nvinfo : EIATTR_COOP_GROUP_INSTR_OFFSETS
	.align		4
.L_4155:
        /*007c*/ 	.byte	0x04, 0x28
        /*007e*/ 	.short	(.L_4157 - .L_4156)


	//   ....[0]....
.L_4156:
        /*0080*/ 	.word	0x00001a10


	//   ....[1]....
        /*0084*/ 	.word	0x00001a20


	//   ....[2]....
        /*0088*/ 	.word	0x00001a50


	//   ....[3]....
        /*008c*/ 	.word	0x00001a60


	//   ....[4]....
        /*0090*/ 	.word	0x00001a90


	//   ....[5]....
        /*0094*/ 	.word	0x00001aa0


	//   ....[6]....
        /*0098*/ 	.word	0x00001ad0


	//   ....[7]....
        /*009c*/ 	.word	0x00001ae0


	//   ....[8]....
        /*00a0*/ 	.word	0x00001b10


	//   ....[9]....
        /*00a4*/ 	.word	0x00001b20


	//   ....[10]....
        /*00a8*/ 	.word	0x00003120


	//   ....[11]....
        /*00ac*/ 	.word	0x00003170


	//   ....[12]....
        /*00b0*/ 	.word	0x000031e0


	//   ....[13]....
        /*00b4*/ 	.word	0x00003240


	//   ....[14]....
        /*00b8*/ 	.word	0x000032b0


	//   ....[15]....
        /*00bc*/ 	.word	0x00003310


	//   ....[16]....
        /*00c0*/ 	.word	0x00003380


	//   ....[17]....
        /*00c4*/ 	.word	0x000033e0


	//   ....[18]....
        /*00c8*/ 	.word	0x00003450


	//   ....[19]....
        /*00cc*/ 	.word	0x000034b0


	//----- nvinfo : EIATTR_EXIT_INSTR_OFFSETS
	.align		4
.L_4157:
        /*00d0*/ 	.byte	0x04, 0x1c
        /*00d2*/ 	.short	(.L_4159 - .L_4158)


	//   ....[0]....
.L_4158:
        /*00d4*/ 	.word	0x000030c0


	//----- nvinfo : EIATTR_MAX_THREADS
	.align		4
.L_4159:
        /*00d8*/ 	.byte	0x04, 0x05
        /*00da*/ 	.short	(.L_4161 - .L_4160)
.L_4160:
        /*00dc*/ 	.word	0x00000100
        /*00e0*/ 	.word	0x00000001
        /*00e4*/ 	.word	0x00000001


	//----- nvinfo : EIATTR_CRS_STACK_SIZE
	.align		4
.L_4161:
        /*00e8*/ 	.byte	0x04, 0x1e
        /*00ea*/ 	.short	(.L_4163 - .L_4162)
.L_4162:
        /*00ec*/ 	.word	0x00000000


	//----- nvinfo : EIATTR_CBANK_PARAM_SIZE
	.align		4
.L_4163:
        /*00f0*/ 	.byte	0x03, 0x19
        /*00f2*/ 	.short	0x0128


	//----- nvinfo : EIATTR_PARAM_CBANK
	.align		4
        /*00f4*/ 	.byte	0x04, 0x0a
        /*00f6*/ 	.short	(.L_4165 - .L_4164)
	.align		4
.L_4164:
        /*00f8*/ 	.word	index@(.nv.constant0._ZN10layer_norm13ln_bwd_kernelINS_13Kernel_traitsI6__halfffffjLj7168ELj1ELj1ELj8ELj16ENS_18Kernel_traits_baseILj7168ES2_ffffjLj256EEEEELb0ELb0ELb0ELb1EEEvNS_9BwdParamsE)
        /*00fc*/ 	.short	0x0210
        /*00fe*/ 	.short	0x0128


	//----- nvinfo : EIATTR_SW_WAR
	.align		4
.L_4165:
        /*0100*/ 	.byte	0x04, 0x36
        /*0102*/ 	.short	(.L_4167 - .L_4166)
.L_4166:
        /*0104*/ 	.word	0x00000008
.L_4167:


//--------------------- .nv.info._ZN10layer_norm13ln_bwd_kernelINS_13Kernel_traitsI6__halfffffjLj7168ELj1ELj1ELj8ELj16ENS_18Kernel_traits_baseILj7168ES2_ffffjLj256EEEEELb0ELb0ELb1ELb0EEEvNS_9BwdParamsE --------------------------
	.section	.nv.info._ZN10layer_norm13ln_bwd_kernelINS_13Kernel_traitsI6__halfffffjLj7168ELj1ELj1ELj8ELj16ENS_18Kernel_traits_baseILj7168ES2_ffffjLj256EEEEELb0ELb0ELb1ELb0EEEvNS_9BwdParamsE,"",@"SHT_CUDA_INFO"
	.sectionflags	@""
	.align	4


	//----- nvinfo : EIATTR_CUDA_API_VERSION
	.align		4
        /*0000*/ 	.byte	0x04, 0x37
        /*0002*/ 	.short	(.L_4169 - .L_4168)
.L_4168:
        /*0004*/ 	.word	0x00000082


	//----- nvinfo : EIATTR_KPARAM_INFO
	.align		4
.L_4169:
        /*0008*/ 	.byte	0x04, 0x17
        /*000a*/ 	.short	(.L_4171 - .L_4170)
.L_4170:
        /*000c*/ 	.word	0x00000000
        /*0010*/ 	.short	0x0000
        /*0012*/ 	.short	0x0000
        /*0014*/ 	.byte	0x00, 0xf0, 0xa1, 0x04


	//----- nvinfo : EIATTR_SPARSE_MMA_MASK
	.align		4
.L_4171:
        /*0018*/ 	.byte	0x03, 0x50
        /*001a*/ 	.short	0x0000


	//----- nvinfo : EIATTR_MAXREG_COUNT
	.align		4
        /*001c*/ 	.byte	0x03, 0x1b
        /*001e*/ 	.short	0x00ff


	//----- nvinfo : EIATTR_NUM_BARRIERS
	.align		4
        /*0020*/ 	.byte	0x02, 0x4c
        /*0022*/ 	.byte	0x01
	.zero		1


	//----- nvinfo : EIATTR_MERCURY_ISA_VERSION
	.align		4
        /*0024*/ 	.byte	0x03, 0x5f
        /*0026*/ 	.short	0x0101


	//----- nvinfo : EIATTR_COOP_GROUP_MASK_REGIDS
	.align		4
        /*0028*/ 	.byte	0x04, 0x29
        /*002a*/ 	.short	(.L_4173 - .L_4172)


	//   ....[0]....
.L_4172:
        /*002c*/ 	.word	0xffffffff


	//   ....[1]....
        /*0030*/ 	.word	0xffffffff


	//   ....[2]....
        /*0034*/ 	.word	0xffffffff


	//   ....[3]....
        /*0038*/ 	.word	0xffffffff


	//   ....[4]....
        /*003c*/ 	.word	0xffffffff


	//   ....[5]....
        /*0040*/ 	.word	0xffffffff


	//   ....[6]....
        /*0044*/ 	.word	0xffffffff


	//   ....[7]....
        /*0048*/ 	.word	0xffffffff


	//   ....[8]....
        /*004c*/ 	.word	0xffffffff


	//   ....[9]....
        /*0050*/ 	.word	0xffffffff


	//   ....[10]....
        /*0054*/ 	.word	0x0500008a


	//   ....[11]....
        /*0058*/ 	.word	0x0500008a


	//   ....[12]....
        /*005c*/ 	.word	0x0500008a


	//   ....[13]....
        /*0060*/ 	.word	0x0500008a


	//   ....[14]....
        /*0064*/ 	.word	0x0500008a


	//   ....[15]....
        /*0068*/ 	.word	0x0500008a


	//   ....[16]....
        /*006c*/ 	.word	0x0500008a


	//   ....[17]....
        /*0070*/ 	.word	0x0500008a


	//   ....[18]....
        /*0074*/ 	.word	0x0500008a


	//   ....[19]....
        /*0078*/ 	.word	0x0500008a


	//----- nvinfo : EIATTR_COOP_GROUP_INSTR_OFFSETS
	.align		4
.L_4173:
        /*007c*/ 	.byte	0x04, 0x28
        /*007e*/ 	.short	(.L_4175 - .L_4174)


	//   ....[0]....
.L_4174:
        /*0080*/ 	.word	0x00002360


	//   ....[1]....
        /*0084*/ 	.word	0x00002370


	//   ....[2]....
        /*0088*/ 	.word	0x000023a0


	//   ....[3]....
        /*008c*/ 	.word	0x000023b0


	//   ....[4]....
        /*0090*/ 	.word	0x000023e0


	//   ....[5]....
        /*0094*/ 	.word	0x000023f0


	//   ....[6]....
        /*0098*/ 	.word	0x00002420


	//   ....[7]....
        /*009c*/ 	.word	0x00002430


	//   ....[8]....
        /*00a0*/ 	.word	0x00002460


	//   ....[9]....
        /*00a4*/ 	.word	0x00002470


	//   ....[10]....
        /*00a8*/ 	.word	0x00005030


	//   ....[11]....
        /*00ac*/ 	.word	0x00005080


	//   ....[12]....
        /*00b0*/ 	.word	0x000050f0


	//   ....[13]....
        /*00b4*/ 	.word	0x00005150


	//   ....[14]....
        /*00b8*/ 	.word	0x000051c0


	//   ....[15]....
        /*00bc*/ 	.word	0x00005220


	//   ....[16]....
        /*00c0*/ 	.word	0x00005290


	//   ....[17]....
        /*00c4*/ 	.word	0x000052f0


	//   ....[18]....
        /*00c8*/ 	.word	0x00005360


	//   ....[19]....
        /*00cc*/ 	.word	0x000053c0


	//----- nvinfo : EIATTR_EXIT_INSTR_OFFSETS
	.align		4
.L_4175:
        /*00d0*/ 	.byte	0x04, 0x1c
        /*00d2*/ 	.short	(.L_4177 - .L_4176)


	//   ....[0]....
.L_4176:
        /*00d4*/ 	.word	0x00004f50


	//   ....[1]....
        /*00d8*/ 	.word	0x00004fd0


	//----- nvinfo : EIATTR_MAX_THREADS
	.align		4
.L_4177:
        /*00dc*/ 	.byte	0x04, 0x05
        /*00de*/ 	.short	(.L_4179 - .L_4178)
.L_4178:
        /*00e0*/ 	.word	0x00000100
        /*00e4*/ 	.word	0x00000001
        /*00e8*/ 	.word	0x00000001


	//----- nvinfo : EIATTR_CRS_STACK_SIZE
	.align		4
.L_4179:
        /*00ec*/ 	.byte	0x04, 0x1e
        /*00ee*/ 	.short	(.L_4181 - .L_4180)
.L_4180:
        /*00f0*/ 	.word	0x00000000


	//----- nvinfo : EIATTR_CBANK_PARAM_SIZE
	.align		4
.L_4181:
        /*00f4*/ 	.byte	0x03, 0x19
        /*00f6*/ 	.short	0x0128


	//----- nvinfo : EIATTR_PARAM_CBANK
	.align		4
        /*00f8*/ 	.byte	0x04, 0x0a
        /*00fa*/ 	.short	(.L_4183 - .L_4182)
	.align		4
.L_4182:
        /*00fc*/ 	.word	index@(.nv.constant0._ZN10layer_norm13ln_bwd_kernelINS_13Kernel_traitsI6__halfffffjLj7168ELj1ELj1ELj8ELj16ENS_18Kernel_traits_baseILj7168ES2_ffffjLj256EEEEELb0ELb0ELb1ELb0EEEvNS_9BwdParamsE)
        /*0100*/ 	.short	0x0210
        /*0102*/ 	.short	0x0128


	//----- nvinfo : EIATTR_SW_WAR
	.align		4
.L_4183:
        /*0104*/ 	.byte	0x04, 0x36
        /*0106*/ 	.short	(.L_4185 - .L_4184)
.L_4184:
        /*0108*/ 	.word	0x00000008
.L_4185:


//--------------------- .nv.info._ZN10layer_norm13ln_bwd_kernelINS_13Kernel_traitsI6__halfffffjLj7168ELj1ELj1ELj8ELj16ENS_18Kernel_traits_baseILj7168ES2_ffffjLj256EEEEELb0ELb0ELb1ELb1EEEvNS_9BwdParamsE --------------------------
	.section	.nv.info._ZN10layer_norm13ln_bwd_kernelINS_13Kernel_traitsI6__halfffffjLj7168ELj1ELj1ELj8ELj16ENS_18Kernel_traits_baseILj7168ES2_ffffjLj256EEEEELb0ELb0ELb1ELb1EEEvNS_9BwdParamsE,"",@"SHT_CUDA_INFO"
	.sectionflags	@""
	.align	4


	//----- nvinfo : EIATTR_CUDA_API_VERSION
	.align		4
        /*0000*/ 	.byte	0x04, 0x37
        /*0002*/ 	.short	(.L_4187 - .L_4186)
.L_4186:
        /*0004*/ 	.word	0x00000082


	//----- nvinfo : EIATTR_KPARAM_INFO
	.align		4
.L_4187:
        /*0008*/ 	.byte	0x04, 0x17
        /*000a*/ 	.short	(.L_4189 - .L_4188)
.L_4188:
        /*000c*/ 	.word	0x00000000
        /*0010*/ 	.short	0x0000
        /*0012*/ 	.short	0x0000
        /*0014*/ 	.byte	0x00, 0xf0, 0xa1, 0x04


	//----- nvinfo : EIATTR_SPARSE_MMA_MASK
	.align		4
.L_4189:
        /*0018*/ 	.byte	0x03, 0x50
        /*001a*/ 	.short	0x0000


	//----- nvinfo : EIATTR_MAXREG_COUNT
	.align		4
        /*001c*/ 	.byte	0x03, 0x1b
        /*001e*/ 	.short	0x00ff


	//----- nvinfo : EIATTR_NUM_BARRIERS
	.align		4
        /*0020*/ 	.byte	0x02, 0x4c
        /*0022*/ 	.byte	0x01
	.zero		1


	//----- nvinfo : EIATTR_MERCURY_ISA_VERSION
	.align		4
        /*0024*/ 	.byte	0x03, 0x5f
        /*0026*/ 	.short	0x0101


	//----- nvinfo : EIATTR_COOP_GROUP_MASK_REGIDS
	.align		4
        /*0028*/ 	.byte	0x04, 0x29
        /*002a*/ 	.short	(.L_4191 - .L_4190)


	//   ....[0]....
.L_4190:
        /*002c*/ 	.word	0xffffffff


	//   ....[1]....
        /*0030*/ 	.word	0xffffffff


	//   ....[2]....
        /*0034*/ 	.word	0xffffffff


	//   ....[3]....
        /*0038*/ 	.word	0xffffffff


	//   ....[4]....
        /*003c*/ 	.word	0xffffffff


	//   ....[5]....
        /*0040*/ 	.word	0xffffffff


	//   ....[6]....
        /*0044*/ 	.word	0xffffffff


	//   ....[7]....
        /*0048*/ 	.word	0xffffffff


	//   ....[8]....
        /*004c*/ 	.word	0xffffffff


	//   ....[9]....
        /*0050*/ 	.word	0xffffffff


	//   ....[10]....
        /*0054*/ 	.word	0x05000089


	//   ....[11]....
        /*0058*/ 	.word	0x05000089


	//   ....[12]....
        /*005c*/ 	.word	0x05000089


	//   ....[13]....
        /*0060*/ 	.word	0x05000089


	//   ....[14]....
        /*0064*/ 	.word	0x05000089


	//   ....[15]....
        /*0068*/ 	.word	0x05000089


	//   ....[16]....
        /*006c*/ 	.word	0x05000089


	//   ....[17]....
        /*0070*/ 	.word	0x05000089


	//   ....[18]....
        /*0074*/ 	.word	0x05000089


	//   ....[19]....
        /*0078*/ 	.word	0x05000089


	//----- nvinfo : EIATTR_COOP_GROUP_INSTR_OFFSETS
	.align		4
.L_4191:
        /*007c*/ 	.byte	0x04, 0x28
        /*007e*/ 	.short	(.L_4193 - .L_4192)


	//   ....[0]....
.L_4192:
        /*0080*/ 	.word	0x00001ba0


	//   ....[1]....
        /*0084*/ 	.word	0x00001bb0


	//   ....[2]....
        /*0088*/ 	.word	0x00001be0


	//   ....[3]....
        /*008c*/ 	.word	0x00001bf0


	//   ....[4]....
        /*0090*/ 	.word	0x00001c20


	//   ....[5]....
        /*0094*/ 	.word	0x00001c30


	//   ....[6]....
        /*0098*/ 	.word	0x00001c60


	//   ....[7]....
        /*009c*/ 	.word	0x00001c70


	//   ....[8]....
        /*00a0*/ 	.word	0x00001ca0


	//   ....[9]....
        /*00a4*/ 	.word	0x00001cb0


	//   ....[10]....
        /*00a8*/ 	.word	0x000040e0


	//   ....[11]....
        /*00ac*/ 	.word	0x00004130


	//   ....[12]....
        /*00b0*/ 	.word	0x000041a0


	//   ....[13]....
        /*00b4*/ 	.word	0x00004200


	//   ....[14]....
        /*00b8*/ 	.word	0x00004270


	//   ....[15]....
        /*00bc*/ 	.word	0x000042d0


	//   ....[16]....
        /*00c0*/ 	.word	0x00004340


	//   ....[17]....
        /*00c4*/ 	.word	0x000043a0


	//   ....[18]....
        /*00c8*/ 	.word	0x00004410


	//   ....[19]....
        /*00cc*/ 	.word	0x00004470


	//----- nvinfo : EIATTR_EXIT_INSTR_OFFSETS
	.align		4
.L_4193:
        /*00d0*/ 	.byte	0x04, 0x1c
        /*00d2*/ 	.short	(.L_4195 - .L_4194)


	//   ....[0]....
.L_4194:
        /*00d4*/ 	.word	0x00004080


	//----- nvinfo : EIATTR_MAX_THREADS
	.align		4
.L_4195:
        /*00d8*/ 	.byte	0x04, 0x05
        /*00da*/ 	.short	(.L_4197 - .L_4196)
.L_4196:
        /*00dc*/ 	.word	0x00000100
        /*00e0*/ 	.word	0x00000001
        /*00e4*/ 	.word	0x00000001


	//----- nvinfo : EIATTR_CRS_STACK_SIZE
	.align		4
.L_4197:
        /*00e8*/ 	.byte	0x04, 0x1e
        /*00ea*/ 	.short	(.L_4199 - .L_4198)
.L_4198:
        /*00ec*/ 	.word	0x00000000


	//----- nvinfo : EIATTR_CBANK_PARAM_SIZE
	.align		4
.L_4199:
        /*00f0*/ 	.byte	0x03, 0x19
        /*00f2*/ 	.short	0x0128


	//----- nvinfo : EIATTR_PARAM_CBANK
	.align		4
        /*00f4*/ 	.byte	0x04, 0x0a
        /*00f6*/ 	.short	(.L_4201 - .L_4200)
	.align		4
.L_4200:
        /*00f8*/ 	.word	index@(.nv.constant0._ZN10layer_norm13ln_bwd_kernelINS_13Kernel_traitsI6__halfffffjLj7168ELj1ELj1ELj8ELj16ENS_18Kernel_traits_baseILj7168ES2_ffffjLj256EEEEELb0ELb0ELb1ELb1EEEvNS_9BwdParamsE)
        /*00fc*/ 	.short	0x0210
        /*00fe*/ 	.short	0x0128


	//----- nvinfo : EIATTR_SW_WAR
	.align		4
.L_4201:
        /*0100*/ 	.byte	0x04, 0x36
        /*0102*/ 	.short	(.L_4203 - .L_4202)
.L_4202:
        /*0104*/ 	.word	0x00000008
.L_4203:


//--------------------- .nv.info._ZN10layer_norm13ln_bwd_kernelINS_13Kernel_traitsI6__halfffffjLj7168ELj1ELj1ELj8ELj16ENS_18Kernel_traits_baseILj7168ES2_ffffjLj256EEEEELb0ELb1ELb0ELb0EEEvNS_9BwdParamsE --------------------------
	.section	.nv.info._ZN10layer_norm13ln_bwd_kernelINS_13Kernel_traitsI6__halfffffjLj7168ELj1ELj1ELj8ELj16ENS_18Kernel_traits_baseILj7168ES2_ffffjLj256EEEEELb0ELb1ELb0ELb0EEEvNS_9BwdParamsE,"",@"SHT_CUDA_INFO"
	.sectionflags	@""
	.align	4


	//----- nvinfo : EIATTR_CUDA_API_VERSION
	.align		4
        /*0000*/ 	.byte	0x04, 0x37
        /*0002*/ 	.short	(.L_4205 - .L_4204)
.L_4204:
        /*0004*/ 	.word	0x00000082


	//----- nvinfo : EIATTR_KPARAM_INFO
	.align		4
.L_4205:
        /*0008*/ 	.byte	0x04, 0x17
        /*000a*/ 	.short	(.L_4207 - .L_4206)
.L_4206:
        /*000c*/ 	.word	0x00000000
        /*0010*/ 	.short	0x0000
        /*0012*/ 	.short	0x0000
        /*0014*/ 	.byte	0x00, 0xf0, 0xa1, 0x04


	//----- nvinfo : EIATTR_SPARSE_MMA_MASK
	.align		4
.L_4207:
        /*0018*/ 	.byte	0x03, 0x50
        /*001a*/ 	.short	0x0000


	//----- nvinfo : EIATTR_MAXREG_COUNT
	.align		4
        /*001c*/ 	.byte	0x03, 0x1b
        /*001e*/ 	.short	0x00ff


	//----- nvinfo : EIATTR_NUM_BARRIERS
	.align		4
        /*0020*/ 	.byte	0x02, 0x4c
        /*0022*/ 	.byte	0x01
	.zero		1


	//----- nvinfo : EIATTR_MERCURY_ISA_VERSION
	.align		4
        /*0024*/ 	.byte	0x03, 0x5f
        /*0026*/ 	.short	0x0101


	//----- nvinfo : EIATTR_COOP_GROUP_MASK_REGIDS
	.align		4
        /*0028*/ 	.byte	0x04, 0x29
        /*002a*/ 	.short	(.L_4209 - .L_4208)


	//   ....[0]....
.L_4208:
        /*002c*/ 	.word	0xffffffff


	//   ....[1]....
        /*0030*/ 	.word	0xffffffff


	//   ....[2]....
        /*0034*/ 	.word	0xffffffff


	//   ....[3]....
        /*0038*/ 	.word	0xffffffff


	//   ....[4]....
        /*003c*/ 	.word	0xffffffff


	//   ....[5]....
        /*0040*/ 	.word	0xffffffff


	//   ....[6]....
        /*0044*/ 	.word	0xffffffff


	//   ....[7]....
        /*0048*/ 	.word	0xffffffff


	//   ....[8]....
        /*004c*/ 	.word	0xffffffff


	//   ....[9]....
        /*0050*/ 	.word	0xffffffff


	//   ....[10]....
        /*0054*/ 	.word	0x05000098


	//   ....[11]....
        /*0058*/ 	.word	0x05000098


	//   ....[12]....
        /*005c*/ 	.word	0x05000098


	//   ....[13]....
        /*0060*/ 	.word	0x05000098


	//   ....[14]....
        /*0064*/ 	.word	0x05000098


	//   ....[15]....
        /*0068*/ 	.word	0x05000098


	//   ....[16]....
        /*006c*/ 	.word	0x05000098


	//   ....[17]....
        /*0070*/ 	.word	0x05000098


	//   ....[18]....
        /*0074*/ 	.word	0x05000098


	//   ....[19]....
        /*0078*/ 	.word	0x05000098


	//----- nvinfo : EIATTR_COOP_GROUP_INSTR_OFFSETS
	.align		4
.L_4209:
        /*007c*/ 	.byte	0x04, 0x28
        /*007e*/ 	.short	(.L_4211 - .L_4210)


	//   ....[0]....
.L_4210:
        /*0080*/ 	.word	0x00002510


	//   ....[1]....
        /*0084*/ 	.word	0x00002520


	//   ....[2]....
        /*0088*/ 	.word	0x00002550


	//   ....[3]....
        /*008c*/ 	.word	0x00002560


	//   ....[4]....
        /*0090*/ 	.word	0x00002590


	//   ....[5]....
        /*0094*/ 	.word	0x000025a0


	//   ....[6]....
        /*0098*/ 	.word	0x000025d0


	//   ....[7]....
        /*009c*/ 	.word	0x000025e0


	//   ....[8]....
        /*00a0*/ 	.word	0x00002610


	//   ....[9]....
        /*00a4*/ 	.word	0x00002620


	//   ....[10]....
        /*00a8*/ 	.word	0x00004660


	//   ....[11]....
        /*00ac*/ 	.word	0x000046b0


	//   ....[12]....
        /*00b0*/ 	.word	0x00004720


	//   ....[13]....
        /*00b4*/ 	.word	0x00004780


	//   ....[14]....
        /*00b8*/ 	.word	0x000047f0


	//   ....[15]....
        /*00bc*/ 	.word	0x00004850


	//   ....[16]....
        /*00c0*/ 	.word	0x000048c0


	//   ....[17]....
        /*00c4*/ 	.word	0x00004920


	//   ....[18]....
        /*00c8*/ 	.word	0x00004990


	//   ....[19]....
        /*00cc*/ 	.word	0x000049f0


	//----- nvinfo : EIATTR_EXIT_INSTR_OFFSETS
	.align		4
.L_4211:
        /*00d0*/ 	.byte	0x04, 0x1c
        /*00d2*/ 	.short	(.L_4213 - .L_4212)


	//   ....[0]....
.L_4212:
        /*00d4*/ 	.word	0x00004560


	//   ....[1]....
        /*00d8*/ 	.word	0x00004600


	//----- nvinfo : EIATTR_MAX_THREADS
	.align		4
.L_4213:
        /*00dc*/ 	.byte	0x04, 0x05
        /*00de*/ 	.short	(.L_4215 - .L_4214)
.L_4214:
        /*00e0*/ 	.word	0x00000100
        /*00e4*/ 	.word	0x00000001
        /*00e8*/ 	.word	0x00000001


	//----- nvinfo : EIATTR_CRS_STACK_SIZE
	.align		4
.L_4215:
        /*00ec*/ 	.byte	0x04, 0x1e
        /*00ee*/ 	.short	(.L_4217 - .L_4216)
.L_4216:
        /*00f0*/ 	.word	0x00000000


	//----- nvinfo : EIATTR_CBANK_PARAM_SIZE
	.align		4
.L_4217:
        /*00f4*/ 	.byte	0x03, 0x19
        /*00f6*/ 	.short	0x0128


	//----- nvinfo : EIATTR_PARAM_CBANK
	.align		4
        /*00f8*/ 	.byte	0x04, 0x0a
        /*00fa*/ 	.short	(.L_4219 - .L_4218)
	.align		4
.L_4218:
        /*00fc*/ 	.word	index@(.nv.constant0._ZN10layer_norm13ln_bwd_kernelINS_13Kernel_traitsI6__halfffffjLj7168ELj1ELj1ELj8ELj16ENS_18Kernel_traits_baseILj7168ES2_ffffjLj256EEEEELb0ELb1ELb0ELb0EEEvNS_9BwdParamsE)
        /*0100*/ 	.short	0x0210
        /*0102*/ 	.short	0x0128


	//----- nvinfo : EIATTR_SW_WAR
	.align		4
.L_4219:
        /*0104*/ 	.byte	0x04, 0x36
        /*0106*/ 	.short	(.L_4221 - .L_4220)
.L_4220:
        /*0108*/ 	.word	0x00000008
.L_4221:


//--------------------- .nv.info._ZN10layer_norm13ln_bwd_kernelINS_13Kernel_traitsI6__halfffffjLj7168ELj1ELj1ELj8ELj16ENS_18Kernel_traits_baseILj7168ES2_ffffjLj256EEEEELb0ELb1ELb0ELb1EEEvNS_9BwdParamsE --------------------------
	.section	.nv.info._ZN10layer_norm13ln_bwd_kernelINS_13Kernel_traitsI6__halfffffjLj7168ELj1ELj1ELj8ELj16ENS_18Kernel_traits_baseILj7168ES2_ffffjLj256EEEEELb0ELb1ELb0ELb1EEEvNS_9BwdParamsE,"",@"SHT_CUDA_INFO"
	.sectionflags	@""
	.align	4


	//----- nvinfo : EIATTR_CUDA_API_VERSION
	.align		4
        /*0000*/ 	.byte	0x04, 0x37
        /*0002*/ 	.short	(.L_4223 - .L_4222)
.L_4222:
        /*0004*/ 	.word	0x00000082


	//----- nvinfo : EIATTR_KPARAM_INFO
	.align		4
.L_4223:
        /*0008*/ 	.byte	0x04, 0x17
        /*000a*/ 	.short	(.L_4225 - .L_4224)
.L_4224:
        /*000c*/ 	.word	0x00000000
        /*0010*/ 	.short	0x0000
        /*0012*/ 	.short	0x0000
        /*0014*/ 	.byte	0x00, 0xf0, 0xa1, 0x04


	//----- nvinfo : EIATTR_SPARSE_MMA_MASK
	.align		4
.L_4225:
        /*0018*/ 	.byte	0x03, 0x50
        /*001a*/ 	.short	0x0000


	//----- nvinfo : EIATTR_MAXREG_COUNT
	.align		4
        /*001c*/ 	.byte	0x03, 0x1b
        /*001e*/ 	.short	0x00ff


	//----- nvinfo : EIATTR_NUM_BARRIERS
	.align		4
        /*0020*/ 	.byte	0x02, 0x4c
        /*0022*/ 	.byte	0x01
	.zero		1


	//----- nvinfo : EIATTR_ANNOTATIONS
	.align		4
        /*0024*/ 	.byte	0x04, 0x55
        /*0026*/ 	.short	(.L_4227 - .L_4226)


	//   ....[0]....
.L_4226:
        /* <DEDUP_REMOVED lines=12> */


	//----- nvinfo : EIATTR_MERCURY_ISA_VERSION
	.align		4
.L_4227:
        /*00d8*/ 	.byte	0x03, 0x5f
        /*00da*/ 	.short	0x0101


	//----- nvinfo : EIATTR_COOP_GROUP_MASK_REGIDS
	.align		4
        /*00dc*/ 	.byte	0x04, 0x29
        /*00de*/ 	.short	(.L_4229 - .L_4228)


	//   ....[0]....
.L_4228:
        /*00e0*/ 	.word	0xffffffff


	//   ....[1]....
        /*00e4*/ 	.word	0xffffffff


	//   ....[2]....
        /*00e8*/ 	.word	0xffffffff


	//   ....[3]....
        /*00ec*/ 	.word	0xffffffff


	//   ....[4]....
        /*00f0*/ 	.word	0xffffffff


	//   ....[5]....
        /*00f4*/ 	.word	0xffffffff


	//   ....[6]....
        /*00f8*/ 	.word	0xffffffff


	//   ....[7]....
        /*00fc*/ 	.word	0xffffffff


	//   ....[8]....
        /*0100*/ 	.word	0xffffffff


	//   ....[9]....
        /*0104*/ 	.word	0xffffffff


	//   ....[10]....
        /*0108*/ 	.word	0x0500004e


	//   ....[11]....
        /*010c*/ 	.word	0x0500004e


	//   ....[12]....
        /*0110*/ 	.word	0x0500004e


	//   ....[13]....
        /*0114*/ 	.word	0x0500004e


	//   ....[14]....
        /*0118*/ 	.word	0x0500004e


	//   ....[15]....
        /*011c*/ 	.word	0x0500004e


	//   ....[16]....
        /*0120*/ 	.word	0x0500004e


	//   ....[17]....
        /*0124*/ 	.word	0x0500004e


	//   ....[18]....
        /*0128*/ 	.word	0x0500004e


	//   ....[19]....
        /*012c*/ 	.word	0x0500004e


	//----- nvinfo : EIATTR_COOP_GROUP_INSTR_OFFSETS
	.align		4
.L_4229:
        /*0130*/ 	.byte	0x04, 0x28
        /*0132*/ 	.short	(.L_4231 - .L_4230)


	//   ....[0]....
.L_4230:
        /*0134*/ 	.word	0x00002190


	//   ....[1]....
        /*0138*/ 	.word	0x000021b0


	//   ....[2]....
        /*013c*/ 	.word	0x000021d0


	//   ....[3]....
        /*0140*/ 	.word	0x000021f0


	//   ....[4]....
        /*0144*/ 	.word	0x00002210


	//   ....[5]....
        /*0148*/ 	.word	0x00002230


	//   ....[6]....
        /*014c*/ 	.word	0x00002250


	//   ....[7]....
        /*0150*/ 	.word	0x00002270


	//   ....[8]....
        /*0154*/ 	.word	0x00002280


	//   ....[9]....
        /*0158*/ 	.word	0x000022a0


	//   ....[10]....
        /*015c*/ 	.word	0x00003de0


	//   ....[11]....
        /*0160*/ 	.word	0x00003e30


	//   ....[12]....
        /*0164*/ 	.word	0x00003e90


	//   ....[13]....
        /*0168*/ 	.word	0x00003ee0


	//   ....[14]....
        /*016c*/ 	.word	0x00003f40


	//   ....[15]....
        /*0170*/ 	.word	0x00003f90


	//   ....[16]....
        /*0174*/ 	.word	0x00003ff0


	//   ....[17]....
        /*0178*/ 	.word	0x00004040


	//   ....[18]....
        /*017c*/ 	.word	0x000040a0


	//   ....[19]....
        /*0180*/ 	.word	0x000040f0


	//----- nvinfo : EIATTR_EXIT_INSTR_OFFSETS
	.align		4
.L_4231:
        /*0184*/ 	.byte	0x04, 0x1c
        /*0186*/ 	.short	(.L_4233 - .L_4232)


	//   ....[0]....
.L_4232:
        /*0188*/ 	.word	0x00003d80


	//----- nvinfo : EIATTR_MAX_THREADS
	.align		4
.L_4233:
        /*018c*/ 	.byte	0x04, 0x05
        /*018e*/ 	.short	(.L_4235 - .L_4234)
.L_4234:
        /*0190*/ 	.word	0x00000100
        /*0194*/ 	.word	0x00000001
        /*0198*/ 	.word	0x00000001


	//----- nvinfo : EIATTR_CRS_STACK_SIZE
	.align		4
.L_4235:
        /*019c*/ 	.byte	0x04, 0x1e
        /*019e*/ 	.short	(.L_4237 - .L_4236)
.L_4236:
        /*01a0*/ 	.word	0x00000000


	//----- nvinfo : EIATTR_CBANK_PARAM_SIZE
	.align		4
.L_4237:
        /*01a4*/ 	.byte	0x03, 0x19
        /*01a6*/ 	.short	0x0128


	//----- nvinfo : EIATTR_PARAM_CBANK
	.align		4
        /*01a8*/ 	.byte	0x04, 0x0a
        /*01aa*/ 	.short	(.L_4239 - .L_4238)
	.align		4
.L_4238:
        /*01ac*/ 	.word	index@(.nv.constant0._ZN10layer_norm13ln_bwd_kernelINS_13Kernel_traitsI6__halfffffjLj7168ELj1ELj1ELj8ELj16ENS_18Kernel_traits_baseILj7168ES2_ffffjLj256EEEEELb0ELb1ELb0ELb1EEEvNS_9BwdParamsE)
        /*01b0*/ 	.short	0x0210
        /*01b2*/ 	.short	0x0128


	//----- nvinfo : EIATTR_SW_WAR
	.align		4
.L_4239:
        /*01b4*/ 	.byte	0x04, 0x36
        /*01b6*/ 	.short	(.L_4241 - .L_4240)
.L_4240:
        /*01b8*/ 	.word	0x00000008
.L_4241:


//--------------------- .nv.info._ZN10layer_norm13ln_bwd_kernelINS_13Kernel_traitsI6__halfffffjLj7168ELj1ELj1ELj8ELj16ENS_18Kernel_traits_baseILj7168ES2_ffffjLj256EEEEELb0ELb1ELb1ELb0EEEvNS_9BwdParamsE --------------------------
	.section	.nv.info._ZN10layer_norm13ln_bwd_kernelINS_13Kernel_traitsI6__halfffffjLj7168ELj1ELj1ELj8ELj16ENS_18Kernel_traits_baseILj7168ES2_ffffjLj256EEEEELb0ELb1ELb1ELb0EEEvNS_9BwdParamsE,"",@"SHT_CUDA_INFO"
	.sectionflags	@""
	.align	4


	//----- nvinfo : EIATTR_CUDA_API_VERSION
	.align		4
        /*0000*/ 	.byte	0x04, 0x37
        /*0002*/ 	.short	(.L_4243 - .L_4242)
.L_4242:
        /*0004*/ 	.word	0x00000082


	//----- nvinfo : EIATTR_KPARAM_INFO
	.align		4
.L_4243:
        /*0008*/ 	.byte	0x04, 0x17
        /*000a*/ 	.short	(.L_4245 - .L_4244)
.L_4244:
        /*000c*/ 	.word	0x00000000
        /*0010*/ 	.short	0x0000
        /*0012*/ 	.short	0x0000
        /*0014*/ 	.byte	0x00, 0xf0, 0xa1, 0x04


	//----- nvinfo : EIATTR_SPARSE_MMA_MASK
	.align		4
.L_4245:
        /*0018*/ 	.byte	0x03, 0x50
        /*001a*/ 	.short	0x0000


	//----- nvinfo : EIATTR_MAXREG_COUNT
	.align		4
        /*001c*/ 	.byte	0x03, 0x1b
        /*001e*/ 	.short	0x00ff


	//----- nvinfo : EIATTR_NUM_BARRIERS
	.align		4
        /*0020*/ 	.byte	0x02, 0x4c
        /*0022*/ 	.byte	0x01
	.zero		1


	//----- nvinfo : EIATTR_ANNOTATIONS
	.align		4
        /*0024*/ 	.byte	0x04, 0x55
        /*0026*/ 	.short	(.L_4247 - .L_4246)


	//   ....[0]....
.L_4246:
        /*0028*/ 	.word	0x00000001
        /*002c*/ 	.byte	0xb0, 0x08, 0x00, 0x00, 0x01, 0x00, 0x00, 0x00, 0xe0, 0x08, 0x00, 0x00, 0x01, 0x00, 0x00, 0x00
        /*003c*/ 	.byte	0x20, 0x09, 0x00, 0x00, 0x01, 0x00, 0x00, 0x00, 0x90, 0x09, 0x00, 0x00, 0x01, 0x00, 0x00, 0x00
        /*004c*/ 	.byte	0xd0, 0x09, 0x00, 0x00, 0x01, 0x00, 0x00, 0x00, 0xe0, 0x15, 0x00, 0x00, 0x01, 0x00, 0x00, 0x00
        /*005c*/ 	.byte	0x00, 0x16, 0x00, 0x00, 0x01, 0x00, 0x00, 0x00, 0x10, 0x16, 0x00, 0x00, 0x01, 0x00, 0x00, 0x00
        /*006c*/ 	.byte	0x20, 0x16, 0x00, 0x00, 0x01, 0x00, 0x00, 0x00, 0x00, 0x19, 0x00, 0x00


	//----- nvinfo : EIATTR_MERCURY_ISA_VERSION
	.align		4
.L_4247:
        /*0078*/ 	.byte	0x03, 0x5f
        /*007a*/ 	.short	0x0101


	//----- nvinfo : EIATTR_COOP_GROUP_MASK_REGIDS
	.align		4
        /*007c*/ 	.byte	0x04, 0x29
        /*007e*/ 	.short	(.L_4249 - .L_4248)


	//   ....[0]....
.L_4248:
        /*0080*/ 	.word	0xffffffff


	//   ....[1]....
        /*0084*/ 	.word	0xffffffff


	//   ....[2]....
        /*0088*/ 	.word	0xffffffff


	//   ....[3]....
        /*008c*/ 	.word	0xffffffff


	//   ....[4]....
        /*0090*/ 	.word	0xffffffff


	//   ....[5]....
        /*0094*/ 	.word	0xffffffff


	//   ....[6]....
        /*0098*/ 	.word	0xffffffff


	//   ....[7]....
        /*009c*/ 	.word	0xffffffff


	//   ....[8]....
        /*00a0*/ 	.word	0xffffffff


	//   ....[9]....
        /*00a4*/ 	.word	0xffffffff


	//   ....[10]....
        /*00a8*/ 	.word	0x0500009e


	//   ....[11]....
        /*00ac*/ 	.word	0x0500009e


	//   ....[12]....
        /*00b0*/ 	.word	0x0500009e


	//   ....[13]....
        /*00b4*/ 	.word	0x0500009e


	//   ....[14]....
        /*00b8*/ 	.word	0x0500009e


	//   ....[15]....
        /*00bc*/ 	.word	0x0500009e


	//   ....[16]....
        /*00c0*/ 	.word	0x0500009e


	//   ....[17]....
        /*00c4*/ 	.word	0x0500009e


	//   ....[18]....
        /*00c8*/ 	.word	0x0500009e


	//   ....[19]....
        /*00cc*/ 	.word	0x0500009e


	//----- nvinfo : EIATTR_COOP_GROUP_INSTR_OFFSETS
	.align		4
.L_4249:
        /*00d0*/ 	.byte	0x04, 0x28
        /*00d2*/ 	.short	(.L_4251 - .L_4250)


	//   ....[0]....
.L_4250:
        /*00d4*/ 	.word	0x00002b00


	//   ....[1]....
        /*00d8*/ 	.word	0x00002b20


	//   ....[2]....
        /*00dc*/ 	.word	0x00002b40


	//   ....[3]....
        /*00e0*/ 	.word	0x00002b60


	//   ....[4]....
        /*00e4*/ 	.word	0x00002b80


	//   ....[5]....
        /*00e8*/ 	.word	0x00002ba0


	//   ....[6]....
        /*00ec*/ 	.word	0x00002bc0


	//   ....[7]....
        /*00f0*/ 	.word	0x00002be0


	//   ....[8]....
        /*00f4*/ 	.word	0x00002bf0


	//   ....[9]....
        /*00f8*/ 	.word	0x00002c10


	//   ....[10]....
        /*00fc*/ 	.word	0x00005f00


	//   ....[11]....
        /*0100*/ 	.word	0x00005f50


	//   ....[12]....
        /*0104*/ 	.word	0x00005fb0


	//   ....[13]....
        /*0108*/ 	.word	0x00006000


	//   ....[14]....
        /*010c*/ 	.word	0x00006060


	//   ....[15]....
        /*0110*/ 	.word	0x000060b0


	//   ....[16]....
        /*0114*/ 	.word	0x00006110


	//   ....[17]....
        /*0118*/ 	.word	0x00006160


	//   ....[18]....
        /*011c*/ 	.word	0x000061c0


	//   ....[19]....
        /*0120*/ 	.word	0x00006210


	//----- nvinfo : EIATTR_EXIT_INSTR_OFFSETS
	.align		4
.L_4251:
        /*0124*/ 	.byte	0x04, 0x1c
        /*0126*/ 	.short	(.L_4253 - .L_4252)


	//   ....[0]....
.L_4252:
        /*0128*/ 	.word	0x00005e00


	//   ....[1]....
        /*012c*/ 	.word	0x00005ea0


	//----- nvinfo : EIATTR_MAX_THREADS
	.align		4
.L_4253:
        /*0130*/ 	.byte	0x04, 0x05
        /*0132*/ 	.short	(.L_4255 - .L_4254)
.L_4254:
        /*0134*/ 	.word	0x00000100
        /*0138*/ 	.word	0x00000001
        /*013c*/ 	.word	0x00000001


	//----- nvinfo : EIATTR_CRS_STACK_SIZE
	.align		4
.L_4255:
        /*0140*/ 	.byte	0x04, 0x1e
        /*0142*/ 	.short	(.L_4257 - .L_4256)
.L_4256:
        /*0144*/ 	.word	0x00000000


	//----- nvinfo : EIATTR_CBANK_PARAM_SIZE
	.align		4
.L_4257:
        /*0148*/ 	.byte	0x03, 0x19
        /*014a*/ 	.short	0x0128


	//----- nvinfo : EIATTR_PARAM_CBANK
	.align		4
        /*014c*/ 	.byte	0x04, 0x0a
        /*014e*/ 	.short	(.L_4259 - .L_4258)
	.align		4
.L_4258:
        /*0150*/ 	.word	index@(.nv.constant0._ZN10layer_norm13ln_bwd_kernelINS_13Kernel_traitsI6__halfffffjLj7168ELj1ELj1ELj8ELj16ENS_18Kernel_traits_baseILj7168ES2_ffffjLj256EEEEELb0ELb1ELb1ELb0EEEvNS_9BwdParamsE)
        /*0154*/ 	.short	0x0210
        /*0156*/ 	.short	0x0128


	//----- nvinfo : EIATTR_SW_WAR
	.align		4
.L_4259:
        /*0158*/ 	.byte	0x04, 0x36
        /*015a*/ 	.short	(.L_4261 - .L_4260)
.L_4260:
        /*015c*/ 	.word	0x00000008
.L_4261:


//--------------------- .nv.info._ZN10layer_norm13ln_bwd_kernelINS_13Kernel_traitsI6__halfffffjLj7168ELj1ELj1ELj8ELj16ENS_18Kernel_traits_baseILj7168ES2_ffffjLj256EEEEELb0ELb1ELb1ELb1EEEvNS_9BwdParamsE --------------------------
	.section	.nv.info._ZN10layer_norm13ln_bwd_kernelINS_13Kernel_traitsI6__halfffffjLj7168ELj1ELj1ELj8ELj16ENS_18Kernel_traits_baseILj7168ES2_ffffjLj256EEEEELb0ELb1ELb1ELb1EEEvNS_9BwdParamsE,"",@"SHT_CUDA_INFO"
	.sectionflags	@""
	.align	4


	//----- nvinfo : EIATTR_CUDA_API_VERSION
	.align		4
        /*0000*/ 	.byte	0x04, 0x37
        /*0002*/ 	.short	(.L_4263 - .L_4262)
.L_4262:
        /*0004*/ 	.word	0x00000082


	//----- nvinfo : EIATTR_KPARAM_INFO
	.align		4
.L_4263:
        /*0008*/ 	.byte	0x04, 0x17
        /*000a*/ 	.short	(.L_4265 - .L_4264)
.L_4264:
        /*000c*/ 	.word	0x00000000
        /*0010*/ 	.short	0x0000
        /*0012*/ 	.short	0x0000
        /*0014*/ 	.byte	0x00, 0xf0, 0xa1, 0x04


	//----- nvinfo : EIATTR_SPARSE_MMA_MASK
	.align		4
.L_4265:
        /*0018*/ 	.byte	0x03, 0x50
        /*001a*/ 	.short	0x0000


	//----- nvinfo : EIATTR_MAXREG_COUNT
	.align		4
        /*001c*/ 	.byte	0x03, 0x1b
        /*001e*/ 	.short	0x00ff


	//----- nvinfo : EIATTR_NUM_BARRIERS
	.align		4
        /*0020*/ 	.byte	0x02, 0x4c
        /*0022*/ 	.byte	0x01
	.zero		1


	//----- nvinfo : EIATTR_ANNOTATIONS
	.align		4
        /*0024*/ 	.byte	0x04, 0x55
        /*0026*/ 	.short	(.L_4267 - .L_4266)


	//   ....[0]....
.L_4266:
        /* <DEDUP_REMOVED lines=11> */


	//----- nvinfo : EIATTR_MERCURY_ISA_VERSION
	.align		4
.L_4267:
        /*00c8*/ 	.byte	0x03, 0x5f
        /*00ca*/ 	.short	0x0101


	//----- nvinfo : EIATTR_COOP_GROUP_MASK_REGIDS
	.align		4
        /*00cc*/ 	.byte	0x04, 0x29
        /*00ce*/ 	.short	(.L_4269 - .L_4268)


	//   ....[0]....
.L_4268:
        /*00d0*/ 	.word	0xffffffff


	//   ....[1]....
        /*00d4*/ 	.word	0xffffffff


	//   ....[2]....
        /*00d8*/ 	.word	0xffffffff


	//   ....[3]....
        /*00dc*/ 	.word	0xffffffff


	//   ....[4]....
        /*00e0*/ 	.word	0xffffffff


	//   ....[5]....
        /*00e4*/ 	.word	0xffffffff


	//   ....[6]....
        /*00e8*/ 	.word	0xffffffff


	//   ....[7]....
        /*00ec*/ 	.word	0xffffffff


	//   ....[8]....
        /*00f0*/ 	.word	0xffffffff


	//   ....[9]....
        /*00f4*/ 	.word	0xffffffff


	//   ....[10]....
        /*00f8*/ 	.word	0x0500009f


	//   ....[11]....
        /*00fc*/ 	.word	0x0500009f


	//   ....[12]....
        /*0100*/ 	.word	0x0500009f


	//   ....[13]....
        /*0104*/ 	.word	0x0500009f


	//   ....[14]....
        /*0108*/ 	.word	0x0500009f


	//   ....[15]....
        /*010c*/ 	.word	0x0500009f


	//   ....[16]....
        /*0110*/ 	.word	0x0500009f


	//   ....[17]....
        /*0114*/ 	.word	0x0500009f


	//   ....[18]....
        /*0118*/ 	.word	0x0500009f


	//   ....[19]....
        /*011c*/ 	.word	0x0500009f


	//----- nvinfo : EIATTR_COOP_GROUP_INSTR_OFFSETS
	.align		4
.L_4269:
        /*0120*/ 	.byte	0x04, 0x28
        /*0122*/ 	.short	(.L_4271 - .L_4270)


	//   ....[0]....
.L_4270:
        /*0124*/ 	.word	0x000021f0


	//   ....[1]....
        /*0128*/ 	.word	0x00002200


	//   ....[2]....
        /*012c*/ 	.word	0x00002230


	//   ....[3]....
        /*0130*/ 	.word	0x00002250


	//   ....[4]....
        /*0134*/ 	.word	0x00002270


	//   ....[5]....
        /*0138*/ 	.word	0x00002290


	//   ....[6]....
        /*013c*/ 	.word	0x000022b0


	//   ....[7]....
        /*0140*/ 	.word	0x000022c0


	//   ....[8]....
        /*0144*/ 	.word	0x000022f0


	//   ....[9]....
        /*0148*/ 	.word	0x00002300


	//   ....[10]....
        /*014c*/ 	.word	0x00004b20


	//   ....[11]....
        /*0150*/ 	.word	0x00004b80


	//   ....[12]....
        /*0154*/ 	.word	0x00004be0


	//   ....[13]....
        /*0158*/ 	.word	0x00004c30


	//   ....[14]....
        /*015c*/ 	.word	0x00004c90


	//   ....[15]....
        /*0160*/ 	.word	0x00004ce0


	//   ....[16]....
        /*0164*/ 	.word	0x00004d40


	//   ....[17]....
        /*0168*/ 	.word	0x00004d90


	//   ....[18]....
        /*016c*/ 	.word	0x00004df0


	//   ....[19]....
        /*0170*/ 	.word	0x00004e50


	//----- nvinfo : EIATTR_EXIT_INSTR_OFFSETS
	.align		4
.L_4271:
        /*0174*/ 	.byte	0x04, 0x1c
        /*0176*/ 	.short	(.L_4273 - .L_4272)


	//   ....[0]....
.L_4272:
        /*0178*/ 	.word	0x00004ad0


	//----- nvinfo : EIATTR_MAX_THREADS
	.align		4
.L_4273:
        /*017c*/ 	.byte	0x04, 0x05
        /*017e*/ 	.short	(.L_4275 - .L_4274)
.L_4274:
        /*0180*/ 	.word	0x00000100
        /*0184*/ 	.word	0x00000001
        /*0188*/ 	.word	0x00000001


	//----- nvinfo : EIATTR_CRS_STACK_SIZE
	.align		4
.L_4275:
        /*018c*/ 	.byte	0x04, 0x1e
        /*018e*/ 	.short	(.L_4277 - .L_4276)
.L_4276:
        /*0190*/ 	.word	0x00000000


	//----- nvinfo : EIATTR_CBANK_PARAM_SIZE
	.align		4
.L_4277:
        /*0194*/ 	.byte	0x03, 0x19
        /*0196*/ 	.short	0x0128


	//----- nvinfo : EIATTR_PARAM_CBANK
	.align		4
        /*0198*/ 	.byte	0x04, 0x0a
        /*019a*/ 	.short	(.L_4279 - .L_4278)
	.align		4
.L_4278:
        /*019c*/ 	.word	index@(.nv.constant0._ZN10layer_norm13ln_bwd_kernelINS_13Kernel_traitsI6__halfffffjLj7168ELj1ELj1ELj8ELj16ENS_18Kernel_traits_baseILj7168ES2_ffffjLj256EEEEELb0ELb1ELb1ELb1EEEvNS_9BwdParamsE)
        /*01a0*/ 	.short	0x0210
        /*01a2*/ 	.short	0x0128


	//----- nvinfo : EIATTR_SW_WAR
	.align		4
.L_4279:
        /*01a4*/ 	.byte	0x04, 0x36
        /*01a6*/ 	.short	(.L_4281 - .L_4280)
.L_4280:
        /*01a8*/ 	.word	0x00000008
.L_4281:


//--------------------- .nv.info._ZN10layer_norm13ln_bwd_kernelINS_13Kernel_traitsI6__halfffffjLj7168ELj1ELj1ELj8ELj16ENS_18Kernel_traits_baseILj7168ES2_ffffjLj256EEEEELb1ELb0ELb0ELb0EEEvNS_9BwdParamsE --------------------------
	.section	.nv.info._ZN10layer_norm13ln_bwd_kernelINS_13Kernel_traitsI6__halfffffjLj7168ELj1ELj1ELj8ELj16ENS_18Kernel_traits_baseILj7168ES2_ffffjLj256EEEEELb1ELb0ELb0ELb0EEEvNS_9BwdParamsE,"",@"SHT_CUDA_INFO"
	.sectionflags	@""
	.align	4


	//----- nvinfo : EIATTR_CUDA_API_VERSION
	.align		4
        /*0000*/ 	.byte	0x04, 0x37
        /*0002*/ 	.short	(.L_4283 - .L_4282)
.L_4282:
        /*0004*/ 	.word	0x00000082


	//----- nvinfo : EIATTR_KPARAM_INFO
	.align		4
.L_4283:
        /*0008*/ 	.byte	0x04, 0x17
        /*000a*/ 	.short	(.L_4285 - .L_4284)
.L_4284:
        /*000c*/ 	.word	0x00000000
        /*0010*/ 	.short	0x0000
        /*0012*/ 	.short	0x0000
        /*0014*/ 	.byte	0x00, 0xf0, 0xa1, 0x04


	//----- nvinfo : EIATTR_SPARSE_MMA_MASK
	.align		4
.L_4285:
        /*0018*/ 	.byte	0x03, 0x50
        /*001a*/ 	.short	0x0000


	//----- nvinfo : EIATTR_MAXREG_COUNT
	.align		4
        /*001c*/ 	.byte	0x03, 0x1b
        /*001e*/ 	.short	0x00ff


	//----- nvinfo : EIATTR_NUM_BARRIERS
	.align		4
        /*0020*/ 	.byte	0x02, 0x4c
        /*0022*/ 	.byte	0x01
	.zero		1


	//----- nvinfo : EIATTR_MERCURY_ISA_VERSION
	.align		4
        /*0024*/ 	.byte	0x03, 0x5f
        /*0026*/ 	.short	0x0101


	//----- nvinfo : EIATTR_COOP_GROUP_MASK_REGIDS
	.align		4
        /*0028*/ 	.byte	0x04, 0x29
        /*002a*/ 	.short	(.L_4287 - .L_4286)


	//   ....[0]....
.L_4286:
        /*002c*/ 	.word	0xffffffff


	//   ....[1]....
        /*0030*/ 	.word	0xffffffff


	//   ....[2]....
        /*0034*/ 	.word	0xffffffff


	//   ....[3]....
        /*0038*/ 	.word	0xffffffff


	//   ....[4]....
        /*003c*/ 	.word	0xffffffff


	//   ....[5]....
        /*0040*/ 	.word	0xffffffff


	//   ....[6]....
        /*0044*/ 	.word	0xffffffff


	//   ....[7]....
        /*0048*/ 	.word	0xffffffff


	//   ....[8]....
        /*004c*/ 	.word	0xffffffff


	//   ....[9]....
        /*0050*/ 	.word	0xffffffff


	//   ....[10]....
        /*0054*/ 	.word	0x05000088


	//   ....[11]....
        /*0058*/ 	.word	0x05000088


	//   ....[12]....
        /*005c*/ 	.word	0x05000088


	//   ....[13]....
        /*0060*/ 	.word	0x05000088


	//   ....[14]....
        /*0064*/ 	.word	0x05000088


	//   ....[15]....
        /*0068*/ 	.word	0x05000088


	//   ....[16]....
        /*006c*/ 	.word	0x05000088


	//   ....[17]....
        /*0070*/ 	.word	0x05000088


	//   ....[18]....
        /*0074*/ 	.word	0x05000088


	//   ....[19]....
        /*0078*/ 	.word	0x05000088


	//----- nvinfo : EIATTR_COOP_GROUP_INSTR_OFFSETS
	.align		4
.L_4287:
        /*007c*/ 	.byte	0x04, 0x28
        /*007e*/ 	.short	(.L_4289 - .L_4288)


	//   ....[0]....
.L_4288:
        /*0080*/ 	.word	0x00002060


	//   ....[1]....
        /*0084*/ 	.word	0x00002070


	//   ....[2]....
        /*0088*/ 	.word	0x000020a0


	//   ....[3]....
        /*008c*/ 	.word	0x000020b0


	//   ....[4]....
        /*0090*/ 	.word	0x000020e0


	//   ....[5]....
        /*0094*/ 	.word	0x000020f0


	//   ....[6]....
        /*0098*/ 	.word	0x00002120


	//   ....[7]....
        /*009c*/ 	.word	0x00002130


	//   ....[8]....
        /*00a0*/ 	.word	0x00002160


	//   ....[9]....
        /*00a4*/ 	.word	0x00002170


	//   ....[10]....
        /*00a8*/ 	.word	0x00003ee0


	//   ....[11]....
        /*00ac*/ 	.word	0x00003f30


	//   ....[12]....
        /*00b0*/ 	.word	0x00003fa0


	//   ....[13]....
        /*00b4*/ 	.word	0x00004000


	//   ....[14]....
        /*00b8*/ 	.word	0x00004070


	//   ....[15]....
        /*00bc*/ 	.word	0x000040d0


	//   ....[16]....
        /*00c0*/ 	.word	0x00004140


	//   ....[17]....
        /*00c4*/ 	.word	0x000041a0


	//   ....[18]....
        /*00c8*/ 	.word	0x00004210


	//   ....[19]....
        /*00cc*/ 	.word	0x00004270


	//----- nvinfo : EIATTR_EXIT_INSTR_OFFSETS
	.align		4
.L_4289:
        /*00d0*/ 	.byte	0x04, 0x1c
        /*00d2*/ 	.short	(.L_4291 - .L_4290)


	//   ....[0]....
.L_4290:
        /*00d4*/ 	.word	0x00003e00


	//   ....[1]....
        /*00d8*/ 	.word	0x00003e80


	//----- nvinfo : EIATTR_MAX_THREADS
	.align		4
.L_4291:
        /*00dc*/ 	.byte	0x04, 0x05
        /*00de*/ 	.short	(.L_4293 - .L_4292)
.L_4292:
        /*00e0*/ 	.word	0x00000100
        /*00e4*/ 	.word	0x00000001
        /*00e8*/ 	.word	0x00000001


	//----- nvinfo : EIATTR_CRS_STACK_SIZE
	.align		4
.L_4293:
        /*00ec*/ 	.byte	0x04, 0x1e
        /*00ee*/ 	.short	(.L_4295 - .L_4294)
.L_4294:
        /*00f0*/ 	.word	0x00000000


	//----- nvinfo : EIATTR_CBANK_PARAM_SIZE
	.align		4
.L_4295:
        /*00f4*/ 	.byte	0x03, 0x19
        /*00f6*/ 	.short	0x0128


	//----- nvinfo : EIATTR_PARAM_CBANK
	.align		4
        /*00f8*/ 	.byte	0x04, 0x0a
        /*00fa*/ 	.short	(.L_4297 - .L_4296)
	.align		4
.L_4296:
        /*00fc*/ 	.word	index@(.nv.constant0._ZN10layer_norm13ln_bwd_kernelINS_13Kernel_traitsI6__halfffffjLj7168ELj1ELj1ELj8ELj16ENS_18Kernel_traits_baseILj7168ES2_ffffjLj256EEEEELb1ELb0ELb0ELb0EEEvNS_9BwdParamsE)
        /*0100*/ 	.short	0x0210
        /*0102*/ 	.short	0x0128


	//----- nvinfo : EIATTR_SW_WAR
	.align		4
.L_4297:
        /*0104*/ 	.byte	0x04, 0x36
        /*0106*/ 	.short	(.L_4299 - .L_4298)
.L_4298:
        /*0108*/ 	.word	0x00000008
.L_4299:


//--------------------- .nv.info._ZN10layer_norm13ln_bwd_kernelINS_13Kernel_traitsI6__halfffffjLj7168ELj1ELj1ELj8ELj16ENS_18Kernel_traits_baseILj7168ES2_ffffjLj256EEEEELb1ELb0ELb0ELb1EEEvNS_9BwdParamsE --------------------------
	.section	.nv.info._ZN10layer_norm13ln_bwd_kernelINS_13Kernel_traitsI6__halfffffjLj7168ELj1ELj1ELj8ELj16ENS_18Kernel_traits_baseILj7168ES2_ffffjLj256EEEEELb1ELb0ELb0ELb1EEEvNS_9BwdParamsE,"",@"SHT_CUDA_INFO"
	.sectionflags	@""
	.align	4


	//----- nvinfo : EIATTR_CUDA_API_VERSION
	.align		4
        /*0000*/ 	.byte	0x04, 0x37
        /*0002*/ 	.short	(.L_4301 - .L_4300)
.L_4300:
        /*0004*/ 	.word	0x00000082


	//----- nvinfo : EIATTR_KPARAM_INFO
	.align		4
.L_4301:
        /*0008*/ 	.byte	0x04, 0x17
        /*000a*/ 	.short	(.L_4303 - .L_4302)
.L_4302:
        /*000c*/ 	.word	0x00000000
        /*0010*/ 	.short	0x0000
        /*0012*/ 	.short	0x0000
        /*0014*/ 	.byte	0x00, 0xf0, 0xa1, 0x04


	//----- nvinfo : EIATTR_SPARSE_MMA_MASK
	.align		4
.L_4303:
        /*0018*/ 	.byte	0x03, 0x50
        /*001a*/ 	.short	0x0000


	//----- nvinfo : EIATTR_MAXREG_COUNT
	.align		4
        /*001c*/ 	.byte	0x03, 0x1b
        /*001e*/ 	.short	0x00ff


	//----- nvinfo : EIATTR_NUM_BARRIERS
	.align		4
        /*0020*/ 	.byte	0x02, 0x4c
        /*0022*/ 	.byte	0x01
	.zero		1


	//----- nvinfo : EIATTR_MERCURY_ISA_VERSION
	.align		4
        /*0024*/ 	.byte	0x03, 0x5f
        /*0026*/ 	.short	0x0101


	//----- nvinfo : EIATTR_COOP_GROUP_MASK_REGIDS
	.align		4
        /*0028*/ 	.byte	0x04, 0x29
        /*002a*/ 	.short	(.L_4305 - .L_4304)


	//   ....[0]....
.L_4304:
        /*002c*/ 	.word	0xffffffff


	//   ....[1]....
        /*0030*/ 	.word	0xffffffff


	//   ....[2]....
        /*0034*/ 	.word	0xffffffff


	//   ....[3]....
        /*0038*/ 	.word	0xffffffff


	//   ....[4]....
        /*003c*/ 	.word	0xffffffff


	//   ....[5]....
        /*0040*/ 	.word	0xffffffff


	//   ....[6]....
        /*0044*/ 	.word	0xffffffff


	//   ....[7]....
        /*0048*/ 	.word	0xffffffff


	//   ....[8]....
        /*004c*/ 	.word	0xffffffff


	//   ....[9]....
        /*0050*/ 	.word	0xffffffff


	//   ....[10]....
        /*0054*/ 	.word	0x05000061


	//   ....[11]....
        /*0058*/ 	.word	0x05000061


	//   ....[12]....
        /*005c*/ 	.word	0x05000061


	//   ....[13]....
        /*0060*/ 	.word	0x05000061


	//   ....[14]....
        /*0064*/ 	.word	0x05000061


	//   ....[15]....
        /*0068*/ 	.word	0x05000061


	//   ....[16]....
        /*006c*/ 	.word	0x05000061


	//   ....[17]....
        /*0070*/ 	.word	0x05000061


	//   ....[18]....
        /*0074*/ 	.word	0x05000061


	//   ....[19]....
        /*0078*/ 	.word	0x05000061


	//----- nvinfo : EIATTR_COOP_GROUP_INSTR_OFFSETS
	.align		4
.L_4305:
        /*007c*/ 	.byte	0x04, 0x28
        /*007e*/ 	.short	(.L_4307 - .L_4306)


	//   ....[0]....
.L_4306:
        /*0080*/ 	.word	0x00001b30


	//   ....[1]....
        /*0084*/ 	.word	0x00001b40


	//   ....[2]....
        /*0088*/ 	.word	0x00001b70


	//   ....[3]....
        /*008c*/ 	.word	0x00001b80


	//   ....[4]....
        /*0090*/ 	.word	0x00001bb0


	//   ....[5]....
        /*0094*/ 	.word	0x00001bd0


	//   ....[6]....
        /*0098*/ 	.word	0x00001c10


	//   ....[7]....
        /*009c*/ 	.word	0x00001c20


	//   ....[8]....
        /*00a0*/ 	.word	0x00001c60


	//   ....[9]....
        /*00a4*/ 	.word	0x00001c80


	//   ....[10]....
        /*00a8*/ 	.word	0x00003790


	//   ....[11]....
        /*00ac*/ 	.word	0x000037e0


	//   ....[12]....
        /*00b0*/ 	.word	0x00003850


	//   ....[13]....
        /*00b4*/ 	.word	0x000038b0


	//   ....[14]....
        /*00b8*/ 	.word	0x00003920


	//   ....[15]....
        /*00bc*/ 	.word	0x00003990


	//   ....[16]....
        /*00c0*/ 	.word	0x00003a10


	//   ....[17]....
        /*00c4*/ 	.word	0x00003a70


	//   ....[18]....
        /*00c8*/ 	.word	0x00003af0


	//   ....[19]....
        /*00cc*/ 	.word	0x00003b60


	//----- nvinfo : EIATTR_EXIT_INSTR_OFFSETS
	.align		4
.L_4307:
        /*00d0*/ 	.byte	0x04, 0x1c
        /*00d2*/ 	.short	(.L_4309 - .L_4308)


	//   ....[0]....
.L_4308:
        /*00d4*/ 	.word	0x00003730


	//----- nvinfo : EIATTR_MAX_THREADS
	.align		4
.L_4309:
        /*00d8*/ 	.byte	0x04, 0x05
        /*00da*/ 	.short	(.L_4311 - .L_4310)
.L_4310:
        /*00dc*/ 	.word	0x00000100
        /*00e0*/ 	.word	0x00000001
        /*00e4*/ 	.word	0x00000001


	//----- nvinfo : EIATTR_CRS_STACK_SIZE
	.align		4
.L_4311:
        /*00e8*/ 	.byte	0x04, 0x1e
        /*00ea*/ 	.short	(.L_4313 - .L_4312)
.L_4312:
        /*00ec*/ 	.word	0x00000000


	//----- nvinfo : EIATTR_CBANK_PARAM_SIZE
	.align		4
.L_4313:
        /*00f0*/ 	.byte	0x03, 0x19
        /*00f2*/ 	.short	0x0128


	//----- nvinfo : EIATTR_PARAM_CBANK
	.align		4
        /*00f4*/ 	.byte	0x04, 0x0a
        /*00f6*/ 	.short	(.L_4315 - .L_4314)
	.align		4
.L_4314:
        /*00f8*/ 	.word	index@(.nv.constant0._ZN10layer_norm13ln_bwd_kernelINS_13Kernel_traitsI6__halfffffjLj7168ELj1ELj1ELj8ELj16ENS_18Kernel_traits_baseILj7168ES2_ffffjLj256EEEEELb1ELb0ELb0ELb1EEEvNS_9BwdParamsE)
        /*00fc*/ 	.short	0x0210
        /*00fe*/ 	.short	0x0128


	//----- nvinfo : EIATTR_SW_WAR
	.align		4
.L_4315:
        /*0100*/ 	.byte	0x04, 0x36
        /*0102*/ 	.short	(.L_4317 - .L_4316)
.L_4316:
        /*0104*/ 	.word	0x00000008
.L_4317:


//--------------------- .nv.info._ZN10layer_norm22ln_bwd_finalize_kernelINS_22Kernel_traits_finalizeILj7168E6__halfffffjLb0ELj1024ELj4ENS_18Kernel_traits_baseILj7168ES2_ffffjLj1024EEEEELb0ELb0EEEvNS_9BwdParamsE --------------------------
	.section	.nv.info._ZN10layer_norm22ln_bwd_finalize_kernelINS_22Kernel_traits_finalizeILj7168E6__halfffffjLb0ELj1024ELj4ENS_18Kernel_traits_baseILj7168ES2_ffffjLj1024EEEEELb0ELb0EEEvNS_9BwdParamsE,"",@"SHT_CUDA_INFO"
	.sectionflags	@""
	.align	4


	//----- nvinfo : EIATTR_CUDA_API_VERSION
	.align		4
        /*0000*/ 	.byte	0x04, 0x37
        /*0002*/ 	.short	(.L_4319 - .L_4318)
.L_4318:
        /*0004*/ 	.word	0x00000082


	//----- nvinfo : EIATTR_KPARAM_INFO
	.align		4
.L_4319:
        /*0008*/ 	.byte	0x04, 0x17
        /*000a*/ 	.short	(.L_4321 - .L_4320)
.L_4320:
        /*000c*/ 	.word	0x00000000
        /*0010*/ 	.short	0x0000
        /*0012*/ 	.short	0x0000
        /*0014*/ 	.byte	0x00, 0xf0, 0xa1, 0x04


	//----- nvinfo : EIATTR_SPARSE_MMA_MASK
	.align		4
.L_4321:
        /*0018*/ 	.byte	0x03, 0x50
        /*001a*/ 	.short	0x0000


	//----- nvinfo : EIATTR_MAXREG_COUNT
	.align		4
        /*001c*/ 	.byte	0x03, 0x1b
        /*001e*/ 	.short	0x0040


	//----- nvinfo : EIATTR_NUM_BARRIERS
	.align		4
        /*0020*/ 	.byte	0x02, 0x4c
        /*0022*/ 	.byte	0x01
	.zero		1


	//----- nvinfo : EIATTR_MERCURY_ISA_VERSION
	.align		4
        /*0024*/ 	.byte	0x03, 0x5f
        /*0026*/ 	.short	0x0101


	//----- nvinfo : EIATTR_COOP_GROUP_MASK_REGIDS
	.align		4
        /*0028*/ 	.byte	0x04, 0x29
        /*002a*/ 	.short	(.L_4323 - .L_4322)


	//   ....[0]....
.L_4322:
        /*002c*/ 	.word	0xffffffff


	//   ....[1]....
        /*0030*/ 	.word	0xffffffff


	//   ....[2]....
        /*0034*/ 	.word	0xffffffff


	//   ....[3]....
        /*0038*/ 	.word	0xffffffff


	//   ....[4]....
        /*003c*/ 	.word	0xffffffff


	//   ....[5]....
        /*0040*/ 	.word	0xffffffff


	//   ....[6]....
        /*0044*/ 	.word	0xffffffff


	//   ....[7]....
        /*0048*/ 	.word	0xffffffff


	//   ....[8]....
        /*004c*/ 	.word	0xffffffff


	//   ....[9]....
        /*0050*/ 	.word	0xffffffff


	//   ....[10]....
        /*0054*/ 	.word	0x05000013


	//   ....[11]....
        /*0058*/ 	.word	0x05000013


	//   ....[12]....
        /*005c*/ 	.word	0x05000013


	//   ....[13]....
        /*0060*/ 	.word	0x05000013


	//   ....[14]....
        /*0064*/ 	.word	0x05000013


	//   ....[15]....
        /*0068*/ 	.word	0x05000013


	//   ....[16]....
        /*006c*/ 	.word	0x05000013


	//   ....[17]....
        /*0070*/ 	.word	0x05000013


	//   ....[18]....
        /*0074*/ 	.word	0x05000013


	//   ....[19]....
        /*0078*/ 	.word	0x05000013


	//----- nvinfo : EIATTR_COOP_GROUP_INSTR_OFFSETS
	.align		4
.L_4323:
        /*007c*/ 	.byte	0x04, 0x28
        /*007e*/ 	.short	(.L_4325 - .L_4324)


	//   ....[0]....
.L_4324:
        /*0080*/ 	.word	0x000008e0


	//   ....[1]....
        /*0084*/ 	.word	0x000008f0


	//   ....[2]....
        /*0088*/ 	.word	0x00000920


	//   ....[3]....
        /*008c*/ 	.word	0x00000930


	//   ....[4]....
        /*0090*/ 	.word	0x00000960


	//   ....[5]....
        /*0094*/ 	.word	0x00000970


	//   ....[6]....
        /*0098*/ 	.word	0x000009a0


	//   ....[7]....
        /*009c*/ 	.word	0x000009b0


	//   ....[8]....
        /*00a0*/ 	.word	0x000009e0


	//   ....[9]....
        /*00a4*/ 	.word	0x000009f0


	//   ....[10]....
        /*00a8*/ 	.word	0x00000c10


	//   ....[11]....
        /*00ac*/ 	.word	0x00000c80


	//   ....[12]....
        /*00b0*/ 	.word	0x00000cf0


	//   ....[13]....
        /*00b4*/ 	.word	0x00000d60


	//   ....[14]....
        /*00b8*/ 	.word	0x00000dd0


	//   ....[15]....
        /*00bc*/ 	.word	0x00000e30


	//   ....[16]....
        /*00c0*/ 	.word	0x00000ea0


	//   ....[17]....
        /*00c4*/ 	.word	0x00000f10


	//   ....[18]....
        /*00c8*/ 	.word	0x00000f80


	//   ....[19]....
        /*00cc*/ 	.word	0x00000ff0


	//----- nvinfo : EIATTR_EXIT_INSTR_OFFSETS
	.align		4
.L_4325:
        /*00d0*/ 	.byte	0x04, 0x1c
        /*00d2*/ 	.short	(.L_4327 - .L_4326)


	//   ....[0]....
.L_4326:
        /*00d4*/ 	.word	0x00000070


	//   ....[1]....
        /*00d8*/ 	.word	0x00000bb0


	//----- nvinfo : EIATTR_MAX_THREADS
	.align		4
.L_4327:
        /*00dc*/ 	.byte	0x04, 0x05
        /*00de*/ 	.short	(.L_4329 - .L_4328)
.L_4328:
        /*00e0*/ 	.word	0x00000400
        /*00e4*/ 	.word	0x00000001
        /*00e8*/ 	.word	0x00000001


	//----- nvinfo : EIATTR_CRS_STACK_SIZE
	.align		4
.L_4329:
        /*00ec*/ 	.byte	0x04, 0x1e
        /*00ee*/ 	.short	(.L_4331 - .L_4330)
.L_4330:
        /*00f0*/ 	.word	0x00000000


	//----- nvinfo : EIATTR_CBANK_PARAM_SIZE
	.align		4
.L_4331:
        /*00f4*/ 	.byte	0x03, 0x19
        /*00f6*/ 	.short	0x0128


	//----- nvinfo : EIATTR_PARAM_CBANK
	.align		4
        /*00f8*/ 	.byte	0x04, 0x0a
        /*00fa*/ 	.short	(.L_4333 - .L_4332)
	.align		4
.L_4332:
        /*00fc*/ 	.word	index@(.nv.constant0._ZN10layer_norm22ln_bwd_finalize_kernelINS_22Kernel_traits_finalizeILj7168E6__halfffffjLb0ELj1024ELj4ENS_18Kernel_traits_baseILj7168ES2_ffffjLj1024EEEEELb0ELb0EEEvNS_9BwdParamsE)
        /*0100*/ 	.short	0x0210
        /*0102*/ 	.short	0x0128


	//----- nvinfo : EIATTR_SW_WAR
	.align		4
.L_4333:
        /*0104*/ 	.byte	0x04, 0x36
        /*0106*/ 	.short	(.L_4335 - .L_4334)
.L_4334:
        /*0108*/ 	.word	0x00000008
.L_4335:


//--------------------- .nv.info._ZN10layer_norm13ln_bwd_kernelINS_13Kernel_traitsI6__halfffffjLj7168ELj1ELj1ELj8ELj16ENS_18Kernel_traits_baseILj7168ES2_ffffjLj256EEEEELb1ELb0ELb1ELb0EEEvNS_9BwdParamsE --------------------------
	.section	.nv.info._ZN10layer_norm13ln_bwd_kernelINS_13Kernel_traitsI6__halfffffjLj7168ELj1ELj1ELj8ELj16ENS_18Kernel_traits_baseILj7168ES2_ffffjLj256EEEEELb1ELb0ELb1ELb0EEEvNS_9BwdParamsE,"",@"SHT_CUDA_INFO"
	.sectionflags	@""
	.align	4


	//----- nvinfo : EIATTR_CUDA_API_VERSION
	.align		4
        /*0000*/ 	.byte	0x04, 0x37
        /*0002*/ 	.short	(.L_4337 - .L_4336)
.L_4336:
        /*0004*/ 	.word	0x00000082


	//----- nvinfo : EIATTR_KPARAM_INFO
	.align		4
.L_4337:
        /*0008*/ 	.byte	0x04, 0x17
        /*000a*/ 	.short	(.L_4339 - .L_4338)
.L_4338:
        /*000c*/ 	.word	0x00000000
        /*0010*/ 	.short	0x0000
        /*0012*/ 	.short	0x0000
        /*0014*/ 	.byte	0x00, 0xf0, 0xa1, 0x04


	//----- nvinfo : EIATTR_SPARSE_MMA_MASK
	.align		4
.L_4339:
        /*0018*/ 	.byte	0x03, 0x50
        /*001a*/ 	.short	0x0000


	//----- nvinfo : EIATTR_MAXREG_COUNT
	.align		4
        /*001c*/ 	.byte	0x03, 0x1b
        /*001e*/ 	.short	0x00ff


	//----- nvinfo : EIATTR_NUM_BARRIERS
	.align		4
        /*0020*/ 	.byte	0x02, 0x4c
        /*0022*/ 	.byte	0x01
	.zero		1


	//----- nvinfo : EIATTR_MERCURY_ISA_VERSION
	.align		4
        /*0024*/ 	.byte	0x03, 0x5f
        /*0026*/ 	.short	0x0101


	//----- nvinfo : EIATTR_COOP_GROUP_MASK_REGIDS
	.align		4
        /*0028*/ 	.byte	0x04, 0x29
        /*002a*/ 	.short	(.L_4341 - .L_4340)


	//   ....[0]....
.L_4340:
        /*002c*/ 	.word	0xffffffff


	//   ....[1]....
        /*0030*/ 	.word	0xffffffff


	//   ....[2]....
        /*0034*/ 	.word	0xffffffff


	//   ....[3]....
        /*0038*/ 	.word	0xffffffff


	//   ....[4]....
        /*003c*/ 	.word	0xffffffff


	//   ....[5]....
        /*0040*/ 	.word	0xffffffff


	//   ....[6]....
        /*0044*/ 	.word	0xffffffff


	//   ....[7]....
        /*0048*/ 	.word	0xffffffff


	//   ....[8]....
        /*004c*/ 	.word	0xffffffff


	//   ....[9]....
        /*0050*/ 	.word	0xffffffff


	//   ....[10]....
        /*0054*/ 	.word	0x0500008e


	//   ....[11]....
        /*0058*/ 	.word	0x0500008e


	//   ....[12]....
        /*005c*/ 	.word	0x0500008e


	//   ....[13]....
        /*0060*/ 	.word	0x0500008e


	//   ....[14]....
        /*0064*/ 	.word	0x0500008e


	//   ....[15]....
        /*0068*/ 	.word	0x0500008e


	//   ....[16]....
        /*006c*/ 	.word	0x0500008e


	//   ....[17]....
        /*0070*/ 	.word	0x0500008e


	//   ....[18]....
        /*0074*/ 	.word	0x0500008e


	//   ....[19]....
        /*0078*/ 	.word	0x0500008e


	//----- nvinfo : EIATTR_COOP_GROUP_INSTR_OFFSETS
	.align		4
.L_4341:
        /*007c*/ 	.byte	0x04, 0x28
        /*007e*/ 	.short	(.L_4343 - .L_4342)


	//   ....[0]....
.L_4342:
        /*0080*/ 	.word	0x00002740


	//   ....[1]....
        /*0084*/ 	.word	0x00002750


	//   ....[2]....
        /*0088*/ 	.word	0x00002780


	//   ....[3]....
        /*008c*/ 	.word	0x00002790


	//   ....[4]....
        /*0090*/ 	.word	0x000027c0


	//   ....[5]....
        /*0094*/ 	.word	0x000027d0


	//   ....[6]....
        /*0098*/ 	.word	0x00002800


	//   ....[7]....
        /*009c*/ 	.word	0x00002810


	//   ....[8]....
        /*00a0*/ 	.word	0x00002840


	//   ....[9]....
        /*00a4*/ 	.word	0x00002850


	//   ....[10]....
        /*00a8*/ 	.word	0x00005860


	//   ....[11]....
        /*00ac*/ 	.word	0x000058b0


	//   ....[12]....
        /*00b0*/ 	.word	0x00005920


	//   ....[13]....
        /*00b4*/ 	.word	0x00005980


	//   ....[14]....
        /*00b8*/ 	.word	0x000059f0


	//   ....[15]....
        /*00bc*/ 	.word	0x00005a50


	//   ....[16]....
        /*00c0*/ 	.word	0x00005ac0


	//   ....[17]....
        /*00c4*/ 	.word	0x00005b20


	//   ....[18]....
        /*00c8*/ 	.word	0x00005b90


	//   ....[19]....
        /*00cc*/ 	.word	0x00005bf0


	//----- nvinfo : EIATTR_EXIT_INSTR_OFFSETS
	.align		4
.L_4343:
        /*00d0*/ 	.byte	0x04, 0x1c
        /*00d2*/ 	.short	(.L_4345 - .L_4344)


	//   ....[0]....
.L_4344:
        /*00d4*/ 	.word	0x00005780


	//   ....[1]....
        /*00d8*/ 	.word	0x00005800


	//----- nvinfo : EIATTR_MAX_THREADS
	.align		4
.L_4345:
        /*00dc*/ 	.byte	0x04, 0x05
        /*00de*/ 	.short	(.L_4347 - .L_4346)
.L_4346:
        /*00e0*/ 	.word	0x00000100
        /*00e4*/ 	.word	0x00000001
        /*00e8*/ 	.word	0x00000001


	//----- nvinfo : EIATTR_CRS_STACK_SIZE
	.align		4
.L_4347:
        /*00ec*/ 	.byte	0x04, 0x1e
        /*00ee*/ 	.short	(.L_4349 - .L_4348)
.L_4348:
        /*00f0*/ 	.word	0x00000000


	//----- nvinfo : EIATTR_CBANK_PARAM_SIZE
	.align		4
.L_4349:
        /*00f4*/ 	.byte	0x03, 0x19
        /*00f6*/ 	.short	0x0128


	//----- nvinfo : EIATTR_PARAM_CBANK
	.align		4
        /*00f8*/ 	.byte	0x04, 0x0a
        /*00fa*/ 	.short	(.L_4351 - .L_4350)
	.align		4
.L_4350:
        /*00fc*/ 	.word	index@(.nv.constant0._ZN10layer_norm13ln_bwd_kernelINS_13Kernel_traitsI6__halfffffjLj7168ELj1ELj1ELj8ELj16ENS_18Kernel_traits_baseILj7168ES2_ffffjLj256EEEEELb1ELb0ELb1ELb0EEEvNS_9BwdParamsE)
        /*0100*/ 	.short	0x0210
        /*0102*/ 	.short	0x0128


	//----- nvinfo : EIATTR_SW_WAR
	.align		4
.L_4351:
        /*0104*/ 	.byte	0x04, 0x36
        /*0106*/ 	.short	(.L_4353 - .L_4352)
.L_4352:
        /*0108*/ 	.word	0x00000008
.L_4353:


//--------------------- .nv.info._ZN10layer_norm22ln_bwd_finalize_kernelINS_22Kernel_traits_finalizeILj7168E6__halfffffjLb0ELj1024ELj4ENS_18Kernel_traits_baseILj7168ES2_ffffjLj1024EEEEELb0ELb1EEEvNS_9BwdParamsE --------------------------
	.section	.nv.info._ZN10layer_norm22ln_bwd_finalize_kernelINS_22Kernel_traits_finalizeILj7168E6__halfffffjLb0ELj1024ELj4ENS_18Kernel_traits_baseILj7168ES2_ffffjLj1024EEEEELb0ELb1EEEvNS_9BwdParamsE,"",@"SHT_CUDA_INFO"
	.sectionflags	@""
	.align	4


	//----- nvinfo : EIATTR_CUDA_API_VERSION
	.align		4
        /*0000*/ 	.byte	0x04, 0x37
        /*0002*/ 	.short	(.L_4355 - .L_4354)
.L_4354:
        /*0004*/ 	.word	0x00000082


	//----- nvinfo : EIATTR_KPARAM_INFO
	.align		4
.L_4355:
        /*0008*/ 	.byte	0x04, 0x17
        /*000a*/ 	.short	(.L_4357 - .L_4356)
.L_4356:
        /*000c*/ 	.word	0x00000000
        /*0010*/ 	.short	0x0000
        /*0012*/ 	.short	0x0000
        /*0014*/ 	.byte	0x00, 0xf0, 0xa1, 0x04


	//----- nvinfo : EIATTR_SPARSE_MMA_MASK
	.align		4
.L_4357:
        /*0018*/ 	.byte	0x03, 0x50
        /*001a*/ 	.short	0x0000


	//----- nvinfo : EIATTR_MAXREG_COUNT
	.align		4
        /*001c*/ 	.byte	0x03, 0x1b
        /*001e*/ 	.short	0x0040


	//----- nvinfo : EIATTR_NUM_BARRIERS
	.align		4
        /*0020*/ 	.byte	0x02, 0x4c
        /*0022*/ 	.byte	0x01
	.zero		1


	//----- nvinfo : EIATTR_MERCURY_ISA_VERSION
	.align		4
        /*0024*/ 	.byte	0x03, 0x5f
        /*0026*/ 	.short	0x0101


	//----- nvinfo : EIATTR_COOP_GROUP_MASK_REGIDS
	.align		4
        /*0028*/ 	.byte	0x04, 0x29
        /*002a*/ 	.short	(.L_4359 - .L_4358)


	//   ....[0]....
.L_4358:
        /*002c*/ 	.word	0xffffffff


	//   ....[1]....
        /*0030*/ 	.word	0xffffffff


	//   ....[2]....
        /*0034*/ 	.word	0xffffffff


	//   ....[3]....
        /*0038*/ 	.word	0xffffffff


	//   ....[4]....
        /*003c*/ 	.word	0xffffffff


	//   ....[5]....
        /*0040*/ 	.word	0xffffffff


	//   ....[6]....
        /*0044*/ 	.word	0xffffffff


	//   ....[7]....
        /*0048*/ 	.word	0xffffffff


	//   ....[8]....
        /*004c*/ 	.word	0xffffffff


	//   ....[9]....
        /*0050*/ 	.word	0xffffffff


	//   ....[10]....
        /*0054*/ 	.word	0x05000011


	//   ....[11]....
        /*0058*/ 	.word	0x05000011


	//   ....[12]....
        /*005c*/ 	.word	0x05000011


	//   ....[13]....
        /*0060*/ 	.word	0x05000011


	//   ....[14]....
        /*0064*/ 	.word	0x05000011


	//   ....[15]....
        /*0068*/ 	.word	0x05000011


	//   ....[16]....
        /*006c*/ 	.word	0x05000011


	//   ....[17]....
        /*0070*/ 	.word	0x05000011


	//   ....[18]....
        /*0074*/ 	.word	0x05000011


	//   ....[19]....
        /*0078*/ 	.word	0x05000011


	//----- nvinfo : EIATTR_COOP_GROUP_INSTR_OFFSETS
	.align		4
.L_4359:
        /*007c*/ 	.byte	0x04, 0x28
        /*007e*/ 	.short	(.L_4361 - .L_4360)


	//   ....[0]....
.L_4360:
        /*0080*/ 	.word	0x000008e0


	//   ....[1]....
        /*0084*/ 	.word	0x000008f0


	//   ....[2]....
        /*0088*/ 	.word	0x00000920


	//   ....[3]....
        /*008c*/ 	.word	0x00000930


	//   ....[4]....
        /*0090*/ 	.word	0x00000960


	//   ....[5]....
        /*0094*/ 	.word	0x00000970


	//   ....[6]....
        /*0098*/ 	.word	0x000009a0


	//   ....[7]....
        /*009c*/ 	.word	0x000009b0


	//   ....[8]....
        /*00a0*/ 	.word	0x000009e0


	//   ....[9]....
        /*00a4*/ 	.word	0x000009f0


	//   ....[10]....
        /*00a8*/ 	.word	0x00000bf0


	//   ....[11]....
        /*00ac*/ 	.word	0x00000c60


	//   ....[12]....
        /*00b0*/ 	.word	0x00000cd0


	//   ....[13]....
        /*00b4*/ 	.word	0x00000d40


	//   ....[14]....
        /*00b8*/ 	.word	0x00000db0


	//   ....[15]....
        /*00bc*/ 	.word	0x00000e10


	//   ....[16]....
        /*00c0*/ 	.word	0x00000e80


	//   ....[17]....
        /*00c4*/ 	.word	0x00000ef0


	//   ....[18]....
        /*00c8*/ 	.word	0x00000f60


	//   ....[19]....
        /*00cc*/ 	.word	0x00000fd0


	//----- nvinfo : EIATTR_EXIT_INSTR_OFFSETS
	.align		4
.L_4361:
        /*00d0*/ 	.byte	0x04, 0x1c
        /*00d2*/ 	.short	(.L_4363 - .L_4362)


	//   ....[0]....
.L_4362:
        /*00d4*/ 	.word	0x00000070


	//   ....[1]....
        /*00d8*/ 	.word	0x00000b90


	//----- nvinfo : EIATTR_MAX_THREADS
	.align		4
.L_4363:
        /*00dc*/ 	.byte	0x04, 0x05
        /*00de*/ 	.short	(.L_4365 - .L_4364)
.L_4364:
        /*00e0*/ 	.word	0x00000400
        /*00e4*/ 	.word	0x00000001
        /*00e8*/ 	.word	0x00000001


	//----- nvinfo : EIATTR_CRS_STACK_SIZE
	.align		4
.L_4365:
        /*00ec*/ 	.byte	0x04, 0x1e
        /*00ee*/ 	.short	(.L_4367 - .L_4366)
.L_4366:
        /*00f0*/ 	.word	0x00000000


	//----- nvinfo : EIATTR_CBANK_PARAM_SIZE
	.align		4
.L_4367:
        /*00f4*/ 	.byte	0x03, 0x19
        /*00f6*/ 	.short	0x0128


	//----- nvinfo : EIATTR_PARAM_CBANK
	.align		4
        /*00f8*/ 	.byte	0x04, 0x0a
        /*00fa*/ 	.short	(.L_4369 - .L_4368)
	.align		4
.L_4368:
        /*00fc*/ 	.word	index@(.nv.constant0._ZN10layer_norm22ln_bwd_finalize_kernelINS_22Kernel_traits_finalizeILj7168E6__halfffffjLb0ELj1024ELj4ENS_18Kernel_traits_baseILj7168ES2_ffffjLj1024EEEEELb0ELb1EEEvNS_9BwdParamsE)
        /*0100*/ 	.short	0x0210
        /*0102*/ 	.short	0x0128


	//----- nvinfo : EIATTR_SW_WAR
	.align		4
.L_4369:
        /*0104*/ 	.byte	0x04, 0x36
        /*0106*/ 	.short	(.L_4371 - .L_4370)
.L_4370:
        /*0108*/ 	.word	0x00000008
.L_4371:


//--------------------- .nv.info._ZN10layer_norm13ln_bwd_kernelINS_13Kernel_traitsI6__halfffffjLj7168ELj1ELj1ELj8ELj16ENS_18Kernel_traits_baseILj7168ES2_ffffjLj256EEEEELb1ELb0ELb1ELb1EEEvNS_9BwdParamsE --------------------------
	.section	.nv.info._ZN10layer_norm13ln_bwd_kernelINS_13Kernel_traitsI6__halfffffjLj7168ELj1ELj1ELj8ELj16ENS_18Kernel_traits_baseILj7168ES2_ffffjLj256EEEEELb1ELb0ELb1ELb1EEEvNS_9BwdParamsE,"",@"SHT_CUDA_INFO"
	.sectionflags	@""
	.align	4


	//----- nvinfo : EIATTR_CUDA_API_VERSION
	.align		4
        /*0000*/ 	.byte	0x04, 0x37
        /*0002*/ 	.short	(.L_4373 - .L_4372)
.L_4372:
        /*0004*/ 	.word	0x00000082


	//----- nvinfo : EIATTR_KPARAM_INFO
	.align		4
.L_4373:
        /*0008*/ 	.byte	0x04, 0x17
        /*000a*/ 	.short	(.L_4375 - .L_4374)
.L_4374:
        /*000c*/ 	.word	0x00000000
        /*0010*/ 	.short	0x0000
        /*0012*/ 	.short	0x0000
        /*0014*/ 	.byte	0x00, 0xf0, 0xa1, 0x04


	//----- nvinfo : EIATTR_SPARSE_MMA_MASK
	.align		4
.L_4375:
        /*0018*/ 	.byte	0x03, 0x50
        /*001a*/ 	.short	0x0000


	//----- nvinfo : EIATTR_MAXREG_COUNT
	.align		4
        /*001c*/ 	.byte	0x03, 0x1b
        /*001e*/ 	.short	0x00ff


	//----- nvinfo : EIATTR_NUM_BARRIERS
	.align		4
        /*0020*/ 	.byte	0x02, 0x4c
        /*0022*/ 	.byte	0x01
	.zero		1


	//----- nvinfo : EIATTR_MERCURY_ISA_VERSION
	.align		4
        /*0024*/ 	.byte	0x03, 0x5f
        /*0026*/ 	.short	0x0101


	//----- nvinfo : EIATTR_COOP_GROUP_MASK_REGIDS
	.align		4
        /*0028*/ 	.byte	0x04, 0x29
        /*002a*/ 	.short	(.L_4377 - .L_4376)


	//   ....[0]....
.L_4376:
        /*002c*/ 	.word	0xffffffff


	//   ....[1]....
        /*0030*/ 	.word	0xffffffff


	//   ....[2]....
        /*0034*/ 	.word	0xffffffff


	//   ....[3]....
        /*0038*/ 	.word	0xffffffff


	//   ....[4]....
        /*003c*/ 	.word	0xffffffff


	//   ....[5]....
        /*0040*/ 	.word	0xffffffff


	//   ....[6]....
        /*0044*/ 	.word	0xffffffff


	//   ....[7]....
        /*0048*/ 	.word	0xffffffff


	//   ....[8]....
        /*004c*/ 	.word	0xffffffff


	//   ....[9]....
        /*0050*/ 	.word	0xffffffff


	//   ....[10]....
        /*0054*/ 	.word	0x0500008b


	//   ....[11]....
        /*0058*/ 	.word	0x0500008b


	//   ....[12]....
        /*005c*/ 	.word	0x0500008b


	//   ....[13]....
        /*0060*/ 	.word	0x0500008b


	//   ....[14]....
        /*0064*/ 	.word	0x0500008b


	//   ....[15]....
        /*0068*/ 	.word	0x0500008b


	//   ....[16]....
        /*006c*/ 	.word	0x0500008b


	//   ....[17]....
        /*0070*/ 	.word	0x0500008b


	//   ....[18]....
        /*0074*/ 	.word	0x0500008b


	//   ....[19]....
        /*0078*/ 	.word	0x0500008b


	//----- nvinfo : EIATTR_COOP_GROUP_INSTR_OFFSETS
	.align		4
.L_4377:
        /*007c*/ 	.byte	0x04, 0x28
        /*007e*/ 	.short	(.L_4379 - .L_4378)


	//   ....[0]....
.L_4378:
        /*0080*/ 	.word	0x00001ee0


	//   ....[1]....
        /*0084*/ 	.word	0x00001ef0


	//   ....[2]....
        /*0088*/ 	.word	0x00001f20


	//   ....[3]....
        /*008c*/ 	.word	0x00001f30


	//   ....[4]....
        /*0090*/ 	.word	0x00001f60


	//   ....[5]....
        /*0094*/ 	.word	0x00001f70


	//   ....[6]....
        /*0098*/ 	.word	0x00001fa0


	//   ....[7]....
        /*009c*/ 	.word	0x00001fb0


	//   ....[8]....
        /*00a0*/ 	.word	0x00001fe0


	//   ....[9]....
        /*00a4*/ 	.word	0x00001ff0


	//   ....[10]....
        /*00a8*/ 	.word	0x000047b0


	//   ....[11]....
        /*00ac*/ 	.word	0x00004800


	//   ....[12]....
        /*00b0*/ 	.word	0x00004870


	//   ....[13]....
        /*00b4*/ 	.word	0x000048d0


	//   ....[14]....
        /*00b8*/ 	.word	0x00004940


	//   ....[15]....
        /*00bc*/ 	.word	0x000049a0


	//   ....[16]....
        /*00c0*/ 	.word	0x00004a10


	//   ....[17]....
        /*00c4*/ 	.word	0x00004a70


	//   ....[18]....
        /*00c8*/ 	.word	0x00004ae0


	//   ....[19]....
        /*00cc*/ 	.word	0x00004b40


	//----- nvinfo : EIATTR_EXIT_INSTR_OFFSETS
	.align		4
.L_4379:
        /*00d0*/ 	.byte	0x04, 0x1c
        /*00d2*/ 	.short	(.L_4381 - .L_4380)


	//   ....[0]....
.L_4380:
        /*00d4*/ 	.word	0x00004750


	//----- nvinfo : EIATTR_MAX_THREADS
	.align		4
.L_4381:
        /*00d8*/ 	.byte	0x04, 0x05
        /*00da*/ 	.short	(.L_4383 - .L_4382)
.L_4382:
        /*00dc*/ 	.word	0x00000100
        /*00e0*/ 	.word	0x00000001
        /*00e4*/ 	.word	0x00000001


	//----- nvinfo : EIATTR_CRS_STACK_SIZE
	.align		4
.L_4383:
        /*00e8*/ 	.byte	0x04, 0x1e
        /*00ea*/ 	.short	(.L_4385 - .L_4384)
.L_4384:
        /*00ec*/ 	.word	0x00000000


	//----- nvinfo : EIATTR_CBANK_PARAM_SIZE
	.align		4
.L_4385:
        /*00f0*/ 	.byte	0x03, 0x19
        /*00f2*/ 	.short	0x0128


	//----- nvinfo : EIATTR_PARAM_CBANK
	.align		4
        /*00f4*/ 	.byte	0x04, 0x0a
        /*00f6*/ 	.short	(.L_4387 - .L_4386)
	.align		4
.L_4386:
        /*00f8*/ 	.word	index@(.nv.constant0._ZN10layer_norm13ln_bwd_kernelINS_13Kernel_traitsI6__halfffffjLj7168ELj1ELj1ELj8ELj16ENS_18Kernel_traits_baseILj7168ES2_ffffjLj256EEEEELb1ELb0ELb1ELb1EEEvNS_9BwdParamsE)
        /*00fc*/ 	.short	0x0210
        /*00fe*/ 	.short	0x0128


	//----- nvinfo : EIATTR_SW_WAR
	.align		4
.L_4387:
        /*0100*/ 	.byte	0x04, 0x36
        /*0102*/ 	.short	(.L_4389 - .L_4388)
.L_4388:
        /*0104*/ 	.word	0x00000008
.L_4389:


//--------------------- .nv.info._ZN10layer_norm13ln_bwd_kernelINS_13Kernel_traitsI6__halfffffjLj7168ELj1ELj1ELj8ELj16ENS_18Kernel_traits_baseILj7168ES2_ffffjLj256EEEEELb1ELb1ELb0ELb0EEEvNS_9BwdParamsE --------------------------
	.section	.nv.info._ZN10layer_norm13ln_bwd_kernelINS_13Kernel_traitsI6__halfffffjLj7168ELj1ELj1ELj8ELj16ENS_18Kernel_traits_baseILj7168ES2_ffffjLj256EEEEELb1ELb1ELb0ELb0EEEvNS_9BwdParamsE,"",@"SHT_CUDA_INFO"
	.sectionflags	@""
	.align	4


	//----- nvinfo : EIATTR_CUDA_API_VERSION
	.align		4
        /*0000*/ 	.byte	0x04, 0x37
        /*0002*/ 	.short	(.L_4391 - .L_4390)
.L_4390:
        /*0004*/ 	.word	0x00000082


	//----- nvinfo : EIATTR_KPARAM_INFO
	.align		4
.L_4391:
        /*0008*/ 	.byte	0x04, 0x17
        /*000a*/ 	.short	(.L_4393 - .L_4392)
.L_4392:
        /*000c*/ 	.word	0x00000000
        /*0010*/ 	.short	0x0000
        /*0012*/ 	.short	0x0000
        /*0014*/ 	.byte	0x00, 0xf0, 0xa1, 0x04


	//----- nvinfo : EIATTR_SPARSE_MMA_MASK
	.align		4
.L_4393:
        /*0018*/ 	.byte	0x03, 0x50
        /*001a*/ 	.short	0x0000


	//----- nvinfo : EIATTR_MAXREG_COUNT
	.align		4
        /*001c*/ 	.byte	0x03, 0x1b
        /*001e*/ 	.short	0x00ff


	//----- nvinfo : EIATTR_NUM_BARRIERS
	.align		4
        /*0020*/ 	.byte	0x02, 0x4c
        /*0022*/ 	.byte	0x01
	.zero		1


	//----- nvinfo : EIATTR_ANNOTATIONS
	.align		4
        /*0024*/ 	.byte	0x04, 0x55
        /*0026*/ 	.short	(.L_4395 - .L_4394)


	//   ....[0]....
.L_4394:
        /*0028*/ 	.word	0x00000001
        /*002c*/ 	.byte	0xf0, 0x08, 0x00, 0x00, 0x01, 0x00, 0x00, 0x00, 0x40, 0x09, 0x00, 0x00, 0x01, 0x00, 0x00, 0x00
        /*003c*/ 	.byte	0x80, 0x09, 0x00, 0x00, 0x01, 0x00, 0x00, 0x00, 0x80, 0x11, 0x00, 0x00, 0x01, 0x00, 0x00, 0x00
        /*004c*/ 	.byte	0xa0, 0x11, 0x00, 0x00, 0x01, 0x00, 0x00, 0x00, 0xb0, 0x11, 0x00, 0x00


	//----- nvinfo : EIATTR_MERCURY_ISA_VERSION
	.align		4
.L_4395:
        /*0058*/ 	.byte	0x03, 0x5f
        /*005a*/ 	.short	0x0101


	//----- nvinfo : EIATTR_COOP_GROUP_MASK_REGIDS
	.align		4
        /*005c*/ 	.byte	0x04, 0x29
        /*005e*/ 	.short	(.L_4397 - .L_4396)


	//   ....[0]....
.L_4396:
        /*0060*/ 	.word	0xffffffff


	//   ....[1]....
        /*0064*/ 	.word	0xffffffff


	//   ....[2]....
        /*0068*/ 	.word	0xffffffff


	//   ....[3]....
        /*006c*/ 	.word	0xffffffff


	//   ....[4]....
        /*0070*/ 	.word	0xffffffff


	//   ....[5]....
        /*0074*/ 	.word	0xffffffff


	//   ....[6]....
        /*0078*/ 	.word	0xffffffff


	//   ....[7]....
        /*007c*/ 	.word	0xffffffff


	//   ....[8]....
        /*0080*/ 	.word	0xffffffff


	//   ....[9]....
        /*0084*/ 	.word	0xffffffff


	//   ....[10]....
        /*0088*/ 	.word	0x05000097


	//   ....[11]....
        /*008c*/ 	.word	0x05000097


	//   ....[12]....
        /*0090*/ 	.word	0x05000097


	//   ....[13]....
        /*0094*/ 	.word	0x05000097


	//   ....[14]....
        /*0098*/ 	.word	0x05000097


	//   ....[15]....
        /*009c*/ 	.word	0x05000097


	//   ....[16]....
        /*00a0*/ 	.word	0x05000097


	//   ....[17]....
        /*00a4*/ 	.word	0x05000097


	//   ....[18]....
        /*00a8*/ 	.word	0x05000097


	//   ....[19]....
        /*00ac*/ 	.word	0x05000097


	//----- nvinfo : EIATTR_COOP_GROUP_INSTR_OFFSETS
	.align		4
.L_4397:
        /*00b0*/ 	.byte	0x04, 0x28
        /*00b2*/ 	.short	(.L_4399 - .L_4398)


	//   ....[0]....
.L_4398:
        /*00b4*/ 	.word	0x00002790


	//   ....[1]....
        /*00b8*/ 	.word	0x000027a0


	//   ....[2]....
        /*00bc*/ 	.word	0x000027d0


	//   ....[3]....
        /*00c0*/ 	.word	0x000027e0


	//   ....[4]....
        /*00c4*/ 	.word	0x00002810


	//   ....[5]....
        /*00c8*/ 	.word	0x00002820


	//   ....[6]....
        /*00cc*/ 	.word	0x00002850


	//   ....[7]....
        /*00d0*/ 	.word	0x00002860


	//   ....[8]....
        /*00d4*/ 	.word	0x00002890


	//   ....[9]....
        /*00d8*/ 	.word	0x000028a0


	//   ....[10]....
        /*00dc*/ 	.word	0x00005200


	//   ....[11]....
        /*00e0*/ 	.word	0x00005250


	//   ....[12]....
        /*00e4*/ 	.word	0x000052b0


	//   ....[13]....
        /*00e8*/ 	.word	0x00005310


	//   ....[14]....
        /*00ec*/ 	.word	0x00005370


	//   ....[15]....
        /*00f0*/ 	.word	0x000053d0


	//   ....[16]....
        /*00f4*/ 	.word	0x00005430


	//   ....[17]....
        /*00f8*/ 	.word	0x00005490


	//   ....[18]....
        /*00fc*/ 	.word	0x000054f0


	//   ....[19]....
        /*0100*/ 	.word	0x00005550


	//----- nvinfo : EIATTR_EXIT_INSTR_OFFSETS
	.align		4
.L_4399:
        /*0104*/ 	.byte	0x04, 0x1c
        /*0106*/ 	.short	(.L_4401 - .L_4400)


	//   ....[0]....
.L_4400:
        /*0108*/ 	.word	0x00005100


	//   ....[1]....
        /*010c*/ 	.word	0x000051a0


	//----- nvinfo : EIATTR_MAX_THREADS
	.align		4
.L_4401:
        /*0110*/ 	.byte	0x04, 0x05
        /*0112*/ 	.short	(.L_4403 - .L_4402)
.L_4402:
        /*0114*/ 	.word	0x00000100
        /*0118*/ 	.word	0x00000001
        /*011c*/ 	.word	0x00000001


	//----- nvinfo : EIATTR_CRS_STACK_SIZE
	.align		4
.L_4403:
        /*0120*/ 	.byte	0x04, 0x1e
        /*0122*/ 	.short	(.L_4405 - .L_4404)
.L_4404:
        /*0124*/ 	.word	0x00000000


	//----- nvinfo : EIATTR_CBANK_PARAM_SIZE
	.align		4
.L_4405:
        /*0128*/ 	.byte	0x03, 0x19
        /*012a*/ 	.short	0x0128


	//----- nvinfo : EIATTR_PARAM_CBANK
	.align		4
        /*012c*/ 	.byte	0x04, 0x0a
        /*012e*/ 	.short	(.L_4407 - .L_4406)
	.align		4
.L_4406:
        /*0130*/ 	.word	index@(.nv.constant0._ZN10layer_norm13ln_bwd_kernelINS_13Kernel_traitsI6__halfffffjLj7168ELj1ELj1ELj8ELj16ENS_18Kernel_traits_baseILj7168ES2_ffffjLj256EEEEELb1ELb1ELb0ELb0EEEvNS_9BwdParamsE)
        /*0134*/ 	.short	0x0210
        /*0136*/ 	.short	0x0128


	//----- nvinfo : EIATTR_SW_WAR
	.align		4
.L_4407:
        /*0138*/ 	.byte	0x04, 0x36
        /*013a*/ 	.short	(.L_4409 - .L_4408)
.L_4408:
        /*013c*/ 	.word	0x00000008
.L_4409:


//--------------------- .nv.info._ZN10layer_norm13ln_bwd_kernelINS_13Kernel_traitsI6__halfffffjLj7168ELj1ELj1ELj8ELj16ENS_18Kernel_traits_baseILj7168ES2_ffffjLj256EEEEELb1ELb1ELb0ELb1EEEvNS_9BwdParamsE --------------------------
	.section	.nv.info._ZN10layer_norm13ln_bwd_kernelINS_13Kernel_traitsI6__halfffffjLj7168ELj1ELj1ELj8ELj16ENS_18Kernel_traits_baseILj7168ES2_ffffjLj256EEEEELb1ELb1ELb0ELb1EEEvNS_9BwdParamsE,"",@"SHT_CUDA_INFO"
	.sectionflags	@""
	.align	4


	//----- nvinfo : EIATTR_CUDA_API_VERSION
	.align		4
        /*0000*/ 	.byte	0x04, 0x37
        /*0002*/ 	.short	(.L_4411 - .L_4410)
.L_4410:
        /*0004*/ 	.word	0x00000082


	//----- nvinfo : EIATTR_KPARAM_INFO
	.align		4
.L_4411:
        /*0008*/ 	.byte	0x04, 0x17
        /*000a*/ 	.short	(.L_4413 - .L_4412)
.L_4412:
        /*000c*/ 	.word	0x00000000
        /*0010*/ 	.short	0x0000
        /*0012*/ 	.short	0x0000
        /*0014*/ 	.byte	0x00, 0xf0, 0xa1, 0x04


	//----- nvinfo : EIATTR_SPARSE_MMA_MASK
	.align		4
.L_4413:
        /*0018*/ 	.byte	0x03, 0x50
        /*001a*/ 	.short	0x0000


	//----- nvinfo : EIATTR_MAXREG_COUNT
	.align		4
        /*001c*/ 	.byte	0x03, 0x1b
        /*001e*/ 	.short	0x00ff


	//----- nvinfo : EIATTR_NUM_BARRIERS
	.align		4
        /*0020*/ 	.byte	0x02, 0x4c
        /*0022*/ 	.byte	0x01
	.zero		1


	//----- nvinfo : EIATTR_ANNOTATIONS
	.align		4
        /*0024*/ 	.byte	0x04, 0x55
        /*0026*/ 	.short	(.L_4415 - .L_4414)


	//   ....[0]....
.L_4414:
        /* <DEDUP_REMOVED lines=18> */


	//----- nvinfo : EIATTR_MERCURY_ISA_VERSION
	.align		4
.L_4415:
        /*0138*/ 	.byte	0x03, 0x5f
        /*013a*/ 	.short	0x0101


	//----- nvinfo : EIATTR_COOP_GROUP_MASK_REGIDS
	.align		4
        /*013c*/ 	.byte	0x04, 0x29
        /*013e*/ 	.short	(.L_4417 - .L_4416)


	//   ....[0]....
.L_4416:
        /*0140*/ 	.word	0xffffffff


	//   ....[1]....
        /*0144*/ 	.word	0xffffffff


	//   ....[2]....
        /*0148*/ 	.word	0xffffffff


	//   ....[3]....
        /*014c*/ 	.word	0xffffffff


	//   ....[4]....
        /*0150*/ 	.word	0xffffffff


	//   ....[5]....
        /*0154*/ 	.word	0xffffffff


	//   ....[6]....
        /*0158*/ 	.word	0xffffffff


	//   ....[7]....
        /*015c*/ 	.word	0xffffffff


	//   ....[8]....
        /*0160*/ 	.word	0xffffffff


	//   ....[9]....
        /*0164*/ 	.word	0xffffffff


	//   ....[10]....
        /*0168*/ 	.word	0x0500004f


	//   ....[11]....
        /*016c*/ 	.word	0x0500004f


	//   ....[12]....
        /*0170*/ 	.word	0x0500004f


	//   ....[13]....
        /*0174*/ 	.word	0x0500004f


	//   ....[14]....
        /*0178*/ 	.word	0x0500004f


	//   ....[15]....
        /*017c*/ 	.word	0x0500004f


	//   ....[16]....
        /*0180*/ 	.word	0x0500004f


	//   ....[17]....
        /*0184*/ 	.word	0x0500004f


	//   ....[18]....
        /*0188*/ 	.word	0x0500004f


	//   ....[19]....
        /*018c*/ 	.word	0x0500004f


	//----- nvinfo : EIATTR_COOP_GROUP_INSTR_OFFSETS
	.align		4
.L_4417:
        /*0190*/ 	.byte	0x04, 0x28
        /*0192*/ 	.short	(.L_4419 - .L_4418)


	//   ....[0]....
.L_4418:
        /*0194*/ 	.word	0x000023f0


	//   ....[1]....
        /*0198*/ 	.word	0x00002410


	//   ....[2]....
        /*019c*/ 	.word	0x00002430


	//   ....[3]....
        /*01a0*/ 	.word	0x00002450


	//   ....[4]....
        /*01a4*/ 	.word	0x00002470


	//   ....[5]....
        /*01a8*/ 	.word	0x00002490


	//   ....[6]....
        /*01ac*/ 	.word	0x000024b0


	//   ....[7]....
        /*01b0*/ 	.word	0x000024d0


	//   ....[8]....
        /*01b4*/ 	.word	0x000024e0


	//   ....[9]....
        /*01b8*/ 	.word	0x00002500


	//   ....[10]....
        /*01bc*/ 	.word	0x000047c0


	//   ....[11]....
        /*01c0*/ 	.word	0x00004810


	//   ....[12]....
        /*01c4*/ 	.word	0x00004870


	//   ....[13]....
        /*01c8*/ 	.word	0x000048c0


	//   ....[14]....
        /*01cc*/ 	.word	0x00004920


	//   ....[15]....
        /*01d0*/ 	.word	0x00004970


	//   ....[16]....
        /*01d4*/ 	.word	0x000049d0


	//   ....[17]....
        /*01d8*/ 	.word	0x00004a20


	//   ....[18]....
        /*01dc*/ 	.word	0x00004a80


	//   ....[19]....
        /*01e0*/ 	.word	0x00004ad0


	//----- nvinfo : EIATTR_EXIT_INSTR_OFFSETS
	.align		4
.L_4419:
        /*01e4*/ 	.byte	0x04, 0x1c
        /*01e6*/ 	.short	(.L_4421 - .L_4420)


	//   ....[0]....
.L_4420:
        /*01e8*/ 	.word	0x00004760


	//----- nvinfo : EIATTR_MAX_THREADS
	.align		4
.L_4421:
        /*01ec*/ 	.byte	0x04, 0x05
        /*01ee*/ 	.short	(.L_4423 - .L_4422)
.L_4422:
        /*01f0*/ 	.word	0x00000100
        /*01f4*/ 	.word	0x00000001
        /*01f8*/ 	.word	0x00000001


	//----- nvinfo : EIATTR_CRS_STACK_SIZE
	.align		4
.L_4423:
        /*01fc*/ 	.byte	0x04, 0x1e
        /*01fe*/ 	.short	(.L_4425 - .L_4424)
.L_4424:
        /*0200*/ 	.word	0x00000000


	//----- nvinfo : EIATTR_CBANK_PARAM_SIZE
	.align		4
.L_4425:
        /*0204*/ 	.byte	0x03, 0x19
        /*0206*/ 	.short	0x0128


	//----- nvinfo : EIATTR_PARAM_CBANK
	.align		4
        /*0208*/ 	.byte	0x04, 0x0a
        /*020a*/ 	.short	(.L_4427 - .L_4426)
	.align		4
.L_4426:
        /*020c*/ 	.word	index@(.nv.constant0._ZN10layer_norm13ln_bwd_kernelINS_13Kernel_traitsI6__halfffffjLj7168ELj1ELj1ELj8ELj16ENS_18Kernel_traits_baseILj7168ES2_ffffjLj256EEEEELb1ELb1ELb0ELb1EEEvNS_9BwdParamsE)
        /*0210*/ 	.short	0x0210
        /*0212*/ 	.short	0x0128


	//----- nvinfo : EIATTR_SW_WAR
	.align		4
.L_4427:
        /*0214*/ 	.byte	0x04, 0x36
        /*0216*/ 	.short	(.L_4429 - .L_4428)
.L_4428:
        /*0218*/ 	.word	0x00000008
.L_4429:


//--------------------- .nv.info._ZN10layer_norm22ln_bwd_finalize_kernelINS_22Kernel_traits_finalizeILj7168E6__halfffffjLb1ELj1024ELj4ENS_18Kernel_traits_baseILj7168ES2_ffffjLj1024EEEEELb1ELb0EEEvNS_9BwdParamsE --------------------------
	.section	.nv.info._ZN10layer_norm22ln_bwd_finalize_kernelINS_22Kernel_traits_finalizeILj7168E6__halfffffjLb1ELj1024ELj4ENS_18Kernel_traits_baseILj7168ES2_ffffjLj1024EEEEELb1ELb0EEEvNS_9BwdParamsE,"",@"SHT_CUDA_INFO"
	.sectionflags	@""
	.align	4


	//----- nvinfo : EIATTR_CUDA_API_VERSION
	.align		4
        /*0000*/ 	.byte	0x04, 0x37
        /*0002*/ 	.short	(.L_4431 - .L_4430)
.L_4430:
        /*0004*/ 	.word	0x00000082


	//----- nvinfo : EIATTR_KPARAM_INFO
	.align		4
.L_4431:
        /*0008*/ 	.byte	0x04, 0x17
        /*000a*/ 	.short	(.L_4433 - .L_4432)
.L_4432:
        /*000c*/ 	.word	0x00000000
        /*0010*/ 	.short	0x0000
        /*0012*/ 	.short	0x0000
        /*0014*/ 	.byte	0x00, 0xf0, 0xa1, 0x04


	//----- nvinfo : EIATTR_SPARSE_MMA_MASK
	.align		4
.L_4433:
        /*0018*/ 	.byte	0x03, 0x50
        /*001a*/ 	.short	0x0000


	//----- nvinfo : EIATTR_MAXREG_COUNT
	.align		4
        /*001c*/ 	.byte	0x03, 0x1b
        /*001e*/ 	.short	0x0040


	//----- nvinfo : EIATTR_NUM_BARRIERS
	.align		4
        /*0020*/ 	.byte	0x02, 0x4c
        /*0022*/ 	.byte	0x01
	.zero		1


	//----- nvinfo : EIATTR_MERCURY_ISA_VERSION
	.align		4
        /*0024*/ 	.byte	0x03, 0x5f
        /*0026*/ 	.short	0x0101


	//----- nvinfo : EIATTR_COOP_GROUP_MASK_REGIDS
	.align		4
        /*0028*/ 	.byte	0x04, 0x29
        /*002a*/ 	.short	(.L_4435 - .L_4434)


	//   ....[0]....
.L_4434:
        /*002c*/ 	.word	0xffffffff


	//   ....[1]....
        /*0030*/ 	.word	0xffffffff


	//   ....[2]....
        /*0034*/ 	.word	0xffffffff


	//   ....[3]....
        /*0038*/ 	.word	0xffffffff


	//   ....[4]....
        /*003c*/ 	.word	0xffffffff


	//   ....[5]....
        /*0040*/ 	.word	0xffffffff


	//   ....[6]....
        /*0044*/ 	.word	0xffffffff


	//   ....[7]....
        /*0048*/ 	.word	0xffffffff


	//   ....[8]....
        /*004c*/ 	.word	0xffffffff


	//   ....[9]....
        /*0050*/ 	.word	0xffffffff


	//   ....[10]....
        /*0054*/ 	.word	0xffffffff


	//   ....[11]....
        /*0058*/ 	.word	0xffffffff


	//   ....[12]....
        /*005c*/ 	.word	0xffffffff


	//   ....[13]....
        /*0060*/ 	.word	0xffffffff


	//   ....[14]....
        /*0064*/ 	.word	0xffffffff


	//   ....[15]....
        /*0068*/ 	.word	0x05000014


	//   ....[16]....
        /*006c*/ 	.word	0x05000014


	//   ....[17]....
        /*0070*/ 	.word	0x05000014


	//   ....[18]....
        /*0074*/ 	.word	0x05000014


	//   ....[19]....
        /*0078*/ 	.word	0x05000014


	//   ....[20]....
        /*007c*/ 	.word	0x05000014


	//   ....[21]....
        /*0080*/ 	.word	0x05000014


	//   ....[22]....
        /*0084*/ 	.word	0x05000014


	//   ....[23]....
        /*0088*/ 	.word	0x05000014


	//   ....[24]....
        /*008c*/ 	.word	0x05000014


	//   ....[25]....
        /*0090*/ 	.word	0x05000014


	//   ....[26]....
        /*0094*/ 	.word	0x05000014


	//   ....[27]....
        /*0098*/ 	.word	0x05000014


	//   ....[28]....
        /*009c*/ 	.word	0x05000014


	//   ....[29]....
        /*00a0*/ 	.word	0x05000014


	//----- nvinfo : EIATTR_COOP_GROUP_INSTR_OFFSETS
	.align		4
.L_4435:
        /*00a4*/ 	.byte	0x04, 0x28
        /*00a6*/ 	.short	(.L_4437 - .L_4436)


	//   ....[0]....
.L_4436:
        /*00a8*/ 	.word	0x00000ad0


	//   ....[1]....
        /*00ac*/ 	.word	0x00000ae0


	//   ....[2]....
        /*00b0*/ 	.word	0x00000af0


	//   ....[3]....
        /*00b4*/ 	.word	0x00000b20


	//   ....[4]....
        /*00b8*/ 	.word	0x00000b40


	//   ....[5]....
        /*00bc*/ 	.word	0x00000b50


	//   ....[6]....
        /*00c0*/ 	.word	0x00000b90


	//   ....[7]....
        /*00c4*/ 	.word	0x00000ba0


	//   ....[8]....
        /*00c8*/ 	.word	0x00000bb0


	//   ....[9]....
        /*00cc*/ 	.word	0x00000be0


	//   ....[10]....
        /*00d0*/ 	.word	0x00000c00


	//   ....[11]....
        /*00d4*/ 	.word	0x00000c10


	//   ....[12]....
        /*00d8*/ 	.word	0x00000c40


	//   ....[13]....
        /*00dc*/ 	.word	0x00000c60


	//   ....[14]....
        /*00e0*/ 	.word	0x00000c70


	//   ....[15]....
        /*00e4*/ 	.word	0x00000f20


	//   ....[16]....
        /*00e8*/ 	.word	0x00000f90


	//   ....[17]....
        /*00ec*/ 	.word	0x00001000


	//   ....[18]....
        /*00f0*/ 	.word	0x00001070


	//   ....[19]....
        /*00f4*/ 	.word	0x000010e0


	//   ....[20]....
        /*00f8*/ 	.word	0x00001140


	//   ....[21]....
        /*00fc*/ 	.word	0x000011b0


	//   ....[22]....
        /*0100*/ 	.word	0x00001220


	//   ....[23]....
        /*0104*/ 	.word	0x00001290


	//   ....[24]....
        /*0108*/ 	.word	0x00001300


	//   ....[25]....
        /*010c*/ 	.word	0x00001360


	//   ....[26]....
        /*0110*/ 	.word	0x000013d0


	//   ....[27]....
        /*0114*/ 	.word	0x00001440


	//   ....[28]....
        /*0118*/ 	.word	0x000014b0


	//   ....[29]....
        /*011c*/ 	.word	0x00001520


	//----- nvinfo : EIATTR_EXIT_INSTR_OFFSETS
	.align		4
.L_4437:
        /*0120*/ 	.byte	0x04, 0x1c
        /*0122*/ 	.short	(.L_4439 - .L_4438)


	//   ....[0]....
.L_4438:
        /*0124*/ 	.word	0x00000070


	//   ....[1]....
        /*0128*/ 	.word	0x00000ec0


	//----- nvinfo : EIATTR_MAX_THREADS
	.align		4
.L_4439:
        /*012c*/ 	.byte	0x04, 0x05
        /*012e*/ 	.short	(.L_4441 - .L_4440)
.L_4440:
        /*0130*/ 	.word	0x00000400
        /*0134*/ 	.word	0x00000001
        /*0138*/ 	.word	0x00000001


	//----- nvinfo : EIATTR_CRS_STACK_SIZE
	.align		4
.L_4441:
        /*013c*/ 	.byte	0x04, 0x1e
        /*013e*/ 	.short	(.L_4443 - .L_4442)
.L_4442:
        /*0140*/ 	.word	0x00000000


	//----- nvinfo : EIATTR_CBANK_PARAM_SIZE
	.align		4
.L_4443:
        /*0144*/ 	.byte	0x03, 0x19
        /*0146*/ 	.short	0x0128


	//----- nvinfo : EIATTR_PARAM_CBANK
	.align		4
        /*0148*/ 	.byte	0x04, 0x0a
        /*014a*/ 	.short	(.L_4445 - .L_4444)
	.align		4
.L_4444:
        /*014c*/ 	.word	index@(.nv.constant0._ZN10layer_norm22ln_bwd_finalize_kernelINS_22Kernel_traits_finalizeILj7168E6__halfffffjLb1ELj1024ELj4ENS_18Kernel_traits_baseILj7168ES2_ffffjLj1024EEEEELb1ELb0EEEvNS_9BwdParamsE)
        /*0150*/ 	.short	0x0210
        /*0152*/ 	.short	0x0128


	//----- nvinfo : EIATTR_SW_WAR
	.align		4
.L_4445:
        /*0154*/ 	.byte	0x04, 0x36
        /*0156*/ 	.short	(.L_4447 - .L_4446)
.L_4446:
        /*0158*/ 	.word	0x00000008
.L_4447:


//--------------------- .nv.info._ZN10layer_norm13ln_bwd_kernelINS_13Kernel_traitsI6__halfffffjLj7168ELj1ELj1ELj8ELj16ENS_18Kernel_traits_baseILj7168ES2_ffffjLj256EEEEELb1ELb1ELb1ELb0EEEvNS_9BwdParamsE --------------------------
	.section	.nv.info._ZN10layer_norm13ln_bwd_kernelINS_13Kernel_traitsI6__halfffffjLj7168ELj1ELj1ELj8ELj16ENS_18Kernel_traits_baseILj7168ES2_ffffjLj256EEEEELb1ELb1ELb1ELb0EEEvNS_9BwdParamsE,"",@"SHT_CUDA_INFO"
	.sectionflags	@""
	.align	4


	//----- nvinfo : EIATTR_CUDA_API_VERSION
	.align		4
        /*0000*/ 	.byte	0x04, 0x37
        /*0002*/ 	.short	(.L_4449 - .L_4448)
.L_4448:
        /*0004*/ 	.word	0x00000082


	//----- nvinfo : EIATTR_KPARAM_INFO
	.align		4
.L_4449:
        /*0008*/ 	.byte	0x04, 0x17
        /*000a*/ 	.short	(.L_4451 - .L_4450)
.L_4450:
        /*000c*/ 	.word	0x00000000
        /*0010*/ 	.short	0x0000
        /*0012*/ 	.short	0x0000
        /*0014*/ 	.byte	0x00, 0xf0, 0xa1, 0x04


	//----- nvinfo : EIATTR_SPARSE_MMA_MASK
	.align		4
.L_4451:
        /*0018*/ 	.byte	0x03, 0x50
        /*001a*/ 	.short	0x0000


	//----- nvinfo : EIATTR_MAXREG_COUNT
	.align		4
        /*001c*/ 	.byte	0x03, 0x1b
        /*001e*/ 	.short	0x00ff


	//----- nvinfo : EIATTR_NUM_BARRIERS
	.align		4
        /*0020*/ 	.byte	0x02, 0x4c
        /*0022*/ 	.byte	0x01
	.zero		1


	//----- nvinfo : EIATTR_ANNOTATIONS
	.align		4
        /*0024*/ 	.byte	0x04, 0x55
        /*0026*/ 	.short	(.L_4453 - .L_4452)


	//   ....[0]....
.L_4452:
        /* <DEDUP_REMOVED lines=14> */


	//----- nvinfo : EIATTR_MERCURY_ISA_VERSION
	.align		4
.L_4453:
        /*00f8*/ 	.byte	0x03, 0x5f
        /*00fa*/ 	.short	0x0101


	//----- nvinfo : EIATTR_COOP_GROUP_MASK_REGIDS
	.align		4
        /*00fc*/ 	.byte	0x04, 0x29
        /*00fe*/ 	.short	(.L_4455 - .L_4454)


	//   ....[0]....
.L_4454:
        /*0100*/ 	.word	0xffffffff


	//   ....[1]....
        /*0104*/ 	.word	0xffffffff


	//   ....[2]....
        /*0108*/ 	.word	0xffffffff


	//   ....[3]....
        /*010c*/ 	.word	0xffffffff


	//   ....[4]....
        /*0110*/ 	.word	0xffffffff


	//   ....[5]....
        /*0114*/ 	.word	0xffffffff


	//   ....[6]....
        /*0118*/ 	.word	0xffffffff


	//   ....[7]....
        /*011c*/ 	.word	0xffffffff


	//   ....[8]....
        /*0120*/ 	.word	0xffffffff


	//   ....[9]....
        /*0124*/ 	.word	0xffffffff


	//   ....[10]....
        /*0128*/ 	.word	0x0500009e


	//   ....[11]....
        /*012c*/ 	.word	0x0500009e


	//   ....[12]....
        /*0130*/ 	.word	0x0500009e


	//   ....[13]....
        /*0134*/ 	.word	0x0500009e


	//   ....[14]....
        /*0138*/ 	.word	0x0500009e


	//   ....[15]....
        /*013c*/ 	.word	0x0500009e


	//   ....[16]....
        /*0140*/ 	.word	0x0500009e


	//   ....[17]....
        /*0144*/ 	.word	0x0500009e


	//   ....[18]....
        /*0148*/ 	.word	0x0500009e


	//   ....[19]....
        /*014c*/ 	.word	0x0500009e


	//----- nvinfo : EIATTR_COOP_GROUP_INSTR_OFFSETS
	.align		4
.L_4455:
        /*0150*/ 	.byte	0x04, 0x28
        /*0152*/ 	.short	(.L_4457 - .L_4456)


	//   ....[0]....
.L_4456:
        /*0154*/ 	.word	0x00002fc0


	//   ....[1]....
        /*0158*/ 	.word	0x00002fe0


	//   ....[2]....
        /*015c*/ 	.word	0x00003000


	//   ....[3]....
        /*0160*/ 	.word	0x00003020


	//   ....[4]....
        /*0164*/ 	.word	0x00003030


	//   ....[5]....
        /*0168*/ 	.word	0x00003060


	//   ....[6]....
        /*016c*/ 	.word	0x00003070


	//   ....[7]....
        /*0170*/ 	.word	0x000030a0


	//   ....[8]....
        /*0174*/ 	.word	0x000030b0


	//   ....[9]....
        /*0178*/ 	.word	0x000030d0


	//   ....[10]....
        /*017c*/ 	.word	0x00007020


	//   ....[11]....
        /*0180*/ 	.word	0x00007070


	//   ....[12]....
        /*0184*/ 	.word	0x000070d0


	//   ....[13]....
        /*0188*/ 	.word	0x00007120


	//   ....[14]....
        /*018c*/ 	.word	0x00007180


	//   ....[15]....
        /*0190*/ 	.word	0x000071d0


	//   ....[16]....
        /*0194*/ 	.word	0x00007240


	//   ....[17]....
        /*0198*/ 	.word	0x000072a0


	//   ....[18]....
        /*019c*/ 	.word	0x00007300


	//   ....[19]....
        /*01a0*/ 	.word	0x00007350


	//----- nvinfo : EIATTR_EXIT_INSTR_OFFSETS
	.align		4
.L_4457:
        /*01a4*/ 	.byte	0x04, 0x1c
        /*01a6*/ 	.short	(.L_4459 - .L_4458)


	//   ....[0]....
.L_4458:
        /*01a8*/ 	.word	0x00006f20


	//   ....[1]....
        /*01ac*/ 	.word	0x00006fc0


	//----- nvinfo : EIATTR_MAX_THREADS
	.align		4
.L_4459:
        /*01b0*/ 	.byte	0x04, 0x05
        /*01b2*/ 	.short	(.L_4461 - .L_4460)
.L_4460:
        /*01b4*/ 	.word	0x00000100
        /*01b8*/ 	.word	0x00000001
        /*01bc*/ 	.word	0x00000001


	//----- nvinfo : EIATTR_CRS_STACK_SIZE
	.align		4
.L_4461:
        /*01c0*/ 	.byte	0x04, 0x1e
        /*01c2*/ 	.short	(.L_4463 - .L_4462)
.L_4462:
        /*01c4*/ 	.word	0x00000000


	//----- nvinfo : EIATTR_CBANK_PARAM_SIZE
	.align		4
.L_4463:
        /*01c8*/ 	.byte	0x03, 0x19
        /*01ca*/ 	.short	0x0128


	//----- nvinfo : EIATTR_PARAM_CBANK
	.align		4
        /*01cc*/ 	.byte	0x04, 0x0a
        /*01ce*/ 	.short	(.L_4465 - .L_4464)
	.align		4
.L_4464:
        /*01d0*/ 	.word	index@(.nv.constant0._ZN10layer_norm13ln_bwd_kernelINS_13Kernel_traitsI6__halfffffjLj7168ELj1ELj1ELj8ELj16ENS_18Kernel_traits_baseILj7168ES2_ffffjLj256EEEEELb1ELb1ELb1ELb0EEEvNS_9BwdParamsE)
        /*01d4*/ 	.short	0x0210
        /*01d6*/ 	.short	0x0128


	//----- nvinfo : EIATTR_SW_WAR
	.align		4
.L_4465:
        /*01d8*/ 	.byte	0x04, 0x36
        /*01da*/ 	.short	(.L_4467 - .L_4466)
.L_4466:
        /*01dc*/ 	.word	0x00000008
.L_4467:


//--------------------- .nv.info._ZN10layer_norm22ln_bwd_finalize_kernelINS_22Kernel_traits_finalizeILj7168E6__halfffffjLb1ELj1024ELj4ENS_18Kernel_traits_baseILj7168ES2_ffffjLj1024EEEEELb1ELb1EEEvNS_9BwdParamsE --------------------------
	.section	.nv.info._ZN10layer_norm22ln_bwd_finalize_kernelINS_22Kernel_traits_finalizeILj7168E6__halfffffjLb1ELj1024ELj4ENS_18Kernel_traits_baseILj7168ES2_ffffjLj1024EEEEELb1ELb1EEEvNS_9BwdParamsE,"",@"SHT_CUDA_INFO"
	.sectionflags	@""
	.align	4


	//----- nvinfo : EIATTR_CUDA_API_VERSION
	.align		4
        /*0000*/ 	.byte	0x04, 0x37
        /*0002*/ 	.short	(.L_4469 - .L_4468)
.L_4468:
        /*0004*/ 	.word	0x00000082


	//----- nvinfo : EIATTR_KPARAM_INFO
	.align		4
.L_4469:
        /*0008*/ 	.byte	0x04, 0x17
        /*000a*/ 	.short	(.L_4471 - .L_4470)
.L_4470:
        /*000c*/ 	.word	0x00000000
        /*0010*/ 	.short	0x0000
        /*0012*/ 	.short	0x0000
        /*0014*/ 	.byte	0x00, 0xf0, 0xa1, 0x04


	//----- nvinfo : EIATTR_SPARSE_MMA_MASK
	.align		4
.L_4471:
        /*0018*/ 	.byte	0x03, 0x50
        /*001a*/ 	.short	0x0000


	//----- nvinfo : EIATTR_MAXREG_COUNT
	.align		4
        /*001c*/ 	.byte	0x03, 0x1b
        /*001e*/ 	.short	0x0040


	//----- nvinfo : EIATTR_NUM_BARRIERS
	.align		4
        /*0020*/ 	.byte	0x02, 0x4c
        /*0022*/ 	.byte	0x01
	.zero		1


	//----- nvinfo : EIATTR_MERCURY_ISA_VERSION
	.align		4
        /*0024*/ 	.byte	0x03, 0x5f
        /*0026*/ 	.short	0x0101


	//----- nvinfo : EIATTR_COOP_GROUP_MASK_REGIDS
	.align		4
        /*0028*/ 	.byte	0x04, 0x29
        /*002a*/ 	.short	(.L_4473 - .L_4472)


	//   ....[0]....
.L_4472:
        /*002c*/ 	.word	0xffffffff


	//   ....[1]....
        /*0030*/ 	.word	0xffffffff


	//   ....[2]....
        /*0034*/ 	.word	0xffffffff


	//   ....[3]....
        /*0038*/ 	.word	0xffffffff


	//   ....[4]....
        /*003c*/ 	.word	0xffffffff


	//   ....[5]....
        /*0040*/ 	.word	0xffffffff


	//   ....[6]....
        /*0044*/ 	.word	0xffffffff


	//   ....[7]....
        /*0048*/ 	.word	0xffffffff


	//   ....[8]....
        /*004c*/ 	.word	0xffffffff


	//   ....[9]....
        /*0050*/ 	.word	0xffffffff


	//   ....[10]....
        /*0054*/ 	.word	0xffffffff


	//   ....[11]....
        /*0058*/ 	.word	0xffffffff


	//   ....[12]....
        /*005c*/ 	.word	0xffffffff


	//   ....[13]....
        /*0060*/ 	.word	0xffffffff


	//   ....[14]....
        /*0064*/ 	.word	0xffffffff


	//   ....[15]....
        /*0068*/ 	.word	0x05000014


	//   ....[16]....
        /*006c*/ 	.word	0x05000014


	//   ....[17]....
        /*0070*/ 	.word	0x05000014


	//   ....[18]....
        /*0074*/ 	.word	0x05000014


	//   ....[19]....
        /*0078*/ 	.word	0x05000014


	//   ....[20]....
        /*007c*/ 	.word	0x05000014


	//   ....[21]....
        /*0080*/ 	.word	0x05000014


	//   ....[22]....
        /*0084*/ 	.word	0x05000014


	//   ....[23]....
        /*0088*/ 	.word	0x05000014


	//   ....[24]....
        /*008c*/ 	.word	0x05000014


	//   ....[25]....
        /*0090*/ 	.word	0x05000014


	//   ....[26]....
        /*0094*/ 	.word	0x05000014


	//   ....[27]....
        /*0098*/ 	.word	0x05000014


	//   ....[28]....
        /*009c*/ 	.word	0x05000014


	//   ....[29]....
        /*00a0*/ 	.word	0x05000014


	//----- nvinfo : EIATTR_COOP_GROUP_INSTR_OFFSETS
	.align		4
.L_4473:
        /*00a4*/ 	.byte	0x04, 0x28
        /*00a6*/ 	.short	(.L_4475 - .L_4474)


	//   ....[0]....
.L_4474:
        /*00a8*/ 	.word	0x00000ab0


	//   ....[1]....
        /*00ac*/ 	.word	0x00000ac0


	//   ....[2]....
        /*00b0*/ 	.word	0x00000ad0


	//   ....[3]....
        /*00b4*/ 	.word	0x00000b00


	//   ....[4]....
        /*00b8*/ 	.word	0x00000b20


	//   ....[5]....
        /*00bc*/ 	.word	0x00000b30


	//   ....[6]....
        /*00c0*/ 	.word	0x00000b60


	//   ....[7]....
        /*00c4*/ 	.word	0x00000b80


	//   ....[8]....
        /*00c8*/ 	.word	0x00000b90


	//   ....[9]....
        /*00cc*/ 	.word	0x00000bc0


	//   ....[10]....
        /*00d0*/ 	.word	0x00000be0


	//   ....[11]....
        /*00d4*/ 	.word	0x00000bf0


	//   ....[12]....
        /*00d8*/ 	.word	0x00000c20


	//   ....[13]....
        /*00dc*/ 	.word	0x00000c40


	//   ....[14]....
        /*00e0*/ 	.word	0x00000c50


	//   ....[15]....
        /*00e4*/ 	.word	0x00000ee0


	//   ....[16]....
        /*00e8*/ 	.word	0x00000f50


	//   ....[17]....
        /*00ec*/ 	.word	0x00000fc0


	//   ....[18]....
        /*00f0*/ 	.word	0x00001030


	//   ....[19]....
        /*00f4*/ 	.word	0x000010a0


	//   ....[20]....
        /*00f8*/ 	.word	0x00001100


	//   ....[21]....
        /*00fc*/ 	.word	0x00001170


	//   ....[22]....
        /*0100*/ 	.word	0x000011e0


	//   ....[23]....
        /*0104*/ 	.word	0x00001250


	//   ....[24]....
        /*0108*/ 	.word	0x000012c0


	//   ....[25]....
        /*010c*/ 	.word	0x00001320


	//   ....[26]....
        /*0110*/ 	.word	0x00001390


	//   ....[27]....
        /*0114*/ 	.word	0x00001400


	//   ....[28]....
        /*0118*/ 	.word	0x00001470


	//   ....[29]....
        /*011c*/ 	.word	0x000014e0


	//----- nvinfo : EIATTR_EXIT_INSTR_OFFSETS
	.align		4
.L_4475:
        /*0120*/ 	.byte	0x04, 0x1c
        /*0122*/ 	.short	(.L_4477 - .L_4476)


	//   ....[0]....
.L_4476:
        /*0124*/ 	.word	0x00000070


	//   ....[1]....
        /*0128*/ 	.word	0x00000e80


	//----- nvinfo : EIATTR_MAX_THREADS
	.align		4
.L_4477:
        /*012c*/ 	.byte	0x04, 0x05
        /*012e*/ 	.short	(.L_4479 - .L_4478)
.L_4478:
        /*0130*/ 	.word	0x00000400
        /*0134*/ 	.word	0x00000001
        /*0138*/ 	.word	0x00000001


	//----- nvinfo : EIATTR_CRS_STACK_SIZE
	.align		4
.L_4479:
        /*013c*/ 	.byte	0x04, 0x1e
        /*013e*/ 	.short	(.L_4481 - .L_4480)
.L_4480:
        /*0140*/ 	.word	0x00000000


	//----- nvinfo : EIATTR_CBANK_PARAM_SIZE
	.align		4
.L_4481:
        /*0144*/ 	.byte	0x03, 0x19
        /*0146*/ 	.short	0x0128


	//----- nvinfo : EIATTR_PARAM_CBANK
	.align		4
        /*0148*/ 	.byte	0x04, 0x0a
        /*014a*/ 	.short	(.L_4483 - .L_4482)
	.align		4
.L_4482:
        /*014c*/ 	.word	index@(.nv.constant0._ZN10layer_norm22ln_bwd_finalize_kernelINS_22Kernel_traits_finalizeILj7168E6__halfffffjLb1ELj1024ELj4ENS_18Kernel_traits_baseILj7168ES2_ffffjLj1024EEEEELb1ELb1EEEvNS_9BwdParamsE)
        /*0150*/ 	.short	0x0210
        /*0152*/ 	.short	0x0128


	//----- nvinfo : EIATTR_SW_WAR
	.align		4
.L_4483:
        /*0154*/ 	.byte	0x04, 0x36
        /*0156*/ 	.short	(.L_4485 - .L_4484)
.L_4484:
        /*0158*/ 	.word	0x00000008
.L_4485:


//--------------------- .nv.info._ZN10layer_norm13ln_bwd_kernelINS_13Kernel_traitsI6__halfffffjLj7168ELj1ELj1ELj8ELj16ENS_18Kernel_traits_baseILj7168ES2_ffffjLj256EEEEELb1ELb1ELb1ELb1EEEvNS_9BwdParamsE --------------------------
	.section	.nv.info._ZN10layer_norm13ln_bwd_kernelINS_13Kernel_traitsI6__halfffffjLj7168ELj1ELj1ELj8ELj16ENS_18Kernel_traits_baseILj7168ES2_ffffjLj256EEEEELb1ELb1ELb1ELb1EEEvNS_9BwdParamsE,"",@"SHT_CUDA_INFO"
	.sectionflags	@""
	.align	4


	//----- nvinfo : EIATTR_CUDA_API_VERSION
	.align		4
        /*0000*/ 	.byte	0x04, 0x37
        /*0002*/ 	.short	(.L_4487 - .L_4486)
.L_4486:
        /*0004*/ 	.word	0x00000082


	//----- nvinfo : EIATTR_KPARAM_INFO
	.align		4
.L_4487:
        /*0008*/ 	.byte	0x04, 0x17
        /*000a*/ 	.short	(.L_4489 - .L_4488)
.L_4488:
        /*000c*/ 	.word	0x00000000
        /*0010*/ 	.short	0x0000
        /*0012*/ 	.short	0x0000
        /*0014*/ 	.byte	0x00, 0xf0, 0xa1, 0x04


	//----- nvinfo : EIATTR_SPARSE_MMA_MASK
	.align		4
.L_4489:
        /*0018*/ 	.byte	0x03, 0x50
        /*001a*/ 	.short	0x0000


	//----- nvinfo : EIATTR_MAXREG_COUNT
	.align		4
        /*001c*/ 	.byte	0x03, 0x1b
        /*001e*/ 	.short	0x00ff


	//----- nvinfo : EIATTR_NUM_BARRIERS
	.align		4
        /*0020*/ 	.byte	0x02, 0x4c
        /*0022*/ 	.byte	0x01
	.zero		1


	//----- nvinfo : EIATTR_ANNOTATIONS
	.align		4
        /*0024*/ 	.byte	0x04, 0x55
        /*0026*/ 	.short	(.L_4491 - .L_4490)


	//   ....[0]....
.L_4490:
        /* <DEDUP_REMOVED lines=18> */


	//----- nvinfo : EIATTR_MERCURY_ISA_VERSION
	.align		4
.L_4491:
        /*0138*/ 	.byte	0x03, 0x5f
        /*013a*/ 	.short	0x0101


	//----- nvinfo : EIATTR_COOP_GROUP_MASK_REGIDS
	.align		4
        /*013c*/ 	.byte	0x04, 0x29
        /*013e*/ 	.short	(.L_4493 - .L_4492)


	//   ....[0]....
.L_4492:
        /*0140*/ 	.word	0xffffffff


	//   ....[1]....
        /*0144*/ 	.word	0xffffffff


	//   ....[2]....
        /*0148*/ 	.word	0xffffffff


	//   ....[3]....
        /*014c*/ 	.word	0xffffffff


	//   ....[4]....
        /*0150*/ 	.word	0xffffffff


	//   ....[5]....
        /*0154*/ 	.word	0xffffffff


	//   ....[6]....
        /*0158*/ 	.word	0xffffffff


	//   ....[7]....
        /*015c*/ 	.word	0xffffffff


	//   ....[8]....
        /*0160*/ 	.word	0xffffffff


	//   ....[9]....
        /*0164*/ 	.word	0xffffffff


	//   ....[10]....
        /*0168*/ 	.word	0x05000098


	//   ....[11]....
        /*016c*/ 	.word	0x05000098


	//   ....[12]....
        /*0170*/ 	.word	0x05000098


	//   ....[13]....
        /*0174*/ 	.word	0x05000098


	//   ....[14]....
        /*0178*/ 	.word	0x05000098


	//   ....[15]....
        /*017c*/ 	.word	0x05000098


	//   ....[16]....
        /*0180*/ 	.word	0x05000098


	//   ....[17]....
        /*0184*/ 	.word	0x05000098


	//   ....[18]....
        /*0188*/ 	.word	0x05000098


	//   ....[19]....
        /*018c*/ 	.word	0x05000098


	//----- nvinfo : EIATTR_COOP_GROUP_INSTR_OFFSETS
	.align		4
.L_4493:
        /*0190*/ 	.byte	0x04, 0x28
        /*0192*/ 	.short	(.L_4495 - .L_4494)


	//   ....[0]....
.L_4494:
        /*0194*/ 	.word	0x00002680


	//   ....[1]....
        /*0198*/ 	.word	0x000026a0


	//   ....[2]....
        /*019c*/ 	.word	0x000026c0


	//   ....[3]....
        /*01a0*/ 	.word	0x000026e0


	//   ....[4]....
        /*01a4*/ 	.word	0x00002700


	//   ....[5]....
        /*01a8*/ 	.word	0x00002720


	//   ....[6]....
        /*01ac*/ 	.word	0x00002740


	//   ....[7]....
        /*01b0*/ 	.word	0x00002760


	//   ....[8]....
        /*01b4*/ 	.word	0x00002770


	//   ....[9]....
        /*01b8*/ 	.word	0x00002790


	//   ....[10]....
        /*01bc*/ 	.word	0x00005d20


	//   ....[11]....
        /*01c0*/ 	.word	0x00005d70


	//   ....[12]....
        /*01c4*/ 	.word	0x00005dd0


	//   ....[13]....
        /*01c8*/ 	.word	0x00005e20


	//   ....[14]....
        /*01cc*/ 	.word	0x00005e80


	//   ....[15]....
        /*01d0*/ 	.word	0x00005ed0


	//   ....[16]....
        /*01d4*/ 	.word	0x00005f30


	//   ....[17]....
        /*01d8*/ 	.word	0x00005f80


	//   ....[18]....
        /*01dc*/ 	.word	0x00005fe0


	//   ....[19]....
        /*01e0*/ 	.word	0x00006030


	//----- nvinfo : EIATTR_EXIT_INSTR_OFFSETS
	.align		4
.L_4495:
        /*01e4*/ 	.byte	0x04, 0x1c
        /*01e6*/ 	.short	(.L_4497 - .L_4496)


	//   ....[0]....
.L_4496:
        /*01e8*/ 	.word	0x00005cc0


	//----- nvinfo : EIATTR_MAX_THREADS
	.align		4
.L_4497:
        /*01ec*/ 	.byte	0x04, 0x05
        /*01ee*/ 	.short	(.L_4499 - .L_4498)
.L_4498:
        /*01f0*/ 	.word	0x00000100
        /*01f4*/ 	.word	0x00000001
        /*01f8*/ 	.word	0x00000001


	//----- nvinfo : EIATTR_CRS_STACK_SIZE
	.align		4
.L_4499:
        /*01fc*/ 	.byte	0x04, 0x1e
        /*01fe*/ 	.short	(.L_4501 - .L_4500)
.L_4500:
        /*0200*/ 	.word	0x00000000


	//----- nvinfo : EIATTR_CBANK_PARAM_SIZE
	.align		4
.L_4501:
        /*0204*/ 	.byte	0x03, 0x19
        /*0206*/ 	.short	0x0128


	//----- nvinfo : EIATTR_PARAM_CBANK
	.align		4
        /*0208*/ 	.byte	0x04, 0x0a
        /*020a*/ 	.short	(.L_4503 - .L_4502)
	.align		4
.L_4502:
        /*020c*/ 	.word	index@(.nv.constant0._ZN10layer_norm13ln_bwd_kernelINS_13Kernel_traitsI6__halfffffjLj7168ELj1ELj1ELj8ELj16ENS_18Kernel_traits_baseILj7168ES2_ffffjLj256EEEEELb1ELb1ELb1ELb1EEEvNS_9BwdParamsE)
        /*0210*/ 	.short	0x0210
        /*0212*/ 	.short	0x0128


	//----- nvinfo : EIATTR_SW_WAR
	.align		4
.L_4503:
        /*0214*/ 	.byte	0x04, 0x36
        /*0216*/ 	.short	(.L_4505 - .L_4504)
.L_4504:
        /*0218*/ 	.word	0x00000008
.L_4505:


//--------------------- .nv.info._ZN10layer_norm13ln_bwd_kernelINS_13Kernel_traitsIfffffjLj7168ELj1ELj1ELj8ELj16ENS_18Kernel_traits_baseILj7168EfffffjLj256EEEEELb0ELb0ELb0ELb0EEEvNS_9BwdParamsE --------------------------
	.section	.nv.info._ZN10layer_norm13ln_bwd_kernelINS_13Kernel_traitsIfffffjLj7168ELj1ELj1ELj8ELj16ENS_18Kernel_traits_baseILj7168EfffffjLj256EEEEELb0ELb0ELb0ELb0EEEvNS_9BwdParamsE,"",@"SHT_CUDA_INFO"
	.sectionflags	@""
	.align	4


	//----- nvinfo : EIATTR_CUDA_API_VERSION
	.align		4
        /*0000*/ 	.byte	0x04, 0x37
        /*0002*/ 	.short	(.L_4507 - .L_4506)
.L_4506:
        /*0004*/ 	.word	0x00000082


	//----- nvinfo : EIATTR_KPARAM_INFO
	.align		4
.L_4507:
        /*0008*/ 	.byte	0x04, 0x17
        /*000a*/ 	.short	(.L_4509 - .L_4508)
.L_4508:
        /*000c*/ 	.word	0x00000000
        /*0010*/ 	.short	0x0000
        /*0012*/ 	.short	0x0000
        /*0014*/ 	.byte	0x00, 0xf0, 0xa1, 0x04


	//----- nvinfo : EIATTR_SPARSE_MMA_MASK
	.align		4
.L_4509:
        /*0018*/ 	.byte	0x03, 0x50
        /*001a*/ 	.short	0x0000


	//----- nvinfo : EIATTR_MAXREG_COUNT
	.align		4
        /*001c*/ 	.byte	0x03, 0x1b
        /*001e*/ 	.short	0x00ff


	//----- nvinfo : EIATTR_NUM_BARRIERS
	.align		4
        /*0020*/ 	.byte	0x02, 0x4c
        /*0022*/ 	.byte	0x01
	.zero		1


	//----- nvinfo : EIATTR_MERCURY_ISA_VERSION
	.align		4
        /*0024*/ 	.byte	0x03, 0x5f
        /*0026*/ 	.short	0x0101


	//----- nvinfo : EIATTR_COOP_GROUP_MASK_REGIDS
	.align		4
        /*0028*/ 	.byte	0x04, 0x29
        /*002a*/ 	.short	(.L_4511 - .L_4510)


	//   ....[0]....
.L_4510:
        /*002c*/ 	.word	0xffffffff


	//   ....[1]....
        /*0030*/ 	.word	0xffffffff


	//   ....[2]....
        /*0034*/ 	.word	0xffffffff


	//   ....[3]....
        /*0038*/ 	.word	0xffffffff


	//   ....[4]....
        /*003c*/ 	.word	0xffffffff


	//   ....[5]....
        /*0040*/ 	.word	0xffffffff


	//   ....[6]....
        /*0044*/ 	.word	0xffffffff


	//   ....[7]....
        /*0048*/ 	.word	0xffffffff


	//   ....[8]....
        /*004c*/ 	.word	0xffffffff


	//   ....[9]....
        /*0050*/ 	.word	0xffffffff


	//   ....[10]....
        /*0054*/ 	.word	0x050000a1


	//   ....[11]....
        /*0058*/ 	.word	0x050000a1


	//   ....[12]....
        /*005c*/ 	.word	0x050000a1


	//   ....[13]....
        /*0060*/ 	.word	0x050000a1


	//   ....[14]....
        /*0064*/ 	.word	0x050000a1


	//   ....[15]....
        /*0068*/ 	.word	0x050000a1


	//   ....[16]....
        /*006c*/ 	.word	0x050000a1


	//   ....[17]....
        /*0070*/ 	.word	0x050000a1


	//   ....[18]....
        /*0074*/ 	.word	0x050000a1


	//   ....[19]....
        /*0078*/ 	.word	0x050000a1


	//----- nvinfo : EIATTR_COOP_GROUP_INSTR_OFFSETS
	.align		4
.L_4511:
        /*007c*/ 	.byte	0x04, 0x28
        /*007e*/ 	.short	(.L_4513 - .L_4512)


	//   ....[0]....
.L_4512:
        /*0080*/ 	.word	0x00001b70


	//   ....[1]....
        /*0084*/ 	.word	0x00001b80


	//   ....[2]....
        /*0088*/ 	.word	0x00001bb0


	//   ....[3]....
        /*008c*/ 	.word	0x00001bc0


	//   ....[4]....
        /*0090*/ 	.word	0x00001bf0


	//   ....[5]....
        /*0094*/ 	.word	0x00001c00


	//   ....[6]....
        /*0098*/ 	.word	0x00001c30


	//   ....[7]....
        /*009c*/ 	.word	0x00001c40


	//   ....[8]....
        /*00a0*/ 	.word	0x00001c70


	//   ....[9]....
        /*00a4*/ 	.word	0x00001c80


	//   ....[10]....
        /*00a8*/ 	.word	0x000033d0


	//   ....[11]....
        /*00ac*/ 	.word	0x00003420


	//   ....[12]....
        /*00b0*/ 	.word	0x00003490


	//   ....[13]....
        /*00b4*/ 	.word	0x000034f0


	//   ....[14]....
        /*00b8*/ 	.word	0x00003560


	//   ....[15]....
        /*00bc*/ 	.word	0x000035c0


	//   ....[16]....
        /*00c0*/ 	.word	0x00003630


	//   ....[17]....
        /*00c4*/ 	.word	0x00003690


	//   ....[18]....
        /*00c8*/ 	.word	0x00003700


	//   ....[19]....
        /*00cc*/ 	.word	0x00003760


	//----- nvinfo : EIATTR_EXIT_INSTR_OFFSETS
	.align		4
.L_4513:
        /*00d0*/ 	.byte	0x04, 0x1c
        /*00d2*/ 	.short	(.L_4515 - .L_4514)


	//   ....[0]....
.L_4514:
        /*00d4*/ 	.word	0x000032f0


	//   ....[1]....
        /*00d8*/ 	.word	0x00003370


	//----- nvinfo : EIATTR_MAX_THREADS
	.align		4
.L_4515:
        /*00dc*/ 	.byte	0x04, 0x05
        /*00de*/ 	.short	(.L_4517 - .L_4516)
.L_4516:
        /*00e0*/ 	.word	0x00000100
        /*00e4*/ 	.word	0x00000001
        /*00e8*/ 	.word	0x00000001


	//----- nvinfo : EIATTR_CRS_STACK_SIZE
	.align		4
.L_4517:
        /*00ec*/ 	.byte	0x04, 0x1e
        /*00ee*/ 	.short	(.L_4519 - .L_4518)
.L_4518:
        /*00f0*/ 	.word	0x00000000


	//----- nvinfo : EIATTR_CBANK_PARAM_SIZE
	.align		4
.L_4519:
        /*00f4*/ 	.byte	0x03, 0x19
        /*00f6*/ 	.short	0x0128


	//----- nvinfo : EIATTR_PARAM_CBANK
	.align		4
        /*00f8*/ 	.byte	0x04, 0x0a
        /*00fa*/ 	.short	(.L_4521 - .L_4520)
	.align		4
.L_4520:
        /*00fc*/ 	.word	index@(.nv.constant0._ZN10layer_norm13ln_bwd_kernelINS_13Kernel_traitsIfffffjLj7168ELj1ELj1ELj8ELj16ENS_18Kernel_traits_baseILj7168EfffffjLj256EEEEELb0ELb0ELb0ELb0EEEvNS_9BwdParamsE)
        /*0100*/ 	.short	0x0210
        /*0102*/ 	.short	0x0128


	//----- nvinfo : EIATTR_SW_WAR
	.align		4
.L_4521:
        /*0104*/ 	.byte	0x04, 0x36
        /*0106*/ 	.short	(.L_4523 - .L_4522)
.L_4522:
        /*0108*/ 	.word	0x00000008
.L_4523:


//--------------------- .nv.info._ZN10layer_norm13ln_bwd_kernelINS_13Kernel_traitsIfffffjLj7168ELj1ELj1ELj8ELj16ENS_18Kernel_traits_baseILj7168EfffffjLj256EEEEELb0ELb0ELb0ELb1EEEvNS_9BwdParamsE --------------------------
	.section	.nv.info._ZN10layer_norm13ln_bwd_kernelINS_13Kernel_traitsIfffffjLj7168ELj1ELj1ELj8ELj16ENS_18Kernel_traits_baseILj7168EfffffjLj256EEEEELb0ELb0ELb0ELb1EEEvNS_9BwdParamsE,"",@"SHT_CUDA_INFO"
	.sectionflags	@""
	.align	4


	//----- nvinfo : EIATTR_CUDA_API_VERSION
	.align		4
        /*0000*/ 	.byte	0x04, 0x37
        /*0002*/ 	.short	(.L_4525 - .L_4524)
.L_4524:
        /*0004*/ 	.word	0x00000082


	//----- nvinfo : EIATTR_KPARAM_INFO
	.align		4
.L_4525:
        /*0008*/ 	.byte	0x04, 0x17
        /*000a*/ 	.short	(.L_4527 - .L_4526)
.L_4526:
        /*000c*/ 	.word	0x00000000
        /*0010*/ 	.short	0x0000
        /*0012*/ 	.short	0x0000
        /*0014*/ 	.byte	0x00, 0xf0, 0xa1, 0x04


	//----- nvinfo : EIATTR_SPARSE_MMA_MASK
	.align		4
.L_4527:
        /*0018*/ 	.byte	0x03, 0x50
        /*001a*/ 	.short	0x0000


	//----- nvinfo : EIATTR_MAXREG_COUNT
	.align		4
        /*001c*/ 	.byte	0x03, 0x1b
        /*001e*/ 	.short	0x00ff


	//----- nvinfo : EIATTR_NUM_BARRIERS
	.align		4
        /*0020*/ 	.byte	0x02, 0x4c
        /*0022*/ 	.byte	0x01
	.zero		1


	//----- nvinfo : EIATTR_MERCURY_ISA_VERSION
	.align		4
        /*0024*/ 	.byte	0x03, 0x5f
        /*0026*/ 	.short	0x0101


	//----- nvinfo : EIATTR_COOP_GROUP_MASK_REGIDS
	.align		4
        /*0028*/ 	.byte	0x04, 0x29
        /*002a*/ 	.short	(.L_4529 - .L_4528)


	//   ....[0]....
.L_4528:
        /*002c*/ 	.word	0xffffffff


	//   ....[1]....
        /*0030*/ 	.word	0xffffffff


	//   ....[2]....
        /*0034*/ 	.word	0xffffffff


	//   ....[3]....
        /*0038*/ 	.word	0xffffffff


	//   ....[4]....
        /*003c*/ 	.word	0xffffffff


	//   ....[5]....
        /*0040*/ 	.word	0xffffffff


	//   ....[6]....
        /*0044*/ 	.word	0xffffffff


	//   ....[7]....
        /*0048*/ 	.word	0xffffffff


	//   ....[8]....
        /*004c*/ 	.word	0xffffffff


	//   ....[9]....
        /*0050*/ 	.word	0xffffffff


	//   ....[10]....
        /*0054*/ 	.word	0x0500006c


	//   ....[11]....
        /*0058*/ 	.word	0x0500006c


	//   ....[12]....
        /*005c*/ 	.word	0x0500006c


	//   ....[13]....
        /*0060*/ 	.word	0x0500006c


	//   ....[14]....
        /*0064*/ 	.word	0x0500006c


	//   ....[15]....
        /*0068*/ 	.word	0x0500006c


	//   ....[16]....
        /*006c*/ 	.word	0x0500006c


	//   ....[17]....
        /*0070*/ 	.word	0x0500006c


	//   ....[18]....
        /*0074*/ 	.word	0x0500006c


	//   ....[19]....
        /*0078*/ 	.word	0x0500006c


	//----- nvinfo : EIATTR_COOP_GROUP_INSTR_OFFSETS
	.align		4
.L_4529:
        /*007c*/ 	.byte	0x04, 0x28
        /*007e*/ 	.short	(.L_4531 - .L_4530)


	//   ....[0]....
.L_4530:
        /*0080*/ 	.word	0x000016d0


	//   ....[1]....
        /*0084*/ 	.word	0x000016e0


	//   ....[2]....
        /*0088*/ 	.word	0x00001710


	//   ....[3]....
        /*008c*/ 	.word	0x00001720


	//   ....[4]....
        /*0090*/ 	.word	0x00001750


	//   ....[5]....
        /*0094*/ 	.word	0x00001760


	//   ....[6]....
        /*0098*/ 	.word	0x00001790


	//   ....[7]....
        /*009c*/ 	.word	0x000017a0


	//   ....[8]....
        /*00a0*/ 	.word	0x000017d0


	//   ....[9]....
        /*00a4*/ 	.word	0x000017e0


	//   ....[10]....
        /*00a8*/ 	.word	0x00002de0


	//   ....[11]....
        /*00ac*/ 	.word	0x00002e30


	//   ....[12]....
        /*00b0*/ 	.word	0x00002ea0


	//   ....[13]....
        /*00b4*/ 	.word	0x00002f00


	//   ....[14]....
        /*00b8*/ 	.word	0x00002f70


	//   ....[15]....
        /*00bc*/ 	.word	0x00002fd0


	//   ....[16]....
        /*00c0*/ 	.word	0x00003040


	//   ....[17]....
        /*00c4*/ 	.word	0x000030a0


	//   ....[18]....
        /*00c8*/ 	.word	0x00003110


	//   ....[19]....
        /*00cc*/ 	.word	0x00003170


	//----- nvinfo : EIATTR_EXIT_INSTR_OFFSETS
	.align		4
.L_4531:
        /*00d0*/ 	.byte	0x04, 0x1c
        /*00d2*/ 	.short	(.L_4533 - .L_4532)


	//   ....[0]....
.L_4532:
        /*00d4*/ 	.word	0x00002d80


	//----- nvinfo : EIATTR_MAX_THREADS
	.align		4
.L_4533:
        /*00d8*/ 	.byte	0x04, 0x05
        /*00da*/ 	.short	(.L_4535 - .L_4534)
.L_4534:
        /*00dc*/ 	.word	0x00000100
        /*00e0*/ 	.word	0x00000001
        /*00e4*/ 	.word	0x00000001


	//----- nvinfo : EIATTR_CRS_STACK_SIZE
	.align		4
.L_4535:
        /*00e8*/ 	.byte	0x04, 0x1e
        /*00ea*/ 	.short	(.L_4537 - .L_4536)
.L_4536:
        /*00ec*/ 	.word	0x00000000


	//----- nvinfo : EIATTR_CBANK_PARAM_SIZE
	.align		4
.L_4537:
        /*00f0*/ 	.byte	0x03, 0x19
        /*00f2*/ 	.short	0x0128


	//----- nvinfo : EIATTR_PARAM_CBANK
	.align		4
        /*00f4*/ 	.byte	0x04, 0x0a
        /*00f6*/ 	.short	(.L_4539 - .L_4538)
	.align		4
.L_4538:
        /*00f8*/ 	.word	index@(.nv.constant0._ZN10layer_norm13ln_bwd_kernelINS_13Kernel_traitsIfffffjLj7168ELj1ELj1ELj8ELj16ENS_18Kernel_traits_baseILj7168EfffffjLj256EEEEELb0ELb0ELb0ELb1EEEvNS_9BwdParamsE)
        /*00fc*/ 	.short	0x0210
        /*00fe*/ 	.short	0x0128


	//----- nvinfo : EIATTR_SW_WAR
	.align		4
.L_4539:
        /*0100*/ 	.byte	0x04, 0x36
        /*0102*/ 	.short	(.L_4541 - .L_4540)
.L_4540:
        /*0104*/ 	.word	0x00000008
.L_4541:


//--------------------- .nv.info._ZN10layer_norm13ln_bwd_kernelINS_13Kernel_traitsIfffffjLj7168ELj1ELj1ELj8ELj16ENS_18Kernel_traits_baseILj7168EfffffjLj256EEEEELb0ELb0ELb1ELb0EEEvNS_9BwdParamsE --------------------------
	.section	.nv.info._ZN10layer_norm13ln_bwd_kernelINS_13Kernel_traitsIfffffjLj7168ELj1ELj1ELj8ELj16ENS_18Kernel_traits_baseILj7168EfffffjLj256EEEEELb0ELb0ELb1ELb0EEEvNS_9BwdParamsE,"",@"SHT_CUDA_INFO"
	.sectionflags	@""
	.align	4


	//----- nvinfo : EIATTR_CUDA_API_VERSION
	.align		4
        /*0000*/ 	.byte	0x04, 0x37
        /*0002*/ 	.short	(.L_4543 - .L_4542)
.L_4542:
        /*0004*/ 	.word	0x00000082


	//----- nvinfo : EIATTR_KPARAM_INFO
	.align		4
.L_4543:
        /*0008*/ 	.byte	0x04, 0x17
        /*000a*/ 	.short	(.L_4545 - .L_4544)
.L_4544:
        /*000c*/ 	.word	0x00000000
        /*0010*/ 	.short	0x0000
        /*0012*/ 	.short	0x0000
        /*0014*/ 	.byte	0x00, 0xf0, 0xa1, 0x04


	//----- nvinfo : EIATTR_SPARSE_MMA_MASK
	.align		4
.L_4545:
        /*0018*/ 	.byte	0x03, 0x50
        /*001a*/ 	.short	0x0000


	//----- nvinfo : EIATTR_MAXREG_COUNT
	.align		4
        /*001c*/ 	.byte	0x03, 0x1b
        /*001e*/ 	.short	0x00ff


	//----- nvinfo : EIATTR_NUM_BARRIERS
	.align		4
        /*0020*/ 	.byte	0x02, 0x4c
        /*0022*/ 	.byte	0x01
	.zero		1


	//----- nvinfo : EIATTR_MERCURY_ISA_VERSION
	.align		4
        /*0024*/ 	.byte	0x03, 0x5f
        /*0026*/ 	.short	0x0101


	//----- nvinfo : EIATTR_COOP_GROUP_MASK_REGIDS
	.align		4
        /*0028*/ 	.byte	0x04, 0x29
        /*002a*/ 	.short	(.L_4547 - .L_4546)


	//   ....[0]....
.L_4546:
        /*002c*/ 	.word	0xffffffff


	//   ....[1]....
        /*0030*/ 	.word	0xffffffff


	//   ....[2]....
        /*0034*/ 	.word	0xffffffff


	//   ....[3]....
        /*0038*/ 	.word	0xffffffff


	//   ....[4]....
        /*003c*/ 	.word	0xffffffff


	//   ....[5]....
        /*0040*/ 	.word	0xffffffff


	//   ....[6]....
        /*0044*/ 	.word	0xffffffff


	//   ....[7]....
        /*0048*/ 	.word	0xffffffff


	//   ....[8]....
        /*004c*/ 	.word	0xffffffff


	//   ....[9]....
        /*0050*/ 	.word	0xffffffff


	//   ....[10]....
        /*0054*/ 	.word	0x050000a2


	//   ....[11]....
        /*0058*/ 	.word	0x050000a2


	//   ....[12]....
        /*005c*/ 	.word	0x050000a2


	//   ....[13]....
        /*0060*/ 	.word	0x050000a2


	//   ....[14]....
        /*0064*/ 	.word	0x050000a2


	//   ....[15]....
        /*0068*/ 	.word	0x050000a2


	//   ....[16]....
        /*006c*/ 	.word	0x050000a2


	//   ....[17]....
        /*0070*/ 	.word	0x050000a2


	//   ....[18]....
        /*0074*/ 	.word	0x050000a2


	//   ....[19]....
        /*0078*/ 	.word	0x050000a2


	//----- nvinfo : EIATTR_COOP_GROUP_INSTR_OFFSETS
	.align		4
.L_4547:
        /*007c*/ 	.byte	0x04, 0x28
        /*007e*/ 	.short	(.L_4549 - .L_4548)


	//   ....[0]....
.L_4548:
        /*0080*/ 	.word	0x00001fe0


	//   ....[1]....
        /*0084*/ 	.word	0x00001ff0


	//   ....[2]....
        /*0088*/ 	.word	0x00002020


	//   ....[3]....
        /*008c*/ 	.word	0x00002030


	//   ....[4]....
        /*0090*/ 	.word	0x00002060


	//   ....[5]....
        /*0094*/ 	.word	0x00002070


	//   ....[6]....
        /*0098*/ 	.word	0x000020a0


	//   ....[7]....
        /*009c*/ 	.word	0x000020b0


	//   ....[8]....
        /*00a0*/ 	.word	0x000020e0


	//   ....[9]....
        /*00a4*/ 	.word	0x000020f0


	//   ....[10]....
        /*00a8*/ 	.word	0x00004cb0


	//   ....[11]....
        /*00ac*/ 	.word	0x00004d00


	//   ....[12]....
        /*00b0*/ 	.word	0x00004d70


	//   ....[13]....
        /*00b4*/ 	.word	0x00004dd0


	//   ....[14]....
        /*00b8*/ 	.word	0x00004e40


	//   ....[15]....
        /*00bc*/ 	.word	0x00004ea0


	//   ....[16]....
        /*00c0*/ 	.word	0x00004f10


	//   ....[17]....
        /*00c4*/ 	.word	0x00004f70


	//   ....[18]....
        /*00c8*/ 	.word	0x00004fe0


	//   ....[19]....
        /*00cc*/ 	.word	0x00005040


	//----- nvinfo : EIATTR_EXIT_INSTR_OFFSETS
	.align		4
.L_4549:
        /*00d0*/ 	.byte	0x04, 0x1c
        /*00d2*/ 	.short	(.L_4551 - .L_4550)


	//   ....[0]....
.L_4550:
        /*00d4*/ 	.word	0x00004bd0


	//   ....[1]....
        /*00d8*/ 	.word	0x00004c50


	//----- nvinfo : EIATTR_MAX_THREADS
	.align		4
.L_4551:
        /*00dc*/ 	.byte	0x04, 0x05
        /*00de*/ 	.short	(.L_4553 - .L_4552)
.L_4552:
        /*00e0*/ 	.word	0x00000100
        /*00e4*/ 	.word	0x00000001
        /*00e8*/ 	.word	0x00000001


	//----- nvinfo : EIATTR_CRS_STACK_SIZE
	.align		4
.L_4553:
        /*00ec*/ 	.byte	0x04, 0x1e
        /*00ee*/ 	.short	(.L_4555 - .L_4554)
.L_4554:
        /*00f0*/ 	.word	0x00000000


	//----- nvinfo : EIATTR_CBANK_PARAM_SIZE
	.align		4
.L_4555:
        /*00f4*/ 	.byte	0x03, 0x19
        /*00f6*/ 	.short	0x0128


	//----- nvinfo : EIATTR_PARAM_CBANK
	.align		4
        /*00f8*/ 	.byte	0x04, 0x0a
        /*00fa*/ 	.short	(.L_4557 - .L_4556)
	.align		4
.L_4556:
        /*00fc*/ 	.word	index@(.nv.constant0._ZN10layer_norm13ln_bwd_kernelINS_13Kernel_traitsIfffffjLj7168ELj1ELj1ELj8ELj16ENS_18Kernel_traits_baseILj7168EfffffjLj256EEEEELb0ELb0ELb1ELb0EEEvNS_9BwdParamsE)
        /*0100*/ 	.short	0x0210
        /*0102*/ 	.short	0x0128


	//----- nvinfo : EIATTR_SW_WAR
	.align		4
.L_4557:
        /*0104*/ 	.byte	0x04, 0x36
        /*0106*/ 	.short	(.L_4559 - .L_4558)
.L_4558:
        /*0108*/ 	.word	0x00000008
.L_4559:


//--------------------- .nv.info._ZN10layer_norm13ln_bwd_kernelINS_13Kernel_traitsIfffffjLj7168ELj1ELj1ELj8ELj16ENS_18Kernel_traits_baseILj7168EfffffjLj256EEEEELb0ELb0ELb1ELb1EEEvNS_9BwdParamsE --------------------------
	.section	.nv.info._ZN10layer_norm13ln_bwd_kernelINS_13Kernel_traitsIfffffjLj7168ELj1ELj1ELj8ELj16ENS_18Kernel_traits_baseILj7168EfffffjLj256EEEEELb0ELb0ELb1ELb1EEEvNS_9BwdParamsE,"",@"SHT_CUDA_INFO"
	.sectionflags	@""
	.align	4


	//----- nvinfo : EIATTR_CUDA_API_VERSION
	.align		4
        /*0000*/ 	.byte	0x04, 0x37
        /*0002*/ 	.short	(.L_4561 - .L_4560)
.L_4560:
        /*0004*/ 	.word	0x00000082


	//----- nvinfo : EIATTR_KPARAM_INFO
	.align		4
.L_4561:
        /*0008*/ 	.byte	0x04, 0x17
        /*000a*/ 	.short	(.L_4563 - .L_4562)
.L_4562:
        /*000c*/ 	.word	0x00000000
        /*0010*/ 	.short	0x0000
        /*0012*/ 	.short	0x0000
        /*0014*/ 	.byte	0x00, 0xf0, 0xa1, 0x04


	//----- nvinfo : EIATTR_SPARSE_MMA_MASK
	.align		4
.L_4563:
        /*0018*/ 	.byte	0x03, 0x50
        /*001a*/ 	.short	0x0000


	//----- nvinfo : EIATTR_MAXREG_COUNT
	.align		4
        /*001c*/ 	.byte	0x03, 0x1b
        /*001e*/ 	.short	0x00ff


	//----- nvinfo : EIATTR_NUM_BARRIERS
	.align		4
        /*0020*/ 	.byte	0x02, 0x4c
        /*0022*/ 	.byte	0x01
	.zero		1


	//----- nvinfo : EIATTR_MERCURY_ISA_VERSION
	.align		4
        /*0024*/ 	.byte	0x03, 0x5f
        /*0026*/ 	.short	0x0101


	//----- nvinfo : EIATTR_COOP_GROUP_MASK_REGIDS
	.align		4
        /*0028*/ 	.byte	0x04, 0x29
        /*002a*/ 	.short	(.L_4565 - .L_4564)


	//   ....[0]....
.L_4564:
        /*002c*/ 	.word	0xffffffff


	//   ....[1]....
        /*0030*/ 	.word	0xffffffff


	//   ....[2]....
        /*0034*/ 	.word	0xffffffff


	//   ....[3]....
        /*0038*/ 	.word	0xffffffff


	//   ....[4]....
        /*003c*/ 	.word	0xffffffff


	//   ....[5]....
        /*0040*/ 	.word	0xffffffff


	//   ....[6]....
        /*0044*/ 	.word	0xffffffff


	//   ....[7]....
        /*0048*/ 	.word	0xffffffff


	//   ....[8]....
        /*004c*/ 	.word	0xffffffff


	//   ....[9]....
        /*0050*/ 	.word	0xffffffff


	//   ....[10]....
        /*0054*/ 	.word	0x050000a1


	//   ....[11]....
        /*0058*/ 	.word	0x050000a1


	//   ....[12]....
        /*005c*/ 	.word	0x050000a1


	//   ....[13]....
        /*0060*/ 	.word	0x050000a1


	//   ....[14]....
        /*0064*/ 	.word	0x050000a1


	//   ....[15]....
        /*0068*/ 	.word	0x050000a1


	//   ....[16]....
        /*006c*/ 	.word	0x050000a1


	//   ....[17]....
        /*0070*/ 	.word	0x050000a1


	//   ....[18]....
        /*0074*/ 	.word	0x050000a1


	//   ....[19]....
        /*0078*/ 	.word	0x050000a1


	//----- nvinfo : EIATTR_COOP_GROUP_INSTR_OFFSETS
	.align		4
.L_4565:
        /*007c*/ 	.byte	0x04, 0x28
        /*007e*/ 	.short	(.L_4567 - .L_4566)


	//   ....[0]....
.L_4566:
        /*0080*/ 	.word	0x00001900


	//   ....[1]....
        /*0084*/ 	.word	0x00001910


	//   ....[2]....
        /*0088*/ 	.word	0x00001940


	//   ....[3]....
        /*008c*/ 	.word	0x00001950


	//   ....[4]....
        /*0090*/ 	.word	0x00001980


	//   ....[5]....
        /*0094*/ 	.word	0x00001990


	//   ....[6]....
        /*0098*/ 	.word	0x000019c0


	//   ....[7]....
        /*009c*/ 	.word	0x000019d0


	//   ....[8]....
        /*00a0*/ 	.word	0x00001a00


	//   ....[9]....
        /*00a4*/ 	.word	0x00001a10


	//   ....[10]....
        /*00a8*/ 	.word	0x00003e40


	//   ....[11]....
        /*00ac*/ 	.word	0x00003e90


	//   ....[12]....
        /*00b0*/ 	.word	0x00003f00


	//   ....[13]....
        /*00b4*/ 	.word	0x00003f60


	//   ....[14]....
        /*00b8*/ 	.word	0x00003fd0


	//   ....[15]....
        /*00bc*/ 	.word	0x00004030


	//   ....[16]....
        /*00c0*/ 	.word	0x000040a0


	//   ....[17]....
        /*00c4*/ 	.word	0x00004100


	//   ....[18]....
        /*00c8*/ 	.word	0x00004170


	//   ....[19]....
        /*00cc*/ 	.word	0x000041d0


	//----- nvinfo : EIATTR_EXIT_INSTR_OFFSETS
	.align		4
.L_4567:
        /*00d0*/ 	.byte	0x04, 0x1c
        /*00d2*/ 	.short	(.L_4569 - .L_4568)


	//   ....[0]....
.L_4568:
        /*00d4*/ 	.word	0x00003de0


	//----- nvinfo : EIATTR_MAX_THREADS
	.align		4
.L_4569:
        /*00d8*/ 	.byte	0x04, 0x05
        /*00da*/ 	.short	(.L_4571 - .L_4570)
.L_4570:
        /*00dc*/ 	.word	0x00000100
        /*00e0*/ 	.word	0x00000001
        /*00e4*/ 	.word	0x00000001


	//----- nvinfo : EIATTR_CRS_STACK_SIZE
	.align		4
.L_4571:
        /*00e8*/ 	.byte	0x04, 0x1e
        /*00ea*/ 	.short	(.L_4573 - .L_4572)
.L_4572:
        /*00ec*/ 	.word	0x00000000


	//----- nvinfo : EIATTR_CBANK_PARAM_SIZE
	.align		4
.L_4573:
        /*00f0*/ 	.byte	0x03, 0x19
        /*00f2*/ 	.short	0x0128


	//----- nvinfo : EIATTR_PARAM_CBANK
	.align		4
        /*00f4*/ 	.byte	0x04, 0x0a
        /*00f6*/ 	.short	(.L_4575 - .L_4574)
	.align		4
.L_4574:
        /*00f8*/ 	.word	index@(.nv.constant0._ZN10layer_norm13ln_bwd_kernelINS_13Kernel_traitsIfffffjLj7168ELj1ELj1ELj8ELj16ENS_18Kernel_traits_baseILj7168EfffffjLj256EEEEELb0ELb0ELb1ELb1EEEvNS_9BwdParamsE)
        /*00fc*/ 	.short	0x0210
        /*00fe*/ 	.short	0x0128


	//----- nvinfo : EIATTR_SW_WAR
	.align		4
.L_4575:
        /*0100*/ 	.byte	0x04, 0x36
        /*0102*/ 	.short	(.L_4577 - .L_4576)
.L_4576:
        /*0104*/ 	.word	0x00000008
.L_4577:


//--------------------- .nv.info._ZN10layer_norm13ln_bwd_kernelINS_13Kernel_traitsIfffffjLj7168ELj1ELj1ELj8ELj16ENS_18Kernel_traits_baseILj7168EfffffjLj256EEEEELb0ELb1ELb0ELb0EEEvNS_9BwdParamsE --------------------------
	.section	.nv.info._ZN10layer_norm13ln_bwd_kernelINS_13Kernel_traitsIfffffjLj7168ELj1ELj1ELj8ELj16ENS_18Kernel_traits_baseILj7168EfffffjLj256EEEEELb0ELb1ELb0ELb0EEEvNS_9BwdParamsE,"",@"SHT_CUDA_INFO"
	.sectionflags	@""
	.align	4


	//----- nvinfo : EIATTR_CUDA_API_VERSION
	.align		4
        /*0000*/ 	.byte	0x04, 0x37
        /*0002*/ 	.short	(.L_4579 - .L_4578)
.L_4578:
        /*0004*/ 	.word	0x00000082


	//----- nvinfo : EIATTR_KPARAM_INFO
	.align		4
.L_4579:
        /*0008*/ 	.byte	0x04, 0x17
        /*000a*/ 	.short	(.L_4581 - .L_4580)
.L_4580:
        /*000c*/ 	.word	0x00000000
        /*0010*/ 	.short	0x0000
        /*0012*/ 	.short	0x0000
        /*0014*/ 	.byte	0x00, 0xf0, 0xa1, 0x04


	//----- nvinfo : EIATTR_SPARSE_MMA_MASK
	.align		4
.L_4581:
        /*0018*/ 	.byte	0x03, 0x50
        /*001a*/ 	.short	0x0000


	//----- nvinfo : EIATTR_MAXREG_COUNT
	.align		4
        /*001c*/ 	.byte	0x03, 0x1b
        /*001e*/ 	.short	0x00ff


	//----- nvinfo : EIATTR_NUM_BARRIERS
	.align		4
        /*0020*/ 	.byte	0x02, 0x4c
        /*0022*/ 	.byte	0x01
	.zero		1


	//----- nvinfo : EIATTR_MERCURY_ISA_VERSION
	.align		4
        /*0024*/ 	.byte	0x03, 0x5f
        /*0026*/ 	.short	0x0101


	//----- nvinfo : EIATTR_COOP_GROUP_MASK_REGIDS
	.align		4
        /*0028*/ 	.byte	0x04, 0x29
        /*002a*/ 	.short	(.L_4583 - .L_4582)


	//   ....[0]....
.L_4582:
        /*002c*/ 	.word	0xffffffff


	//   ....[1]....
        /*0030*/ 	.word	0xffffffff


	//   ....[2]....
        /*0034*/ 	.word	0xffffffff


	//   ....[3]....
        /*0038*/ 	.word	0xffffffff


	//   ....[4]....
        /*003c*/ 	.word	0xffffffff


	//   ....[5]....
        /*0040*/ 	.word	0xffffffff


	//   ....[6]....
        /*0044*/ 	.word	0xffffffff


	//   ....[7]....
        /*0048*/ 	.word	0xffffffff


	//   ....[8]....
        /*004c*/ 	.word	0xffffffff


	//   ....[9]....
        /*0050*/ 	.word	0xffffffff


	//   ....[10]....
        /*0054*/ 	.word	0x050000c4


	//   ....[11]....
        /*0058*/ 	.word	0x050000c4


	//   ....[12]....
        /*005c*/ 	.word	0x050000c4


	//   ....[13]....
        /*0060*/ 	.word	0x050000c4


	//   ....[14]....
        /*0064*/ 	.word	0x050000c4


	//   ....[15]....
        /*0068*/ 	.word	0x050000c4


	//   ....[16]....
        /*006c*/ 	.word	0x050000c4


	//   ....[17]....
        /*0070*/ 	.word	0x050000c4


	//   ....[18]....
        /*0074*/ 	.word	0x050000c4


	//   ....[19]....
        /*0078*/ 	.word	0x050000c4


	//----- nvinfo : EIATTR_COOP_GROUP_INSTR_OFFSETS
	.align		4
.L_4583:
        /*007c*/ 	.byte	0x04, 0x28
        /*007e*/ 	.short	(.L_4585 - .L_4584)


	//   ....[0]....
.L_4584:
        /*0080*/ 	.word	0x00001e10


	//   ....[1]....
        /*0084*/ 	.word	0x00001e20


	//   ....[2]....
        /*0088*/ 	.word	0x00001e50


	//   ....[3]....
        /*008c*/ 	.word	0x00001e60


	//   ....[4]....
        /*0090*/ 	.word	0x00001e90


	//   ....[5]....
        /*0094*/ 	.word	0x00001ea0


	//   ....[6]....
        /*0098*/ 	.word	0x00001ed0


	//   ....[7]....
        /*009c*/ 	.word	0x00001ee0


	//   ....[8]....
        /*00a0*/ 	.word	0x00001f10


	//   ....[9]....
        /*00a4*/ 	.word	0x00001f20


	//   ....[10]....
        /*00a8*/ 	.word	0x00003f60


	//   ....[11]....
        /*00ac*/ 	.word	0x00003fb0


	//   ....[12]....
        /*00b0*/ 	.word	0x00004020


	//   ....[13]....
        /*00b4*/ 	.word	0x00004080


	//   ....[14]....
        /*00b8*/ 	.word	0x000040f0


	//   ....[15]....
        /*00bc*/ 	.word	0x00004150


	//   ....[16]....
        /*00c0*/ 	.word	0x000041c0


	//   ....[17]....
        /*00c4*/ 	.word	0x00004220


	//   ....[18]....
        /*00c8*/ 	.word	0x00004290


	//   ....[19]....
        /*00cc*/ 	.word	0x000042f0


	//----- nvinfo : EIATTR_EXIT_INSTR_OFFSETS
	.align		4
.L_4585:
        /*00d0*/ 	.byte	0x04, 0x1c
        /*00d2*/ 	.short	(.L_4587 - .L_4586)


	//   ....[0]....
.L_4586:
        /*00d4*/ 	.word	0x00003e60


	//   ....[1]....
        /*00d8*/ 	.word	0x00003f00


	//----- nvinfo : EIATTR_MAX_THREADS
	.align		4
.L_4587:
        /*00dc*/ 	.byte	0x04, 0x05
        /*00de*/ 	.short	(.L_4589 - .L_4588)
.L_4588:
        /*00e0*/ 	.word	0x00000100
        /*00e4*/ 	.word	0x00000001
        /*00e8*/ 	.word	0x00000001


	//----- nvinfo : EIATTR_CRS_STACK_SIZE
	.align		4
.L_4589:
        /*00ec*/ 	.byte	0x04, 0x1e
        /*00ee*/ 	.short	(.L_4591 - .L_4590)
.L_4590:
        /*00f0*/ 	.word	0x00000000


	//----- nvinfo : EIATTR_CBANK_PARAM_SIZE
	.align		4
.L_4591:
        /*00f4*/ 	.byte	0x03, 0x19
        /*00f6*/ 	.short	0x0128


	//----- nvinfo : EIATTR_PARAM_CBANK
	.align		4
        /*00f8*/ 	.byte	0x04, 0x0a
        /*00fa*/ 	.short	(.L_4593 - .L_4592)
	.align		4
.L_4592:
        /*00fc*/ 	.word	index@(.nv.constant0._ZN10layer_norm13ln_bwd_kernelINS_13Kernel_traitsIfffffjLj7168ELj1ELj1ELj8ELj16ENS_18Kernel_traits_baseILj7168EfffffjLj256EEEEELb0ELb1ELb0ELb0EEEvNS_9BwdParamsE)
        /*0100*/ 	.short	0x0210
        /*0102*/ 	.short	0x0128


	//----- nvinfo : EIATTR_SW_WAR
	.align		4
.L_4593:
        /*0104*/ 	.byte	0x04, 0x36
        /*0106*/ 	.short	(.L_4595 - .L_4594)
.L_4594:
        /*0108*/ 	.word	0x00000008
.L_4595:


//--------------------- .nv.info._ZN10layer_norm13ln_bwd_kernelINS_13Kernel_traitsIfffffjLj7168ELj1ELj1ELj8ELj16ENS_18Kernel_traits_baseILj7168EfffffjLj256EEEEELb0ELb1ELb0ELb1EEEvNS_9BwdParamsE --------------------------
	.section	.nv.info._ZN10layer_norm13ln_bwd_kernelINS_13Kernel_traitsIfffffjLj7168ELj1ELj1ELj8ELj16ENS_18Kernel_traits_baseILj7168EfffffjLj256EEEEELb0ELb1ELb0ELb1EEEvNS_9BwdParamsE,"",@"SHT_CUDA_INFO"
	.sectionflags	@""
	.align	4


	//----- nvinfo : EIATTR_CUDA_API_VERSION
	.align		4
        /*0000*/ 	.byte	0x04, 0x37
        /*0002*/ 	.short	(.L_4597 - .L_4596)
.L_4596:
        /*0004*/ 	.word	0x00000082


	//----- nvinfo : EIATTR_KPARAM_INFO
	.align		4
.L_4597:
        /*0008*/ 	.byte	0x04, 0x17
        /*000a*/ 	.short	(.L_4599 - .L_4598)
.L_4598:
        /*000c*/ 	.word	0x00000000
        /*0010*/ 	.short	0x0000
        /*0012*/ 	.short	0x0000
        /*0014*/ 	.byte	0x00, 0xf0, 0xa1, 0x04


	//----- nvinfo : EIATTR_SPARSE_MMA_MASK
	.align		4
.L_4599:
        /*0018*/ 	.byte	0x03, 0x50
        /*001a*/ 	.short	0x0000


	//----- nvinfo : EIATTR_MAXREG_COUNT
	.align		4
        /*001c*/ 	.byte	0x03, 0x1b
        /*001e*/ 	.short	0x00ff


	//----- nvinfo : EIATTR_NUM_BARRIERS
	.align		4
        /*0020*/ 	.byte	0x02, 0x4c
        /*0022*/ 	.byte	0x01
	.zero		1


	//----- nvinfo : EIATTR_ANNOTATIONS
	.align		4
        /*0024*/ 	.byte	0x04, 0x55
        /*0026*/ 	.short	(.L_4601 - .L_4600)


	//   ....[0]....
.L_4600:
        /* <DEDUP_REMOVED lines=28> */


	//----- nvinfo : EIATTR_MERCURY_ISA_VERSION
	.align		4
.L_4601:
        /*01d8*/ 	.byte	0x03, 0x5f
        /*01da*/ 	.short	0x0101


	//----- nvinfo : EIATTR_COOP_GROUP_MASK_REGIDS
	.align		4
        /*01dc*/ 	.byte	0x04, 0x29
        /*01de*/ 	.short	(.L_4603 - .L_4602)


	//   ....[0]....
.L_4602:
        /*01e0*/ 	.word	0xffffffff


	//   ....[1]....
        /*01e4*/ 	.word	0xffffffff


	//   ....[2]....
        /*01e8*/ 	.word	0xffffffff


	//   ....[3]....
        /*01ec*/ 	.word	0xffffffff


	//   ....[4]....
        /*01f0*/ 	.word	0xffffffff


	//   ....[5]....
        /*01f4*/ 	.word	0xffffffff


	//   ....[6]....
        /*01f8*/ 	.word	0xffffffff


	//   ....[7]....
        /*01fc*/ 	.word	0xffffffff


	//   ....[8]....
        /*0200*/ 	.word	0xffffffff


	//   ....[9]....
        /*0204*/ 	.word	0xffffffff


	//   ....[10]....
        /*0208*/ 	.word	0x05000076


	//   ....[11]....
        /*020c*/ 	.word	0x05000076


	//   ....[12]....
        /*0210*/ 	.word	0x05000076


	//   ....[13]....
        /*0214*/ 	.word	0x05000076


	//   ....[14]....
        /*0218*/ 	.word	0x05000076


	//   ....[15]....
        /*021c*/ 	.word	0x05000076


	//   ....[16]....
        /*0220*/ 	.word	0x05000076


	//   ....[17]....
        /*0224*/ 	.word	0x05000076


	//   ....[18]....
        /*0228*/ 	.word	0x05000076


	//   ....[19]....
        /*022c*/ 	.word	0x05000076


	//----- nvinfo : EIATTR_COOP_GROUP_INSTR_OFFSETS
	.align		4
.L_4603:
        /*0230*/ 	.byte	0x04, 0x28
        /*0232*/ 	.short	(.L_4605 - .L_4604)


	//   ....[0]....
.L_4604:
        /*0234*/ 	.word	0x00001b80


	//   ....[1]....
        /*0238*/ 	.word	0x00001ba0


	//   ....[2]....
        /*023c*/ 	.word	0x00001bc0


	//   ....[3]....
        /*0240*/ 	.word	0x00001be0


	//   ....[4]....
        /*0244*/ 	.word	0x00001c00


	//   ....[5]....
        /*0248*/ 	.word	0x00001c20


	//   ....[6]....
        /*024c*/ 	.word	0x00001c40


	//   ....[7]....
        /*0250*/ 	.word	0x00001c60


	//   ....[8]....
        /*0254*/ 	.word	0x00001c70


	//   ....[9]....
        /*0258*/ 	.word	0x00001c90


	//   ....[10]....
        /*025c*/ 	.word	0x00003b70


	//   ....[11]....
        /*0260*/ 	.word	0x00003bc0


	//   ....[12]....
        /*0264*/ 	.word	0x00003c20


	//   ....[13]....
        /*0268*/ 	.word	0x00003c70


	//   ....[14]....
        /*026c*/ 	.word	0x00003cd0


	//   ....[15]....
        /*0270*/ 	.word	0x00003d20


	//   ....[16]....
        /*0274*/ 	.word	0x00003d80


	//   ....[17]....
        /*0278*/ 	.word	0x00003dd0


	//   ....[18]....
        /*027c*/ 	.word	0x00003e30


	//   ....[19]....
        /*0280*/ 	.word	0x00003e80


	//----- nvinfo : EIATTR_EXIT_INSTR_OFFSETS
	.align		4
.L_4605:
        /*0284*/ 	.byte	0x04, 0x1c
        /*0286*/ 	.short	(.L_4607 - .L_4606)


	//   ....[0]....
.L_4606:
        /*0288*/ 	.word	0x00003b10


	//----- nvinfo : EIATTR_MAX_THREADS
	.align		4
.L_4607:
        /*028c*/ 	.byte	0x04, 0x05
        /*028e*/ 	.short	(.L_4609 - .L_4608)
.L_4608:
        /*0290*/ 	.word	0x00000100
        /*0294*/ 	.word	0x00000001
        /*0298*/ 	.word	0x00000001


	//----- nvinfo : EIATTR_CRS_STACK_SIZE
	.align		4
.L_4609:
        /*029c*/ 	.byte	0x04, 0x1e
        /*029e*/ 	.short	(.L_4611 - .L_4610)
.L_4610:
        /*02a0*/ 	.word	0x00000000


	//----- nvinfo : EIATTR_CBANK_PARAM_SIZE
	.align		4
.L_4611:
        /*02a4*/ 	.byte	0x03, 0x19
        /*02a6*/ 	.short	0x0128


	//----- nvinfo : EIATTR_PARAM_CBANK
	.align		4
        /*02a8*/ 	.byte	0x04, 0x0a
        /*02aa*/ 	.short	(.L_4613 - .L_4612)
	.align		4
.L_4612:
        /*02ac*/ 	.word	index@(.nv.constant0._ZN10layer_norm13ln_bwd_kernelINS_13Kernel_traitsIfffffjLj7168ELj1ELj1ELj8ELj16ENS_18Kernel_traits_baseILj7168EfffffjLj256EEEEELb0ELb1ELb0ELb1EEEvNS_9BwdParamsE)
        /*02b0*/ 	.short	0x0210
        /*02b2*/ 	.short	0x0128


	//----- nvinfo : EIATTR_SW_WAR
	.align		4
.L_4613:
        /*02b4*/ 	.byte	0x04, 0x36
        /*02b6*/ 	.short	(.L_4615 - .L_4614)
.L_4614:
        /*02b8*/ 	.word	0x00000008
.L_4615:


//--------------------- .nv.info._ZN10layer_norm13ln_bwd_kernelINS_13Kernel_traitsIfffffjLj7168ELj1ELj1ELj8ELj16ENS_18Kernel_traits_baseILj7168EfffffjLj256EEEEELb0ELb1ELb1ELb0EEEvNS_9BwdParamsE --------------------------
	.section	.nv.info._ZN10layer_norm13ln_bwd_kernelINS_13Kernel_traitsIfffffjLj7168ELj1ELj1ELj8ELj16ENS_18Kernel_traits_baseILj7168EfffffjLj256EEEEELb0ELb1ELb1ELb0EEEvNS_9BwdParamsE,"",@"SHT_CUDA_INFO"
	.sectionflags	@""
	.align	4


	//----- nvinfo : EIATTR_CUDA_API_VERSION
	.align		4
        /*0000*/ 	.byte	0x04, 0x37
        /*0002*/ 	.short	(.L_4617 - .L_4616)
.L_4616:
        /*0004*/ 	.word	0x00000082


	//----- nvinfo : EIATTR_KPARAM_INFO
	.align		4
.L_4617:
        /*0008*/ 	.byte	0x04, 0x17
        /*000a*/ 	.short	(.L_4619 - .L_4618)
.L_4618:
        /*000c*/ 	.word	0x00000000
        /*0010*/ 	.short	0x0000
        /*0012*/ 	.short	0x0000
        /*0014*/ 	.byte	0x00, 0xf0, 0xa1, 0x04


	//----- nvinfo : EIATTR_SPARSE_MMA_MASK
	.align		4
.L_4619:
        /*0018*/ 	.byte	0x03, 0x50
        /*001a*/ 	.short	0x0000


	//----- nvinfo : EIATTR_MAXREG_COUNT
	.align		4
        /*001c*/ 	.byte	0x03, 0x1b
        /*001e*/ 	.short	0x00ff


	//----- nvinfo : EIATTR_NUM_BARRIERS
	.align		4
        /*0020*/ 	.byte	0x02, 0x4c
        /*0022*/ 	.byte	0x01
	.zero		1


	//----- nvinfo : EIATTR_ANNOTATIONS
	.align		4
        /*0024*/ 	.byte	0x04, 0x55
        /*0026*/ 	.short	(.L_4621 - .L_4620)


	//   ....[0]....
.L_4620:
        /*0028*/ 	.word	0x00000001
        /*002c*/ 	.byte	0x30, 0x08, 0x00, 0x00, 0x01, 0x00, 0x00, 0x00, 0xf0, 0x09, 0x00, 0x00, 0x01, 0x00, 0x00, 0x00
        /*003c*/ 	.byte	0xf0, 0x10, 0x00, 0x00, 0x01, 0x00, 0x00, 0x00, 0x20, 0x11, 0x00, 0x00, 0x01, 0x00, 0x00, 0x00
        /*004c*/ 	.byte	0x50, 0x11, 0x00, 0x00, 0x01, 0x00, 0x00, 0x00, 0x40, 0x23, 0x00, 0x00, 0x01, 0x00, 0x00, 0x00
        /*005c*/ 	.byte	0x10, 0x25, 0x00, 0x00, 0x01, 0x00, 0x00, 0x00, 0x30, 0x2a, 0x00, 0x00, 0x01, 0x00, 0x00, 0x00
        /*006c*/ 	.byte	0x40, 0x2a, 0x00, 0x00, 0x01, 0x00, 0x00, 0x00, 0x80, 0x2b, 0x00, 0x00, 0x01, 0x00, 0x00, 0x00
        /*007c*/ 	.byte	0xb0, 0x51, 0x00, 0x00


	//----- nvinfo : EIATTR_MERCURY_ISA_VERSION
	.align		4
.L_4621:
        /*0080*/ 	.byte	0x03, 0x5f
        /*0082*/ 	.short	0x0101


	//----- nvinfo : EIATTR_COOP_GROUP_MASK_REGIDS
	.align		4
        /*0084*/ 	.byte	0x04, 0x29
        /*0086*/ 	.short	(.L_4623 - .L_4622)


	//   ....[0]....
.L_4622:
        /*0088*/ 	.word	0xffffffff


	//   ....[1]....
        /*008c*/ 	.word	0xffffffff


	//   ....[2]....
        /*0090*/ 	.word	0xffffffff


	//   ....[3]....
        /*0094*/ 	.word	0xffffffff


	//   ....[4]....
        /*0098*/ 	.word	0xffffffff


	//   ....[5]....
        /*009c*/ 	.word	0xffffffff


	//   ....[6]....
        /*00a0*/ 	.word	0xffffffff


	//   ....[7]....
        /*00a4*/ 	.word	0xffffffff


	//   ....[8]....
        /*00a8*/ 	.word	0xffffffff


	//   ....[9]....
        /*00ac*/ 	.word	0xffffffff


	//   ....[10]....
        /*00b0*/ 	.word	0x050000c6


	//   ....[11]....
        /*00b4*/ 	.word	0x050000c6


	//   ....[12]....
        /*00b8*/ 	.word	0x050000c6


	//   ....[13]....
        /*00bc*/ 	.word	0x050000c6


	//   ....[14]....
        /*00c0*/ 	.word	0x050000c6


	//   ....[15]....
        /*00c4*/ 	.word	0x050000c6


	//   ....[16]....
        /*00c8*/ 	.word	0x050000c6


	//   ....[17]....
        /*00cc*/ 	.word	0x050000c6


	//   ....[18]....
        /*00d0*/ 	.word	0x050000c6


	//   ....[19]....
        /*00d4*/ 	.word	0x050000c6


	//----- nvinfo : EIATTR_COOP_GROUP_INSTR_OFFSETS
	.align		4
.L_4623:
        /*00d8*/ 	.byte	0x04, 0x28
        /*00da*/ 	.short	(.L_4625 - .L_4624)


	//   ....[0]....
.L_4624:
        /*00dc*/ 	.word	0x000023f0


	//   ....[1]....
        /*00e0*/ 	.word	0x00002410


	//   ....[2]....
        /*00e4*/ 	.word	0x00002430


	//   ....[3]....
        /*00e8*/ 	.word	0x00002450


	//   ....[4]....
        /*00ec*/ 	.word	0x00002470


	//   ....[5]....
        /*00f0*/ 	.word	0x00002490


	//   ....[6]....
        /*00f4*/ 	.word	0x000024b0


	//   ....[7]....
        /*00f8*/ 	.word	0x000024d0


	//   ....[8]....
        /*00fc*/ 	.word	0x000024e0


	//   ....[9]....
        /*0100*/ 	.word	0x00002500


	//   ....[10]....
        /*0104*/ 	.word	0x00005840


	//   ....[11]....
        /*0108*/ 	.word	0x00005890


	//   ....[12]....
        /*010c*/ 	.word	0x000058f0


	//   ....[13]....
        /*0110*/ 	.word	0x00005940


	//   ....[14]....
        /*0114*/ 	.word	0x000059a0


	//   ....[15]....
        /*0118*/ 	.word	0x000059f0


	//   ....[16]....
        /*011c*/ 	.word	0x00005a50


	//   ....[17]....
        /*0120*/ 	.word	0x00005aa0


	//   ....[18]....
        /*0124*/ 	.word	0x00005b00


	//   ....[19]....
        /*0128*/ 	.word	0x00005b50


	//----- nvinfo : EIATTR_EXIT_INSTR_OFFSETS
	.align		4
.L_4625:
        /*012c*/ 	.byte	0x04, 0x1c
        /*012e*/ 	.short	(.L_4627 - .L_4626)


	//   ....[0]....
.L_4626:
        /*0130*/ 	.word	0x00005740


	//   ....[1]....
        /*0134*/ 	.word	0x000057e0


	//----- nvinfo : EIATTR_MAX_THREADS
	.align		4
.L_4627:
        /*0138*/ 	.byte	0x04, 0x05
        /*013a*/ 	.short	(.L_4629 - .L_4628)
.L_4628:
        /*013c*/ 	.word	0x00000100
        /*0140*/ 	.word	0x00000001
        /*0144*/ 	.word	0x00000001


	//----- nvinfo : EIATTR_CRS_STACK_SIZE
	.align		4
.L_4629:
        /*0148*/ 	.byte	0x04, 0x1e
        /*014a*/ 	.short	(.L_4631 - .L_4630)
.L_4630:
        /*014c*/ 	.word	0x00000000


	//----- nvinfo : EIATTR_CBANK_PARAM_SIZE
	.align		4
.L_4631:
        /*0150*/ 	.byte	0x03, 0x19
        /*0152*/ 	.short	0x0128


	//----- nvinfo : EIATTR_PARAM_CBANK
	.align		4
        /*0154*/ 	.byte	0x04, 0x0a
        /*0156*/ 	.short	(.L_4633 - .L_4632)
	.align		4
.L_4632:
        /*0158*/ 	.word	index@(.nv.constant0._ZN10layer_norm13ln_bwd_kernelINS_13Kernel_traitsIfffffjLj7168ELj1ELj1ELj8ELj16ENS_18Kernel_traits_baseILj7168EfffffjLj256EEEEELb0ELb1ELb1ELb0EEEvNS_9BwdParamsE)
        /*015c*/ 	.short	0x0210
        /*015e*/ 	.short	0x0128


	//----- nvinfo : EIATTR_SW_WAR
	.align		4
.L_4633:
        /*0160*/ 	.byte	0x04, 0x36
        /*0162*/ 	.short	(.L_4635 - .L_4634)
.L_4634:
        /*0164*/ 	.word	0x00000008
.L_4635:


//--------------------- .nv.info._ZN10layer_norm13ln_bwd_kernelINS_13Kernel_traitsIfffffjLj7168ELj1ELj1ELj8ELj16ENS_18Kernel_traits_baseILj7168EfffffjLj256EEEEELb0ELb1ELb1ELb1EEEvNS_9BwdParamsE --------------------------
	.section	.nv.info._ZN10layer_norm13ln_bwd_kernelINS_13Kernel_traitsIfffffjLj7168ELj1ELj1ELj8ELj16ENS_18Kernel_traits_baseILj7168EfffffjLj256EEEEELb0ELb1ELb1ELb1EEEvNS_9BwdParamsE,"",@"SHT_CUDA_INFO"
	.sectionflags	@""
	.align	4


	//----- nvinfo : EIATTR_CUDA_API_VERSION
	.align		4
        /*0000*/ 	.byte	0x04, 0x37
        /*0002*/ 	.short	(.L_4637 - .L_4636)
.L_4636:
        /*0004*/ 	.word	0x00000082


	//----- nvinfo : EIATTR_KPARAM_INFO
	.align		4
.L_4637:
        /*0008*/ 	.byte	0x04, 0x17
        /*000a*/ 	.short	(.L_4639 - .L_4638)
.L_4638:
        /*000c*/ 	.word	0x00000000
        /*0010*/ 	.short	0x0000
        /*0012*/ 	.short	0x0000
        /*0014*/ 	.byte	0x00, 0xf0, 0xa1, 0x04


	//----- nvinfo : EIATTR_SPARSE_MMA_MASK
	.align		4
.L_4639:
        /*0018*/ 	.byte	0x03, 0x50
        /*001a*/ 	.short	0x0000


	//----- nvinfo : EIATTR_MAXREG_COUNT
	.align		4
        /*001c*/ 	.byte	0x03, 0x1b
        /*001e*/ 	.short	0x00ff


	//----- nvinfo : EIATTR_NUM_BARRIERS
	.align		4
        /*0020*/ 	.byte	0x02, 0x4c
        /*0022*/ 	.byte	0x01
	.zero		1


	//----- nvinfo : EIATTR_ANNOTATIONS
	.align		4
        /*0024*/ 	.byte	0x04, 0x55
        /*0026*/ 	.short	(.L_4641 - .L_4640)


	//   ....[0]....
.L_4640:
        /* <DEDUP_REMOVED lines=26> */


	//----- nvinfo : EIATTR_MERCURY_ISA_VERSION
	.align		4
.L_4641:
        /*01b0*/ 	.byte	0x03, 0x5f
        /*01b2*/ 	.short	0x0101


	//----- nvinfo : EIATTR_COOP_GROUP_MASK_REGIDS
	.align		4
        /*01b4*/ 	.byte	0x04, 0x29
        /*01b6*/ 	.short	(.L_4643 - .L_4642)


	//   ....[0]....
.L_4642:
        /*01b8*/ 	.word	0xffffffff


	//   ....[1]....
        /*01bc*/ 	.word	0xffffffff


	//   ....[2]....
        /*01c0*/ 	.word	0xffffffff


	//   ....[3]....
        /*01c4*/ 	.word	0xffffffff


	//   ....[4]....
        /*01c8*/ 	.word	0xffffffff


	//   ....[5]....
        /*01cc*/ 	.word	0xffffffff


	//   ....[6]....
        /*01d0*/ 	.word	0xffffffff


	//   ....[7]....
        /*01d4*/ 	.word	0xffffffff


	//   ....[8]....
        /*01d8*/ 	.word	0xffffffff


	//   ....[9]....
        /*01dc*/ 	.word	0xffffffff


	//   ....[10]....
        /*01e0*/ 	.word	0x050000c6


	//   ....[11]....
        /*01e4*/ 	.word	0x050000c6


	//   ....[12]....
        /*01e8*/ 	.word	0x050000c6


	//   ....[13]....
        /*01ec*/ 	.word	0x050000c6


	//   ....[14]....
        /*01f0*/ 	.word	0x050000c6


	//   ....[15]....
        /*01f4*/ 	.word	0x050000c6


	//   ....[16]....
        /*01f8*/ 	.word	0x050000c6


	//   ....[17]....
        /*01fc*/ 	.word	0x050000c6


	//   ....[18]....
        /*0200*/ 	.word	0x050000c6


	//   ....[19]....
        /*0204*/ 	.word	0x050000c6


	//----- nvinfo : EIATTR_COOP_GROUP_INSTR_OFFSETS
	.align		4
.L_4643:
        /*0208*/ 	.byte	0x04, 0x28
        /*020a*/ 	.short	(.L_4645 - .L_4644)


	//   ....[0]....
.L_4644:
        /*020c*/ 	.word	0x00001d60


	//   ....[1]....
        /*0210*/ 	.word	0x00001d70


	//   ....[2]....
        /*0214*/ 	.word	0x00001da0


	//   ....[3]....
        /*0218*/ 	.word	0x00001dc0


	//   ....[4]....
        /*021c*/ 	.word	0x00001de0


	//   ....[5]....
        /*0220*/ 	.word	0x00001e00


	//   ....[6]....
        /*0224*/ 	.word	0x00001e10


	//   ....[7]....
        /*0228*/ 	.word	0x00001e40


	//   ....[8]....
        /*022c*/ 	.word	0x00001e50


	//   ....[9]....
        /*0230*/ 	.word	0x00001e70


	//   ....[10]....
        /*0234*/ 	.word	0x000047b0


	//   ....[11]....
        /*0238*/ 	.word	0x00004810


	//   ....[12]....
        /*023c*/ 	.word	0x00004870


	//   ....[13]....
        /*0240*/ 	.word	0x000048c0


	//   ....[14]....
        /*0244*/ 	.word	0x00004920


	//   ....[15]....
        /*0248*/ 	.word	0x00004970


	//   ....[16]....
        /*024c*/ 	.word	0x000049d0


	//   ....[17]....
        /*0250*/ 	.word	0x00004a20


	//   ....[18]....
        /*0254*/ 	.word	0x00004a90


	//   ....[19]....
        /*0258*/ 	.word	0x00004af0


	//----- nvinfo : EIATTR_EXIT_INSTR_OFFSETS
	.align		4
.L_4645:
        /*025c*/ 	.byte	0x04, 0x1c
        /*025e*/ 	.short	(.L_4647 - .L_4646)


	//   ....[0]....
.L_4646:
        /*0260*/ 	.word	0x00004760


	//----- nvinfo : EIATTR_MAX_THREADS
	.align		4
.L_4647:
        /*0264*/ 	.byte	0x04, 0x05
        /*0266*/ 	.short	(.L_4649 - .L_4648)
.L_4648:
        /*0268*/ 	.word	0x00000100
        /*026c*/ 	.word	0x00000001
        /*0270*/ 	.word	0x00000001


	//----- nvinfo : EIATTR_CRS_STACK_SIZE
	.align		4
.L_4649:
        /*0274*/ 	.byte	0x04, 0x1e
        /*0276*/ 	.short	(.L_4651 - .L_4650)
.L_4650:
        /*0278*/ 	.word	0x00000000


	//----- nvinfo : EIATTR_CBANK_PARAM_SIZE
	.align		4
.L_4651:
        /*027c*/ 	.byte	0x03, 0x19
        /*027e*/ 	.short	0x0128


	//----- nvinfo : EIATTR_PARAM_CBANK
	.align		4
        /*0280*/ 	.byte	0x04, 0x0a
        /*0282*/ 	.short	(.L_4653 - .L_4652)
	.align		4
.L_4652:
        /*0284*/ 	.word	index@(.nv.constant0._ZN10layer_norm13ln_bwd_kernelINS_13Kernel_traitsIfffffjLj7168ELj1ELj1ELj8ELj16ENS_18Kernel_traits_baseILj7168EfffffjLj256EEEEELb0ELb1ELb1ELb1EEEvNS_9BwdParamsE)
        /*0288*/ 	.short	0x0210
        /*028a*/ 	.short	0x0128


	//----- nvinfo : EIATTR_SW_WAR
	.align		4
.L_4653:
        /*028c*/ 	.byte	0x04, 0x36
        /*028e*/ 	.short	(.L_4655 - .L_4654)
.L_4654:
        /*0290*/ 	.word	0x00000008
.L_4655:


//--------------------- .nv.info._ZN10layer_norm13ln_bwd_kernelINS_13Kernel_traitsIfffffjLj7168ELj1ELj1ELj8ELj16ENS_18Kernel_traits_baseILj7168EfffffjLj256EEEEELb1ELb0ELb0ELb0EEEvNS_9BwdParamsE --------------------------
	.section	.nv.info._ZN10layer_norm13ln_bwd_kernelINS_13Kernel_traitsIfffffjLj7168ELj1ELj1ELj8ELj16ENS_18Kernel_traits_baseILj7168EfffffjLj256EEEEELb1ELb0ELb0ELb0EEEvNS_9BwdParamsE,"",@"SHT_CUDA_INFO"
	.sectionflags	@""
	.align	4


	//----- nvinfo : EIATTR_CUDA_API_VERSION
	.align		4
        /*0000*/ 	.byte	0x04, 0x37
        /*0002*/ 	.short	(.L_4657 - .L_4656)
.L_4656:
        /*0004*/ 	.word	0x00000082


	//----- nvinfo : EIATTR_KPARAM_INFO
	.align		4
.L_4657:
        /*0008*/ 	.byte	0x04, 0x17
        /*000a*/ 	.short	(.L_4659 - .L_4658)
.L_4658:
        /*000c*/ 	.word	0x00000000
        /*0010*/ 	.short	0x0000
        /*0012*/ 	.short	0x0000
        /*0014*/ 	.byte	0x00, 0xf0, 0xa1, 0x04


	//----- nvinfo : EIATTR_SPARSE_MMA_MASK
	.align		4
.L_4659:
        /*0018*/ 	.byte	0x03, 0x50
        /*001a*/ 	.short	0x0000


	//----- nvinfo : EIATTR_MAXREG_COUNT
	.align		4
        /*001c*/ 	.byte	0x03, 0x1b
        /*001e*/ 	.short	0x00ff


	//----- nvinfo : EIATTR_NUM_BARRIERS
	.align		4
        /*0020*/ 	.byte	0x02, 0x4c
        /*0022*/ 	.byte	0x01
	.zero		1


	//----- nvinfo : EIATTR_MERCURY_ISA_VERSION
	.align		4
        /*0024*/ 	.byte	0x03, 0x5f
        /*0026*/ 	.short	0x0101


	//----- nvinfo : EIATTR_COOP_GROUP_MASK_REGIDS
	.align		4
        /*0028*/ 	.byte	0x04, 0x29
        /*002a*/ 	.short	(.L_4661 - .L_4660)


	//   ....[0]....
.L_4660:
        /*002c*/ 	.word	0xffffffff


	//   ....[1]....
        /*0030*/ 	.word	0xffffffff


	//   ....[2]....
        /*0034*/ 	.word	0xffffffff


	//   ....[3]....
        /*0038*/ 	.word	0xffffffff


	//   ....[4]....
        /*003c*/ 	.word	0xffffffff


	//   ....[5]....
        /*0040*/ 	.word	0xffffffff


	//   ....[6]....
        /*0044*/ 	.word	0xffffffff


	//   ....[7]....
        /*0048*/ 	.word	0xffffffff


	//   ....[8]....
        /*004c*/ 	.word	0xffffffff


	//   ....[9]....
        /*0050*/ 	.word	0xffffffff


	//   ....[10]....
        /*0054*/ 	.word	0x0500009c


	//   ....[11]....
        /*0058*/ 	.word	0x0500009c


	//   ....[12]....
        /*005c*/ 	.word	0x0500009c


	//   ....[13]....
        /*0060*/ 	.word	0x0500009c


	//   ....[14]....
        /*0064*/ 	.word	0x0500009c


	//   ....[15]....
        /*0068*/ 	.word	0x0500009c


	//   ....[16]....
        /*006c*/ 	.word	0x0500009c


	//   ....[17]....
        /*0070*/ 	.word	0x0500009c


	//   ....[18]....
        /*0074*/ 	.word	0x0500009c


	//   ....[19]....
        /*0078*/ 	.word	0x0500009c


	//----- nvinfo : EIATTR_COOP_GROUP_INSTR_OFFSETS
	.align		4
.L_4661:
        /*007c*/ 	.byte	0x04, 0x28
        /*007e*/ 	.short	(.L_4663 - .L_4662)


	//   ....[0]....
.L_4662:
        /*0080*/ 	.word	0x00001ce0


	//   ....[1]....
        /*0084*/ 	.word	0x00001cf0


	//   ....[2]....
        /*0088*/ 	.word	0x00001d20


	//   ....[3]....
        /*008c*/ 	.word	0x00001d30


	//   ....[4]....
        /*0090*/ 	.word	0x00001d60


	//   ....[5]....
        /*0094*/ 	.word	0x00001d70


	//   ....[6]....
        /*0098*/ 	.word	0x00001da0


	//   ....[7]....
        /*009c*/ 	.word	0x00001db0


	//   ....[8]....
        /*00a0*/ 	.word	0x00001de0


	//   ....[9]....
        /*00a4*/ 	.word	0x00001df0


	//   ....[10]....
        /*00a8*/ 	.word	0x00003b60


	//   ....[11]....
        /*00ac*/ 	.word	0x00003bb0


	//   ....[12]....
        /*00b0*/ 	.word	0x00003c20


	//   ....[13]....
        /*00b4*/ 	.word	0x00003c80


	//   ....[14]....
        /*00b8*/ 	.word	0x00003cf0


	//   ....[15]....
        /*00bc*/ 	.word	0x00003d50


	//   ....[16]....
        /*00c0*/ 	.word	0x00003dc0


	//   ....[17]....
        /*00c4*/ 	.word	0x00003e20


	//   ....[18]....
        /*00c8*/ 	.word	0x00003e90


	//   ....[19]....
        /*00cc*/ 	.word	0x00003ef0


	//----- nvinfo : EIATTR_EXIT_INSTR_OFFSETS
	.align		4
.L_4663:
        /*00d0*/ 	.byte	0x04, 0x1c
        /*00d2*/ 	.short	(.L_4665 - .L_4664)


	//   ....[0]....
.L_4664:
        /*00d4*/ 	.word	0x00003a80


	//   ....[1]....
        /*00d8*/ 	.word	0x00003b00


	//----- nvinfo : EIATTR_MAX_THREADS
	.align		4
.L_4665:
        /*00dc*/ 	.byte	0x04, 0x05
        /*00de*/ 	.short	(.L_4667 - .L_4666)
.L_4666:
        /*00e0*/ 	.word	0x00000100
        /*00e4*/ 	.word	0x00000001
        /*00e8*/ 	.word	0x00000001


	//----- nvinfo : EIATTR_CRS_STACK_SIZE
	.align		4
.L_4667:
        /*00ec*/ 	.byte	0x04, 0x1e
        /*00ee*/ 	.short	(.L_4669 - .L_4668)
.L_4668:
        /*00f0*/ 	.word	0x00000000


	//----- nvinfo : EIATTR_CBANK_PARAM_SIZE
	.align		4
.L_4669:
        /*00f4*/ 	.byte	0x03, 0x19
        /*00f6*/ 	.short	0x0128


	//----- nvinfo : EIATTR_PARAM_CBANK
	.align		4
        /*00f8*/ 	.byte	0x04, 0x0a
        /*00fa*/ 	.short	(.L_4671 - .L_4670)
	.align		4
.L_4670:
        /*00fc*/ 	.word	index@(.nv.constant0._ZN10layer_norm13ln_bwd_kernelINS_13Kernel_traitsIfffffjLj7168ELj1ELj1ELj8ELj16ENS_18Kernel_traits_baseILj7168EfffffjLj256EEEEELb1ELb0ELb0ELb0EEEvNS_9BwdParamsE)
        /*0100*/ 	.short	0x0210
        /*0102*/ 	.short	0x0128


	//----- nvinfo : EIATTR_SW_WAR
	.align		4
.L_4671:
        /*0104*/ 	.byte	0x04, 0x36
        /*0106*/ 	.short	(.L_4673 - .L_4672)
.L_4672:
        /*0108*/ 	.word	0x00000008
.L_4673:


//--------------------- .nv.info._ZN10layer_norm13ln_bwd_kernelINS_13Kernel_traitsIfffffjLj7168ELj1ELj1ELj8ELj16ENS_18Kernel_traits_baseILj7168EfffffjLj256EEEEELb1ELb0ELb0ELb1EEEvNS_9BwdParamsE --------------------------
	.section	.nv.info._ZN10layer_norm13ln_bwd_kernelINS_13Kernel_traitsIfffffjLj7168ELj1ELj1ELj8ELj16ENS_18Kernel_traits_baseILj7168EfffffjLj256EEEEELb1ELb0ELb0ELb1EEEvNS_9BwdParamsE,"",@"SHT_CUDA_INFO"
	.sectionflags	@""
	.align	4


	//----- nvinfo : EIATTR_CUDA_API_VERSION
	.align		4
        /*0000*/ 	.byte	0x04, 0x37
        /*0002*/ 	.short	(.L_4675 - .L_4674)
.L_4674:
        /*0004*/ 	.word	0x00000082


	//----- nvinfo : EIATTR_KPARAM_INFO
	.align		4
.L_4675:
        /*0008*/ 	.byte	0x04, 0x17
        /*000a*/ 	.short	(.L_4677 - .L_4676)
.L_4676:
        /*000c*/ 	.word	0x00000000
        /*0010*/ 	.short	0x0000
        /*0012*/ 	.short	0x0000
        /*0014*/ 	.byte	0x00, 0xf0, 0xa1, 0x04


	//----- nvinfo : EIATTR_SPARSE_MMA_MASK
	.align		4
.L_4677:
        /*0018*/ 	.byte	0x03, 0x50
        /*001a*/ 	.short	0x0000


	//----- nvinfo : EIATTR_MAXREG_COUNT
	.align		4
        /*001c*/ 	.byte	0x03, 0x1b
        /*001e*/ 	.short	0x00ff


	//----- nvinfo : EIATTR_NUM_BARRIERS
	.align		4
        /*0020*/ 	.byte	0x02, 0x4c
        /*0022*/ 	.byte	0x01
	.zero		1


	//----- nvinfo : EIATTR_MERCURY_ISA_VERSION
	.align		4
        /*0024*/ 	.byte	0x03, 0x5f
        /*0026*/ 	.short	0x0101


	//----- nvinfo : EIATTR_COOP_GROUP_MASK_REGIDS
	.align		4
        /*0028*/ 	.byte	0x04, 0x29
        /*002a*/ 	.short	(.L_4679 - .L_4678)


	//   ....[0]....
.L_4678:
        /*002c*/ 	.word	0xffffffff


	//   ....[1]....
        /*0030*/ 	.word	0xffffffff


	//   ....[2]....
        /*0034*/ 	.word	0xffffffff


	//   ....[3]....
        /*0038*/ 	.word	0xffffffff


	//   ....[4]....
        /*003c*/ 	.word	0xffffffff


	//   ....[5]....
        /*0040*/ 	.word	0xffffffff


	//   ....[6]....
        /*0044*/ 	.word	0xffffffff


	//   ....[7]....
        /*0048*/ 	.word	0xffffffff


	//   ....[8]....
        /*004c*/ 	.word	0xffffffff


	//   ....[9]....
        /*0050*/ 	.word	0xffffffff


	//   ....[10]....
        /*0054*/ 	.word	0x0500006c


	//   ....[11]....
        /*0058*/ 	.word	0x0500006c


	//   ....[12]....
        /*005c*/ 	.word	0x0500006c


	//   ....[13]....
        /*0060*/ 	.word	0x0500006c


	//   ....[14]....
        /*0064*/ 	.word	0x0500006c


	//   ....[15]....
        /*0068*/ 	.word	0x0500006c


	//   ....[16]....
        /*006c*/ 	.word	0x0500006c


	//   ....[17]....
        /*0070*/ 	.word	0x0500006c


	//   ....[18]....
        /*0074*/ 	.word	0x0500006c


	//   ....[19]....
        /*0078*/ 	.word	0x0500006c


	//----- nvinfo : EIATTR_COOP_GROUP_INSTR_OFFSETS
	.align		4
.L_4679:
        /*007c*/ 	.byte	0x04, 0x28
        /*007e*/ 	.short	(.L_4681 - .L_4680)


	//   ....[0]....
.L_4680:
        /*0080*/ 	.word	0x000017d0


	//   ....[1]....
        /*0084*/ 	.word	0x000017e0


	//   ....[2]....
        /*0088*/ 	.word	0x00001810


	//   ....[3]....
        /*008c*/ 	.word	0x00001820


	//   ....[4]....
        /*0090*/ 	.word	0x00001850


	//   ....[5]....
        /*0094*/ 	.word	0x00001860


	//   ....[6]....
        /*0098*/ 	.word	0x00001890


	//   ....[7]....
        /*009c*/ 	.word	0x000018a0


	//   ....[8]....
        /*00a0*/ 	.word	0x000018d0


	//   ....[9]....
        /*00a4*/ 	.word	0x000018e0


	//   ....[10]....
        /*00a8*/ 	.word	0x000033f0


	//   ....[11]....
        /*00ac*/ 	.word	0x00003440


	//   ....[12]....
        /*00b0*/ 	.word	0x000034b0


	//   ....[13]....
        /*00b4*/ 	.word	0x00003510


	//   ....[14]....
        /*00b8*/ 	.word	0x00003580


	//   ....[15]....
        /*00bc*/ 	.word	0x000035e0


	//   ....[16]....
        /*00c0*/ 	.word	0x00003650


	//   ....[17]....
        /*00c4*/ 	.word	0x000036b0


	//   ....[18]....
        /*00c8*/ 	.word	0x00003720


	//   ....[19]....
        /*00cc*/ 	.word	0x00003780


	//----- nvinfo : EIATTR_EXIT_INSTR_OFFSETS
	.align		4
.L_4681:
        /*00d0*/ 	.byte	0x04, 0x1c
        /*00d2*/ 	.short	(.L_4683 - .L_4682)


	//   ....[0]....
.L_4682:
        /*00d4*/ 	.word	0x00003390


	//----- nvinfo : EIATTR_MAX_THREADS
	.align		4
.L_4683:
        /*00d8*/ 	.byte	0x04, 0x05
        /*00da*/ 	.short	(.L_4685 - .L_4684)
.L_4684:
        /*00dc*/ 	.word	0x00000100
        /*00e0*/ 	.word	0x00000001
        /*00e4*/ 	.word	0x00000001


	//----- nvinfo : EIATTR_CRS_STACK_SIZE
	.align		4
.L_4685:
        /*00e8*/ 	.byte	0x04, 0x1e
        /*00ea*/ 	.short	(.L_4687 - .L_4686)
.L_4686:
        /*00ec*/ 	.word	0x00000000


	//----- nvinfo : EIATTR_CBANK_PARAM_SIZE
	.align		4
.L_4687:
        /*00f0*/ 	.byte	0x03, 0x19
        /*00f2*/ 	.short	0x0128


	//----- nvinfo : EIATTR_PARAM_CBANK
	.align		4
        /*00f4*/ 	.byte	0x04, 0x0a
        /*00f6*/ 	.short	(.L_4689 - .L_4688)
	.align		4
.L_4688:
        /*00f8*/ 	.word	index@(.nv.constant0._ZN10layer_norm13ln_bwd_kernelINS_13Kernel_traitsIfffffjLj7168ELj1ELj1ELj8ELj16ENS_18Kernel_traits_baseILj7168EfffffjLj256EEEEELb1ELb0ELb0ELb1EEEvNS_9BwdParamsE)
        /*00fc*/ 	.short	0x0210
        /*00fe*/ 	.short	0x0128


	//----- nvinfo : EIATTR_SW_WAR
	.align		4
.L_4689:
        /*0100*/ 	.byte	0x04, 0x36
        /*0102*/ 	.short	(.L_4691 - .L_4690)
.L_4690:
        /*0104*/ 	.word	0x00000008
.L_4691:


//--------------------- .nv.info._ZN10layer_norm22ln_bwd_finalize_kernelINS_22Kernel_traits_finalizeILj7168EfffffjLb0ELj1024ELj4ENS_18Kernel_traits_baseILj7168EfffffjLj1024EEEEELb0ELb0EEEvNS_9BwdParamsE --------------------------
	.section	.nv.info._ZN10layer_norm22ln_bwd_finalize_kernelINS_22Kernel_traits_finalizeILj7168EfffffjLb0ELj1024ELj4ENS_18Kernel_traits_baseILj7168EfffffjLj1024EEEEELb0ELb0EEEvNS_9BwdParamsE,"",@"SHT_CUDA_INFO"
	.sectionflags	@""
	.align	4


	//----- nvinfo : EIATTR_CUDA_API_VERSION
	.align		4
        /*0000*/ 	.byte	0x04, 0x37
        /*0002*/ 	.short	(.L_4693 - .L_4692)
.L_4692:
        /*0004*/ 	.word	0x00000082


	//----- nvinfo : EIATTR_KPARAM_INFO
	.align		4
.L_4693:
        /*0008*/ 	.byte	0x04, 0x17
        /*000a*/ 	.short	(.L_4695 - .L_4694)
.L_4694:
        /*000c*/ 	.word	0x00000000
        /*0010*/ 	.short	0x0000
        /*0012*/ 	.short	0x0000
        /*0014*/ 	.byte	0x00, 0xf0, 0xa1, 0x04


	//----- nvinfo : EIATTR_SPARSE_MMA_MASK
	.align		4
.L_4695:
        /*0018*/ 	.byte	0x03, 0x50
        /*001a*/ 	.short	0x0000


	//----- nvinfo : EIATTR_MAXREG_COUNT
	.align		4
        /*001c*/ 	.byte	0x03, 0x1b
        /*001e*/ 	.short	0x0040


	//----- nvinfo : EIATTR_NUM_BARRIERS
	.align		4
        /*0020*/ 	.byte	0x02, 0x4c
        /*0022*/ 	.byte	0x01
	.zero		1


	//----- nvinfo : EIATTR_MERCURY_ISA_VERSION
	.align		4
        /*0024*/ 	.byte	0x03, 0x5f
        /*0026*/ 	.short	0x0101


	//----- nvinfo : EIATTR_COOP_GROUP_MASK_REGIDS
	.align		4
        /*0028*/ 	.byte	0x04, 0x29
        /*002a*/ 	.short	(.L_4697 - .L_4696)


	//   ....[0]....
.L_4696:
        /*002c*/ 	.word	0xffffffff


	//   ....[1]....
        /*0030*/ 	.word	0xffffffff


	//   ....[2]....
        /*0034*/ 	.word	0xffffffff


	//   ....[3]....
        /*0038*/ 	.word	0xffffffff


	//   ....[4]....
        /*003c*/ 	.word	0xffffffff


	//   ....[5]....
        /*0040*/ 	.word	0xffffffff


	//   ....[6]....
        /*0044*/ 	.word	0xffffffff


	//   ....[7]....
        /*0048*/ 	.word	0xffffffff


	//   ....[8]....
        /*004c*/ 	.word	0xffffffff


	//   ....[9]....
        /*0050*/ 	.word	0xffffffff


	//   ....[10]....
        /*0054*/ 	.word	0x05000013


	//   ....[11]....
        /*0058*/ 	.word	0x05000013


	//   ....[12]....
        /*005c*/ 	.word	0x05000013


	//   ....[13]....
        /*0060*/ 	.word	0x05000013


	//   ....[14]....
        /*0064*/ 	.word	0x05000013


	//   ....[15]....
        /*0068*/ 	.word	0x05000013


	//   ....[16]....
        /*006c*/ 	.word	0x05000013


	//   ....[17]....
        /*0070*/ 	.word	0x05000013


	//   ....[18]....
        /*0074*/ 	.word	0x05000013


	//   ....[19]....
        /*0078*/ 	.word	0x05000013


	//----- nvinfo : EIATTR_COOP_GROUP_INSTR_OFFSETS
	.align		4
.L_4697:
        /*007c*/ 	.byte	0x04, 0x28
        /*007e*/ 	.short	(.L_4699 - .L_4698)


	//   ....[0]....
.L_4698:
        /*0080*/ 	.word	0x000008e0


	//   ....[1]....
        /*0084*/ 	.word	0x000008f0


	//   ....[2]....
        /*0088*/ 	.word	0x00000920


	//   ....[3]....
        /*008c*/ 	.word	0x00000930


	//   ....[4]....
        /*0090*/ 	.word	0x00000960


	//   ....[5]....
        /*0094*/ 	.word	0x00000970


	//   ....[6]....
        /*0098*/ 	.word	0x000009a0


	//   ....[7]....
        /*009c*/ 	.word	0x000009b0


	//   ....[8]....
        /*00a0*/ 	.word	0x000009e0


	//   ....[9]....
        /*00a4*/ 	.word	0x000009f0


	//   ....[10]....
        /*00a8*/ 	.word	0x00000bf0


	//   ....[11]....
        /*00ac*/ 	.word	0x00000c60


	//   ....[12]....
        /*00b0*/ 	.word	0x00000cd0


	//   ....[13]....
        /*00b4*/ 	.word	0x00000d40


	//   ....[14]....
        /*00b8*/ 	.word	0x00000db0


	//   ....[15]....
        /*00bc*/ 	.word	0x00000e10


	//   ....[16]....
        /*00c0*/ 	.word	0x00000e80


	//   ....[17]....
        /*00c4*/ 	.word	0x00000ef0


	//   ....[18]....
        /*00c8*/ 	.word	0x00000f60


	//   ....[19]....
        /*00cc*/ 	.word	0x00000fd0


	//----- nvinfo : EIATTR_EXIT_INSTR_OFFSETS
	.align		4
.L_4699:
        /*00d0*/ 	.byte	0x04, 0x1c
        /*00d2*/ 	.short	(.L_4701 - .L_4700)


	//   ....[0]....
.L_4700:
        /*00d4*/ 	.word	0x00000070


	//   ....[1]....
        /*00d8*/ 	.word	0x00000b90


	//----- nvinfo : EIATTR_MAX_THREADS
	.align		4
.L_4701:
        /*00dc*/ 	.byte	0x04, 0x05
        /*00de*/ 	.short	(.L_4703 - .L_4702)
.L_4702:
        /*00e0*/ 	.word	0x00000400
        /*00e4*/ 	.word	0x00000001
        /*00e8*/ 	.word	0x00000001


	//----- nvinfo : EIATTR_CRS_STACK_SIZE
	.align		4
.L_4703:
        /*00ec*/ 	.byte	0x04, 0x1e
        /*00ee*/ 	.short	(.L_4705 - .L_4704)
.L_4704:
        /*00f0*/ 	.word	0x00000000


	//----- nvinfo : EIATTR_CBANK_PARAM_SIZE
	.align		4
.L_4705:
        /*00f4*/ 	.byte	0x03, 0x19
        /*00f6*/ 	.short	0x0128


	//----- nvinfo : EIATTR_PARAM_CBANK
	.align		4
        /*00f8*/ 	.byte	0x04, 0x0a
        /*00fa*/ 	.short	(.L_4707 - .L_4706)
	.align		4
.L_4706:
        /*00fc*/ 	.word	index@(.nv.constant0._ZN10layer_norm22ln_bwd_finalize_kernelINS_22Kernel_traits_finalizeILj7168EfffffjLb0ELj1024ELj4ENS_18Kernel_traits_baseILj7168EfffffjLj1024EEEEELb0ELb0EEEvNS_9BwdParamsE)
        /*0100*/ 	.short	0x0210
        /*0102*/ 	.short	0x0128


	//----- nvinfo : EIATTR_SW_WAR
	.align		4
.L_4707:
        /*0104*/ 	.byte	0x04, 0x36
        /*0106*/ 	.short	(.L_4709 - .L_4708)
.L_4708:
        /*0108*/ 	.word	0x00000008
.L_4709:


//--------------------- .nv.info._ZN10layer_norm13ln_bwd_kernelINS_13Kernel_traitsIfffffjLj7168ELj1ELj1ELj8ELj16ENS_18Kernel_traits_baseILj7168EfffffjLj256EEEEELb1ELb0ELb1ELb0EEEvNS_9BwdParamsE --------------------------
	.section	.nv.info._ZN10layer_norm13ln_bwd_kernelINS_13Kernel_traitsIfffffjLj7168ELj1ELj1ELj8ELj16ENS_18Kernel_traits_baseILj7168EfffffjLj256EEEEELb1ELb0ELb1ELb0EEEvNS_9BwdParamsE,"",@"SHT_CUDA_INFO"
	.sectionflags	@""
	.align	4


	//----- nvinfo : EIATTR_CUDA_API_VERSION
	.align		4
        /*0000*/ 	.byte	0x04, 0x37
        /*0002*/ 	.short	(.L_4711 - .L_4710)
.L_4710:
        /*0004*/ 	.word	0x00000082


	//----- nvinfo : EIATTR_KPARAM_INFO
	.align		4
.L_4711:
        /*0008*/ 	.byte	0x04, 0x17
        /*000a*/ 	.short	(.L_4713 - .L_4712)
.L_4712:
        /*000c*/ 	.word	0x00000000
        /*0010*/ 	.short	0x0000
        /*0012*/ 	.short	0x0000
        /*0014*/ 	.byte	0x00, 0xf0, 0xa1, 0x04


	//----- nvinfo : EIATTR_SPARSE_MMA_MASK
	.align		4
.L_4713:
        /*0018*/ 	.byte	0x03, 0x50
        /*001a*/ 	.short	0x0000


	//----- nvinfo : EIATTR_MAXREG_COUNT
	.align		4
        /*001c*/ 	.byte	0x03, 0x1b
        /*001e*/ 	.short	0x00ff


	//----- nvinfo : EIATTR_NUM_BARRIERS
	.align		4
        /*0020*/ 	.byte	0x02, 0x4c
        /*0022*/ 	.byte	0x01
	.zero		1


	//----- nvinfo : EIATTR_MERCURY_ISA_VERSION
	.align		4
        /*0024*/ 	.byte	0x03, 0x5f
        /*0026*/ 	.short	0x0101


	//----- nvinfo : EIATTR_COOP_GROUP_MASK_REGIDS
	.align		4
        /*0028*/ 	.byte	0x04, 0x29
        /*002a*/ 	.short	(.L_4715 - .L_4714)


	//   ....[0]....
.L_4714:
        /*002c*/ 	.word	0xffffffff


	//   ....[1]....
        /*0030*/ 	.word	0xffffffff


	//   ....[2]....
        /*0034*/ 	.word	0xffffffff


	//   ....[3]....
        /*0038*/ 	.word	0xffffffff


	//   ....[4]....
        /*003c*/ 	.word	0xffffffff


	//   ....[5]....
        /*0040*/ 	.word	0xffffffff


	//   ....[6]....
        /*0044*/ 	.word	0xffffffff


	//   ....[7]....
        /*0048*/ 	.word	0xffffffff


	//   ....[8]....
        /*004c*/ 	.word	0xffffffff


	//   ....[9]....
        /*0050*/ 	.word	0xffffffff


	//   ....[10]....
        /*0054*/ 	.word	0x050000a2


	//   ....[11]....
        /*0058*/ 	.word	0x050000a2


	//   ....[12]....
        /*005c*/ 	.word	0x050000a2


	//   ....[13]....
        /*0060*/ 	.word	0x050000a2


	//   ....[14]....
        /*0064*/ 	.word	0x050000a2


	//   ....[15]....
        /*0068*/ 	.word	0x050000a2


	//   ....[16]....
        /*006c*/ 	.word	0x050000a2


	//   ....[17]....
        /*0070*/ 	.word	0x050000a2


	//   ....[18]....
        /*0074*/ 	.word	0x050000a2


	//   ....[19]....
        /*0078*/ 	.word	0x050000a2


	//----- nvinfo : EIATTR_COOP_GROUP_INSTR_OFFSETS
	.align		4
.L_4715:
        /*007c*/ 	.byte	0x04, 0x28
        /*007e*/ 	.short	(.L_4717 - .L_4716)


	//   ....[0]....
.L_4716:
        /*0080*/ 	.word	0x000023c0


	//   ....[1]....
        /*0084*/ 	.word	0x000023d0


	//   ....[2]....
        /*0088*/ 	.word	0x00002400


	//   ....[3]....
        /*008c*/ 	.word	0x00002410


	//   ....[4]....
        /*0090*/ 	.word	0x00002440


	//   ....[5]....
        /*0094*/ 	.word	0x00002450


	//   ....[6]....
        /*0098*/ 	.word	0x00002480


	//   ....[7]....
        /*009c*/ 	.word	0x00002490


	//   ....[8]....
        /*00a0*/ 	.word	0x000024c0


	//   ....[9]....
        /*00a4*/ 	.word	0x000024d0


	//   ....[10]....
        /*00a8*/ 	.word	0x000054e0


	//   ....[11]....
        /*00ac*/ 	.word	0x00005530


	//   ....[12]....
        /*00b0*/ 	.word	0x000055a0


	//   ....[13]....
        /*00b4*/ 	.word	0x00005600


	//   ....[14]....
        /*00b8*/ 	.word	0x00005670


	//   ....[15]....
        /*00bc*/ 	.word	0x000056d0


	//   ....[16]....
        /*00c0*/ 	.word	0x00005740


	//   ....[17]....
        /*00c4*/ 	.word	0x000057a0


	//   ....[18]....
        /*00c8*/ 	.word	0x00005810


	//   ....[19]....
        /*00cc*/ 	.word	0x00005870


	//----- nvinfo : EIATTR_EXIT_INSTR_OFFSETS
	.align		4
.L_4717:
        /*00d0*/ 	.byte	0x04, 0x1c
        /*00d2*/ 	.short	(.L_4719 - .L_4718)


	//   ....[0]....
.L_4718:
        /*00d4*/ 	.word	0x00005400


	//   ....[1]....
        /*00d8*/ 	.word	0x00005480


	//----- nvinfo : EIATTR_MAX_THREADS
	.align		4
.L_4719:
        /*00dc*/ 	.byte	0x04, 0x05
        /*00de*/ 	.short	(.L_4721 - .L_4720)
.L_4720:
        /*00e0*/ 	.word	0x00000100
        /*00e4*/ 	.word	0x00000001
        /*00e8*/ 	.word	0x00000001


	//----- nvinfo : EIATTR_CRS_STACK_SIZE
	.align		4
.L_4721:
        /*00ec*/ 	.byte	0x04, 0x1e
        /*00ee*/ 	.short	(.L_4723 - .L_4722)
.L_4722:
        /*00f0*/ 	.word	0x00000000


	//----- nvinfo : EIATTR_CBANK_PARAM_SIZE
	.align		4
.L_4723:
        /*00f4*/ 	.byte	0x03, 0x19
        /*00f6*/ 	.short	0x0128


	//----- nvinfo : EIATTR_PARAM_CBANK
	.align		4
        /*00f8*/ 	.byte	0x04, 0x0a
        /*00fa*/ 	.short	(.L_4725 - .L_4724)
	.align		4
.L_4724:
        /*00fc*/ 	.word	index@(.nv.constant0._ZN10layer_norm13ln_bwd_kernelINS_13Kernel_traitsIfffffjLj7168ELj1ELj1ELj8ELj16ENS_18Kernel_traits_baseILj7168EfffffjLj256EEEEELb1ELb0ELb1ELb0EEEvNS_9BwdParamsE)
        /*0100*/ 	.short	0x0210
        /*0102*/ 	.short	0x0128


	//----- nvinfo : EIATTR_SW_WAR
	.align		4
.L_4725:
        /*0104*/ 	.byte	0x04, 0x36
        /*0106*/ 	.short	(.L_4727 - .L_4726)
.L_4726:
        /*0108*/ 	.word	0x00000008
.L_4727:


//--------------------- .nv.info._ZN10layer_norm22ln_bwd_finalize_kernelINS_22Kernel_traits_finalizeILj7168EfffffjLb0ELj1024ELj4ENS_18Kernel_traits_baseILj7168EfffffjLj1024EEEEELb0ELb1EEEvNS_9BwdParamsE --------------------------
	.section	.nv.info._ZN10layer_norm22ln_bwd_finalize_kernelINS_22Kernel_traits_finalizeILj7168EfffffjLb0ELj1024ELj4ENS_18Kernel_traits_baseILj7168EfffffjLj1024EEEEELb0ELb1EEEvNS_9BwdParamsE,"",@"SHT_CUDA_INFO"
	.sectionflags	@""
	.align	4


	//----- nvinfo : EIATTR_CUDA_API_VERSION
	.align		4
        /*0000*/ 	.byte	0x04, 0x37
        /*0002*/ 	.short	(.L_4729 - .L_4728)
.L_4728:
        /*0004*/ 	.word	0x00000082


	//----- nvinfo : EIATTR_KPARAM_INFO
	.align		4
.L_4729:
        /*0008*/ 	.byte	0x04, 0x17
        /*000a*/ 	.short	(.L_4731 - .L_4730)
.L_4730:
        /*000c*/ 	.word	0x00000000
        /*0010*/ 	.short	0x0000
        /*0012*/ 	.short	0x0000
        /*0014*/ 	.byte	0x00, 0xf0, 0xa1, 0x04


	//----- nvinfo : EIATTR_SPARSE_MMA_MASK
	.align		4
.L_4731:
        /*0018*/ 	.byte	0x03, 0x50
        /*001a*/ 	.short	0x0000


	//----- nvinfo : EIATTR_MAXREG_COUNT
	.align		4
        /*001c*/ 	.byte	0x03, 0x1b
        /*001e*/ 	.short	0x0040


	//----- nvinfo : EIATTR_NUM_BARRIERS
	.align		4
        /*0020*/ 	.byte	0x02, 0x4c
        /*0022*/ 	.byte	0x01
	.zero		1


	//----- nvinfo : EIATTR_MERCURY_ISA_VERSION
	.align		4
        /*0024*/ 	.byte	0x03, 0x5f
        /*0026*/ 	.short	0x0101


	//----- nvinfo : EIATTR_COOP_GROUP_MASK_REGIDS
	.align		4
        /*0028*/ 	.byte	0x04, 0x29
        /*002a*/ 	.short	(.L_4733 - .L_4732)


	//   ....[0]....
.L_4732:
        /*002c*/ 	.word	0xffffffff


	//   ....[1]....
        /*0030*/ 	.word	0xffffffff


	//   ....[2]....
        /*0034*/ 	.word	0xffffffff


	//   ....[3]....
        /*0038*/ 	.word	0xffffffff


	//   ....[4]....
        /*003c*/ 	.word	0xffffffff


	//   ....[5]....
        /*0040*/ 	.word	0xffffffff


	//   ....[6]....
        /*0044*/ 	.word	0xffffffff


	//   ....[7]....
        /*0048*/ 	.word	0xffffffff


	//   ....[8]....
        /*004c*/ 	.word	0xffffffff


	//   ....[9]....
        /*0050*/ 	.word	0xffffffff


	//   ....[10]....
        /*0054*/ 	.word	0x05000011


	//   ....[11]....
        /*0058*/ 	.word	0x05000011


	//   ....[12]....
        /*005c*/ 	.word	0x05000011


	//   ....[13]....
        /*0060*/ 	.word	0x05000011


	//   ....[14]....
        /*0064*/ 	.word	0x05000011


	//   ....[15]....
        /*0068*/ 	.word	0x05000011


	//   ....[16]....
        /*006c*/ 	.word	0x05000011


	//   ....[17]....
        /*0070*/ 	.word	0x05000011


	//   ....[18]....
        /*0074*/ 	.word	0x05000011


	//   ....[19]....
        /*0078*/ 	.word	0x05000011


	//----- nvinfo : EIATTR_COOP_GROUP_INSTR_OFFSETS
	.align		4
.L_4733:
        /*007c*/ 	.byte	0x04, 0x28
        /*007e*/ 	.short	(.L_4735 - .L_4734)


	//   ....[0]....
.L_4734:
        /*0080*/ 	.word	0x000008e0


	//   ....[1]....
        /*0084*/ 	.word	0x000008f0


	//   ....[2]....
        /*0088*/ 	.word	0x00000920


	//   ....[3]....
        /*008c*/ 	.word	0x00000930


	//   ....[4]....
        /*0090*/ 	.word	0x00000960


	//   ....[5]....
        /*0094*/ 	.word	0x00000970


	//   ....[6]....
        /*0098*/ 	.word	0x000009a0


	//   ....[7]....
        /*009c*/ 	.word	0x000009b0


	//   ....[8]....
        /*00a0*/ 	.word	0x000009e0


	//   ....[9]....
        /*00a4*/ 	.word	0x000009f0


	//   ....[10]....
        /*00a8*/ 	.word	0x00000ba0


	//   ....[11]....
        /*00ac*/ 	.word	0x00000c10


	//   ....[12]....
        /*00b0*/ 	.word	0x00000c80


	//   ....[13]....
        /*00b4*/ 	.word	0x00000cf0


	//   ....[14]....
        /*00b8*/ 	.word	0x00000d60


	//   ....[15]....
        /*00bc*/ 	.word	0x00000dc0


	//   ....[16]....
        /*00c0*/ 	.word	0x00000e30


	//   ....[17]....
        /*00c4*/ 	.word	0x00000ea0


	//   ....[18]....
        /*00c8*/ 	.word	0x00000f10


	//   ....[19]....
        /*00cc*/ 	.word	0x00000f80


	//----- nvinfo : EIATTR_EXIT_INSTR_OFFSETS
	.align		4
.L_4735:
        /*00d0*/ 	.byte	0x04, 0x1c
        /*00d2*/ 	.short	(.L_4737 - .L_4736)


	//   ....[0]....
.L_4736:
        /*00d4*/ 	.word	0x00000070


	//   ....[1]....
        /*00d8*/ 	.word	0x00000b40


	//----- nvinfo : EIATTR_MAX_THREADS
	.align		4
.L_4737:
        /*00dc*/ 	.byte	0x04, 0x05
        /*00de*/ 	.short	(.L_4739 - .L_4738)
.L_4738:
        /*00e0*/ 	.word	0x00000400
        /*00e4*/ 	.word	0x00000001
        /*00e8*/ 	.word	0x00000001


	//----- nvinfo : EIATTR_CRS_STACK_SIZE
	.align		4
.L_4739:
        /*00ec*/ 	.byte	0x04, 0x1e
        /*00ee*/ 	.short	(.L_4741 - .L_4740)
.L_4740:
        /*00f0*/ 	.word	0x00000000


	//----- nvinfo : EIATTR_CBANK_PARAM_SIZE
	.align		4
.L_4741:
        /*00f4*/ 	.byte	0x03, 0x19
        /*00f6*/ 	.short	0x0128


	//----- nvinfo : EIATTR_PARAM_CBANK
	.align		4
        /*00f8*/ 	.byte	0x04, 0x0a
        /*00fa*/ 	.short	(.L_4743 - .L_4742)
	.align		4
.L_4742:
        /*00fc*/ 	.word	index@(.nv.constant0._ZN10layer_norm22ln_bwd_finalize_kernelINS_22Kernel_traits_finalizeILj7168EfffffjLb0ELj1024ELj4ENS_18Kernel_traits_baseILj7168EfffffjLj1024EEEEELb0ELb1EEEvNS_9BwdParamsE)
        /*0100*/ 	.short	0x0210
        /*0102*/ 	.short	0x0128


	//----- nvinfo : EIATTR_SW_WAR
	.align		4
.L_4743:
        /*0104*/ 	.byte	0x04, 0x36
        /*0106*/ 	.short	(.L_4745 - .L_4744)
.L_4744:
        /*0108*/ 	.word	0x00000008
.L_4745:


//--------------------- .nv.info._ZN10layer_norm13ln_bwd_kernelINS_13Kernel_traitsIfffffjLj7168ELj1ELj1ELj8ELj16ENS_18Kernel_traits_baseILj7168EfffffjLj256EEEEELb1ELb0ELb1ELb1EEEvNS_9BwdParamsE --------------------------
	.section	.nv.info._ZN10layer_norm13ln_bwd_kernelINS_13Kernel_traitsIfffffjLj7168ELj1ELj1ELj8ELj16ENS_18Kernel_traits_baseILj7168EfffffjLj256EEEEELb1ELb0ELb1ELb1EEEvNS_9BwdParamsE,"",@"SHT_CUDA_INFO"
	.sectionflags	@""
	.align	4


	//----- nvinfo : EIATTR_CUDA_API_VERSION
	.align		4
        /*0000*/ 	.byte	0x04, 0x37
        /*0002*/ 	.short	(.L_4747 - .L_4746)
.L_4746:
        /*0004*/ 	.word	0x00000082


	//----- nvinfo : EIATTR_KPARAM_INFO
	.align		4
.L_4747:
        /*0008*/ 	.byte	0x04, 0x17
        /*000a*/ 	.short	(.L_4749 - .L_4748)
.L_4748:
        /*000c*/ 	.word	0x00000000
        /*0010*/ 	.short	0x0000
        /*0012*/ 	.short	0x0000
        /*0014*/ 	.byte	0x00, 0xf0, 0xa1, 0x04


	//----- nvinfo : EIATTR_SPARSE_MMA_MASK
	.align		4
.L_4749:
        /*0018*/ 	.byte	0x03, 0x50
        /*001a*/ 	.short	0x0000


	//----- nvinfo : EIATTR_MAXREG_COUNT
	.align		4
        /*001c*/ 	.byte	0x03, 0x1b
        /*001e*/ 	.short	0x00ff


	//----- nvinfo : EIATTR_NUM_BARRIERS
	.align		4
        /*0020*/ 	.byte	0x02, 0x4c
        /*0022*/ 	.byte	0x01
	.zero		1


	//----- nvinfo : EIATTR_MERCURY_ISA_VERSION
	.align		4
        /*0024*/ 	.byte	0x03, 0x5f
        /*0026*/ 	.short	0x0101


	//----- nvinfo : EIATTR_COOP_GROUP_MASK_REGIDS
	.align		4
        /*0028*/ 	.byte	0x04, 0x29
        /*002a*/ 	.short	(.L_4751 - .L_4750)


	//   ....[0]....
.L_4750:
        /*002c*/ 	.word	0xffffffff


	//   ....[1]....
        /*0030*/ 	.word	0xffffffff


	//   ....[2]....
        /*0034*/ 	.word	0xffffffff


	//   ....[3]....
        /*0038*/ 	.word	0xffffffff


	//   ....[4]....
        /*003c*/ 	.word	0xffffffff


	//   ....[5]....
        /*0040*/ 	.word	0xffffffff


	//   ....[6]....
        /*0044*/ 	.word	0xffffffff


	//   ....[7]....
        /*0048*/ 	.word	0xffffffff


	//   ....[8]....
        /*004c*/ 	.word	0xffffffff


	//   ....[9]....
        /*0050*/ 	.word	0xffffffff


	//   ....[10]....
        /*0054*/ 	.word	0x050000a2


	//   ....[11]....
        /*0058*/ 	.word	0x050000a2


	//   ....[12]....
        /*005c*/ 	.word	0x050000a2


	//   ....[13]....
        /*0060*/ 	.word	0x050000a2


	//   ....[14]....
        /*0064*/ 	.word	0x050000a2


	//   ....[15]....
        /*0068*/ 	.word	0x050000a2


	//   ....[16]....
        /*006c*/ 	.word	0x050000a2


	//   ....[17]....
        /*0070*/ 	.word	0x050000a2


	//   ....[18]....
        /*0074*/ 	.word	0x050000a2


	//   ....[19]....
        /*0078*/ 	.word	0x050000a2


	//----- nvinfo : EIATTR_COOP_GROUP_INSTR_OFFSETS
	.align		4
.L_4751:
        /*007c*/ 	.byte	0x04, 0x28
        /*007e*/ 	.short	(.L_4753 - .L_4752)


	//   ....[0]....
.L_4752:
        /*0080*/ 	.word	0x00001c30


	//   ....[1]....
        /*0084*/ 	.word	0x00001c40


	//   ....[2]....
        /*0088*/ 	.word	0x00001c70


	//   ....[3]....
        /*008c*/ 	.word	0x00001c80


	//   ....[4]....
        /*0090*/ 	.word	0x00001cb0


	//   ....[5]....
        /*0094*/ 	.word	0x00001cc0


	//   ....[6]....
        /*0098*/ 	.word	0x00001cf0


	//   ....[7]....
        /*009c*/ 	.word	0x00001d00


	//   ....[8]....
        /*00a0*/ 	.word	0x00001d30


	//   ....[9]....
        /*00a4*/ 	.word	0x00001d40


	//   ....[10]....
        /*00a8*/ 	.word	0x00004500


	//   ....[11]....
        /*00ac*/ 	.word	0x00004550


	//   ....[12]....
        /*00b0*/ 	.word	0x000045c0


	//   ....[13]....
        /*00b4*/ 	.word	0x00004620


	//   ....[14]....
        /*00b8*/ 	.word	0x00004690


	//   ....[15]....
        /*00bc*/ 	.word	0x000046f0


	//   ....[16]....
        /*00c0*/ 	.word	0x00004760


	//   ....[17]....
        /*00c4*/ 	.word	0x000047c0


	//   ....[18]....
        /*00c8*/ 	.word	0x00004830


	//   ....[19]....
        /*00cc*/ 	.word	0x00004890


	//----- nvinfo : EIATTR_EXIT_INSTR_OFFSETS
	.align		4
.L_4753:
        /*00d0*/ 	.byte	0x04, 0x1c
        /*00d2*/ 	.short	(.L_4755 - .L_4754)


	//   ....[0]....
.L_4754:
        /*00d4*/ 	.word	0x000044a0


	//----- nvinfo : EIATTR_MAX_THREADS
	.align		4
.L_4755:
        /*00d8*/ 	.byte	0x04, 0x05
        /*00da*/ 	.short	(.L_4757 - .L_4756)
.L_4756:
        /*00dc*/ 	.word	0x00000100
        /*00e0*/ 	.word	0x00000001
        /*00e4*/ 	.word	0x00000001


	//----- nvinfo : EIATTR_CRS_STACK_SIZE
	.align		4
.L_4757:
        /*00e8*/ 	.byte	0x04, 0x1e
        /*00ea*/ 	.short	(.L_4759 - .L_4758)
.L_4758:
        /*00ec*/ 	.word	0x00000000


	//----- nvinfo : EIATTR_CBANK_PARAM_SIZE
	.align		4
.L_4759:
        /*00f0*/ 	.byte	0x03, 0x19
        /*00f2*/ 	.short	0x0128


	//----- nvinfo : EIATTR_PARAM_CBANK
	.align		4
        /*00f4*/ 	.byte	0x04, 0x0a
        /*00f6*/ 	.short	(.L_4761 - .L_4760)
	.align		4
.L_4760:
        /*00f8*/ 	.word	index@(.nv.constant0._ZN10layer_norm13ln_bwd_kernelINS_13Kernel_traitsIfffffjLj7168ELj1ELj1ELj8ELj16ENS_18Kernel_traits_baseILj7168EfffffjLj256EEEEELb1ELb0ELb1ELb1EEEvNS_9BwdParamsE)
        /*00fc*/ 	.short	0x0210
        /*00fe*/ 	.short	0x0128


	//----- nvinfo : EIATTR_SW_WAR
	.align		4
.L_4761:
        /*0100*/ 	.byte	0x04, 0x36
        /*0102*/ 	.short	(.L_4763 - .L_4762)
.L_4762:
        /*0104*/ 	.word	0x00000008
.L_4763:


//--------------------- .nv.info._ZN10layer_norm13ln_bwd_kernelINS_13Kernel_traitsIfffffjLj7168ELj1ELj1ELj8ELj16ENS_18Kernel_traits_baseILj7168EfffffjLj256EEEEELb1ELb1ELb0ELb0EEEvNS_9BwdParamsE --------------------------
	.section	.nv.info._ZN10layer_norm13ln_bwd_kernelINS_13Kernel_traitsIfffffjLj7168ELj1ELj1ELj8ELj16ENS_18Kernel_traits_baseILj7168EfffffjLj256EEEEELb1ELb1ELb0ELb0EEEvNS_9BwdParamsE,"",@"SHT_CUDA_INFO"
	.sectionflags	@""
	.align	4


	//----- nvinfo : EIATTR_CUDA_API_VERSION
	.align		4
        /*0000*/ 	.byte	0x04, 0x37
        /*0002*/ 	.short	(.L_4765 - .L_4764)
.L_4764:
        /*0004*/ 	.word	0x00000082


	//----- nvinfo : EIATTR_KPARAM_INFO
	.align		4
.L_4765:
        /*0008*/ 	.byte	0x04, 0x17
        /*000a*/ 	.short	(.L_4767 - .L_4766)
.L_4766:
        /*000c*/ 	.word	0x00000000
        /*0010*/ 	.short	0x0000
        /*0012*/ 	.short	0x0000
        /*0014*/ 	.byte	0x00, 0xf0, 0xa1, 0x04


	//----- nvinfo : EIATTR_SPARSE_MMA_MASK
	.align		4
.L_4767:
        /*0018*/ 	.byte	0x03, 0x50
        /*001a*/ 	.short	0x0000


	//----- nvinfo : EIATTR_MAXREG_COUNT
	.align		4
        /*001c*/ 	.byte	0x03, 0x1b
        /*001e*/ 	.short	0x00ff


	//----- nvinfo : EIATTR_NUM_BARRIERS
	.align		4
        /*0020*/ 	.byte	0x02, 0x4c
        /*0022*/ 	.byte	0x01
	.zero		1


	//----- nvinfo : EIATTR_ANNOTATIONS
	.align		4
        /*0024*/ 	.byte	0x04, 0x55
        /*0026*/ 	.short	(.L_4769 - .L_4768)


	//   ....[0]....
.L_4768:
        /*0028*/ 	.word	0x00000001
        /*002c*/ 	.byte	0xb0, 0x00, 0x00, 0x00, 0x01, 0x00, 0x00, 0x00, 0x70, 0x01, 0x00, 0x00, 0x01, 0x00, 0x00, 0x00
        /*003c*/ 	.byte	0xf0, 0x08, 0x00, 0x00, 0x01, 0x00, 0x00, 0x00, 0xe0, 0x09, 0x00, 0x00, 0x01, 0x00, 0x00, 0x00
        /*004c*/ 	.byte	0x30, 0x0a, 0x00, 0x00, 0x01, 0x00, 0x00, 0x00, 0x50, 0x20, 0x00, 0x00, 0x01, 0x00, 0x00, 0x00
        /*005c*/ 	.byte	0xe0, 0x44, 0x00, 0x00, 0x01, 0x00, 0x00, 0x00, 0x00, 0x45, 0x00, 0x00, 0x01, 0x00, 0x00, 0x00
        /*006c*/ 	.byte	0x10, 0x45, 0x00, 0x00


	//----- nvinfo : EIATTR_MERCURY_ISA_VERSION
	.align		4
.L_4769:
        /*0070*/ 	.byte	0x03, 0x5f
        /*0072*/ 	.short	0x0101


	//----- nvinfo : EIATTR_COOP_GROUP_MASK_REGIDS
	.align		4
        /*0074*/ 	.byte	0x04, 0x29
        /*0076*/ 	.short	(.L_4771 - .L_4770)


	//   ....[0]....
.L_4770:
        /*0078*/ 	.word	0xffffffff


	//   ....[1]....
        /*007c*/ 	.word	0xffffffff


	//   ....[2]....
        /*0080*/ 	.word	0xffffffff


	//   ....[3]....
        /*0084*/ 	.word	0xffffffff


	//   ....[4]....
        /*0088*/ 	.word	0xffffffff


	//   ....[5]....
        /*008c*/ 	.word	0xffffffff


	//   ....[6]....
        /*0090*/ 	.word	0xffffffff


	//   ....[7]....
        /*0094*/ 	.word	0xffffffff


	//   ....[8]....
        /*0098*/ 	.word	0xffffffff


	//   ....[9]....
        /*009c*/ 	.word	0xffffffff


	//   ....[10]....
        /*00a0*/ 	.word	0x050000c3


	//   ....[11]....
        /*00a4*/ 	.word	0x050000c3


	//   ....[12]....
        /*00a8*/ 	.word	0x050000c3


	//   ....[13]....
        /*00ac*/ 	.word	0x050000c3


	//   ....[14]....
        /*00b0*/ 	.word	0x050000c3


	//   ....[15]....
        /*00b4*/ 	.word	0x050000c3


	//   ....[16]....
        /*00b8*/ 	.word	0x050000c3


	//   ....[17]....
        /*00bc*/ 	.word	0x050000c3


	//   ....[18]....
        /*00c0*/ 	.word	0x050000c3


	//   ....[19]....
        /*00c4*/ 	.word	0x050000c3


	//----- nvinfo : EIATTR_COOP_GROUP_INSTR_OFFSETS
	.align		4
.L_4771:
        /*00c8*/ 	.byte	0x04, 0x28
        /*00ca*/ 	.short	(.L_4773 - .L_4772)


	//   ....[0]....
.L_4772:
        /*00cc*/ 	.word	0x00002100


	//   ....[1]....
        /*00d0*/ 	.word	0x00002110


	//   ....[2]....
        /*00d4*/ 	.word	0x00002140


	//   ....[3]....
        /*00d8*/ 	.word	0x00002150


	//   ....[4]....
        /*00dc*/ 	.word	0x00002180


	//   ....[5]....
        /*00e0*/ 	.word	0x00002190


	//   ....[6]....
        /*00e4*/ 	.word	0x000021c0


	//   ....[7]....
        /*00e8*/ 	.word	0x000021d0


	//   ....[8]....
        /*00ec*/ 	.word	0x00002200


	//   ....[9]....
        /*00f0*/ 	.word	0x00002210


	//   ....[10]....
        /*00f4*/ 	.word	0x00004bc0


	//   ....[11]....
        /*00f8*/ 	.word	0x00004c10


	//   ....[12]....
        /*00fc*/ 	.word	0x00004c70


	//   ....[13]....
        /*0100*/ 	.word	0x00004cd0


	//   ....[14]....
        /*0104*/ 	.word	0x00004d30


	//   ....[15]....
        /*0108*/ 	.word	0x00004d90


	//   ....[16]....
        /*010c*/ 	.word	0x00004df0


	//   ....[17]....
        /*0110*/ 	.word	0x00004e50


	//   ....[18]....
        /*0114*/ 	.word	0x00004eb0


	//   ....[19]....
        /*0118*/ 	.word	0x00004f10


	//----- nvinfo : EIATTR_EXIT_INSTR_OFFSETS
	.align		4
.L_4773:
        /*011c*/ 	.byte	0x04, 0x1c
        /*011e*/ 	.short	(.L_4775 - .L_4774)


	//   ....[0]....
.L_4774:
        /*0120*/ 	.word	0x00004ac0


	//   ....[1]....
        /*0124*/ 	.word	0x00004b60


	//----- nvinfo : EIATTR_MAX_THREADS
	.align		4
.L_4775:
        /*0128*/ 	.byte	0x04, 0x05
        /*012a*/ 	.short	(.L_4777 - .L_4776)
.L_4776:
        /*012c*/ 	.word	0x00000100
        /*0130*/ 	.word	0x00000001
        /*0134*/ 	.word	0x00000001


	//----- nvinfo : EIATTR_CRS_STACK_SIZE
	.align		4
.L_4777:
        /*0138*/ 	.byte	0x04, 0x1e
        /*013a*/ 	.short	(.L_4779 - .L_4778)
.L_4778:
        /*013c*/ 	.word	0x00000000


	//----- nvinfo : EIATTR_CBANK_PARAM_SIZE
	.align		4
.L_4779:
        /*0140*/ 	.byte	0x03, 0x19
        /*0142*/ 	.short	0x0128


	//----- nvinfo : EIATTR_PARAM_CBANK
	.align		4
        /*0144*/ 	.byte	0x04, 0x0a
        /*0146*/ 	.short	(.L_4781 - .L_4780)
	.align		4
.L_4780:
        /*0148*/ 	.word	index@(.nv.constant0._ZN10layer_norm13ln_bwd_kernelINS_13Kernel_traitsIfffffjLj7168ELj1ELj1ELj8ELj16ENS_18Kernel_traits_baseILj7168EfffffjLj256EEEEELb1ELb1ELb0ELb0EEEvNS_9BwdParamsE)
        /*014c*/ 	.short	0x0210
        /*014e*/ 	.short	0x0128


	//----- nvinfo : EIATTR_SW_WAR
	.align		4
.L_4781:
        /*0150*/ 	.byte	0x04, 0x36
        /*0152*/ 	.short	(.L_4783 - .L_4782)
.L_4782:
        /*0154*/ 	.word	0x00000008
.L_4783:


//--------------------- .nv.info._ZN10layer_norm13ln_bwd_kernelINS_13Kernel_traitsIfffffjLj7168ELj1ELj1ELj8ELj16ENS_18Kernel_traits_baseILj7168EfffffjLj256EEEEELb1ELb1ELb0ELb1EEEvNS_9BwdParamsE --------------------------
	.section	.nv.info._ZN10layer_norm13ln_bwd_kernelINS_13Kernel_traitsIfffffjLj7168ELj1ELj1ELj8ELj16ENS_18Kernel_traits_baseILj7168EfffffjLj256EEEEELb1ELb1ELb0ELb1EEEvNS_9BwdParamsE,"",@"SHT_CUDA_INFO"
	.sectionflags	@""
	.align	4


	//----- nvinfo : EIATTR_CUDA_API_VERSION
	.align		4
        /*0000*/ 	.byte	0x04, 0x37
        /*0002*/ 	.short	(.L_4785 - .L_4784)
.L_4784:
        /*0004*/ 	.word	0x00000082


	//----- nvinfo : EIATTR_KPARAM_INFO
	.align		4
.L_4785:
        /*0008*/ 	.byte	0x04, 0x17
        /*000a*/ 	.short	(.L_4787 - .L_4786)
.L_4786:
        /*000c*/ 	.word	0x00000000
        /*0010*/ 	.short	0x0000
        /*0012*/ 	.short	0x0000
        /*0014*/ 	.byte	0x00, 0xf0, 0xa1, 0x04


	//----- nvinfo : EIATTR_SPARSE_MMA_MASK
	.align		4
.L_4787:
        /*0018*/ 	.byte	0x03, 0x50
        /*001a*/ 	.short	0x0000


	//----- nvinfo : EIATTR_MAXREG_COUNT
	.align		4
        /*001c*/ 	.byte	0x03, 0x1b
        /*001e*/ 	.short	0x00ff


	//----- nvinfo : EIATTR_NUM_BARRIERS
	.align		4
        /*0020*/ 	.byte	0x02, 0x4c
        /*0022*/ 	.byte	0x01
	.zero		1


	//----- nvinfo : EIATTR_ANNOTATIONS
	.align		4
        /*0024*/ 	.byte	0x04, 0x55
        /*0026*/ 	.short	(.L_4789 - .L_4788)


	//   ....[0]....
.L_4788:
        /* <DEDUP_REMOVED lines=28> */


	//----- nvinfo : EIATTR_MERCURY_ISA_VERSION
	.align		4
.L_4789:
        /*01d8*/ 	.byte	0x03, 0x5f
        /*01da*/ 	.short	0x0101


	//----- nvinfo : EIATTR_COOP_GROUP_MASK_REGIDS
	.align		4
        /*01dc*/ 	.byte	0x04, 0x29
        /*01de*/ 	.short	(.L_4791 - .L_4790)


	//   ....[0]....
.L_4790:
        /*01e0*/ 	.word	0xffffffff


	//   ....[1]....
        /*01e4*/ 	.word	0xffffffff


	//   ....[2]....
        /*01e8*/ 	.word	0xffffffff


	//   ....[3]....
        /*01ec*/ 	.word	0xffffffff


	//   ....[4]....
        /*01f0*/ 	.word	0xffffffff


	//   ....[5]....
        /*01f4*/ 	.word	0xffffffff


	//   ....[6]....
        /*01f8*/ 	.word	0xffffffff


	//   ....[7]....
        /*01fc*/ 	.word	0xffffffff


	//   ....[8]....
        /*0200*/ 	.word	0xffffffff


	//   ....[9]....
        /*0204*/ 	.word	0xffffffff


	//   ....[10]....
        /*0208*/ 	.word	0x05000077


	//   ....[11]....
        /*020c*/ 	.word	0x05000077


	//   ....[12]....
        /*0210*/ 	.word	0x05000077


	//   ....[13]....
        /*0214*/ 	.word	0x05000077


	//   ....[14]....
        /*0218*/ 	.word	0x05000077


	//   ....[15]....
        /*021c*/ 	.word	0x05000077


	//   ....[16]....
        /*0220*/ 	.word	0x05000077


	//   ....[17]....
        /*0224*/ 	.word	0x05000077


	//   ....[18]....
        /*0228*/ 	.word	0x05000077


	//   ....[19]....
        /*022c*/ 	.word	0x05000077


	//----- nvinfo : EIATTR_COOP_GROUP_INSTR_OFFSETS
	.align		4
.L_4791:
        /*0230*/ 	.byte	0x04, 0x28
        /*0232*/ 	.short	(.L_4793 - .L_4792)


	//   ....[0]....
.L_4792:
        /*0234*/ 	.word	0x00001d00


	//   ....[1]....
        /*0238*/ 	.word	0x00001d20


	//   ....[2]....
        /*023c*/ 	.word	0x00001d40


	//   ....[3]....
        /*0240*/ 	.word	0x00001d60


	//   ....[4]....
        /*0244*/ 	.word	0x00001d80


	//   ....[5]....
        /*0248*/ 	.word	0x00001da0


	//   ....[6]....
        /*024c*/ 	.word	0x00001dc0


	//   ....[7]....
        /*0250*/ 	.word	0x00001de0


	//   ....[8]....
        /*0254*/ 	.word	0x00001df0


	//   ....[9]....
        /*0258*/ 	.word	0x00001e10


	//   ....[10]....
        /*025c*/ 	.word	0x00004600


	//   ....[11]....
        /*0260*/ 	.word	0x00004650


	//   ....[12]....
        /*0264*/ 	.word	0x000046b0


	//   ....[13]....
        /*0268*/ 	.word	0x00004700


	//   ....[14]....
        /*026c*/ 	.word	0x00004760


	//   ....[15]....
        /*0270*/ 	.word	0x000047b0


	//   ....[16]....
        /*0274*/ 	.word	0x00004810


	//   ....[17]....
        /*0278*/ 	.word	0x00004860


	//   ....[18]....
        /*027c*/ 	.word	0x000048c0


	//   ....[19]....
        /*0280*/ 	.word	0x00004910


	//----- nvinfo : EIATTR_EXIT_INSTR_OFFSETS
	.align		4
.L_4793:
        /*0284*/ 	.byte	0x04, 0x1c
        /*0286*/ 	.short	(.L_4795 - .L_4794)


	//   ....[0]....
.L_4794:
        /*0288*/ 	.word	0x000045a0


	//----- nvinfo : EIATTR_MAX_THREADS
	.align		4
.L_4795:
        /*028c*/ 	.byte	0x04, 0x05
        /*028e*/ 	.short	(.L_4797 - .L_4796)
.L_4796:
        /*0290*/ 	.word	0x00000100
        /*0294*/ 	.word	0x00000001
        /*0298*/ 	.word	0x00000001


	//----- nvinfo : EIATTR_CRS_STACK_SIZE
	.align		4
.L_4797:
        /*029c*/ 	.byte	0x04, 0x1e
        /*029e*/ 	.short	(.L_4799 - .L_4798)
.L_4798:
        /*02a0*/ 	.word	0x00000000


	//----- nvinfo : EIATTR_CBANK_PARAM_SIZE
	.align		4
.L_4799:
        /*02a4*/ 	.byte	0x03, 0x19
        /*02a6*/ 	.short	0x0128


	//----- nvinfo : EIATTR_PARAM_CBANK
	.align		4
        /*02a8*/ 	.byte	0x04, 0x0a
        /*02aa*/ 	.short	(.L_4801 - .L_4800)
	.align		4
.L_4800:
        /*02ac*/ 	.word	index@(.nv.constant0._ZN10layer_norm13ln_bwd_kernelINS_13Kernel_traitsIfffffjLj7168ELj1ELj1ELj8ELj16ENS_18Kernel_traits_baseILj7168EfffffjLj256EEEEELb1ELb1ELb0ELb1EEEvNS_9BwdParamsE)
        /*02b0*/ 	.short	0x0210
        /*02b2*/ 	.short	0x0128


	//----- nvinfo : EIATTR_SW_WAR
	.align		4
.L_4801:
        /*02b4*/ 	.byte	0x04, 0x36
        /*02b6*/ 	.short	(.L_4803 - .L_4802)
.L_4802:
        /*02b8*/ 	.word	0x00000008
.L_4803:


//--------------------- .nv.info._ZN10layer_norm22ln_bwd_finalize_kernelINS_22Kernel_traits_finalizeILj7168EfffffjLb1ELj1024ELj4ENS_18Kernel_traits_baseILj7168EfffffjLj1024EEEEELb1ELb0EEEvNS_9BwdParamsE --------------------------
	.section	.nv.info._ZN10layer_norm22ln_bwd_finalize_kernelINS_22Kernel_traits_finalizeILj7168EfffffjLb1ELj1024ELj4ENS_18Kernel_traits_baseILj7168EfffffjLj1024EEEEELb1ELb0EEEvNS_9BwdParamsE,"",@"SHT_CUDA_INFO"
	.sectionflags	@""
	.align	4


	//----- nvinfo : EIATTR_CUDA_API_VERSION
	.align		4
        /*0000*/ 	.byte	0x04, 0x37
        /*0002*/ 	.short	(.L_4805 - .L_4804)
.L_4804:
        /*0004*/ 	.word	0x00000082


	//----- nvinfo : EIATTR_KPARAM_INFO
	.align		4
.L_4805:
        /*0008*/ 	.byte	0x04, 0x17
        /*000a*/ 	.short	(.L_4807 - .L_4806)
.L_4806:
        /*000c*/ 	.word	0x00000000
        /*0010*/ 	.short	0x0000
        /*0012*/ 	.short	0x0000
        /*0014*/ 	.byte	0x00, 0xf0, 0xa1, 0x04


	//----- nvinfo : EIATTR_SPARSE_MMA_MASK
	.align		4
.L_4807:
        /*0018*/ 	.byte	0x03, 0x50
        /*001a*/ 	.short	0x0000


	//----- nvinfo : EIATTR_MAXREG_COUNT
	.align		4
        /*001c*/ 	.byte	0x03, 0x1b
        /*001e*/ 	.short	0x0040


	//----- nvinfo : EIATTR_NUM_BARRIERS
	.align		4
        /*0020*/ 	.byte	0x02, 0x4c
        /*0022*/ 	.byte	0x01
	.zero		1


	//----- nvinfo : EIATTR_MERCURY_ISA_VERSION
	.align		4
        /*0024*/ 	.byte	0x03, 0x5f
        /*0026*/ 	.short	0x0101


	//----- nvinfo : EIATTR_COOP_GROUP_MASK_REGIDS
	.align		4
        /*0028*/ 	.byte	0x04, 0x29
        /*002a*/ 	.short	(.L_4809 - .L_4808)


	//   ....[0]....
.L_4808:
        /*002c*/ 	.word	0xffffffff


	//   ....[1]....
        /*0030*/ 	.word	0xffffffff


	//   ....[2]....
        /*0034*/ 	.word	0xffffffff


	//   ....[3]....
        /*0038*/ 	.word	0xffffffff


	//   ....[4]....
        /*003c*/ 	.word	0xffffffff


	//   ....[5]....
        /*0040*/ 	.word	0xffffffff


	//   ....[6]....
        /*0044*/ 	.word	0xffffffff


	//   ....[7]....
        /*0048*/ 	.word	0xffffffff


	//   ....[8]....
        /*004c*/ 	.word	0xffffffff


	//   ....[9]....
        /*0050*/ 	.word	0xffffffff


	//   ....[10]....
        /*0054*/ 	.word	0xffffffff


	//   ....[11]....
        /*0058*/ 	.word	0xffffffff


	//   ....[12]....
        /*005c*/ 	.word	0xffffffff


	//   ....[13]....
        /*0060*/ 	.word	0xffffffff


	//   ....[14]....
        /*0064*/ 	.word	0xffffffff


	//   ....[15]....
        /*0068*/ 	.word	0x05000014


	//   ....[16]....
        /*006c*/ 	.word	0x05000014


	//   ....[17]....
        /*0070*/ 	.word	0x05000014


	//   ....[18]....
        /*0074*/ 	.word	0x05000014


	//   ....[19]....
        /*0078*/ 	.word	0x05000014


	//   ....[20]....
        /*007c*/ 	.word	0x05000014


	//   ....[21]....
        /*0080*/ 	.word	0x05000014


	//   ....[22]....
        /*0084*/ 	.word	0x05000014


	//   ....[23]....
        /*0088*/ 	.word	0x05000014


	//   ....[24]....
        /*008c*/ 	.word	0x05000014


	//   ....[25]....
        /*0090*/ 	.word	0x05000014


	//   ....[26]....
        /*0094*/ 	.word	0x05000014


	//   ....[27]....
        /*0098*/ 	.word	0x05000014


	//   ....[28]....
        /*009c*/ 	.word	0x05000014


	//   ....[29]....
        /*00a0*/ 	.word	0x05000014


	//----- nvinfo : EIATTR_COOP_GROUP_INSTR_OFFSETS
	.align		4
.L_4809:
        /*00a4*/ 	.byte	0x04, 0x28
        /*00a6*/ 	.short	(.L_4811 - .L_4810)


	//   ....[0]....
.L_4810:
        /*00a8*/ 	.word	0x00000ad0


	//   ....[1]....
        /*00ac*/ 	.word	0x00000ae0


	//   ....[2]....
        /*00b0*/ 	.word	0x00000af0


	//   ....[3]....
        /*00b4*/ 	.word	0x00000b20


	//   ....[4]....
        /*00b8*/ 	.word	0x00000b40


	//   ....[5]....
        /*00bc*/ 	.word	0x00000b50


	//   ....[6]....
        /*00c0*/ 	.word	0x00000b90


	//   ....[7]....
        /*00c4*/ 	.word	0x00000ba0


	//   ....[8]....
        /*00c8*/ 	.word	0x00000bb0


	//   ....[9]....
        /*00cc*/ 	.word	0x00000be0


	//   ....[10]....
        /*00d0*/ 	.word	0x00000c00


	//   ....[11]....
        /*00d4*/ 	.word	0x00000c10


	//   ....[12]....
        /*00d8*/ 	.word	0x00000c40


	//   ....[13]....
        /*00dc*/ 	.word	0x00000c60


	//   ....[14]....
        /*00e0*/ 	.word	0x00000c70


	//   ....[15]....
        /*00e4*/ 	.word	0x00000ef0


	//   ....[16]....
        /*00e8*/ 	.word	0x00000f60


	//   ....[17]....
        /*00ec*/ 	.word	0x00000fd0


	//   ....[18]....
        /*00f0*/ 	.word	0x00001040


	//   ....[19]....
        /*00f4*/ 	.word	0x000010b0


	//   ....[20]....
        /*00f8*/ 	.word	0x00001110


	//   ....[21]....
        /*00fc*/ 	.word	0x00001180


	//   ....[22]....
        /*0100*/ 	.word	0x000011f0


	//   ....[23]....
        /*0104*/ 	.word	0x00001260


	//   ....[24]....
        /*0108*/ 	.word	0x000012d0


	//   ....[25]....
        /*010c*/ 	.word	0x00001330


	//   ....[26]....
        /*0110*/ 	.word	0x000013a0


	//   ....[27]....
        /*0114*/ 	.word	0x00001410


	//   ....[28]....
        /*0118*/ 	.word	0x00001480


	//   ....[29]....
        /*011c*/ 	.word	0x000014f0


	//----- nvinfo : EIATTR_EXIT_INSTR_OFFSETS
	.align		4
.L_4811:
        /*0120*/ 	.byte	0x04, 0x1c
        /*0122*/ 	.short	(.L_4813 - .L_4812)


	//   ....[0]....
.L_4812:
        /*0124*/ 	.word	0x00000070


	//   ....[1]....
        /*0128*/ 	.word	0x00000e90


	//----- nvinfo : EIATTR_MAX_THREADS
	.align		4
.L_4813:
        /*012c*/ 	.byte	0x04, 0x05
        /*012e*/ 	.short	(.L_4815 - .L_4814)
.L_4814:
        /*0130*/ 	.word	0x00000400
        /*0134*/ 	.word	0x00000001
        /*0138*/ 	.word	0x00000001


	//----- nvinfo : EIATTR_CRS_STACK_SIZE
	.align		4
.L_4815:
        /*013c*/ 	.byte	0x04, 0x1e
        /*013e*/ 	.short	(.L_4817 - .L_4816)
.L_4816:
        /*0140*/ 	.word	0x00000000


	//----- nvinfo : EIATTR_CBANK_PARAM_SIZE
	.align		4
.L_4817:
        /*0144*/ 	.byte	0x03, 0x19
        /*0146*/ 	.short	0x0128


	//----- nvinfo : EIATTR_PARAM_CBANK
	.align		4
        /*0148*/ 	.byte	0x04, 0x0a
        /*014a*/ 	.short	(.L_4819 - .L_4818)
	.align		4
.L_4818:
        /*014c*/ 	.word	index@(.nv.constant0._ZN10layer_norm22ln_bwd_finalize_kernelINS_22Kernel_traits_finalizeILj7168EfffffjLb1ELj1024ELj4ENS_18Kernel_traits_baseILj7168EfffffjLj1024EEEEELb1ELb0EEEvNS_9BwdParamsE)
        /*0150*/ 	.short	0x0210
        /*0152*/ 	.short	0x0128


	//----- nvinfo : EIATTR_SW_WAR
	.align		4
.L_4819:
        /*0154*/ 	.byte	0x04, 0x36
        /*0156*/ 	.short	(.L_4821 - .L_4820)
.L_4820:
        /*0158*/ 	.word	0x00000008
.L_4821:


//--------------------- .nv.info._ZN10layer_norm13ln_bwd_kernelINS_13Kernel_traitsIfffffjLj7168ELj1ELj1ELj8ELj16ENS_18Kernel_traits_baseILj7168EfffffjLj256EEEEELb1ELb1ELb1ELb0EEEvNS_9BwdParamsE --------------------------
	.section	.nv.info._ZN10layer_norm13ln_bwd_kernelINS_13Kernel_traitsIfffffjLj7168ELj1ELj1ELj8ELj16ENS_18Kernel_traits_baseILj7168EfffffjLj256EEEEELb1ELb1ELb1ELb0EEEvNS_9BwdParamsE,"",@"SHT_CUDA_INFO"
	.sectionflags	@""
	.align	4


	//----- nvinfo : EIATTR_CUDA_API_VERSION
	.align		4
        /*0000*/ 	.byte	0x04, 0x37
        /*0002*/ 	.short	(.L_4823 - .L_4822)
.L_4822:
        /*0004*/ 	.word	0x00000082


	//----- nvinfo : EIATTR_KPARAM_INFO
	.align		4
.L_4823:
        /*0008*/ 	.byte	0x04, 0x17
        /*000a*/ 	.short	(.L_4825 - .L_4824)
.L_4824:
        /*000c*/ 	.word	0x00000000
        /*0010*/ 	.short	0x0000
        /*0012*/ 	.short	0x0000
        /*0014*/ 	.byte	0x00, 0xf0, 0xa1, 0x04


	//----- nvinfo : EIATTR_SPARSE_MMA_MASK
	.align		4
.L_4825:
        /*0018*/ 	.byte	0x03, 0x50
        /*001a*/ 	.short	0x0000


	//----- nvinfo : EIATTR_MAXREG_COUNT
	.align		4
        /*001c*/ 	.byte	0x03, 0x1b
        /*001e*/ 	.short	0x00ff


	//----- nvinfo : EIATTR_NUM_BARRIERS
	.align		4
        /*0020*/ 	.byte	0x02, 0x4c
        /*0022*/ 	.byte	0x01
	.zero		1


	//----- nvinfo : EIATTR_ANNOTATIONS
	.align		4
        /*0024*/ 	.byte	0x04, 0x55
        /*0026*/ 	.short	(.L_4827 - .L_4826)


	//   ....[0]....
.L_4826:
        /* <DEDUP_REMOVED lines=17> */


	//----- nvinfo : EIATTR_MERCURY_ISA_VERSION
	.align		4
.L_4827:
        /*0120*/ 	.byte	0x03, 0x5f
        /*0122*/ 	.short	0x0101


	//----- nvinfo : EIATTR_COOP_GROUP_MASK_REGIDS
	.align		4
        /*0124*/ 	.byte	0x04, 0x29
        /*0126*/ 	.short	(.L_4829 - .L_4828)


	//   ....[0]....
.L_4828:
        /*0128*/ 	.word	0xffffffff


	//   ....[1]....
        /*012c*/ 	.word	0xffffffff


	//   ....[2]....
        /*0130*/ 	.word	0xffffffff


	//   ....[3]....
        /*0134*/ 	.word	0xffffffff


	//   ....[4]....
        /*0138*/ 	.word	0xffffffff


	//   ....[5]....
        /*013c*/ 	.word	0xffffffff


	//   ....[6]....
        /*0140*/ 	.word	0xffffffff


	//   ....[7]....
        /*0144*/ 	.word	0xffffffff


	//   ....[8]....
        /*0148*/ 	.word	0xffffffff


	//   ....[9]....
        /*014c*/ 	.word	0xffffffff


	//   ....[10]....
        /*0150*/ 	.word	0x050000c3


	//   ....[11]....
        /*0154*/ 	.word	0x050000c3


	//   ....[12]....
        /*0158*/ 	.word	0x050000c3


	//   ....[13]....
        /*015c*/ 	.word	0x050000c3


	//   ....[14]....
        /*0160*/ 	.word	0x050000c3


	//   ....[15]....
        /*0164*/ 	.word	0x050000c3


	//   ....[16]....
        /*0168*/ 	.word	0x050000c3


	//   ....[17]....
        /*016c*/ 	.word	0x050000c3


	//   ....[18]....
        /*0170*/ 	.word	0x050000c3


	//   ....[19]....
        /*0174*/ 	.word	0x050000c3


	//----- nvinfo : EIATTR_COOP_GROUP_INSTR_OFFSETS
	.align		4
.L_4829:
        /*0178*/ 	.byte	0x04, 0x28
        /*017a*/ 	.short	(.L_4831 - .L_4830)


	//   ....[0]....
.L_4830:
        /*017c*/ 	.word	0x00002870


	//   ....[1]....
        /*0180*/ 	.word	0x00002890


	//   ....[2]....
        /*0184*/ 	.word	0x000028b0


	//   ....[3]....
        /*0188*/ 	.word	0x000028d0


	//   ....[4]....
        /*018c*/ 	.word	0x000028f0


	//   ....[5]....
        /*0190*/ 	.word	0x00002910


	//   ....[6]....
        /*0194*/ 	.word	0x00002930


	//   ....[7]....
        /*0198*/ 	.word	0x00002950


	//   ....[8]....
        /*019c*/ 	.word	0x00002970


	//   ....[9]....
        /*01a0*/ 	.word	0x00002980


	//   ....[10]....
        /*01a4*/ 	.word	0x00006980


	//   ....[11]....
        /*01a8*/ 	.word	0x000069f0


	//   ....[12]....
        /*01ac*/ 	.word	0x00006a60


	//   ....[13]....
        /*01b0*/ 	.word	0x00006ad0


	//   ....[14]....
        /*01b4*/ 	.word	0x00006b40


	//   ....[15]....
        /*01b8*/ 	.word	0x00006bb0


	//   ....[16]....
        /*01bc*/ 	.word	0x00006c20


	//   ....[17]....
        /*01c0*/ 	.word	0x00006c90


	//   ....[18]....
        /*01c4*/ 	.word	0x00006d00


	//   ....[19]....
        /*01c8*/ 	.word	0x00006d50


	//----- nvinfo : EIATTR_EXIT_INSTR_OFFSETS
	.align		4
.L_4831:
        /*01cc*/ 	.byte	0x04, 0x1c
        /*01ce*/ 	.short	(.L_4833 - .L_4832)


	//   ....[0]....
.L_4832:
        /*01d0*/ 	.word	0x00006880


	//   ....[1]....
        /*01d4*/ 	.word	0x00006920


	//----- nvinfo : EIATTR_MAX_THREADS
	.align		4
.L_4833:
        /*01d8*/ 	.byte	0x04, 0x05
        /*01da*/ 	.short	(.L_4835 - .L_4834)
.L_4834:
        /*01dc*/ 	.word	0x00000100
        /*01e0*/ 	.word	0x00000001
        /*01e4*/ 	.word	0x00000001


	//----- nvinfo : EIATTR_CRS_STACK_SIZE
	.align		4
.L_4835:
        /*01e8*/ 	.byte	0x04, 0x1e
        /*01ea*/ 	.short	(.L_4837 - .L_4836)
.L_4836:
        /*01ec*/ 	.word	0x00000000


	//----- nvinfo : EIATTR_CBANK_PARAM_SIZE
	.align		4
.L_4837:
        /*01f0*/ 	.byte	0x03, 0x19
        /*01f2*/ 	.short	0x0128


	//----- nvinfo : EIATTR_PARAM_CBANK
	.align		4
        /*01f4*/ 	.byte	0x04, 0x0a
        /*01f6*/ 	.short	(.L_4839 - .L_4838)
	.align		4
.L_4838:
        /*01f8*/ 	.word	index@(.nv.constant0._ZN10layer_norm13ln_bwd_kernelINS_13Kernel_traitsIfffffjLj7168ELj1ELj1ELj8ELj16ENS_18Kernel_traits_baseILj7168EfffffjLj256EEEEELb1ELb1ELb1ELb0EEEvNS_9BwdParamsE)
        /*01fc*/ 	.short	0x0210
        /*01fe*/ 	.short	0x0128


	//----- nvinfo : EIATTR_SW_WAR
	.align		4
.L_4839:
        /*0200*/ 	.byte	0x04, 0x36
        /*0202*/ 	.short	(.L_4841 - .L_4840)
.L_4840:
        /*0204*/ 	.word	0x00000008
.L_4841:


//--------------------- .nv.info._ZN10layer_norm22ln_bwd_finalize_kernelINS_22Kernel_traits_finalizeILj7168EfffffjLb1ELj1024ELj4ENS_18Kernel_traits_baseILj7168EfffffjLj1024EEEEELb1ELb1EEEvNS_9BwdParamsE --------------------------
	.section	.nv.info._ZN10layer_norm22ln_bwd_finalize_kernelINS_22Kernel_traits_finalizeILj7168EfffffjLb1ELj1024ELj4ENS_18Kernel_traits_baseILj7168EfffffjLj1024EEEEELb1ELb1EEEvNS_9BwdParamsE,"",@"SHT_CUDA_INFO"
	.sectionflags	@""
	.align	4


	//----- nvinfo : EIATTR_CUDA_API_VERSION
	.align		4
        /*0000*/ 	.byte	0x04, 0x37
        /*0002*/ 	.short	(.L_4843 - .L_4842)
.L_4842:
        /*0004*/ 	.word	0x00000082


	//----- nvinfo : EIATTR_KPARAM_INFO
	.align		4
.L_4843:
        /*0008*/ 	.byte	0x04, 0x17
        /*000a*/ 	.short	(.L_4845 - .L_4844)
.L_4844:
        /*000c*/ 	.word	0x00000000
        /*0010*/ 	.short	0x0000
        /*0012*/ 	.short	0x0000
        /*0014*/ 	.byte	0x00, 0xf0, 0xa1, 0x04


	//----- nvinfo : EIATTR_SPARSE_MMA_MASK
	.align		4
.L_4845:
        /*0018*/ 	.byte	0x03, 0x50
        /*001a*/ 	.short	0x0000


	//----- nvinfo : EIATTR_MAXREG_COUNT
	.align		4
        /*001c*/ 	.byte	0x03, 0x1b
        /*001e*/ 	.short	0x0040


	//----- nvinfo : EIATTR_NUM_BARRIERS
	.align		4
        /*0020*/ 	.byte	0x02, 0x4c
        /*0022*/ 	.byte	0x01
	.zero		1


	//----- nvinfo : EIATTR_MERCURY_ISA_VERSION
	.align		4
        /*0024*/ 	.byte	0x03, 0x5f
        /*0026*/ 	.short	0x0101


	//----- nvinfo : EIATTR_COOP_GROUP_MASK_REGIDS
	.align		4
        /*0028*/ 	.byte	0x04, 0x29
        /*002a*/ 	.short	(.L_4847 - .L_4846)


	//   ....[0]....
.L_4846:
        /*002c*/ 	.word	0xffffffff


	//   ....[1]....
        /*0030*/ 	.word	0xffffffff


	//   ....[2]....
        /*0034*/ 	.word	0xffffffff


	//   ....[3]....
        /*0038*/ 	.word	0xffffffff


	//   ....[4]....
        /*003c*/ 	.word	0xffffffff


	//   ....[5]....
        /*0040*/ 	.word	0xffffffff


	//   ....[6]....
        /*0044*/ 	.word	0xffffffff


	//   ....[7]....
        /*0048*/ 	.word	0xffffffff


	//   ....[8]....
        /*004c*/ 	.word	0xffffffff


	//   ....[9]....
        /*0050*/ 	.word	0xffffffff


	//   ....[10]....
        /*0054*/ 	.word	0xffffffff


	//   ....[11]....
        /*0058*/ 	.word	0xffffffff


	//   ....[12]....
        /*005c*/ 	.word	0xffffffff


	//   ....[13]....
        /*0060*/ 	.word	0xffffffff


	//   ....[14]....
        /*0064*/ 	.word	0xffffffff


	//   ....[15]....
        /*0068*/ 	.word	0x05000014


	//   ....[16]....
        /*006c*/ 	.word	0x05000014


	//   ....[17]....
        /*0070*/ 	.word	0x05000014


	//   ....[18]....
        /*0074*/ 	.word	0x05000014


	//   ....[19]....
        /*0078*/ 	.word	0x05000014


	//   ....[20]....
        /*007c*/ 	.word	0x05000014


	//   ....[21]....
        /*0080*/ 	.word	0x05000014


	//   ....[22]....
        /*0084*/ 	.word	0x05000014


	//   ....[23]....
        /*0088*/ 	.word	0x05000014


	//   ....[24]....
        /*008c*/ 	.word	0x05000014


	//   ....[25]....
        /*0090*/ 	.word	0x05000014


	//   ....[26]....
        /*0094*/ 	.word	0x05000014


	//   ....[27]....
        /*0098*/ 	.word	0x05000014


	//   ....[28]....
        /*009c*/ 	.word	0x05000014


	//   ....[29]....
        /*00a0*/ 	.word	0x05000014


	//----- nvinfo : EIATTR_COOP_GROUP_INSTR_OFFSETS
	.align		4
.L_4847:
        /*00a4*/ 	.byte	0x04, 0x28
        /*00a6*/ 	.short	(.L_4849 - .L_4848)


	//   ....[0]....
.L_4848:
        /*00a8*/ 	.word	0x00000ab0


	//   ....[1]....
        /*00ac*/ 	.word	0x00000ac0


	//   ....[2]....
        /*00b0*/ 	.word	0x00000ad0


	//   ....[3]....
        /*00b4*/ 	.word	0x00000b00


	//   ....[4]....
        /*00b8*/ 	.word	0x00000b20


	//   ....[5]....
        /*00bc*/ 	.word	0x00000b30


	//   ....[6]....
        /*00c0*/ 	.word	0x00000b60


	//   ....[7]....
        /*00c4*/ 	.word	0x00000b80


	//   ....[8]....
        /*00c8*/ 	.word	0x00000b90


	//   ....[9]....
        /*00cc*/ 	.word	0x00000bc0


	//   ....[10]....
        /*00d0*/ 	.word	0x00000be0


	//   ....[11]....
        /*00d4*/ 	.word	0x00000bf0


	//   ....[12]....
        /*00d8*/ 	.word	0x00000c20


	//   ....[13]....
        /*00dc*/ 	.word	0x00000c40


	//   ....[14]....
        /*00e0*/ 	.word	0x00000c50


	//   ....[15]....
        /*00e4*/ 	.word	0x00000eb0


	//   ....[16]....
        /*00e8*/ 	.word	0x00000f20


	//   ....[17]....
        /*00ec*/ 	.word	0x00000f90


	//   ....[18]....
        /*00f0*/ 	.word	0x00001000


	//   ....[19]....
        /*00f4*/ 	.word	0x00001070


	//   ....[20]....
        /*00f8*/ 	.word	0x000010d0


	//   ....[21]....
        /*00fc*/ 	.word	0x00001140


	//   ....[22]....
        /*0100*/ 	.word	0x000011b0


	//   ....[23]....
        /*0104*/ 	.word	0x00001220


	//   ....[24]....
        /*0108*/ 	.word	0x00001290


	//   ....[25]....
        /*010c*/ 	.word	0x000012f0


	//   ....[26]....
        /*0110*/ 	.word	0x00001360


	//   ....[27]....
        /*0114*/ 	.word	0x000013d0


	//   ....[28]....
        /*0118*/ 	.word	0x00001440


	//   ....[29]....
        /*011c*/ 	.word	0x000014b0


	//----- nvinfo : EIATTR_EXIT_INSTR_OFFSETS
	.align		4
.L_4849:
        /*0120*/ 	.byte	0x04, 0x1c
        /*0122*/ 	.short	(.L_4851 - .L_4850)


	//   ....[0]....
.L_4850:
        /*0124*/ 	.word	0x00000070


	//   ....[1]....
        /*0128*/ 	.word	0x00000e50


	//----- nvinfo : EIATTR_MAX_THREADS
	.align		4
.L_4851:
        /*012c*/ 	.byte	0x04, 0x05
        /*012e*/ 	.short	(.L_4853 - .L_4852)
.L_4852:
        /*0130*/ 	.word	0x00000400
        /*0134*/ 	.word	0x00000001
        /*0138*/ 	.word	0x00000001


	//----- nvinfo : EIATTR_CRS_STACK_SIZE
	.align		4
.L_4853:
        /*013c*/ 	.byte	0x04, 0x1e
        /*013e*/ 	.short	(.L_4855 - .L_4854)
.L_4854:
        /*0140*/ 	.word	0x00000000


	//----- nvinfo : EIATTR_CBANK_PARAM_SIZE
	.align		4
.L_4855:
        /*0144*/ 	.byte	0x03, 0x19
        /*0146*/ 	.short	0x0128


	//----- nvinfo : EIATTR_PARAM_CBANK
	.align		4
        /*0148*/ 	.byte	0x04, 0x0a
        /*014a*/ 	.short	(.L_4857 - .L_4856)
	.align		4
.L_4856:
        /*014c*/ 	.word	index@(.nv.constant0._ZN10layer_norm22ln_bwd_finalize_kernelINS_22Kernel_traits_finalizeILj7168EfffffjLb1ELj1024ELj4ENS_18Kernel_traits_baseILj7168EfffffjLj1024EEEEELb1ELb1EEEvNS_9BwdParamsE)
        /*0150*/ 	.short	0x0210
        /*0152*/ 	.short	0x0128


	//----- nvinfo : EIATTR_SW_WAR
	.align		4
.L_4857:
        /*0154*/ 	.byte	0x04, 0x36
        /*0156*/ 	.short	(.L_4859 - .L_4858)
.L_4858:
        /*0158*/ 	.word	0x00000008
.L_4859:


//--------------------- .nv.info._ZN10layer_norm13ln_bwd_kernelINS_13Kernel_traitsIfffffjLj7168ELj1ELj1ELj8ELj16ENS_18Kernel_traits_baseILj7168EfffffjLj256EEEEELb1ELb1ELb1ELb1EEEvNS_9BwdParamsE --------------------------
	.section	.nv.info._ZN10layer_norm13ln_bwd_kernelINS_13Kernel_traitsIfffffjLj7168ELj1ELj1ELj8ELj16ENS_18Kernel_traits_baseILj7168EfffffjLj256EEEEELb1ELb1ELb1ELb1EEEvNS_9BwdParamsE,"",@"SHT_CUDA_INFO"
	.sectionflags	@""
	.align	4


	//----- nvinfo : EIATTR_CUDA_API_VERSION
	.align		4
        /*0000*/ 	.byte	0x04, 0x37
        /*0002*/ 	.short	(.L_4861 - .L_4860)
.L_4860:
        /*0004*/ 	.word	0x00000082


	//----- nvinfo : EIATTR_KPARAM_INFO
	.align		4
.L_4861:
        /*0008*/ 	.byte	0x04, 0x17
        /*000a*/ 	.short	(.L_4863 - .L_4862)
.L_4862:
        /*000c*/ 	.word	0x00000000
        /*0010*/ 	.short	0x0000
        /*0012*/ 	.short	0x0000
        /*0014*/ 	.byte	0x00, 0xf0, 0xa1, 0x04


	//----- nvinfo : EIATTR_SPARSE_MMA_MASK
	.align		4
.L_4863:
        /*0018*/ 	.byte	0x03, 0x50
        /*001a*/ 	.short	0x0000


	//----- nvinfo : EIATTR_MAXREG_COUNT
	.align		4
        /*001c*/ 	.byte	0x03, 0x1b
        /*001e*/ 	.short	0x00ff


	//----- nvinfo : EIATTR_NUM_BARRIERS
	.align		4
        /*0020*/ 	.byte	0x02, 0x4c
        /*0022*/ 	.byte	0x01
	.zero		1


	//----- nvinfo : EIATTR_ANNOTATIONS
	.align		4
        /*0024*/ 	.byte	0x04, 0x55
        /*0026*/ 	.short	(.L_4865 - .L_4864)


	//   ....[0]....
.L_4864:
        /* <DEDUP_REMOVED lines=33> */


	//----- nvinfo : EIATTR_MERCURY_ISA_VERSION
	.align		4
.L_4865:
        /*0220*/ 	.byte	0x03, 0x5f
        /*0222*/ 	.short	0x0101


	//----- nvinfo : EIATTR_COOP_GROUP_MASK_REGIDS
	.align		4
        /*0224*/ 	.byte	0x04, 0x29
        /*0226*/ 	.short	(.L_4867 - .L_4866)


	//   ....[0]....
.L_4866:
        /*0228*/ 	.word	0xffffffff


	//   ....[1]....
        /*022c*/ 	.word	0xffffffff


	//   ....[2]....
        /*0230*/ 	.word	0xffffffff


	//   ....[3]....
        /*0234*/ 	.word	0xffffffff


	//   ....[4]....
        /*0238*/ 	.word	0xffffffff


	//   ....[5]....
        /*023c*/ 	.word	0xffffffff


	//   ....[6]....
        /*0240*/ 	.word	0xffffffff


	//   ....[7]....
        /*0244*/ 	.word	0xffffffff


	//   ....[8]....
        /*0248*/ 	.word	0xffffffff


	//   ....[9]....
        /*024c*/ 	.word	0xffffffff


	//   ....[10]....
        /*0250*/ 	.word	0x050000bf


	//   ....[11]....
        /*0254*/ 	.word	0x050000bf


	//   ....[12]....
        /*0258*/ 	.word	0x050000bf


	//   ....[13]....
        /*025c*/ 	.word	0x050000bf


	//   ....[14]....
        /*0260*/ 	.word	0x050000bf


	//   ....[15]....
        /*0264*/ 	.word	0x050000bf


	//   ....[16]....
        /*0268*/ 	.word	0x050000bf


	//   ....[17]....
        /*026c*/ 	.word	0x050000bf


	//   ....[18]....
        /*0270*/ 	.word	0x050000bf


	//   ....[19]....
        /*0274*/ 	.word	0x050000bf


	//----- nvinfo : EIATTR_COOP_GROUP_INSTR_OFFSETS
	.align		4
.L_4867:
        /*0278*/ 	.byte	0x04, 0x28
        /*027a*/ 	.short	(.L_4869 - .L_4868)


	//   ....[0]....
.L_4868:
        /*027c*/ 	.word	0x00002220


	//   ....[1]....
        /*0280*/ 	.word	0x00002240


	//   ....[2]....
        /*0284*/ 	.word	0x00002260


	//   ....[3]....
        /*0288*/ 	.word	0x00002280


	//   ....[4]....
        /*028c*/ 	.word	0x000022a0


	//   ....[5]....
        /*0290*/ 	.word	0x000022c0


	//   ....[6]....
        /*0294*/ 	.word	0x000022e0


	//   ....[7]....
        /*0298*/ 	.word	0x00002300


	//   ....[8]....
        /*029c*/ 	.word	0x00002320


	//   ....[9]....
        /*02a0*/ 	.word	0x00002330


	//   ....[10]....
        /*02a4*/ 	.word	0x000059d0


	//   ....[11]....
        /*02a8*/ 	.word	0x00005a40


	//   ....[12]....
        /*02ac*/ 	.word	0x00005ab0


	//   ....[13]....
        /*02b0*/ 	.word	0x00005b10


	//   ....[14]....
        /*02b4*/ 	.word	0x00005b80


	//   ....[15]....
        /*02b8*/ 	.word	0x00005be0


	//   ....[16]....
        /*02bc*/ 	.word	0x00005c50


	//   ....[17]....
        /*02c0*/ 	.word	0x00005cb0


	//   ....[18]....
        /*02c4*/ 	.word	0x00005d20


	//   ....[19]....
        /*02c8*/ 	.word	0x00005d70


	//----- nvinfo : EIATTR_EXIT_INSTR_OFFSETS
	.align		4
.L_4869:
        /*02cc*/ 	.byte	0x04, 0x1c
        /*02ce*/ 	.short	(.L_4871 - .L_4870)


	//   ....[0]....
.L_4870:
        /*02d0*/ 	.word	0x00005980


	//----- nvinfo : EIATTR_MAX_THREADS
	.align		4
.L_4871:
        /*02d4*/ 	.byte	0x04, 0x05
        /*02d6*/ 	.short	(.L_4873 - .L_4872)
.L_4872:
        /*02d8*/ 	.word	0x00000100
        /*02dc*/ 	.word	0x00000001
        /*02e0*/ 	.word	0x00000001


	//----- nvinfo : EIATTR_CRS_STACK_SIZE
	.align		4
.L_4873:
        /*02e4*/ 	.byte	0x04, 0x1e
        /*02e6*/ 	.short	(.L_4875 - .L_4874)
.L_4874:
        /*02e8*/ 	.word	0x00000000


	//----- nvinfo : EIATTR_CBANK_PARAM_SIZE
	.align		4
.L_4875:
        /*02ec*/ 	.byte	0x03, 0x19
        /*02ee*/ 	.short	0x0128


	//----- nvinfo : EIATTR_PARAM_CBANK
	.align		4
        /*02f0*/ 	.byte	0x04, 0x0a
        /*02f2*/ 	.short	(.L_4877 - .L_4876)
	.align		4
.L_4876:
        /*02f4*/ 	.word	index@(.nv.constant0._ZN10layer_norm13ln_bwd_kernelINS_13Kernel_traitsIfffffjLj7168ELj1ELj1ELj8ELj16ENS_18Kernel_traits_baseILj7168EfffffjLj256EEEEELb1ELb1ELb1ELb1EEEvNS_9BwdParamsE)
        /*02f8*/ 	.short	0x0210
        /*02fa*/ 	.short	0x0128


	//----- nvinfo : EIATTR_SW_WAR
	.align		4
.L_4877:
        /*02fc*/ 	.byte	0x04, 0x36
        /*02fe*/ 	.short	(.L_4879 - .L_4878)
.L_4878:
        /*0300*/ 	.word	0x00000008
.L_4879:


//--------------------- .nv.callgraph             --------------------------
	.section	.nv.callgraph,"",@"SHT_CUDA_CALLGRAPH"
	.align	4
	.sectionentsize	8
	.align		4
        /*0000*/ 	.word	0x00000000
	.align		4
        /*0004*/ 	.word	0xffffffff
	.align		4
        /*0008*/ 	.word	0x00000000
	.align		4
        /*000c*/ 	.word	0xfffffffe
	.align		4
        /*0010*/ 	.word	0x00000000
	.align		4
        /*0014*/ 	.word	0xfffffffd
	.align		4
        /*0018*/ 	.word	0x00000000
	.align		4
        /*001c*/ 	.word	0xfffffffc


//--------------------- .text._ZN10layer_norm13ln_bwd_kernelINS_13Kernel_traitsI13__nv_bfloat16S2_S2_S2_fjLj7168ELj1ELj1ELj8ELj8ENS_18Kernel_traits_baseILj7168ES2_S2_S2_S2_fjLj256EEEEELb0ELb0ELb0ELb0EEEvNS_9BwdParamsE --------------------------
	.section	.text._ZN10layer_norm13ln_bwd_kernelINS_13Kernel_traitsI13__nv_bfloat16S2_S2_S2_fjLj7168ELj1ELj1ELj8ELj8ENS_18Kernel_traits_baseILj7168ES2_S2_S2_S2_fjLj256EEEEELb0ELb0ELb0ELb0EEEvNS_9BwdParamsE,"ax",@progbits
	.align	128
        .global         _ZN10layer_norm13ln_bwd_kernelINS_13Kernel_traitsI13__nv_bfloat16S2_S2_S2_fjLj7168ELj1ELj1ELj8ELj8ENS_18Kernel_traits_baseILj7168ES2_S2_S2_S2_fjLj256EEEEELb0ELb0ELb0ELb0EEEvNS_9BwdParamsE
        .type           _ZN10layer_norm13ln_bwd_kernelINS_13Kernel_traitsI13__nv_bfloat16S2_S2_S2_fjLj7168ELj1ELj1ELj8ELj8ENS_18Kernel_traits_baseILj7168ES2_S2_S2_S2_fjLj256EEEEELb0ELb0ELb0ELb0EEEvNS_9BwdParamsE,@function
        .size           _ZN10layer_norm13ln_bwd_kernelINS_13Kernel_traitsI13__nv_bfloat16S2_S2_S2_fjLj7168ELj1ELj1ELj8ELj8ENS_18Kernel_traits_baseILj7168ES2_S2_S2_S2_fjLj256EEEEELb0ELb0ELb0ELb0EEEvNS_9BwdParamsE,(.L_x_15162 - _ZN10layer_norm13ln_bwd_kernelINS_13Kernel_traitsI13__nv_bfloat16S2_S2_S2_fjLj7168ELj1ELj1ELj8ELj8ENS_18Kernel_traits_baseILj7168ES2_S2_S2_S2_fjLj256EEEEELb0ELb0ELb0ELb0EEEvNS_9BwdParamsE)
        .other          _ZN10layer_norm13ln_bwd_kernelINS_13Kernel_traitsI13__nv_bfloat16S2_S2_S2_fjLj7168ELj1ELj1ELj8ELj8ENS_18Kernel_traits_baseILj7168ES2_S2_S2_S2_fjLj256EEEEELb0ELb0ELb0ELb0EEEvNS_9BwdParamsE,@"STO_CUDA_ENTRY STV_DEFAULT"
_ZN10layer_norm13ln_bwd_kernelINS_13Kernel_traitsI13__nv_bfloat16S2_S2_S2_fjLj7168ELj1ELj1ELj8ELj8ENS_18Kernel_traits_baseILj7168ES2_S2_S2_S2_fjLj256EEEEELb0ELb0ELb0ELb0EEEvNS_9BwdParamsE:
.text._ZN10layer_norm13ln_bwd_kernelINS_13Kernel_traitsI13__nv_bfloat16S2_S2_S2_fjLj7168ELj1ELj1ELj8ELj8ENS_18Kernel_traits_baseILj7168ES2_S2_S2_S2_fjLj256EEEEELb0ELb0ELb0ELb0EEEvNS_9BwdParamsE:
[----:B------:R-:W-:Y:S01]  /*0000*/  LDC R1, c[0x0][0x28] ;  /* 0x00000a00ff017b82 */ /* 0x000fe20000000800 */
[----:B------:R-:W0:Y:S01]  /*0010*/  S2R R0, SR_TID.X ;  /* 0x0000000000007919 */ /* 0x000e220000002100 */
[----:B------:R-:W-:-:S06]  /*0020*/  ULDC UR4, c[0x0][0x218] ;  /* 0x0000860000047ab9 */ /* 0x000fcc0000000800 */
[----:B------:R-:W1:Y:S01]  /*0030*/  S2UR UR6, SR_CTAID.X ;  /* 0x00000000000679c3 */ /* 0x000e620000002500 */
[----:B------:R-:W-:Y:S01]  /*0040*/  MOV R41, UR4 ;  /* 0x0000000400297c02 */ /* 0x000fe20008000f00 */
[----:B------:R-:W-:Y:S01]  /*0050*/  ULDC.64 UR4, c[0x0][0x208] ;  /* 0x0000820000047ab9 */ /* 0x000fe20000000a00 */
[----:B------:R-:W-:Y:S01]  /*0060*/  ULDC UR7, c[0x0][0x214] ;  /* 0x0000850000077ab9 */ /* 0x000fe20000000800 */
[----:B------:R-:W-:Y:S01]  /*0070*/  ULDC UR13, c[0x0][0x218] ;  /* 0x00008600000d7ab9 */ /* 0x000fe20000000800 */
[----:B------:R-:W-:Y:S01]  /*0080*/  SHF.R.S32.HI R2, RZ, 0x1f, R41 ;  /* 0x0000001fff027819 */ /* 0x000fe20000011429 */
[----:B------:R-:W-:Y:S01]  /*0090*/  ULDC UR12, c[0x0][0x290] ;  /* 0x0000a400000c7ab9 */ /* 0x000fe20000000800 */
[----:B------:R-:W-:Y:S01]  /*00a0*/  ULDC.64 UR8, c[0x0][0x2c8] ;  /* 0x0000b20000087ab9 */ /* 0x000fe20000000a00 */
[----:B------:R-:W-:Y:S01]  /*00b0*/  ULDC.64 UR10, c[0x0][0x238] ;  /* 0x00008e00000a7ab9 */ /* 0x000fe20000000a00 */
[----:B------:R-:W-:Y:S01]  /*00c0*/  LEA.HI R2, R2, R41, RZ, 0x2 ;  /* 0x0000002902027211 */ /* 0x000fe200078f10ff */
[----:B------:R-:W-:Y:S01]  /*00d0*/  ULDC.64 UR14, c[0x0][0x308] ;  /* 0x0000c200000e7ab9 */ /* 0x000fe20000000a00 */
[----:B------:R-:W-:Y:S01]  /*00e0*/  ULDC.64 UR16, c[0x0][0x210] ;  /* 0x0000840000107ab9 */ /* 0x000fe20000000a00 */
[----:B0-----:R-:W-:-:S04]  /*00f0*/  LOP3.LUT R40, R0, 0xff, RZ, 0xc0, !PT ;  /* 0x000000ff00287812 */ /* 0x001fc800078ec0ff */
[----:B------:R-:W-:Y:S02]  /*0100*/  LOP3.LUT R3, R40, 0xff, RZ, 0x3c, !PT ;  /* 0x000000ff28037812 */ /* 0x000fe400078e3cff */
[----:B------:R-:W-:Y:S02]  /*0110*/  MOV R31, R40 ;  /* 0x00000028001f7202 */ /* 0x000fe40000000f00 */
[----:B------:R-:W-:-:S04]  /*0120*/  LEA.HI.SX32 R20, R2, R3, 0x1e ;  /* 0x0000000302147211 */ /* 0x000fc800078ff2ff */
[C---:B------:R-:W-:Y:S02]  /*0130*/  LOP3.LUT P6, RZ, R20.reuse, 0xffffff00, RZ, 0xc0, !PT ;  /* 0xffffff0014ff7812 */ /* 0x040fe400078cc0ff */
[C---:B------:R-:W-:Y:S02]  /*0140*/  ISETP.GE.U32.AND P1, PT, R20.reuse, 0x200, PT ;  /* 0x000002001400780c */ /* 0x040fe40003f26070 */
[C---:B------:R-:W-:Y:S02]  /*0150*/  ISETP.GE.U32.AND P5, PT, R20.reuse, 0x300, PT ;  /* 0x000003001400780c */ /* 0x040fe40003fa6070 */
[C---:B------:R-:W-:Y:S02]  /*0160*/  ISETP.GE.U32.AND P4, PT, R20.reuse, 0x400, PT ;  /* 0x000004001400780c */ /* 0x040fe40003f86070 */
[C---:B------:R-:W-:Y:S02]  /*0170*/  ISETP.GE.U32.AND P3, PT, R20.reuse, 0x500, PT ;  /* 0x000005001400780c */ /* 0x040fe40003f66070 */
[----:B------:R-:W-:-:S02]  /*0180*/  ISETP.GE.U32.AND P2, PT, R20, 0x600, PT ;  /* 0x000006001400780c */ /* 0x000fc40003f46070 */
[----:B------:R-:W-:Y:S01]  /*0190*/  ISETP.GE.U32.AND P0, PT, R20, 0x700, PT ;  /* 0x000007001400780c */ /* 0x000fe20003f06070 */
[----:B------:R-:W0:Y:S01]  /*01a0*/  @P6 LDC.64 R2, c[0x0][0x260] ;  /* 0x00009800ff026b82 */ /* 0x000e220000000a00 */
[----:B------:R-:W-:Y:S02]  /*01b0*/  P2R R34, PR, RZ, 0x40 ;  /* 0x00000040ff227803 */ /* 0x000fe40000000000 */
[----:B------:R-:W-:Y:S02]  /*01c0*/  P2R R39, PR, RZ, 0x1 ;  /* 0x00000001ff277803 */ /* 0x000fe40000000000 */
[----:B------:R-:W-:Y:S02]  /*01d0*/  CS2R R100, SRZ ;  /* 0x0000000000647805 */ /* 0x000fe4000001ff00 */
[----:B------:R-:W-:Y:S01]  /*01e0*/  P2R R37, PR, RZ, 0x2 ;  /* 0x00000002ff257803 */ /* 0x000fe20000000000 */
[----:B------:R-:W2:Y:S08]  /*01f0*/  @P1 LDC.64 R16, c[0x0][0x260] ;  /* 0x00009800ff101b82 */ /* 0x000eb00000000a00 */
[----:B------:R-:W3:Y:S08]  /*0200*/  @P5 LDC.64 R22, c[0x0][0x260] ;  /* 0x00009800ff165b82 */ /* 0x000ef00000000a00 */
[----:B------:R-:W4:Y:S01]  /*0210*/  @P4 LDC.64 R24, c[0x0][0x260] ;  /* 0x00009800ff184b82 */ /* 0x000f220000000a00 */
[C---:B0-----:R-:W-:Y:S01]  /*0220*/  @P6 IMAD.WIDE.U32 R2, R31.reuse, 0x8, R2 ;  /* 0x000000081f026825 */ /* 0x041fe200078e0002 */
[----:B------:R-:W-:-:S04]  /*0230*/  @P6 LOP3.LUT R31, R31, 0x100, RZ, 0xfc, !PT ;  /* 0x000001001f1f6812 */ /* 0x000fc800078efcff */
[----:B------:R1:W5:Y:S02]  /*0240*/  @P6 LDG.E.64 R4, desc[UR4][R2.64] ;  /* 0x0000000402046981 */ /* 0x000364000c1e1b00 */
[----:B------:R-:W0:Y:S01]  /*0250*/  @P3 LDC.64 R26, c[0x0][0x260] ;  /* 0x00009800ff1a3b82 */ /* 0x000e220000000a00 */
[----:B--2---:R-:W-:-:S04]  /*0260*/  @P1 IMAD.WIDE.U32 R20, R31, 0x8, R16 ;  /* 0x000000081f141825 */ /* 0x004fc800078e0010 */
[----:B------:R-:W-:Y:S01]  /*0270*/  @P1 VIADD R31, R31, 0x100 ;  /* 0x000001001f1f1836 */ /* 0x000fe20000000000 */
[----:B------:R2:W5:Y:S02]  /*0280*/  @P1 LDG.E.64 R6, desc[UR4][R20.64] ;  /* 0x0000000414061981 */ /* 0x000564000c1e1b00 */
[----:B------:R-:W1:Y:S01]  /*0290*/  @P2 LDC.64 R28, c[0x0][0x260] ;  /* 0x00009800ff1c2b82 */ /* 0x000e620000000a00 */
[C---:B---3--:R-:W-:Y:S01]  /*02a0*/  @P5 IMAD.WIDE.U32 R22, R31.reuse, 0x8, R22 ;  /* 0x000000081f165825 */ /* 0x048fe200078e0016 */
[----:B------:R-:W-:-:S04]  /*02b0*/  @P5 IADD3 R31, R31, 0x100, RZ ;  /* 0x000001001f1f5810 */ /* 0x000fc80007ffe0ff */
[----:B------:R2:W5:Y:S01]  /*02c0*/  @P5 LDG.E.64 R8, desc[UR4][R22.64] ;  /* 0x0000000416085981 */ /* 0x000562000c1e1b00 */
[C---:B----4-:R-:W-:Y:S01]  /*02d0*/  @P4 IMAD.WIDE.U32 R24, R31.reuse, 0x8, R24 ;  /* 0x000000081f184825 */ /* 0x050fe200078e0018 */
[----:B------:R-:W-:Y:S01]  /*02e0*/  @P4 IADD3 R31, R31, 0x100, RZ ;  /* 0x000001001f1f4810 */ /* 0x000fe20007ffe0ff */
[----:B------:R-:W3:Y:S03]  /*02f0*/  @P0 LDC.64 R16, c[0x0][0x260] ;  /* 0x00009800ff100b82 */ /* 0x000ee60000000a00 */
[----:B------:R2:W5:Y:S01]  /*0300*/  @P4 LDG.E.64 R10, desc[UR4][R24.64] ;  /* 0x00000004180a4981 */ /* 0x000562000c1e1b00 */
[----:B0-----:R-:W-:-:S04]  /*0310*/  @P3 IMAD.WIDE.U32 R26, R31, 0x8, R26 ;  /* 0x000000081f1a3825 */ /* 0x001fc800078e001a */
[----:B------:R-:W-:Y:S01]  /*0320*/  @P3 VIADD R31, R31, 0x100 ;  /* 0x000001001f1f3836 */ /* 0x000fe20000000000 */
[----:B------:R2:W5:Y:S03]  /*0330*/  @P3 LDG.E.64 R12, desc[UR4][R26.64] ;  /* 0x000000041a0c3981 */ /* 0x000566000c1e1b00 */
[C---:B-1----:R-:W-:Y:S01]  /*0340*/  @P2 IMAD.WIDE.U32 R28, R31.reuse, 0x8, R28 ;  /* 0x000000081f1c2825 */ /* 0x042fe200078e001c */
[----:B------:R-:W-:-:S04]  /*0350*/  @P2 IADD3 R31, R31, 0x100, RZ ;  /* 0x000001001f1f2810 */ /* 0x000fc80007ffe0ff */
[----:B------:R2:W5:Y:S01]  /*0360*/  @P2 LDG.E.64 R14, desc[UR4][R28.64] ;  /* 0x000000041c0e2981 */ /* 0x000562000c1e1b00 */
[----:B------:R-:W-:Y:S01]  /*0370*/  LEA.HI R2, R0, UR6, RZ, 0x18 ;  /* 0x0000000600027c11 */ /* 0x000fe2000f8fc0ff */
[----:B---3--:R-:W-:-:S05]  /*0380*/  @P0 IMAD.WIDE.U32 R16, R31, 0x8, R16 ;  /* 0x000000081f100825 */ /* 0x008fca00078e0010 */
[----:B------:R2:W5:Y:S01]  /*0390*/  @P0 LDG.E.64 R18, desc[UR4][R16.64] ;  /* 0x0000000410120981 */ /* 0x000562000c1e1b00 */
[----:B------:R-:W-:Y:S02]  /*03a0*/  ISETP.GE.AND P0, PT, R2, UR7, PT ;  /* 0x0000000702007c0c */ /* 0x000fe4000bf06270 */
[----:B------:R-:W-:Y:S02]  /*03b0*/  CS2R R102, SRZ ;  /* 0x0000000000667805 */ /* 0x000fe4000001ff00 */
[----:B------:R-:W-:Y:S02]  /*03c0*/  CS2R R96, SRZ ;  /* 0x0000000000607805 */ /* 0x000fe4000001ff00 */
[----:B------:R-:W-:Y:S02]  /*03d0*/  CS2R R98, SRZ ;  /* 0x0000000000627805 */ /* 0x000fe4000001ff00 */
[----:B------:R-:W-:Y:S02]  /*03e0*/  CS2R R92, SRZ ;  /* 0x00000000005c7805 */ /* 0x000fe4000001ff00 */
[----:B------:R-:W-:-:S02]  /*03f0*/  CS2R R94, SRZ ;  /* 0x00000000005e7805 */ /* 0x000fc4000001ff00 */
[----:B------:R-:W-:Y:S02]  /*0400*/  CS2R R88, SRZ ;  /* 0x0000000000587805 */ /* 0x000fe4000001ff00 */
        /* <DEDUP_REMOVED lines=20> */
[----:B------:R-:W-:Y:S01]  /*0550*/  CS2R R50, SRZ ;  /* 0x0000000000327805 */ /* 0x000fe2000001ff00 */
[----:B--2---:R-:W-:Y:S06]  /*0560*/  @P0 BRA `(.L_x_0) ;  /* 0x0000004000500947 */ /* 0x004fec0003800000 */
[--C-:B-----5:R-:W-:Y:S01]  /*0570*/  SHF.R.U64 R47, R4, 0x10, R5.reuse ;  /* 0x00000010042f7819 */ /* 0x120fe20000001205 */
[--C-:B------:R-:W-:Y:S01]  /*0580*/  IMAD.MOV.U32 R16, RZ, RZ, R5.reuse ;  /* 0x000000ffff107224 */ /* 0x100fe200078e0005 */
[----:B------:R-:W-:Y:S01]  /*0590*/  SHF.R.U32.HI R46, RZ, 0x10, R5 ;  /* 0x00000010ff2e7819 */ /* 0x000fe20000011605 */
[----:B------:R-:W-:Y:S01]  /*05a0*/  IMAD.MOV.U32 R24, RZ, RZ, R11 ;  /* 0x000000ffff187224 */ /* 0x000fe200078e000b */
[----:B------:R-:W0:Y:S01]  /*05b0*/  LDC.U8 R5, c[0x0][0x2a0] ;  /* 0x0000a800ff057b82 */ /* 0x000e220000000000 */
[----:B------:R-:W-:Y:S01]  /*05c0*/  MOV R20, R7 ;  /* 0x0000000700147202 */ /* 0x000fe20000000f00 */
[----:B------:R-:W-:Y:S01]  /*05d0*/  ULDC.64 UR6, c[0x0][0x270] ;  /* 0x00009c0000067ab9 */ /* 0x000fe20000000a00 */
[----:B------:R-:W-:Y:S01]  /*05e0*/  MOV R22, R9 ;  /* 0x0000000900167202 */ /* 0x000fe20000000f00 */
[----:B------:R-:W-:Y:S01]  /*05f0*/  IMAD.MOV.U32 R21, RZ, RZ, R8 ;  /* 0x000000ffff157224 */ /* 0x000fe200078e0008 */
[----:B------:R-:W-:Y:S01]  /*0600*/  MOV R26, R13 ;  /* 0x0000000d001a7202 */ /* 0x000fe20000000f00 */
[----:B------:R-:W-:Y:S01]  /*0610*/  IMAD.MOV.U32 R27, RZ, RZ, R14 ;  /* 0x000000ffff1b7224 */ /* 0x000fe200078e000e */
[----:B------:R-:W-:Y:S01]  /*0620*/  MOV R17, R6 ;  /* 0x0000000600117202 */ /* 0x000fe20000000f00 */
[----:B------:R-:W-:Y:S01]  /*0630*/  IMAD.MOV.U32 R32, RZ, RZ, R19 ;  /* 0x000000ffff207224 */ /* 0x000fe200078e0013 */
[----:B------:R-:W-:Y:S01]  /*0640*/  SHF.R.U64 R45, R6, 0x10, R7 ;  /* 0x00000010062d7819 */ /* 0x000fe20000001207 */
[----:B------:R-:W-:Y:S01]  /*0650*/  HFMA2.MMA R110, -RZ, RZ, 0, 5.9604644775390625e-08 ;  /* 0x00000001ff6e7435 */ /* 0x000fe200000001ff */
[----:B------:R-:W-:Y:S01]  /*0660*/  SHF.R.U32.HI R42, RZ, 0x10, R9 ;  /* 0x00000010ff2a7819 */ /* 0x000fe20000011609 */
[----:B------:R-:W-:Y:S01]  /*0670*/  IMAD.MOV.U32 R101, RZ, RZ, RZ ;  /* 0x000000ffff657224 */ /* 0x000fe200078e00ff */
[----:B------:R-:W-:Y:S01]  /*0680*/  MOV R23, R10 ;  /* 0x0000000a00177202 */ /* 0x000fe20000000f00 */
[----:B------:R-:W-:Y:S01]  /*0690*/  IMAD.U32 R32, R32, 0x10000, RZ ;  /* 0x0001000020207824 */ /* 0x000fe200078e00ff */
[----:B------:R-:W-:-:S02]  /*06a0*/  MOV R25, R12 ;  /* 0x0000000c00197202 */ /* 0x000fc40000000f00 */
[----:B------:R-:W-:Y:S02]  /*06b0*/  SHF.R.U64 R38, R12, 0x10, R13 ;  /* 0x000000100c267819 */ /* 0x000fe4000000120d */
[----:B------:R-:W-:Y:S02]  /*06c0*/  SHF.R.U32.HI R29, RZ, 0x10, R15 ;  /* 0x00000010ff1d7819 */ /* 0x000fe4000001160f */
[----:B------:R-:W-:Y:S02]  /*06d0*/  MOV R3, R4 ;  /* 0x0000000400037202 */ /* 0x000fe40000000f00 */
[----:B------:R-:W-:Y:S01]  /*06e0*/  SHF.R.U32.HI R44, RZ, 0x10, R7 ;  /* 0x00000010ff2c7819 */ /* 0x000fe20000011607 */
[----:B------:R-:W-:Y:S01]  /*06f0*/  IMAD.U32 R29, R29, 0x10000, RZ ;  /* 0x000100001d1d7824 */ /* 0x000fe200078e00ff */
[----:B------:R-:W-:Y:S01]  /*0700*/  SHF.R.U64 R43, R8, 0x10, R9 ;  /* 0x00000010082b7819 */ /* 0x000fe20000001209 */
[----:B------:R-:W-:Y:S01]  /*0710*/  IMAD.U32 R8, R16, 0x10000, RZ ;  /* 0x0001000010087824 */ /* 0x000fe200078e00ff */
[----:B------:R-:W-:-:S02]  /*0720*/  SHF.R.U64 R41, R10, 0x10, R11 ;  /* 0x000000100a297819 */ /* 0x000fc4000000120b */
[----:B------:R-:W-:Y:S01]  /*0730*/  SHF.R.U32.HI R40, RZ, 0x10, R11 ;  /* 0x00000010ff287819 */ /* 0x000fe2000001160b */
[----:B------:R-:W-:Y:S01]  /*0740*/  IMAD.U32 R11, R45, 0x10000, RZ ;  /* 0x000100002d0b7824 */ /* 0x000fe200078e00ff */
[----:B------:R-:W-:Y:S02]  /*0750*/  SHF.R.U32.HI R36, RZ, 0x10, R13 ;  /* 0x00000010ff247819 */ /* 0x000fe4000001160d */
[----:B------:R-:W-:Y:S01]  /*0760*/  SHF.R.U64 R35, R14, 0x10, R15 ;  /* 0x000000100e237819 */ /* 0x000fe2000000120f */
[----:B------:R-:W-:Y:S01]  /*0770*/  IMAD.U32 R14, R21, 0x10000, RZ ;  /* 0x00010000150e7824 */ /* 0x000fe200078e00ff */
[----:B------:R-:W-:Y:S02]  /*0780*/  MOV R28, R15 ;  /* 0x0000000f001c7202 */ /* 0x000fe40000000f00 */
[----:B------:R-:W-:Y:S02]  /*0790*/  MOV R30, R18 ;  /* 0x00000012001e7202 */ /* 0x000fe40000000f00 */
[----:B------:R-:W-:-:S02]  /*07a0*/  SHF.R.U64 R31, R18, 0x10, R19 ;  /* 0x00000010121f7819 */ /* 0x000fc40000001213 */
[----:B------:R-:W-:Y:S02]  /*07b0*/  SHF.R.U32.HI R33, RZ, 0x10, R19 ;  /* 0x00000010ff217819 */ /* 0x000fe40000011613 */
[----:B------:R-:W-:Y:S02]  /*07c0*/  ISETP.NE.U32.AND P1, PT, RZ, UR6, PT ;  /* 0x00000006ff007c0c */ /* 0x000fe4000bf25070 */
[----:B------:R-:W-:Y:S01]  /*07d0*/  SHF.L.U32 R12, R20, 0x10, RZ ;  /* 0x00000010140c7819 */ /* 0x000fe200000006ff */
[----:B------:R-:W-:Y:S01]  /*07e0*/  IMAD.U32 R20, R24, 0x10000, RZ ;  /* 0x0001000018147824 */ /* 0x000fe200078e00ff */
[----:B------:R-:W-:Y:S02]  /*07f0*/  SHF.L.U32 R16, R22, 0x10, RZ ;  /* 0x0000001016107819 */ /* 0x000fe400000006ff */
[----:B------:R-:W-:Y:S01]  /*0800*/  SHF.L.U32 R24, R26, 0x10, RZ ;  /* 0x000000101a187819 */ /* 0x000fe200000006ff */
[----:B------:R-:W-:Y:S01]  /*0810*/  IMAD.U32 R26, R27, 0x10000, RZ ;  /* 0x000100001b1a7824 */ /* 0x000fe200078e00ff */
[----:B------:R-:W-:Y:S01]  /*0820*/  SHF.L.U32 R10, R17, 0x10, RZ ;  /* 0x00000010110a7819 */ /* 0x000fe200000006ff */
[----:B------:R-:W-:Y:S01]  /*0830*/  IMAD.U32 R17, R42, 0x10000, RZ ;  /* 0x000100002a117824 */ /* 0x000fe200078e00ff */
[----:B------:R-:W-:Y:S01]  /*0840*/  SHF.L.U32 R18, R23, 0x10, RZ ;  /* 0x0000001017127819 */ /* 0x000fe200000006ff */
[----:B------:R-:W-:Y:S01]  /*0850*/  IMAD.U32 R23, R38, 0x10000, RZ ;  /* 0x0001000026177824 */ /* 0x000fe200078e00ff */
[----:B------:R-:W-:-:S02]  /*0860*/  SHF.L.U32 R22, R25, 0x10, RZ ;  /* 0x0000001019167819 */ /* 0x000fc400000006ff */
[----:B------:R-:W-:Y:S02]  /*0870*/  ISETP.NE.AND.EX P1, PT, RZ, UR7, PT, P1 ;  /* 0x00000007ff007c0c */ /* 0x000fe4000bf25310 */
[----:B------:R-:W-:Y:S02]  /*0880*/  MOV R4, R2 ;  /* 0x0000000200047202 */ /* 0x000fe40000000f00 */
[----:B------:R-:W-:Y:S02]  /*0890*/  SHF.L.U32 R6, R3, 0x10, RZ ;  /* 0x0000001003067819 */ /* 0x000fe400000006ff */
[----:B------:R-:W-:Y:S02]  /*08a0*/  SHF.L.U32 R7, R47, 0x10, RZ ;  /* 0x000000102f077819 */ /* 0x000fe400000006ff */
[----:B------:R-:W-:Y:S02]  /*08b0*/  SHF.L.U32 R9, R46, 0x10, RZ ;  /* 0x000000102e097819 */ /* 0x000fe400000006ff */
[----:B------:R-:W-:-:S02]  /*08c0*/  SHF.L.U32 R13, R44, 0x10, RZ ;  /* 0x000000102c0d7819 */ /* 0x000fc400000006ff */
[----:B------:R-:W-:Y:S02]  /*08d0*/  SHF.L.U32 R15, R43, 0x10, RZ ;  /* 0x000000102b0f7819 */ /* 0x000fe400000006ff */
[----:B------:R-:W-:Y:S02]  /*08e0*/  SHF.L.U32 R19, R41, 0x10, RZ ;  /* 0x0000001029137819 */ /* 0x000fe400000006ff */
[----:B------:R-:W-:Y:S02]  /*08f0*/  SHF.L.U32 R21, R40, 0x10, RZ ;  /* 0x0000001028157819 */ /* 0x000fe400000006ff */
[----:B------:R-:W-:Y:S02]  /*0900*/  SHF.L.U32 R25, R36, 0x10, RZ ;  /* 0x0000001024197819 */ /* 0x000fe400000006ff */
[----:B------:R-:W-:Y:S02]  /*0910*/  SHF.L.U32 R27, R35, 0x10, RZ ;  /* 0x00000010231b7819 */ /* 0x000fe400000006ff */
[----:B------:R-:W-:-:S02]  /*0920*/  SHF.L.U32 R28, R28, 0x10, RZ ;  /* 0x000000101c1c7819 */ /* 0x000fc400000006ff */
[----:B------:R-:W-:Y:S02]  /*0930*/  SHF.L.U32 R30, R30, 0x10, RZ ;  /* 0x000000101e1e7819 */ /* 0x000fe400000006ff */
[----:B------:R-:W-:Y:S02]  /*0940*/  SHF.L.U32 R31, R31, 0x10, RZ ;  /* 0x000000101f1f7819 */ /* 0x000fe400000006ff */
[----:B0-----:R-:W-:-:S07]  /*0950*/  SHF.L.U32 R33, R33, 0x10, RZ ;  /* 0x0000001021217819 */ /* 0x001fce00000006ff */
.L_x_37:
[----:B------:R-:W0:Y:S01]  /*0960*/  @P1 LDC.64 R40, c[0x0][0x270] ;  /* 0x00009c00ff281b82 */ /* 0x000e220000000a00 */
[----:B------:R-:W-:Y:S02]  /*0970*/  SHF.R.S32.HI R42, RZ, 0x1f, R4 ;  /* 0x0000001fff2a7819 */ /* 0x000fe40000011404 */
[----:B------:R-:W-:Y:S02]  /*0980*/  ISETP.NE.AND P6, PT, R34, RZ, PT ;  /* 0x000000ff2200720c */ /* 0x000fe40003fc5270 */
[----:B0--34-:R-:W-:-:S04]  /*0990*/  @P1 LEA R104, P0, R4, R40, 0x1 ;  /* 0x0000002804681211 */ /* 0x019fc800078008ff */
[C---:B------:R-:W-:Y:S02]  /*09a0*/  @P1 LEA.HI.X R105, R4.reuse, R41, R42, 0x1, P0 ;  /* 0x0000002904691211 */ /* 0x040fe400000f0c2a */
[----:B------:R-:W0:Y:S03]  /*09b0*/  LDC.64 R42, c[0x0][0x250] ;  /* 0x00009400ff2a7b82 */ /* 0x000e260000000a00 */
[----:B------:R1:W5:Y:S05]  /*09c0*/  @P1 LDG.E.U16 R111, desc[UR4][R104.64] ;  /* 0x00000004686f1981 */ /* 0x00036a000c1e1500 */
[----:B------:R-:W2:Y:S01]  /*09d0*/  LDC.64 R40, c[0x0][0x258] ;  /* 0x00009600ff287b82 */ /* 0x000ea20000000a00 */
[----:B0-----:R-:W-:-:S05]  /*09e0*/  IMAD.WIDE R106, R4, 0x4, R42 ;  /* 0x00000004046a7825 */ /* 0x001fca00078e022a */
[----:B------:R1:W5:Y:S01]  /*09f0*/  LDG.E R113, desc[UR4][R106.64] ;  /* 0x000000046a717981 */ /* 0x000362000c1e1900 */
[----:B--2---:R-:W-:-:S05]  /*0a00*/  IMAD.WIDE R108, R4, 0x4, R40 ;  /* 0x00000004046c7825 */ /* 0x004fca00078e0228 */
[----:B------:R1:W5:Y:S01]  /*0a10*/  LDG.E R42, desc[UR4][R108.64] ;  /* 0x000000046c2a7981 */ /* 0x000362000c1e1900 */
[----:B------:R-:W-:-:S05]  /*0a20*/  MOV R41, UR13 ;  /* 0x0000000d00297c02 */ /* 0x000fca0008000f00 */
[----:B------:R-:W-:-:S05]  /*0a30*/  IMAD R40, R4, R41, RZ ;  /* 0x0000002904287224 */ /* 0x000fca00078e02ff */
[----:B------:R-:W-:-:S04]  /*0a40*/  SHF.R.S32.HI R43, RZ, 0x1f, R40 ;  /* 0x0000001fff2b7819 */ /* 0x000fc80000011428 */
[----:B------:R-:W-:Y:S02]  /*0a50*/  LEA.HI R43, R43, R40, RZ, 0x2 ;  /* 0x000000282b2b7211 */ /* 0x000fe400078f10ff */
[----:B------:R-:W-:Y:S01]  /*0a60*/  LOP3.LUT R40, R0, 0xff, RZ, 0xc0, !PT ;  /* 0x000000ff00287812 */ /* 0x000fe200078ec0ff */
[----:B------:R-:W-:Y:S03]  /*0a70*/  BSSY B0, `(.L_x_1) ;  /* 0x000003e000007945 */ /* 0x000fe60003800000 */
[----:B------:R-:W-:Y:S02]  /*0a80*/  LEA.HI.SX32 R43, R43, R40, 0x1e ;  /* 0x000000282b2b7211 */ /* 0x000fe400078ff2ff */
[----:B------:R-:W-:Y:S02]  /*0a90*/  CS2R R114, SRZ ;  /* 0x0000000000727805 */ /* 0x000fe4000001ff00 */
[----:B------:R-:W-:Y:S01]  /*0aa0*/  SHF.R.U32.HI R112, RZ, 0x5, R0 ;  /* 0x00000005ff707819 */ /* 0x000fe20000011600 */
[----:B------:R-:W-:Y:S01]  /*0ab0*/  IMAD.MOV.U32 R117, RZ, RZ, R43 ;  /* 0x000000ffff757224 */ /* 0x000fe200078e002b */
[----:B-1----:R-:W-:Y:S06]  /*0ac0*/  @!P6 BRA `(.L_x_2) ;  /* 0x0000000000e0e947 */ /* 0x002fec0003800000 */
[----:B------:R-:W0:Y:S01]  /*0ad0*/  LDC.64 R46, c[0x0][0x2b8] ;  /* 0x0000ae00ff2e7b82 */ /* 0x000e220000000a00 */
[----:B------:R-:W-:-:S04]  /*0ae0*/  LEA R44, P0, R43, UR10, 0x3 ;  /* 0x0000000a2b2c7c11 */ /* 0x000fc8000f8018ff */
[----:B------:R-:W-:Y:S02]  /*0af0*/  LEA.HI.X R45, R43, UR11, RZ, 0x3, P0 ;  /* 0x0000000b2b2d7c11 */ /* 0x000fe400080f1cff */
[----:B------:R-:W-:-:S04]  /*0b00*/  ISETP.NE.U32.AND P0, PT, RZ, UR8, PT ;  /* 0x00000008ff007c0c */ /* 0x000fc8000bf05070 */
[----:B------:R-:W2:Y:S01]  /*0b10*/  LDG.E.64 R44, desc[UR4][R44.64] ;  /* 0x000000042c2c7981 */ /* 0x000ea2000c1e1b00 */
[----:B------:R-:W-:Y:S01]  /*0b20*/  ISETP.NE.AND.EX P0, PT, RZ, UR9, PT, P0 ;  /* 0x00000009ff007c0c */ /* 0x000fe2000bf05300 */
[----:B0-----:R-:W-:-:S12]  /*0b30*/  IMAD.WIDE.U32 R46, R43, 0x8, R46 ;  /* 0x000000082b2e7825 */ /* 0x001fd800078e002e */
[----:B------:R-:W-:-:S04]  /*0b40*/  @P0 LEA R104, P6, R43, UR8, 0x3 ;  /* 0x000000082b680c11 */ /* 0x000fc8000f8c18ff */
[----:B------:R-:W-:Y:S01]  /*0b50*/  @P0 LEA.HI.X R105, R43, UR9, RZ, 0x3, P6 ;  /* 0x000000092b690c11 */ /* 0x000fe2000b0f1cff */
[----:B------:R-:W3:Y:S01]  /*0b60*/  LDG.E.64 R46, desc[UR4][R46.64] ;  /* 0x000000042e2e7981 */ /* 0x000ee2000c1e1b00 */
[----:B------:R-:W-:-:S03]  /*0b70*/  ISETP.NE.AND P6, PT, R5, RZ, PT ;  /* 0x000000ff0500720c */ /* 0x000fc60003fc5270 */
[----:B------:R0:W5:Y:S02]  /*0b80*/  @P0 LDG.E.64 R166, desc[UR4][R104.64] ;  /* 0x0000000468a60981 */ /* 0x000164000c1e1b00 */
[----:B-----5:R-:W-:Y:S02]  /*0b90*/  FSEL R106, R113, RZ, !P6 ;  /* 0x000000ff716a7208 */ /* 0x020fe40007000000 */
[----:B------:R-:W-:Y:S02]  /*0ba0*/  IADD3 R117, R43, 0x100, RZ ;  /* 0x000001002b757810 */ /* 0x000fe40007ffe0ff */
[C-C-:B--2---:R-:W-:Y:S02]  /*0bb0*/  SHF.R.U64 R108, R44.reuse, 0x10, R45.reuse ;  /* 0x000000102c6c7819 */ /* 0x144fe4000000122d */
[----:B------:R-:W-:Y:S02]  /*0bc0*/  SHF.R.U32.HI R115, RZ, 0x10, R45 ;  /* 0x00000010ff737819 */ /* 0x000fe4000001162d */
[----:B------:R-:W-:-:S02]  /*0bd0*/  SHF.L.U32 R107, R44, 0x10, RZ ;  /* 0x000000102c6b7819 */ /* 0x000fc400000006ff */
[----:B------:R-:W-:Y:S01]  /*0be0*/  SHF.L.U32 R109, R45, 0x10, RZ ;  /* 0x000000102d6d7819 */ /* 0x000fe200000006ff */
[----:B------:R-:W-:Y:S01]  /*0bf0*/  IMAD.U32 R115, R115, 0x10000, RZ ;  /* 0x0001000073737824 */ /* 0x000fe200078e00ff */
[----:B0-----:R-:W-:Y:S01]  /*0c00*/  SHF.L.U32 R105, R108, 0x10, RZ ;  /* 0x000000106c697819 */ /* 0x001fe200000006ff */
[C---:B------:R-:W-:Y:S02]  /*0c10*/  FADD.FTZ R107, -R106.reuse, R107 ;  /* 0x0000006b6a6b7221 */ /* 0x040fe40000010100 */
[----:B------:R-:W-:Y:S01]  /*0c20*/  FADD.FTZ R115, -R106, R115 ;  /* 0x000000736a737221 */ /* 0x000fe20000010100 */
[----:B---3--:R-:W-:Y:S01]  /*0c30*/  IMAD.MOV.U32 R3, RZ, RZ, R46 ;  /* 0x000000ffff037224 */ /* 0x008fe200078e002e */
[----:B------:R-:W-:Y:S01]  /*0c40*/  SHF.R.U64 R114, R46, 0x10, R47 ;  /* 0x000000102e727819 */ /* 0x000fe2000000122f */
[----:B------:R-:W-:Y:S01]  /*0c50*/  FADD.FTZ R105, -R106, R105 ;  /* 0x000000696a697221 */ /* 0x000fe20000010100 */
[----:B------:R-:W-:Y:S02]  /*0c60*/  MOV R104, R47 ;  /* 0x0000002f00687202 */ /* 0x000fe40000000f00 */
[----:B------:R-:W-:-:S02]  /*0c70*/  SHF.L.U32 R45, R3, 0x10, RZ ;  /* 0x00000010032d7819 */ /* 0x000fc400000006ff */
[----:B------:R-:W-:Y:S01]  /*0c80*/  SHF.R.U32.HI R108, RZ, 0x10, R47 ;  /* 0x00000010ff6c7819 */ /* 0x000fe2000001162f */
[----:B------:R-:W-:Y:S01]  /*0c90*/  FADD.FTZ R47, -R106, R109 ;  /* 0x0000006d6a2f7221 */ /* 0x000fe20000010100 */
[----:B------:R-:W-:Y:S01]  /*0ca0*/  SHF.L.U32 R106, R114, 0x10, RZ ;  /* 0x00000010726a7819 */ /* 0x000fe200000006ff */
[----:B------:R-:W-:Y:S01]  /*0cb0*/  FMUL.FTZ R3, R42, R107 ;  /* 0x0000006b2a037220 */ /* 0x000fe20000410000 */
[-C--:B------:R-:W-:Y:S01]  /*0cc0*/  FMUL.FTZ R46, R6, R45.reuse ;  /* 0x0000002d062e7220 */ /* 0x080fe20000410000 */
[----:B------:R-:W-:Y:S02]  /*0cd0*/  IMAD.U32 R109, R104, 0x10000, RZ ;  /* 0x00010000686d7824 */ /* 0x000fe400078e00ff */
[----:B------:R-:W-:Y:S01]  /*0ce0*/  FADD.FTZ R72, R72, R45 ;  /* 0x0000002d48487221 */ /* 0x000fe20000010000 */
[----:B------:R-:W-:Y:S01]  /*0cf0*/  FFMA.FTZ R100, R3, R45, R100 ;  /* 0x0000002d03647223 */ /* 0x000fe20000010064 */
[----:B------:R-:W-:Y:S01]  /*0d00*/  FMUL.FTZ R44, R42, R105 ;  /* 0x000000692a2c7220 */ /* 0x000fe20000410000 */
[----:B------:R-:W-:Y:S01]  /*0d10*/  FMUL.FTZ R45, R7, R106 ;  /* 0x0000006a072d7220 */ /* 0x000fe20000410000 */
[----:B------:R-:W-:Y:S01]  /*0d20*/  FADD.FTZ R104, RZ, R46 ;  /* 0x0000002eff687221 */ /* 0x000fe20000010000 */
[----:B------:R-:W-:Y:S01]  /*0d30*/  FFMA.FTZ R105, R3, R46, RZ ;  /* 0x0000002e03697223 */ /* 0x000fe200000100ff */
[----:B------:R-:W-:Y:S01]  /*0d40*/  SHF.L.U32 R108, R108, 0x10, RZ ;  /* 0x000000106c6c7819 */ /* 0x000fe200000006ff */
[----:B------:R-:W-:Y:S01]  /*0d50*/  FMUL.FTZ R47, R42, R47 ;  /* 0x0000002f2a2f7220 */ /* 0x000fe20000410000 */
[----:B------:R-:W-:Y:S01]  /*0d60*/  FADD.FTZ R107, R104, R45 ;  /* 0x0000002d686b7221 */ /* 0x000fe20000010000 */
[----:B------:R-:W-:Y:S01]  /*0d70*/  FMUL.FTZ R120, R8, R109 ;  /* 0x0000006d08787220 */ /* 0x000fe20000410000 */
[C---:B------:R-:W-:Y:S01]  /*0d80*/  FFMA.FTZ R104, R44.reuse, R45, R105 ;  /* 0x0000002d2c687223 */ /* 0x040fe20000010069 */
[----:B------:R-:W-:Y:S01]  /*0d90*/  FADD.FTZ R73, R73, R106 ;  /* 0x0000006a49497221 */ /* 0x000fe20000010000 */
[----:B------:R-:W-:Y:S01]  /*0da0*/  FFMA.FTZ R101, R44, R106, R101 ;  /* 0x0000006a2c657223 */ /* 0x000fe20000010065 */
[----:B------:R-:W-:Y:S01]  /*0db0*/  FMUL.FTZ R121, R9, R108 ;  /* 0x0000006c09797220 */ /* 0x000fe20000410000 */
[----:B------:R-:W-:Y:S01]  /*0dc0*/  FMUL.FTZ R122, R42, R115 ;  /* 0x000000732a7a7220 */ /* 0x000fe20000410000 */
[----:B------:R-:W-:Y:S01]  /*0dd0*/  FADD.FTZ R106, R107, R120 ;  /* 0x000000786b6a7221 */ /* 0x000fe20000010000 */
[C---:B------:R-:W-:Y:S01]  /*0de0*/  FFMA.FTZ R104, R47.reuse, R120, R104 ;  /* 0x000000782f687223 */ /* 0x040fe20000010068 */
[----:B------:R-:W-:Y:S01]  /*0df0*/  FADD.FTZ R74, R74, R109 ;  /* 0x0000006d4a4a7221 */ /* 0x000fe20000010000 */
[----:B------:R-:W-:Y:S01]  /*0e00*/  FFMA.FTZ R102, R47, R109, R102 ;  /* 0x0000006d2f667223 */ /* 0x000fe20000010066 */
[----:B------:R-:W-:Y:S01]  /*0e10*/  FADD.FTZ R75, R75, R108 ;  /* 0x0000006c4b4b7221 */ /* 0x000fe20000010000 */
[----:B------:R-:W-:Y:S01]  /*0e20*/  FFMA.FTZ R103, R122, R108, R103 ;  /* 0x0000006c7a677223 */ /* 0x000fe20000010067 */
[----:B------:R-:W-:Y:S01]  /*0e30*/  FADD.FTZ R115, R106, R121 ;  /* 0x000000796a737221 */ /* 0x000fe20000010000 */
[----:B------:R-:W-:-:S07]  /*0e40*/  FFMA.FTZ R114, R122, R121, R104 ;  /* 0x000000797a727223 */ /* 0x000fce0000010068 */
.L_x_2:
[----:B------:R-:W-:Y:S05]  /*0e50*/  BSYNC B0 ;  /* 0x0000000000007941 */ /* 0x000fea0003800000 */
.L_x_1:
[----:B------:R-:W-:Y:S01]  /*0e60*/  ISETP.NE.AND P0, PT, R37, RZ, PT ;  /* 0x000000ff2500720c */ /* 0x000fe20003f05270 */
[----:B------:R-:W-:-:S12]  /*0e70*/  BSSY B0, `(.L_x_3) ;  /* 0x000003a000007945 */ /* 0x000fd80003800000 */
[----:B------:R-:W-:Y:S05]  /*0e80*/  @!P0 BRA `(.L_x_4) ;  /* 0x0000000000e08947 */ /* 0x000fea0003800000 */
        /* <DEDUP_REMOVED lines=16> */
[----:B0-----:R-:W-:Y:S01]  /*0f90*/  SHF.L.U32 R109, R123, 0x10, RZ ;  /* 0x000000107b6d7819 */ /* 0x001fe200000006ff */
[----:B------:R-:W-:Y:S01]  /*0fa0*/  IMAD.U32 R118, R104, 0x10000, RZ ;  /* 0x0001000068767824 */ /* 0x000fe200078e00ff */
[----:B------:R-:W-:-:S02]  /*0fb0*/  SHF.L.U32 R119, R105, 0x10, RZ ;  /* 0x0000001069777819 */ /* 0x000fc400000006ff */
[----:B------:R-:W-:Y:S01]  /*0fc0*/  SHF.L.U32 R124, R124, 0x10, RZ ;  /* 0x000000107c7c7819 */ /* 0x000fe200000006ff */
[C---:B------:R-:W-:Y:S01]  /*0fd0*/  FADD.FTZ R109, -R177.reuse, R109 ;  /* 0x0000006db16d7221 */ /* 0x040fe20000010100 */
[C---:B------:R-:W-:Y:S01]  /*0fe0*/  FADD.FTZ R123, -R177.reuse, R118 ;  /* 0x00000076b17b7221 */ /* 0x040fe20000010100 */
[C---:B------:R-:W-:Y:S01]  /*0ff0*/  FADD.FTZ R119, -R177.reuse, R119 ;  /* 0x00000077b1777221 */ /* 0x040fe20000010100 */
[----:B---3--:R-:W-:Y:S02]  /*1000*/  MOV R116, R106 ;  /* 0x0000006a00747202 */ /* 0x008fe40000000f00 */
[--C-:B------:R-:W-:Y:S01]  /*1010*/  SHF.R.U64 R126, R106, 0x10, R107.reuse ;  /* 0x000000106a7e7819 */ /* 0x100fe2000000126b */
[--C-:B------:R-:W-:Y:S01]  /*1020*/  IMAD.MOV.U32 R108, RZ, RZ, R107.reuse ;  /* 0x000000ffff6c7224 */ /* 0x100fe200078e006b */
[----:B------:R-:W-:Y:S01]  /*1030*/  SHF.R.U32.HI R125, RZ, 0x10, R107 ;  /* 0x00000010ff7d7819 */ /* 0x000fe2000001166b */
[----:B------:R-:W-:Y:S02]  /*1040*/  IMAD.U32 R105, R116, 0x10000, RZ ;  /* 0x0001000074697824 */ /* 0x000fe400078e00ff */
[----:B------:R-:W-:Y:S01]  /*1050*/  FADD.FTZ R177, -R177, R124 ;  /* 0x0000007cb1b17221 */ /* 0x000fe20000010100 */
[----:B------:R-:W-:Y:S01]  /*1060*/  SHF.L.U32 R104, R126, 0x10, RZ ;  /* 0x000000107e687819 */ /* 0x000fe200000006ff */
[C---:B------:R-:W-:Y:S01]  /*1070*/  FMUL.FTZ R124, R42.reuse, R109 ;  /* 0x0000006d2a7c7220 */ /* 0x040fe20000410000 */
[----:B------:R-:W-:Y:S01]  /*1080*/  FMUL.FTZ R123, R42, R123 ;  /* 0x0000007b2a7b7220 */ /* 0x000fe20000410000 */
[----:B------:R-:W-:Y:S01]  /*1090*/  FMUL.FTZ R126, R10, R105 ;  /* 0x000000690a7e7220 */ /* 0x000fe20000410000 */
[----:B------:R-:W-:Y:S01]  /*10a0*/  SHF.L.U32 R107, R108, 0x10, RZ ;  /* 0x000000106c6b7819 */ /* 0x000fe200000006ff */
[----:B------:R-:W-:-:S02]  /*10b0*/  IMAD.U32 R108, R125, 0x10000, RZ ;  /* 0x000100007d6c7824 */ /* 0x000fc400078e00ff */
[----:B------:R-:W-:Y:S01]  /*10c0*/  FADD.FTZ R69, R69, R104 ;  /* 0x0000006845457221 */ /* 0x000fe20000010000 */
[-C--:B------:R-:W-:Y:S01]  /*10d0*/  FFMA.FTZ R97, R124, R104.reuse, R97 ;  /* 0x000000687c617223 */ /* 0x080fe20000010061 */
[----:B------:R-:W-:Y:S01]  /*10e0*/  FMUL.FTZ R125, R11, R104 ;  /* 0x000000680b7d7220 */ /* 0x000fe20000410000 */
[----:B------:R-:W-:Y:S01]  /*10f0*/  FMUL.FTZ R127, R42, R119 ;  /* 0x000000772a7f7220 */ /* 0x000fe20000410000 */
[----:B------:R-:W-:Y:S01]  /*1100*/  FADD.FTZ R68, R68, R105 ;  /* 0x0000006944447221 */ /* 0x000fe20000010000 */
[----:B------:R-:W-:Y:S01]  /*1110*/  FFMA.FTZ R96, R123, R105, R96 ;  /* 0x000000697b607223 */ /* 0x000fe20000010060 */
[----:B------:R-:W-:Y:S01]  /*1120*/  FADD.FTZ R104, R115, R126 ;  /* 0x0000007e73687221 */ /* 0x000fe20000010000 */
[----:B------:R-:W-:Y:S01]  /*1130*/  FFMA.FTZ R105, R123, R126, R114 ;  /* 0x0000007e7b697223 */ /* 0x000fe20000010072 */
[----:B------:R-:W-:Y:S01]  /*1140*/  FADD.FTZ R70, R70, R107 ;  /* 0x0000006b46467221 */ /* 0x000fe20000010000 */
[-C--:B------:R-:W-:Y:S01]  /*1150*/  FFMA.FTZ R98, R127, R107.reuse, R98 ;  /* 0x0000006b7f627223 */ /* 0x080fe20000010062 */
[----:B------:R-:W-:Y:S01]  /*1160*/  FMUL.FTZ R128, R12, R107 ;  /* 0x0000006b0c807220 */ /* 0x000fe20000410000 */
[----:B------:R-:W-:Y:S01]  /*1170*/  FADD.FTZ R107, R104, R125 ;  /* 0x0000007d686b7221 */ /* 0x000fe20000010000 */
[----:B------:R-:W-:Y:S01]  /*1180*/  FFMA.FTZ R104, R124, R125, R105 ;  /* 0x0000007d7c687223 */ /* 0x000fe20000010069 */
[----:B------:R-:W-:Y:S01]  /*1190*/  FMUL.FTZ R129, R13, R108 ;  /* 0x0000006c0d817220 */ /* 0x000fe20000410000 */
[----:B------:R-:W-:Y:S01]  /*11a0*/  FMUL.FTZ R130, R42, R177 ;  /* 0x000000b12a827220 */ /* 0x000fe20000410000 */
[----:B------:R-:W-:Y:S01]  /*11b0*/  FADD.FTZ R106, R107, R128 ;  /* 0x000000806b6a7221 */ /* 0x000fe20000010000 */
[----:B------:R-:W-:Y:S01]  /*11c0*/  FFMA.FTZ R104, R127, R128, R104 ;  /* 0x000000807f687223 */ /* 0x000fe20000010068 */
[----:B------:R-:W-:Y:S01]  /*11d0*/  FADD.FTZ R71, R71, R108 ;  /* 0x0000006c47477221 */ /* 0x000fe20000010000 */
[----:B------:R-:W-:Y:S01]  /*11e0*/  FFMA.FTZ R99, R130, R108, R99 ;  /* 0x0000006c82637223 */ /* 0x000fe20000010063 */
[----:B------:R-:W-:Y:S01]  /*11f0*/  FADD.FTZ R115, R106, R129 ;  /* 0x000000816a737221 */ /* 0x000fe20000010000 */
[----:B------:R-:W-:-:S07]  /*1200*/  FFMA.FTZ R114, R130, R129, R104 ;  /* 0x0000008182727223 */ /* 0x000fce0000010068 */
.L_x_4:
[----:B------:R-:W-:Y:S05]  /*1210*/  BSYNC B0 ;  /* 0x0000000000007941 */ /* 0x000fea0003800000 */
.L_x_3:
[----:B------:R-:W-:Y:S04]  /*1220*/  BSSY B0, `(.L_x_5) ;  /* 0x000003a000007945 */ /* 0x000fe80003800000 */
        /* <DEDUP_REMOVED lines=13> */
[----:B-----5:R-:W-:Y:S01]  /*1300*/  FSEL R177, R113, RZ, !P6 ;  /* 0x000000ff71b17208 */ /* 0x020fe20007000000 */
[----:B------:R-:W-:Y:S01]  /*1310*/  VIADD R117, R117, 0x100 ;  /* 0x0000010075757836 */ /* 0x000fe20000000000 */
[C-C-:B--2---:R-:W-:Y:S02]  /*1320*/  SHF.R.U64 R131, R104.reuse, 0x10, R105.reuse ;  /* 0x0000001068837819 */ /* 0x144fe40000001269 */
[----:B------:R-:W-:Y:S02]  /*1330*/  SHF.R.U32.HI R132, RZ, 0x10, R105 ;  /* 0x00000010ff847819 */ /* 0x000fe40000011669 */
[----:B------:R-:W-:Y:S01]  /*1340*/  SHF.L.U32 R118, R104, 0x10, RZ ;  /* 0x0000001068767819 */ /* 0x000fe200000006ff */
[----:B0-----:R-:W-:Y:S01]  /*1350*/  IMAD.U32 R109, R131, 0x10000, RZ ;  /* 0x00010000836d7824 */ /* 0x001fe200078e00ff */
[----:B------:R-:W-:Y:S01]  /*1360*/  SHF.L.U32 R132, R132, 0x10, RZ ;  /* 0x0000001084847819 */ /* 0x000fe200000006ff */
[----:B------:R-:W-:-:S02]  /*1370*/  IMAD.U32 R119, R105, 0x10000, RZ ;  /* 0x0001000069777824 */ /* 0x000fc400078e00ff */
[C---:B------:R-:W-:Y:S01]  /*1380*/  FADD.FTZ R109, -R177.reuse, R109 ;  /* 0x0000006db16d7221 */ /* 0x040fe20000010100 */
[C---:B------:R-:W-:Y:S01]  /*1390*/  FADD.FTZ R131, -R177.reuse, R118 ;  /* 0x00000076b1837221 */ /* 0x040fe20000010100 */
[C---:B------:R-:W-:Y:S01]  /*13a0*/  FADD.FTZ R119, -R177.reuse, R119 ;  /* 0x00000077b1777221 */ /* 0x040fe20000010100 */
[----:B------:R-:W-:Y:S01]  /*13b0*/  FADD.FTZ R177, -R177, R132 ;  /* 0x00000084b1b17221 */ /* 0x000fe20000010100 */
[----:B---3--:R-:W-:Y:S02]  /*13c0*/  MOV R116, R106 ;  /* 0x0000006a00747202 */ /* 0x008fe40000000f00 */
[--C-:B------:R-:W-:Y:S02]  /*13d0*/  SHF.R.U64 R134, R106, 0x10, R107.reuse ;  /* 0x000000106a867819 */ /* 0x100fe4000000126b */
[----:B------:R-:W-:Y:S02]  /*13e0*/  SHF.L.U32 R105, R116, 0x10, RZ ;  /* 0x0000001074697819 */ /* 0x000fe400000006ff */
[----:B------:R-:W-:Y:S01]  /*13f0*/  MOV R108, R107 ;  /* 0x0000006b006c7202 */ /* 0x000fe20000000f00 */
[----:B------:R-:W-:Y:S01]  /*1400*/  IMAD.U32 R104, R134, 0x10000, RZ ;  /* 0x0001000086687824 */ /* 0x000fe200078e00ff */
[----:B------:R-:W-:Y:S01]  /*1410*/  SHF.R.U32.HI R133, RZ, 0x10, R107 ;  /* 0x00000010ff857819 */ /* 0x000fe2000001166b */
[C---:B------:R-:W-:Y:S01]  /*1420*/  FMUL.FTZ R132, R42.reuse, R109 ;  /* 0x0000006d2a847220 */ /* 0x040fe20000410000 */
[----:B------:R-:W-:Y:S01]  /*1430*/  FMUL.FTZ R131, R42, R131 ;  /* 0x000000832a837220 */ /* 0x000fe20000410000 */
[----:B------:R-:W-:Y:S01]  /*1440*/  FMUL.FTZ R134, R14, R105 ;  /* 0x000000690e867220 */ /* 0x000fe20000410000 */
[----:B------:R-:W-:Y:S01]  /*1450*/  SHF.L.U32 R107, R108, 0x10, RZ ;  /* 0x000000106c6b7819 */ /* 0x000fe200000006ff */
[----:B------:R-:W-:Y:S01]  /*1460*/  FADD.FTZ R65, R65, R104 ;  /* 0x0000006841417221 */ /* 0x000fe20000010000 */
[----:B------:R-:W-:Y:S01]  /*1470*/  SHF.L.U32 R108, R133, 0x10, RZ ;  /* 0x00000010856c7819 */ /* 0x000fe200000006ff */
        /* <DEDUP_REMOVED lines=20> */
.L_x_6:
[----:B------:R-:W-:Y:S05]  /*15c0*/  BSYNC B0 ;  /* 0x0000000000007941 */ /* 0x000fea0003800000 */
.L_x_5:
        /* <DEDUP_REMOVED lines=16> */
[--C-:B--2---:R-:W-:Y:S02]  /*16d0*/  SHF.R.U64 R139, R104, 0x10, R105.reuse ;  /* 0x00000010688b7819 */ /* 0x104fe40000001269 */
[----:B------:R-:W-:Y:S02]  /*16e0*/  SHF.R.U32.HI R140, RZ, 0x10, R105 ;  /* 0x00000010ff8c7819 */ /* 0x000fe40000011669 */
[----:B0-----:R-:W-:-:S02]  /*16f0*/  SHF.L.U32 R109, R139, 0x10, RZ ;  /* 0x000000108b6d7819 */ /* 0x001fc400000006ff */
[----:B------:R-:W-:Y:S02]  /*1700*/  SHF.L.U32 R118, R104, 0x10, RZ ;  /* 0x0000001068767819 */ /* 0x000fe400000006ff */
[----:B------:R-:W-:Y:S01]  /*1710*/  SHF.L.U32 R119, R105, 0x10, RZ ;  /* 0x0000001069777819 */ /* 0x000fe200000006ff */
[----:B------:R-:W-:Y:S02]  /*1720*/  IMAD.U32 R140, R140, 0x10000, RZ ;  /* 0x000100008c8c7824 */ /* 0x000fe400078e00ff */
[C---:B------:R-:W-:Y:S01]  /*1730*/  FADD.FTZ R109, -R177.reuse, R109 ;  /* 0x0000006db16d7221 */ /* 0x040fe20000010100 */
[C---:B------:R-:W-:Y:S01]  /*1740*/  FADD.FTZ R139, -R177.reuse, R118 ;  /* 0x00000076b18b7221 */ /* 0x040fe20000010100 */
[----:B---3--:R-:W-:Y:S01]  /*1750*/  IMAD.MOV.U32 R116, RZ, RZ, R106 ;  /* 0x000000ffff747224 */ /* 0x008fe200078e006a */
[----:B------:R-:W-:Y:S01]  /*1760*/  SHF.R.U64 R142, R106, 0x10, R107 ;  /* 0x000000106a8e7819 */ /* 0x000fe2000000126b */
[----:B------:R-:W-:Y:S01]  /*1770*/  FADD.FTZ R119, -R177, R119 ;  /* 0x00000077b1777221 */ /* 0x000fe20000010100 */
[----:B------:R-:W-:-:S02]  /*1780*/  MOV R108, R107 ;  /* 0x0000006b006c7202 */ /* 0x000fc40000000f00 */
[----:B------:R-:W-:Y:S01]  /*1790*/  SHF.L.U32 R105, R116, 0x10, RZ ;  /* 0x0000001074697819 */ /* 0x000fe200000006ff */
[----:B------:R-:W-:Y:S01]  /*17a0*/  FADD.FTZ R177, -R177, R140 ;  /* 0x0000008cb1b17221 */ /* 0x000fe20000010100 */
[----:B------:R-:W-:Y:S01]  /*17b0*/  SHF.R.U32.HI R141, RZ, 0x10, R107 ;  /* 0x00000010ff8d7819 */ /* 0x000fe2000001166b */
[----:B------:R-:W-:Y:S01]  /*17c0*/  FMUL.FTZ R140, R42, R109 ;  /* 0x0000006d2a8c7220 */ /* 0x000fe20000410000 */
[----:B------:R-:W-:Y:S01]  /*17d0*/  SHF.L.U32 R104, R142, 0x10, RZ ;  /* 0x000000108e687819 */ /* 0x000fe200000006ff */
[----:B------:R-:W-:Y:S01]  /*17e0*/  FMUL.FTZ R139, R42, R139 ;  /* 0x0000008b2a8b7220 */ /* 0x000fe20000410000 */
[----:B------:R-:W-:Y:S01]  /*17f0*/  FMUL.FTZ R142, R18, R105 ;  /* 0x00000069128e7220 */ /* 0x000fe20000410000 */
[----:B------:R-:W-:Y:S01]  /*1800*/  IMAD.U32 R107, R108, 0x10000, RZ ;  /* 0x000100006c6b7824 */ /* 0x000fe200078e00ff */
[----:B------:R-:W-:Y:S01]  /*1810*/  SHF.L.U32 R108, R141, 0x10, RZ ;  /* 0x000000108d6c7819 */ /* 0x000fe200000006ff */
        /* <DEDUP_REMOVED lines=21> */
.L_x_8:
[----:B------:R-:W-:Y:S05]  /*1970*/  BSYNC B0 ;  /* 0x0000000000007941 */ /* 0x000fea0003800000 */
.L_x_7:
        /* <DEDUP_REMOVED lines=58> */
.L_x_10:
[----:B------:R-:W-:Y:S05]  /*1d20*/  BSYNC B0 ;  /* 0x0000000000007941 */ /* 0x000fea0003800000 */
.L_x_9:
        /* <DEDUP_REMOVED lines=58> */
.L_x_12:
[----:B------:R-:W-:Y:S05]  /*20d0*/  BSYNC B0 ;  /* 0x0000000000007941 */ /* 0x000fea0003800000 */
.L_x_11:
[----:B------:R-:W-:Y:S01]  /*20e0*/  ISETP.NE.AND P0, PT, R39, RZ, PT ;  /* 0x000000ff2700720c */ /* 0x000fe20003f05270 */
[----:B------:R-:W-:-:S12]  /*20f0*/  BSSY B0, `(.L_x_13) ;  /* 0x0000039000007945 */ /* 0x000fd80003800000 */
[----:B------:R-:W-:Y:S05]  /*2100*/  @!P0 BRA `(.L_x_14) ;  /* 0x0000000000dc8947 */ /* 0x000fea0003800000 */
[----:B------:R-:W-:Y:S01]  /*2110*/  ISETP.NE.AND P0, PT, R5, RZ, PT ;  /* 0x000000ff0500720c */ /* 0x000fe20003f05270 */
[----:B------:R-:W0:Y:S03]  /*2120*/  LDC.64 R106, c[0x0][0x2b8] ;  /* 0x0000ae00ff6a7b82 */ /* 0x000e260000000a00 */
[----:B-----5:R-:W-:Y:S02]  /*2130*/  FSEL R177, R113, RZ, !P0 ;  /* 0x000000ff71b17208 */ /* 0x020fe40004000000 */
[----:B------:R-:W-:-:S04]  /*2140*/  ISETP.NE.U32.AND P0, PT, RZ, UR8, PT ;  /* 0x00000008ff007c0c */ /* 0x000fc8000bf05070 */
[----:B------:R-:W-:-:S13]  /*2150*/  ISETP.NE.AND.EX P0, PT, RZ, UR9, PT, P0 ;  /* 0x00000009ff007c0c */ /* 0x000fda000bf05300 */
[----:B------:R-:W-:-:S04]  /*2160*/  @P0 LEA R108, P6, R117, UR8, 0x3 ;  /* 0x00000008756c0c11 */ /* 0x000fc8000f8c18ff */
[C---:B------:R-:W-:Y:S02]  /*2170*/  @P0 LEA.HI.X R109, R117.reuse, UR9, RZ, 0x3, P6 ;  /* 0x00000009756d0c11 */ /* 0x040fe4000b0f1cff */
[C---:B------:R-:W-:Y:S01]  /*2180*/  LEA R104, P6, R117.reuse, UR10, 0x3 ;  /* 0x0000000a75687c11 */ /* 0x040fe2000f8c18ff */
[C---:B0-----:R-:W-:Y:S02]  /*2190*/  IMAD.WIDE.U32 R106, R117.reuse, 0x8, R106 ;  /* 0x00000008756a7825 */ /* 0x041fe400078e006a */
[----:B------:R0:W5:Y:S01]  /*21a0*/  @P0 LDG.E.64 R168, desc[UR4][R108.64] ;  /* 0x000000046ca80981 */ /* 0x000162000c1e1b00 */
[----:B------:R-:W-:-:S03]  /*21b0*/  LEA.HI.X R105, R117, UR11, RZ, 0x3, P6 ;  /* 0x0000000b75697c11 */ /* 0x000fc6000b0f1cff */
[----:B------:R-:W2:Y:S04]  /*21c0*/  LDG.E.64 R106, desc[UR4][R106.64] ;  /* 0x000000046a6a7981 */ /* 0x000ea8000c1e1b00 */
[----:B------:R-:W3:Y:S01]  /*21d0*/  LDG.E.64 R104, desc[UR4][R104.64] ;  /* 0x0000000468687981 */ /* 0x000ee2000c1e1b00 */
[----:B--2---:R-:W-:Y:S01]  /*21e0*/  IMAD.MOV.U32 R113, RZ, RZ, R106 ;  /* 0x000000ffff717224 */ /* 0x004fe200078e006a */
[C---:B---3--:R-:W-:Y:S02]  /*21f0*/  SHF.R.U64 R119, R104.reuse, 0x10, R105 ;  /* 0x0000001068777819 */ /* 0x048fe40000001269 */
[----:B------:R-:W-:Y:S02]  /*2200*/  SHF.L.U32 R116, R104, 0x10, RZ ;  /* 0x0000001068747819 */ /* 0x000fe400000006ff */
[----:B0-----:R-:W-:-:S02]  /*2210*/  SHF.L.U32 R109, R119, 0x10, RZ ;  /* 0x00000010776d7819 */ /* 0x001fc400000006ff */
[----:B------:R-:W-:Y:S02]  /*2220*/  SHF.L.U32 R117, R105, 0x10, RZ ;  /* 0x0000001069757819 */ /* 0x000fe400000006ff */
[----:B------:R-:W-:Y:S01]  /*2230*/  SHF.R.U64 R176, R106, 0x10, R107 ;  /* 0x000000106ab07819 */ /* 0x000fe2000000126b */
[----:B------:R-:W-:Y:S01]  /*2240*/  FADD.FTZ R109, -R177, R109 ;  /* 0x0000006db16d7221 */ /* 0x000fe20000010100 */
[----:B------:R-:W-:Y:S01]  /*2250*/  SHF.L.U32 R113, R113, 0x10, RZ ;  /* 0x0000001071717819 */ /* 0x000fe200000006ff */
[C---:B------:R-:W-:Y:S01]  /*2260*/  FADD.FTZ R179, -R177.reuse, R116 ;  /* 0x00000074b1b37221 */ /* 0x040fe20000010100 */
[----:B------:R-:W-:Y:S01]  /*2270*/  MOV R108, R107 ;  /* 0x0000006b006c7202 */ /* 0x000fe20000000f00 */
[----:B------:R-:W-:Y:S01]  /*2280*/  FADD.FTZ R117, -R177, R117 ;  /* 0x00000075b1757221 */ /* 0x000fe20000010100 */
[----:B------:R-:W-:Y:S01]  /*2290*/  SHF.L.U32 R104, R176, 0x10, RZ ;  /* 0x00000010b0687819 */ /* 0x000fe200000006ff */
[----:B------:R-:W-:Y:S01]  /*22a0*/  FMUL.FTZ R180, R42, R109 ;  /* 0x0000006d2ab47220 */ /* 0x000fe20000410000 */
[----:B------:R-:W-:Y:S01]  /*22b0*/  SHF.R.U32.HI R118, RZ, 0x10, R105 ;  /* 0x00000010ff767819 */ /* 0x000fe20000011669 */
[----:B------:R-:W-:Y:S01]  /*22c0*/  FMUL.FTZ R182, R30, R113 ;  /* 0x000000711eb67220 */ /* 0x000fe20000410000 */
[----:B------:R-:W-:Y:S01]  /*22d0*/  SHF.R.U32.HI R105, RZ, 0x10, R107 ;  /* 0x00000010ff697819 */ /* 0x000fe2000001166b */
[----:B------:R-:W-:Y:S01]  /*22e0*/  FMUL.FTZ R179, R42, R179 ;  /* 0x000000b32ab37220 */ /* 0x000fe20000410000 */
[----:B------:R-:W-:-:S02]  /*22f0*/  IMAD.U32 R107, R108, 0x10000, RZ ;  /* 0x000100006c6b7824 */ /* 0x000fc400078e00ff */
[----:B------:R-:W-:Y:S01]  /*2300*/  FADD.FTZ R49, R49, R104 ;  /* 0x0000006831317221 */ /* 0x000fe20000010000 */
[-C--:B------:R-:W-:Y:S01]  /*2310*/  FFMA.FTZ R77, R180, R104.reuse, R77 ;  /* 0x00000068b44d7223 */ /* 0x080fe2000001004d */
[----:B------:R-:W-:Y:S01]  /*2320*/  FMUL.FTZ R181, R31, R104 ;  /* 0x000000681fb57220 */ /* 0x000fe20000410000 */
[----:B------:R-:W-:Y:S01]  /*2330*/  FMUL.FTZ R183, R42, R117 ;  /* 0x000000752ab77220 */ /* 0x000fe20000410000 */
[----:B------:R-:W-:Y:S01]  /*2340*/  SHF.L.U32 R108, R105, 0x10, RZ ;  /* 0x00000010696c7819 */ /* 0x000fe200000006ff */
[----:B------:R-:W-:Y:S01]  /*2350*/  FADD.FTZ R104, R115, R182 ;  /* 0x000000b673687221 */ /* 0x000fe20000010000 */
[----:B------:R-:W-:Y:S02]  /*2360*/  IMAD.U32 R118, R118, 0x10000, RZ ;  /* 0x0001000076767824 */ /* 0x000fe400078e00ff */
[----:B------:R-:W-:Y:S01]  /*2370*/  FFMA.FTZ R105, R179, R182, R114 ;  /* 0x000000b6b3697223 */ /* 0x000fe20000010072 */
[----:B------:R-:W-:Y:S01]  /*2380*/  FADD.FTZ R50, R50, R107 ;  /* 0x0000006b32327221 */ /* 0x000fe20000010000 */
[-C--:B------:R-:W-:Y:S01]  /*2390*/  FFMA.FTZ R78, R183, R107.reuse, R78 ;  /* 0x0000006bb74e7223 */ /* 0x080fe2000001004e */
[----:B------:R-:W-:Y:S01]  /*23a0*/  FMUL.FTZ R184, R32, R107 ;  /* 0x0000006b20b87220 */ /* 0x000fe20000410000 */
[----:B------:R-:W-:Y:S01]  /*23b0*/  FADD.FTZ R107, R104, R181 ;  /* 0x000000b5686b7221 */ /* 0x000fe20000010000 */
[----:B------:R-:W-:Y:S01]  /*23c0*/  FADD.FTZ R119, -R177, R118 ;  /* 0x00000076b1777221 */ /* 0x000fe20000010100 */
[----:B------:R-:W-:Y:S01]  /*23d0*/  FFMA.FTZ R104, R180, R181, R105 ;  /* 0x000000b5b4687223 */ /* 0x000fe20000010069 */
[----:B------:R-:W-:Y:S01]  /*23e0*/  FMUL.FTZ R185, R33, R108 ;  /* 0x0000006c21b97220 */ /* 0x000fe20000410000 */
[----:B------:R-:W-:Y:S01]  /*23f0*/  FADD.FTZ R106, R107, R184 ;  /* 0x000000b86b6a7221 */ /* 0x000fe20000010000 */
[----:B------:R-:W-:Y:S01]  /*2400*/  FMUL.FTZ R186, R42, R119 ;  /* 0x000000772aba7220 */ /* 0x000fe20000410000 */
[----:B------:R-:W-:Y:S01]  /*2410*/  FFMA.FTZ R104, R183, R184, R104 ;  /* 0x000000b8b7687223 */ /* 0x000fe20000010068 */
[----:B------:R-:W-:Y:S01]  /*2420*/  FADD.FTZ R48, R48, R113 ;  /* 0x0000007130307221 */ /* 0x000fe20000010000 */
[----:B------:R-:W-:Y:S01]  /*2430*/  FFMA.FTZ R76, R179, R113, R76 ;  /* 0x00000071b34c7223 */ /* 0x000fe2000001004c */
[----:B------:R-:W-:Y:S01]  /*2440*/  FADD.FTZ R51, R51, R108 ;  /* 0x0000006c33337221 */ /* 0x000fe20000010000 */
[----:B------:R-:W-:Y:S01]  /*2450*/  FFMA.FTZ R79, R186, R108, R79 ;  /* 0x0000006cba4f7223 */ /* 0x000fe2000001004f */
[----:B------:R-:W-:Y:S01]  /*2460*/  FADD.FTZ R115, R106, R185 ;  /* 0x000000b96a737221 */ /* 0x000fe20000010000 */
[----:B------:R-:W-:-:S07]  /*2470*/  FFMA.FTZ R114, R186, R185, R104 ;  /* 0x000000b9ba727223 */ /* 0x000fce0000010068 */
.L_x_14:
[----:B------:R-:W-:Y:S05]  /*2480*/  BSYNC B0 ;  /* 0x0000000000007941 */ /* 0x000fea0003800000 */
.L_x_13:
[----:B------:R-:W-:Y:S01]  /*2490*/  LOP3.LUT P0, RZ, R110, 0xff, RZ, 0xc0, !PT ;  /* 0x000000ff6eff7812 */ /* 0x000fe2000780c0ff */
[----:B------:R-:W-:Y:S01]  /*24a0*/  HFMA2.MMA R187, -RZ, RZ, 1.875, 0 ;  /* 0x3f800000ffbb7435 */ /* 0x000fe200000001ff */
[----:B------:R-:W-:Y:S01]  /*24b0*/  LOP3.LUT R104, R112, 0x7fffff8, RZ, 0xc0, !PT ;  /* 0x07fffff870687812 */ /* 0x000fe200078ec0ff */
[----:B------:R-:W-:Y:S01]  /*24c0*/  UMOV UR6, 0xffffffff ;  /* 0xffffffff00067882 */ /* 0x000fe20000000000 */
[----:B------:R-:W-:-:S03]  /*24d0*/  LOP3.LUT P6, RZ, R0, 0x1f, RZ, 0xc0, !PT ;  /* 0x0000001f00ff7812 */ /* 0x000fc600078cc0ff */
[----:B-----5:R-:W-:Y:S02]  /*24e0*/  @P1 SHF.L.U32 R187, R111, 0x10, RZ ;  /* 0x000000106fbb1819 */ /* 0x020fe400000006ff */
[----:B------:R-:W-:-:S04]  /*24f0*/  P2R R105, PR, RZ, 0x40 ;  /* 0x00000040ff697803 */ /* 0x000fc80000000000 */
[----:B------:R-:W-:Y:S01]  /*2500*/  @!P0 VIADD R104, R104, 0x8 ;  /* 0x0000000868688836 */ /* 0x000fe20000000000 */
[----:B------:R-:W-:Y:S06]  /*2510*/  BRA.DIV UR6, `(.L_x_15) ;  /* 0x00000026064c7947 */ /* 0x000fec000b800000 */
[----:B------:R-:W0:Y:S04]  /*2520*/  SHFL.DOWN PT, R106, R115, 0x10, 0x1f ;  /* 0x0a001f00736a7f89 */ /* 0x000e2800000e0000 */
[----:B------:R-:W1:Y:S01]  /*2530*/  SHFL.DOWN PT, R105, R114, 0x10, 0x1f ;  /* 0x0a001f0072697f89 */ /* 0x000e6200000e0000 */
[----:B0-----:R-:W-:Y:S01]  /*2540*/  FADD.FTZ R106, R106, R115 ;  /* 0x000000736a6a7221 */ /* 0x001fe20000010000 */
[----:B-1----:R-:W-:-:S04]  /*2550*/  FADD.FTZ R105, R105, R114 ;  /* 0x0000007269697221 */ /* 0x002fc80000010000 */
        /* <DEDUP_REMOVED lines=12> */
[----:B------:R0:W1:Y:S04]  /*2620*/  SHFL.DOWN PT, R176, R111, 0x1, 0x1f ;  /* 0x08201f006fb07f89 */ /* 0x00006800000e0000 */
[----:B------:R0:W2:Y:S02]  /*2630*/  SHFL.DOWN PT, R177, R114, 0x1, 0x1f ;  /* 0x08201f0072b17f89 */ /* 0x0000a400000e0000 */
.L_x_48:
[----:B------:R-:W3:Y:S01]  /*2640*/  S2R R107, SR_CgaCtaId ;  /* 0x00000000006b7919 */ /* 0x000ee20000008800 */
[----:B------:R-:W-:Y:S01]  /*2650*/  P2R R108, PR, RZ, 0x1 ;  /* 0x00000001ff6c7803 */ /* 0x000fe20000000000 */
[----:B-1----:R-:W-:Y:S01]  /*2660*/  FADD.FTZ R176, R111, R176 ;  /* 0x000000b06fb07221 */ /* 0x002fe20000010000 */
[----:B------:R-:W-:Y:S01]  /*2670*/  LOP3.LUT P0, RZ, R0, 0x1f, RZ, 0xc0, !PT ;  /* 0x0000001f00ff7812 */ /* 0x000fe2000780c0ff */
[----:B--2---:R-:W-:Y:S01]  /*2680*/  FADD.FTZ R177, R114, R177 ;  /* 0x000000b172b17221 */ /* 0x004fe20000010000 */
[----:B------:R-:W-:Y:S01]  /*2690*/  MOV R106, 0x400 ;  /* 0x00000400006a7802 */ /* 0x000fe20000000f00 */
[----:B------:R-:W-:Y:S05]  /*26a0*/  WARPSYNC.ALL ;  /* 0x0000000000007948 */ /* 0x000fea0003800000 */
[----:B------:R-:W-:Y:S01]  /*26b0*/  ISETP.NE.AND P6, PT, R34, RZ, PT ;  /* 0x000000ff2200720c */ /* 0x000fe20003fc5270 */
[----:B------:R-:W-:Y:S04]  /*26c0*/  BSSY B0, `(.L_x_16) ;  /* 0x0000061000007945 */ /* 0x000fe80003800000 */
[----:B------:R-:W-:-:S04]  /*26d0*/  @!P0 LOP3.LUT R105, R112, 0x7, RZ, 0xc0, !PT ;  /* 0x0000000770698812 */ /* 0x000fc800078ec0ff */
[----:B------:R-:W-:Y:S02]  /*26e0*/  @!P0 IADD3 R105, R104, R105, RZ ;  /* 0x0000006968698210 */ /* 0x000fe40007ffe0ff */
[----:B---3--:R-:W-:-:S04]  /*26f0*/  LEA R106, R107, R106, 0x18 ;  /* 0x0000006a6b6a7211 */ /* 0x008fc800078ec0ff */
[----:B------:R-:W-:Y:S01]  /*2700*/  LEA R189, R104, R106, 0x3 ;  /* 0x0000006a68bd7211 */ /* 0x000fe200078e18ff */
[----:B------:R-:W-:-:S05]  /*2710*/  @!P0 IMAD R188, R105, 0x8, R106 ;  /* 0x0000000869bc8824 */ /* 0x000fca00078e026a */
[----:B------:R-:W-:Y:S01]  /*2720*/  @!P0 STS.64 [R188+0x7000], R176 ;  /* 0x007000b0bc008388 */ /* 0x000fe20000000a00 */
[----:B------:R-:W-:Y:S01]  /*2730*/  BAR.SYNC.DEFER_BLOCKING 0x0 ;  /* 0x0000000000007b1d */ /* 0x000fe20000010000 */
[----:B------:R-:W-:-:S05]  /*2740*/  ISETP.NE.AND P0, PT, R108, RZ, PT ;  /* 0x000000ff6c00720c */ /* 0x000fca0003f05270 */
[----:B------:R-:W1:Y:S04]  /*2750*/  LDS.128 R104, [R189+0x7000] ;  /* 0x00700000bd687984 */ /* 0x000e680000000c00 */
[----:B0-----:R-:W0:Y:S04]  /*2760*/  LDS.128 R108, [R189+0x7010] ;  /* 0x00701000bd6c7984 */ /* 0x001e280000000c00 */
[----:B------:R-:W2:Y:S04]  /*2770*/  LDS.128 R112, [R189+0x7020] ;  /* 0x00702000bd707984 */ /* 0x000ea80000000c00 */
[----:B------:R-:W3:Y:S01]  /*2780*/  LDS.128 R116, [R189+0x7030] ;  /* 0x00703000bd747984 */ /* 0x000ee20000000c00 */
[----:B-1----:R-:W-:Y:S01]  /*2790*/  FADD.FTZ R191, RZ, R104 ;  /* 0x00000068ffbf7221 */ /* 0x002fe20000010000 */
[----:B------:R-:W-:-:S03]  /*27a0*/  FADD.FTZ R104, RZ, R105 ;  /* 0x00000069ff687221 */ /* 0x000fc60000010000 */
[----:B------:R-:W-:Y:S01]  /*27b0*/  FADD.FTZ R191, R106, R191 ;  /* 0x000000bf6abf7221 */ /* 0x000fe20000010000 */
[----:B------:R-:W-:-:S03]  /*27c0*/  FADD.FTZ R104, R107, R104 ;  /* 0x000000686b687221 */ /* 0x000fc60000010000 */
[----:B0-----:R-:W-:Y:S01]  /*27d0*/  FADD.FTZ R191, R191, R108 ;  /* 0x0000006cbfbf7221 */ /* 0x001fe20000010000 */
[----:B------:R-:W-:-:S03]  /*27e0*/  FADD.FTZ R104, R104, R109 ;  /* 0x0000006d68687221 */ /* 0x000fc60000010000 */
[----:B------:R-:W-:Y:S01]  /*27f0*/  FADD.FTZ R191, R110, R191 ;  /* 0x000000bf6ebf7221 */ /* 0x000fe20000010000 */
[----:B------:R-:W-:-:S03]  /*2800*/  FADD.FTZ R104, R111, R104 ;  /* 0x000000686f687221 */ /* 0x000fc60000010000 */
[----:B--2---:R-:W-:Y:S01]  /*2810*/  FADD.FTZ R191, R191, R112 ;  /* 0x00000070bfbf7221 */ /* 0x004fe20000010000 */
[----:B------:R-:W-:-:S03]  /*2820*/  FADD.FTZ R104, R104, R113 ;  /* 0x0000007168687221 */ /* 0x000fc60000010000 */
[----:B------:R-:W-:Y:S01]  /*2830*/  FADD.FTZ R191, R114, R191 ;  /* 0x000000bf72bf7221 */ /* 0x000fe20000010000 */
[----:B------:R-:W-:-:S03]  /*2840*/  FADD.FTZ R104, R115, R104 ;  /* 0x0000006873687221 */ /* 0x000fc60000010000 */
[----:B---3--:R-:W-:Y:S01]  /*2850*/  FADD.FTZ R191, R191, R116 ;  /* 0x00000074bfbf7221 */ /* 0x008fe20000010000 */
[----:B------:R-:W-:-:S03]  /*2860*/  FADD.FTZ R104, R104, R117 ;  /* 0x0000007568687221 */ /* 0x000fc60000010000 */
[----:B------:R-:W-:Y:S01]  /*2870*/  FADD.FTZ R112, R118, R191 ;  /* 0x000000bf76707221 */ /* 0x000fe20000010000 */
[----:B------:R-:W-:-:S03]  /*2880*/  FADD.FTZ R104, R119, R104 ;  /* 0x0000006877687221 */ /* 0x000fc60000010000 */
[----:B------:R-:W-:Y:S01]  /*2890*/  FMUL.FTZ R112, R112, UR12 ;  /* 0x0000000c70707c20 */ /* 0x000fe20008410000 */
[----:B------:R-:W-:Y:S01]  /*28a0*/  FMUL.FTZ R113, R104, UR12 ;  /* 0x0000000c68717c20 */ /* 0x000fe20008410000 */
[----:B------:R-:W-:Y:S06]  /*28b0*/  @!P6 BRA `(.L_x_17) ;  /* 0x000000040004e947 */ /* 0x000fec0003800000 */
[----:B------:R-:W-:-:S04]  /*28c0*/  ISETP.NE.AND P6, PT, R5, RZ, PT ;  /* 0x000000ff0500720c */ /* 0x000fc80003fc5270 */
[----:B------:R-:W-:Y:S02]  /*28d0*/  FSEL R110, R112, RZ, !P6 ;  /* 0x000000ff706e7208 */ /* 0x000fe40007000000 */
[----:B------:R-:W-:-:S03]  /*28e0*/  ISETP.NE.U32.AND P6, PT, RZ, UR8, PT ;  /* 0x00000008ff007c0c */ /* 0x000fc6000bfc5070 */
[-CC-:B------:R-:W-:Y:S01]  /*28f0*/  FFMA.FTZ R105, R3, R113.reuse, R110.reuse ;  /* 0x0000007103697223 */ /* 0x180fe2000001006e */
[----:B------:R-:W-:Y:S01]  /*2900*/  ISETP.NE.AND.EX P6, PT, RZ, UR9, PT, P6 ;  /* 0x00000009ff007c0c */ /* 0x000fe2000bfc5360 */
[-CC-:B------:R-:W-:Y:S01]  /*2910*/  FFMA.FTZ R106, R44, R113.reuse, R110.reuse ;  /* 0x000000712c6a7223 */ /* 0x180fe2000001006e */
[-CC-:B------:R-:W-:Y:S01]  /*2920*/  FFMA.FTZ R115, R47, R113.reuse, R110.reuse ;  /* 0x000000712f737223 */ /* 0x180fe2000001006e */
[----:B------:R-:W-:Y:S01]  /*2930*/  FFMA.FTZ R110, R122, R113, R110 ;  /* 0x000000717a6e7223 */ /* 0x000fe2000001006e */
[----:B------:R-:W-:Y:S01]  /*2940*/  FADD.FTZ R105, R46, -R105 ;  /* 0x800000692e697221 */ /* 0x000fe20000010000 */
[----:B------:R-:W-:Y:S01]  /*2950*/  FADD.FTZ R109, R45, -R106 ;  /* 0x8000006a2d6d7221 */ /* 0x000fe20000010000 */
[----:B------:R-:W-:Y:S01]  /*2960*/  FADD.FTZ R115, R120, -R115 ;  /* 0x8000007378737221 */ /* 0x000fe20000010000 */
[----:B------:R-:W-:Y:S02]  /*2970*/  FADD.FTZ R119, R121, -R110 ;  /* 0x8000006e79777221 */ /* 0x000fe40000010000 */
[----:B------:R-:W-:-:S02]  /*2980*/  FMUL.FTZ R106, R42, R109 ;  /* 0x0000006d2a6a7220 */ /* 0x000fc40000410000 */
[----:B------:R-:W-:Y:S02]  /*2990*/  FMUL.FTZ R110, R42, R119 ;  /* 0x000000772a6e7220 */ /* 0x000fe40000410000 */
[----:B------:R-:W-:Y:S01]  /*29a0*/  @P6 MOV R104, R166 ;  /* 0x000000a600686202 */ /* 0x000fe20000000f00 */
[--C-:B------:R-:W-:Y:S01]  /*29b0*/  @P6 IMAD.MOV.U32 R108, RZ, RZ, R167.reuse ;  /* 0x000000ffff6c6224 */ /* 0x100fe200078e00a7 */
[--C-:B------:R-:W-:Y:S02]  /*29c0*/  @P6 SHF.R.U64 R111, R166, 0x10, R167.reuse ;  /* 0x00000010a66f6819 */ /* 0x100fe400000012a7 */
[----:B------:R-:W-:Y:S01]  /*29d0*/  @P6 SHF.R.U32.HI R177, RZ, 0x10, R167 ;  /* 0x00000010ffb16819 */ /* 0x000fe200000116a7 */
[----:B------:R-:W-:Y:S01]  /*29e0*/  @P6 IMAD.U32 R117, R108, 0x10000, RZ ;  /* 0x000100006c756824 */ /* 0x000fe200078e00ff */
[----:B------:R-:W-:Y:S01]  /*29f0*/  @P6 SHF.L.U32 R107, R104, 0x10, RZ ;  /* 0x00000010686b6819 */ /* 0x000fe200000006ff */
[C---:B------:R-:W-:Y:S01]  /*2a00*/  FMUL.FTZ R104, R42.reuse, R105 ;  /* 0x000000692a687220 */ /* 0x040fe20000410000 */
[----:B------:R-:W-:Y:S01]  /*2a10*/  @P6 SHF.L.U32 R111, R111, 0x10, RZ ;  /* 0x000000106f6f6819 */ /* 0x000fe200000006ff */
[----:B------:R-:W-:Y:S01]  /*2a20*/  FMUL.FTZ R108, R42, R115 ;  /* 0x000000732a6c7220 */ /* 0x000fe20000410000 */
[----:B------:R-:W-:Y:S01]  /*2a30*/  @P6 SHF.L.U32 R177, R177, 0x10, RZ ;  /* 0x00000010b1b16819 */ /* 0x000fe200000006ff */
[----:B------:R-:W-:-:S02]  /*2a40*/  @P6 FADD.FTZ R104, R104, R107 ;  /* 0x0000006b68686221 */ /* 0x000fc40000010000 */
[----:B------:R-:W-:Y:S01]  /*2a50*/  @P6 FADD.FTZ R106, R106, R111 ;  /* 0x0000006f6a6a6221 */ /* 0x000fe20000010000 */
[----:B------:R-:W-:Y:S01]  /*2a60*/  @P6 FADD.FTZ R108, R108, R117 ;  /* 0x000000756c6c6221 */ /* 0x000fe20000010000 */
[----:B------:R-:W-:Y:S01]  /*2a70*/  @P6 FADD.FTZ R110, R110, R177 ;  /* 0x000000b16e6e6221 */ /* 0x000fe20000010000 */
[----:B------:R-:W-:-:S03]  /*2a80*/  ISETP.NE.U32.AND P6, PT, RZ, UR14, PT ;  /* 0x0000000eff007c0c */ /* 0x000fc6000bfc5070 */
[----:B------:R-:W-:Y:S01]  /*2a90*/  FMUL.FTZ R114, R110, R187 ;  /* 0x000000bb6e727220 */ /* 0x000fe20000410000 */
[----:B------:R-:W-:-:S13]  /*2aa0*/  ISETP.NE.AND.EX P6, PT, RZ, UR15, PT, P6 ;  /* 0x0000000fff007c0c */ /* 0x000fda000bfc5360 */
[----:B------:R-:W-:Y:S02]  /*2ab0*/  @P6 F2FP.BF16.F32.PACK_AB R111, RZ, R110 ;  /* 0x0000006eff6f623e */ /* 0x000fe400000010ff */
[----:B------:R-:W-:Y:S02]  /*2ac0*/  @P6 F2FP.BF16.F32.PACK_AB R105, RZ, R104 ;  /* 0x00000068ff69623e */ /* 0x000fe400000010ff */
[----:B------:R-:W-:Y:S02]  /*2ad0*/  @P6 F2FP.BF16.F32.PACK_AB R109, RZ, R108 ;  /* 0x0000006cff6d623e */ /* 0x000fe400000010ff */
[----:B------:R-:W-:Y:S01]  /*2ae0*/  @P6 F2FP.BF16.F32.PACK_AB R107, RZ, R106 ;  /* 0x0000006aff6b623e */ /* 0x000fe200000010ff */
[-C--:B------:R-:W-:Y:S01]  /*2af0*/  FMUL.FTZ R106, R106, R187.reuse ;  /* 0x000000bb6a6a7220 */ /* 0x080fe20000410000 */
[----:B------:R-:W-:Y:S02]  /*2b00*/  @P6 PRMT R35, R111, 0x7610, R35 ;  /* 0x000076106f236816 */ /* 0x000fe40000000023 */
[----:B------:R-:W0:Y:S01]  /*2b10*/  LDC.64 R110, c[0x0][0x2f8] ;  /* 0x0000be00ff6e7b82 */ /* 0x000e220000000a00 */
[----:B------:R-:W-:Y:S01]  /*2b20*/  @P6 PRMT R36, R109, 0x7610, R36 ;  /* 0x000076106d246816 */ /* 0x000fe20000000024 */
[-C--:B------:R-:W-:Y:S01]  /*2b30*/  FMUL.FTZ R109, R108, R187.reuse ;  /* 0x000000bb6c6d7220 */ /* 0x080fe20000410000 */
[----:B------:R-:W-:Y:S01]  /*2b40*/  @P6 PRMT R38, R105, 0x7610, R38 ;  /* 0x0000761069266816 */ /* 0x000fe20000000026 */
[----:B------:R-:W-:Y:S01]  /*2b50*/  FMUL.FTZ R108, R104, R187 ;  /* 0x000000bb686c7220 */ /* 0x000fe20000410000 */
[----:B------:R-:W-:Y:S01]  /*2b60*/  @P6 PRMT R2, R107, 0x7610, R2 ;  /* 0x000076106b026816 */ /* 0x000fe20000000002 */
[----:B------:R-:W1:Y:S01]  /*2b70*/  F2F.BF16.F32 R105, R106 ;  /* 0x0000006a00697304 */ /* 0x000e620000202000 */
[----:B------:R-:W-:-:S04]  /*2b80*/  ISETP.NE.U32.AND P6, PT, RZ, UR14, PT ;  /* 0x0000000eff007c0c */ /* 0x000fc8000bfc5070 */
[----:B------:R-:W-:-:S03]  /*2b90*/  ISETP.NE.AND.EX P6, PT, RZ, UR15, PT, P6 ;  /* 0x0000000fff007c0c */ /* 0x000fc6000bfc5360 */
[----:B------:R-:W2:Y:S01]  /*2ba0*/  F2F.BF16.F32 R107, R114 ;  /* 0x00000072006b7304 */ /* 0x000ea20000202000 */
[----:B-1----:R-:W-:-:S07]  /*2bb0*/  IMAD.WIDE.U32 R104, R105, 0x10000, RZ ;  /* 0x0001000069687825 */ /* 0x002fce00078e00ff */
[----:B------:R-:W1:Y:S01]  /*2bc0*/  F2F.BF16.F32 R109, R109 ;  /* 0x0000006d006d7304 */ /* 0x000e620000202000 */
[----:B0-----:R-:W-:Y:S01]  /*2bd0*/  IMAD.WIDE.U32 R110, R43, 0x8, R110 ;  /* 0x000000082b6e7825 */ /* 0x001fe200078e006e */
[----:B--2---:R-:W-:-:S06]  /*2be0*/  SHF.L.U32 R107, R107, 0x10, RZ ;  /* 0x000000106b6b7819 */ /* 0x004fcc00000006ff */
[----:B------:R-:W0:Y:S01]  /*2bf0*/  F2F.BF16.F32 R115, R108 ;  /* 0x0000006c00737304 */ /* 0x000e220000202000 */
[----:B-1----:R-:W-:Y:S02]  /*2c00*/  LOP3.LUT R107, R105, R107, R109, 0xfe, !PT ;  /* 0x0000006b696b7212 */ /* 0x002fe400078efe6d */
[----:B0-----:R-:W-:Y:S01]  /*2c10*/  LOP3.LUT R106, R104, R115, RZ, 0xfc, !PT ;  /* 0x00000073686a7212 */ /* 0x001fe200078efcff */
[----:B------:R-:W-:Y:S06]  /*2c20*/  @!P6 BRA `(.L_x_18) ;  /* 0x000000000020e947 */ /* 0x000fec0003800000 */
[----:B------:R-:W0:Y:S01]  /*2c30*/  LDC.64 R104, c[0x0][0x308] ;  /* 0x0000c200ff687b82 */ /* 0x000e220000000a00 */
[----:B------:R-:W-:Y:S02]  /*2c40*/  LOP3.LUT R108, R2, 0xffff, RZ, 0xc0, !PT ;  /* 0x0000ffff026c7812 */ /* 0x000fe400078ec0ff */
[----:B------:R-:W-:-:S03]  /*2c50*/  PRMT R115, R36, 0x5410, R35 ;  /* 0x0000541024737816 */ /* 0x000fc60000000023 */
[----:B------:R-:W-:-:S05]  /*2c60*/  IMAD.WIDE.U32 R108, R108, 0x10000, RZ ;  /* 0x000100006c6c7825 */ /* 0x000fca00078e00ff */
[----:B------:R-:W-:Y:S02]  /*2c70*/  LOP3.LUT R109, R115, R109, RZ, 0xfc, !PT ;  /* 0x0000006d736d7212 */ /* 0x000fe400078efcff */
[----:B------:R-:W-:Y:S01]  /*2c80*/  LOP3.LUT R108, R108, 0xffff, R38, 0xf8, !PT ;  /* 0x0000ffff6c6c7812 */ /* 0x000fe200078ef826 */
[----:B0-----:R-:W-:-:S05]  /*2c90*/  IMAD.WIDE.U32 R104, R43, 0x8, R104 ;  /* 0x000000082b687825 */ /* 0x001fca00078e0068 */
[----:B------:R0:W-:Y:S02]  /*2ca0*/  STG.E.64 desc[UR4][R104.64], R108 ;  /* 0x0000006c68007986 */ /* 0x0001e4000c101b04 */
.L_x_18:
[----:B------:R1:W-:Y:S01]  /*2cb0*/  STG.E.64 desc[UR4][R110.64], R106 ;  /* 0x0000006a6e007986 */ /* 0x0003e2000c101b04 */
[----:B------:R-:W-:-:S07]  /*2cc0*/  VIADD R43, R43, 0x100 ;  /* 0x000001002b2b7836 */ /* 0x000fce0000000000 */
.L_x_17:
[----:B------:R-:W-:Y:S05]  /*2cd0*/  BSYNC B0 ;  /* 0x0000000000007941 */ /* 0x000fea0003800000 */
.L_x_16:
[----:B------:R-:W-:Y:S01]  /*2ce0*/  ISETP.NE.AND P6, PT, R37, RZ, PT ;  /* 0x000000ff2500720c */ /* 0x000fe20003fc5270 */
[----:B------:R-:W-:-:S12]  /*2cf0*/  BSSY B0, `(.L_x_19) ;  /* 0x0000043000007945 */ /* 0x000fd80003800000 */
[----:B------:R-:W-:Y:S05]  /*2d00*/  @!P6 BRA `(.L_x_20) ;  /* 0x000000040004e947 */ /* 0x000fea0003800000 */
[----:B------:R-:W-:-:S04]  /*2d10*/  ISETP.NE.AND P6, PT, R5, RZ, PT ;  /* 0x000000ff0500720c */ /* 0x000fc80003fc5270 */
[----:B-1----:R-:W-:Y:S02]  /*2d20*/  FSEL R110, R112, RZ, !P6 ;  /* 0x000000ff706e7208 */ /* 0x002fe40007000000 */
[----:B------:R-:W-:-:S03]  /*2d30*/  ISETP.NE.U32.AND P6, PT, RZ, UR8, PT ;  /* 0x00000008ff007c0c */ /* 0x000fc6000bfc5070 */
[-CC-:B0-----:R-:W-:Y:S01]  /*2d40*/  FFMA.FTZ R105, R123, R113.reuse, R110.reuse ;  /* 0x000000717b697223 */ /* 0x181fe2000001006e */
[----:B------:R-:W-:Y:S01]  /*2d50*/  ISETP.NE.AND.EX P6, PT, RZ, UR9, PT, P6 ;  /* 0x00000009ff007c0c */ /* 0x000fe2000bfc5360 */
[-CC-:B------:R-:W-:Y:S01]  /*2d60*/  FFMA.FTZ R106, R124, R113.reuse, R110.reuse ;  /* 0x000000717c6a7223 */ /* 0x180fe2000001006e */
[-CC-:B------:R-:W-:Y:S01]  /*2d70*/  FFMA.FTZ R115, R127, R113.reuse, R110.reuse ;  /* 0x000000717f737223 */ /* 0x180fe2000001006e */
[----:B------:R-:W-:Y:S01]  /*2d80*/  FFMA.FTZ R110, R130, R113, R110 ;  /* 0x00000071826e7223 */ /* 0x000fe2000001006e */
[----:B------:R-:W-:Y:S01]  /*2d90*/  FADD.FTZ R105, R126, -R105 ;  /* 0x800000697e697221 */ /* 0x000fe20000010000 */
[----:B------:R-:W-:Y:S01]  /*2da0*/  FADD.FTZ R109, R125, -R106 ;  /* 0x8000006a7d6d7221 */ /* 0x000fe20000010000 */
[----:B------:R-:W-:Y:S01]  /*2db0*/  FADD.FTZ R115, R128, -R115 ;  /* 0x8000007380737221 */ /* 0x000fe20000010000 */
[----:B------:R-:W-:Y:S01]  /*2dc0*/  FADD.FTZ R119, R129, -R110 ;  /* 0x8000006e81777221 */ /* 0x000fe20000010000 */
[----:B------:R-:W-:-:S03]  /*2dd0*/  FMUL.FTZ R106, R42, R105 ;  /* 0x000000692a6a7220 */ /* 0x000fc60000410000 */
[----:B------:R-:W-:Y:S02]  /*2de0*/  FMUL.FTZ R110, R42, R119 ;  /* 0x000000772a6e7220 */ /* 0x000fe40000410000 */
[----:B------:R-:W-:Y:S02]  /*2df0*/  @P6 MOV R104, R164 ;  /* 0x000000a400686202 */ /* 0x000fe40000000f00 */
[--C-:B------:R-:W-:Y:S02]  /*2e00*/  @P6 SHF.R.U64 R111, R164, 0x10, R165.reuse ;  /* 0x00000010a46f6819 */ /* 0x100fe400000012a5 */
[----:B------:R-:W-:Y:S01]  /*2e10*/  @P6 MOV R108, R165 ;  /* 0x000000a5006c6202 */ /* 0x000fe20000000f00 */
[----:B------:R-:W-:Y:S01]  /*2e20*/  @P6 IMAD.U32 R107, R104, 0x10000, RZ ;  /* 0x00010000686b6824 */ /* 0x000fe200078e00ff */
[----:B------:R-:W-:Y:S01]  /*2e30*/  @P6 SHF.R.U32.HI R177, RZ, 0x10, R165 ;  /* 0x00000010ffb16819 */ /* 0x000fe200000116a5 */
[----:B------:R-:W-:Y:S01]  /*2e40*/  FMUL.FTZ R104, R42, R109 ;  /* 0x0000006d2a687220 */ /* 0x000fe20000410000 */
[----:B------:R-:W-:Y:S01]  /*2e50*/  @P6 SHF.L.U32 R111, R111, 0x10, RZ ;  /* 0x000000106f6f6819 */ /* 0x000fe200000006ff */
[----:B------:R-:W-:Y:S01]  /*2e60*/  @P6 FADD.FTZ R106, R106, R107 ;  /* 0x0000006b6a6a6221 */ /* 0x000fe20000010000 */
[----:B------:R-:W-:Y:S01]  /*2e70*/  @P6 SHF.L.U32 R117, R108, 0x10, RZ ;  /* 0x000000106c756819 */ /* 0x000fe200000006ff */
[----:B------:R-:W-:-:S02]  /*2e80*/  @P6 IMAD.U32 R177, R177, 0x10000, RZ ;  /* 0x00010000b1b16824 */ /* 0x000fc400078e00ff */
[----:B------:R-:W-:Y:S01]  /*2e90*/  FMUL.FTZ R108, R42, R115 ;  /* 0x000000732a6c7220 */ /* 0x000fe20000410000 */
[----:B------:R-:W-:Y:S01]  /*2ea0*/  @P6 FADD.FTZ R104, R104, R111 ;  /* 0x0000006f68686221 */ /* 0x000fe20000010000 */
[----:B------:R-:W-:Y:S02]  /*2eb0*/  @P6 FADD.FTZ R110, R110, R177 ;  /* 0x000000b16e6e6221 */ /* 0x000fe40000010000 */
[----:B------:R-:W-:Y:S01]  /*2ec0*/  @P6 FADD.FTZ R108, R108, R117 ;  /* 0x000000756c6c6221 */ /* 0x000fe20000010000 */
[----:B------:R-:W-:Y:S01]  /*2ed0*/  ISETP.NE.U32.AND P6, PT, RZ, UR14, PT ;  /* 0x0000000eff007c0c */ /* 0x000fe2000bfc5070 */
[-C--:B------:R-:W-:Y:S02]  /*2ee0*/  FMUL.FTZ R115, R110, R187.reuse ;  /* 0x000000bb6e737220 */ /* 0x080fe40000410000 */
[----:B------:R-:W-:Y:S01]  /*2ef0*/  FMUL.FTZ R114, R108, R187 ;  /* 0x000000bb6c727220 */ /* 0x000fe20000410000 */
[----:B------:R-:W-:-:S05]  /*2f00*/  ISETP.NE.AND.EX P6, PT, RZ, UR15, PT, P6 ;  /* 0x0000000fff007c0c */ /* 0x000fca000bfc5360 */
[----:B------:R-:W-:Y:S08]  /*2f10*/  F2F.BF16.F32 R114, R114 ;  /* 0x0000007200727304 */ /* 0x000ff00000202000 */
[----:B------:R-:W-:Y:S02]  /*2f20*/  @P6 F2FP.BF16.F32.PACK_AB R105, RZ, R106 ;  /* 0x0000006aff69623e */ /* 0x000fe400000010ff */
[----:B------:R-:W-:Y:S01]  /*2f30*/  @P6 F2FP.BF16.F32.PACK_AB R109, RZ, R108 ;  /* 0x0000006cff6d623e */ /* 0x000fe200000010ff */
[----:B------:R-:W-:Y:S01]  /*2f40*/  FMUL.FTZ R108, R106, R187 ;  /* 0x000000bb6a6c7220 */ /* 0x000fe20000410000 */
[----:B------:R-:W-:-:S02]  /*2f50*/  @P6 F2FP.BF16.F32.PACK_AB R107, RZ, R104 ;  /* 0x00000068ff6b623e */ /* 0x000fc400000010ff */
[----:B------:R-:W-:Y:S01]  /*2f60*/  @P6 PRMT R36, R109, 0x7610, R36 ;  /* 0x000076106d246816 */ /* 0x000fe20000000024 */
[----:B------:R-:W-:Y:S01]  /*2f70*/  FMUL.FTZ R109, R104, R187 ;  /* 0x000000bb686d7220 */ /* 0x000fe20000410000 */
[----:B------:R-:W-:Y:S01]  /*2f80*/  @P6 F2FP.BF16.F32.PACK_AB R111, RZ, R110 ;  /* 0x0000006eff6f623e */ /* 0x000fe200000010ff */
[----:B------:R-:W-:Y:S01]  /*2f90*/  F2F.BF16.F32 R117, R108 ;  /* 0x0000006c00757304 */ /* 0x000fe20000202000 */
[----:B------:R-:W-:Y:S02]  /*2fa0*/  @P6 PRMT R38, R105, 0x7610, R38 ;  /* 0x0000761069266816 */ /* 0x000fe40000000026 */
[----:B------:R-:W0:Y:S01]  /*2fb0*/  LDC.64 R104, c[0x0][0x2f8] ;  /* 0x0000be00ff687b82 */ /* 0x000e220000000a00 */
[----:B------:R-:W-:Y:S02]  /*2fc0*/  @P6 PRMT R2, R107, 0x7610, R2 ;  /* 0x000076106b026816 */ /* 0x000fe40000000002 */
[----:B------:R-:W-:Y:S02]  /*2fd0*/  @P6 PRMT R35, R111, 0x7610, R35 ;  /* 0x000076106f236816 */ /* 0x000fe40000000023 */
[----:B------:R-:W1:Y:S01]  /*2fe0*/  F2F.BF16.F32 R107, R109 ;  /* 0x0000006d006b7304 */ /* 0x000e620000202000 */
[----:B------:R-:W-:-:S04]  /*2ff0*/  ISETP.NE.U32.AND P6, PT, RZ, UR14, PT ;  /* 0x0000000eff007c0c */ /* 0x000fc8000bfc5070 */
[----:B------:R-:W-:-:S03]  /*3000*/  ISETP.NE.AND.EX P6, PT, RZ, UR15, PT, P6 ;  /* 0x0000000fff007c0c */ /* 0x000fc6000bfc5360 */
[----:B------:R-:W2:Y:S01]  /*3010*/  F2F.BF16.F32 R111, R115 ;  /* 0x00000073006f7304 */ /* 0x000ea20000202000 */
[----:B-1----:R-:W-:-:S04]  /*3020*/  IMAD.WIDE.U32 R106, R107, 0x10000, RZ ;  /* 0x000100006b6a7825 */ /* 0x002fc800078e00ff */
[----:B0-----:R-:W-:Y:S01]  /*3030*/  IMAD.WIDE.U32 R104, R43, 0x8, R104 ;  /* 0x000000082b687825 */ /* 0x001fe200078e0068 */
[----:B------:R-:W-:Y:S02]  /*3040*/  LOP3.LUT R110, R106, R117, RZ, 0xfc, !PT ;  /* 0x000000756a6e7212 */ /* 0x000fe400078efcff */
[----:B--2---:R-:W-:-:S04]  /*3050*/  SHF.L.U32 R111, R111, 0x10, RZ ;  /* 0x000000106f6f7819 */ /* 0x004fc800000006ff */
[----:B------:R-:W-:Y:S01]  /*3060*/  LOP3.LUT R111, R107, R111, R114, 0xfe, !PT ;  /* 0x0000006f6b6f7212 */ /* 0x000fe200078efe72 */
        /* <DEDUP_REMOVED lines=9> */
.L_x_21:
[----:B------:R2:W-:Y:S01]  /*3100*/  STG.E.64 desc[UR4][R104.64], R110 ;  /* 0x0000006e68007986 */ /* 0x0005e2000c101b04 */
[----:B------:R-:W-:-:S07]  /*3110*/  IADD3 R43, R43, 0x100, RZ ;  /* 0x000001002b2b7810 */ /* 0x000fce0007ffe0ff */
.L_x_20:
[----:B------:R-:W-:Y:S05]  /*3120*/  BSYNC B0 ;  /* 0x0000000000007941 */ /* 0x000fea0003800000 */
.L_x_19:
[----:B------:R-:W-:Y:S04]  /*3130*/  BSSY B0, `(.L_x_22) ;  /* 0x0000043000007945 */ /* 0x000fe80003800000 */
[----:B------:R-:W-:Y:S05]  /*3140*/  @!P5 BRA `(.L_x_23) ;  /* 0x000000040004d947 */ /* 0x000fea0003800000 */
[----:B------:R-:W-:-:S04]  /*3150*/  ISETP.NE.AND P6, PT, R5, RZ, PT ;  /* 0x000000ff0500720c */ /* 0x000fc80003fc5270 */
[----:B-12---:R-:W-:Y:S02]  /*3160*/  FSEL R110, R112, RZ, !P6 ;  /* 0x000000ff706e7208 */ /* 0x006fe40007000000 */
        /* <DEDUP_REMOVED lines=12> */
[----:B------:R-:W-:Y:S01]  /*3230*/  @P6 IMAD.MOV.U32 R104, RZ, RZ, R162 ;  /* 0x000000ffff686224 */ /* 0x000fe200078e00a2 */
[--C-:B------:R-:W-:Y:S02]  /*3240*/  @P6 SHF.R.U64 R111, R162, 0x10, R163.reuse ;  /* 0x00000010a26f6819 */ /* 0x100fe400000012a3 */
[----:B------:R-:W-:Y:S02]  /*3250*/  @P6 MOV R108, R163 ;  /* 0x000000a3006c6202 */ /* 0x000fe40000000f00 */
[----:B------:R-:W-:Y:S01]  /*3260*/  @P6 SHF.R.U32.HI R177, RZ, 0x10, R163 ;  /* 0x00000010ffb16819 */ /* 0x000fe200000116a3 */
[----:B------:R-:W-:Y:S01]  /*3270*/  @P6 IMAD.U32 R111, R111, 0x10000, RZ ;  /* 0x000100006f6f6824 */ /* 0x000fe200078e00ff */
[----:B------:R-:W-:Y:S01]  /*3280*/  @P6 SHF.L.U32 R107, R104, 0x10, RZ ;  /* 0x00000010686b6819 */ /* 0x000fe200000006ff */
[----:B------:R-:W-:Y:S01]  /*3290*/  FMUL.FTZ R104, R42, R105 ;  /* 0x000000692a687220 */ /* 0x000fe20000410000 */
[----:B------:R-:W-:Y:S01]  /*32a0*/  @P6 SHF.L.U32 R117, R108, 0x10, RZ ;  /* 0x000000106c756819 */ /* 0x000fe200000006ff */
[----:B------:R-:W-:Y:S01]  /*32b0*/  FMUL.FTZ R108, R42, R115 ;  /* 0x000000732a6c7220 */ /* 0x000fe20000410000 */
[----:B------:R-:W-:Y:S01]  /*32c0*/  @P6 SHF.L.U32 R177, R177, 0x10, RZ ;  /* 0x00000010b1b16819 */ /* 0x000fe200000006ff */
[----:B------:R-:W-:Y:S01]  /*32d0*/  @P6 FADD.FTZ R104, R104, R107 ;  /* 0x0000006b68686221 */ /* 0x000fe20000010000 */
[----:B------:R-:W-:Y:S01]  /*32e0*/  @P6 FADD.FTZ R106, R106, R111 ;  /* 0x0000006f6a6a6221 */ /* 0x000fe20000010000 */
[----:B------:R-:W-:-:S02]  /*32f0*/  @P6 FADD.FTZ R108, R108, R117 ;  /* 0x000000756c6c6221 */ /* 0x000fc40000010000 */
[----:B------:R-:W-:Y:S01]  /*3300*/  @P6 FADD.FTZ R114, R114, R177 ;  /* 0x000000b172726221 */ /* 0x000fe20000010000 */
[----:B------:R-:W-:-:S04]  /*3310*/  ISETP.NE.U32.AND P6, PT, RZ, UR14, PT ;  /* 0x0000000eff007c0c */ /* 0x000fc8000bfc5070 */
[----:B------:R-:W-:-:S13]  /*3320*/  ISETP.NE.AND.EX P6, PT, RZ, UR15, PT, P6 ;  /* 0x0000000fff007c0c */ /* 0x000fda000bfc5360 */
[----:B------:R-:W-:Y:S02]  /*3330*/  @P6 F2FP.BF16.F32.PACK_AB R107, RZ, R106 ;  /* 0x0000006aff6b623e */ /* 0x000fe400000010ff */
[----:B------:R-:W-:Y:S02]  /*3340*/  @P6 F2FP.BF16.F32.PACK_AB R109, RZ, R108 ;  /* 0x0000006cff6d623e */ /* 0x000fe400000010ff */
[----:B------:R-:W-:Y:S01]  /*3350*/  @P6 F2FP.BF16.F32.PACK_AB R110, RZ, R114 ;  /* 0x00000072ff6e623e */ /* 0x000fe200000010ff */
[-C--:B------:R-:W-:Y:S01]  /*3360*/  FMUL.FTZ R114, R114, R187.reuse ;  /* 0x000000bb72727220 */ /* 0x080fe20000410000 */
[----:B------:R-:W-:Y:S02]  /*3370*/  @P6 F2FP.BF16.F32.PACK_AB R105, RZ, R104 ;  /* 0x00000068ff69623e */ /* 0x000fe400000010ff */
[----:B------:R-:W-:Y:S01]  /*3380*/  @P6 PRMT R36, R109, 0x7610, R36 ;  /* 0x000076106d246816 */ /* 0x000fe20000000024 */
[-C--:B------:R-:W-:Y:S01]  /*3390*/  FMUL.FTZ R109, R106, R187.reuse ;  /* 0x000000bb6a6d7220 */ /* 0x080fe20000410000 */
[----:B------:R-:W-:Y:S01]  /*33a0*/  @P6 PRMT R2, R107, 0x7610, R2 ;  /* 0x000076106b026816 */ /* 0x000fe20000000002 */
[----:B------:R-:W0:Y:S01]  /*33b0*/  F2F.BF16.F32 R114, R114 ;  /* 0x0000007200727304 */ /* 0x000e220000202000 */
[----:B------:R-:W1:Y:S01]  /*33c0*/  LDC.64 R106, c[0x0][0x2f8] ;  /* 0x0000be00ff6a7b82 */ /* 0x000e620000000a00 */
[----:B------:R-:W-:Y:S01]  /*33d0*/  @P6 PRMT R35, R110, 0x7610, R35 ;  /* 0x000076106e236816 */ /* 0x000fe20000000023 */
[-C--:B------:R-:W-:Y:S01]  /*33e0*/  FMUL.FTZ R110, R108, R187.reuse ;  /* 0x000000bb6c6e7220 */ /* 0x080fe20000410000 */
[----:B------:R-:W-:Y:S01]  /*33f0*/  @P6 PRMT R38, R105, 0x7610, R38 ;  /* 0x0000761069266816 */ /* 0x000fe20000000026 */
[----:B------:R-:W-:Y:S01]  /*3400*/  FMUL.FTZ R108, R104, R187 ;  /* 0x000000bb686c7220 */ /* 0x000fe20000410000 */
[----:B------:R-:W-:-:S02]  /*3410*/  ISETP.NE.U32.AND P6, PT, RZ, UR14, PT ;  /* 0x0000000eff007c0c */ /* 0x000fc4000bfc5070 */
[----:B------:R0:W2:Y:S02]  /*3420*/  F2F.BF16.F32 R105, R109 ;  /* 0x0000006d00697304 */ /* 0x0000a40000202000 */
[----:B------:R-:W-:-:S06]  /*3430*/  ISETP.NE.AND.EX P6, PT, RZ, UR15, PT, P6 ;  /* 0x0000000fff007c0c */ /* 0x000fcc000bfc5360 */
[----:B------:R-:W3:Y:S01]  /*3440*/  F2F.BF16.F32 R110, R110 ;  /* 0x0000006e006e7304 */ /* 0x000ee20000202000 */
[----:B0-----:R-:W-:Y:S02]  /*3450*/  IMAD.U32 R109, R114, 0x10000, RZ ;  /* 0x00010000726d7824 */ /* 0x001fe400078e00ff */
[----:B--2---:R-:W-:-:S05]  /*3460*/  IMAD.WIDE.U32 R104, R105, 0x10000, RZ ;  /* 0x0001000069687825 */ /* 0x004fca00078e00ff */
[----:B------:R-:W0:Y:S01]  /*3470*/  F2F.BF16.F32 R111, R108 ;  /* 0x0000006c006f7304 */ /* 0x000e220000202000 */
[----:B-1----:R-:W-:Y:S01]  /*3480*/  IMAD.WIDE.U32 R106, R43, 0x8, R106 ;  /* 0x000000082b6a7825 */ /* 0x002fe200078e006a */
[----:B---3--:R-:W-:Y:S02]  /*3490*/  LOP3.LUT R105, R105, R109, R110, 0xfe, !PT ;  /* 0x0000006d69697212 */ /* 0x008fe400078efe6e */
        /* <DEDUP_REMOVED lines=10> */
.L_x_24:
[----:B------:R3:W-:Y:S01]  /*3540*/  STG.E.64 desc[UR4][R106.64], R104 ;  /* 0x000000686a007986 */ /* 0x0007e2000c101b04 */
[----:B------:R-:W-:-:S07]  /*3550*/  IADD3 R43, R43, 0x100, RZ ;  /* 0x000001002b2b7810 */ /* 0x000fce0007ffe0ff */
.L_x_23:
[----:B------:R-:W-:Y:S05]  /*3560*/  BSYNC B0 ;  /* 0x0000000000007941 */ /* 0x000fea0003800000 */
.L_x_22:
[----:B------:R-:W-:Y:S04]  /*3570*/  BSSY B0, `(.L_x_25) ;  /* 0x0000043000007945 */ /* 0x000fe80003800000 */
[----:B------:R-:W-:Y:S05]  /*3580*/  @!P4 BRA `(.L_x_26) ;  /* 0x000000040004c947 */ /* 0x000fea0003800000 */
[----:B------:R-:W-:-:S04]  /*3590*/  ISETP.NE.AND P6, PT, R5, RZ, PT ;  /* 0x000000ff0500720c */ /* 0x000fc80003fc5270 */
[----:B012---:R-:W-:Y:S02]  /*35a0*/  FSEL R110, R112, RZ, !P6 ;  /* 0x000000ff706e7208 */ /* 0x007fe40007000000 */
[----:B------:R-:W-:-:S03]  /*35b0*/  ISETP.NE.U32.AND P6, PT, RZ, UR8, PT ;  /* 0x00000008ff007c0c */ /* 0x000fc6000bfc5070 */
[-CC-:B---3--:R-:W-:Y:S01]  /*35c0*/  FFMA.FTZ R105, R139, R113.reuse, R110.reuse ;  /* 0x000000718b697223 */ /* 0x188fe2000001006e */
        /* <DEDUP_REMOVED lines=24> */
[----:B------:R-:W-:-:S04]  /*3750*/  ISETP.NE.U32.AND P6, PT, RZ, UR14, PT ;  /* 0x0000000eff007c0c */ /* 0x000fc8000bfc5070 */
[----:B------:R-:W-:-:S13]  /*3760*/  ISETP.NE.AND.EX P6, PT, RZ, UR15, PT, P6 ;  /* 0x0000000fff007c0c */ /* 0x000fda000bfc5360 */
[----:B------:R-:W-:Y:S02]  /*3770*/  @P6 F2FP.BF16.F32.PACK_AB R107, RZ, R106 ;  /* 0x0000006aff6b623e */ /* 0x000fe400000010ff */
[----:B------:R-:W-:Y:S02]  /*3780*/  @P6 F2FP.BF16.F32.PACK_AB R109, RZ, R108 ;  /* 0x0000006cff6d623e */ /* 0x000fe400000010ff */
[----:B------:R-:W-:Y:S02]  /*3790*/  @P6 F2FP.BF16.F32.PACK_AB R105, RZ, R104 ;  /* 0x00000068ff69623e */ /* 0x000fe400000010ff */
[----:B------:R-:W-:Y:S01]  /*37a0*/  @P6 F2FP.BF16.F32.PACK_AB R110, RZ, R114 ;  /* 0x00000072ff6e623e */ /* 0x000fe200000010ff */
[-C--:B------:R-:W-:Y:S01]  /*37b0*/  FMUL.FTZ R114, R114, R187.reuse ;  /* 0x000000bb72727220 */ /* 0x080fe20000410000 */
[----:B------:R-:W-:Y:S01]  /*37c0*/  @P6 PRMT R36, R109, 0x7610, R36 ;  /* 0x000076106d246816 */ /* 0x000fe20000000024 */
[----:B------:R-:W-:Y:S01]  /*37d0*/  FMUL.FTZ R109, R106, R187 ;  /* 0x000000bb6a6d7220 */ /* 0x000fe20000410000 */
[----:B------:R-:W-:-:S02]  /*37e0*/  @P6 PRMT R2, R107, 0x7610, R2 ;  /* 0x000076106b026816 */ /* 0x000fc40000000002 */
[----:B------:R-:W0:Y:S01]  /*37f0*/  LDC.64 R106, c[0x0][0x2f8] ;  /* 0x0000be00ff6a7b82 */ /* 0x000e220000000a00 */
[----:B------:R-:W-:Y:S01]  /*3800*/  @P6 PRMT R35, R110, 0x7610, R35 ;  /* 0x000076106e236816 */ /* 0x000fe20000000023 */
[-C--:B------:R-:W-:Y:S01]  /*3810*/  FMUL.FTZ R110, R108, R187.reuse ;  /* 0x000000bb6c6e7220 */ /* 0x080fe20000410000 */
[----:B------:R-:W-:Y:S01]  /*3820*/  @P6 PRMT R38, R105, 0x7610, R38 ;  /* 0x0000761069266816 */ /* 0x000fe20000000026 */
[----:B------:R-:W1:Y:S01]  /*3830*/  F2F.BF16.F32 R114, R114 ;  /* 0x0000007200727304 */ /* 0x000e620000202000 */
[----:B------:R-:W-:Y:S01]  /*3840*/  FMUL.FTZ R108, R104, R187 ;  /* 0x000000bb686c7220 */ /* 0x000fe20000410000 */
[----:B------:R-:W-:-:S04]  /*3850*/  ISETP.NE.U32.AND P6, PT, RZ, UR14, PT ;  /* 0x0000000eff007c0c */ /* 0x000fc8000bfc5070 */
[----:B------:R-:W-:Y:S02]  /*3860*/  ISETP.NE.AND.EX P6, PT, RZ, UR15, PT, P6 ;  /* 0x0000000fff007c0c */ /* 0x000fe4000bfc5360 */
[----:B------:R1:W2:Y:S08]  /*3870*/  F2F.BF16.F32 R105, R109 ;  /* 0x0000006d00697304 */ /* 0x0002b00000202000 */
[----:B------:R-:W3:Y:S01]  /*3880*/  F2F.BF16.F32 R110, R110 ;  /* 0x0000006e006e7304 */ /* 0x000ee20000202000 */
[----:B-1----:R-:W-:Y:S01]  /*3890*/  SHF.L.U32 R109, R114, 0x10, RZ ;  /* 0x00000010726d7819 */ /* 0x002fe200000006ff */
[----:B0-----:R-:W-:-:S06]  /*38a0*/  IMAD.WIDE.U32 R106, R43, 0x8, R106 ;  /* 0x000000082b6a7825 */ /* 0x001fcc00078e006a */
[----:B------:R-:W0:Y:S01]  /*38b0*/  F2F.BF16.F32 R111, R108 ;  /* 0x0000006c006f7304 */ /* 0x000e220000202000 */
[----:B--2---:R-:W-:-:S05]  /*38c0*/  IMAD.WIDE.U32 R104, R105, 0x10000, RZ ;  /* 0x0001000069687825 */ /* 0x004fca00078e00ff */
        /* <DEDUP_REMOVED lines=11> */
.L_x_27:
[----:B------:R4:W-:Y:S01]  /*3980*/  STG.E.64 desc[UR4][R106.64], R104 ;  /* 0x000000686a007986 */ /* 0x0009e2000c101b04 */
[----:B------:R-:W-:-:S07]  /*3990*/  IADD3 R43, R43, 0x100, RZ ;  /* 0x000001002b2b7810 */ /* 0x000fce0007ffe0ff */
.L_x_26:
[----:B------:R-:W-:Y:S05]  /*39a0*/  BSYNC B0 ;  /* 0x0000000000007941 */ /* 0x000fea0003800000 */
.L_x_25:
[----:B------:R-:W-:Y:S04]  /*39b0*/  BSSY B0, `(.L_x_28) ;  /* 0x0000043000007945 */ /* 0x000fe80003800000 */
[----:B------:R-:W-:Y:S05]  /*39c0*/  @!P3 BRA `(.L_x_29) ;  /* 0x000000040004b947 */ /* 0x000fea0003800000 */
[----:B------:R-:W-:-:S04]  /*39d0*/  ISETP.NE.AND P6, PT, R5, RZ, PT ;  /* 0x000000ff0500720c */ /* 0x000fc80003fc5270 */
[----:B012---:R-:W-:Y:S02]  /*39e0*/  FSEL R110, R112, RZ, !P6 ;  /* 0x000000ff706e7208 */ /* 0x007fe40007000000 */
[----:B------:R-:W-:-:S03]  /*39f0*/  ISETP.NE.U32.AND P6, PT, RZ, UR8, PT ;  /* 0x00000008ff007c0c */ /* 0x000fc6000bfc5070 */
[-CC-:B---34-:R-:W-:Y:S01]  /*3a00*/  FFMA.FTZ R105, R147, R113.reuse, R110.reuse ;  /* 0x0000007193697223 */ /* 0x198fe2000001006e */
        /* <DEDUP_REMOVED lines=11> */
[----:B------:R-:W-:Y:S02]  /*3ac0*/  @P6 MOV R108, R159 ;  /* 0x0000009f006c6202 */ /* 0x000fe40000000f00 */
        /* <DEDUP_REMOVED lines=47> */
.L_x_30:
[----:B------:R1:W-:Y:S01]  /*3dc0*/  STG.E.64 desc[UR4][R106.64], R104 ;  /* 0x000000686a007986 */ /* 0x0003e2000c101b04 */
[----:B------:R-:W-:-:S07]  /*3dd0*/  IADD3 R43, R43, 0x100, RZ ;  /* 0x000001002b2b7810 */ /* 0x000fce0007ffe0ff */
.L_x_29:
[----:B------:R-:W-:Y:S05]  /*3de0*/  BSYNC B0 ;  /* 0x0000000000007941 */ /* 0x000fea0003800000 */
.L_x_28:
        /* <DEDUP_REMOVED lines=65> */
.L_x_33:
[----:B------:R1:W-:Y:S01]  /*4200*/  STG.E.64 desc[UR4][R106.64], R104 ;  /* 0x000000686a007986 */ /* 0x0003e2000c101b04 */
[----:B------:R-:W-:-:S07]  /*4210*/  IADD3 R43, R43, 0x100, RZ ;  /* 0x000001002b2b7810 */ /* 0x000fce0007ffe0ff */
.L_x_32:
[----:B------:R-:W-:Y:S05]  /*4220*/  BSYNC B0 ;  /* 0x0000000000007941 */ /* 0x000fea0003800000 */
.L_x_31:
[----:B------:R-:W-:Y:S01]  /*4230*/  ISETP.NE.AND P6, PT, R39, RZ, PT ;  /* 0x000000ff2700720c */ /* 0x000fe20003fc5270 */
[----:B------:R-:W-:-:S12]  /*4240*/  BSSY B0, `(.L_x_34) ;  /* 0x0000042000007945 */ /* 0x000fd80003800000 */
        /* <DEDUP_REMOVED lines=33> */
[----:B------:R-:W-:Y:S01]  /*4460*/  @P6 F2FP.BF16.F32.PACK_AB R105, RZ, R106 ;  /* 0x0000006aff69623e */ /* 0x000fe200000010ff */
[-C--:B------:R-:W-:Y:S01]  /*4470*/  FMUL.FTZ R106, R106, R187.reuse ;  /* 0x000000bb6a6a7220 */ /* 0x080fe20000410000 */
[----:B------:R-:W-:Y:S01]  /*4480*/  @P6 PRMT R36, R107, 0x7610, R36 ;  /* 0x000076106b246816 */ /* 0x000fe20000000024 */
[-C--:B------:R-:W-:Y:S01]  /*4490*/  FMUL.FTZ R107, R110, R187.reuse ;  /* 0x000000bb6e6b7220 */ /* 0x080fe20000410000 */
[----:B------:R-:W-:Y:S02]  /*44a0*/  @P6 F2FP.BF16.F32.PACK_AB R109, RZ, R110 ;  /* 0x0000006eff6d623e */ /* 0x000fe400000010ff */
        /* <DEDUP_REMOVED lines=26> */
.L_x_36:
[----:B------:R1:W-:Y:S02]  /*4650*/  STG.E.64 desc[UR4][R110.64], R108 ;  /* 0x0000006c6e007986 */ /* 0x0003e4000c101b04 */
.L_x_35:
[----:B------:R-:W-:Y:S05]  /*4660*/  BSYNC B0 ;  /* 0x0000000000007941 */ /* 0x000fea0003800000 */
.L_x_34:
[----:B------:R-:W-:Y:S02]  /*4670*/  IADD3 R4, R4, UR16, RZ ;  /* 0x0000001004047c10 */ /* 0x000fe4000fffe0ff */
[----:B012---:R-:W-:Y:S02]  /*4680*/  SEL R110, RZ, 0x1, P0 ;  /* 0x00000001ff6e7807 */ /* 0x007fe40000000000 */
[----:B------:R-:W-:-:S13]  /*4690*/  ISETP.GE.AND P0, PT, R4, UR17, PT ;  /* 0x0000001104007c0c */ /* 0x000fda000bf06270 */
[----:B------:R-:W-:Y:S05]  /*46a0*/  @!P0 BRA `(.L_x_37) ;  /* 0xffffffc000ac8947 */ /* 0x000fea000383ffff */
.L_x_0:
[----:B------:R-:W0:Y:S01]  /*46b0*/  S2R R0, SR_TID.X ;  /* 0x0000000000007919 */ /* 0x000e220000002100 */
[----:B------:R-:W0:Y:S01]  /*46c0*/  S2UR UR6, SR_CTAID.X ;  /* 0x00000000000679c3 */ /* 0x000e220000002500 */
[----:B------:R-:W-:Y:S02]  /*46d0*/  ISETP.NE.AND P1, PT, R34, RZ, PT ;  /* 0x000000ff2200720c */ /* 0x000fe40003f25270 */
[----:B------:R-:W-:Y:S02]  /*46e0*/  ISETP.NE.AND P6, PT, R37, RZ, PT ;  /* 0x000000ff2500720c */ /* 0x000fe40003fc5270 */
[----:B------:R-:W-:-:S03]  /*46f0*/  ISETP.NE.AND P0, PT, R39, RZ, PT ;  /* 0x000000ff2700720c */ /* 0x000fc60003f05270 */
[----:B-----5:R-:W1:Y:S08]  /*4700*/  @P5 LDC.64 R10, c[0x0][0x2d0] ;  /* 0x0000b400ff0a5b82 */ /* 0x020e700000000a00 */
[----:B------:R-:W2:Y:S08]  /*4710*/  @P1 LDC.64 R2, c[0x0][0x2d0] ;  /* 0x0000b400ff021b82 */ /* 0x000eb00000000a00 */
[----:B------:R-:W3:Y:S01]  /*4720*/  @P1 LDC.64 R4, c[0x0][0x2d8] ;  /* 0x0000b600ff041b82 */ /* 0x000ee20000000a00 */
[----:B0-----:R-:W-:-:S07]  /*4730*/  LEA.HI R0, R0, UR6, RZ, 0x18 ;  /* 0x0000000600007c11 */ /* 0x001fce000f8fc0ff */
[----:B------:R-:W0:Y:S01]  /*4740*/  @P6 LDC.64 R6, c[0x0][0x2d0] ;  /* 0x0000b400ff066b82 */ /* 0x000e220000000a00 */
[----:B------:R-:W-:-:S07]  /*4750*/  IMAD R41, R0, R41, RZ ;  /* 0x0000002900297224 */ /* 0x000fce00078e02ff */
[----:B------:R-:W4:Y:S01]  /*4760*/  @P6 LDC.64 R8, c[0x0][0x2d8] ;  /* 0x0000b600ff086b82 */ /* 0x000f220000000a00 */
[----:B------:R-:W-:-:S05]  /*4770*/  LEA.HI R41, R41, R40, RZ, 0x1e ;  /* 0x0000002829297211 */ /* 0x000fca00078ff0ff */
[C---:B--2---:R-:W-:Y:S02]  /*4780*/  @P1 IMAD.WIDE.U32 R2, R41.reuse, 0x10, R2 ;  /* 0x0000001029021825 */ /* 0x044fe400078e0002 */
[----:B------:R-:W2:Y:S02]  /*4790*/  @P5 LDC.64 R12, c[0x0][0x2d8] ;  /* 0x0000b600ff0c5b82 */ /* 0x000ea40000000a00 */
[C---:B---3--:R-:W-:Y:S01]  /*47a0*/  @P1 IMAD.WIDE.U32 R4, R41.reuse, 0x10, R4 ;  /* 0x0000001029041825 */ /* 0x048fe200078e0004 */
[----:B------:R3:W-:Y:S03]  /*47b0*/  @P1 STG.E.128 desc[UR4][R2.64], R72 ;  /* 0x0000004802001986 */ /* 0x0007e6000c101d04 */
[----:B------:R-:W-:Y:S01]  /*47c0*/  @P1 VIADD R41, R41, 0x100 ;  /* 0x0000010029291836 */ /* 0x000fe20000000000 */
[----:B------:R3:W-:Y:S01]  /*47d0*/  @P1 STG.E.128 desc[UR4][R4.64], R100 ;  /* 0x0000006404001986 */ /* 0x0007e2000c101d04 */
[----:B------:R-:W3:Y:S02]  /*47e0*/  @P4 LDC.64 R14, c[0x0][0x2d0] ;  /* 0x0000b400ff0e4b82 */ /* 0x000ee40000000a00 */
[----:B0-----:R-:W-:-:S05]  /*47f0*/  @P6 IMAD.WIDE.U32 R6, R41, 0x10, R6 ;  /* 0x0000001029066825 */ /* 0x001fca00078e0006 */
[----:B------:R0:W-:Y:S01]  /*4800*/  @P6 STG.E.128 desc[UR4][R6.64], R68 ;  /* 0x0000004406006986 */ /* 0x0001e2000c101d04 */
[----:B------:R-:W0:Y:S01]  /*4810*/  @P4 LDC.64 R16, c[0x0][0x2d8] ;  /* 0x0000b600ff104b82 */ /* 0x000e220000000a00 */
[C---:B----4-:R-:W-:Y:S01]  /*4820*/  @P6 IMAD.WIDE.U32 R8, R41.reuse, 0x10, R8 ;  /* 0x0000001029086825 */ /* 0x050fe200078e0008 */
[----:B------:R-:W-:-:S04]  /*4830*/  @P6 IADD3 R41, R41, 0x100, RZ ;  /* 0x0000010029296810 */ /* 0x000fc80007ffe0ff */
[----:B------:R4:W-:Y:S01]  /*4840*/  @P6 STG.E.128 desc[UR4][R8.64], R96 ;  /* 0x0000006008006986 */ /* 0x0009e2000c101d04 */
[C---:B-1----:R-:W-:Y:S01]  /*4850*/  @P5 IMAD.WIDE.U32 R10, R41.reuse, 0x10, R10 ;  /* 0x00000010290a5825 */ /* 0x042fe200078e000a */
[----:B------:R-:W1:Y:S03]  /*4860*/  @P3 LDC.64 R18, c[0x0][0x2d0] ;  /* 0x0000b400ff123b82 */ /* 0x000e660000000a00 */
[C---:B--2---:R-:W-:Y:S01]  /*4870*/  @P5 IMAD.WIDE.U32 R12, R41.reuse, 0x10, R12 ;  /* 0x00000010290c5825 */ /* 0x044fe200078e000c */
[----:B------:R-:W-:Y:S01]  /*4880*/  @P5 IADD3 R41, R41, 0x100, RZ ;  /* 0x0000010029295810 */ /* 0x000fe20007ffe0ff */
[----:B------:R4:W-:Y:S03]  /*4890*/  @P5 STG.E.128 desc[UR4][R10.64], R64 ;  /* 0x000000400a005986 */ /* 0x0009e6000c101d04 */
[----:B------:R-:W2:Y:S01]  /*48a0*/  @P3 LDC.64 R20, c[0x0][0x2d8] ;  /* 0x0000b600ff143b82 */ /* 0x000ea20000000a00 */
[C---:B---3--:R-:W-:Y:S01]  /*48b0*/  @P4 IMAD.WIDE.U32 R14, R41.reuse, 0x10, R14 ;  /* 0x00000010290e4825 */ /* 0x048fe200078e000e */
[----:B------:R4:W-:Y:S04]  /*48c0*/  @P5 STG.E.128 desc[UR4][R12.64], R92 ;  /* 0x0000005c0c005986 */ /* 0x0009e8000c101d04 */
[----:B------:R4:W-:Y:S02]  /*48d0*/  @P4 STG.E.128 desc[UR4][R14.64], R60 ;  /* 0x0000003c0e004986 */ /* 0x0009e4000c101d04 */
[----:B------:R-:W3:Y:S01]  /*48e0*/  @P2 LDC.64 R22, c[0x0][0x2d0] ;  /* 0x0000b400ff162b82 */ /* 0x000ee20000000a00 */
[C---:B0-----:R-:W-:Y:S01]  /*48f0*/  @P4 IMAD.WIDE.U32 R16, R41.reuse, 0x10, R16 ;  /* 0x0000001029104825 */ /* 0x041fe200078e0010 */
[----:B------:R-:W-:-:S04]  /*4900*/  @P4 IADD3 R41, R41, 0x100, RZ ;  /* 0x0000010029294810 */ /* 0x000fc80007ffe0ff */
[----:B------:R4:W-:Y:S02]  /*4910*/  @P4 STG.E.128 desc[UR4][R16.64], R88 ;  /* 0x0000005810004986 */ /* 0x0009e4000c101d04 */
[----:B------:R-:W0:Y:S01]  /*4920*/  @P2 LDC.64 R24, c[0x0][0x2d8] ;  /* 0x0000b600ff182b82 */ /* 0x000e220000000a00 */
[----:B-1----:R-:W-:-:S05]  /*4930*/  @P3 IMAD.WIDE.U32 R18, R41, 0x10, R18 ;  /* 0x0000001029123825 */ /* 0x002fca00078e0012 */
[----:B------:R4:W-:Y:S01]  /*4940*/  @P3 STG.E.128 desc[UR4][R18.64], R56 ;  /* 0x0000003812003986 */ /* 0x0009e2000c101d04 */
[----:B--2---:R-:W-:-:S04]  /*4950*/  @P3 IMAD.WIDE.U32 R20, R41, 0x10, R20 ;  /* 0x0000001029143825 */ /* 0x004fc800078e0014 */
[----:B------:R-:W-:Y:S01]  /*4960*/  @P3 VIADD R41, R41, 0x100 ;  /* 0x0000010029293836 */ /* 0x000fe20000000000 */
[----:B------:R4:W-:Y:S03]  /*4970*/  @P3 STG.E.128 desc[UR4][R20.64], R84 ;  /* 0x0000005414003986 */ /* 0x0009e6000c101d04 */
[----:B---3--:R-:W-:-:S05]  /*4980*/  @P2 IMAD.WIDE.U32 R22, R41, 0x10, R22 ;  /* 0x0000001029162825 */ /* 0x008fca00078e0016 */
[----:B------:R4:W-:Y:S01]  /*4990*/  @P2 STG.E.128 desc[UR4][R22.64], R52 ;  /* 0x0000003416002986 */ /* 0x0009e2000c101d04 */
[----:B0-----:R-:W-:-:S05]  /*49a0*/  @P2 IMAD.WIDE.U32 R24, R41, 0x10, R24 ;  /* 0x0000001029182825 */ /* 0x001fca00078e0018 */
[----:B------:R4:W-:Y:S01]  /*49b0*/  @P2 STG.E.128 desc[UR4][R24.64], R80 ;  /* 0x0000005018002986 */ /* 0x0009e2000c101d04 */
[----:B------:R-:W-:Y:S05]  /*49c0*/  @!P0 EXIT ;  /* 0x000000000000894d */ /* 0x000fea0003800000 */
[----:B------:R-:W0:Y:S01]  /*49d0*/  LDC.64 R2, c[0x0][0x2d0] ;  /* 0x0000b400ff027b82 */ /* 0x000e220000000a00 */
[----:B------:R-:W-:-:S07]  /*49e0*/  @P2 IADD3 R41, R41, 0x100, RZ ;  /* 0x0000010029292810 */ /* 0x000fce0007ffe0ff */
[----:B------:R-:W1:Y:S01]  /*49f0*/  LDC.64 R4, c[0x0][0x2d8] ;  /* 0x0000b600ff047b82 */ /* 0x000e620000000a00 */
[----:B0-----:R-:W-:-:S05]  /*4a00*/  IMAD.WIDE.U32 R2, R41, 0x10, R2 ;  /* 0x0000001029027825 */ /* 0x001fca00078e0002 */
[----:B------:R-:W-:Y:S01]  /*4a10*/  STG.E.128 desc[UR4][R2.64], R48 ;  /* 0x0000003002007986 */ /* 0x000fe2000c101d04 */
[----:B-1----:R-:W-:-:S05]  /*4a20*/  IMAD.WIDE.U32 R4, R41, 0x10, R4 ;  /* 0x0000001029047825 */ /* 0x002fca00078e0004 */
[----:B------:R-:W-:Y:S01]  /*4a30*/  STG.E.128 desc[UR4][R4.64], R76 ;  /* 0x0000004c04007986 */ /* 0x000fe2000c101d04 */
[----:B------:R-:W-:Y:S05]  /*4a40*/  EXIT ;  /* 0x000000000000794d */ /* 0x000fea0003800000 */
.L_x_15:
[----:B------:R-:W-:Y:S01]  /*4a50*/  MOV R116, R115 ;  /* 0x0000007300747202 */ /* 0x000fe20000000f00 */
[----:B------:R-:W-:Y:S01]  /*4a60*/  IMAD.MOV.U32 R118, RZ, RZ, 0x1f ;  /* 0x0000001fff767424 */ /* 0x000fe200078e00ff */
[----:B------:R-:W-:Y:S02]  /*4a70*/  MOV R117, 0x10 ;  /* 0x0000001000757802 */ /* 0x000fe40000000f00 */
[----:B------:R-:W-:-:S07]  /*4a80*/  MOV R113, 0xffffffff ;  /* 0xffffffff00717802 */ /* 0x000fce0000000f00 */
[----:B------:R-:W-:Y:S05]  /*4a90*/  WARPSYNC.COLLECTIVE R113, `(.L_x_38) ;  /* 0x0000000071087348 */ /* 0x000fea0003c00000 */
[----:B------:R0:W1:Y:S02]  /*4aa0*/  SHFL.DOWN P6, R177, R116, R117, R118 ;  /* 0x0800007574b17389 */ /* 0x00006400000c0076 */
[----:B01----:R-:W-:Y:S01]  /*4ab0*/  ENDCOLLECTIVE ;  /* 0x000000000000791b */ /* 0x003fe20003800000 */
.L_x_38:
[----:B------:R-:W-:Y:S02]  /*4ac0*/  MOV R116, R114 ;  /* 0x0000007200747202 */ /* 0x000fe40000000f00 */
[----:B------:R-:W-:-:S07]  /*4ad0*/  MOV R106, R177 ;  /* 0x000000b1006a7202 */ /* 0x000fce0000000f00 */
[----:B------:R-:W-:Y:S05]  /*4ae0*/  WARPSYNC.COLLECTIVE R113, `(.L_x_39) ;  /* 0x0000000071087348 */ /* 0x000fea0003c00000 */
[----:B------:R0:W1:Y:S02]  /*4af0*/  SHFL.DOWN P6, R177, R116, R117, R118 ;  /* 0x0800007574b17389 */ /* 0x00006400000c0076 */
[----:B01----:R-:W-:Y:S01]  /*4b00*/  ENDCOLLECTIVE ;  /* 0x000000000000791b */ /* 0x003fe20003800000 */
.L_x_39:
[----:B------:R-:W-:-:S05]  /*4b10*/  FADD.FTZ R106, R106, R115 ;  /* 0x000000736a6a7221 */ /* 0x000fca0000010000 */
[----:B------:R-:W-:Y:S02]  /*4b20*/  MOV R116, R106 ;  /* 0x0000006a00747202 */ /* 0x000fe40000000f00 */
[----:B------:R-:W-:Y:S01]  /*4b30*/  MOV R117, 0x8 ;  /* 0x0000000800757802 */ /* 0x000fe20000000f00 */
[----:B------:R-:W-:-:S07]  /*4b40*/  IMAD.MOV.U32 R105, RZ, RZ, R177 ;  /* 0x000000ffff697224 */ /* 0x000fce00078e00b1 */
[----:B------:R-:W-:Y:S05]  /*4b50*/  WARPSYNC.COLLECTIVE R113, `(.L_x_40) ;  /* 0x0000000071087348 */ /* 0x000fea0003c00000 */
[----:B------:R0:W1:Y:S02]  /*4b60*/  SHFL.DOWN P6, R177, R116, R117, R118 ;  /* 0x0800007574b17389 */ /* 0x00006400000c0076 */
[----:B01----:R-:W-:Y:S01]  /*4b70*/  ENDCOLLECTIVE ;  /* 0x000000000000791b */ /* 0x003fe20003800000 */
.L_x_40:
[----:B------:R-:W-:-:S04]  /*4b80*/  FADD.FTZ R105, R105, R114 ;  /* 0x0000007269697221 */ /* 0x000fc80000010000 */
[----:B------:R-:W-:Y:S01]  /*4b90*/  IMAD.MOV.U32 R116, RZ, RZ, R105 ;  /* 0x000000ffff747224 */ /* 0x000fe200078e0069 */
[----:B------:R-:W-:-:S07]  /*4ba0*/  MOV R107, R177 ;  /* 0x000000b1006b7202 */ /* 0x000fce0000000f00 */
[----:B------:R-:W-:Y:S05]  /*4bb0*/  WARPSYNC.COLLECTIVE R113, `(.L_x_41) ;  /* 0x0000000071087348 */ /* 0x000fea0003c00000 */
[----:B------:R0:W1:Y:S02]  /*4bc0*/  SHFL.DOWN P6, R177, R116, R117, R118 ;  /* 0x0800007574b17389 */ /* 0x00006400000c0076 */
[----:B01----:R-:W-:Y:S01]  /*4bd0*/  ENDCOLLECTIVE ;  /* 0x000000000000791b */ /* 0x003fe20003800000 */
.L_x_41:
[----:B------:R-:W-:-:S05]  /*4be0*/  FADD.FTZ R107, R106, R107 ;  /* 0x0000006b6a6b7221 */ /* 0x000fca0000010000 */
[----:B------:R-:W-:Y:S02]  /*4bf0*/  MOV R116, R107 ;  /* 0x0000006b00747202 */ /* 0x000fe40000000f00 */
[----:B------:R-:W-:Y:S02]  /*4c00*/  MOV R117, 0x4 ;  /* 0x0000000400757802 */ /* 0x000fe40000000f00 */
[----:B------:R-:W-:-:S07]  /*4c10*/  MOV R108, R177 ;  /* 0x000000b1006c7202 */ /* 0x000fce0000000f00 */
[----:B------:R-:W-:Y:S05]  /*4c20*/  WARPSYNC.COLLECTIVE R113, `(.L_x_42) ;  /* 0x0000000071087348 */ /* 0x000fea0003c00000 */
[----:B------:R0:W1:Y:S02]  /*4c30*/  SHFL.DOWN P6, R177, R116, R117, R118 ;  /* 0x0800007574b17389 */ /* 0x00006400000c0076 */
[----:B01----:R-:W-:Y:S01]  /*4c40*/  ENDCOLLECTIVE ;  /* 0x000000000000791b */ /* 0x003fe20003800000 */
.L_x_42:
[----:B------:R-:W-:-:S05]  /*4c50*/  FADD.FTZ R108, R105, R108 ;  /* 0x0000006c696c7221 */ /* 0x000fca0000010000 */
[----:B------:R-:W-:Y:S01]  /*4c60*/  MOV R116, R108 ;  /* 0x0000006c00747202 */ /* 0x000fe20000000f00 */
[----:B------:R-:W-:-:S07]  /*4c70*/  IMAD.MOV.U32 R110, RZ, RZ, R177 ;  /* 0x000000ffff6e7224 */ /* 0x000fce00078e00b1 */
[----:B------:R-:W-:Y:S05]  /*4c80*/  WARPSYNC.COLLECTIVE R113, `(.L_x_43) ;  /* 0x0000000071087348 */ /* 0x000fea0003c00000 */
[----:B------:R0:W1:Y:S02]  /*4c90*/  SHFL.DOWN P6, R177, R116, R117, R118 ;  /* 0x0800007574b17389 */ /* 0x00006400000c0076 */
[----:B01----:R-:W-:Y:S01]  /*4ca0*/  ENDCOLLECTIVE ;  /* 0x000000000000791b */ /* 0x003fe20003800000 */
.L_x_43:
[----:B------:R-:W-:-:S05]  /*4cb0*/  FADD.FTZ R110, R107, R110 ;  /* 0x0000006e6b6e7221 */ /* 0x000fca0000010000 */
[----:B------:R-:W-:Y:S01]  /*4cc0*/  MOV R116, R110 ;  /* 0x0000006e00747202 */ /* 0x000fe20000000f00 */
[----:B------:R-:W-:Y:S01]  /*4cd0*/  IMAD.MOV.U32 R117, RZ, RZ, 0x2 ;  /* 0x00000002ff757424 */ /* 0x000fe200078e00ff */
[----:B------:R-:W-:-:S07]  /*4ce0*/  MOV R109, R177 ;  /* 0x000000b1006d7202 */ /* 0x000fce0000000f00 */
[----:B------:R-:W-:Y:S05]  /*4cf0*/  WARPSYNC.COLLECTIVE R113, `(.L_x_44) ;  /* 0x0000000071087348 */ /* 0x000fea0003c00000 */
[----:B------:R0:W1:Y:S02]  /*4d00*/  SHFL.DOWN P6, R177, R116, R117, R118 ;  /* 0x0800007574b17389 */ /* 0x00006400000c0076 */
[----:B01----:R-:W-:Y:S01]  /*4d10*/  ENDCOLLECTIVE ;  /* 0x000000000000791b */ /* 0x003fe20003800000 */
.L_x_44:
[----:B------:R-:W-:-:S05]  /*4d20*/  FADD.FTZ R109, R108, R109 ;  /* 0x0000006d6c6d7221 */ /* 0x000fca0000010000 */
[----:B------:R-:W-:Y:S02]  /*4d30*/  MOV R116, R109 ;  /* 0x0000006d00747202 */ /* 0x000fe40000000f00 */
[----:B------:R-:W-:-:S07]  /*4d40*/  MOV R111, R177 ;  /* 0x000000b1006f7202 */ /* 0x000fce0000000f00 */
[----:B------:R-:W-:Y:S05]  /*4d50*/  WARPSYNC.COLLECTIVE R113, `(.L_x_45) ;  /* 0x0000000071087348 */ /* 0x000fea0003c00000 */
[----:B------:R0:W1:Y:S02]  /*4d60*/  SHFL.DOWN P6, R177, R116, R117, R118 ;  /* 0x0800007574b17389 */ /* 0x00006400000c0076 */
[----:B01----:R-:W-:Y:S01]  /*4d70*/  ENDCOLLECTIVE ;  /* 0x000000000000791b */ /* 0x003fe20003800000 */
.L_x_45:
[----:B------:R-:W-:-:S04]  /*4d80*/  FADD.FTZ R111, R110, R111 ;  /* 0x0000006f6e6f7221 */ /* 0x000fc80000010000 */
[----:B------:R-:W-:Y:S01]  /*4d90*/  IMAD.MOV.U32 R116, RZ, RZ, R111 ;  /* 0x000000ffff747224 */ /* 0x000fe200078e006f */
[----:B------:R-:W-:Y:S02]  /*4da0*/  MOV R117, 0x1 ;  /* 0x0000000100757802 */ /* 0x000fe40000000f00 */
[----:B------:R-:W-:-:S07]  /*4db0*/  MOV R114, R177 ;  /* 0x000000b100727202 */ /* 0x000fce0000000f00 */
[----:B------:R-:W-:Y:S05]  /*4dc0*/  WARPSYNC.COLLECTIVE R113, `(.L_x_46) ;  /* 0x0000000071087348 */ /* 0x000fea0003c00000 */
[----:B------:R0:W1:Y:S02]  /*4dd0*/  SHFL.DOWN P6, R177, R116, R117, R118 ;  /* 0x0800007574b17389 */ /* 0x00006400000c0076 */
[----:B01----:R-:W-:Y:S01]  /*4de0*/  ENDCOLLECTIVE ;  /* 0x000000000000791b */ /* 0x003fe20003800000 */
.L_x_46:
[----:B------:R-:W-:-:S05]  /*4df0*/  FADD.FTZ R114, R109, R114 ;  /* 0x000000726d727221 */ /* 0x000fca0000010000 */
[----:B------:R-:W-:Y:S02]  /*4e00*/  MOV R116, R114 ;  /* 0x0000007200747202 */ /* 0x000fe40000000f00 */
[----:B------:R-:W-:-:S07]  /*4e10*/  MOV R176, R177 ;  /* 0x000000b100b07202 */ /* 0x000fce0000000f00 */
[----:B------:R-:W-:Y:S05]  /*4e20*/  WARPSYNC.COLLECTIVE R113, `(.L_x_47) ;  /* 0x0000000071087348 */ /* 0x000fea0003c00000 */
[----:B------:R0:W1:Y:S02]  /*4e30*/  SHFL.DOWN P6, R177, R116, R117, R118 ;  /* 0x0800007574b17389 */ /* 0x00006400000c0076 */
[----:B01----:R-:W-:Y:S01]  /*4e40*/  ENDCOLLECTIVE ;  /* 0x000000000000791b */ /* 0x003fe20003800000 */
.L_x_47:
[----:B------:R-:W-:Y:S05]  /*4e50*/  BRA `(.L_x_48) ;  /* 0xffffffd400f87947 */ /* 0x000fea000383ffff */
.L_x_49:
[----:B------:R-:W-:-:S00]  /*4e60*/  BRA `(.L_x_49) ;  /* 0xfffffffc00fc7947 */ /* 0x000fc0000383ffff */
[----:B------:R-:W-:-:S00]  /*4e70*/  NOP ;  /* 0x0000000000007918 */ /* 0x000fc00000000000 */
        /* <DEDUP_REMOVED lines=8> */
.L_x_15162:


//--------------------- .text._ZN10layer_norm13ln_bwd_kernelINS_13Kernel_traitsI13__nv_bfloat16S2_S2_S2_fjLj7168ELj1ELj1ELj8ELj8ENS_18Kernel_traits_baseILj7168ES2_S2_S2_S2_fjLj256EEEEELb0ELb0ELb0ELb1EEEvNS_9BwdParamsE --------------------------
	.section	.text._ZN10layer_norm13ln_bwd_kernelINS_13Kernel_traitsI13__nv_bfloat16S2_S2_S2_fjLj7168ELj1ELj1ELj8ELj8ENS_18Kernel_traits_baseILj7168ES2_S2_S2_S2_fjLj256EEEEELb0ELb0ELb0ELb1EEEvNS_9BwdParamsE,"ax",@progbits
	.align	128
        .global         _ZN10layer_norm13ln_bwd_kernelINS_13Kernel_traitsI13__nv_bfloat16S2_S2_S2_fjLj7168ELj1ELj1ELj8ELj8ENS_18Kernel_traits_baseILj7168ES2_S2_S2_S2_fjLj256EEEEELb0ELb0ELb0ELb1EEEvNS_9BwdParamsE
        .type           _ZN10layer_norm13ln_bwd_kernelINS_13Kernel_traitsI13__nv_bfloat16S2_S2_S2_fjLj7168ELj1ELj1ELj8ELj8ENS_18Kernel_traits_baseILj7168ES2_S2_S2_S2_fjLj256EEEEELb0ELb0ELb0ELb1EEEvNS_9BwdParamsE,@function
        .size           _ZN10layer_norm13ln_bwd_kernelINS_13Kernel_traitsI13__nv_bfloat16S2_S2_S2_fjLj7168ELj1ELj1ELj8ELj8ENS_18Kernel_traits_baseILj7168ES2_S2_S2_S2_fjLj256EEEEELb0ELb0ELb0ELb1EEEvNS_9BwdParamsE,(.L_x_15163 - _ZN10layer_norm13ln_bwd_kernelINS_13Kernel_traitsI13__nv_bfloat16S2_S2_S2_fjLj7168ELj1ELj1ELj8ELj8ENS_18Kernel_traits_baseILj7168ES2_S2_S2_S2_fjLj256EEEEELb0ELb0ELb0ELb1EEEvNS_9BwdParamsE)
        .other          _ZN10layer_norm13ln_bwd_kernelINS_13Kernel_traitsI13__nv_bfloat16S2_S2_S2_fjLj7168ELj1ELj1ELj8ELj8ENS_18Kernel_traits_baseILj7168ES2_S2_S2_S2_fjLj256EEEEELb0ELb0ELb0ELb1EEEvNS_9BwdParamsE,@"STO_CUDA_ENTRY STV_DEFAULT"
_ZN10layer_norm13ln_bwd_kernelINS_13Kernel_traitsI13__nv_bfloat16S2_S2_S2_fjLj7168ELj1ELj1ELj8ELj8ENS_18Kernel_traits_baseILj7168ES2_S2_S2_S2_fjLj256EEEEELb0ELb0ELb0ELb1EEEvNS_9BwdParamsE:
.text._ZN10layer_norm13ln_bwd_kernelINS_13Kernel_traitsI13__nv_bfloat16S2_S2_S2_fjLj7168ELj1ELj1ELj8ELj8ENS_18Kernel_traits_baseILj7168ES2_S2_S2_S2_fjLj256EEEEELb0ELb0ELb0ELb1EEEvNS_9BwdParamsE:
[----:B------:R-:W-:Y:S01]  /*0000*/  LDC R1, c[0x0][0x28] ;  /* 0x00000a00ff017b82 */ /* 0x000fe20000000800 */
[----:B------:R-:W0:Y:S07]  /*0010*/  S2R R58, SR_TID.X ;  /* 0x00000000003a7919 */ /* 0x000e2e0000002100 */
[----:B------:R-:W0:Y:S01]  /*0020*/  S2UR UR4, SR_CTAID.X ;  /* 0x00000000000479c3 */ /* 0x000e220000002500 */
[----:B------:R-:W-:Y:S01]  /*0030*/  ULDC.64 UR6, c[0x0][0x208] ;  /* 0x0000820000067ab9 */ /* 0x000fe20000000a00 */
[----:B------:R-:W-:Y:S01]  /*0040*/  ULDC UR8, c[0x0][0x218] ;  /* 0x0000860000087ab9 */ /* 0x000fe20000000800 */
[----:B------:R-:W-:Y:S01]  /*0050*/  ULDC.U8 UR9, c[0x0][0x2a0] ;  /* 0x0000a80000097ab9 */ /* 0x000fe20000000000 */
[----:B------:R-:W-:Y:S01]  /*0060*/  ULDC UR12, c[0x0][0x290] ;  /* 0x0000a400000c7ab9 */ /* 0x000fe20000000800 */
[----:B------:R-:W-:Y:S01]  /*0070*/  ULDC.64 UR10, c[0x0][0x2c8] ;  /* 0x0000b200000a7ab9 */ /* 0x000fe20000000a00 */
[----:B------:R-:W-:Y:S01]  /*0080*/  ULDC.64 UR14, c[0x0][0x308] ;  /* 0x0000c200000e7ab9 */ /* 0x000fe20000000a00 */
[----:B------:R-:W-:Y:S01]  /*0090*/  ULDC.64 UR16, c[0x0][0x210] ;  /* 0x0000840000107ab9 */ /* 0x000fe20000000a00 */
[----:B0-----:R-:W-:Y:S01]  /*00a0*/  LEA.HI R147, R58, UR4, RZ, 0x18 ;  /* 0x000000043a937c11 */ /* 0x001fe2000f8fc0ff */
[----:B------:R-:W-:-:S03]  /*00b0*/  ULDC UR4, c[0x0][0x214] ;  /* 0x0000850000047ab9 */ /* 0x000fc60000000800 */
[----:B------:R-:W-:-:S13]  /*00c0*/  ISETP.GE.AND P0, PT, R147, UR4, PT ;  /* 0x0000000493007c0c */ /* 0x000fda000bf06270 */
[----:B------:R-:W-:Y:S05]  /*00d0*/  @!P0 BRA `(.L_x_50) ;  /* 0x0000000000748947 */ /* 0x000fea0003800000 */
        /* <DEDUP_REMOVED lines=28> */
[----:B------:R-:W-:Y:S06]  /*02a0*/  BRA `(.L_x_51) ;  /* 0x0000003c00387947 */ /* 0x000fec0003800000 */
.L_x_50:
[----:B------:R-:W-:Y:S01]  /*02b0*/  SHF.L.U32 R0, R58, 0x3, RZ ;  /* 0x000000033a007819 */ /* 0x000fe200000006ff */
[----:B------:R-:W-:-:S03]  /*02c0*/  ULDC.64 UR4, c[0x0][0x260] ;  /* 0x0000980000047ab9 */ /* 0x000fc60000000a00 */
[----:B------:R-:W-:-:S04]  /*02d0*/  LOP3.LUT R0, R0, 0x7f8, RZ, 0xc0, !PT ;  /* 0x000007f800007812 */ /* 0x000fc800078ec0ff */
[----:B------:R-:W-:-:S04]  /*02e0*/  IADD3 R2, P0, R0, UR4, RZ ;  /* 0x0000000400027c10 */ /* 0x000fc8000ff1e0ff */
[----:B------:R-:W-:Y:S01]  /*02f0*/  IADD3.X R3, RZ, UR5, RZ, P0, !PT ;  /* 0x00000005ff037c10 */ /* 0x000fe200087fe4ff */
[----:B------:R-:W-:-:S04]  /*0300*/  ULDC.64 UR4, c[0x0][0x270] ;  /* 0x00009c0000047ab9 */ /* 0x000fc80000000a00 */
[----:B------:R-:W2:Y:S04]  /*0310*/  LDG.E.64 R144, desc[UR6][R2.64] ;  /* 0x0000000602907981 */ /* 0x000ea8000c1e1b00 */
[----:B------:R-:W3:Y:S04]  /*0320*/  LDG.E.64 R142, desc[UR6][R2.64+0x800] ;  /* 0x00080006028e7981 */ /* 0x000ee8000c1e1b00 */
[----:B------:R-:W4:Y:S04]  /*0330*/  LDG.E.64 R136, desc[UR6][R2.64+0x2000] ;  /* 0x0020000602887981 */ /* 0x000f28000c1e1b00 */
[----:B------:R-:W5:Y:S04]  /*0340*/  LDG.E.64 R140, desc[UR6][R2.64+0x1000] ;  /* 0x00100006028c7981 */ /* 0x000f68000c1e1b00 */
[----:B------:R-:W5:Y:S04]  /*0350*/  LDG.E.64 R138, desc[UR6][R2.64+0x1800] ;  /* 0x00180006028a7981 */ /* 0x000f68000c1e1b00 */
[----:B------:R-:W5:Y:S04]  /*0360*/  LDG.E.64 R134, desc[UR6][R2.64+0x2800] ;  /* 0x0028000602867981 */ /* 0x000f68000c1e1b00 */
[----:B------:R-:W5:Y:S01]  /*0370*/  LDG.E.64 R4, desc[UR6][R2.64+0x3000] ;  /* 0x0030000602047981 */ /* 0x000f62000c1e1b00 */
[----:B------:R-:W-:Y:S01]  /*0380*/  ISETP.NE.U32.AND P0, PT, RZ, UR4, PT ;  /* 0x00000004ff007c0c */ /* 0x000fe2000bf05070 */
[----:B------:R-:W-:-:S02]  /*0390*/  HFMA2.MMA R156, -RZ, RZ, 0, 5.9604644775390625e-08 ;  /* 0x00000001ff9c7435 */ /* 0x000fc400000001ff */
[----:B------:R-:W-:Y:S01]  /*03a0*/  HFMA2.MMA R133, -RZ, RZ, 0, 0 ;  /* 0x00000000ff857435 */ /* 0x000fe200000001ff */
[----:B------:R-:W-:Y:S02]  /*03b0*/  ISETP.NE.AND.EX P0, PT, RZ, UR5, PT, P0 ;  /* 0x00000005ff007c0c */ /* 0x000fe4000bf05300 */
[----:B------:R-:W-:Y:S02]  /*03c0*/  CS2R R60, SRZ ;  /* 0x00000000003c7805 */ /* 0x000fe4000001ff00 */
[----:B------:R-:W-:Y:S02]  /*03d0*/  MOV R59, RZ ;  /* 0x000000ff003b7202 */ /* 0x000fe40000000f00 */
        /* <DEDUP_REMOVED lines=26> */
[----:B--2---:R-:W-:-:S02]  /*0580*/  SHF.R.U64 R131, R144, 0x10, R145 ;  /* 0x0000001090837819 */ /* 0x004fc40000001291 */
[----:B------:R-:W-:Y:S02]  /*0590*/  SHF.L.U32 R146, R144, 0x10, RZ ;  /* 0x0000001090927819 */ /* 0x000fe400000006ff */
[----:B------:R-:W-:Y:S02]  /*05a0*/  SHF.R.U32.HI R130, RZ, 0x10, R145 ;  /* 0x00000010ff827819 */ /* 0x000fe40000011691 */
[C---:B---3--:R-:W-:Y:S02]  /*05b0*/  SHF.R.U64 R129, R142.reuse, 0x10, R143 ;  /* 0x000000108e817819 */ /* 0x048fe4000000128f */
[----:B------:R-:W-:Y:S02]  /*05c0*/  SHF.L.U32 R144, R142, 0x10, RZ ;  /* 0x000000108e907819 */ /* 0x000fe400000006ff */
[----:B----4-:R-:W-:Y:S02]  /*05d0*/  SHF.R.U64 R123, R136, 0x10, R137 ;  /* 0x00000010887b7819 */ /* 0x010fe40000001289 */
[----:B------:R-:W-:Y:S01]  /*05e0*/  SHF.R.U32.HI R128, RZ, 0x10, R143 ;  /* 0x00000010ff807819 */ /* 0x000fe2000001168f */
[C---:B-----5:R-:W-:Y:S01]  /*05f0*/  IMAD.U32 R142, R140.reuse, 0x10000, RZ ;  /* 0x000100008c8e7824 */ /* 0x060fe200078e00ff */
[----:B------:R-:W-:-:S02]  /*0600*/  SHF.R.U64 R127, R140, 0x10, R141 ;  /* 0x000000108c7f7819 */ /* 0x000fc4000000128d */
[----:B------:R-:W-:Y:S02]  /*0610*/  SHF.R.U32.HI R126, RZ, 0x10, R141 ;  /* 0x00000010ff7e7819 */ /* 0x000fe4000001168d */
[--C-:B------:R-:W-:Y:S02]  /*0620*/  SHF.R.U64 R125, R138, 0x10, R139.reuse ;  /* 0x000000108a7d7819 */ /* 0x100fe4000000128b */
[----:B------:R-:W-:Y:S02]  /*0630*/  SHF.R.U32.HI R124, RZ, 0x10, R139 ;  /* 0x00000010ff7c7819 */ /* 0x000fe4000001168b */
[----:B------:R-:W-:Y:S02]  /*0640*/  SHF.R.U32.HI R122, RZ, 0x10, R137 ;  /* 0x00000010ff7a7819 */ /* 0x000fe40000011689 */
[--C-:B------:R-:W-:Y:S02]  /*0650*/  SHF.R.U64 R120, R134, 0x10, R135.reuse ;  /* 0x0000001086787819 */ /* 0x100fe40000001287 */
[----:B------:R-:W-:-:S02]  /*0660*/  SHF.R.U32.HI R118, RZ, 0x10, R135 ;  /* 0x00000010ff767819 */ /* 0x000fc40000011687 */
[--C-:B------:R-:W-:Y:S02]  /*0670*/  SHF.R.U64 R116, R4, 0x10, R5.reuse ;  /* 0x0000001004747819 */ /* 0x100fe40000001205 */
[----:B------:R-:W-:Y:S02]  /*0680*/  SHF.R.U32.HI R114, RZ, 0x10, R5 ;  /* 0x00000010ff727819 */ /* 0x000fe40000011605 */
        /* <DEDUP_REMOVED lines=24> */
[----:B------:R-:W-:-:S07]  /*0810*/  SHF.L.U32 R114, R114, 0x10, RZ ;  /* 0x0000001072727819 */ /* 0x000fce00000006ff */
.L_x_61:
[----:B0-----:R-:W0:Y:S01]  /*0820*/  @P0 LDC.64 R10, c[0x0][0x270] ;  /* 0x00009c00ff0a0b82 */ /* 0x001e220000000a00 */
[----:B------:R-:W-:Y:S01]  /*0830*/  IMAD R0, R147, UR8, RZ ;  /* 0x0000000893007c24 */ /* 0x000fe2000f8e02ff */
[----:B------:R-:W-:-:S04]  /*0840*/  SHF.R.S32.HI R4, RZ, 0x1f, R147 ;  /* 0x0000001fff047819 */ /* 0x000fc80000011493 */
[----:B------:R-:W-:Y:S02]  /*0850*/  SHF.R.S32.HI R5, RZ, 0x1f, R0 ;  /* 0x0000001fff057819 */ /* 0x000fe40000011400 */
[----:B------:R-:W1:Y:S02]  /*0860*/  LDC.64 R14, c[0x0][0x2b8] ;  /* 0x0000ae00ff0e7b82 */ /* 0x000e640000000a00 */
[----:B------:R-:W-:-:S06]  /*0870*/  LEA.HI R5, R5, R0, RZ, 0x2 ;  /* 0x0000000005057211 */ /* 0x000fcc00078f10ff */
[----:B------:R-:W2:Y:S01]  /*0880*/  LDC.64 R42, c[0x0][0x238] ;  /* 0x00008e00ff2a7b82 */ /* 0x000ea20000000a00 */
[----:B0-----:R-:W-:-:S07]  /*0890*/  @P0 LEA R10, P1, R147, R10, 0x1 ;  /* 0x0000000a930a0211 */ /* 0x001fce00078208ff */
[----:B------:R-:W0:Y:S01]  /*08a0*/  LDC.64 R40, c[0x0][0x250] ;  /* 0x00009400ff287b82 */ /* 0x000e220000000a00 */
[----:B------:R-:W-:Y:S02]  /*08b0*/  @P0 LEA.HI.X R11, R147, R11, R4, 0x1, P1 ;  /* 0x0000000b930b0211 */ /* 0x000fe400008f0c04 */
[----:B------:R-:W-:-:S05]  /*08c0*/  LOP3.LUT R4, R58, 0xff, RZ, 0xc0, !PT ;  /* 0x000000ff3a047812 */ /* 0x000fca00078ec0ff */
[----:B------:R-:W3:Y:S01]  /*08d0*/  LDC.64 R158, c[0x0][0x258] ;  /* 0x00009600ff9e7b82 */ /* 0x000ee20000000a00 */
[----:B------:R-:W-:Y:S01]  /*08e0*/  LEA.HI.SX32 R157, R5, R4, 0x1e ;  /* 0x00000004059d7211 */ /* 0x000fe200078ff2ff */
[----:B------:R4:W3:Y:S03]  /*08f0*/  @P0 LDG.E.U16 R0, desc[UR6][R10.64] ;  /* 0x000000060a000981 */ /* 0x0008e6000c1e1500 */
[C---:B------:R-:W-:Y:S01]  /*0900*/  IADD3 R155, R157.reuse, 0x100, RZ ;  /* 0x000001009d9b7810 */ /* 0x040fe20007ffe0ff */
[C---:B------:R-:W-:Y:S01]  /*0910*/  VIADD R153, R157.reuse, 0x200 ;  /* 0x000002009d997836 */ /* 0x040fe20000000000 */
[C---:B------:R-:W-:Y:S01]  /*0920*/  IADD3 R117, R157.reuse, 0x500, RZ ;  /* 0x000005009d757810 */ /* 0x040fe20007ffe0ff */
[C---:B--2---:R-:W-:Y:S01]  /*0930*/  IMAD.WIDE.U32 R18, R157.reuse, 0x8, R42 ;  /* 0x000000089d127825 */ /* 0x044fe200078e002a */
[C---:B------:R-:W-:Y:S02]  /*0940*/  IADD3 R121, R157.reuse, 0x300, RZ ;  /* 0x000003009d797810 */ /* 0x040fe40007ffe0ff */
[----:B------:R-:W-:Y:S01]  /*0950*/  IADD3 R119, R157, 0x400, RZ ;  /* 0x000004009d777810 */ /* 0x000fe20007ffe0ff */
[--C-:B-1----:R-:W-:Y:S01]  /*0960*/  IMAD.WIDE.U32 R6, R155, 0x8, R14.reuse ;  /* 0x000000089b067825 */ /* 0x102fe200078e000e */
[----:B------:R-:W-:Y:S01]  /*0970*/  IADD3 R115, R157, 0x600, RZ ;  /* 0x000006009d737810 */ /* 0x000fe20007ffe0ff */
[----:B------:R-:W2:Y:S02]  /*0980*/  LDG.E.64 R18, desc[UR6][R18.64] ;  /* 0x0000000612127981 */ /* 0x000ea4000c1e1b00 */
[----:B------:R-:W-:-:S02]  /*0990*/  IMAD.WIDE.U32 R44, R117, 0x8, R14 ;  /* 0x00000008752c7825 */ /* 0x000fc400078e000e */
[----:B------:R-:W2:Y:S02]  /*09a0*/  LDG.E.64 R6, desc[UR6][R6.64] ;  /* 0x0000000606067981 */ /* 0x000ea4000c1e1b00 */
[----:B------:R-:W-:-:S04]  /*09b0*/  IMAD.WIDE.U32 R4, R157, 0x8, R14 ;  /* 0x000000089d047825 */ /* 0x000fc800078e000e */
[--C-:B------:R-:W-:Y:S02]  /*09c0*/  IMAD.WIDE.U32 R8, R153, 0x8, R14.reuse ;  /* 0x0000000899087825 */ /* 0x100fe400078e000e */
[----:B------:R-:W2:Y:S02]  /*09d0*/  LDG.E.64 R4, desc[UR6][R4.64] ;  /* 0x0000000604047981 */ /* 0x000ea4000c1e1b00 */
[--C-:B----4-:R-:W-:Y:S02]  /*09e0*/  IMAD.WIDE.U32 R10, R121, 0x8, R14.reuse ;  /* 0x00000008790a7825 */ /* 0x110fe400078e000e */
[----:B------:R-:W4:Y:S02]  /*09f0*/  LDG.E.64 R8, desc[UR6][R8.64] ;  /* 0x0000000608087981 */ /* 0x000f24000c1e1b00 */
[--C-:B------:R-:W-:Y:S02]  /*0a00*/  IMAD.WIDE.U32 R12, R119, 0x8, R14.reuse ;  /* 0x00000008770c7825 */ /* 0x100fe400078e000e */
[----:B------:R-:W4:Y:S02]  /*0a10*/  LDG.E.64 R10, desc[UR6][R10.64] ;  /* 0x000000060a0a7981 */ /* 0x000f24000c1e1b00 */
[----:B------:R-:W-:-:S02]  /*0a20*/  IMAD.WIDE.U32 R16, R115, 0x8, R14 ;  /* 0x0000000873107825 */ /* 0x000fc400078e000e */
[----:B------:R0:W4:Y:S02]  /*0a30*/  LDG.E.64 R14, desc[UR6][R44.64] ;  /* 0x000000062c0e7981 */ /* 0x000124000c1e1b00 */
[--C-:B------:R-:W-:Y:S02]  /*0a40*/  IMAD.WIDE.U32 R34, R153, 0x8, R42.reuse ;  /* 0x0000000899227825 */ /* 0x100fe400078e002a */
[----:B------:R-:W4:Y:S02]  /*0a50*/  LDG.E.64 R12, desc[UR6][R12.64] ;  /* 0x000000060c0c7981 */ /* 0x000f24000c1e1b00 */
[----:B------:R-:W-:Y:S02]  /*0a60*/  IMAD.WIDE.U32 R36, R121, 0x8, R42 ;  /* 0x0000000879247825 */ /* 0x000fe400078e002a */
[----:B------:R-:W4:Y:S02]  /*0a70*/  LDG.E.64 R16, desc[UR6][R16.64] ;  /* 0x0000000610107981 */ /* 0x000f24000c1e1b00 */
[----:B0-----:R-:W-:-:S02]  /*0a80*/  IMAD.WIDE R44, R147, 0x4, R40 ;  /* 0x00000004932c7825 */ /* 0x001fc400078e0228 */
[----:B------:R-:W4:Y:S02]  /*0a90*/  LDG.E.64 R34, desc[UR6][R34.64] ;  /* 0x0000000622227981 */ /* 0x000f24000c1e1b00 */
[--C-:B------:R-:W-:Y:S02]  /*0aa0*/  IMAD.WIDE.U32 R32, R155, 0x8, R42.reuse ;  /* 0x000000089b207825 */ /* 0x100fe400078e002a */
[----:B------:R-:W4:Y:S02]  /*0ab0*/  LDG.E.64 R36, desc[UR6][R36.64] ;  /* 0x0000000624247981 */ /* 0x000f24000c1e1b00 */
[--C-:B------:R-:W-:Y:S02]  /*0ac0*/  IMAD.WIDE.U32 R38, R119, 0x8, R42.reuse ;  /* 0x0000000877267825 */ /* 0x100fe400078e002a */
[----:B------:R-:W4:Y:S02]  /*0ad0*/  LDG.E R162, desc[UR6][R44.64] ;  /* 0x000000062ca27981 */ /* 0x000f24000c1e1900 */
[----:B------:R-:W-:-:S02]  /*0ae0*/  IMAD.WIDE.U32 R46, R117, 0x8, R42 ;  /* 0x00000008752e7825 */ /* 0x000fc400078e002a */
[----:B------:R-:W4:Y:S02]  /*0af0*/  LDG.E.64 R32, desc[UR6][R32.64] ;  /* 0x0000000620207981 */ /* 0x000f24000c1e1b00 */
[----:B------:R-:W-:Y:S02]  /*0b00*/  IMAD.WIDE.U32 R42, R115, 0x8, R42 ;  /* 0x00000008732a7825 */ /* 0x000fe400078e002a */
[----:B------:R0:W4:Y:S04]  /*0b10*/  LDG.E.64 R40, desc[UR6][R46.64] ;  /* 0x000000062e287981 */ /* 0x000128000c1e1b00 */
[----:B------:R-:W4:Y:S01]  /*0b20*/  LDG.E.64 R42, desc[UR6][R42.64] ;  /* 0x000000062a2a7981 */ /* 0x000f22000c1e1b00 */
[----:B---3--:R-:W-:-:S03]  /*0b30*/  IMAD.WIDE R158, R147, 0x4, R158 ;  /* 0x00000004939e7825 */ /* 0x008fc600078e029e */
[----:B------:R-:W3:Y:S04]  /*0b40*/  LDG.E.64 R38, desc[UR6][R38.64] ;  /* 0x0000000626267981 */ /* 0x000ee8000c1e1b00 */
[----:B------:R-:W3:Y:S01]  /*0b50*/  LDG.E R154, desc[UR6][R158.64] ;  /* 0x000000069e9a7981 */ /* 0x000ee2000c1e1900 */
[----:B------:R-:W-:-:S04]  /*0b60*/  ISETP.NE.U32.AND P1, PT, RZ, UR10, PT ;  /* 0x0000000aff007c0c */ /* 0x000fc8000bf25070 */
[----:B------:R-:W-:-:S13]  /*0b70*/  ISETP.NE.AND.EX P1, PT, RZ, UR11, PT, P1 ;  /* 0x0000000bff007c0c */ /* 0x000fda000bf25310 */
[----:B------:R-:W1:Y:S08]  /*0b80*/  @P1 LDC.64 R56, c[0x0][0x2c8] ;  /* 0x0000b200ff381b82 */ /* 0x000e700000000a00 */
[----:B------:R-:W1:Y:S08]  /*0b90*/  @P1 LDC.64 R54, c[0x0][0x2c8] ;  /* 0x0000b200ff361b82 */ /* 0x000e700000000a00 */
[----:B0-----:R-:W0:Y:S08]  /*0ba0*/  @P1 LDC.64 R46, c[0x0][0x2c8] ;  /* 0x0000b200ff2e1b82 */ /* 0x001e300000000a00 */
[----:B------:R-:W0:Y:S08]  /*0bb0*/  @P1 LDC.64 R44, c[0x0][0x2c8] ;  /* 0x0000b200ff2c1b82 */ /* 0x000e300000000a00 */
[----:B------:R-:W0:Y:S08]  /*0bc0*/  @P1 LDC.64 R52, c[0x0][0x2c8] ;  /* 0x0000b200ff341b82 */ /* 0x000e300000000a00 */
[----:B------:R-:W0:Y:S08]  /*0bd0*/  @P1 LDC.64 R50, c[0x0][0x2c8] ;  /* 0x0000b200ff321b82 */ /* 0x000e300000000a00 */
[----:B------:R-:W0:Y:S01]  /*0be0*/  @P1 LDC.64 R48, c[0x0][0x2c8] ;  /* 0x0000b200ff301b82 */ /* 0x000e220000000a00 */
[----:B-1----:R-:W-:-:S04]  /*0bf0*/  @P1 IMAD.WIDE.U32 R56, R157, 0x8, R56 ;  /* 0x000000089d381825 */ /* 0x002fc800078e0038 */
[----:B------:R-:W-:Y:S01]  /*0c00*/  @P1 IMAD.WIDE.U32 R54, R155, 0x8, R54 ;  /* 0x000000089b361825 */ /* 0x000fe200078e0036 */
[----:B------:R2:W5:Y:S03]  /*0c10*/  @P1 LDG.E.64 R2, desc[UR6][R56.64] ;  /* 0x0000000638021981 */ /* 0x000566000c1e1b00 */
[----:B0-----:R-:W-:Y:S01]  /*0c20*/  @P1 IMAD.WIDE.U32 R46, R117, 0x8, R46 ;  /* 0x00000008752e1825 */ /* 0x001fe200078e002e */
[----:B------:R0:W5:Y:S03]  /*0c30*/  @P1 LDG.E.64 R20, desc[UR6][R54.64] ;  /* 0x0000000636141981 */ /* 0x000166000c1e1b00 */
[----:B------:R-:W-:Y:S01]  /*0c40*/  @P1 IMAD.WIDE.U32 R44, R115, 0x8, R44 ;  /* 0x00000008732c1825 */ /* 0x000fe200078e002c */
[----:B------:R-:W-:Y:S01]  /*0c50*/  MOV R152, 0x3f800000 ;  /* 0x3f80000000987802 */ /* 0x000fe20000000f00 */
[----:B------:R-:W5:Y:S01]  /*0c60*/  @P1 LDG.E.64 R28, desc[UR6][R46.64] ;  /* 0x000000062e1c1981 */ /* 0x000f62000c1e1b00 */
[----:B------:R-:W-:Y:S01]  /*0c70*/  ISETP.NE.AND P4, PT, RZ, UR9, PT ;  /* 0x00000009ff007c0c */ /* 0x000fe2000bf85270 */
[----:B------:R-:W-:-:S02]  /*0c80*/  @P1 IMAD.WIDE.U32 R52, R153, 0x8, R52 ;  /* 0x0000000899341825 */ /* 0x000fc400078e0034 */
[----:B------:R-:W5:Y:S02]  /*0c90*/  @P1 LDG.E.64 R30, desc[UR6][R44.64] ;  /* 0x000000062c1e1981 */ /* 0x000f64000c1e1b00 */
[----:B------:R-:W-:Y:S02]  /*0ca0*/  @P1 IMAD.WIDE.U32 R50, R121, 0x8, R50 ;  /* 0x0000000879321825 */ /* 0x000fe400078e0032 */
[----:B------:R4:W5:Y:S02]  /*0cb0*/  @P1 LDG.E.64 R22, desc[UR6][R52.64] ;  /* 0x0000000634161981 */ /* 0x000964000c1e1b00 */
[----:B------:R-:W-:Y:S02]  /*0cc0*/  @P1 IMAD.WIDE.U32 R48, R119, 0x8, R48 ;  /* 0x0000000877301825 */ /* 0x000fe400078e0030 */
[----:B------:R1:W5:Y:S04]  /*0cd0*/  @P1 LDG.E.64 R24, desc[UR6][R50.64] ;  /* 0x0000000632181981 */ /* 0x000368000c1e1b00 */
[----:B------:R3:W5:Y:S01]  /*0ce0*/  @P1 LDG.E.64 R26, desc[UR6][R48.64] ;  /* 0x00000006301a1981 */ /* 0x000762000c1e1b00 */
[----:B------:R-:W-:-:S02]  /*0cf0*/  @P0 SHF.L.U32 R152, R0, 0x10, RZ ;  /* 0x0000001000980819 */ /* 0x000fc400000006ff */
[--C-:B--2---:R-:W-:Y:S02]  /*0d00*/  SHF.R.U64 R57, R6, 0x10, R7.reuse ;  /* 0x0000001006397819 */ /* 0x104fe40000001207 */
[----:B0-----:R-:W-:Y:S02]  /*0d10*/  MOV R55, R7 ;  /* 0x0000000700377202 */ /* 0x001fe40000000f00 */
[----:B------:R-:W-:Y:S02]  /*0d20*/  SHF.R.U32.HI R158, RZ, 0x10, R7 ;  /* 0x00000010ff9e7819 */ /* 0x000fe40000011607 */
[----:B------:R-:W-:Y:S01]  /*0d30*/  SHF.R.U32.HI R7, RZ, 0x10, R19 ;  /* 0x00000010ff077819 */ /* 0x000fe20000011613 */
[----:B------:R-:W-:Y:S01]  /*0d40*/  IMAD.MOV.U32 R0, RZ, RZ, R4 ;  /* 0x000000ffff007224 */ /* 0x000fe200078e0004 */
[----:B------:R-:W-:Y:S02]  /*0d50*/  SHF.R.U64 R174, R4, 0x10, R5 ;  /* 0x0000001004ae7819 */ /* 0x000fe40000001205 */
[----:B------:R-:W-:-:S02]  /*0d60*/  SHF.L.U32 R7, R7, 0x10, RZ ;  /* 0x0000001007077819 */ /* 0x000fc400000006ff */
[----:B------:R-:W-:Y:S02]  /*0d70*/  MOV R159, R5 ;  /* 0x00000005009f7202 */ /* 0x000fe40000000f00 */
[----:B------:R-:W-:Y:S02]  /*0d80*/  SHF.R.U32.HI R172, RZ, 0x10, R5 ;  /* 0x00000010ffac7819 */ /* 0x000fe40000011605 */
[----:B----4-:R-:W-:Y:S02]  /*0d90*/  MOV R52, R10 ;  /* 0x0000000a00347202 */ /* 0x010fe40000000f00 */
[----:B-1----:R-:W-:Y:S02]  /*0da0*/  SHF.R.U64 R50, R10, 0x10, R11 ;  /* 0x000000100a327819 */ /* 0x002fe4000000120b */
[----:B------:R-:W-:Y:S02]  /*0db0*/  SHF.R.U64 R10, R14, 0x10, R15 ;  /* 0x000000100e0a7819 */ /* 0x000fe4000000120f */
[----:B------:R-:W-:-:S02]  /*0dc0*/  SHF.R.U64 R46, R12, 0x10, R13 ;  /* 0x000000100c2e7819 */ /* 0x000fc4000000120d */
[----:B------:R-:W-:Y:S02]  /*0dd0*/  MOV R44, R13 ;  /* 0x0000000d002c7202 */ /* 0x000fe40000000f00 */
[----:B------:R-:W-:Y:S02]  /*0de0*/  SHF.R.U32.HI R45, RZ, 0x10, R13 ;  /* 0x00000010ff2d7819 */ /* 0x000fe4000001160d */
[----:B------:R-:W-:Y:S02]  /*0df0*/  MOV R4, R16 ;  /* 0x0000001000047202 */ /* 0x000fe40000000f00 */
[----:B------:R-:W-:Y:S02]  /*0e00*/  SHF.R.U64 R171, R16, 0x10, R17 ;  /* 0x0000001010ab7819 */ /* 0x000fe40000001211 */
[----:B------:R-:W-:Y:S02]  /*0e10*/  SHF.L.U32 R13, R35, 0x10, RZ ;  /* 0x00000010230d7819 */ /* 0x000fe400000006ff */
[--C-:B------:R-:W-:Y:S01]  /*0e20*/  SHF.R.U64 R16, R36, 0x10, R37.reuse ;  /* 0x0000001024107819 */ /* 0x100fe20000001225 */
[----:B------:R-:W-:Y:S01]  /*0e30*/  IMAD.U32 R167, R37, 0x10000, RZ ;  /* 0x0001000025a77824 */ /* 0x000fe200078e00ff */
[----:B------:R-:W-:-:S02]  /*0e40*/  SHF.R.U32.HI R168, RZ, 0x10, R37 ;  /* 0x00000010ffa87819 */ /* 0x000fc40000011625 */
[----:B------:R-:W-:Y:S02]  /*0e50*/  FSEL R176, R162, RZ, !P4 ;  /* 0x000000ffa2b07208 */ /* 0x000fe40006000000 */
[----:B------:R-:W-:Y:S02]  /*0e60*/  MOV R47, R12 ;  /* 0x0000000c002f7202 */ /* 0x000fe40000000f00 */
[----:B------:R-:W-:Y:S02]  /*0e70*/  MOV R169, R17 ;  /* 0x0000001100a97202 */ /* 0x000fe40000000f00 */
[----:B------:R-:W-:Y:S02]  /*0e80*/  SHF.R.U32.HI R165, RZ, 0x10, R17 ;  /* 0x00000010ffa57819 */ /* 0x000fe40000011611 */
[----:B------:R-:W-:Y:S02]  /*0e90*/  SHF.L.U32 R37, R41, 0x10, RZ ;  /* 0x0000001029257819 */ /* 0x000fe400000006ff */
[----:B------:R-:W-:-:S02]  /*0ea0*/  MOV R12, R14 ;  /* 0x0000000e000c7202 */ /* 0x000fc40000000f00 */
[----:B------:R-:W-:Y:S02]  /*0eb0*/  SHF.R.U64 R170, R32, 0x10, R33 ;  /* 0x0000001020aa7819 */ /* 0x000fe40000001221 */
[C---:B------:R-:W-:Y:S02]  /*0ec0*/  SHF.R.U64 R164, R40.reuse, 0x10, R41 ;  /* 0x0000001028a47819 */ /* 0x040fe40000001229 */
[----:B------:R-:W-:Y:S02]  /*0ed0*/  SHF.L.U32 R17, R40, 0x10, RZ ;  /* 0x0000001028117819 */ /* 0x000fe400000006ff */
[----:B------:R-:W-:Y:S02]  /*0ee0*/  SHF.R.U64 R5, R18, 0x10, R19 ;  /* 0x0000001012057819 */ /* 0x000fe40000001213 */
[----:B------:R-:W-:Y:S02]  /*0ef0*/  SHF.R.U64 R14, R34, 0x10, R35 ;  /* 0x00000010220e7819 */ /* 0x000fe40000001223 */
[----:B------:R-:W-:Y:S01]  /*0f00*/  SHF.R.U32.HI R40, RZ, 0x10, R43 ;  /* 0x00000010ff287819 */ /* 0x000fe2000001162b */
[----:B------:R-:W-:Y:S01]  /*0f10*/  FADD.FTZ R187, -R176, R13 ;  /* 0x0000000db0bb7221 */ /* 0x000fe20000010100 */
[----:B------:R-:W-:-:S02]  /*0f20*/  SHF.L.U32 R19, R19, 0x10, RZ ;  /* 0x0000001013137819 */ /* 0x000fc400000006ff */
[----:B------:R-:W-:Y:S02]  /*0f30*/  SHF.L.U32 R34, R34, 0x10, RZ ;  /* 0x0000001022227819 */ /* 0x000fe400000006ff */
[----:B------:R-:W-:Y:S01]  /*0f40*/  SHF.R.U32.HI R163, RZ, 0x10, R41 ;  /* 0x00000010ffa37819 */ /* 0x000fe20000011629 */
[----:B------:R-:W-:Y:S01]  /*0f50*/  FADD.FTZ R41, -R176, R7 ;  /* 0x00000007b0297221 */ /* 0x000fe20000010100 */
[----:B------:R-:W-:Y:S01]  /*0f60*/  SHF.L.U32 R32, R32, 0x10, RZ ;  /* 0x0000001020207819 */ /* 0x000fe200000006ff */
[----:B------:R-:W-:Y:S01]  /*0f70*/  IMAD.U32 R18, R18, 0x10000, RZ ;  /* 0x0001000012127824 */ /* 0x000fe200078e00ff */
[----:B---3--:R-:W-:Y:S01]  /*0f80*/  SHF.R.U64 R166, R38, 0x10, R39 ;  /* 0x0000001026a67819 */ /* 0x008fe20000001227 */
[----:B------:R-:W-:Y:S01]  /*0f90*/  FADD.FTZ R13, -R176, R37 ;  /* 0x00000025b00d7221 */ /* 0x000fe20000010100 */
[----:B------:R-:W-:Y:S01]  /*0fa0*/  SHF.L.U32 R7, R170, 0x10, RZ ;  /* 0x00000010aa077819 */ /* 0x000fe200000006ff */
[----:B------:R-:W-:Y:S01]  /*0fb0*/  IMAD.MOV.U32 R48, RZ, RZ, R11 ;  /* 0x000000ffff307224 */ /* 0x000fe200078e000b */
[----:B------:R-:W-:Y:S01]  /*0fc0*/  SHF.L.U32 R37, R40, 0x10, RZ ;  /* 0x0000001028257819 */ /* 0x000fe200000006ff */
[----:B------:R-:W-:Y:S01]  /*0fd0*/  FADD.FTZ R183, -R176, R34 ;  /* 0x00000022b0b77221 */ /* 0x000fe20000010100 */
[----:B------:R-:W-:-:S02]  /*0fe0*/  SHF.R.U64 R53, R8, 0x10, R9 ;  /* 0x0000001008357819 */ /* 0x000fc40000001209 */
[----:B------:R-:W-:Y:S02]  /*0ff0*/  MOV R51, R9 ;  /* 0x0000000900337202 */ /* 0x000fe40000000f00 */
[----:B------:R-:W-:Y:S02]  /*1000*/  SHF.R.U32.HI R54, RZ, 0x10, R9 ;  /* 0x00000010ff367819 */ /* 0x000fe40000011609 */
[----:B------:R-:W-:Y:S02]  /*1010*/  SHF.R.U32.HI R49, RZ, 0x10, R11 ;  /* 0x00000010ff317819 */ /* 0x000fe4000001160b */
[----:B------:R-:W-:Y:S01]  /*1020*/  SHF.L.U32 R175, R38, 0x10, RZ ;  /* 0x0000001026af7819 */ /* 0x000fe200000006ff */
[----:B------:R-:W-:Y:S01]  /*1030*/  IMAD.U32 R38, R43, 0x10000, RZ ;  /* 0x000100002b267824 */ /* 0x000fe200078e00ff */
[----:B------:R-:W-:Y:S02]  /*1040*/  SHF.R.U32.HI R173, RZ, 0x10, R39 ;  /* 0x00000010ffad7819 */ /* 0x000fe40000011627 */
[----:B------:R-:W-:Y:S01]  /*1050*/  SHF.L.U32 R161, R39, 0x10, RZ ;  /* 0x0000001027a17819 */ /* 0x000fe200000006ff */
[----:B------:R-:W-:Y:S01]  /*1060*/  FADD.FTZ R39, -R176, R19 ;  /* 0x00000013b0277221 */ /* 0x000fe20000010100 */
[----:B------:R-:W-:-:S02]  /*1070*/  SHF.R.U32.HI R11, RZ, 0x10, R33 ;  /* 0x00000010ff0b7819 */ /* 0x000fc40000011621 */
[----:B------:R-:W-:Y:S01]  /*1080*/  SHF.L.U32 R9, R33, 0x10, RZ ;  /* 0x0000001021097819 */ /* 0x000fe200000006ff */
[----:B------:R-:W-:Y:S01]  /*1090*/  FADD.FTZ R33, -R176, R18 ;  /* 0x00000012b0217221 */ /* 0x000fe20000010100 */
[----:B------:R-:W-:Y:S02]  /*10a0*/  SHF.L.U32 R5, R5, 0x10, RZ ;  /* 0x0000001005057819 */ /* 0x000fe400000006ff */
[----:B------:R-:W-:Y:S01]  /*10b0*/  SHF.R.U64 R162, R42, 0x10, R43 ;  /* 0x000000102aa27819 */ /* 0x000fe2000000122b */
[----:B------:R-:W-:Y:S01]  /*10c0*/  FADD.FTZ R43, -R176, R32 ;  /* 0x00000020b02b7221 */ /* 0x000fe20000010100 */
[----:B------:R-:W-:Y:S02]  /*10d0*/  SHF.L.U32 R19, R166, 0x10, RZ ;  /* 0x00000010a6137819 */ /* 0x000fe400000006ff */
[----:B------:R-:W-:Y:S01]  /*10e0*/  SHF.L.U32 R34, R163, 0x10, RZ ;  /* 0x00000010a3227819 */ /* 0x000fe200000006ff */
[C---:B------:R-:W-:Y:S01]  /*10f0*/  FADD.FTZ R163, -R176.reuse, R7 ;  /* 0x00000007b0a37221 */ /* 0x040fe20000010100 */
[----:B------:R-:W-:Y:S01]  /*1100*/  MOV R160, R6 ;  /* 0x0000000600a07202 */ /* 0x000fe20000000f00 */
[----:B------:R-:W-:Y:S01]  /*1110*/  FADD.FTZ R7, -R176, R37 ;  /* 0x00000025b0077221 */ /* 0x000fe20000010100 */
[----:B------:R-:W-:-:S02]  /*1120*/  MOV R56, R8 ;  /* 0x0000000800387202 */ /* 0x000fc40000000f00 */
[----:B------:R-:W-:Y:S02]  /*1130*/  SHF.L.U32 R32, R164, 0x10, RZ ;  /* 0x00000010a4207819 */ /* 0x000fe400000006ff */
[----:B------:R-:W-:Y:S02]  /*1140*/  MOV R6, R15 ;  /* 0x0000000f00067202 */ /* 0x000fe40000000f00 */
[----:B------:R-:W-:Y:S02]  /*1150*/  SHF.R.U32.HI R8, RZ, 0x10, R15 ;  /* 0x00000010ff087819 */ /* 0x000fe4000001160f */
[----:B------:R-:W-:Y:S01]  /*1160*/  SHF.R.U32.HI R15, RZ, 0x10, R35 ;  /* 0x00000010ff0f7819 */ /* 0x000fe20000011623 */
[----:B------:R-:W-:Y:S01]  /*1170*/  FADD.FTZ R35, -R176, R5 ;  /* 0x00000005b0237221 */ /* 0x000fe20000010100 */
[----:B------:R-:W-:Y:S01]  /*1180*/  SHF.L.U32 R37, R0, 0x10, RZ ;  /* 0x0000001000257819 */ /* 0x000fe200000006ff */
[----:B------:R-:W-:Y:S01]  /*1190*/  FMUL.FTZ R0, R154, R33 ;  /* 0x000000219a007220 */ /* 0x000fe20000410000 */
[----:B------:R-:W-:Y:S01]  /*11a0*/  FADD.FTZ R199, -R176, R19 ;  /* 0x00000013b0c77221 */ /* 0x000fe20000010100 */
[----:B------:R-:W-:Y:S01]  /*11b0*/  SHF.L.U32 R14, R14, 0x10, RZ ;  /* 0x000000100e0e7819 */ /* 0x000fe200000006ff */
[----:B------:R-:W-:Y:S01]  /*11c0*/  FADD.FTZ R19, -R176, R32 ;  /* 0x00000020b0137221 */ /* 0x000fe20000010100 */
[----:B------:R-:W-:Y:S01]  /*11d0*/  SHF.L.U32 R32, R174, 0x10, RZ ;  /* 0x00000010ae207819 */ /* 0x000fe200000006ff */
[----:B------:R-:W-:Y:S01]  /*11e0*/  FADD.FTZ R113, R37, R113 ;  /* 0x0000007125717221 */ /* 0x000fe20000010000 */
[----:B------:R-:W-:Y:S01]  /*11f0*/  FFMA.FTZ R133, R0, R37, R133 ;  /* 0x0000002500857223 */ /* 0x000fe20000010085 */
[----:B------:R-:W-:Y:S01]  /*1200*/  FMUL.FTZ R35, R154, R35 ;  /* 0x000000239a237220 */ /* 0x000fe20000410000 */
[----:B------:R-:W-:Y:S01]  /*1210*/  SHF.L.U32 R15, R15, 0x10, RZ ;  /* 0x000000100f0f7819 */ /* 0x000fe200000006ff */
[----:B------:R-:W-:Y:S01]  /*1220*/  FMUL.FTZ R37, R146, R37 ;  /* 0x0000002592257220 */ /* 0x000fe20000410000 */
[----:B------:R-:W-:Y:S01]  /*1230*/  FADD.FTZ R185, -R176, R14 ;  /* 0x0000000eb0b97221 */ /* 0x000fe20000010100 */
[----:B------:R-:W-:Y:S01]  /*1240*/  SHF.L.U32 R14, R159, 0x10, RZ ;  /* 0x000000109f0e7819 */ /* 0x000fe200000006ff */
[----:B------:R-:W-:Y:S01]  /*1250*/  FADD.FTZ R111, R32, R111 ;  /* 0x0000006f206f7221 */ /* 0x000fe20000010000 */
[-C--:B------:R-:W-:Y:S01]  /*1260*/  FFMA.FTZ R112, R35, R32.reuse, R112 ;  /* 0x0000002023707223 */ /* 0x080fe20000010070 */
[----:B------:R-:W-:Y:S01]  /*1270*/  SHF.L.U32 R203, R10, 0x10, RZ ;  /* 0x000000100acb7819 */ /* 0x000fe200000006ff */
[----:B------:R-:W-:Y:S01]  /*1280*/  FMUL.FTZ R32, R131, R32 ;  /* 0x0000002083207220 */ /* 0x000fe20000410000 */
[----:B------:R-:W-:Y:S01]  /*1290*/  SHF.L.U32 R36, R36, 0x10, RZ ;  /* 0x0000001024247819 */ /* 0x000fe200000006ff */
[----:B------:R-:W-:Y:S01]  /*12a0*/  FADD.FTZ R159, RZ, R37 ;  /* 0x00000025ff9f7221 */ /* 0x000fe20000010000 */
[----:B------:R-:W-:Y:S01]  /*12b0*/  SHF.L.U32 R10, R6, 0x10, RZ ;  /* 0x00000010060a7819 */ /* 0x000fe200000006ff */
[----:B------:R-:W-:Y:S01]  /*12c0*/  FADD.FTZ R189, -R176, R15 ;  /* 0x0000000fb0bd7221 */ /* 0x000fe20000010100 */
[----:B------:R-:W-:Y:S01]  /*12d0*/  FFMA.FTZ R6, R0, R37, RZ ;  /* 0x0000002500067223 */ /* 0x000fe200000100ff */
[----:B------:R-:W-:Y:S01]  /*12e0*/  FADD.FTZ R15, -R176, R34 ;  /* 0x00000022b00f7221 */ /* 0x000fe20000010100 */
[----:B------:R-:W-:-:S02]  /*12f0*/  IMAD.U32 R34, R172, 0x10000, RZ ;  /* 0x00010000ac227824 */ /* 0x000fc400078e00ff */
[----:B------:R-:W-:Y:S01]  /*1300*/  FMUL.FTZ R41, R154, R41 ;  /* 0x000000299a297220 */ /* 0x000fe20000410000 */
[----:B------:R-:W-:Y:S01]  /*1310*/  SHF.L.U32 R205, R8, 0x10, RZ ;  /* 0x0000001008cd7819 */ /* 0x000fe200000006ff */
[----:B------:R-:W-:Y:S01]  /*1320*/  FMUL.FTZ R33, R145, R14 ;  /* 0x0000000e91217220 */ /* 0x000fe20000410000 */
[----:B------:R-:W-:Y:S01]  /*1330*/  FADD.FTZ R8, R159, R32 ;  /* 0x000000209f087221 */ /* 0x000fe20000010000 */
[----:B------:R-:W-:Y:S01]  /*1340*/  SHF.L.U32 R11, R11, 0x10, RZ ;  /* 0x000000100b0b7819 */ /* 0x000fe200000006ff */
[----:B------:R-:W-:Y:S01]  /*1350*/  FADD.FTZ R191, -R176, R36 ;  /* 0x00000024b0bf7221 */ /* 0x000fe20000010100 */
[----:B------:R-:W-:Y:S01]  /*1360*/  FMUL.FTZ R39, R154, R39 ;  /* 0x000000279a277220 */ /* 0x000fe20000410000 */
[----:B------:R-:W-:Y:S01]  /*1370*/  FFMA.FTZ R6, R35, R32, R6 ;  /* 0x0000002023067223 */ /* 0x000fe20000010006 */
[----:B------:R-:W-:Y:S01]  /*1380*/  SHF.L.U32 R36, R162, 0x10, RZ ;  /* 0x00000010a2247819 */ /* 0x000fe200000006ff */
[----:B------:R-:W-:Y:S01]  /*1390*/  FADD.FTZ R83, R34, R83 ;  /* 0x0000005322537221 */ /* 0x000fe20000010000 */
[-C--:B------:R-:W-:Y:S01]  /*13a0*/  FFMA.FTZ R108, R41, R34.reuse, R108 ;  /* 0x00000022296c7223 */ /* 0x080fe2000001006c */
[----:B------:R-:W-:Y:S01]  /*13b0*/  SHF.L.U32 R160, R160, 0x10, RZ ;  /* 0x00000010a0a07819 */ /* 0x000fe200000006ff */
[----:B------:R-:W-:Y:S01]  /*13c0*/  FMUL.FTZ R34, R130, R34 ;  /* 0x0000002282227220 */ /* 0x000fe20000410000 */
[----:B------:R-:W-:Y:S01]  /*13d0*/  FADD.FTZ R159, R8, R33 ;  /* 0x00000021089f7221 */ /* 0x000fe20000010000 */
[----:B------:R-:W-:Y:S01]  /*13e0*/  SHF.L.U32 R16, R16, 0x10, RZ ;  /* 0x0000001010107819 */ /* 0x000fe200000006ff */
[----:B------:R-:W-:Y:S01]  /*13f0*/  FFMA.FTZ R6, R39, R33, R6 ;  /* 0x0000002127067223 */ /* 0x000fe20000010006 */
[C---:B------:R-:W-:Y:S01]  /*1400*/  FADD.FTZ R179, -R176.reuse, R11 ;  /* 0x0000000bb0b37221 */ /* 0x040fe20000010100 */
[C---:B------:R-:W-:Y:S01]  /*1410*/  FADD.FTZ R177, -R176.reuse, R9 ;  /* 0x00000009b0b17221 */ /* 0x040fe20000010100 */
[----:B------:R-:W-:Y:S01]  /*1420*/  FADD.FTZ R11, -R176, R36 ;  /* 0x00000024b00b7221 */ /* 0x000fe20000010100 */
[----:B------:R-:W-:Y:S01]  /*1430*/  SHF.L.U32 R57, R57, 0x10, RZ ;  /* 0x0000001039397819 */ /* 0x000fe200000006ff */
[----:B------:R-:W-:Y:S01]  /*1440*/  FMUL.FTZ R36, R144, R160 ;  /* 0x000000a090247220 */ /* 0x000fe20000410000 */
[----:B------:R-:W-:Y:S01]  /*1450*/  FADD.FTZ R159, R159, R34 ;  /* 0x000000229f9f7221 */ /* 0x000fe20000010000 */
[----:B------:R-:W-:Y:S01]  /*1460*/  FMUL.FTZ R43, R154, R43 ;  /* 0x0000002b9a2b7220 */ /* 0x000fe20000410000 */
[----:B------:R-:W-:Y:S01]  /*1470*/  FFMA.FTZ R6, R41, R34, R6 ;  /* 0x0000002229067223 */ /* 0x000fe20000010006 */
[C---:B------:R-:W-:Y:S01]  /*1480*/  FADD.FTZ R193, -R176.reuse, R16 ;  /* 0x00000010b0c17221 */ /* 0x040fe20000010100 */
[----:B------:R-:W-:Y:S01]  /*1490*/  SHF.L.U32 R40, R55, 0x10, RZ ;  /* 0x0000001037287819 */ /* 0x000fe200000006ff */
[----:B------:R-:W-:Y:S01]  /*14a0*/  FADD.FTZ R5, -R176, R38 ;  /* 0x00000026b0057221 */ /* 0x000fe20000010100 */
[----:B------:R-:W-:Y:S01]  /*14b0*/  SHF.L.U32 R166, R47, 0x10, RZ ;  /* 0x000000102fa67819 */ /* 0x000fe200000006ff */
[----:B------:R-:W-:Y:S01]  /*14c0*/  FMUL.FTZ R47, R154, R177 ;  /* 0x000000b19a2f7220 */ /* 0x000fe20000410000 */
[----:B------:R-:W-:Y:S01]  /*14d0*/  SHF.L.U32 R18, R168, 0x10, RZ ;  /* 0x00000010a8127819 */ /* 0x000fe200000006ff */
[----:B------:R-:W-:Y:S01]  /*14e0*/  FMUL.FTZ R38, R129, R57 ;  /* 0x0000003981267220 */ /* 0x000fe20000410000 */
[----:B------:R-:W-:Y:S01]  /*14f0*/  SHF.L.U32 R16, R52, 0x10, RZ ;  /* 0x0000001034107819 */ /* 0x000fe200000006ff */
[----:B------:R-:W-:Y:S01]  /*1500*/  FMUL.FTZ R52, R154, R179 ;  /* 0x000000b39a347220 */ /* 0x000fe20000410000 */
[----:B------:R-:W-:Y:S01]  /*1510*/  SHF.L.U32 R168, R46, 0x10, RZ ;  /* 0x000000102ea87819 */ /* 0x000fe200000006ff */
[----:B------:R-:W-:Y:S01]  /*1520*/  FADD.FTZ R177, R159, R36 ;  /* 0x000000249fb17221 */ /* 0x000fe20000010000 */
[----:B------:R-:W-:Y:S01]  /*1530*/  FMUL.FTZ R46, R154, R163 ;  /* 0x000000a39a2e7220 */ /* 0x000fe20000410000 */
[----:B------:R-:W-:Y:S01]  /*1540*/  FFMA.FTZ R179, R43, R36, R6 ;  /* 0x000000242bb37223 */ /* 0x000fe20000010006 */
[----:B------:R-:W-:Y:S01]  /*1550*/  SHF.L.U32 R42, R42, 0x10, RZ ;  /* 0x000000102a2a7819 */ /* 0x000fe200000006ff */
[----:B------:R-:W-:Y:S01]  /*1560*/  FADD.FTZ R79, R40, R79 ;  /* 0x0000004f284f7221 */ /* 0x000fe20000010000 */
[----:B------:R-:W-:Y:S01]  /*1570*/  SHF.L.U32 R181, R158, 0x10, RZ ;  /* 0x000000109eb57819 */ /* 0x000fe200000006ff */
[-C--:B------:R-:W-:Y:S01]  /*1580*/  FFMA.FTZ R104, R47, R40.reuse, R104 ;  /* 0x000000282f687223 */ /* 0x080fe20000010068 */
[----:B------:R-:W-:Y:S01]  /*1590*/  FMUL.FTZ R40, R143, R40 ;  /* 0x000000288f287220 */ /* 0x000fe20000410000 */
[----:B------:R-:W-:Y:S01]  /*15a0*/  FADD.FTZ R177, R177, R38 ;  /* 0x00000026b1b17221 */ /* 0x000fe20000010000 */
[----:B------:R-:W-:Y:S01]  /*15b0*/  FFMA.FTZ R6, R46, R38, R179 ;  /* 0x000000262e067223 */ /* 0x000fe200000100b3 */
[----:B------:R-:W-:Y:S01]  /*15c0*/  FADD.FTZ R9, -R176, R42 ;  /* 0x0000002ab0097221 */ /* 0x000fe20000010100 */
[----:B------:R-:W-:Y:S01]  /*15d0*/  SHF.L.U32 R56, R56, 0x10, RZ ;  /* 0x0000001038387819 */ /* 0x000fe200000006ff */
[-C--:B------:R-:W-:Y:S01]  /*15e0*/  FMUL.FTZ R42, R128, R181.reuse ;  /* 0x000000b5802a7220 */ /* 0x080fe20000410000 */
[----:B------:R-:W-:Y:S01]  /*15f0*/  FADD.FTZ R177, R177, R40 ;  /* 0x00000028b1b17221 */ /* 0x000fe20000010000 */
[----:B------:R-:W-:Y:S01]  /*1600*/  FFMA.FTZ R179, R47, R40, R6 ;  /* 0x000000282fb37223 */ /* 0x000fe20000010006 */
[----:B------:R-:W-:Y:S01]  /*1610*/  SHF.L.U32 R53, R53, 0x10, RZ ;  /* 0x0000001035357819 */ /* 0x000fe200000006ff */
[----:B------:R-:W-:Y:S01]  /*1620*/  FADD.FTZ R80, R181, R80 ;  /* 0x00000050b5507221 */ /* 0x000fe20000010000 */
[----:B------:R-:W-:Y:S01]  /*1630*/  SHF.L.U32 R172, R44, 0x10, RZ ;  /* 0x000000102cac7819 */ /* 0x000fe200000006ff */
[----:B------:R-:W-:Y:S01]  /*1640*/  FFMA.FTZ R105, R52, R181, R105 ;  /* 0x000000b534697223 */ /* 0x000fe20000010069 */
[----:B------:R-:W-:Y:S01]  /*1650*/  FMUL.FTZ R44, R142, R56 ;  /* 0x000000388e2c7220 */ /* 0x000fe20000410000 */
[----:B------:R-:W-:Y:S01]  /*1660*/  FADD.FTZ R181, R177, R42 ;  /* 0x0000002ab1b57221 */ /* 0x000fe20000010000 */
[----:B------:R-:W-:Y:S01]  /*1670*/  FMUL.FTZ R55, R154, R183 ;  /* 0x000000b79a377220 */ /* 0x000fe20000410000 */
[----:B------:R-:W-:Y:S01]  /*1680*/  FFMA.FTZ R8, R52, R42, R179 ;  /* 0x0000002a34087223 */ /* 0x000fe200000100b3 */
[----:B------:R-:W-:Y:S01]  /*1690*/  FADD.FTZ R109, R14, R109 ;  /* 0x0000006d0e6d7221 */ /* 0x000fe20000010000 */
[----:B------:R-:W-:Y:S01]  /*16a0*/  FFMA.FTZ R110, R39, R14, R110 ;  /* 0x0000000e276e7223 */ /* 0x000fe2000001006e */
[----:B------:R-:W-:Y:S01]  /*16b0*/  SHF.L.U32 R14, R51, 0x10, RZ ;  /* 0x00000010330e7819 */ /* 0x000fe200000006ff */
[----:B------:R-:W-:-:S02]  /*16c0*/  IMAD.U32 R201, R45, 0x10000, RZ ;  /* 0x000100002dc97824 */ /* 0x000fc400078e00ff */
[----:B------:R-:W-:Y:S01]  /*16d0*/  FMUL.FTZ R45, R127, R53 ;  /* 0x000000357f2d7220 */ /* 0x000fe20000410000 */
[----:B------:R-:W-:Y:S02]  /*16e0*/  IMAD.U32 R173, R173, 0x10000, RZ ;  /* 0x00010000adad7824 */ /* 0x000fe400078e00ff */
[----:B------:R-:W-:Y:S01]  /*16f0*/  FADD.FTZ R6, R181, R44 ;  /* 0x0000002cb5067221 */ /* 0x000fe20000010000 */
[----:B------:R-:W-:Y:S02]  /*1700*/  IMAD.U32 R51, R54, 0x10000, RZ ;  /* 0x0001000036337824 */ /* 0x000fe400078e00ff */
[----:B------:R-:W-:Y:S01]  /*1710*/  FMUL.FTZ R54, R154, R185 ;  /* 0x000000b99a367220 */ /* 0x000fe20000410000 */
[----:B------:R-:W-:Y:S01]  /*1720*/  FFMA.FTZ R179, R55, R44, R8 ;  /* 0x0000002c37b37223 */ /* 0x000fe20000010008 */
[----:B------:R-:W-:Y:S01]  /*1730*/  SHF.L.U32 R162, R48, 0x10, RZ ;  /* 0x0000001030a27819 */ /* 0x000fe200000006ff */
[----:B------:R-:W-:Y:S01]  /*1740*/  FADD.FTZ R173, -R176, R173 ;  /* 0x000000adb0ad7221 */ /* 0x000fe20000010100 */
[----:B------:R-:W-:Y:S01]  /*1750*/  FADD.FTZ R82, R57, R82 ;  /* 0x0000005239527221 */ /* 0x000fe20000010000 */
[----:B------:R-:W-:Y:S01]  /*1760*/  FFMA.FTZ R107, R46, R57, R107 ;  /* 0x000000392e6b7223 */ /* 0x000fe2000001006b */
[----:B------:R-:W-:Y:S01]  /*1770*/  FMUL.FTZ R48, R141, R14 ;  /* 0x0000000e8d307220 */ /* 0x000fe20000410000 */
[----:B------:R-:W-:Y:S01]  /*1780*/  FADD.FTZ R181, R6, R45 ;  /* 0x0000002d06b57221 */ /* 0x000fe20000010000 */
[----:B------:R-:W-:Y:S01]  /*1790*/  FMUL.FTZ R57, R154, R187 ;  /* 0x000000bb9a397220 */ /* 0x000fe20000410000 */
[----:B------:R-:W-:Y:S01]  /*17a0*/  FFMA.FTZ R6, R54, R45, R179 ;  /* 0x0000002d36067223 */ /* 0x000fe200000100b3 */
[C---:B------:R-:W-:Y:S01]  /*17b0*/  FADD.FTZ R167, -R176.reuse, R167 ;  /* 0x000000a7b0a77221 */ /* 0x040fe20000010100 */
[C---:B------:R-:W-:Y:S01]  /*17c0*/  FADD.FTZ R175, -R176.reuse, R175 ;  /* 0x000000afb0af7221 */ /* 0x040fe20000010100 */
[C---:B------:R-:W-:Y:S01]  /*17d0*/  FADD.FTZ R161, -R176.reuse, R161 ;  /* 0x000000a1b0a17221 */ /* 0x040fe20000010100 */
[C---:B------:R-:W-:Y:S01]  /*17e0*/  FADD.FTZ R17, -R176.reuse, R17 ;  /* 0x00000011b0117221 */ /* 0x040fe20000010100 */
[----:B------:R-:W-:Y:S01]  /*17f0*/  FADD.FTZ R195, -R176, R18 ;  /* 0x00000012b0c37221 */ /* 0x000fe20000010100 */
[----:B------:R-:W-:Y:S01]  /*1800*/  SHF.L.U32 R197, R49, 0x10, RZ ;  /* 0x0000001031c57819 */ /* 0x000fe200000006ff */
[----:B------:R-:W-:Y:S01]  /*1810*/  FMUL.FTZ R49, R126, R51 ;  /* 0x000000337e317220 */ /* 0x000fe20000410000 */
[C---:B------:R-:W-:Y:S01]  /*1820*/  FMUL.FTZ R176, R154.reuse, R173 ;  /* 0x000000ad9ab07220 */ /* 0x040fe20000410000 */
[----:B------:R-:W-:Y:S01]  /*1830*/  FADD.FTZ R8, R181, R48 ;  /* 0x00000030b5087221 */ /* 0x000fe20000010000 */
[----:B------:R-:W-:Y:S01]  /*1840*/  FMUL.FTZ R158, R154, R189 ;  /* 0x000000bd9a9e7220 */ /* 0x000fe20000410000 */
[----:B------:R-:W-:Y:S01]  /*1850*/  FFMA.FTZ R173, R57, R48, R6 ;  /* 0x0000003039ad7223 */ /* 0x000fe20000010006 */
[----:B------:R-:W-:Y:S01]  /*1860*/  SHF.L.U32 R18, R50, 0x10, RZ ;  /* 0x0000001032127819 */ /* 0x000fe200000006ff */
[----:B------:R-:W-:Y:S01]  /*1870*/  FMUL.FTZ R50, R140, R16 ;  /* 0x000000108c327220 */ /* 0x000fe20000410000 */
[----:B------:R-:W-:Y:S01]  /*1880*/  FADD.FTZ R181, R8, R49 ;  /* 0x0000003108b57221 */ /* 0x000fe20000010000 */
[----:B------:R-:W-:Y:S01]  /*1890*/  FMUL.FTZ R163, R154, R191 ;  /* 0x000000bf9aa37220 */ /* 0x000fe20000410000 */
[C---:B------:R-:W-:Y:S01]  /*18a0*/  FFMA.FTZ R8, R158.reuse, R49, R173 ;  /* 0x000000319e087223 */ /* 0x040fe200000100ad */
[----:B------:R-:W-:Y:S01]  /*18b0*/  FADD.FTZ R76, R51, R76 ;  /* 0x0000004c334c7221 */ /* 0x000fe20000010000 */
[----:B------:R-:W-:Y:S01]  /*18c0*/  FFMA.FTZ R101, R158, R51, R101 ;  /* 0x000000339e657223 */ /* 0x000fe20000010065 */
[----:B------:R-:W-:Y:S01]  /*18d0*/  FADD.FTZ R81, R160, R81 ;  /* 0x00000051a0517221 */ /* 0x000fe20000010000 */
[----:B------:R-:W-:Y:S01]  /*18e0*/  FFMA.FTZ R106, R43, R160, R106 ;  /* 0x000000a02b6a7223 */ /* 0x000fe2000001006a */
[----:B------:R-:W-:Y:S01]  /*18f0*/  FMUL.FTZ R51, R125, R18 ;  /* 0x000000127d337220 */ /* 0x000fe20000410000 */
[C---:B------:R-:W-:Y:S01]  /*1900*/  FMUL.FTZ R179, R154.reuse, R17 ;  /* 0x000000119ab37220 */ /* 0x040fe20000410000 */
[----:B------:R-:W-:Y:S01]  /*1910*/  FADD.FTZ R6, R181, R50 ;  /* 0x00000032b5067221 */ /* 0x000fe20000010000 */
[----:B------:R-:W-:Y:S01]  /*1920*/  FMUL.FTZ R160, R154, R193 ;  /* 0x000000c19aa07220 */ /* 0x000fe20000410000 */
[----:B------:R-:W-:Y:S01]  /*1930*/  FFMA.FTZ R17, R163, R50, R8 ;  /* 0x00000032a3117223 */ /* 0x000fe20000010008 */
[----:B------:R-:W-:Y:S01]  /*1940*/  FADD.FTZ R78, R53, R78 ;  /* 0x0000004e354e7221 */ /* 0x000fe20000010000 */
[----:B------:R-:W-:Y:S01]  /*1950*/  FFMA.FTZ R103, R54, R53, R103 ;  /* 0x0000003536677223 */ /* 0x000fe20000010067 */
[----:B------:R-:W-:Y:S01]  /*1960*/  FMUL.FTZ R53, R139, R162 ;  /* 0x000000a28b357220 */ /* 0x000fe20000410000 */
[----:B------:R-:W-:Y:S01]  /*1970*/  FADD.FTZ R6, R6, R51 ;  /* 0x0000003306067221 */ /* 0x000fe20000010000 */
[----:B------:R-:W-:Y:S01]  /*1980*/  FMUL.FTZ R167, R154, R167 ;  /* 0x000000a79aa77220 */ /* 0x000fe20000410000 */
[----:B------:R-:W-:Y:S01]  /*1990*/  FFMA.FTZ R8, R160, R51, R17 ;  /* 0x00000033a0087223 */ /* 0x000fe20000010011 */
[----:B------:R-:W-:Y:S01]  /*19a0*/  FADD.FTZ R77, R56, R77 ;  /* 0x0000004d384d7221 */ /* 0x000fe20000010000 */
[----:B------:R-:W-:Y:S01]  /*19b0*/  FFMA.FTZ R102, R55, R56, R102 ;  /* 0x0000003837667223 */ /* 0x000fe20000010066 */
[----:B------:R-:W-:Y:S01]  /*19c0*/  FMUL.FTZ R56, R124, R197 ;  /* 0x000000c57c387220 */ /* 0x000fe20000410000 */
[----:B------:R-:W-:Y:S01]  /*19d0*/  FMUL.FTZ R180, R154, R19 ;  /* 0x000000139ab47220 */ /* 0x000fe20000410000 */
[----:B------:R-:W-:Y:S01]  /*19e0*/  FADD.FTZ R17, R6, R53 ;  /* 0x0000003506117221 */ /* 0x000fe20000010000 */
[----:B------:R-:W-:Y:S01]  /*19f0*/  FMUL.FTZ R164, R154, R195 ;  /* 0x000000c39aa47220 */ /* 0x000fe20000410000 */
        /* <DEDUP_REMOVED lines=10> */
[C---:B------:R-:W-:Y:S01]  /*1aa0*/  FMUL.FTZ R170, R154.reuse, R199 ;  /* 0x000000c79aaa7220 */ /* 0x040fe20000410000 */
[----:B------:R-:W-:Y:S01]  /*1ab0*/  FFMA.FTZ R17, R175, R159, R8 ;  /* 0x0000009faf117223 */ /* 0x000fe20000010008 */
[----:B------:R-:W-:Y:S01]  /*1ac0*/  FMUL.FTZ R177, R154, R161 ;  /* 0x000000a19ab17220 */ /* 0x000fe20000410000 */
[----:B------:R-:W-:Y:S01]  /*1ad0*/  FMUL.FTZ R161, R137, R172 ;  /* 0x000000ac89a17220 */ /* 0x000fe20000410000 */
[----:B------:R-:W-:Y:S01]  /*1ae0*/  FADD.FTZ R6, R13, R162 ;  /* 0x000000a20d067221 */ /* 0x000fe20000010000 */
[----:B------:R-:W-:Y:S01]  /*1af0*/  FFMA.FTZ R8, R170, R162, R17 ;  /* 0x000000a2aa087223 */ /* 0x000fe20000010011 */
[----:B------:R-:W-:Y:S01]  /*1b00*/  SHF.L.U32 R12, R12, 0x10, RZ ;  /* 0x000000100c0c7819 */ /* 0x000fe200000006ff */
        /* <DEDUP_REMOVED lines=8> */
[----:B------:R-:W-:Y:S01]  /*1b90*/  FMUL.FTZ R168, R136, R12 ;  /* 0x0000000c88a87220 */ /* 0x000fe20000410000 */
[----:B------:R-:W-:Y:S01]  /*1ba0*/  FADD.FTZ R13, R13, R166 ;  /* 0x000000a60d0d7221 */ /* 0x000fe20000010000 */
[----:B------:R-:W-:Y:S01]  /*1bb0*/  FFMA.FTZ R6, R176, R166, R15 ;  /* 0x000000a6b0067223 */ /* 0x000fe2000001000f */
[----:B------:R-:W-:Y:S01]  /*1bc0*/  SHF.L.U32 R4, R4, 0x10, RZ ;  /* 0x0000001004047819 */ /* 0x000fe200000006ff */
[----:B------:R-:W-:Y:S01]  /*1bd0*/  FMUL.FTZ R185, R154, R9 ;  /* 0x000000099ab97220 */ /* 0x000fe20000410000 */
[----:B------:R-:W-:Y:S01]  /*1be0*/  FADD.FTZ R67, R172, R67 ;  /* 0x00000043ac437221 */ /* 0x000fe20000010000 */
[----:B------:R-:W-:Y:S01]  /*1bf0*/  FFMA.FTZ R92, R177, R172, R92 ;  /* 0x000000acb15c7223 */ /* 0x000fe2000001005c */
[----:B------:R-:W-:Y:S01]  /*1c00*/  FADD.FTZ R9, R13, R168 ;  /* 0x000000a80d097221 */ /* 0x000fe20000010000 */
[----:B------:R-:W-:Y:S01]  /*1c10*/  FMUL.FTZ R172, R120, R203 ;  /* 0x000000cb78ac7220 */ /* 0x000fe20000410000 */
[----:B------:R-:W-:Y:S01]  /*1c20*/  FFMA.FTZ R13, R179, R168, R6 ;  /* 0x000000a8b30d7223 */ /* 0x000fe20000010006 */
[----:B------:R-:W-:Y:S01]  /*1c30*/  FADD.FTZ R61, R4, R61 ;  /* 0x0000003d043d7221 */ /* 0x000fe20000010000 */
[-C--:B------:R-:W-:Y:S01]  /*1c40*/  FFMA.FTZ R86, R185, R4.reuse, R86 ;  /* 0x00000004b9567223 */ /* 0x080fe20000010056 */
[----:B------:R-:W-:Y:S01]  /*1c50*/  FMUL.FTZ R178, R134, R4 ;  /* 0x0000000486b27220 */ /* 0x000fe20000410000 */
[----:B------:R-:W-:Y:S01]  /*1c60*/  FMUL.FTZ R173, R135, R10 ;  /* 0x0000000a87ad7220 */ /* 0x000fe20000410000 */
[----:B------:R-:W-:Y:S01]  /*1c70*/  FADD.FTZ R4, R9, R172 ;  /* 0x000000ac09047221 */ /* 0x000fe20000010000 */
[----:B------:R-:W-:Y:S01]  /*1c80*/  FFMA.FTZ R6, R180, R172, R13 ;  /* 0x000000acb4067223 */ /* 0x000fe2000001000d */
[----:B------:R-:W-:Y:S01]  /*1c90*/  FMUL.FTZ R184, R154, R11 ;  /* 0x0000000b9ab87220 */ /* 0x000fe20000410000 */
[----:B------:R-:W-:Y:S01]  /*1ca0*/  FMUL.FTZ R174, R118, R205 ;  /* 0x000000cd76ae7220 */ /* 0x000fe20000410000 */
[----:B------:R-:W-:Y:S01]  /*1cb0*/  FADD.FTZ R9, R4, R173 ;  /* 0x000000ad04097221 */ /* 0x000fe20000010000 */
[----:B------:R-:W-:Y:S01]  /*1cc0*/  FFMA.FTZ R11, R183, R173, R6 ;  /* 0x000000adb70b7223 */ /* 0x000fe20000010006 */
[----:B------:R-:W-:-:S02]  /*1cd0*/  SHF.L.U32 R171, R171, 0x10, RZ ;  /* 0x00000010abab7819 */ /* 0x000fc400000006ff */
        /* <DEDUP_REMOVED lines=11> */
[----:B------:R-:W-:-:S02]  /*1d90*/  IMAD.U32 R165, R165, 0x10000, RZ ;  /* 0x00010000a5a57824 */ /* 0x000fc400078e00ff */
[----:B------:R-:W-:Y:S01]  /*1da0*/  FMUL.FTZ R169, R132, R169 ;  /* 0x000000a984a97220 */ /* 0x000fe20000410000 */
[----:B------:R-:W-:Y:S01]  /*1db0*/  FADD.FTZ R4, R4, R171 ;  /* 0x000000ab04047221 */ /* 0x000fe20000010000 */
[----:B------:R-:W-:Y:S01]  /*1dc0*/  FFMA.FTZ R6, R184, R171, R5 ;  /* 0x000000abb8067223 */ /* 0x000fe20000010005 */
[----:B------:R-:W-:Y:S01]  /*1dd0*/  UMOV UR4, 0xffffffff ;  /* 0xffffffff00047882 */ /* 0x000fe20000000000 */
[----:B------:R-:W-:Y:S01]  /*1de0*/  FMUL.FTZ R181, R114, R165 ;  /* 0x000000a572b57220 */ /* 0x000fe20000410000 */
[----:B------:R-:W-:Y:S01]  /*1df0*/  FMUL.FTZ R186, R154, R7 ;  /* 0x000000079aba7220 */ /* 0x000fe20000410000 */
[----:B------:R-:W-:Y:S01]  /*1e00*/  FADD.FTZ R4, R4, R169 ;  /* 0x000000a904047221 */ /* 0x000fe20000010000 */
[----:B------:R-:W-:Y:S01]  /*1e10*/  FFMA.FTZ R6, R187, R169, R6 ;  /* 0x000000a9bb067223 */ /* 0x000fe20000010006 */
[----:B------:R-:W-:Y:S01]  /*1e20*/  LOP3.LUT P2, RZ, R58, 0x1f, RZ, 0xc0, !PT ;  /* 0x0000001f3aff7812 */ /* 0x000fe2000784c0ff */
[----:B------:R-:W-:Y:S01]  /*1e30*/  FADD.FTZ R75, R14, R75 ;  /* 0x0000004b0e4b7221 */ /* 0x000fe20000010000 */
[----:B------:R-:W-:Y:S01]  /*1e40*/  FFMA.FTZ R100, R57, R14, R100 ;  /* 0x0000000e39647223 */ /* 0x000fe20000010064 */
        /* <DEDUP_REMOVED lines=39> */
.L_x_72:
[----:B01----:R-:W-:Y:S01]  /*20c0*/  FADD.FTZ R4, R4, R5 ;  /* 0x0000000504047221 */ /* 0x003fe20000010000 */
[----:B------:R-:W-:Y:S01]  /*20d0*/  LOP3.LUT P3, RZ, R156, 0xff, RZ, 0xc0, !PT ;  /* 0x000000ff9cff7812 */ /* 0x000fe2000786c0ff */
[----:B--2---:R-:W-:Y:S01]  /*20e0*/  FADD.FTZ R5, R6, R7 ;  /* 0x0000000706057221 */ /* 0x004fe20000010000 */
[----:B------:R-:W-:Y:S11]  /*20f0*/  @P2 BRA `(.L_x_53) ;  /* 0x0000000000242947 */ /* 0x000ff60003800000 */
[----:B------:R-:W0:Y:S01]  /*2100*/  S2UR UR5, SR_CgaCtaId ;  /* 0x00000000000579c3 */ /* 0x000e220000008800 */
[----:B------:R-:W-:Y:S01]  /*2110*/  SHF.R.U32.HI R6, RZ, 0x5, R58 ;  /* 0x00000005ff067819 */ /* 0x000fe2000001163a */
[----:B------:R-:W-:-:S03]  /*2120*/  UMOV UR4, 0x400 ;  /* 0x0000040000047882 */ /* 0x000fc60000000000 */
[----:B------:R-:W-:-:S04]  /*2130*/  LOP3.LUT R7, R6, 0x7fffff8, RZ, 0xc0, !PT ;  /* 0x07fffff806077812 */ /* 0x000fc800078ec0ff */
[----:B------:R-:W-:-:S04]  /*2140*/  @!P3 IADD3 R7, R7, 0x8, RZ ;  /* 0x000000080707b810 */ /* 0x000fc80007ffe0ff */
[----:B------:R-:W-:Y:S01]  /*2150*/  LOP3.LUT R6, R7, 0x7, R6, 0xf8, !PT ;  /* 0x0000000707067812 */ /* 0x000fe200078ef806 */
[----:B0-----:R-:W-:-:S06]  /*2160*/  ULEA UR4, UR5, UR4, 0x18 ;  /* 0x0000000405047291 */ /* 0x001fcc000f8ec03f */
[----:B------:R-:W-:-:S05]  /*2170*/  LEA R6, R6, UR4, 0x3 ;  /* 0x0000000406067c11 */ /* 0x000fca000f8e18ff */
[----:B------:R0:W-:Y:S02]  /*2180*/  STS.64 [R6+0x7000], R4 ;  /* 0x0070000406007388 */ /* 0x0001e40000000a00 */
.L_x_53:
[----:B------:R-:W-:Y:S05]  /*2190*/  WARPSYNC.ALL ;  /* 0x0000000000007948 */ /* 0x000fea0003800000 */
[----:B------:R-:W1:Y:S08]  /*21a0*/  S2UR UR5, SR_CgaCtaId ;  /* 0x00000000000579c3 */ /* 0x000e700000008800 */
[----:B------:R-:W-:Y:S01]  /*21b0*/  BAR.SYNC.DEFER_BLOCKING 0x0 ;  /* 0x0000000000007b1d */ /* 0x000fe20000010000 */
[----:B0-----:R-:W-:-:S02]  /*21c0*/  SHF.R.U32.HI R4, RZ, 0x5, R58 ;  /* 0x00000005ff047819 */ /* 0x001fc4000001163a */
[----:B------:R-:W-:Y:S02]  /*21d0*/  ISETP.NE.U32.AND P2, PT, RZ, UR14, PT ;  /* 0x0000000eff007c0c */ /* 0x000fe4000bf45070 */
[----:B------:R-:W-:Y:S01]  /*21e0*/  LOP3.LUT R4, R4, 0x7fffff8, RZ, 0xc0, !PT ;  /* 0x07fffff804047812 */ /* 0x000fe200078ec0ff */
[----:B------:R-:W-:Y:S01]  /*21f0*/  UMOV UR4, 0x400 ;  /* 0x0000040000047882 */ /* 0x000fe20000000000 */
[----:B------:R-:W-:Y:S02]  /*2200*/  ISETP.NE.AND.EX P2, PT, RZ, UR15, PT, P2 ;  /* 0x0000000fff007c0c */ /* 0x000fe4000bf45320 */
[----:B------:R-:W-:Y:S01]  /*2210*/  @!P3 IADD3 R4, R4, 0x8, RZ ;  /* 0x000000080404b810 */ /* 0x000fe20007ffe0ff */
[----:B-1----:R-:W-:-:S06]  /*2220*/  ULEA UR4, UR5, UR4, 0x18 ;  /* 0x0000000405047291 */ /* 0x002fcc000f8ec03f */
[----:B------:R-:W-:-:S05]  /*2230*/  LEA R156, R4, UR4, 0x3 ;  /* 0x00000004049c7c11 */ /* 0x000fca000f8e18ff */
[----:B------:R-:W0:Y:S04]  /*2240*/  LDS.128 R4, [R156+0x7000] ;  /* 0x007000009c047984 */ /* 0x000e280000000c00 */
[----:B------:R-:W1:Y:S04]  /*2250*/  LDS.128 R8, [R156+0x7010] ;  /* 0x007010009c087984 */ /* 0x000e680000000c00 */
[----:B------:R-:W2:Y:S04]  /*2260*/  LDS.128 R12, [R156+0x7020] ;  /* 0x007020009c0c7984 */ /* 0x000ea80000000c00 */
[----:B------:R-:W3:Y:S01]  /*2270*/  LDS.128 R16, [R156+0x7030] ;  /* 0x007030009c107984 */ /* 0x000ee20000000c00 */
[----:B0-----:R-:W-:Y:S01]  /*2280*/  FADD.FTZ R165, RZ, R4 ;  /* 0x00000004ffa57221 */ /* 0x001fe20000010000 */
[----:B------:R-:W-:-:S03]  /*2290*/  FADD.FTZ R4, RZ, R5 ;  /* 0x00000005ff047221 */ /* 0x000fc60000010000 */
[----:B------:R-:W-:Y:S01]  /*22a0*/  FADD.FTZ R165, R6, R165 ;  /* 0x000000a506a57221 */ /* 0x000fe20000010000 */
[----:B------:R-:W-:-:S03]  /*22b0*/  FADD.FTZ R4, R7, R4 ;  /* 0x0000000407047221 */ /* 0x000fc60000010000 */
[----:B-1----:R-:W-:Y:S01]  /*22c0*/  FADD.FTZ R165, R165, R8 ;  /* 0x00000008a5a57221 */ /* 0x002fe20000010000 */
        /* <DEDUP_REMOVED lines=13> */
[----:B-----5:R-:W-:-:S03]  /*23a0*/  @P1 MOV R4, R2 ;  /* 0x0000000200041202 */ /* 0x020fc60000000f00 */
[----:B------:R-:W-:-:S05]  /*23b0*/  FSEL R7, R18, RZ, !P4 ;  /* 0x000000ff12077208 */ /* 0x000fca0006000000 */
[-CC-:B------:R-:W-:Y:S01]  /*23c0*/  FFMA.FTZ R0, R0, R10.reuse, R7.reuse ;  /* 0x0000000a00007223 */ /* 0x180fe20000010007 */
[-CC-:B------:R-:W-:Y:S01]  /*23d0*/  FFMA.FTZ R35, R35, R10.reuse, R7.reuse ;  /* 0x0000000a23237223 */ /* 0x180fe20000010007 */
[-CC-:B------:R-:W-:Y:S01]  /*23e0*/  FFMA.FTZ R6, R39, R10.reuse, R7.reuse ;  /* 0x0000000a27067223 */ /* 0x180fe20000010007 */
[-C--:B------:R-:W-:Y:S01]  /*23f0*/  FFMA.FTZ R14, R175, R10.reuse, R7 ;  /* 0x0000000aaf0e7223 */ /* 0x080fe20000010007 */
[----:B------:R-:W-:Y:S01]  /*2400*/  FADD.FTZ R5, R37, -R0 ;  /* 0x8000000025057221 */ /* 0x000fe20000010000 */
[----:B------:R-:W-:Y:S01]  /*2410*/  @P1 SHF.L.U32 R0, R4, 0x10, RZ ;  /* 0x0000001004001819 */ /* 0x000fe200000006ff */
[----:B------:R-:W-:Y:S01]  /*2420*/  FADD.FTZ R35, R32, -R35 ;  /* 0x8000002320237221 */ /* 0x000fe20000010000 */
[----:B------:R-:W-:Y:S01]  /*2430*/  @P1 SHF.R.U64 R4, R2, 0x10, R3 ;  /* 0x0000001002041819 */ /* 0x000fe20000001203 */
[----:B------:R-:W-:Y:S01]  /*2440*/  FMUL.FTZ R5, R154, R5 ;  /* 0x000000059a057220 */ /* 0x000fe20000410000 */
[-CC-:B------:R-:W-:Y:S01]  /*2450*/  FFMA.FTZ R41, R41, R10.reuse, R7.reuse ;  /* 0x0000000a29297223 */ /* 0x180fe20000010007 */
[-CC-:B------:R-:W-:Y:S01]  /*2460*/  FFMA.FTZ R43, R43, R10.reuse, R7.reuse ;  /* 0x0000000a2b2b7223 */ /* 0x180fe20000010007 */
[-CC-:B------:R-:W-:Y:S01]  /*2470*/  FFMA.FTZ R13, R46, R10.reuse, R7.reuse ;  /* 0x0000000a2e0d7223 */ /* 0x180fe20000010007 */
[----:B------:R-:W-:Y:S01]  /*2480*/  @P1 FADD.FTZ R5, R5, R0 ;  /* 0x0000000005051221 */ /* 0x000fe20000010000 */
[-CC-:B------:R-:W-:Y:S01]  /*2490*/  FFMA.FTZ R47, R47, R10.reuse, R7.reuse ;  /* 0x0000000a2f2f7223 */ /* 0x180fe20000010007 */
        /* <DEDUP_REMOVED lines=19> */
[----:B------:R-:W-:Y:S01]  /*25d0*/  FFMA.FTZ R186, R186, R10, R7 ;  /* 0x0000000ababa7223 */ /* 0x000fe20000010007 */
[----:B------:R-:W-:Y:S01]  /*25e0*/  @P1 SHF.L.U32 R0, R4, 0x10, RZ ;  /* 0x0000001004001819 */ /* 0x000fe200000006ff */
[----:B------:R-:W-:Y:S01]  /*25f0*/  FMUL.FTZ R7, R154, R35 ;  /* 0x000000239a077220 */ /* 0x000fe20000410000 */
[----:B------:R-:W-:Y:S01]  /*2600*/  @P1 MOV R4, R3 ;  /* 0x0000000300041202 */ /* 0x000fe20000000f00 */
[----:B------:R-:W-:Y:S01]  /*2610*/  FADD.FTZ R11, R33, -R6 ;  /* 0x80000006210b7221 */ /* 0x000fe20000010000 */
[----:B------:R-:W-:Y:S01]  /*2620*/  @P1 SHF.R.U32.HI R6, RZ, 0x10, R3 ;  /* 0x00000010ff061819 */ /* 0x000fe20000011603 */
[----:B------:R-:W-:Y:S01]  /*2630*/  @P1 FADD.FTZ R7, R7, R0 ;  /* 0x0000000007071221 */ /* 0x000fe20000010000 */
[----:B------:R-:W-:Y:S01]  /*2640*/  @P1 SHF.L.U32 R0, R4, 0x10, RZ ;  /* 0x0000001004001819 */ /* 0x000fe200000006ff */
[----:B------:R-:W-:Y:S01]  /*2650*/  FMUL.FTZ R11, R154, R11 ;  /* 0x0000000b9a0b7220 */ /* 0x000fe20000410000 */
[----:B------:R-:W-:Y:S01]  /*2660*/  FADD.FTZ R43, R36, -R43 ;  /* 0x8000002b242b7221 */ /* 0x000fe20000010000 */
[----:B------:R-:W-:Y:S01]  /*2670*/  @P1 SHF.R.U64 R10, R20, 0x10, R21 ;  /* 0x00000010140a1819 */ /* 0x000fe20000001215 */
[----:B------:R-:W-:Y:S01]  /*2680*/  FADD.FTZ R47, R40, -R47 ;  /* 0x8000002f282f7221 */ /* 0x000fe20000010000 */
[----:B------:R-:W-:Y:S01]  /*2690*/  @P1 FADD.FTZ R11, R11, R0 ;  /* 0x000000000b0b1221 */ /* 0x000fe20000010000 */
[----:B------:R-:W-:Y:S01]  /*26a0*/  @P1 IMAD.U32 R0, R6, 0x10000, RZ ;  /* 0x0001000006001824 */ /* 0x000fe200078e00ff */
[----:B------:R-:W-:Y:S01]  /*26b0*/  @P1 MOV R6, R20 ;  /* 0x0000001400061202 */ /* 0x000fe20000000f00 */
[C---:B------:R-:W-:Y:S01]  /*26c0*/  FMUL.FTZ R33, R154.reuse, R43 ;  /* 0x0000002b9a217220 */ /* 0x040fe20000410000 */
[----:B------:R-:W-:Y:S01]  /*26d0*/  FADD.FTZ R53, R53, -R12 ;  /* 0x8000000c35357221 */ /* 0x000fe20000010000 */
[----:B------:R-:W-:Y:S01]  /*26e0*/  FMUL.FTZ R35, R154, R47 ;  /* 0x0000002f9a237220 */ /* 0x000fe20000410000 */
[----:B------:R-:W-:Y:S01]  /*26f0*/  @P1 SHF.L.U32 R6, R6, 0x10, RZ ;  /* 0x0000001006061819 */ /* 0x000fe200000006ff */
[----:B------:R-:W-:Y:S01]  /*2700*/  FADD.FTZ R55, R44, -R55 ;  /* 0x800000372c377221 */ /* 0x000fe20000010000 */
[----:B------:R-:W-:Y:S01]  /*2710*/  @P1 SHF.R.U32.HI R12, RZ, 0x10, R21 ;  /* 0x00000010ff0c1819 */ /* 0x000fe20000011615 */
[----:B------:R-:W-:Y:S01]  /*2720*/  FADD.FTZ R177, R56, -R39 ;  /* 0x8000002738b17221 */ /* 0x000fe20000010000 */
[----:B------:R-:W-:Y:S01]  /*2730*/  FADD.FTZ R159, R159, -R14 ;  /* 0x8000000e9f9f7221 */ /* 0x000fe20000010000 */
[----:B------:R-:W-:Y:S01]  /*2740*/  @P1 FADD.FTZ R33, R33, R6 ;  /* 0x0000000621211221 */ /* 0x000fe20000010000 */
[----:B------:R-:W-:Y:S01]  /*2750*/  @P1 SHF.L.U32 R6, R10, 0x10, RZ ;  /* 0x000000100a061819 */ /* 0x000fe200000006ff */
[----:B------:R-:W-:Y:S01]  /*2760*/  FMUL.FTZ R39, R154, R55 ;  /* 0x000000379a277220 */ /* 0x000fe20000410000 */
[----:B------:R-:W-:Y:S01]  /*2770*/  @P1 MOV R10, R21 ;  /* 0x00000015000a1202 */ /* 0x000fe20000000f00 */
[----:B------:R-:W-:Y:S01]  /*2780*/  FADD.FTZ R161, R161, -R16 ;  /* 0x80000010a1a17221 */ /* 0x000fe20000010000 */
[--C-:B------:R-:W-:Y:S01]  /*2790*/  @P1 SHF.R.U64 R14, R22, 0x10, R23.reuse ;  /* 0x00000010160e1819 */ /* 0x100fe20000001217 */
[----:B------:R-:W-:Y:S01]  /*27a0*/  FADD.FTZ R49, R49, -R158 ;  /* 0x8000009e31317221 */ /* 0x000fe20000010000 */
        /* <DEDUP_REMOVED lines=10> */
[----:B------:R-:W-:Y:S01]  /*2850*/  @P1 SHF.L.U32 R16, R16, 0x10, RZ ;  /* 0x0000001010101819 */ /* 0x000fe200000006ff */
[----:B------:R-:W-:Y:S01]  /*2860*/  FMUL.FTZ R43, R154, R45 ;  /* 0x0000002d9a2b7220 */ /* 0x000fe20000410000 */
[----:B------:R-:W-:Y:S01]  /*2870*/  @P1 MOV R18, R24 ;  /* 0x0000001800121202 */ /* 0x000fe20000000f00 */
[----:B------:R-:W-:-:S02]  /*2880*/  @P1 IMAD.U32 R12, R12, 0x10000, RZ ;  /* 0x000100000c0c1824 */ /* 0x000fc400078e00ff */
[----:B------:R-:W-:Y:S01]  /*2890*/  FMUL.FTZ R45, R154, R57 ;  /* 0x000000399a2d7220 */ /* 0x000fe20000410000 */
[----:B------:R-:W-:Y:S01]  /*28a0*/  @P1 FADD.FTZ R55, R55, R16 ;  /* 0x0000001037371221 */ /* 0x000fe20000010000 */
[----:B------:R-:W-:Y:S01]  /*28b0*/  @P1 SHF.L.U32 R16, R18, 0x10, RZ ;  /* 0x0000001012101819 */ /* 0x000fe200000006ff */
[----:B------:R-:W-:Y:S01]  /*28c0*/  @P1 FADD.FTZ R39, R39, R12 ;  /* 0x0000000c27271221 */ /* 0x000fe20000010000 */
[----:B------:R-:W-:Y:S01]  /*28d0*/  @P1 SHF.L.U32 R12, R14, 0x10, RZ ;  /* 0x000000100e0c1819 */ /* 0x000fe200000006ff */
[----:B------:R-:W-:Y:S01]  /*28e0*/  FMUL.FTZ R47, R154, R163 ;  /* 0x000000a39a2f7220 */ /* 0x000fe20000410000 */
[----:B------:R-:W-:Y:S01]  /*28f0*/  @P1 MOV R14, R23 ;  /* 0x00000017000e1202 */ /* 0x000fe20000000f00 */
[----:B------:R-:W-:Y:S01]  /*2900*/  FADD.FTZ R51, R51, -R160 ;  /* 0x800000a033337221 */ /* 0x000fe20000010000 */
[--C-:B------:R-:W-:Y:S01]  /*2910*/  @P1 SHF.R.U64 R18, R24, 0x10, R25.reuse ;  /* 0x0000001018121819 */ /* 0x100fe20000001219 */
[----:B------:R-:W-:Y:S01]  /*2920*/  @P1 FADD.FTZ R47, R47, R16 ;  /* 0x000000102f2f1221 */ /* 0x000fe20000010000 */
[----:B------:R-:W-:Y:S01]  /*2930*/  @P1 SHF.L.U32 R14, R14, 0x10, RZ ;  /* 0x000000100e0e1819 */ /* 0x000fe200000006ff */
[----:B------:R-:W-:Y:S01]  /*2940*/  FMUL.FTZ R57, R154, R51 ;  /* 0x000000339a397220 */ /* 0x000fe20000410000 */
[----:B------:R-:W-:Y:S01]  /*2950*/  @P1 SHF.L.U32 R16, R18, 0x10, RZ ;  /* 0x0000001012101819 */ /* 0x000fe200000006ff */
[----:B------:R-:W-:-:S02]  /*2960*/  @P1 IMAD.MOV.U32 R18, RZ, RZ, R25 ;  /* 0x000000ffff121224 */ /* 0x000fc400078e0019 */
[C---:B------:R-:W-:Y:S01]  /*2970*/  FMUL.FTZ R173, R154.reuse, R53 ;  /* 0x000000359aad7220 */ /* 0x040fe20000410000 */
[----:B------:R-:W-:Y:S01]  /*2980*/  @P1 FADD.FTZ R45, R45, R14 ;  /* 0x0000000e2d2d1221 */ /* 0x000fe20000010000 */
[----:B------:R-:W-:Y:S01]  /*2990*/  FMUL.FTZ R177, R154, R177 ;  /* 0x000000b19ab17220 */ /* 0x000fe20000410000 */
[----:B------:R-:W-:Y:S01]  /*29a0*/  @P1 FADD.FTZ R57, R57, R16 ;  /* 0x0000001039391221 */ /* 0x000fe20000010000 */
[----:B------:R-:W-:Y:S01]  /*29b0*/  @P1 SHF.R.U32.HI R16, RZ, 0x10, R25 ;  /* 0x00000010ff101819 */ /* 0x000fe20000011619 */
[-C--:B------:R-:W-:Y:S01]  /*29c0*/  FMUL.FTZ R14, R45, R152.reuse ;  /* 0x000000982d0e7220 */ /* 0x080fe20000410000 */
[----:B------:R-:W-:Y:S01]  /*29d0*/  FADD.FTZ R41, R34, -R41 ;  /* 0x8000002922297221 */ /* 0x000fe20000010000 */
[----:B------:R-:W-:Y:S01]  /*29e0*/  FADD.FTZ R167, R162, -R165 ;  /* 0x800000a5a2a77221 */ /* 0x000fe20000010000 */
[----:B------:R-:W-:Y:S01]  /*29f0*/  @P1 FADD.FTZ R43, R43, R12 ;  /* 0x0000000c2b2b1221 */ /* 0x000fe20000010000 */
[----:B------:R0:W-:Y:S01]  /*2a00*/  F2F.BF16.F32 R36, R14 ;  /* 0x0000000e00247304 */ /* 0x0001e20000202000 */
[C---:B------:R-:W-:Y:S01]  /*2a10*/  FMUL.FTZ R165, R154.reuse, R159 ;  /* 0x0000009f9aa57220 */ /* 0x040fe20000410000 */
[----:B------:R-:W-:Y:S01]  /*2a20*/  FMUL.FTZ R19, R154, R41 ;  /* 0x000000299a137220 */ /* 0x000fe20000410000 */
[-C--:B------:R-:W-:Y:S01]  /*2a30*/  FMUL.FTZ R12, R43, R152.reuse ;  /* 0x000000982b0c7220 */ /* 0x080fe20000410000 */
[----:B------:R-:W-:Y:S01]  /*2a40*/  FADD.FTZ R179, R166, -R175 ;  /* 0x800000afa6b37221 */ /* 0x000fe20000010000 */
[----:B------:R-:W-:Y:S01]  /*2a50*/  FADD.FTZ R195, R171, -R184 ;  /* 0x800000b8abc37221 */ /* 0x000fe20000010000 */
[----:B------:R-:W-:Y:S01]  /*2a60*/  @P1 FADD.FTZ R19, R19, R0 ;  /* 0x0000000013131221 */ /* 0x000fe20000010000 */
[C---:B------:R-:W-:Y:S01]  /*2a70*/  FMUL.FTZ R171, R154.reuse, R167 ;  /* 0x000000a79aab7220 */ /* 0x040fe20000410000 */
[----:B------:R-:W-:Y:S01]  /*2a80*/  FMUL.FTZ R175, R154, R161 ;  /* 0x000000a19aaf7220 */ /* 0x000fe20000410000 */
[----:B0-----:R-:W-:Y:S01]  /*2a90*/  @P1 SHF.L.U32 R14, R18, 0x10, RZ ;  /* 0x00000010120e1819 */ /* 0x001fe200000006ff */
[----:B------:R0:W-:Y:S01]  /*2aa0*/  F2F.BF16.F32 R34, R12 ;  /* 0x0000000c00227304 */ /* 0x0001e20000202000 */
[----:B------:R-:W-:Y:S01]  /*2ab0*/  @P1 SHF.R.U64 R18, R26, 0x10, R27 ;  /* 0x000000101a121819 */ /* 0x000fe2000000121b */
[----:B------:R-:W-:Y:S01]  /*2ac0*/  FADD.FTZ R13, R38, -R13 ;  /* 0x8000000d260d7221 */ /* 0x000fe20000010000 */
[----:B------:R-:W-:Y:S01]  /*2ad0*/  FMUL.FTZ R4, R7, R152 ;  /* 0x0000009807047220 */ /* 0x000fe20000410000 */
[----:B------:R-:W-:Y:S01]  /*2ae0*/  @P1 FADD.FTZ R173, R173, R14 ;  /* 0x0000000eadad1221 */ /* 0x000fe20000010000 */
[----:B------:R-:W-:Y:S01]  /*2af0*/  @P1 SHF.L.U32 R14, R16, 0x10, RZ ;  /* 0x00000010100e1819 */ /* 0x000fe200000006ff */
[----:B------:R-:W-:Y:S01]  /*2b00*/  FADD.FTZ R15, R42, -R15 ;  /* 0x8000000f2a0f7221 */ /* 0x000fe20000010000 */
[----:B------:R-:W-:Y:S01]  /*2b10*/  @P1 MOV R16, R26 ;  /* 0x0000001a00101202 */ /* 0x000fe20000000f00 */
[-C--:B------:R-:W-:Y:S01]  /*2b20*/  FMUL.FTZ R0, R19, R152.reuse ;  /* 0x0000009813007220 */ /* 0x080fe20000410000 */
[----:B0-----:R-:W-:Y:S01]  /*2b30*/  FMUL.FTZ R12, R55, R152 ;  /* 0x00000098370c7220 */ /* 0x001fe20000410000 */
[----:B------:R-:W-:Y:S01]  /*2b40*/  @P1 FADD.FTZ R177, R177, R14 ;  /* 0x0000000eb1b11221 */ /* 0x000fe20000010000 */
[----:B------:R-:W-:Y:S01]  /*2b50*/  @P1 SHF.L.U32 R14, R16, 0x10, RZ ;  /* 0x00000010100e1819 */ /* 0x000fe200000006ff */
[----:B------:R-:W-:Y:S01]  /*2b60*/  FMUL.FTZ R37, R154, R13 ;  /* 0x0000000d9a257220 */ /* 0x000fe20000410000 */
[----:B------:R-:W-:Y:S01]  /*2b70*/  @P1 SHF.L.U32 R16, R18, 0x10, RZ ;  /* 0x0000001012101819 */ /* 0x000fe200000006ff */
[----:B------:R0:W-:Y:S01]  /*2b80*/  F2F.BF16.F32 R38, R12 ;  /* 0x0000000c00267304 */ /* 0x0001e20000202000 */
[----:B------:R-:W-:Y:S01]  /*2b90*/  @P1 MOV R18, R27 ;  /* 0x0000001b00121202 */ /* 0x000fe20000000f00 */
[----:B------:R-:W-:Y:S01]  /*2ba0*/  @P1 FADD.FTZ R165, R165, R14 ;  /* 0x0000000ea5a51221 */ /* 0x000fe20000010000 */
[----:B------:R-:W-:Y:S01]  /*2bb0*/  FMUL.FTZ R41, R154, R15 ;  /* 0x0000000f9a297220 */ /* 0x000fe20000410000 */
[----:B------:R-:W-:Y:S01]  /*2bc0*/  @P1 FADD.FTZ R171, R171, R16 ;  /* 0x00000010abab1221 */ /* 0x000fe20000010000 */
[----:B------:R-:W-:Y:S01]  /*2bd0*/  @P1 SHF.L.U32 R14, R18, 0x10, RZ ;  /* 0x00000010120e1819 */ /* 0x000fe200000006ff */
[----:B------:R-:W-:-:S02]  /*2be0*/  @P1 IMAD.MOV.U32 R16, RZ, RZ, R28 ;  /* 0x000000ffff101224 */ /* 0x000fc400078e001c */
[----:B------:R-:W-:Y:S01]  /*2bf0*/  FADD.FTZ R189, R168, -R189 ;  /* 0x800000bda8bd7221 */ /* 0x000fe20000010000 */
[-C--:B------:R-:W-:Y:S01]  /*2c00*/  FMUL.FTZ R17, R11, R152.reuse ;  /* 0x000000980b117220 */ /* 0x080fe20000410000 */
[-C--:B0-----:R-:W-:Y:S01]  /*2c10*/  FMUL.FTZ R12, R57, R152.reuse ;  /* 0x00000098390c7220 */ /* 0x081fe20000410000 */
[----:B------:R-:W-:Y:S01]  /*2c20*/  @P1 FADD.FTZ R175, R175, R14 ;  /* 0x0000000eafaf1221 */ /* 0x000fe20000010000 */
[----:B------:R-:W-:Y:S01]  /*2c30*/  @P1 SHF.R.U32.HI R14, RZ, 0x10, R27 ;  /* 0x00000010ff0e1819 */ /* 0x000fe2000001161b */
[----:B------:R-:W0:Y:S01]  /*2c40*/  F2F.BF16.F32 R4, R4 ;  /* 0x0000000400047304 */ /* 0x000e220000202000 */
[-C--:B------:R-:W-:Y:S01]  /*2c50*/  FMUL.FTZ R9, R5, R152.reuse ;  /* 0x0000009805097220 */ /* 0x080fe20000410000 */
[----:B------:R-:W-:Y:S01]  /*2c60*/  @P1 FADD.FTZ R37, R37, R6 ;  /* 0x0000000625251221 */ /* 0x000fe20000010000 */
[----:B------:R-:W-:Y:S01]  /*2c70*/  @P1 SHF.L.U32 R14, R14, 0x10, RZ ;  /* 0x000000100e0e1819 */ /* 0x000fe200000006ff */
[----:B------:R-:W-:Y:S01]  /*2c80*/  FMUL.FTZ R179, R154, R179 ;  /* 0x000000b39ab37220 */ /* 0x000fe20000410000 */
[----:B------:R-:W-:Y:S01]  /*2c90*/  @P1 SHF.L.U32 R16, R16, 0x10, RZ ;  /* 0x0000001010101819 */ /* 0x000fe200000006ff */
[----:B------:R-:W-:Y:S01]  /*2ca0*/  @P1 FADD.FTZ R41, R41, R10 ;  /* 0x0000000a29291221 */ /* 0x000fe20000010000 */
[----:B------:R-:W-:Y:S01]  /*2cb0*/  FMUL.FTZ R161, R154, R189 ;  /* 0x000000bd9aa17220 */ /* 0x000fe20000410000 */
[----:B------:R-:W1:Y:S01]  /*2cc0*/  F2F.BF16.F32 R0, R0 ;  /* 0x0000000000007304 */ /* 0x000e620000202000 */
[----:B------:R-:W-:Y:S01]  /*2cd0*/  FADD.FTZ R197, R169, -R8 ;  /* 0x80000008a9c57221 */ /* 0x000fe20000010000 */
[----:B------:R-:W-:Y:S01]  /*2ce0*/  @P1 SHF.R.U64 R18, R28, 0x10, R29 ;  /* 0x000000101c121819 */ /* 0x000fe2000000121d */
[----:B------:R-:W-:Y:S01]  /*2cf0*/  FADD.FTZ R191, R172, -R191 ;  /* 0x800000bfacbf7221 */ /* 0x000fe20000010000 */
[-C--:B------:R-:W-:Y:S01]  /*2d00*/  FMUL.FTZ R8, R47, R152.reuse ;  /* 0x000000982f087220 */ /* 0x080fe20000410000 */
[-C--:B------:R-:W-:Y:S01]  /*2d10*/  FMUL.FTZ R6, R37, R152.reuse ;  /* 0x0000009825067220 */ /* 0x080fe20000410000 */
[----:B------:R-:W-:Y:S01]  /*2d20*/  @P1 FADD.FTZ R179, R179, R14 ;  /* 0x0000000eb3b31221 */ /* 0x000fe20000010000 */
[----:B------:R-:W-:Y:S01]  /*2d30*/  FMUL.FTZ R10, R41, R152 ;  /* 0x00000098290a7220 */ /* 0x000fe20000410000 */
[----:B------:R2:W-:Y:S01]  /*2d40*/  F2F.BF16.F32 R40, R12 ;  /* 0x0000000c00287304 */ /* 0x0005e20000202000 */
[----:B------:R-:W-:Y:S01]  /*2d50*/  @P1 FADD.FTZ R161, R161, R16 ;  /* 0x00000010a1a11221 */ /* 0x000fe20000010000 */
[----:B------:R-:W-:Y:S01]  /*2d60*/  @P1 SHF.R.U32.HI R14, RZ, 0x10, R29 ;  /* 0x00000010ff0e1819 */ /* 0x000fe2000001161d */
[----:B------:R-:W-:Y:S01]  /*2d70*/  FADD.FTZ R193, R174, -R193 ;  /* 0x800000c1aec17221 */ /* 0x000fe20000010000 */
[----:B------:R-:W-:Y:S01]  /*2d80*/  @P1 SHF.L.U32 R18, R18, 0x10, RZ ;  /* 0x0000001012121819 */ /* 0x000fe200000006ff */
[----:B------:R-:W-:Y:S01]  /*2d90*/  FADD.FTZ R185, R178, -R185 ;  /* 0x800000b9b2b97221 */ /* 0x000fe20000010000 */
[----:B------:R-:W-:Y:S01]  /*2da0*/  @P1 MOV R16, R30 ;  /* 0x0000001e00101202 */ /* 0x000fe20000000f00 */
[C---:B------:R-:W-:Y:S01]  /*2db0*/  FMUL.FTZ R163, R154.reuse, R191 ;  /* 0x000000bf9aa37220 */ /* 0x040fe20000410000 */
[----:B------:R-:W3:Y:S01]  /*2dc0*/  F2F.BF16.F32 R17, R17 ;  /* 0x0000001100117304 */ /* 0x000ee20000202000 */
[-C--:B--2---:R-:W-:Y:S01]  /*2dd0*/  FMUL.FTZ R12, R177, R152.reuse ;  /* 0x00000098b10c7220 */ /* 0x084fe20000410000 */
[----:B------:R-:W-:Y:S01]  /*2de0*/  @P1 MOV R32, R29 ;  /* 0x0000001d00201202 */ /* 0x000fe20000000f00 */
[----:B------:R-:W-:Y:S01]  /*2df0*/  FMUL.FTZ R15, R35, R152 ;  /* 0x00000098230f7220 */ /* 0x000fe20000410000 */
[----:B------:R-:W-:Y:S01]  /*2e00*/  @P2 F2FP.BF16.F32.PACK_AB R5, RZ, R5 ;  /* 0x00000005ff05223e */ /* 0x000fe200000010ff */
[----:B------:R-:W-:Y:S01]  /*2e10*/  FMUL.FTZ R169, R154, R193 ;  /* 0x000000c19aa97220 */ /* 0x000fe20000410000 */
[----:B------:R-:W-:Y:S01]  /*2e20*/  @P1 IMAD.U32 R14, R14, 0x10000, RZ ;  /* 0x000100000e0e1824 */ /* 0x000fe200078e00ff */
[----:B------:R-:W-:Y:S01]  /*2e30*/  @P1 SHF.L.U32 R16, R16, 0x10, RZ ;  /* 0x0000001010101819 */ /* 0x000fe200000006ff */
[----:B------:R-:W2:Y:S01]  /*2e40*/  F2F.BF16.F32 R9, R9 ;  /* 0x0000000900097304 */ /* 0x000ea20000202000 */
[----:B------:R-:W-:Y:S01]  /*2e50*/  FMUL.FTZ R49, R154, R185 ;  /* 0x000000b99a317220 */ /* 0x000fe20000410000 */
[----:B------:R-:W-:Y:S01]  /*2e60*/  @P1 SHF.L.U32 R32, R32, 0x10, RZ ;  /* 0x0000001020201819 */ /* 0x000fe200000006ff */
[----:B------:R-:W-:Y:S01]  /*2e70*/  @P1 FADD.FTZ R163, R163, R18 ;  /* 0x00000012a3a31221 */ /* 0x000fe20000010000 */
[----:B------:R-:W-:Y:S01]  /*2e80*/  FMUL.FTZ R167, R154, R187 ;  /* 0x000000bb9aa77220 */ /* 0x000fe20000410000 */
[----:B------:R-:W-:Y:S01]  /*2e90*/  @P1 SHF.R.U64 R18, R30, 0x10, R31 ;  /* 0x000000101e121819 */ /* 0x000fe2000000121f */
[----:B------:R-:W-:Y:S01]  /*2ea0*/  @P1 FADD.FTZ R169, R169, R14 ;  /* 0x0000000ea9a91221 */ /* 0x000fe20000010000 */
[----:B------:R-:W-:Y:S01]  /*2eb0*/  @P2 PRMT R148, R5, 0x7610, R148 ;  /* 0x0000761005942816 */ /* 0x000fe20000000094 */
[----:B------:R4:W2:Y:S01]  /*2ec0*/  F2F.BF16.F32 R44, R12 ;  /* 0x0000000c002c7304 */ /* 0x0008a20000202000 */
[----:B0-----:R-:W-:-:S04]  /*2ed0*/  IMAD.WIDE.U32 R4, R4, 0x10000, RZ ;  /* 0x0001000004047825 */ /* 0x001fc800078e00ff */
[-C--:B------:R-:W-:Y:S01]  /*2ee0*/  FMUL.FTZ R13, R33, R152.reuse ;  /* 0x00000098210d7220 */ /* 0x080fe20000410000 */
[-C--:B------:R-:W-:Y:S01]  /*2ef0*/  FMUL.FTZ R183, R39, R152.reuse ;  /* 0x0000009827b77220 */ /* 0x080fe20000410000 */
[----:B------:R-:W-:Y:S01]  /*2f00*/  @P1 FADD.FTZ R49, R49, R16 ;  /* 0x0000001031311221 */ /* 0x000fe20000010000 */
[----:B-1----:R-:W-:Y:S01]  /*2f10*/  SHF.L.U32 R0, R0, 0x10, RZ ;  /* 0x0000001000007819 */ /* 0x002fe200000006ff */
[----:B------:R-:W-:Y:S01]  /*2f20*/  @P1 FADD.FTZ R167, R167, R32 ;  /* 0x00000020a7a71221 */ /* 0x000fe20000010000 */
[----:B------:R-:W-:Y:S01]  /*2f30*/  @P1 SHF.L.U32 R18, R18, 0x10, RZ ;  /* 0x0000001012121819 */ /* 0x000fe200000006ff */
[----:B------:R0:W-:Y:S01]  /*2f40*/  F2F.BF16.F32 R199, R8 ;  /* 0x0000000800c77304 */ /* 0x0001e20000202000 */
[-C--:B----4-:R-:W-:Y:S01]  /*2f50*/  FMUL.FTZ R12, R171, R152.reuse ;  /* 0x00000098ab0c7220 */ /* 0x090fe20000410000 */
[----:B------:R-:W-:Y:S01]  /*2f60*/  @P2 F2FP.BF16.F32.PACK_AB R16, RZ, R11 ;  /* 0x0000000bff10223e */ /* 0x000fe200000010ff */
[----:B------:R-:W-:Y:S01]  /*2f70*/  FMUL.FTZ R51, R154, R195 ;  /* 0x000000c39a337220 */ /* 0x000fe20000410000 */
[----:B------:R-:W-:Y:S01]  /*2f80*/  FMUL.FTZ R11, R169, R152 ;  /* 0x00000098a90b7220 */ /* 0x000fe20000410000 */
[----:B---3--:R-:W-:Y:S01]  /*2f90*/  LOP3.LUT R17, R5, R0, R17, 0xfe, !PT ;  /* 0x0000000005117212 */ /* 0x008fe200078efe11 */
[-C--:B------:R-:W-:Y:S01]  /*2fa0*/  FMUL.FTZ R0, R167, R152.reuse ;  /* 0x00000098a7007220 */ /* 0x080fe20000410000 */
[----:B------:R-:W-:Y:S01]  /*2fb0*/  @P2 F2FP.BF16.F32.PACK_AB R7, RZ, R7 ;  /* 0x00000007ff07223e */ /* 0x000fe200000010ff */
[----:B------:R-:W1:Y:S01]  /*2fc0*/  F2F.BF16.F32 R6, R6 ;  /* 0x0000000600067304 */ /* 0x000e620000202000 */
[----:B0-----:R-:W-:Y:S01]  /*2fd0*/  FMUL.FTZ R8, R173, R152 ;  /* 0x00000098ad087220 */ /* 0x001fe20000410000 */
[----:B------:R-:W-:Y:S01]  /*2fe0*/  @P2 PRMT R150, R16, 0x7610, R150 ;  /* 0x0000761010962816 */ /* 0x000fe20000000096 */
[----:B------:R-:W-:Y:S01]  /*2ff0*/  @P1 FADD.FTZ R51, R51, R18 ;  /* 0x0000001233331221 */ /* 0x000fe20000010000 */
[----:B--2---:R-:W-:Y:S01]  /*3000*/  LOP3.LUT R16, R4, R9, RZ, 0xfc, !PT ;  /* 0x0000000904107212 */ /* 0x004fe200078efcff */
[----:B------:R-:W-:Y:S01]  /*3010*/  FADD.FTZ R181, R181, -R186 ;  /* 0x800000bab5b57221 */ /* 0x000fe20000010000 */
[----:B------:R-:W0:Y:S01]  /*3020*/  LDC.64 R4, c[0x0][0x2f8] ;  /* 0x0000be00ff047b82 */ /* 0x000e220000000a00 */
[----:B------:R-:W-:Y:S01]  /*3030*/  @P2 PRMT R149, R7, 0x7610, R149 ;  /* 0x0000761007952816 */ /* 0x000fe20000000095 */
[----:B------:R-:W2:Y:S01]  /*3040*/  F2F.BF16.F32 R10, R10 ;  /* 0x0000000a000a7304 */ /* 0x000ea20000202000 */
[----:B------:R-:W-:Y:S01]  /*3050*/  FMUL.FTZ R159, R154, R181 ;  /* 0x000000b59a9f7220 */ /* 0x000fe20000410000 */
[----:B------:R-:W-:Y:S01]  /*3060*/  SHF.L.U32 R181, R44, 0x10, RZ ;  /* 0x000000102cb57819 */ /* 0x000fe200000006ff */
[----:B------:R-:W-:Y:S01]  /*3070*/  FMUL.FTZ R53, R154, R197 ;  /* 0x000000c59a357220 */ /* 0x000fe20000410000 */
[----:B------:R-:W-:-:S02]  /*3080*/  @P1 MOV R32, R31 ;  /* 0x0000001f00201202 */ /* 0x000fc40000000f00 */
[----:B------:R-:W-:Y:S01]  /*3090*/  @P2 F2FP.BF16.F32.PACK_AB R19, RZ, R19 ;  /* 0x00000013ff13223e */ /* 0x000fe200000010ff */
[----:B-1----:R-:W-:Y:S01]  /*30a0*/  IMAD.WIDE.U32 R6, R6, 0x10000, RZ ;  /* 0x0001000006067825 */ /* 0x002fe200078e00ff */
[----:B------:R1:W-:Y:S01]  /*30b0*/  F2F.BF16.F32 R46, R12 ;  /* 0x0000000c002e7304 */ /* 0x0003e20000202000 */
[----:B------:R-:W-:Y:S02]  /*30c0*/  @P1 SHF.L.U32 R32, R32, 0x10, RZ ;  /* 0x0000001020201819 */ /* 0x000fe400000006ff */
[----:B------:R-:W-:-:S03]  /*30d0*/  @P2 PRMT R151, R19, 0x7610, R151 ;  /* 0x0000761013972816 */ /* 0x000fc60000000097 */
[----:B------:R-:W-:Y:S01]  /*30e0*/  @P1 FADD.FTZ R53, R53, R32 ;  /* 0x0000002035351221 */ /* 0x000fe20000010000 */
[----:B--2---:R-:W-:Y:S01]  /*30f0*/  SHF.L.U32 R10, R10, 0x10, RZ ;  /* 0x000000100a0a7819 */ /* 0x004fe200000006ff */
[----:B------:R2:W-:Y:S01]  /*3100*/  F2F.BF16.F32 R42, R8 ;  /* 0x00000008002a7304 */ /* 0x0005e20000202000 */
[----:B-1----:R-:W-:-:S07]  /*3110*/  FMUL.FTZ R12, R179, R152 ;  /* 0x00000098b30c7220 */ /* 0x002fce0000410000 */
[----:B------:R-:W1:Y:S01]  /*3120*/  F2F.BF16.F32 R15, R15 ;  /* 0x0000000f000f7304 */ /* 0x000e620000202000 */
[----:B--2---:R-:W-:-:S07]  /*3130*/  FMUL.FTZ R8, R165, R152 ;  /* 0x00000098a5087220 */ /* 0x004fce0000410000 */
[----:B------:R2:W-:Y:S01]  /*3140*/  F2F.BF16.F32 R50, R12 ;  /* 0x0000000c00327304 */ /* 0x0005e20000202000 */
[----:B-1----:R-:W-:-:S07]  /*3150*/  LOP3.LUT R7, R7, R10, R15, 0xfe, !PT ;  /* 0x0000000a07077212 */ /* 0x002fce00078efe0f */
[----:B------:R1:W-:Y:S01]  /*3160*/  F2F.BF16.F32 R185, R8 ;  /* 0x0000000800b97304 */ /* 0x0003e20000202000 */
[----:B--2---:R-:W-:Y:S01]  /*3170*/  FMUL.FTZ R12, R163, R152 ;  /* 0x00000098a30c7220 */ /* 0x004fe20000410000 */
[----:B------:R-:W-:-:S06]  /*3180*/  SHF.L.U32 R15, R38, 0x10, RZ ;  /* 0x00000010260f7819 */ /* 0x000fcc00000006ff */
[----:B------:R-:W2:Y:S01]  /*3190*/  F2F.BF16.F32 R13, R13 ;  /* 0x0000000d000d7304 */ /* 0x000ea20000202000 */
[----:B-1----:R-:W-:-:S07]  /*31a0*/  FMUL.FTZ R8, R175, R152 ;  /* 0x00000098af087220 */ /* 0x002fce0000410000 */
[----:B------:R-:W-:Y:S01]  /*31b0*/  F2F.BF16.F32 R183, R183 ;  /* 0x000000b700b77304 */ /* 0x000fe20000202000 */
[----:B--2---:R-:W-:-:S07]  /*31c0*/  LOP3.LUT R6, R6, R13, RZ, 0xfc, !PT ;  /* 0x0000000d06067212 */ /* 0x004fce00078efcff */
[----:B------:R1:W-:Y:S08]  /*31d0*/  F2F.BF16.F32 R14, R12 ;  /* 0x0000000c000e7304 */ /* 0x0003f00000202000 */
[----:B------:R2:W3:Y:S01]  /*31e0*/  F2F.BF16.F32 R48, R8 ;  /* 0x0000000800307304 */ /* 0x0004e20000202000 */
[----:B-1----:R-:W-:-:S03]  /*31f0*/  IMAD.WIDE.U32 R12, R46, 0x10000, RZ ;  /* 0x000100002e0c7825 */ /* 0x002fc600078e00ff */
[----:B------:R-:W-:-:S04]  /*3200*/  LOP3.LUT R12, R12, R185, RZ, 0xfc, !PT ;  /* 0x000000b90c0c7212 */ /* 0x000fc800078efcff */
[----:B------:R1:W4:Y:S01]  /*3210*/  F2F.BF16.F32 R18, R11 ;  /* 0x0000000b00127304 */ /* 0x0003220000202000 */
[----:B--2---:R-:W-:-:S07]  /*3220*/  FMUL.FTZ R8, R161, R152 ;  /* 0x00000098a1087220 */ /* 0x004fce0000410000 */
[----:B------:R-:W-:Y:S01]  /*3230*/  F2F.BF16.F32 R0, R0 ;  /* 0x0000000000007304 */ /* 0x000fe20000202000 */
[----:B-1----:R-:W-:-:S05]  /*3240*/  IMAD.WIDE.U32 R10, R40, 0x10000, RZ ;  /* 0x00010000280a7825 */ /* 0x002fca00078e00ff */
[----:B------:R-:W-:Y:S01]  /*3250*/  LOP3.LUT R11, R11, R181, R42, 0xfe, !PT ;  /* 0x000000b50b0b7212 */ /* 0x000fe200078efe2a */
[----:B------:R-:W-:Y:S01]  /*3260*/  IMAD.U32 R181, R50, 0x10000, RZ ;  /* 0x0001000032b57824 */ /* 0x000fe200078e00ff */
[----:B------:R1:W2:Y:S01]  /*3270*/  F2F.BF16.F32 R187, R8 ;  /* 0x0000000800bb7304 */ /* 0x0002a20000202000 */
[----:B------:R-:W-:-:S03]  /*3280*/  LOP3.LUT R10, R10, R199, RZ, 0xfc, !PT ;  /* 0x000000c70a0a7212 */ /* 0x000fc600078efcff */
[----:B---3--:R-:W-:Y:S01]  /*3290*/  LOP3.LUT R13, R13, R181, R48, 0xfe, !PT ;  /* 0x000000b50d0d7212 */ /* 0x008fe200078efe30 */
[----:B-1----:R-:W-:Y:S01]  /*32a0*/  IMAD.WIDE.U32 R8, R34, 0x10000, RZ ;  /* 0x0001000022087825 */ /* 0x002fe200078e00ff */
[----:B------:R-:W-:-:S04]  /*32b0*/  @P2 F2FP.BF16.F32.PACK_AB R34, RZ, R37 ;  /* 0x00000025ff22223e */ /* 0x000fc800000010ff */
[----:B------:R-:W-:Y:S01]  /*32c0*/  LOP3.LUT R9, R9, R15, R36, 0xfe, !PT ;  /* 0x0000000f09097212 */ /* 0x000fe200078efe24 */
[----:B------:R-:W-:Y:S01]  /*32d0*/  IMAD.WIDE.U32 R14, R14, 0x10000, RZ ;  /* 0x000100000e0e7825 */ /* 0x000fe200078e00ff */
[----:B------:R-:W-:Y:S02]  /*32e0*/  LOP3.LUT R8, R8, R183, RZ, 0xfc, !PT ;  /* 0x000000b708087212 */ /* 0x000fe400078efcff */
[----:B----4-:R-:W-:Y:S02]  /*32f0*/  SHF.L.U32 R183, R18, 0x10, RZ ;  /* 0x0000001012b77819 */ /* 0x010fe400000006ff */
[----:B--2---:R-:W-:Y:S02]  /*3300*/  LOP3.LUT R14, R14, R187, RZ, 0xfc, !PT ;  /* 0x000000bb0e0e7212 */ /* 0x004fe400078efcff */
[----:B------:R-:W-:Y:S02]  /*3310*/  LOP3.LUT R15, R15, R183, R0, 0xfe, !PT ;  /* 0x000000b70f0f7212 */ /* 0x000fe400078efe00 */
[----:B------:R-:W-:Y:S01]  /*3320*/  @P2 F2FP.BF16.F32.PACK_AB R0, RZ, R33 ;  /* 0x00000021ff00223e */ /* 0x000fe200000010ff */
[----:B0-----:R-:W-:Y:S06]  /*3330*/  @!P2 BRA `(.L_x_54) ;  /* 0x000000000020a947 */ /* 0x001fec0003800000 */
        /* <DEDUP_REMOVED lines=8> */
.L_x_54:
[--C-:B0-----:R-:W-:Y:S01]  /*33c0*/  IMAD.WIDE.U32 R32, R157, 0x8, R4.reuse ;  /* 0x000000089d207825 */ /* 0x101fe200078e0004 */
[----:B------:R-:W-:Y:S02]  /*33d0*/  @P2 F2FP.BF16.F32.PACK_AB R35, RZ, R35 ;  /* 0x00000023ff23223e */ /* 0x000fe400000010ff */
[----:B------:R-:W-:Y:S01]  /*33e0*/  @P2 F2FP.BF16.F32.PACK_AB R41, RZ, R41 ;  /* 0x00000029ff29223e */ /* 0x000fe200000010ff */
[----:B------:R-:W-:Y:S01]  /*33f0*/  IMAD.WIDE.U32 R18, R155, 0x8, R4 ;  /* 0x000000089b127825 */ /* 0x000fe200078e0004 */
[----:B------:R0:W-:Y:S01]  /*3400*/  STG.E.64 desc[UR6][R32.64], R16 ;  /* 0x0000001020007986 */ /* 0x0001e2000c101b06 */
[----:B------:R-:W-:Y:S02]  /*3410*/  @P2 PRMT R148, R0, 0x7610, R148 ;  /* 0x0000761000942816 */ /* 0x000fe40000000094 */
[----:B------:R-:W-:Y:S02]  /*3420*/  @P2 PRMT R149, R34, 0x7610, R149 ;  /* 0x0000761022952816 */ /* 0x000fe40000000095 */
[----:B------:R-:W-:-:S02]  /*3430*/  @P2 PRMT R150, R35, 0x7610, R150 ;  /* 0x0000761023962816 */ /* 0x000fc40000000096 */
[----:B------:R-:W-:Y:S01]  /*3440*/  @P2 PRMT R151, R41, 0x7610, R151 ;  /* 0x0000761029972816 */ /* 0x000fe20000000097 */
[----:B------:R-:W-:Y:S06]  /*3450*/  @!P2 BRA `(.L_x_55) ;  /* 0x000000000020a947 */ /* 0x000fec0003800000 */
[----:B0-----:R-:W0:Y:S01]  /*3460*/  LDC.64 R16, c[0x0][0x308] ;  /* 0x0000c200ff107b82 */ /* 0x001e220000000a00 */
[----:B------:R-:W-:Y:S02]  /*3470*/  LOP3.LUT R32, R149, 0xffff, RZ, 0xc0, !PT ;  /* 0x0000ffff95207812 */ /* 0x000fe400078ec0ff */
[----:B------:R-:W-:-:S03]  /*3480*/  PRMT R35, R150, 0x5410, R151 ;  /* 0x0000541096237816 */ /* 0x000fc60000000097 */
[----:B------:R-:W-:-:S05]  /*3490*/  IMAD.WIDE.U32 R32, R32, 0x10000, RZ ;  /* 0x0001000020207825 */ /* 0x000fca00078e00ff */
[----:B------:R-:W-:Y:S02]  /*34a0*/  LOP3.LUT R33, R35, R33, RZ, 0xfc, !PT ;  /* 0x0000002123217212 */ /* 0x000fe400078efcff */
[----:B------:R-:W-:Y:S01]  /*34b0*/  LOP3.LUT R32, R32, 0xffff, R148, 0xf8, !PT ;  /* 0x0000ffff20207812 */ /* 0x000fe200078ef894 */
[----:B0-----:R-:W-:-:S05]  /*34c0*/  IMAD.WIDE.U32 R16, R155, 0x8, R16 ;  /* 0x000000089b107825 */ /* 0x001fca00078e0010 */
[----:B------:R1:W-:Y:S02]  /*34d0*/  STG.E.64 desc[UR6][R16.64], R32 ;  /* 0x0000002010007986 */ /* 0x0003e4000c101b06 */
.L_x_55:
[----:B------:R2:W-:Y:S01]  /*34e0*/  STG.E.64 desc[UR6][R18.64], R6 ;  /* 0x0000000612007986 */ /* 0x0005e2000c101b06 */
[----:B------:R-:W-:Y:S01]  /*34f0*/  @P2 F2FP.BF16.F32.PACK_AB R39, RZ, R39 ;  /* 0x00000027ff27223e */ /* 0x000fe200000010ff */
[----:B01----:R-:W-:Y:S01]  /*3500*/  IMAD.WIDE.U32 R16, R153, 0x8, R4 ;  /* 0x0000000899107825 */ /* 0x003fe200078e0004 */
[----:B------:R-:W-:Y:S02]  /*3510*/  @P2 F2FP.BF16.F32.PACK_AB R43, RZ, R43 ;  /* 0x0000002bff2b223e */ /* 0x000fe400000010ff */
[----:B------:R-:W-:Y:S02]  /*3520*/  @P2 F2FP.BF16.F32.PACK_AB R45, RZ, R45 ;  /* 0x0000002dff2d223e */ /* 0x000fe400000010ff */
[----:B------:R-:W-:Y:S02]  /*3530*/  @P2 F2FP.BF16.F32.PACK_AB R55, RZ, R55 ;  /* 0x00000037ff37223e */ /* 0x000fe400000010ff */
[----:B------:R-:W-:Y:S02]  /*3540*/  @P2 PRMT R148, R39, 0x7610, R148 ;  /* 0x0000761027942816 */ /* 0x000fe40000000094 */
[----:B------:R-:W-:-:S02]  /*3550*/  @P2 PRMT R149, R43, 0x7610, R149 ;  /* 0x000076102b952816 */ /* 0x000fc40000000095 */
[----:B------:R-:W-:Y:S02]  /*3560*/  @P2 PRMT R150, R45, 0x7610, R150 ;  /* 0x000076102d962816 */ /* 0x000fe40000000096 */
[----:B------:R-:W-:Y:S01]  /*3570*/  @P2 PRMT R151, R55, 0x7610, R151 ;  /* 0x0000761037972816 */ /* 0x000fe20000000097 */
[----:B--2---:R-:W-:Y:S06]  /*3580*/  @!P2 BRA `(.L_x_56) ;  /* 0x000000000020a947 */ /* 0x004fec0003800000 */
        /* <DEDUP_REMOVED lines=8> */
.L_x_56:
[----:B------:R1:W-:Y:S01]  /*3610*/  STG.E.64 desc[UR6][R16.64], R8 ;  /* 0x0000000810007986 */ /* 0x0003e2000c101b06 */
[----:B------:R-:W-:Y:S01]  /*3620*/  @P2 F2FP.BF16.F32.PACK_AB R47, RZ, R47 ;  /* 0x0000002fff2f223e */ /* 0x000fe200000010ff */
[----:B0-----:R-:W-:Y:S01]  /*3630*/  IMAD.WIDE.U32 R6, R121, 0x8, R4 ;  /* 0x0000000879067825 */ /* 0x001fe200078e0004 */
[----:B------:R-:W-:-:S03]  /*3640*/  @P2 F2FP.BF16.F32.PACK_AB R57, RZ, R57 ;  /* 0x00000039ff39223e */ /* 0x000fc600000010ff */
[----:B------:R-:W-:Y:S01]  /*3650*/  FMUL.FTZ R0, R49, R152 ;  /* 0x0000009831007220 */ /* 0x000fe20000410000 */
[----:B------:R-:W-:Y:S02]  /*3660*/  @P2 F2FP.BF16.F32.PACK_AB R173, RZ, R173 ;  /* 0x000000adffad223e */ /* 0x000fe400000010ff */
[----:B------:R-:W-:Y:S02]  /*3670*/  @P2 F2FP.BF16.F32.PACK_AB R177, RZ, R177 ;  /* 0x000000b1ffb1223e */ /* 0x000fe400000010ff */
[----:B------:R-:W-:Y:S02]  /*3680*/  @P2 PRMT R148, R47, 0x7610, R148 ;  /* 0x000076102f942816 */ /* 0x000fe40000000094 */
[----:B------:R-:W-:Y:S02]  /*3690*/  @P2 PRMT R149, R57, 0x7610, R149 ;  /* 0x0000761039952816 */ /* 0x000fe40000000095 */
[----:B------:R-:W-:Y:S02]  /*36a0*/  @P2 PRMT R150, R173, 0x7610, R150 ;  /* 0x00007610ad962816 */ /* 0x000fe40000000096 */
[----:B------:R-:W-:Y:S01]  /*36b0*/  @P2 PRMT R151, R177, 0x7610, R151 ;  /* 0x00007610b1972816 */ /* 0x000fe20000000097 */
[----:B-1----:R-:W-:Y:S06]  /*36c0*/  @!P2 BRA `(.L_x_57) ;  /* 0x000000000020a947 */ /* 0x002fec0003800000 */
        /* <DEDUP_REMOVED lines=8> */
.L_x_57:
[----:B------:R1:W-:Y:S01]  /*3750*/  STG.E.64 desc[UR6][R6.64], R10 ;  /* 0x0000000a06007986 */ /* 0x0003e2000c101b06 */
[----:B0-----:R1:W0:Y:S01]  /*3760*/  F2F.BF16.F32 R19, R0 ;  /* 0x0000000000137304 */ /* 0x0012220000202000 */
[----:B------:R-:W-:Y:S01]  /*3770*/  @P2 F2FP.BF16.F32.PACK_AB R165, RZ, R165 ;  /* 0x000000a5ffa5223e */ /* 0x000fe200000010ff */
[----:B------:R-:W-:Y:S01]  /*3780*/  IMAD.WIDE.U32 R8, R119, 0x8, R4 ;  /* 0x0000000877087825 */ /* 0x000fe200078e0004 */
[----:B------:R-:W-:Y:S02]  /*3790*/  @P2 F2FP.BF16.F32.PACK_AB R171, RZ, R171 ;  /* 0x000000abffab223e */ /* 0x000fe400000010ff */
[----:B------:R-:W-:Y:S02]  /*37a0*/  @P2 F2FP.BF16.F32.PACK_AB R175, RZ, R175 ;  /* 0x000000afffaf223e */ /* 0x000fe400000010ff */
[----:B------:R-:W-:Y:S02]  /*37b0*/  @P2 F2FP.BF16.F32.PACK_AB R179, RZ, R179 ;  /* 0x000000b3ffb3223e */ /* 0x000fe400000010ff */
[----:B------:R-:W-:-:S02]  /*37c0*/  @P2 PRMT R148, R165, 0x7610, R148 ;  /* 0x00007610a5942816 */ /* 0x000fc40000000094 */
[----:B------:R-:W-:Y:S02]  /*37d0*/  @P2 PRMT R149, R171, 0x7610, R149 ;  /* 0x00007610ab952816 */ /* 0x000fe40000000095 */
[----:B------:R-:W-:Y:S02]  /*37e0*/  @P2 PRMT R150, R175, 0x7610, R150 ;  /* 0x00007610af962816 */ /* 0x000fe40000000096 */
[----:B------:R-:W-:Y:S01]  /*37f0*/  @P2 PRMT R151, R179, 0x7610, R151 ;  /* 0x00007610b3972816 */ /* 0x000fe20000000097 */
[----:B01----:R-:W-:Y:S06]  /*3800*/  @!P2 BRA `(.L_x_58) ;  /* 0x000000000020a947 */ /* 0x003fec0003800000 */
        /* <DEDUP_REMOVED lines=8> */
.L_x_58:
[----:B------:R1:W-:Y:S01]  /*3890*/  STG.E.64 desc[UR6][R8.64], R12 ;  /* 0x0000000c08007986 */ /* 0x0003e2000c101b06 */
[----:B------:R-:W-:Y:S01]  /*38a0*/  FMUL.FTZ R0, R51, R152 ;  /* 0x0000009833007220 */ /* 0x000fe20000410000 */
[----:B------:R-:W-:Y:S01]  /*38b0*/  @P2 F2FP.BF16.F32.PACK_AB R161, RZ, R161 ;  /* 0x000000a1ffa1223e */ /* 0x000fe200000010ff */
[----:B------:R-:W-:Y:S01]  /*38c0*/  IMAD.WIDE.U32 R10, R117, 0x8, R4 ;  /* 0x00000008750a7825 */ /* 0x000fe200078e0004 */
[----:B------:R-:W-:Y:S01]  /*38d0*/  @P2 F2FP.BF16.F32.PACK_AB R163, RZ, R163 ;  /* 0x000000a3ffa3223e */ /* 0x000fe200000010ff */
[----:B0-----:R1:W0:Y:S01]  /*38e0*/  F2F.BF16.F32 R17, R0 ;  /* 0x0000000000117304 */ /* 0x0012220000202000 */
[----:B------:R-:W-:Y:S02]  /*38f0*/  @P2 F2FP.BF16.F32.PACK_AB R167, RZ, R167 ;  /* 0x000000a7ffa7223e */ /* 0x000fe400000010ff */
[----:B------:R-:W-:Y:S02]  /*3900*/  @P1 SHF.R.U32.HI R16, RZ, 0x10, R31 ;  /* 0x00000010ff101819 */ /* 0x000fe4000001161f */
[----:B------:R-:W-:-:S02]  /*3910*/  @P2 F2FP.BF16.F32.PACK_AB R169, RZ, R169 ;  /* 0x000000a9ffa9223e */ /* 0x000fc400000010ff */
[----:B------:R-:W-:Y:S02]  /*3920*/  @P2 PRMT R148, R161, 0x7610, R148 ;  /* 0x00007610a1942816 */ /* 0x000fe40000000094 */
[----:B------:R-:W-:Y:S02]  /*3930*/  @P2 PRMT R149, R163, 0x7610, R149 ;  /* 0x00007610a3952816 */ /* 0x000fe40000000095 */
[----:B------:R-:W-:Y:S02]  /*3940*/  @P2 PRMT R150, R167, 0x7610, R150 ;  /* 0x00007610a7962816 */ /* 0x000fe40000000096 */
[----:B------:R-:W-:Y:S02]  /*3950*/  @P1 SHF.L.U32 R16, R16, 0x10, RZ ;  /* 0x0000001010101819 */ /* 0x000fe400000006ff */
        /* <DEDUP_REMOVED lines=10> */
.L_x_59:
[----:B------:R-:W-:Y:S01]  /*3a00*/  @P1 FADD.FTZ R159, R159, R16 ;  /* 0x000000109f9f1221 */ /* 0x000fe20000010000 */
[----:B------:R1:W-:Y:S01]  /*3a10*/  STG.E.64 desc[UR6][R10.64], R14 ;  /* 0x0000000e0a007986 */ /* 0x0003e2000c101b06 */
[-C--:B------:R-:W-:Y:S01]  /*3a20*/  FMUL.FTZ R0, R53, R152.reuse ;  /* 0x0000009835007220 */ /* 0x080fe20000410000 */
[----:B------:R-:W-:Y:S01]  /*3a30*/  @P2 F2FP.BF16.F32.PACK_AB R49, RZ, R49 ;  /* 0x00000031ff31223e */ /* 0x000fe200000010ff */
[----:B------:R-:W-:Y:S01]  /*3a40*/  FMUL.FTZ R152, R159, R152 ;  /* 0x000000989f987220 */ /* 0x000fe20000410000 */
[----:B------:R-:W-:Y:S02]  /*3a50*/  @P2 F2FP.BF16.F32.PACK_AB R51, RZ, R51 ;  /* 0x00000033ff33223e */ /* 0x000fe400000010ff */
[----:B------:R-:W-:Y:S01]  /*3a60*/  @P2 F2FP.BF16.F32.PACK_AB R53, RZ, R53 ;  /* 0x00000035ff35223e */ /* 0x000fe200000010ff */
[----:B------:R-:W2:Y:S01]  /*3a70*/  F2F.BF16.F32 R0, R0 ;  /* 0x0000000000007304 */ /* 0x000ea20000202000 */
[----:B------:R-:W-:Y:S02]  /*3a80*/  @P2 F2FP.BF16.F32.PACK_AB R159, RZ, R159 ;  /* 0x0000009fff9f223e */ /* 0x000fe400000010ff */
[----:B------:R-:W-:-:S02]  /*3a90*/  @P2 PRMT R148, R49, 0x7610, R148 ;  /* 0x0000761031942816 */ /* 0x000fc40000000094 */
[----:B------:R-:W-:Y:S02]  /*3aa0*/  @P2 PRMT R149, R51, 0x7610, R149 ;  /* 0x0000761033952816 */ /* 0x000fe40000000095 */
[----:B------:R-:W-:Y:S01]  /*3ab0*/  @P2 PRMT R150, R53, 0x7610, R150 ;  /* 0x0000761035962816 */ /* 0x000fe20000000096 */
[----:B------:R-:W3:Y:S01]  /*3ac0*/  F2F.BF16.F32 R152, R152 ;  /* 0x0000009800987304 */ /* 0x000ee20000202000 */
[----:B------:R-:W-:Y:S01]  /*3ad0*/  @P2 PRMT R151, R159, 0x7610, R151 ;  /* 0x000076109f972816 */ /* 0x000fe20000000097 */
[----:B-1----:R-:W-:Y:S06]  /*3ae0*/  @!P2 BRA `(.L_x_60) ;  /* 0x000000000020a947 */ /* 0x002fec0003800000 */
[----:B------:R-:W1:Y:S01]  /*3af0*/  LDC.64 R8, c[0x0][0x308] ;  /* 0x0000c200ff087b82 */ /* 0x000e620000000a00 */
[----:B0-----:R-:W-:Y:S02]  /*3b00*/  LOP3.LUT R6, R149, 0xffff, RZ, 0xc0, !PT ;  /* 0x0000ffff95067812 */ /* 0x001fe400078ec0ff */
[----:B------:R-:W-:-:S03]  /*3b10*/  PRMT R11, R150, 0x5410, R151 ;  /* 0x00005410960b7816 */ /* 0x000fc60000000097 */
[----:B------:R-:W-:-:S05]  /*3b20*/  IMAD.WIDE.U32 R6, R6, 0x10000, RZ ;  /* 0x0001000006067825 */ /* 0x000fca00078e00ff */
[----:B------:R-:W-:Y:S02]  /*3b30*/  LOP3.LUT R11, R11, R7, RZ, 0xfc, !PT ;  /* 0x000000070b0b7212 */ /* 0x000fe400078efcff */
[----:B------:R-:W-:Y:S01]  /*3b40*/  LOP3.LUT R10, R6, 0xffff, R148, 0xf8, !PT ;  /* 0x0000ffff060a7812 */ /* 0x000fe200078ef894 */
[----:B-1----:R-:W-:-:S05]  /*3b50*/  IMAD.WIDE.U32 R6, R115, 0x8, R8 ;  /* 0x0000000873067825 */ /* 0x002fca00078e0008 */
[----:B------:R1:W-:Y:S02]  /*3b60*/  STG.E.64 desc[UR6][R6.64], R10 ;  /* 0x0000000a06007986 */ /* 0x0003e4000c101b06 */
.L_x_60:
[----:B01----:R-:W-:Y:S01]  /*3b70*/  IMAD.WIDE.U32 R6, R17, 0x10000, RZ ;  /* 0x0001000011067825 */ /* 0x003fe200078e00ff */
[----:B---3--:R-:W-:Y:S02]  /*3b80*/  SHF.L.U32 R9, R152, 0x10, RZ ;  /* 0x0000001098097819 */ /* 0x008fe400000006ff */
[----:B------:R-:W-:Y:S01]  /*3b90*/  IADD3 R147, R147, UR16, RZ ;  /* 0x0000001093937c10 */ /* 0x000fe2000fffe0ff */
[----:B------:R-:W-:Y:S01]  /*3ba0*/  IMAD.WIDE.U32 R4, R115, 0x8, R4 ;  /* 0x0000000873047825 */ /* 0x000fe200078e0004 */
[----:B--2---:R-:W-:Y:S02]  /*3bb0*/  LOP3.LUT R7, R7, R9, R0, 0xfe, !PT ;  /* 0x0000000907077212 */ /* 0x004fe400078efe00 */
[----:B------:R-:W-:Y:S02]  /*3bc0*/  LOP3.LUT R6, R6, R19, RZ, 0xfc, !PT ;  /* 0x0000001306067212 */ /* 0x000fe400078efcff */
[----:B------:R-:W-:Y:S02]  /*3bd0*/  ISETP.GE.AND P1, PT, R147, UR17, PT ;  /* 0x0000001193007c0c */ /* 0x000fe4000bf26270 */
[----:B------:R-:W-:Y:S01]  /*3be0*/  SEL R156, RZ, 0x1, P3 ;  /* 0x00000001ff9c7807 */ /* 0x000fe20001800000 */
[----:B------:R0:W-:Y:S10]  /*3bf0*/  STG.E.64 desc[UR6][R4.64], R6 ;  /* 0x0000000604007986 */ /* 0x0001f4000c101b06 */
[----:B------:R-:W-:Y:S05]  /*3c00*/  @!P1 BRA `(.L_x_61) ;  /* 0xffffffcc00049947 */ /* 0x000fea000383ffff */
[----:B------:R-:W-:Y:S01]  /*3c10*/  MOV R38, R71 ;  /* 0x0000004700267202 */ /* 0x000fe20000000f00 */
[----:B------:R-:W-:Y:S01]  /*3c20*/  IMAD.MOV.U32 R45, RZ, RZ, R70 ;  /* 0x000000ffff2d7224 */ /* 0x000fe200078e0046 */
        /* <DEDUP_REMOVED lines=10> */
[----:B0-----:R-:W-:Y:S01]  /*3cd0*/  MOV R4, R133 ;  /* 0x0000008500047202 */ /* 0x001fe20000000f00 */
[----:B------:R-:W-:Y:S01]  /*3ce0*/  IMAD.MOV.U32 R69, RZ, RZ, R62 ;  /* 0x000000ffff457224 */ /* 0x000fe200078e003e */
[----:B------:R-:W-:-:S02]  /*3cf0*/  MOV R8, R113 ;  /* 0x0000007100087202 */ /* 0x000fc40000000f00 */
[----:B------:R-:W-:Y:S02]  /*3d00*/  MOV R5, R112 ;  /* 0x0000007000057202 */ /* 0x000fe40000000f00 */
[----:B------:R-:W-:Y:S02]  /*3d10*/  MOV R6, R110 ;  /* 0x0000006e00067202 */ /* 0x000fe40000000f00 */
[----:B------:R-:W-:Y:S02]  /*3d20*/  MOV R10, R109 ;  /* 0x0000006d000a7202 */ /* 0x000fe40000000f00 */
[----:B------:R-:W-:Y:S02]  /*3d30*/  MOV R7, R108 ;  /* 0x0000006c00077202 */ /* 0x000fe40000000f00 */
[----:B------:R-:W-:Y:S02]  /*3d40*/  MOV R11, R83 ;  /* 0x00000053000b7202 */ /* 0x000fe40000000f00 */
        /* <DEDUP_REMOVED lines=35> */
[----:B------:R-:W-:-:S07]  /*3f80*/  MOV R71, R60 ;  /* 0x0000003c00477202 */ /* 0x000fce0000000f00 */
.L_x_51:
[----:B------:R-:W0:Y:S01]  /*3f90*/  S2UR UR4, SR_CTAID.X ;  /* 0x00000000000479c3 */ /* 0x000e220000002500 */
[----:B------:R-:W-:-:S07]  /*3fa0*/  LOP3.LUT R23, R58, 0xff, RZ, 0xc0, !PT ;  /* 0x000000ff3a177812 */ /* 0x000fce00078ec0ff */
[----:B------:R-:W1:Y:S08]  /*3fb0*/  LDC.64 R2, c[0x0][0x2d0] ;  /* 0x0000b400ff027b82 */ /* 0x000e700000000a00 */
[----:B------:R-:W2:Y:S01]  /*3fc0*/  LDC.64 R20, c[0x0][0x2d8] ;  /* 0x0000b600ff147b82 */ /* 0x000ea20000000a00 */
[----:B0-----:R-:W-:Y:S01]  /*3fd0*/  LEA.HI R0, R58, UR4, RZ, 0x18 ;  /* 0x000000043a007c11 */ /* 0x001fe2000f8fc0ff */
[----:B------:R-:W-:-:S04]  /*3fe0*/  ULDC UR4, c[0x0][0x218] ;  /* 0x0000860000047ab9 */ /* 0x000fc80000000800 */
[----:B------:R-:W-:-:S05]  /*3ff0*/  IMAD R0, R0, UR4, RZ ;  /* 0x0000000400007c24 */ /* 0x000fca000f8e02ff */
[----:B------:R-:W-:-:S05]  /*4000*/  LEA.HI R23, R0, R23, RZ, 0x1e ;  /* 0x0000001700177211 */ /* 0x000fca00078ff0ff */
[----:B-1----:R-:W-:-:S04]  /*4010*/  IMAD.WIDE.U32 R2, R23, 0x10, R2 ;  /* 0x0000001017027825 */ /* 0x002fc800078e0002 */
[----:B--2---:R-:W-:Y:S01]  /*4020*/  IMAD.WIDE.U32 R20, R23, 0x10, R20 ;  /* 0x0000001017147825 */ /* 0x004fe200078e0014 */
[----:B------:R-:W-:Y:S04]  /*4030*/  STG.E.128 desc[UR6][R2.64], R8 ;  /* 0x0000000802007986 */ /* 0x000fe8000c101d06 */
        /* <DEDUP_REMOVED lines=12> */
[----:B------:R-:W-:Y:S01]  /*4100*/  STG.E.128 desc[UR6][R20.64+0x6000], R64 ;  /* 0x0060004014007986 */ /* 0x000fe2000c101d06 */
[----:B------:R-:W-:Y:S05]  /*4110*/  EXIT ;  /* 0x000000000000794d */ /* 0x000fea0003800000 */
.L_x_52:
[----:B------:R-:W-:Y:S01]  /*4120*/  HFMA2.MMA R14, -RZ, RZ, 0, 9.5367431640625e-07 ;  /* 0x00000010ff0e7435 */ /* 0x000fe200000001ff */
[----:B------:R-:W-:Y:S01]  /*4130*/  MOV R15, R4 ;  /* 0x00000004000f7202 */ /* 0x000fe20000000f00 */
[----:B------:R-:W-:Y:S01]  /*4140*/  IMAD.MOV.U32 R12, RZ, RZ, -0x1 ;  /* 0xffffffffff0c7424 */ /* 0x000fe200078e00ff */
[----:B------:R-:W-:-:S08]  /*4150*/  MOV R17, 0x1f ;  /* 0x0000001f00117802 */ /* 0x000fd00000000f00 */
[----:B-----5:R-:W-:Y:S05]  /*4160*/  WARPSYNC.COLLECTIVE R12, `(.L_x_62) ;  /* 0x000000000c087348 */ /* 0x020fea0003c00000 */
[----:B------:R0:W1:Y:S02]  /*4170*/  SHFL.DOWN P3, R13, R15, R14, R17 ;  /* 0x0800000e0f0d7389 */ /* 0x0000640000060011 */
[----:B01---5:R-:W-:Y:S01]  /*4180*/  ENDCOLLECTIVE ;  /* 0x000000000000791b */ /* 0x023fe20003800000 */
.L_x_62:
[----:B------:R-:W-:Y:S02]  /*4190*/  MOV R15, R6 ;  /* 0x00000006000f7202 */ /* 0x000fe40000000f00 */
[----:B------:R-:W-:-:S07]  /*41a0*/  MOV R5, R13 ;  /* 0x0000000d00057202 */ /* 0x000fce0000000f00 */
[----:B------:R-:W-:Y:S05]  /*41b0*/  WARPSYNC.COLLECTIVE R12, `(.L_x_63) ;  /* 0x000000000c087348 */ /* 0x000fea0003c00000 */
[----:B------:R0:W1:Y:S02]  /*41c0*/  SHFL.DOWN P3, R13, R15, R14, R17 ;  /* 0x0800000e0f0d7389 */ /* 0x0000640000060011 */
[----:B01----:R-:W-:Y:S01]  /*41d0*/  ENDCOLLECTIVE ;  /* 0x000000000000791b */ /* 0x003fe20003800000 */
.L_x_63:
[----:B------:R-:W-:Y:S01]  /*41e0*/  FADD.FTZ R5, R4, R5 ;  /* 0x0000000504057221 */ /* 0x000fe20000010000 */
[----:B------:R-:W-:-:S04]  /*41f0*/  HFMA2.MMA R14, -RZ, RZ, 0, 4.76837158203125e-07 ;  /* 0x00000008ff0e7435 */ /* 0x000fc800000001ff */
[----:B------:R-:W-:Y:S02]  /*4200*/  MOV R15, R5 ;  /* 0x00000005000f7202 */ /* 0x000fe40000000f00 */
[----:B------:R-:W-:-:S07]  /*4210*/  MOV R7, R13 ;  /* 0x0000000d00077202 */ /* 0x000fce0000000f00 */
[----:B------:R-:W-:Y:S05]  /*4220*/  WARPSYNC.COLLECTIVE R12, `(.L_x_64) ;  /* 0x000000000c087348 */ /* 0x000fea0003c00000 */
[----:B------:R0:W1:Y:S02]  /*4230*/  SHFL.DOWN P3, R13, R15, R14, R17 ;  /* 0x0800000e0f0d7389 */ /* 0x0000640000060011 */
[----:B01----:R-:W-:Y:S01]  /*4240*/  ENDCOLLECTIVE ;  /* 0x000000000000791b */ /* 0x003fe20003800000 */
.L_x_64:
[----:B------:R-:W-:-:S05]  /*4250*/  FADD.FTZ R7, R6, R7 ;  /* 0x0000000706077221 */ /* 0x000fca0000010000 */
[----:B------:R-:W-:Y:S02]  /*4260*/  MOV R15, R7 ;  /* 0x00000007000f7202 */ /* 0x000fe40000000f00 */
[----:B------:R-:W-:-:S07]  /*4270*/  MOV R8, R13 ;  /* 0x0000000d00087202 */ /* 0x000fce0000000f00 */
[----:B------:R-:W-:Y:S05]  /*4280*/  WARPSYNC.COLLECTIVE R12, `(.L_x_65) ;  /* 0x000000000c087348 */ /* 0x000fea0003c00000 */
[----:B------:R0:W1:Y:S02]  /*4290*/  SHFL.DOWN P3, R13, R15, R14, R17 ;  /* 0x0800000e0f0d7389 */ /* 0x0000640000060011 */
[----:B01----:R-:W-:Y:S01]  /*42a0*/  ENDCOLLECTIVE ;  /* 0x000000000000791b */ /* 0x003fe20003800000 */
.L_x_65:
[----:B------:R-:W-:Y:S01]  /*42b0*/  FADD.FTZ R8, R5, R8 ;  /* 0x0000000805087221 */ /* 0x000fe20000010000 */
[----:B------:R-:W-:-:S04]  /*42c0*/  HFMA2.MMA R14, -RZ, RZ, 0, 2.384185791015625e-07 ;  /* 0x00000004ff0e7435 */ /* 0x000fc800000001ff */
[----:B------:R-:W-:Y:S01]  /*42d0*/  MOV R15, R8 ;  /* 0x00000008000f7202 */ /* 0x000fe20000000f00 */
[----:B------:R-:W-:-:S07]  /*42e0*/  IMAD.MOV.U32 R10, RZ, RZ, R13 ;  /* 0x000000ffff0a7224 */ /* 0x000fce00078e000d */
[----:B------:R-:W-:Y:S05]  /*42f0*/  WARPSYNC.COLLECTIVE R12, `(.L_x_66) ;  /* 0x000000000c087348 */ /* 0x000fea0003c00000 */
[----:B------:R0:W1:Y:S02]  /*4300*/  SHFL.DOWN P3, R13, R15, R14, R17 ;  /* 0x0800000e0f0d7389 */ /* 0x0000640000060011 */
[----:B01----:R-:W-:Y:S01]  /*4310*/  ENDCOLLECTIVE ;  /* 0x000000000000791b */ /* 0x003fe20003800000 */
.L_x_66:
[----:B------:R-:W-:-:S05]  /*4320*/  FADD.FTZ R10, R7, R10 ;  /* 0x0000000a070a7221 */ /* 0x000fca0000010000 */
[----:B------:R-:W-:Y:S02]  /*4330*/  MOV R15, R10 ;  /* 0x0000000a000f7202 */ /* 0x000fe40000000f00 */
[----:B------:R-:W-:-:S07]  /*4340*/  MOV R9, R13 ;  /* 0x0000000d00097202 */ /* 0x000fce0000000f00 */
[----:B------:R-:W-:Y:S05]  /*4350*/  WARPSYNC.COLLECTIVE R12, `(.L_x_67) ;  /* 0x000000000c087348 */ /* 0x000fea0003c00000 */
[----:B------:R0:W1:Y:S02]  /*4360*/  SHFL.DOWN P3, R13, R15, R14, R17 ;  /* 0x0800000e0f0d7389 */ /* 0x0000640000060011 */
[----:B01----:R-:W-:Y:S01]  /*4370*/  ENDCOLLECTIVE ;  /* 0x000000000000791b */ /* 0x003fe20003800000 */
.L_x_67:
[----:B------:R-:W-:Y:S01]  /*4380*/  FADD.FTZ R9, R8, R9 ;  /* 0x0000000908097221 */ /* 0x000fe20000010000 */
[----:B------:R-:W-:-:S04]  /*4390*/  HFMA2.MMA R14, -RZ, RZ, 0, 1.1920928955078125e-07 ;  /* 0x00000002ff0e7435 */ /* 0x000fc800000001ff */
[----:B------:R-:W-:Y:S02]  /*43a0*/  MOV R15, R9 ;  /* 0x00000009000f7202 */ /* 0x000fe40000000f00 */
[----:B------:R-:W-:-:S07]  /*43b0*/  MOV R11, R13 ;  /* 0x0000000d000b7202 */ /* 0x000fce0000000f00 */
[----:B------:R-:W-:Y:S05]  /*43c0*/  WARPSYNC.COLLECTIVE R12, `(.L_x_68) ;  /* 0x000000000c087348 */ /* 0x000fea0003c00000 */
[----:B------:R0:W1:Y:S02]  /*43d0*/  SHFL.DOWN P3, R13, R15, R14, R17 ;  /* 0x0800000e0f0d7389 */ /* 0x0000640000060011 */
[----:B01----:R-:W-:Y:S01]  /*43e0*/  ENDCOLLECTIVE ;  /* 0x000000000000791b */ /* 0x003fe20003800000 */
.L_x_68:
[----:B------:R-:W-:-:S05]  /*43f0*/  FADD.FTZ R11, R10, R11 ;  /* 0x0000000b0a0b7221 */ /* 0x000fca0000010000 */
[----:B------:R-:W-:Y:S01]  /*4400*/  MOV R15, R11 ;  /* 0x0000000b000f7202 */ /* 0x000fe20000000f00 */
[----:B------:R-:W-:-:S07]  /*4410*/  IMAD.MOV.U32 R4, RZ, RZ, R13 ;  /* 0x000000ffff047224 */ /* 0x000fce00078e000d */
[----:B------:R-:W-:Y:S05]  /*4420*/  WARPSYNC.COLLECTIVE R12, `(.L_x_69) ;  /* 0x000000000c087348 */ /* 0x000fea0003c00000 */
[----:B------:R0:W1:Y:S02]  /*4430*/  SHFL.DOWN P3, R13, R15, R14, R17 ;  /* 0x0800000e0f0d7389 */ /* 0x0000640000060011 */
[----:B01----:R-:W-:Y:S01]  /*4440*/  ENDCOLLECTIVE ;  /* 0x000000000000791b */ /* 0x003fe20003800000 */
.L_x_69:
[----:B------:R-:W-:Y:S01]  /*4450*/  FADD.FTZ R4, R9, R4 ;  /* 0x0000000409047221 */ /* 0x000fe20000010000 */
[----:B------:R-:W-:-:S04]  /*4460*/  HFMA2.MMA R14, -RZ, RZ, 0, 5.9604644775390625e-08 ;  /* 0x00000001ff0e7435 */ /* 0x000fc800000001ff */
[----:B------:R-:W-:Y:S02]  /*4470*/  MOV R15, R4 ;  /* 0x00000004000f7202 */ /* 0x000fe40000000f00 */
[----:B------:R-:W-:-:S07]  /*4480*/  MOV R6, R13 ;  /* 0x0000000d00067202 */ /* 0x000fce0000000f00 */
[----:B------:R-:W-:Y:S05]  /*4490*/  WARPSYNC.COLLECTIVE R12, `(.L_x_70) ;  /* 0x000000000c087348 */ /* 0x000fea0003c00000 */
[----:B------:R0:W1:Y:S02]  /*44a0*/  SHFL.DOWN P3, R13, R15, R14, R17 ;  /* 0x0800000e0f0d7389 */ /* 0x0000640000060011 */
[----:B01----:R-:W-:Y:S01]  /*44b0*/  ENDCOLLECTIVE ;  /* 0x000000000000791b */ /* 0x003fe20003800000 */
.L_x_70:
[----:B------:R-:W-:-:S05]  /*44c0*/  FADD.FTZ R6, R11, R6 ;  /* 0x000000060b067221 */ /* 0x000fca0000010000 */
[----:B------:R-:W-:Y:S02]  /*44d0*/  MOV R15, R6 ;  /* 0x00000006000f7202 */ /* 0x000fe40000000f00 */
[----:B------:R-:W-:-:S07]  /*44e0*/  MOV R5, R13 ;  /* 0x0000000d00057202 */ /* 0x000fce0000000f00 */
[----:B------:R-:W-:Y:S05]  /*44f0*/  WARPSYNC.COLLECTIVE R12, `(.L_x_71) ;  /* 0x000000000c087348 */ /* 0x000fea0003c00000 */
[----:B------:R0:W1:Y:S02]  /*4500*/  SHFL.DOWN P3, R13, R15, R14, R17 ;  /* 0x0800000e0f0d7389 */ /* 0x0000640000060011 */
[----:B01----:R-:W-:Y:S01]  /*4510*/  ENDCOLLECTIVE ;  /* 0x000000000000791b */ /* 0x003fe20003800000 */
.L_x_71:
[----:B------:R-:W-:Y:S01]  /*4520*/  MOV R7, R13 ;  /* 0x0000000d00077202 */ /* 0x000fe20000000f00 */
[----:B------:R-:W-:Y:S06]  /*4530*/  BRA `(.L_x_72) ;  /* 0xffffffd800e07947 */ /* 0x000fec000383ffff */
.L_x_73:
        /* <DEDUP_REMOVED lines=12> */
.L_x_15163:


//--------------------- .text._ZN10layer_norm13ln_bwd_kernelINS_13Kernel_traitsI13__nv_bfloat16S2_S2_S2_fjLj7168ELj1ELj1ELj8ELj8ENS_18Kernel_traits_baseILj7168ES2_S2_S2_S2_fjLj256EEEEELb0ELb0ELb1ELb0EEEvNS_9BwdParamsE --------------------------
	.section	.text._ZN10layer_norm13ln_bwd_kernelINS_13Kernel_traitsI13__nv_bfloat16S2_S2_S2_fjLj7168ELj1ELj1ELj8ELj8ENS_18Kernel_traits_baseILj7168ES2_S2_S2_S2_fjLj256EEEEELb0ELb0ELb1ELb0EEEvNS_9BwdParamsE,"ax",@progbits
	.align	128
        .global         _ZN10layer_norm13ln_bwd_kernelINS_13Kernel_traitsI13__nv_bfloat16S2_S2_S2_fjLj7168ELj1ELj1ELj8ELj8ENS_18Kernel_traits_baseILj7168ES2_S2_S2_S2_fjLj256EEEEELb0ELb0ELb1ELb0EEEvNS_9BwdParamsE
        .type           _ZN10layer_norm13ln_bwd_kernelINS_13Kernel_traitsI13__nv_bfloat16S2_S2_S2_fjLj7168ELj1ELj1ELj8ELj8ENS_18Kernel_traits_baseILj7168ES2_S2_S2_S2_fjLj256EEEEELb0ELb0ELb1ELb0EEEvNS_9BwdParamsE,@function
        .size           _ZN10layer_norm13ln_bwd_kernelINS_13Kernel_traitsI13__nv_bfloat16S2_S2_S2_fjLj7168ELj1ELj1ELj8ELj8ENS_18Kernel_traits_baseILj7168ES2_S2_S2_S2_fjLj256EEEEELb0ELb0ELb1ELb0EEEvNS_9BwdParamsE,(.L_x_15164 - _ZN10layer_norm13ln_bwd_kernelINS_13Kernel_traitsI13__nv_bfloat16S2_S2_S2_fjLj7168ELj1ELj1ELj8ELj8ENS_18Kernel_traits_baseILj7168ES2_S2_S2_S2_fjLj256EEEEELb0ELb0ELb1ELb0EEEvNS_9BwdParamsE)
        .other          _ZN10layer_norm13ln_bwd_kernelINS_13Kernel_traitsI13__nv_bfloat16S2_S2_S2_fjLj7168ELj1ELj1ELj8ELj8ENS_18Kernel_traits_baseILj7168ES2_S2_S2_S2_fjLj256EEEEELb0ELb0ELb1ELb0EEEvNS_9BwdParamsE,@"STO_CUDA_ENTRY STV_DEFAULT"
_ZN10layer_norm13ln_bwd_kernelINS_13Kernel_traitsI13__nv_bfloat16S2_S2_S2_fjLj7168ELj1ELj1ELj8ELj8ENS_18Kernel_traits_baseILj7168ES2_S2_S2_S2_fjLj256EEEEELb0ELb0ELb1ELb0EEEvNS_9BwdParamsE:
.text._ZN10layer_norm13ln_bwd_kernelINS_13Kernel_traitsI13__nv_bfloat16S2_S2_S2_fjLj7168ELj1ELj1ELj8ELj8ENS_18Kernel_traits_baseILj7168ES2_S2_S2_S2_fjLj256EEEEELb0ELb0ELb1ELb0EEEvNS_9BwdParamsE:
        /* <DEDUP_REMOVED lines=14> */
[----:B0-----:R-:W-:-:S04]  /*00e0*/  LOP3.LUT R40, R41, 0xff, RZ, 0xc0, !PT ;  /* 0x000000ff29287812 */ /* 0x001fc800078ec0ff */
[----:B------:R-:W-:Y:S01]  /*00f0*/  LOP3.LUT R0, R40, 0xff, RZ, 0x3c, !PT ;  /* 0x000000ff28007812 */ /* 0x000fe200078e3cff */
[----:B------:R-:W-:-:S03]  /*0100*/  IMAD.MOV.U32 R35, RZ, RZ, R40 ;  /* 0x000000ffff237224 */ /* 0x000fc600078e0028 */
        /* <DEDUP_REMOVED lines=9> */
[----:B-1----:R-:W-:Y:S02]  /*01a0*/  LEA.HI R39, R41, UR6, RZ, 0x18 ;  /* 0x0000000629277c11 */ /* 0x002fe4000f8fc0ff */
[----:B------:R-:W-:Y:S02]  /*01b0*/  P2R R0, PR, RZ, 0x4 ;  /* 0x00000004ff007803 */ /* 0x000fe40000000000 */
[----:B------:R-:W-:Y:S02]  /*01c0*/  CS2R R100, SRZ ;  /* 0x0000000000647805 */ /* 0x000fe4000001ff00 */
[----:B------:R-:W-:Y:S02]  /*01d0*/  P2R R7, PR, RZ, 0x40 ;  /* 0x00000040ff077803 */ /* 0x000fe40000000000 */
[----:B------:R-:W-:-:S02]  /*01e0*/  CS2R R102, SRZ ;  /* 0x0000000000667805 */ /* 0x000fc4000001ff00 */
[----:B------:R-:W-:Y:S01]  /*01f0*/  P2R R6, PR, RZ, 0x20 ;  /* 0x00000020ff067803 */ /* 0x000fe20000000000 */
[----:B------:R-:W1:Y:S01]  /*0200*/  @P5 LDC.64 R20, c[0x0][0x260] ;  /* 0x00009800ff145b82 */ /* 0x000e620000000a00 */
[----:B------:R-:W-:Y:S02]  /*0210*/  P2R R5, PR, RZ, 0x10 ;  /* 0x00000010ff057803 */ /* 0x000fe40000000000 */
[----:B------:R-:W-:Y:S02]  /*0220*/  CS2R R96, SRZ ;  /* 0x0000000000607805 */ /* 0x000fe4000001ff00 */
[----:B------:R-:W-:-:S03]  /*0230*/  P2R R4, PR, RZ, 0x8 ;  /* 0x00000008ff047803 */ /* 0x000fc60000000000 */
[----:B------:R-:W2:Y:S08]  /*0240*/  @P4 LDC.64 R26, c[0x0][0x260] ;  /* 0x00009800ff1a4b82 */ /* 0x000eb00000000a00 */
[----:B------:R-:W3:Y:S01]  /*0250*/  @P3 LDC.64 R28, c[0x0][0x260] ;  /* 0x00009800ff1c3b82 */ /* 0x000ee20000000a00 */
[C---:B0-----:R-:W-:Y:S01]  /*0260*/  @P6 IMAD.WIDE.U32 R2, R35.reuse, 0x8, R2 ;  /* 0x0000000823026825 */ /* 0x041fe200078e0002 */
[----:B------:R-:W-:-:S04]  /*0270*/  @P6 LOP3.LUT R35, R35, 0x100, RZ, 0xfc, !PT ;  /* 0x0000010023236812 */ /* 0x000fc800078efcff */
[----:B------:R0:W5:Y:S02]  /*0280*/  @P6 LDG.E.64 R8, desc[UR4][R2.64] ;  /* 0x0000000402086981 */ /* 0x000164000c1e1b00 */
[----:B------:R-:W4:Y:S01]  /*0290*/  @P0 LDC.64 R30, c[0x0][0x260] ;  /* 0x00009800ff1e0b82 */ /* 0x000f220000000a00 */
[C---:B-1----:R-:W-:Y:S01]  /*02a0*/  @P5 IMAD.WIDE.U32 R24, R35.reuse, 0x8, R20 ;  /* 0x0000000823185825 */ /* 0x042fe200078e0014 */
[----:B------:R-:W-:-:S04]  /*02b0*/  @P5 IADD3 R35, R35, 0x100, RZ ;  /* 0x0000010023235810 */ /* 0x000fc80007ffe0ff */
[----:B------:R0:W5:Y:S02]  /*02c0*/  @P5 LDG.E.64 R10, desc[UR4][R24.64] ;  /* 0x00000004180a5981 */ /* 0x000164000c1e1b00 */
[----:B------:R-:W1:Y:S01]  /*02d0*/  @P1 LDC.64 R32, c[0x0][0x260] ;  /* 0x00009800ff201b82 */ /* 0x000e620000000a00 */
[----:B--2---:R-:W-:-:S04]  /*02e0*/  @P4 IMAD.WIDE.U32 R26, R35, 0x8, R26 ;  /* 0x00000008231a4825 */ /* 0x004fc800078e001a */
[----:B------:R-:W-:Y:S01]  /*02f0*/  @P4 VIADD R35, R35, 0x100 ;  /* 0x0000010023234836 */ /* 0x000fe20000000000 */
[----:B------:R0:W5:Y:S02]  /*0300*/  @P4 LDG.E.64 R12, desc[UR4][R26.64] ;  /* 0x000000041a0c4981 */ /* 0x000164000c1e1b00 */
[----:B------:R-:W2:Y:S01]  /*0310*/  @P2 LDC.64 R20, c[0x0][0x260] ;  /* 0x00009800ff142b82 */ /* 0x000ea20000000a00 */
[C---:B---3--:R-:W-:Y:S01]  /*0320*/  @P3 IMAD.WIDE.U32 R28, R35.reuse, 0x8, R28 ;  /* 0x00000008231c3825 */ /* 0x048fe200078e001c */
[----:B------:R-:W-:-:S04]  /*0330*/  @P3 IADD3 R35, R35, 0x100, RZ ;  /* 0x0000010023233810 */ /* 0x000fc80007ffe0ff */
[----:B------:R0:W5:Y:S01]  /*0340*/  @P3 LDG.E.64 R14, desc[UR4][R28.64] ;  /* 0x000000041c0e3981 */ /* 0x000162000c1e1b00 */
[----:B----4-:R-:W-:-:S04]  /*0350*/  @P0 IMAD.WIDE.U32 R30, R35, 0x8, R30 ;  /* 0x00000008231e0825 */ /* 0x010fc800078e001e */
[----:B------:R-:W-:Y:S01]  /*0360*/  @P0 VIADD R35, R35, 0x100 ;  /* 0x0000010023230836 */ /* 0x000fe20000000000 */
[----:B------:R0:W5:Y:S03]  /*0370*/  @P0 LDG.E.64 R16, desc[UR4][R30.64] ;  /* 0x000000041e100981 */ /* 0x000166000c1e1b00 */
[C---:B-1----:R-:W-:Y:S01]  /*0380*/  @P1 IMAD.WIDE.U32 R32, R35.reuse, 0x8, R32 ;  /* 0x0000000823201825 */ /* 0x042fe200078e0020 */
[----:B------:R-:W-:-:S04]  /*0390*/  @P1 IADD3 R35, R35, 0x100, RZ ;  /* 0x0000010023231810 */ /* 0x000fc80007ffe0ff */
[----:B------:R0:W5:Y:S01]  /*03a0*/  @P1 LDG.E.64 R18, desc[UR4][R32.64] ;  /* 0x0000000420121981 */ /* 0x000162000c1e1b00 */
[----:B--2---:R-:W-:-:S05]  /*03b0*/  @P2 IMAD.WIDE.U32 R20, R35, 0x8, R20 ;  /* 0x0000000823142825 */ /* 0x004fca00078e0014 */
        /* <DEDUP_REMOVED lines=26> */
[----:B------:R-:W-:Y:S01]  /*0560*/  CS2R R50, SRZ ;  /* 0x0000000000327805 */ /* 0x000fe2000001ff00 */
[----:B0-----:R-:W-:Y:S06]  /*0570*/  @P2 BRA `(.L_x_74) ;  /* 0x0000005800582947 */ /* 0x001fec0003800000 */
[----:B------:R-:W0:Y:S01]  /*0580*/  LDC.U8 R38, c[0x0][0x2a0] ;  /* 0x0000a800ff267b82 */ /* 0x000e220000000000 */
[----:B------:R-:W-:Y:S01]  /*0590*/  ULDC.64 UR6, c[0x0][0x2c8] ;  /* 0x0000b20000067ab9 */ /* 0x000fe20000000a00 */
[----:B-----5:R-:W-:Y:S01]  /*05a0*/  IMAD.MOV.U32 R37, RZ, RZ, R8 ;  /* 0x000000ffff257224 */ /* 0x020fe200078e0008 */
[----:B------:R-:W-:Y:S01]  /*05b0*/  ISETP.NE.U32.AND P2, PT, RZ, UR6, PT ;  /* 0x00000006ff007c0c */ /* 0x000fe2000bf45070 */
[----:B------:R-:W-:Y:S01]  /*05c0*/  IMAD.MOV.U32 R33, RZ, RZ, R10 ;  /* 0x000000ffff217224 */ /* 0x000fe200078e000a */
[--C-:B------:R-:W-:Y:S01]  /*05d0*/  SHF.R.U64 R36, R8, 0x10, R9.reuse ;  /* 0x0000001008247819 */ /* 0x100fe20000001209 */
[----:B------:R-:W-:Y:S01]  /*05e0*/  IMAD.MOV.U32 R29, RZ, RZ, R12 ;  /* 0x000000ffff1d7224 */ /* 0x000fe200078e000c */
[----:B------:R-:W-:Y:S01]  /*05f0*/  ISETP.NE.AND.EX P2, PT, RZ, UR7, PT, P2 ;  /* 0x00000007ff007c0c */ /* 0x000fe2000bf45320 */
[----:B------:R-:W-:Y:S01]  /*0600*/  IMAD.MOV.U32 R25, RZ, RZ, R14 ;  /* 0x000000ffff197224 */ /* 0x000fe200078e000e */
[----:B------:R-:W-:Y:S01]  /*0610*/  MOV R35, R9 ;  /* 0x0000000900237202 */ /* 0x000fe20000000f00 */
[----:B------:R-:W-:Y:S01]  /*0620*/  IMAD.MOV.U32 R21, RZ, RZ, R16 ;  /* 0x000000ffff157224 */ /* 0x000fe200078e0010 */
[----:B------:R-:W-:Y:S01]  /*0630*/  SHF.R.U32.HI R42, RZ, 0x10, R9 ;  /* 0x00000010ff2a7819 */ /* 0x000fe20000011609 */
[----:B------:R-:W-:Y:S01]  /*0640*/  HFMA2.MMA R101, -RZ, RZ, 0, 0 ;  /* 0x00000000ff657435 */ /* 0x000fe200000001ff */
[--C-:B------:R-:W-:Y:S01]  /*0650*/  SHF.R.U64 R32, R10, 0x10, R11.reuse ;  /* 0x000000100a207819 */ /* 0x100fe2000000120b */
[----:B------:R-:W-:Y:S01]  /*0660*/  IMAD.MOV.U32 R110, RZ, RZ, 0x1 ;  /* 0x00000001ff6e7424 */ /* 0x000fe200078e00ff */
[----:B------:R-:W-:Y:S01]  /*0670*/  MOV R31, R11 ;  /* 0x0000000b001f7202 */ /* 0x000fe20000000f00 */
[----:B------:R-:W-:Y:S01]  /*0680*/  IMAD.U32 R37, R37, 0x10000, RZ ;  /* 0x0001000025257824 */ /* 0x000fe200078e00ff */
[----:B------:R-:W-:Y:S01]  /*0690*/  SHF.R.U32.HI R30, RZ, 0x10, R11 ;  /* 0x00000010ff1e7819 */ /* 0x000fe2000001160b */
[----:B------:R-:W-:Y:S01]  /*06a0*/  IMAD.U32 R35, R35, 0x10000, RZ ;  /* 0x0001000023237824 */ /* 0x000fe200078e00ff */
[--C-:B------:R-:W-:Y:S01]  /*06b0*/  SHF.R.U64 R24, R14, 0x10, R15.reuse ;  /* 0x000000100e187819 */ /* 0x100fe2000000120f */
[----:B------:R-:W-:Y:S01]  /*06c0*/  IMAD.U32 R33, R33, 0x10000, RZ ;  /* 0x0001000021217824 */ /* 0x000fe200078e00ff */
        /* <DEDUP_REMOVED lines=9> */
[----:B------:R-:W-:Y:S01]  /*0760*/  IMAD.MOV.U32 R13, RZ, RZ, R22 ;  /* 0x000000ffff0d7224 */ /* 0x000fe200078e0016 */
[--C-:B------:R-:W-:Y:S01]  /*0770*/  SHF.R.U64 R20, R16, 0x10, R17.reuse ;  /* 0x0000001010147819 */ /* 0x100fe20000001211 */
[----:B------:R-:W-:Y:S01]  /*0780*/  IMAD.U32 R27, R27, 0x10000, RZ ;  /* 0x000100001b1b7824 */ /* 0x000fe200078e00ff */
[----:B------:R-:W-:Y:S01]  /*0790*/  MOV R8, R17 ;  /* 0x0000001100087202 */ /* 0x000fe20000000f00 */
[----:B------:R-:W-:Y:S01]  /*07a0*/  IMAD.U32 R13, R13, 0x10000, RZ ;  /* 0x000100000d0d7824 */ /* 0x000fe200078e00ff */
[----:B------:R-:W-:Y:S01]  /*07b0*/  SHF.R.U32.HI R9, RZ, 0x10, R17 ;  /* 0x00000010ff097819 */ /* 0x000fe20000011611 */
[----:B------:R-:W-:Y:S01]  /*07c0*/  IMAD.MOV.U32 R17, RZ, RZ, R18 ;  /* 0x000000ffff117224 */ /* 0x000fe200078e0012 */
[----:B------:R-:W-:-:S02]  /*07d0*/  MOV R15, R19 ;  /* 0x00000013000f7202 */ /* 0x000fc40000000f00 */
[----:B------:R-:W-:Y:S01]  /*07e0*/  MOV R11, R23 ;  /* 0x00000017000b7202 */ /* 0x000fe20000000f00 */
[----:B------:R-:W-:Y:S01]  /*07f0*/  IMAD.U32 R17, R17, 0x10000, RZ ;  /* 0x0001000011117824 */ /* 0x000fe200078e00ff */
[--C-:B------:R-:W-:Y:S01]  /*0800*/  SHF.R.U64 R16, R18, 0x10, R19.reuse ;  /* 0x0000001012107819 */ /* 0x100fe20000001213 */
[----:B------:R-:W-:Y:S01]  /*0810*/  IMAD.U32 R15, R15, 0x10000, RZ ;  /* 0x000100000f0f7824 */ /* 0x000fe200078e00ff */
[----:B------:R-:W-:Y:S01]  /*0820*/  SHF.R.U32.HI R14, RZ, 0x10, R19 ;  /* 0x00000010ff0e7819 */ /* 0x000fe20000011613 */
[----:B------:R-:W-:Y:S01]  /*0830*/  IMAD.U32 R19, R8, 0x10000, RZ ;  /* 0x0001000008137824 */ /* 0x000fe200078e00ff */
[--C-:B------:R-:W-:Y:S01]  /*0840*/  SHF.R.U64 R12, R22, 0x10, R23.reuse ;  /* 0x00000010160c7819 */ /* 0x100fe20000001217 */
[----:B------:R-:W-:Y:S01]  /*0850*/  IMAD.U32 R11, R11, 0x10000, RZ ;  /* 0x000100000b0b7824 */ /* 0x000fe200078e00ff */
[----:B------:R-:W-:Y:S01]  /*0860*/  SHF.R.U32.HI R10, RZ, 0x10, R23 ;  /* 0x00000010ff0a7819 */ /* 0x000fe20000011617 */
[----:B------:R-:W-:Y:S01]  /*0870*/  IMAD.U32 R23, R3, 0x10000, RZ ;  /* 0x0001000003177824 */ /* 0x000fe200078e00ff */
[----:B------:R-:W-:-:S02]  /*0880*/  ISETP.LT.U32.OR P2, PT, R34, 0x700, !P2 ;  /* 0x000007002200780c */ /* 0x000fc40005741470 */
[----:B------:R-:W-:Y:S02]  /*0890*/  SHF.L.U32 R36, R36, 0x10, RZ ;  /* 0x0000001024247819 */ /* 0x000fe400000006ff */
[----:B------:R-:W-:Y:S02]  /*08a0*/  P2R R2, PR, RZ, 0x4 ;  /* 0x00000004ff027803 */ /* 0x000fe40000000000 */
        /* <DEDUP_REMOVED lines=13> */
.L_x_226:
[----:B0-2---:R-:W0:Y:S08]  /*0980*/  LDC.64 R8, c[0x0][0x288] ;  /* 0x0000a200ff087b82 */ /* 0x005e300000000a00 */
[----:B-1----:R-:W1:Y:S08]  /*0990*/  LDC.64 R112, c[0x0][0x258] ;  /* 0x00009600ff707b82 */ /* 0x002e700000000a00 */
[----:B------:R-:W2:Y:S01]  /*09a0*/  LDC.64 R106, c[0x0][0x280] ;  /* 0x0000a000ff6a7b82 */ /* 0x000ea20000000a00 */
[----:B0-----:R-:W-:-:S07]  /*09b0*/  IMAD.WIDE R116, R39, 0x4, R8 ;  /* 0x0000000427747825 */ /* 0x001fce00078e0208 */
[----:B------:R-:W0:Y:S01]  /*09c0*/  LDC.64 R108, c[0x0][0x250] ;  /* 0x00009400ff6c7b82 */ /* 0x000e220000000a00 */
[----:B------:R-:W3:Y:S01]  /*09d0*/  LDG.E R116, desc[UR4][R116.64] ;  /* 0x0000000474747981 */ /* 0x000ee2000c1e1900 */
[----:B-1----:R-:W-:-:S06]  /*09e0*/  IMAD.WIDE R112, R39, 0x4, R112 ;  /* 0x0000000427707825 */ /* 0x002fcc00078e0270 */
[----:B------:R-:W1:Y:S01]  /*09f0*/  LDC.64 R104, c[0x0][0x2c8] ;  /* 0x0000b200ff687b82 */ /* 0x000e620000000a00 */
[----:B------:R-:W5:Y:S01]  /*0a00*/  LDG.E R9, desc[UR4][R112.64] ;  /* 0x0000000470097981 */ /* 0x000f62000c1e1900 */
[----:B--2---:R-:W-:-:S05]  /*0a10*/  IMAD.WIDE R106, R39, 0x4, R106 ;  /* 0x00000004276a7825 */ /* 0x004fca00078e026a */
[----:B------:R-:W5:Y:S01]  /*0a20*/  LDG.E R195, desc[UR4][R106.64] ;  /* 0x000000046ac37981 */ /* 0x000f62000c1e1900 */
[----:B------:R-:W-:Y:S01]  /*0a30*/  IMAD.U32 R42, RZ, RZ, UR9 ;  /* 0x00000009ff2a7e24 */ /* 0x000fe2000f8e00ff */
[----:B------:R-:W-:Y:S01]  /*0a40*/  LOP3.LUT R40, R41, 0xff, RZ, 0xc0, !PT ;  /* 0x000000ff29287812 */ /* 0x000fe200078ec0ff */
[----:B0-----:R-:W-:-:S04]  /*0a50*/  IMAD.WIDE R108, R39, 0x4, R108 ;  /* 0x00000004276c7825 */ /* 0x001fc800078e026c */
[----:B------:R-:W-:Y:S01]  /*0a60*/  IMAD R8, R39, R42, RZ ;  /* 0x0000002a27087224 */ /* 0x000fe200078e02ff */
[----:B------:R-:W-:Y:S01]  /*0a70*/  BSSY B0, `(.L_x_75) ;  /* 0x00001ee000007945 */ /* 0x000fe20003800000 */
[----:B------:R1:W5:Y:S03]  /*0a80*/  LDG.E R115, desc[UR4][R108.64] ;  /* 0x000000046c737981 */ /* 0x000366000c1e1900 */
[----:B------:R-:W-:-:S04]  /*0a90*/  SHF.R.S32.HI R111, RZ, 0x1f, R8 ;  /* 0x0000001fff6f7819 */ /* 0x000fc80000011408 */
[----:B------:R-:W-:-:S04]  /*0aa0*/  LEA.HI R111, R111, R8, RZ, 0x2 ;  /* 0x000000086f6f7211 */ /* 0x000fc800078f10ff */
[----:B------:R-:W-:-:S05]  /*0ab0*/  LEA.HI.SX32 R8, R111, R40, 0x1e ;  /* 0x000000286f087211 */ /* 0x000fca00078ff2ff */
[----:B-1----:R-:W-:Y:S01]  /*0ac0*/  IMAD.WIDE.U32 R108, R8, 0x8, R104 ;  /* 0x00000008086c7825 */ /* 0x002fe200078e0068 */
[----:B---3--:R-:W-:-:S13]  /*0ad0*/  ISETP.GT.AND P2, PT, R116, RZ, PT ;  /* 0x000000ff7400720c */ /* 0x008fda0003f44270 */
[----:B------:R-:W-:Y:S05]  /*0ae0*/  @P2 BRA `(.L_x_76) ;  /* 0x0000000400042947 */ /* 0x000fea0003800000 */
[----:B------:R-:W-:Y:S01]  /*0af0*/  ISETP.NE.AND P3, PT, R7, RZ, PT ;  /* 0x000000ff0700720c */ /* 0x000fe20003f65270 */
[----:B------:R-:W-:Y:S01]  /*0b00*/  BSSY B1, `(.L_x_77) ;  /* 0x0000008000017945 */ /* 0x000fe20003800000 */
[----:B------:R-:W-:-:S11]  /*0b10*/  MOV R107, R8 ;  /* 0x00000008006b7202 */ /* 0x000fd60000000f00 */
[----:B------:R-:W-:Y:S05]  /*0b20*/  @!P3 BRA `(.L_x_78) ;  /* 0x000000000014b947 */ /* 0x000fea0003800000 */
[----:B------:R-:W-:-:S04]  /*0b30*/  ISETP.NE.U32.AND P3, PT, RZ, UR14, PT ;  /* 0x0000000eff007c0c */ /* 0x000fc8000bf65070 */
[----:B------:R-:W-:-:S13]  /*0b40*/  ISETP.NE.AND.EX P3, PT, RZ, UR15, PT, P3 ;  /* 0x0000000fff007c0c */ /* 0x000fda000bf65330 */
[----:B------:R-:W-:Y:S05]  /*0b50*/  @!P3 BRA `(.L_x_79) ;  /* 0x000000000004b947 */ /* 0x000fea0003800000 */
[----:B------:R0:W5:Y:S02]  /*0b60*/  LDG.E.64 R168, desc[UR4][R108.64] ;  /* 0x000000046ca87981 */ /* 0x000164000c1e1b00 */
.L_x_79:
[----:B------:R-:W-:-:S07]  /*0b70*/  VIADD R107, R8, 0x100 ;  /* 0x00000100086b7836 */ /* 0x000fce0000000000 */
.L_x_78:
[----:B------:R-:W-:Y:S05]  /*0b80*/  BSYNC B1 ;  /* 0x0000000000017941 */ /* 0x000fea0003800000 */
.L_x_77:
[----:B------:R-:W-:Y:S01]  /*0b90*/  ISETP.NE.AND P3, PT, R6, RZ, PT ;  /* 0x000000ff0600720c */ /* 0x000fe20003f65270 */
[----:B------:R-:W-:-:S12]  /*0ba0*/  BSSY B1, `(.L_x_80) ;  /* 0x0000008000017945 */ /* 0x000fd80003800000 */
[----:B------:R-:W-:Y:S05]  /*0bb0*/  @!P3 BRA `(.L_x_81) ;  /* 0x000000000018b947 */ /* 0x000fea0003800000 */
[----:B------:R-:W-:-:S04]  /*0bc0*/  ISETP.NE.U32.AND P3, PT, RZ, UR14, PT ;  /* 0x0000000eff007c0c */ /* 0x000fc8000bf65070 */
[----:B------:R-:W-:-:S13]  /*0bd0*/  ISETP.NE.AND.EX P3, PT, RZ, UR15, PT, P3 ;  /* 0x0000000fff007c0c */ /* 0x000fda000bf65330 */
[----:B------:R-:W-:Y:S05]  /*0be0*/  @!P3 BRA `(.L_x_82) ;  /* 0x000000000008b947 */ /* 0x000fea0003800000 */
[----:B------:R-:W-:-:S06]  /*0bf0*/  IMAD.WIDE.U32 R166, R107, 0x8, R104 ;  /* 0x000000086ba67825 */ /* 0x000fcc00078e0068 */
[----:B------:R-:W5:Y:S02]  /*0c00*/  LDG.E.64 R166, desc[UR4][R166.64] ;  /* 0x00000004a6a67981 */ /* 0x000f64000c1e1b00 */
.L_x_82:
[----:B------:R-:W-:-:S07]  /*0c10*/  IADD3 R107, R107, 0x100, RZ ;  /* 0x000001006b6b7810 */ /* 0x000fce0007ffe0ff */
.L_x_81:
[----:B------:R-:W-:Y:S05]  /*0c20*/  BSYNC B1 ;  /* 0x0000000000017941 */ /* 0x000fea0003800000 */
.L_x_80:
        /* <DEDUP_REMOVED lines=8> */
.L_x_85:
[----:B------:R-:W-:-:S07]  /*0cb0*/  VIADD R107, R107, 0x100 ;  /* 0x000001006b6b7836 */ /* 0x000fce0000000000 */
.L_x_84:
[----:B------:R-:W-:Y:S05]  /*0cc0*/  BSYNC B1 ;  /* 0x0000000000017941 */ /* 0x000fea0003800000 */
.L_x_83:
        /* <DEDUP_REMOVED lines=8> */
.L_x_88:
[----:B------:R-:W-:-:S07]  /*0d50*/  IADD3 R107, R107, 0x100, RZ ;  /* 0x000001006b6b7810 */ /* 0x000fce0007ffe0ff */
.L_x_87:
[----:B------:R-:W-:Y:S05]  /*0d60*/  BSYNC B1 ;  /* 0x0000000000017941 */ /* 0x000fea0003800000 */
.L_x_86:
[----:B------:R-:W-:Y:S04]  /*0d70*/  BSSY B1, `(.L_x_89) ;  /* 0x0000008000017945 */ /* 0x000fe80003800000 */
[----:B------:R-:W-:Y:S05]  /*0d80*/  @!P0 BRA `(.L_x_90) ;  /* 0x0000000000188947 */ /* 0x000fea0003800000 */
[----:B------:R-:W-:-:S04]  /*0d90*/  ISETP.NE.U32.AND P3, PT, RZ, UR14, PT ;  /* 0x0000000eff007c0c */ /* 0x000fc8000bf65070 */
[----:B------:R-:W-:-:S13]  /*0da0*/  ISETP.NE.AND.EX P3, PT, RZ, UR15, PT, P3 ;  /* 0x0000000fff007c0c */ /* 0x000fda000bf65330 */
[----:B------:R-:W-:Y:S05]  /*0db0*/  @!P3 BRA `(.L_x_91) ;  /* 0x000000000008b947 */ /* 0x000fea0003800000 */
[----:B------:R-:W-:-:S06]  /*0dc0*/  IMAD.WIDE.U32 R160, R107, 0x8, R104 ;  /* 0x000000086ba07825 */ /* 0x000fcc00078e0068 */
[----:B------:R-:W5:Y:S02]  /*0dd0*/  LDG.E.64 R160, desc[UR4][R160.64] ;  /* 0x00000004a0a07981 */ /* 0x000f64000c1e1b00 */
.L_x_91:
[----:B------:R-:W-:-:S07]  /*0de0*/  VIADD R107, R107, 0x100 ;  /* 0x000001006b6b7836 */ /* 0x000fce0000000000 */
.L_x_90:
[----:B------:R-:W-:Y:S05]  /*0df0*/  BSYNC B1 ;  /* 0x0000000000017941 */ /* 0x000fea0003800000 */
.L_x_89:
[----:B------:R-:W-:Y:S04]  /*0e00*/  BSSY B1, `(.L_x_92) ;  /* 0x0000008000017945 */ /* 0x000fe80003800000 */
[----:B------:R-:W-:Y:S05]  /*0e10*/  @!P1 BRA `(.L_x_93) ;  /* 0x0000000000189947 */ /* 0x000fea0003800000 */
[----:B------:R-:W-:-:S04]  /*0e20*/  ISETP.NE.U32.AND P3, PT, RZ, UR14, PT ;  /* 0x0000000eff007c0c */ /* 0x000fc8000bf65070 */
[----:B------:R-:W-:-:S13]  /*0e30*/  ISETP.NE.AND.EX P3, PT, RZ, UR15, PT, P3 ;  /* 0x0000000fff007c0c */ /* 0x000fda000bf65330 */
[----:B------:R-:W-:Y:S05]  /*0e40*/  @!P3 BRA `(.L_x_94) ;  /* 0x000000000008b947 */ /* 0x000fea0003800000 */
[----:B------:R-:W-:-:S06]  /*0e50*/  IMAD.WIDE.U32 R158, R107, 0x8, R104 ;  /* 0x000000086b9e7825 */ /* 0x000fcc00078e0068 */
[----:B------:R-:W5:Y:S02]  /*0e60*/  LDG.E.64 R158, desc[UR4][R158.64] ;  /* 0x000000049e9e7981 */ /* 0x000f64000c1e1b00 */
.L_x_94:
[----:B------:R-:W-:-:S07]  /*0e70*/  IADD3 R107, R107, 0x100, RZ ;  /* 0x000001006b6b7810 */ /* 0x000fce0007ffe0ff */
.L_x_93:
[----:B------:R-:W-:Y:S05]  /*0e80*/  BSYNC B1 ;  /* 0x0000000000017941 */ /* 0x000fea0003800000 */
.L_x_92:
[----:B------:R-:W-:Y:S01]  /*0e90*/  ISETP.NE.AND P3, PT, R2, RZ, PT ;  /* 0x000000ff0200720c */ /* 0x000fe20003f65270 */
[----:B------:R-:W-:Y:S01]  /*0ea0*/  HFMA2.MMA R114, -RZ, RZ, 0, 0 ;  /* 0x00000000ff727435 */ /* 0x000fe200000001ff */
[----:B------:R-:W-:-:S11]  /*0eb0*/  IMAD.MOV.U32 R111, RZ, RZ, RZ ;  /* 0x000000ffff6f7224 */ /* 0x000fd600078e00ff */
[----:B------:R-:W-:Y:S05]  /*0ec0*/  @P3 BRA `(.L_x_95) ;  /* 0x0000001800a03947 */ /* 0x000fea0003800000 */
[----:B------:R-:W-:-:S05]  /*0ed0*/  IMAD.WIDE.U32 R104, R107, 0x8, R104 ;  /* 0x000000086b687825 */ /* 0x000fca00078e0068 */
[----:B------:R1:W5:Y:S01]  /*0ee0*/  LDG.E.64 R156, desc[UR4][R104.64] ;  /* 0x00000004689c7981 */ /* 0x000362000c1e1b00 */
[----:B------:R-:W-:Y:S05]  /*0ef0*/  BRA `(.L_x_95) ;  /* 0x0000001800947947 */ /* 0x000fea0003800000 */
.L_x_76:
[----:B------:R-:W-:Y:S01]  /*0f00*/  VIADD R107, R116, 0xffffffff ;  /* 0xffffffff746b7836 */ /* 0x000fe20000000000 */
[----:B------:R-:W-:Y:S01]  /*0f10*/  ISETP.NE.AND P3, PT, R7, RZ, PT ;  /* 0x000000ff0700720c */ /* 0x000fe20003f65270 */
[----:B------:R-:W-:Y:S01]  /*0f20*/  BSSY B1, `(.L_x_96) ;  /* 0x0000040000017945 */ /* 0x000fe20003800000 */
[----:B------:R-:W-:Y:S01]  /*0f30*/  MOV R111, RZ ;  /* 0x000000ff006f7202 */ /* 0x000fe20000000f00 */
[----:B------:R-:W-:Y:S01]  /*0f40*/  IMAD R107, R107, R42, RZ ;  /* 0x0000002a6b6b7224 */ /* 0x000fe200078e02ff */
[----:B------:R-:W-:Y:S01]  /*0f50*/  MOV R119, R8 ;  /* 0x0000000800777202 */ /* 0x000fe20000000f00 */
[----:B------:R-:W-:-:S03]  /*0f60*/  IMAD.MOV.U32 R114, RZ, RZ, RZ ;  /* 0x000000ffff727224 */ /* 0x000fc600078e00ff */
[----:B------:R-:W-:-:S04]  /*0f70*/  SHF.R.S32.HI R106, RZ, 0x1f, R107 ;  /* 0x0000001fff6a7819 */ /* 0x000fc8000001146b */
[----:B------:R-:W-:-:S04]  /*0f80*/  LEA.HI R107, R106, R107, RZ, 0x2 ;  /* 0x0000006b6a6b7211 */ /* 0x000fc800078f10ff */
[----:B------:R-:W-:Y:S01]  /*0f90*/  LEA.HI.SX32 R117, R107, R40, 0x1e ;  /* 0x000000286b757211 */ /* 0x000fe200078ff2ff */
[----:B------:R-:W-:Y:S06]  /*0fa0*/  @!P3 BRA `(.L_x_97) ;  /* 0x0000000000dcb947 */ /* 0x000fec0003800000 */
[----:B------:R-:W0:Y:S01]  /*0fb0*/  LDC.64 R106, c[0x0][0x238] ;  /* 0x00008e00ff6a7b82 */ /* 0x000e220000000a00 */
[----:B------:R-:W-:-:S04]  /*0fc0*/  ISETP.NE.AND P3, PT, R38, RZ, PT ;  /* 0x000000ff2600720c */ /* 0x000fc80003f65270 */
[----:B-----5:R-:W-:Y:S02]  /*0fd0*/  FSEL R111, R115, RZ, !P3 ;  /* 0x000000ff736f7208 */ /* 0x020fe40005800000 */
[----:B------:R-:W-:Y:S01]  /*0fe0*/  ISETP.NE.U32.AND P3, PT, RZ, UR14, PT ;  /* 0x0000000eff007c0c */ /* 0x000fe2000bf65070 */
[----:B------:R-:W1:Y:S03]  /*0ff0*/  LDC.64 R112, c[0x0][0x2b8] ;  /* 0x0000ae00ff707b82 */ /* 0x000e660000000a00 */
[----:B------:R-:W-:Y:S01]  /*1000*/  ISETP.NE.AND.EX P3, PT, RZ, UR15, PT, P3 ;  /* 0x0000000fff007c0c */ /* 0x000fe2000bf65330 */
[----:B0-----:R-:W-:-:S12]  /*1010*/  IMAD.WIDE.U32 R106, R8, 0x8, R106 ;  /* 0x00000008086a7825 */ /* 0x001fd800078e006a */
[----:B------:R0:W5:Y:S04]  /*1020*/  @P3 LDG.E.64 R168, desc[UR4][R108.64] ;  /* 0x000000046ca83981 */ /* 0x000168000c1e1b00 */
[----:B------:R-:W2:Y:S01]  /*1030*/  LDG.E.64 R106, desc[UR4][R106.64] ;  /* 0x000000046a6a7981 */ /* 0x000ea2000c1e1b00 */
[----:B-1----:R-:W-:-:S06]  /*1040*/  IMAD.WIDE.U32 R112, R117, 0x8, R112 ;  /* 0x0000000875707825 */ /* 0x002fcc00078e0070 */
[----:B------:R-:W3:Y:S01]  /*1050*/  LDG.E.64 R112, desc[UR4][R112.64] ;  /* 0x0000000470707981 */ /* 0x000ee2000c1e1b00 */
[----:B------:R-:W-:Y:S01]  /*1060*/  VIADD R119, R8, 0x100 ;  /* 0x0000010008777836 */ /* 0x000fe20000000000 */
[----:B------:R-:W-:Y:S02]  /*1070*/  IADD3 R117, R117, 0x100, RZ ;  /* 0x0000010075757810 */ /* 0x000fe40007ffe0ff */
[C-C-:B--2---:R-:W-:Y:S01]  /*1080*/  SHF.R.U64 R116, R106.reuse, 0x10, R107.reuse ;  /* 0x000000106a747819 */ /* 0x144fe2000000126b */
[----:B------:R-:W-:Y:S01]  /*1090*/  IMAD.U32 R114, R106, 0x10000, RZ ;  /* 0x000100006a727824 */ /* 0x000fe200078e00ff */
[----:B------:R-:W-:-:S03]  /*10a0*/  SHF.R.U32.HI R124, RZ, 0x10, R107 ;  /* 0x00000010ff7c7819 */ /* 0x000fc6000001166b */
[----:B------:R-:W-:Y:S02]  /*10b0*/  IMAD.U32 R116, R116, 0x10000, RZ ;  /* 0x0001000074747824 */ /* 0x000fe400078e00ff */
[C---:B------:R-:W-:Y:S01]  /*10c0*/  FADD.FTZ R114, -R111.reuse, R114 ;  /* 0x000000726f727221 */ /* 0x040fe20000010100 */
[----:B---3--:R-:W-:Y:S01]  /*10d0*/  IMAD.MOV.U32 R3, RZ, RZ, R112 ;  /* 0x000000ffff037224 */ /* 0x008fe200078e0070 */
[----:B------:R-:W-:Y:S01]  /*10e0*/  SHF.L.U32 R124, R124, 0x10, RZ ;  /* 0x000000107c7c7819 */ /* 0x000fe200000006ff */
[----:B------:R-:W-:Y:S01]  /*10f0*/  FADD.FTZ R116, -R111, R116 ;  /* 0x000000746f747221 */ /* 0x000fe20000010100 */
[--C-:B------:R-:W-:Y:S01]  /*1100*/  SHF.R.U64 R125, R112, 0x10, R113.reuse ;  /* 0x00000010707d7819 */ /* 0x100fe20000001271 */
[----:B------:R-:W-:Y:S02]  /*1110*/  IMAD.U32 R126, R3, 0x10000, RZ ;  /* 0x00010000037e7824 */ /* 0x000fe400078e00ff */
[----:B------:R-:W-:Y:S01]  /*1120*/  FMUL.FTZ R3, R9, R114 ;  /* 0x0000007209037220 */ /* 0x000fe20000410000 */
[----:B------:R-:W-:Y:S01]  /*1130*/  FADD.FTZ R130, -R111, R124 ;  /* 0x0000007c6f827221 */ /* 0x000fe20000010100 */
[----:B------:R-:W-:Y:S01]  /*1140*/  SHF.L.U32 R125, R125, 0x10, RZ ;  /* 0x000000107d7d7819 */ /* 0x000fe200000006ff */
[----:B------:R-:W-:Y:S01]  /*1150*/  FADD.FTZ R72, R72, R126 ;  /* 0x0000007e48487221 */ /* 0x000fe20000010000 */
[----:B------:R-:W-:Y:S01]  /*1160*/  SHF.L.U32 R118, R107, 0x10, RZ ;  /* 0x000000106b767819 */ /* 0x000fe200000006ff */
[----:B------:R-:W-:Y:S01]  /*1170*/  FMUL.FTZ R124, R9, R116 ;  /* 0x00000074097c7220 */ /* 0x000fe20000410000 */
[-C--:B------:R-:W-:Y:S01]  /*1180*/  FFMA.FTZ R100, R3, R126.reuse, R100 ;  /* 0x0000007e03647223 */ /* 0x080fe20000010064 */
[----:B0-----:R-:W-:Y:S01]  /*1190*/  MOV R108, R113 ;  /* 0x00000071006c7202 */ /* 0x001fe20000000f00 */
[----:B------:R-:W-:Y:S01]  /*11a0*/  FMUL.FTZ R126, R37, R126 ;  /* 0x0000007e257e7220 */ /* 0x000fe20000410000 */
[----:B------:R-:W-:Y:S01]  /*11b0*/  SHF.R.U32.HI R127, RZ, 0x10, R113 ;  /* 0x00000010ff7f7819 */ /* 0x000fe20000011671 */
[----:B------:R-:W-:Y:S01]  /*11c0*/  FADD.FTZ R73, R73, R125 ;  /* 0x0000007d49497221 */ /* 0x000fe20000010000 */
[-C--:B------:R-:W-:Y:S01]  /*11d0*/  FFMA.FTZ R101, R124, R125.reuse, R101 ;  /* 0x0000007d7c657223 */ /* 0x080fe20000010065 */
[----:B------:R-:W-:Y:S01]  /*11e0*/  FADD.FTZ R118, -R111, R118 ;  /* 0x000000766f767221 */ /* 0x000fe20000010100 */
[----:B------:R-:W-:Y:S01]  /*11f0*/  FMUL.FTZ R125, R36, R125 ;  /* 0x0000007d247d7220 */ /* 0x000fe20000410000 */
[----:B------:R-:W-:Y:S01]  /*1200*/  FADD.FTZ R106, RZ, R126 ;  /* 0x0000007eff6a7221 */ /* 0x000fe20000010000 */
[----:B------:R-:W-:-:S02]  /*1210*/  IMAD.U32 R108, R108, 0x10000, RZ ;  /* 0x000100006c6c7824 */ /* 0x000fc400078e00ff */
[----:B------:R-:W-:Y:S01]  /*1220*/  FFMA.FTZ R107, R3, R126, RZ ;  /* 0x0000007e036b7223 */ /* 0x000fe200000100ff */
[----:B------:R-:W-:Y:S01]  /*1230*/  SHF.L.U32 R127, R127, 0x10, RZ ;  /* 0x000000107f7f7819 */ /* 0x000fe200000006ff */
[C---:B------:R-:W-:Y:S01]  /*1240*/  FMUL.FTZ R123, R9.reuse, R118 ;  /* 0x00000076097b7220 */ /* 0x040fe20000410000 */
[----:B------:R-:W-:Y:S01]  /*1250*/  FMUL.FTZ R130, R9, R130 ;  /* 0x0000008209827220 */ /* 0x000fe20000410000 */
[----:B------:R-:W-:Y:S01]  /*1260*/  FADD.FTZ R109, R106, R125 ;  /* 0x0000007d6a6d7221 */ /* 0x000fe20000010000 */
[-C--:B------:R-:W-:Y:S01]  /*1270*/  FMUL.FTZ R128, R35, R108.reuse ;  /* 0x0000006c23807220 */ /* 0x080fe20000410000 */
[----:B------:R-:W-:Y:S01]  /*1280*/  FFMA.FTZ R106, R124, R125, R107 ;  /* 0x0000007d7c6a7223 */ /* 0x000fe2000001006b */
[----:B------:R-:W-:Y:S01]  /*1290*/  FADD.FTZ R74, R74, R108 ;  /* 0x0000006c4a4a7221 */ /* 0x000fe20000010000 */
[----:B------:R-:W-:Y:S01]  /*12a0*/  FFMA.FTZ R102, R123, R108, R102 ;  /* 0x0000006c7b667223 */ /* 0x000fe20000010066 */
[----:B------:R-:W-:Y:S01]  /*12b0*/  FADD.FTZ R75, R75, R127 ;  /* 0x0000007f4b4b7221 */ /* 0x000fe20000010000 */
[-C--:B------:R-:W-:Y:S01]  /*12c0*/  FFMA.FTZ R103, R130, R127.reuse, R103 ;  /* 0x0000007f82677223 */ /* 0x080fe20000010067 */
[----:B------:R-:W-:Y:S01]  /*12d0*/  FMUL.FTZ R127, R34, R127 ;  /* 0x0000007f227f7220 */ /* 0x000fe20000410000 */
[----:B------:R-:W-:Y:S01]  /*12e0*/  FADD.FTZ R108, R109, R128 ;  /* 0x000000806d6c7221 */ /* 0x000fe20000010000 */
[----:B------:R-:W-:-:S03]  /*12f0*/  FFMA.FTZ R107, R123, R128, R106 ;  /* 0x000000807b6b7223 */ /* 0x000fc6000001006a */
[----:B------:R-:W-:Y:S01]  /*1300*/  FADD.FTZ R111, R108, R127 ;  /* 0x0000007f6c6f7221 */ /* 0x000fe20000010000 */
[----:B------:R-:W-:-:S07]  /*1310*/  FFMA.FTZ R114, R130, R127, R107 ;  /* 0x0000007f82727223 */ /* 0x000fce000001006b */
.L_x_97:
[----:B------:R-:W-:Y:S05]  /*1320*/  BSYNC B1 ;  /* 0x0000000000017941 */ /* 0x000fea0003800000 */
.L_x_96:
[----:B------:R-:W-:Y:S01]  /*1330*/  ISETP.NE.AND P3, PT, R6, RZ, PT ;  /* 0x000000ff0600720c */ /* 0x000fe20003f65270 */
[----:B------:R-:W-:-:S12]  /*1340*/  BSSY B1, `(.L_x_98) ;  /* 0x000003a000017945 */ /* 0x000fd80003800000 */
[----:B------:R-:W-:Y:S05]  /*1350*/  @!P3 BRA `(.L_x_99) ;  /* 0x0000000000e0b947 */ /* 0x000fea0003800000 */
[----:B------:R-:W0:Y:S01]  /*1360*/  LDC.64 R106, c[0x0][0x238] ;  /* 0x00008e00ff6a7b82 */ /* 0x000e220000000a00 */
[----:B------:R-:W-:-:S04]  /*1370*/  ISETP.NE.AND P3, PT, R38, RZ, PT ;  /* 0x000000ff2600720c */ /* 0x000fc80003f65270 */
[----:B-----5:R-:W-:Y:S02]  /*1380*/  FSEL R138, R115, RZ, !P3 ;  /* 0x000000ff738a7208 */ /* 0x020fe40005800000 */
[----:B------:R-:W-:Y:S01]  /*1390*/  ISETP.NE.U32.AND P3, PT, RZ, UR14, PT ;  /* 0x0000000eff007c0c */ /* 0x000fe2000bf65070 */
[----:B------:R-:W1:Y:S03]  /*13a0*/  LDC.64 R108, c[0x0][0x2b8] ;  /* 0x0000ae00ff6c7b82 */ /* 0x000e660000000a00 */
[----:B------:R-:W-:Y:S01]  /*13b0*/  ISETP.NE.AND.EX P3, PT, RZ, UR15, PT, P3 ;  /* 0x0000000fff007c0c */ /* 0x000fe2000bf65330 */
[----:B0-----:R-:W-:-:S12]  /*13c0*/  IMAD.WIDE.U32 R106, R119, 0x8, R106 ;  /* 0x00000008776a7825 */ /* 0x001fd800078e006a */
[----:B------:R-:W-:Y:S01]  /*13d0*/  @P3 IMAD.WIDE.U32 R112, R119, 0x8, R104 ;  /* 0x0000000877703825 */ /* 0x000fe200078e0068 */
[----:B------:R-:W2:Y:S03]  /*13e0*/  LDG.E.64 R106, desc[UR4][R106.64] ;  /* 0x000000046a6a7981 */ /* 0x000ea6000c1e1b00 */
[C---:B-1----:R-:W-:Y:S01]  /*13f0*/  IMAD.WIDE.U32 R108, R117.reuse, 0x8, R108 ;  /* 0x00000008756c7825 */ /* 0x042fe200078e006c */
[----:B------:R0:W5:Y:S05]  /*1400*/  @P3 LDG.E.64 R166, desc[UR4][R112.64] ;  /* 0x0000000470a63981 */ /* 0x00016a000c1e1b00 */
[----:B------:R-:W0:Y:S01]  /*1410*/  LDG.E.64 R108, desc[UR4][R108.64] ;  /* 0x000000046c6c7981 */ /* 0x000e22000c1e1b00 */
[----:B------:R-:W-:Y:S01]  /*1420*/  VIADD R117, R117, 0x100 ;  /* 0x0000010075757836 */ /* 0x000fe20000000000 */
[----:B------:R-:W-:-:S02]  /*1430*/  IADD3 R119, R119, 0x100, RZ ;  /* 0x0000010077777810 */ /* 0x000fc40007ffe0ff */
[C-C-:B--2---:R-:W-:Y:S01]  /*1440*/  SHF.R.U64 R118, R106.reuse, 0x10, R107.reuse ;  /* 0x000000106a767819 */ /* 0x144fe2000000126b */
[----:B------:R-:W-:Y:S01]  /*1450*/  IMAD.U32 R116, R106, 0x10000, RZ ;  /* 0x000100006a747824 */ /* 0x000fe200078e00ff */
[----:B------:R-:W-:-:S03]  /*1460*/  SHF.R.U32.HI R131, RZ, 0x10, R107 ;  /* 0x00000010ff837819 */ /* 0x000fc6000001166b */
[----:B------:R-:W-:Y:S01]  /*1470*/  IMAD.U32 R118, R118, 0x10000, RZ ;  /* 0x0001000076767824 */ /* 0x000fe200078e00ff */
[----:B------:R-:W-:Y:S01]  /*1480*/  SHF.L.U32 R129, R107, 0x10, RZ ;  /* 0x000000106b817819 */ /* 0x000fe200000006ff */
[----:B0-----:R-:W-:Y:S01]  /*1490*/  IMAD.MOV.U32 R112, RZ, RZ, R108 ;  /* 0x000000ffff707224 */ /* 0x001fe200078e006c */
[----:B------:R-:W-:Y:S01]  /*14a0*/  SHF.R.U64 R133, R108, 0x10, R109 ;  /* 0x000000106c857819 */ /* 0x000fe2000000126d */
[----:B------:R-:W-:Y:S01]  /*14b0*/  FADD.FTZ R118, -R138, R118 ;  /* 0x000000768a767221 */ /* 0x000fe20000010100 */
[----:B------:R-:W-:Y:S01]  /*14c0*/  SHF.L.U32 R131, R131, 0x10, RZ ;  /* 0x0000001083837819 */ /* 0x000fe200000006ff */
[----:B------:R-:W-:Y:S02]  /*14d0*/  IMAD.U32 R112, R112, 0x10000, RZ ;  /* 0x0001000070707824 */ /* 0x000fe400078e00ff */
[C---:B------:R-:W-:Y:S01]  /*14e0*/  FADD.FTZ R116, -R138.reuse, R116 ;  /* 0x000000748a747221 */ /* 0x040fe20000010100 */
[----:B------:R-:W-:Y:S01]  /*14f0*/  SHF.L.U32 R133, R133, 0x10, RZ ;  /* 0x0000001085857819 */ /* 0x000fe200000006ff */
[C---:B------:R-:W-:Y:S01]  /*1500*/  FADD.FTZ R106, -R138.reuse, R129 ;  /* 0x000000818a6a7221 */ /* 0x040fe20000010100 */
[----:B------:R-:W-:Y:S01]  /*1510*/  FMUL.FTZ R132, R9, R118 ;  /* 0x0000007609847220 */ /* 0x000fe20000410000 */
[----:B------:R-:W-:Y:S01]  /*1520*/  MOV R113, R109 ;  /* 0x0000006d00717202 */ /* 0x000fe20000000f00 */
[----:B------:R-:W-:Y:S01]  /*1530*/  FMUL.FTZ R134, R33, R112 ;  /* 0x0000007021867220 */ /* 0x000fe20000410000 */
[C---:B------:R-:W-:Y:S01]  /*1540*/  FMUL.FTZ R129, R9.reuse, R116 ;  /* 0x0000007409817220 */ /* 0x040fe20000410000 */
[----:B------:R-:W-:Y:S01]  /*1550*/  FADD.FTZ R138, -R138, R131 ;  /* 0x000000838a8a7221 */ /* 0x000fe20000010100 */
[----:B------:R-:W-:Y:S01]  /*1560*/  SHF.R.U32.HI R135, RZ, 0x10, R109 ;  /* 0x00000010ff877819 */ /* 0x000fe2000001166d */
[----:B------:R-:W-:Y:S01]  /*1570*/  FMUL.FTZ R131, R9, R106 ;  /* 0x0000006a09837220 */ /* 0x000fe20000410000 */
[----:B------:R-:W-:Y:S01]  /*1580*/  FADD.FTZ R69, R69, R133 ;  /* 0x0000008545457221 */ /* 0x000fe20000010000 */
[-C--:B------:R-:W-:Y:S01]  /*1590*/  FFMA.FTZ R97, R132, R133.reuse, R97 ;  /* 0x0000008584617223 */ /* 0x080fe20000010061 */
[----:B------:R-:W-:Y:S01]  /*15a0*/  FMUL.FTZ R133, R32, R133 ;  /* 0x0000008520857220 */ /* 0x000fe20000410000 */
[----:B------:R-:W-:Y:S01]  /*15b0*/  FADD.FTZ R106, R111, R134 ;  /* 0x000000866f6a7221 */ /* 0x000fe20000010000 */
[----:B------:R-:W-:-:S02]  /*15c0*/  IMAD.U32 R113, R113, 0x10000, RZ ;  /* 0x0001000071717824 */ /* 0x000fc400078e00ff */
[----:B------:R-:W-:Y:S01]  /*15d0*/  FFMA.FTZ R107, R129, R134, R114 ;  /* 0x00000086816b7223 */ /* 0x000fe20000010072 */
[----:B------:R-:W-:Y:S01]  /*15e0*/  SHF.L.U32 R135, R135, 0x10, RZ ;  /* 0x0000001087877819 */ /* 0x000fe200000006ff */
[----:B------:R-:W-:Y:S01]  /*15f0*/  FMUL.FTZ R138, R9, R138 ;  /* 0x0000008a098a7220 */ /* 0x000fe20000410000 */
[----:B------:R-:W-:Y:S01]  /*1600*/  FADD.FTZ R109, R106, R133 ;  /* 0x000000856a6d7221 */ /* 0x000fe20000010000 */
[----:B------:R-:W-:Y:S01]  /*1610*/  FMUL.FTZ R136, R31, R113 ;  /* 0x000000711f887220 */ /* 0x000fe20000410000 */
[----:B------:R-:W-:Y:S01]  /*1620*/  FFMA.FTZ R106, R132, R133, R107 ;  /* 0x00000085846a7223 */ /* 0x000fe2000001006b */
[----:B------:R-:W-:Y:S01]  /*1630*/  FADD.FTZ R71, R71, R135 ;  /* 0x0000008747477221 */ /* 0x000fe20000010000 */
[-C--:B------:R-:W-:Y:S01]  /*1640*/  FFMA.FTZ R99, R138, R135.reuse, R99 ;  /* 0x000000878a637223 */ /* 0x080fe20000010063 */
[----:B------:R-:W-:Y:S01]  /*1650*/  FMUL.FTZ R135, R30, R135 ;  /* 0x000000871e877220 */ /* 0x000fe20000410000 */
[----:B------:R-:W-:Y:S01]  /*1660*/  FADD.FTZ R108, R109, R136 ;  /* 0x000000886d6c7221 */ /* 0x000fe20000010000 */
[----:B------:R-:W-:Y:S01]  /*1670*/  FFMA.FTZ R107, R131, R136, R106 ;  /* 0x00000088836b7223 */ /* 0x000fe2000001006a */
[----:B------:R-:W-:Y:S01]  /*1680*/  FADD.FTZ R68, R68, R112 ;  /* 0x0000007044447221 */ /* 0x000fe20000010000 */
[----:B------:R-:W-:Y:S01]  /*1690*/  FFMA.FTZ R96, R129, R112, R96 ;  /* 0x0000007081607223 */ /* 0x000fe20000010060 */
[----:B------:R-:W-:Y:S01]  /*16a0*/  FADD.FTZ R70, R70, R113 ;  /* 0x0000007146467221 */ /* 0x000fe20000010000 */
[----:B------:R-:W-:Y:S01]  /*16b0*/  FFMA.FTZ R98, R131, R113, R98 ;  /* 0x0000007183627223 */ /* 0x000fe20000010062 */
[----:B------:R-:W-:Y:S01]  /*16c0*/  FADD.FTZ R111, R108, R135 ;  /* 0x000000876c6f7221 */ /* 0x000fe20000010000 */
[----:B------:R-:W-:-:S07]  /*16d0*/  FFMA.FTZ R114, R138, R135, R107 ;  /* 0x000000878a727223 */ /* 0x000fce000001006b */
.L_x_99:
[----:B------:R-:W-:Y:S05]  /*16e0*/  BSYNC B1 ;  /* 0x0000000000017941 */ /* 0x000fea0003800000 */
.L_x_98:
        /* <DEDUP_REMOVED lines=17> */
[C-C-:B--2---:R-:W-:Y:S02]  /*1800*/  SHF.R.U64 R116, R106.reuse, 0x10, R107.reuse ;  /* 0x000000106a747819 */ /* 0x144fe4000000126b */
[----:B------:R-:W-:Y:S01]  /*1810*/  SHF.R.U32.HI R118, RZ, 0x10, R107 ;  /* 0x00000010ff767819 */ /* 0x000fe2000001166b */
[----:B------:R-:W-:Y:S01]  /*1820*/  IMAD.U32 R140, R106, 0x10000, RZ ;  /* 0x000100006a8c7824 */ /* 0x000fe200078e00ff */
[----:B------:R-:W-:Y:S01]  /*1830*/  SHF.L.U32 R142, R107, 0x10, RZ ;  /* 0x000000106b8e7819 */ /* 0x000fe200000006ff */
[----:B------:R-:W-:Y:S01]  /*1840*/  IMAD.U32 R116, R116, 0x10000, RZ ;  /* 0x0001000074747824 */ /* 0x000fe200078e00ff */
[----:B------:R-:W-:Y:S01]  /*1850*/  SHF.L.U32 R118, R118, 0x10, RZ ;  /* 0x0000001076767819 */ /* 0x000fe200000006ff */
[----:B0-----:R-:W-:Y:S01]  /*1860*/  IMAD.MOV.U32 R112, RZ, RZ, R108 ;  /* 0x000000ffff707224 */ /* 0x001fe200078e006c */
[----:B------:R-:W-:Y:S01]  /*1870*/  SHF.R.U64 R141, R108, 0x10, R109 ;  /* 0x000000106c8d7819 */ /* 0x000fe2000000126d */
[C---:B------:R-:W-:Y:S01]  /*1880*/  FADD.FTZ R140, -R137.reuse, R140 ;  /* 0x0000008c898c7221 */ /* 0x040fe20000010100 */
[----:B------:R-:W-:Y:S01]  /*1890*/  FADD.FTZ R116, -R137, R116 ;  /* 0x0000007489747221 */ /* 0x000fe20000010100 */
[----:B------:R-:W-:-:S02]  /*18a0*/  IMAD.U32 R112, R112, 0x10000, RZ ;  /* 0x0001000070707824 */ /* 0x000fc400078e00ff */
[C---:B------:R-:W-:Y:S01]  /*18b0*/  FADD.FTZ R106, -R137.reuse, R142 ;  /* 0x0000008e896a7221 */ /* 0x040fe20000010100 */
[----:B------:R-:W-:Y:S01]  /*18c0*/  FADD.FTZ R118, -R137, R118 ;  /* 0x0000007689767221 */ /* 0x000fe20000010100 */
[----:B------:R-:W-:Y:S01]  /*18d0*/  SHF.L.U32 R141, R141, 0x10, RZ ;  /* 0x000000108d8d7819 */ /* 0x000fe200000006ff */
[C---:B------:R-:W-:Y:S01]  /*18e0*/  FMUL.FTZ R137, R9.reuse, R140 ;  /* 0x0000008c09897220 */ /* 0x040fe20000410000 */
[----:B------:R-:W-:Y:S01]  /*18f0*/  FMUL.FTZ R140, R9, R116 ;  /* 0x00000074098c7220 */ /* 0x000fe20000410000 */
[----:B------:R-:W-:Y:S01]  /*1900*/  MOV R113, R109 ;  /* 0x0000006d00717202 */ /* 0x000fe20000000f00 */
[----:B------:R-:W-:Y:S01]  /*1910*/  FMUL.FTZ R142, R29, R112 ;  /* 0x000000701d8e7220 */ /* 0x000fe20000410000 */
        /* <DEDUP_REMOVED lines=24> */
.L_x_101:
[----:B------:R-:W-:Y:S05]  /*1aa0*/  BSYNC B1 ;  /* 0x0000000000017941 */ /* 0x000fea0003800000 */
.L_x_100:
        /* <DEDUP_REMOVED lines=59> */
.L_x_103:
[----:B------:R-:W-:Y:S05]  /*1e60*/  BSYNC B1 ;  /* 0x0000000000017941 */ /* 0x000fea0003800000 */
.L_x_102:
[----:B------:R-:W-:Y:S04]  /*1e70*/  BSSY B1, `(.L_x_104) ;  /* 0x000003a000017945 */ /* 0x000fe80003800000 */
        /* <DEDUP_REMOVED lines=57> */
.L_x_105:
[----:B------:R-:W-:Y:S05]  /*2210*/  BSYNC B1 ;  /* 0x0000000000017941 */ /* 0x000fea0003800000 */
.L_x_104:
        /* <DEDUP_REMOVED lines=18> */
[----:B------:R-:W-:Y:S02]  /*2340*/  IMAD.U32 R178, R106, 0x10000, RZ ;  /* 0x000100006ab27824 */ /* 0x000fe400078e00ff */
[----:B------:R-:W-:Y:S01]  /*2350*/  IMAD.U32 R116, R116, 0x10000, RZ ;  /* 0x0001000074747824 */ /* 0x000fe200078e00ff */
[----:B------:R-:W-:Y:S01]  /*2360*/  SHF.L.U32 R180, R107, 0x10, RZ ;  /* 0x000000106bb47819 */ /* 0x000fe200000006ff */
[----:B0-----:R-:W-:Y:S01]  /*2370*/  IMAD.MOV.U32 R112, RZ, RZ, R108 ;  /* 0x000000ffff707224 */ /* 0x001fe200078e006c */
[----:B------:R-:W-:Y:S01]  /*2380*/  SHF.R.U64 R181, R108, 0x10, R109 ;  /* 0x000000106cb57819 */ /* 0x000fe2000000126d */
[----:B------:R-:W-:Y:S01]  /*2390*/  FADD.FTZ R116, -R175, R116 ;  /* 0x00000074af747221 */ /* 0x000fe20000010100 */
[----:B------:R-:W-:Y:S01]  /*23a0*/  SHF.L.U32 R118, R118, 0x10, RZ ;  /* 0x0000001076767819 */ /* 0x000fe200000006ff */
[----:B------:R-:W-:-:S02]  /*23b0*/  IMAD.U32 R112, R112, 0x10000, RZ ;  /* 0x0001000070707824 */ /* 0x000fc400078e00ff */
[C---:B------:R-:W-:Y:S01]  /*23c0*/  FADD.FTZ R178, -R175.reuse, R178 ;  /* 0x000000b2afb27221 */ /* 0x040fe20000010100 */
[----:B------:R-:W-:Y:S01]  /*23d0*/  FADD.FTZ R106, -R175, R180 ;  /* 0x000000b4af6a7221 */ /* 0x000fe20000010100 */
[----:B------:R-:W-:Y:S01]  /*23e0*/  SHF.L.U32 R181, R181, 0x10, RZ ;  /* 0x00000010b5b57819 */ /* 0x000fe200000006ff */
[----:B------:R-:W-:Y:S01]  /*23f0*/  FMUL.FTZ R180, R9, R116 ;  /* 0x0000007409b47220 */ /* 0x000fe20000410000 */
[----:B------:R-:W-:Y:S01]  /*2400*/  MOV R113, R109 ;  /* 0x0000006d00717202 */ /* 0x000fe20000000f00 */
[----:B------:R-:W-:Y:S01]  /*2410*/  FADD.FTZ R118, -R175, R118 ;  /* 0x00000076af767221 */ /* 0x000fe20000010100 */
[----:B------:R-:W-:Y:S01]  /*2420*/  FMUL.FTZ R182, R17, R112 ;  /* 0x0000007011b67220 */ /* 0x000fe20000410000 */
[C---:B------:R-:W-:Y:S01]  /*2430*/  FMUL.FTZ R175, R9.reuse, R178 ;  /* 0x000000b209af7220 */ /* 0x040fe20000410000 */
        /* <DEDUP_REMOVED lines=24> */
.L_x_107:
[----:B------:R-:W-:Y:S05]  /*25c0*/  BSYNC B1 ;  /* 0x0000000000017941 */ /* 0x000fea0003800000 */
.L_x_106:
[----:B------:R-:W-:-:S13]  /*25d0*/  ISETP.NE.AND P3, PT, R0, RZ, PT ;  /* 0x000000ff0000720c */ /* 0x000fda0003f65270 */
[----:B------:R-:W-:Y:S05]  /*25e0*/  @!P3 BRA `(.L_x_95) ;  /* 0x0000000000d8b947 */ /* 0x000fea0003800000 */
[----:B------:R-:W-:Y:S01]  /*25f0*/  ISETP.NE.AND P3, PT, R38, RZ, PT ;  /* 0x000000ff2600720c */ /* 0x000fe20003f65270 */
[----:B------:R-:W0:Y:S03]  /*2600*/  LDC.64 R106, c[0x0][0x2b8] ;  /* 0x0000ae00ff6a7b82 */ /* 0x000e260000000a00 */
[----:B-----5:R-:W-:Y:S02]  /*2610*/  FSEL R118, R115, RZ, !P3 ;  /* 0x000000ff73767208 */ /* 0x020fe40005800000 */
[----:B------:R-:W-:-:S04]  /*2620*/  ISETP.NE.U32.AND P3, PT, RZ, UR14, PT ;  /* 0x0000000eff007c0c */ /* 0x000fc8000bf65070 */
[----:B------:R-:W-:-:S13]  /*2630*/  ISETP.NE.AND.EX P3, PT, RZ, UR15, PT, P3 ;  /* 0x0000000fff007c0c */ /* 0x000fda000bf65330 */
[----:B------:R-:W-:Y:S02]  /*2640*/  @P3 IMAD.WIDE.U32 R108, R119, 0x8, R104 ;  /* 0x00000008776c3825 */ /* 0x000fe400078e0068 */
[----:B------:R-:W1:Y:S02]  /*2650*/  LDC.64 R104, c[0x0][0x238] ;  /* 0x00008e00ff687b82 */ /* 0x000e640000000a00 */
[----:B0-----:R-:W-:Y:S01]  /*2660*/  IMAD.WIDE.U32 R106, R117, 0x8, R106 ;  /* 0x00000008756a7825 */ /* 0x001fe200078e006a */
[----:B------:R0:W5:Y:S05]  /*2670*/  @P3 LDG.E.64 R156, desc[UR4][R108.64] ;  /* 0x000000046c9c3981 */ /* 0x00016a000c1e1b00 */
[----:B------:R-:W0:Y:S01]  /*2680*/  LDG.E.64 R106, desc[UR4][R106.64] ;  /* 0x000000046a6a7981 */ /* 0x000e22000c1e1b00 */
[----:B-1----:R-:W-:-:S06]  /*2690*/  IMAD.WIDE.U32 R104, R119, 0x8, R104 ;  /* 0x0000000877687825 */ /* 0x002fcc00078e0068 */
[----:B------:R-:W2:Y:S01]  /*26a0*/  LDG.E.64 R104, desc[UR4][R104.64] ;  /* 0x0000000468687981 */ /* 0x000ea2000c1e1b00 */
[----:B0-----:R-:W-:Y:S01]  /*26b0*/  IMAD.MOV.U32 R108, RZ, RZ, R106 ;  /* 0x000000ffff6c7224 */ /* 0x001fe200078e006a */
[----:B------:R-:W-:-:S03]  /*26c0*/  SHF.R.U64 R187, R106, 0x10, R107 ;  /* 0x000000106abb7819 */ /* 0x000fc6000000126b */
[----:B------:R-:W-:Y:S01]  /*26d0*/  IMAD.U32 R108, R108, 0x10000, RZ ;  /* 0x000100006c6c7824 */ /* 0x000fe200078e00ff */
[----:B------:R-:W-:Y:S02]  /*26e0*/  SHF.L.U32 R187, R187, 0x10, RZ ;  /* 0x00000010bbbb7819 */ /* 0x000fe400000006ff */
[----:B------:R-:W-:Y:S01]  /*26f0*/  MOV R109, R107 ;  /* 0x0000006b006d7202 */ /* 0x000fe20000000f00 */
[----:B------:R-:W-:Y:S01]  /*2700*/  FMUL.FTZ R190, R13, R108 ;  /* 0x0000006c0dbe7220 */ /* 0x000fe20000410000 */
[C---:B--2---:R-:W-:Y:S01]  /*2710*/  SHF.R.U64 R113, R104.reuse, 0x10, R105 ;  /* 0x0000001068717819 */ /* 0x044fe20000001269 */
[----:B------:R-:W-:Y:S01]  /*2720*/  IMAD.U32 R112, R104, 0x10000, RZ ;  /* 0x0001000068707824 */ /* 0x000fe200078e00ff */
[----:B------:R-:W-:-:S03]  /*2730*/  SHF.L.U32 R115, R105, 0x10, RZ ;  /* 0x0000001069737819 */ /* 0x000fc600000006ff */
[----:B------:R-:W-:Y:S02]  /*2740*/  IMAD.U32 R113, R113, 0x10000, RZ ;  /* 0x0001000071717824 */ /* 0x000fe400078e00ff */
[C---:B------:R-:W-:Y:S02]  /*2750*/  FADD.FTZ R112, -R118.reuse, R112 ;  /* 0x0000007076707221 */ /* 0x040fe40000010100 */
[C---:B------:R-:W-:Y:S01]  /*2760*/  FADD.FTZ R188, -R118.reuse, R113 ;  /* 0x0000007176bc7221 */ /* 0x040fe20000010100 */
[----:B------:R-:W-:Y:S01]  /*2770*/  SHF.R.U32.HI R116, RZ, 0x10, R105 ;  /* 0x00000010ff747819 */ /* 0x000fe20000011669 */
[----:B------:R-:W-:Y:S01]  /*2780*/  FADD.FTZ R104, -R118, R115 ;  /* 0x0000007376687221 */ /* 0x000fe20000010100 */
[----:B------:R-:W-:Y:S01]  /*2790*/  SHF.R.U32.HI R105, RZ, 0x10, R107 ;  /* 0x00000010ff697819 */ /* 0x000fe2000001166b */
[C---:B------:R-:W-:Y:S01]  /*27a0*/  FMUL.FTZ R188, R9.reuse, R188 ;  /* 0x000000bc09bc7220 */ /* 0x040fe20000410000 */
[----:B------:R-:W-:Y:S01]  /*27b0*/  FMUL.FTZ R185, R9, R112 ;  /* 0x0000007009b97220 */ /* 0x000fe20000410000 */
[----:B------:R-:W-:Y:S01]  /*27c0*/  FADD.FTZ R49, R49, R187 ;  /* 0x000000bb31317221 */ /* 0x000fe20000010000 */
[----:B------:R-:W-:Y:S01]  /*27d0*/  FMUL.FTZ R189, R9, R104 ;  /* 0x0000006809bd7220 */ /* 0x000fe20000410000 */
[-C--:B------:R-:W-:Y:S01]  /*27e0*/  FFMA.FTZ R77, R188, R187.reuse, R77 ;  /* 0x000000bbbc4d7223 */ /* 0x080fe2000001004d */
[----:B------:R-:W-:Y:S01]  /*27f0*/  SHF.L.U32 R116, R116, 0x10, RZ ;  /* 0x0000001074747819 */ /* 0x000fe200000006ff */
[----:B------:R-:W-:Y:S01]  /*2800*/  FMUL.FTZ R187, R12, R187 ;  /* 0x000000bb0cbb7220 */ /* 0x000fe20000410000 */
[----:B------:R-:W-:Y:S01]  /*2810*/  SHF.L.U32 R112, R105, 0x10, RZ ;  /* 0x0000001069707819 */ /* 0x000fe200000006ff */
[----:B------:R-:W-:Y:S01]  /*2820*/  FADD.FTZ R104, R111, R190 ;  /* 0x000000be6f687221 */ /* 0x000fe20000010000 */
[----:B------:R-:W-:-:S02]  /*2830*/  IMAD.U32 R109, R109, 0x10000, RZ ;  /* 0x000100006d6d7824 */ /* 0x000fc400078e00ff */
[----:B------:R-:W-:Y:S01]  /*2840*/  FFMA.FTZ R105, R185, R190, R114 ;  /* 0x000000beb9697223 */ /* 0x000fe20000010072 */
[----:B------:R-:W-:Y:S01]  /*2850*/  FADD.FTZ R116, -R118, R116 ;  /* 0x0000007476747221 */ /* 0x000fe20000010100 */
[----:B------:R-:W-:Y:S01]  /*2860*/  FADD.FTZ R107, R104, R187 ;  /* 0x000000bb686b7221 */ /* 0x000fe20000010000 */
[----:B------:R-:W-:Y:S01]  /*2870*/  FMUL.FTZ R192, R11, R109 ;  /* 0x0000006d0bc07220 */ /* 0x000fe20000410000 */
        /* <DEDUP_REMOVED lines=13> */
.L_x_95:
[----:B------:R-:W-:Y:S05]  /*2950*/  BSYNC B0 ;  /* 0x0000000000007941 */ /* 0x000fea0003800000 */
.L_x_75:
[----:B------:R-:W-:Y:S01]  /*2960*/  LOP3.LUT P3, RZ, R110, 0xff, RZ, 0xc0, !PT ;  /* 0x000000ff6eff7812 */ /* 0x000fe2000786c0ff */
[----:B------:R-:W-:Y:S01]  /*2970*/  UMOV UR6, 0xffffffff ;  /* 0xffffffff00067882 */ /* 0x000fe20000000000 */
[----:B-1----:R-:W-:Y:S02]  /*2980*/  SHF.R.U32.HI R104, RZ, 0x5, R41 ;  /* 0x00000005ff687819 */ /* 0x002fe40000011629 */
[----:B------:R-:W-:Y:S02]  /*2990*/  P2R R193, PR, RZ, 0x8 ;  /* 0x00000008ffc17803 */ /* 0x000fe40000000000 */
[----:B------:R-:W-:-:S07]  /*29a0*/  LOP3.LUT R105, R104, 0x7fffff8, RZ, 0xc0, !PT ;  /* 0x07fffff868697812 */ /* 0x000fce00078ec0ff */
[----:B------:R-:W-:Y:S01]  /*29b0*/  @!P3 VIADD R105, R105, 0x8 ;  /* 0x000000086969b836 */ /* 0x000fe20000000000 */
[----:B------:R-:W-:Y:S01]  /*29c0*/  LOP3.LUT P3, RZ, R41, 0x1f, RZ, 0xc0, !PT ;  /* 0x0000001f29ff7812 */ /* 0x000fe2000786c0ff */
[----:B------:R-:W-:-:S12]  /*29d0*/  BRA.DIV UR6, `(.L_x_108) ;  /* 0x0000003a06307947 */ /* 0x000fd8000b800000 */
[----:B------:R-:W1:Y:S04]  /*29e0*/  SHFL.DOWN PT, R106, R111, 0x10, 0x1f ;  /* 0x0a001f006f6a7f89 */ /* 0x000e6800000e0000 */
[----:B------:R-:W2:Y:S01]  /*29f0*/  SHFL.DOWN PT, R107, R114, 0x10, 0x1f ;  /* 0x0a001f00726b7f89 */ /* 0x000ea200000e0000 */
[----:B-1----:R-:W-:Y:S01]  /*2a00*/  FADD.FTZ R106, R106, R111 ;  /* 0x0000006f6a6a7221 */ /* 0x002fe20000010000 */
[----:B--2---:R-:W-:-:S04]  /*2a10*/  FADD.FTZ R107, R107, R114 ;  /* 0x000000726b6b7221 */ /* 0x004fc80000010000 */
[----:B0-----:R-:W0:Y:S04]  /*2a20*/  SHFL.DOWN PT, R109, R106, 0x8, 0x1f ;  /* 0x09001f006a6d7f89 */ /* 0x001e2800000e0000 */
        /* <DEDUP_REMOVED lines=13> */
.L_x_237:
[----:B------:R-:W3:Y:S01]  /*2b00*/  S2R R107, SR_CgaCtaId ;  /* 0x00000000006b7919 */ /* 0x000ee20000008800 */
[----:B------:R-:W-:Y:S01]  /*2b10*/  MOV R106, 0x400 ;  /* 0x00000400006a7802 */ /* 0x000fe20000000f00 */
[----:B-1----:R-:W-:Y:S01]  /*2b20*/  FADD.FTZ R178, R111, R178 ;  /* 0x000000b26fb27221 */ /* 0x002fe20000010000 */
[----:B------:R-:W-:Y:S01]  /*2b30*/  @!P3 LOP3.LUT R104, R104, 0x7, RZ, 0xc0, !PT ;  /* 0x000000076868b812 */ /* 0x000fe200078ec0ff */
[----:B--2---:R-:W-:Y:S01]  /*2b40*/  FADD.FTZ R179, R112, R179 ;  /* 0x000000b370b37221 */ /* 0x004fe20000010000 */
[----:B------:R-:W-:Y:S05]  /*2b50*/  WARPSYNC.ALL ;  /* 0x0000000000007948 */ /* 0x000fea0003800000 */
[----:B------:R-:W-:Y:S01]  /*2b60*/  @!P3 IADD3 R104, R105, R104, RZ ;  /* 0x000000686968b210 */ /* 0x000fe20007ffe0ff */
[----:B------:R-:W-:Y:S01]  /*2b70*/  BSSY B0, `(.L_x_109) ;  /* 0x0000097000007945 */ /* 0x000fe20003800000 */
[----:B------:R-:W-:-:S02]  /*2b80*/  ISETP.NE.AND P4, PT, R7, RZ, PT ;  /* 0x000000ff0700720c */ /* 0x000fc40003f85270 */
[----:B---3--:R-:W-:-:S04]  /*2b90*/  LEA R106, R107, R106, 0x18 ;  /* 0x0000006a6b6a7211 */ /* 0x008fc800078ec0ff */
[----:B------:R-:W-:Y:S01]  /*2ba0*/  LEA R197, R105, R106, 0x3 ;  /* 0x0000006a69c57211 */ /* 0x000fe200078e18ff */
[----:B------:R-:W-:-:S05]  /*2bb0*/  @!P3 IMAD R196, R104, 0x8, R106 ;  /* 0x0000000868c4b824 */ /* 0x000fca00078e026a */
[----:B------:R-:W-:Y:S01]  /*2bc0*/  @!P3 STS.64 [R196+0x7000], R178 ;  /* 0x007000b2c400b388 */ /* 0x000fe20000000a00 */
[----:B------:R-:W-:Y:S01]  /*2bd0*/  BAR.SYNC.DEFER_BLOCKING 0x0 ;  /* 0x0000000000007b1d */ /* 0x000fe20000010000 */
[----:B-----5:R-:W-:-:S13]  /*2be0*/  ISETP.GE.AND P3, PT, R195, 0x1, PT ;  /* 0x00000001c300780c */ /* 0x020fda0003f66270 */
[----:B------:R-:W-:-:S04]  /*2bf0*/  @P3 VIADD R195, R195, 0xffffffff ;  /* 0xffffffffc3c33836 */ /* 0x000fc80000000000 */
[----:B------:R-:W-:Y:S01]  /*2c00*/  @P3 IMAD R195, R195, R42, RZ ;  /* 0x0000002ac3c33224 */ /* 0x000fe200078e02ff */
[----:B------:R-:W1:Y:S04]  /*2c10*/  LDS.128 R104, [R197+0x7000] ;  /* 0x00700000c5687984 */ /* 0x000e680000000c00 */
[----:B0-----:R-:W0:Y:S04]  /*2c20*/  LDS.128 R108, [R197+0x7010] ;  /* 0x00701000c56c7984 */ /* 0x001e280000000c00 */
[----:B------:R-:W2:Y:S04]  /*2c30*/  LDS.128 R112, [R197+0x7020] ;  /* 0x00702000c5707984 */ /* 0x000ea80000000c00 */
[----:B------:R-:W3:Y:S01]  /*2c40*/  LDS.128 R116, [R197+0x7030] ;  /* 0x00703000c5747984 */ /* 0x000ee20000000c00 */
[----:B-1----:R-:W-:Y:S01]  /*2c50*/  FADD.FTZ R199, RZ, R104 ;  /* 0x00000068ffc77221 */ /* 0x002fe20000010000 */
[----:B------:R-:W-:-:S03]  /*2c60*/  FADD.FTZ R104, RZ, R105 ;  /* 0x00000069ff687221 */ /* 0x000fc60000010000 */
[----:B------:R-:W-:Y:S01]  /*2c70*/  FADD.FTZ R199, R106, R199 ;  /* 0x000000c76ac77221 */ /* 0x000fe20000010000 */
[----:B------:R-:W-:Y:S01]  /*2c80*/  FADD.FTZ R104, R107, R104 ;  /* 0x000000686b687221 */ /* 0x000fe20000010000 */
[----:B------:R-:W-:Y:S02]  /*2c90*/  @P3 SHF.R.S32.HI R106, RZ, 0x1f, R195 ;  /* 0x0000001fff6a3819 */ /* 0x000fe400000114c3 */
[----:B0-----:R-:W-:Y:S01]  /*2ca0*/  FADD.FTZ R199, R199, R108 ;  /* 0x0000006cc7c77221 */ /* 0x001fe20000010000 */
[----:B------:R-:W-:Y:S01]  /*2cb0*/  FADD.FTZ R104, R104, R109 ;  /* 0x0000006d68687221 */ /* 0x000fe20000010000 */
[----:B------:R-:W-:Y:S01]  /*2cc0*/  HFMA2.MMA R109, -RZ, RZ, 0, 0 ;  /* 0x00000000ff6d7435 */ /* 0x000fe200000001ff */
[----:B------:R-:W-:Y:S01]  /*2cd0*/  @P3 LEA.HI R195, R106, R195, RZ, 0x2 ;  /* 0x000000c36ac33211 */ /* 0x000fe200078f10ff */
[----:B------:R-:W-:Y:S01]  /*2ce0*/  FADD.FTZ R199, R110, R199 ;  /* 0x000000c76ec77221 */ /* 0x000fe20000010000 */
[----:B------:R-:W-:-:S03]  /*2cf0*/  FADD.FTZ R104, R111, R104 ;  /* 0x000000686f687221 */ /* 0x000fc60000010000 */
[----:B--2---:R-:W-:Y:S01]  /*2d00*/  FADD.FTZ R199, R199, R112 ;  /* 0x00000070c7c77221 */ /* 0x004fe20000010000 */
[----:B------:R-:W-:Y:S01]  /*2d10*/  FADD.FTZ R104, R104, R113 ;  /* 0x0000007168687221 */ /* 0x000fe20000010000 */
[----:B------:R-:W-:Y:S02]  /*2d20*/  @P3 LEA.HI.SX32 R109, R195, R40, 0x1e ;  /* 0x00000028c36d3211 */ /* 0x000fe400078ff2ff */
        /* <DEDUP_REMOVED lines=9> */
[----:B------:R-:W-:Y:S04]  /*2dc0*/  BSSY B1, `(.L_x_111) ;  /* 0x0000013000017945 */ /* 0x000fe80003800000 */
[----:B------:R-:W-:Y:S05]  /*2dd0*/  @P2 BRA `(.L_x_112) ;  /* 0x00000000001c2947 */ /* 0x000fea0003800000 */
[----:B------:R-:W-:Y:S01]  /*2de0*/  UISETP.NE.U32.AND UP0, UPT, UR14, URZ, UPT ;  /* 0x0000003f0e00728c */ /* 0x000fe2000bf05070 */
[----:B------:R-:W-:-:S03]  /*2df0*/  IMAD.MOV.U32 R104, RZ, RZ, RZ ;  /* 0x000000ffff687224 */ /* 0x000fc600078e00ff */
[----:B------:R-:W-:-:S06]  /*2e00*/  UISETP.NE.AND.EX UP0, UPT, UR15, URZ, UPT, UP0 ;  /* 0x0000003f0f00728c */ /* 0x000fcc000bf05300 */
[----:B------:R-:W-:-:S13]  /*2e10*/  PLOP3.LUT P4, PT, PT, PT, UP0, 0x80, 0x0 ;  /* 0x000000000000781c */ /* 0x000fda0003f8f008 */
[----:B------:R-:W-:Y:S05]  /*2e20*/  @!P4 BRA `(.L_x_113) ;  /* 0x000000000030c947 */ /* 0x000fea0003800000 */
[----:B------:R-:W-:Y:S01]  /*2e30*/  SHF.L.U32 R104, R168, 0x10, RZ ;  /* 0x00000010a8687819 */ /* 0x000fe200000006ff */
[----:B------:R-:W-:Y:S06]  /*2e40*/  BRA `(.L_x_113) ;  /* 0x0000000000287947 */ /* 0x000fec0003800000 */
.L_x_112:
[----:B------:R-:W-:Y:S01]  /*2e50*/  UISETP.NE.U32.AND UP0, UPT, UR14, URZ, UPT ;  /* 0x0000003f0e00728c */ /* 0x000fe2000bf05070 */
[----:B------:R-:W-:-:S03]  /*2e60*/  ISETP.NE.AND P4, PT, R38, RZ, PT ;  /* 0x000000ff2600720c */ /* 0x000fc60003f85270 */
[----:B------:R-:W-:Y:S01]  /*2e70*/  UISETP.NE.AND.EX UP0, UPT, UR15, URZ, UPT, UP0 ;  /* 0x0000003f0f00728c */ /* 0x000fe2000bf05300 */
[----:B------:R-:W-:-:S05]  /*2e80*/  FSEL R104, R108, RZ, !P4 ;  /* 0x000000ff6c687208 */ /* 0x000fca0006000000 */
[----:B------:R-:W-:Y:S01]  /*2e90*/  PLOP3.LUT P4, PT, PT, PT, UP0, 0x80, 0x0 ;  /* 0x000000000000781c */ /* 0x000fe20003f8f008 */
[----:B------:R-:W-:-:S04]  /*2ea0*/  FFMA.FTZ R105, R3, R110, R104 ;  /* 0x0000006e03697223 */ /* 0x000fc80000010068 */
[----:B------:R-:W-:-:S04]  /*2eb0*/  FADD.FTZ R104, R126, -R105 ;  /* 0x800000697e687221 */ /* 0x000fc80000010000 */
[----:B------:R-:W-:-:S04]  /*2ec0*/  FMUL.FTZ R104, R9, R104 ;  /* 0x0000006809687220 */ /* 0x000fc80000410000 */
[----:B------:R-:W-:-:S04]  /*2ed0*/  @P4 IMAD.U32 R105, R168, 0x10000, RZ ;  /* 0x00010000a8694824 */ /* 0x000fc800078e00ff */
[----:B------:R-:W-:-:S07]  /*2ee0*/  @P4 FADD.FTZ R104, R104, R105 ;  /* 0x0000006968684221 */ /* 0x000fce0000010000 */
.L_x_113:
[----:B------:R-:W-:Y:S05]  /*2ef0*/  BSYNC B1 ;  /* 0x0000000000017941 */ /* 0x000fea0003800000 */
.L_x_111:
[----:B------:R-:W0:Y:S01]  /*2f00*/  @P3 LDC R105, c[0x0][0x29c] ;  /* 0x0000a700ff693b82 */ /* 0x000e220000000800 */
[----:B------:R-:W-:Y:S01]  /*2f10*/  ISETP.NE.U32.AND P5, PT, RZ, UR10, PT ;  /* 0x0000000aff007c0c */ /* 0x000fe2000bfa5070 */
[----:B------:R-:W-:Y:S03]  /*2f20*/  BSSY B1, `(.L_x_114) ;  /* 0x0000015000017945 */ /* 0x000fe60003800000 */
[----:B------:R-:W-:Y:S01]  /*2f30*/  ISETP.NE.AND.EX P5, PT, RZ, UR11, PT, P5 ;  /* 0x0000000bff007c0c */ /* 0x000fe2000bfa5350 */
[----:B0-----:R-:W-:-:S12]  /*2f40*/  @P3 FMUL.FTZ R105, R104, R105 ;  /* 0x0000006968693220 */ /* 0x001fd80000410000 */
[----:B------:R-:W-:Y:S02]  /*2f50*/  @P5 F2FP.BF16.F32.PACK_AB R104, RZ, R104 ;  /* 0x00000068ff68523e */ /* 0x000fe400000010ff */
[----:B------:R-:W-:Y:S02]  /*2f60*/  @P3 F2FP.BF16.F32.PACK_AB R105, RZ, R105 ;  /* 0x00000069ff69323e */ /* 0x000fe400000010ff */
[----:B------:R-:W-:Y:S02]  /*2f70*/  @P5 PRMT R43, R104, 0x7610, R43 ;  /* 0x00007610682b5816 */ /* 0x000fe4000000002b */
[----:B------:R-:W-:Y:S01]  /*2f80*/  @P3 PRMT R44, R105, 0x7610, R44 ;  /* 0x00007610692c3816 */ /* 0x000fe2000000002c */
[----:B------:R-:W-:Y:S06]  /*2f90*/  @P2 BRA `(.L_x_115) ;  /* 0x0000000000142947 */ /* 0x000fec0003800000 */
[----:B------:R-:W-:Y:S01]  /*2fa0*/  MOV R104, RZ ;  /* 0x000000ff00687202 */ /* 0x000fe20000000f00 */
[----:B------:R-:W-:Y:S06]  /*2fb0*/  @!P4 BRA `(.L_x_116) ;  /* 0x00000000002cc947 */ /* 0x000fec0003800000 */
[----:B------:R-:W-:-:S05]  /*2fc0*/  SHF.R.U64 R104, R168, 0x10, R169 ;  /* 0x00000010a8687819 */ /* 0x000fca00000012a9 */
[----:B------:R-:W-:Y:S01]  /*2fd0*/  IMAD.U32 R104, R104, 0x10000, RZ ;  /* 0x0001000068687824 */ /* 0x000fe200078e00ff */
[----:B------:R-:W-:Y:S06]  /*2fe0*/  BRA `(.L_x_116) ;  /* 0x0000000000207947 */ /* 0x000fec0003800000 */
.L_x_115:
[----:B------:R-:W-:-:S04]  /*2ff0*/  ISETP.NE.AND P6, PT, R38, RZ, PT ;  /* 0x000000ff2600720c */ /* 0x000fc80003fc5270 */
[----:B------:R-:W-:-:S05]  /*3000*/  FSEL R105, R108, RZ, !P6 ;  /* 0x000000ff6c697208 */ /* 0x000fca0007000000 */
[----:B------:R-:W-:Y:S01]  /*3010*/  FFMA.FTZ R104, R124, R110, R105 ;  /* 0x0000006e7c687223 */ /* 0x000fe20000010069 */
[----:B------:R-:W-:-:S03]  /*3020*/  @P4 SHF.R.U64 R105, R168, 0x10, R169 ;  /* 0x00000010a8694819 */ /* 0x000fc600000012a9 */
[----:B------:R-:W-:Y:S01]  /*3030*/  FADD.FTZ R104, R125, -R104 ;  /* 0x800000687d687221 */ /* 0x000fe20000010000 */
[----:B------:R-:W-:-:S03]  /*3040*/  @P4 SHF.L.U32 R105, R105, 0x10, RZ ;  /* 0x0000001069694819 */ /* 0x000fc600000006ff */
[----:B------:R-:W-:-:S04]  /*3050*/  FMUL.FTZ R104, R9, R104 ;  /* 0x0000006809687220 */ /* 0x000fc80000410000 */
[----:B------:R-:W-:-:S07]  /*3060*/  @P4 FADD.FTZ R104, R104, R105 ;  /* 0x0000006968684221 */ /* 0x000fce0000010000 */
.L_x_116:
[----:B------:R-:W-:Y:S05]  /*3070*/  BSYNC B1 ;  /* 0x0000000000017941 */ /* 0x000fea0003800000 */
.L_x_114:
[----:B------:R-:W0:Y:S01]  /*3080*/  @P3 LDC R105, c[0x0][0x29c] ;  /* 0x0000a700ff693b82 */ /* 0x000e220000000800 */
[----:B------:R-:W-:Y:S01]  /*3090*/  BSSY B1, `(.L_x_117) ;  /* 0x0000012000017945 */ /* 0x000fe20003800000 */
[----:B0-----:R-:W-:Y:S01]  /*30a0*/  @P3 FMUL.FTZ R105, R104, R105 ;  /* 0x0000006968693220 */ /* 0x001fe20000410000 */
[----:B------:R-:W-:-:S04]  /*30b0*/  @P5 F2FP.BF16.F32.PACK_AB R104, RZ, R104 ;  /* 0x00000068ff68523e */ /* 0x000fc800000010ff */
[----:B------:R-:W-:Y:S02]  /*30c0*/  @P3 F2FP.BF16.F32.PACK_AB R105, RZ, R105 ;  /* 0x00000069ff69323e */ /* 0x000fe400000010ff */
[----:B------:R-:W-:Y:S02]  /*30d0*/  @P5 PRMT R45, R104, 0x7610, R45 ;  /* 0x00007610682d5816 */ /* 0x000fe4000000002d */
[----:B------:R-:W-:Y:S01]  /*30e0*/  @P3 PRMT R46, R105, 0x7610, R46 ;  /* 0x00007610692e3816 */ /* 0x000fe2000000002e */
[----:B------:R-:W-:Y:S06]  /*30f0*/  @P2 BRA `(.L_x_118) ;  /* 0x0000000000102947 */ /* 0x000fec0003800000 */
[----:B------:R-:W-:Y:S01]  /*3100*/  IMAD.MOV.U32 R104, RZ, RZ, RZ ;  /* 0x000000ffff687224 */ /* 0x000fe200078e00ff */
[----:B------:R-:W-:Y:S06]  /*3110*/  @!P4 BRA `(.L_x_119) ;  /* 0x000000000024c947 */ /* 0x000fec0003800000 */
[----:B------:R-:W-:Y:S01]  /*3120*/  SHF.L.U32 R104, R169, 0x10, RZ ;  /* 0x00000010a9687819 */ /* 0x000fe200000006ff */
[----:B------:R-:W-:Y:S06]  /*3130*/  BRA `(.L_x_119) ;  /* 0x00000000001c7947 */ /* 0x000fec0003800000 */
.L_x_118:
[----:B------:R-:W-:-:S04]  /*3140*/  ISETP.NE.AND P6, PT, R38, RZ, PT ;  /* 0x000000ff2600720c */ /* 0x000fc80003fc5270 */
[----:B------:R-:W-:-:S05]  /*3150*/  FSEL R104, R108, RZ, !P6 ;  /* 0x000000ff6c687208 */ /* 0x000fca0007000000 */
[----:B------:R-:W-:-:S04]  /*3160*/  FFMA.FTZ R105, R123, R110, R104 ;  /* 0x0000006e7b697223 */ /* 0x000fc80000010068 */
[----:B------:R-:W-:Y:S01]  /*3170*/  FADD.FTZ R104, R128, -R105 ;  /* 0x8000006980687221 */ /* 0x000fe20000010000 */
[----:B------:R-:W-:-:S03]  /*3180*/  @P4 IMAD.U32 R105, R169, 0x10000, RZ ;  /* 0x00010000a9694824 */ /* 0x000fc600078e00ff */
[----:B------:R-:W-:-:S04]  /*3190*/  FMUL.FTZ R104, R9, R104 ;  /* 0x0000006809687220 */ /* 0x000fc80000410000 */
[----:B------:R-:W-:-:S07]  /*31a0*/  @P4 FADD.FTZ R104, R104, R105 ;  /* 0x0000006968684221 */ /* 0x000fce0000010000 */
.L_x_119:
[----:B------:R-:W-:Y:S05]  /*31b0*/  BSYNC B1 ;  /* 0x0000000000017941 */ /* 0x000fea0003800000 */
.L_x_117:
        /* <DEDUP_REMOVED lines=8> */
[----:B------:R-:W-:Y:S01]  /*3240*/  HFMA2.MMA R104, -RZ, RZ, 0, 0 ;  /* 0x00000000ff687435 */ /* 0x000fe200000001ff */
[----:B------:R-:W-:Y:S10]  /*3250*/  @!P4 BRA `(.L_x_122) ;  /* 0x00000000002cc947 */ /* 0x000ff40003800000 */
[----:B------:R-:W-:-:S05]  /*3260*/  SHF.R.U32.HI R104, RZ, 0x10, R169 ;  /* 0x00000010ff687819 */ /* 0x000fca00000116a9 */
[----:B------:R-:W-:Y:S01]  /*3270*/  IMAD.U32 R104, R104, 0x10000, RZ ;  /* 0x0001000068687824 */ /* 0x000fe200078e00ff */
[----:B------:R-:W-:Y:S06]  /*3280*/  BRA `(.L_x_122) ;  /* 0x0000000000207947 */ /* 0x000fec0003800000 */
.L_x_121:
[----:B------:R-:W-:-:S04]  /*3290*/  ISETP.NE.AND P6, PT, R38, RZ, PT ;  /* 0x000000ff2600720c */ /* 0x000fc80003fc5270 */
[----:B------:R-:W-:-:S05]  /*32a0*/  FSEL R105, R108, RZ, !P6 ;  /* 0x000000ff6c697208 */ /* 0x000fca0007000000 */
[----:B------:R-:W-:Y:S01]  /*32b0*/  FFMA.FTZ R104, R130, R110, R105 ;  /* 0x0000006e82687223 */ /* 0x000fe20000010069 */
[----:B------:R-:W-:-:S03]  /*32c0*/  @P4 SHF.R.U32.HI R105, RZ, 0x10, R169 ;  /* 0x00000010ff694819 */ /* 0x000fc600000116a9 */
[----:B------:R-:W-:Y:S01]  /*32d0*/  FADD.FTZ R104, R127, -R104 ;  /* 0x800000687f687221 */ /* 0x000fe20000010000 */
[----:B------:R-:W-:-:S03]  /*32e0*/  @P4 SHF.L.U32 R105, R105, 0x10, RZ ;  /* 0x0000001069694819 */ /* 0x000fc600000006ff */
[----:B------:R-:W-:-:S04]  /*32f0*/  FMUL.FTZ R104, R9, R104 ;  /* 0x0000006809687220 */ /* 0x000fc80000410000 */
[----:B------:R-:W-:-:S07]  /*3300*/  @P4 FADD.FTZ R104, R104, R105 ;  /* 0x0000006968684221 */ /* 0x000fce0000010000 */
.L_x_122:
[----:B------:R-:W-:Y:S05]  /*3310*/  BSYNC B1 ;  /* 0x0000000000017941 */ /* 0x000fea0003800000 */
.L_x_120:
[----:B------:R-:W0:Y:S02]  /*3320*/  @P3 LDC R105, c[0x0][0x29c] ;  /* 0x0000a700ff693b82 */ /* 0x000e240000000800 */
[----:B0-----:R-:W-:Y:S01]  /*3330*/  @P3 FMUL.FTZ R105, R104, R105 ;  /* 0x0000006968693220 */ /* 0x001fe20000410000 */
[----:B------:R-:W-:-:S04]  /*3340*/  @P5 F2FP.BF16.F32.PACK_AB R104, RZ, R104 ;  /* 0x00000068ff68523e */ /* 0x000fc800000010ff */
[----:B------:R-:W-:Y:S02]  /*3350*/  @P3 F2FP.BF16.F32.PACK_AB R112, RZ, R105 ;  /* 0x00000069ff70323e */ /* 0x000fe400000010ff */
[----:B------:R-:W-:Y:S01]  /*3360*/  @P5 PRMT R122, R104, 0x7610, R122 ;  /* 0x00007610687a5816 */ /* 0x000fe2000000007a */
        /* <DEDUP_REMOVED lines=9> */
.L_x_123:
[----:B------:R-:W-:Y:S01]  /*3400*/  BSSY B1, `(.L_x_124) ;  /* 0x000000b000017945 */ /* 0x000fe20003800000 */
[----:B------:R-:W-:-:S03]  /*3410*/  @P3 PRMT R121, R112, 0x7610, R121 ;  /* 0x0000761070793816 */ /* 0x000fc60000000079 */
[----:B------:R-:W-:Y:S05]  /*3420*/  @!P3 BRA `(.L_x_125) ;  /* 0x000000000020b947 */ /* 0x000fea0003800000 */
        /* <DEDUP_REMOVED lines=8> */
.L_x_125:
[----:B------:R-:W-:Y:S05]  /*34b0*/  BSYNC B1 ;  /* 0x0000000000017941 */ /* 0x000fea0003800000 */
.L_x_124:
[----:B------:R-:W-:Y:S01]  /*34c0*/  VIADD R8, R8, 0x100 ;  /* 0x0000010008087836 */ /* 0x000fe20000000000 */
[----:B------:R-:W-:-:S07]  /*34d0*/  IADD3 R109, R109, 0x100, RZ ;  /* 0x000001006d6d7810 */ /* 0x000fce0007ffe0ff */
.L_x_110:
[----:B------:R-:W-:Y:S05]  /*34e0*/  BSYNC B0 ;  /* 0x0000000000007941 */ /* 0x000fea0003800000 */
.L_x_109:
[----:B------:R-:W-:Y:S01]  /*34f0*/  ISETP.NE.AND P4, PT, R6, RZ, PT ;  /* 0x000000ff0600720c */ /* 0x000fe20003f85270 */
[----:B------:R-:W-:-:S12]  /*3500*/  BSSY B0, `(.L_x_126) ;  /* 0x000006e000007945 */ /* 0x000fd80003800000 */
[----:B------:R-:W-:Y:S05]  /*3510*/  @!P4 BRA `(.L_x_127) ;  /* 0x0000000400b0c947 */ /* 0x000fea0003800000 */
[----:B------:R-:W-:Y:S01]  /*3520*/  ISETP.NE.AND P4, PT, R38, RZ, PT ;  /* 0x000000ff2600720c */ /* 0x000fe20003f85270 */
[----:B------:R-:W-:Y:S03]  /*3530*/  BSSY B1, `(.L_x_128) ;  /* 0x0000012000017945 */ /* 0x000fe60003800000 */
[----:B01----:R-:W-:Y:S01]  /*3540*/  FSEL R107, R108, RZ, !P4 ;  /* 0x000000ff6c6b7208 */ /* 0x003fe20006000000 */
[----:B------:R-:W-:Y:S08]  /*3550*/  @P2 BRA `(.L_x_129) ;  /* 0x00000000001c2947 */ /* 0x000ff00003800000 */
[----:B------:R-:W-:Y:S01]  /*3560*/  UISETP.NE.U32.AND UP0, UPT, UR14, URZ, UPT ;  /* 0x0000003f0e00728c */ /* 0x000fe2000bf05070 */
[----:B------:R-:W-:-:S03]  /*3570*/  IMAD.MOV.U32 R104, RZ, RZ, RZ ;  /* 0x000000ffff687224 */ /* 0x000fc600078e00ff */
[----:B------:R-:W-:-:S06]  /*3580*/  UISETP.NE.AND.EX UP0, UPT, UR15, URZ, UPT, UP0 ;  /* 0x0000003f0f00728c */ /* 0x000fcc000bf05300 */
[----:B------:R-:W-:-:S13]  /*3590*/  PLOP3.LUT P4, PT, PT, PT, UP0, 0x80, 0x0 ;  /* 0x000000000000781c */ /* 0x000fda0003f8f008 */
[----:B------:R-:W-:Y:S05]  /*35a0*/  @!P4 BRA `(.L_x_130) ;  /* 0x000000000028c947 */ /* 0x000fea0003800000 */
[----:B------:R-:W-:Y:S01]  /*35b0*/  SHF.L.U32 R104, R166, 0x10, RZ ;  /* 0x00000010a6687819 */ /* 0x000fe200000006ff */
[----:B------:R-:W-:Y:S06]  /*35c0*/  BRA `(.L_x_130) ;  /* 0x0000000000207947 */ /* 0x000fec0003800000 */
.L_x_129:
[----:B------:R-:W-:Y:S01]  /*35d0*/  UISETP.NE.U32.AND UP0, UPT, UR14, URZ, UPT ;  /* 0x0000003f0e00728c */ /* 0x000fe2000bf05070 */
[----:B------:R-:W-:-:S03]  /*35e0*/  FFMA.FTZ R105, R129, R110, R107 ;  /* 0x0000006e81697223 */ /* 0x000fc6000001006b */
[----:B------:R-:W-:Y:S01]  /*35f0*/  UISETP.NE.AND.EX UP0, UPT, UR15, URZ, UPT, UP0 ;  /* 0x0000003f0f00728c */ /* 0x000fe2000bf05300 */
[----:B------:R-:W-:-:S04]  /*3600*/  FADD.FTZ R104, R134, -R105 ;  /* 0x8000006986687221 */ /* 0x000fc80000010000 */
[----:B------:R-:W-:Y:S01]  /*3610*/  FMUL.FTZ R104, R9, R104 ;  /* 0x0000006809687220 */ /* 0x000fe20000410000 */
[----:B------:R-:W-:-:S13]  /*3620*/  PLOP3.LUT P4, PT, PT, PT, UP0, 0x80, 0x0 ;  /* 0x000000000000781c */ /* 0x000fda0003f8f008 */
[----:B------:R-:W-:-:S04]  /*3630*/  @P4 IMAD.U32 R105, R166, 0x10000, RZ ;  /* 0x00010000a6694824 */ /* 0x000fc800078e00ff */
[----:B------:R-:W-:-:S07]  /*3640*/  @P4 FADD.FTZ R104, R104, R105 ;  /* 0x0000006968684221 */ /* 0x000fce0000010000 */
.L_x_130:
[----:B------:R-:W-:Y:S05]  /*3650*/  BSYNC B1 ;  /* 0x0000000000017941 */ /* 0x000fea0003800000 */
.L_x_128:
        /* <DEDUP_REMOVED lines=15> */
.L_x_132:
[----:B------:R-:W-:Y:S01]  /*3750*/  FFMA.FTZ R104, R132, R110, R107 ;  /* 0x0000006e84687223 */ /* 0x000fe2000001006b */
[----:B------:R-:W-:-:S03]  /*3760*/  @P4 SHF.R.U64 R105, R166, 0x10, R167 ;  /* 0x00000010a6694819 */ /* 0x000fc600000012a7 */
[----:B------:R-:W-:Y:S01]  /*3770*/  FADD.FTZ R104, R133, -R104 ;  /* 0x8000006885687221 */ /* 0x000fe20000010000 */
[----:B------:R-:W-:-:S03]  /*3780*/  @P4 SHF.L.U32 R105, R105, 0x10, RZ ;  /* 0x0000001069694819 */ /* 0x000fc600000006ff */
[----:B------:R-:W-:-:S04]  /*3790*/  FMUL.FTZ R104, R9, R104 ;  /* 0x0000006809687220 */ /* 0x000fc80000410000 */
[----:B------:R-:W-:-:S07]  /*37a0*/  @P4 FADD.FTZ R104, R104, R105 ;  /* 0x0000006968684221 */ /* 0x000fce0000010000 */
.L_x_133:
[----:B------:R-:W-:Y:S05]  /*37b0*/  BSYNC B1 ;  /* 0x0000000000017941 */ /* 0x000fea0003800000 */
.L_x_131:
        /* <DEDUP_REMOVED lines=12> */
.L_x_135:
[----:B------:R-:W-:-:S04]  /*3880*/  FFMA.FTZ R105, R131, R110, R107 ;  /* 0x0000006e83697223 */ /* 0x000fc8000001006b */
[----:B------:R-:W-:Y:S01]  /*3890*/  FADD.FTZ R104, R136, -R105 ;  /* 0x8000006988687221 */ /* 0x000fe20000010000 */
[----:B------:R-:W-:-:S03]  /*38a0*/  @P4 IMAD.U32 R105, R167, 0x10000, RZ ;  /* 0x00010000a7694824 */ /* 0x000fc600078e00ff */
[----:B------:R-:W-:-:S04]  /*38b0*/  FMUL.FTZ R104, R9, R104 ;  /* 0x0000006809687220 */ /* 0x000fc80000410000 */
[----:B------:R-:W-:-:S07]  /*38c0*/  @P4 FADD.FTZ R104, R104, R105 ;  /* 0x0000006968684221 */ /* 0x000fce0000010000 */
.L_x_136:
[----:B------:R-:W-:Y:S05]  /*38d0*/  BSYNC B1 ;  /* 0x0000000000017941 */ /* 0x000fea0003800000 */
.L_x_134:
        /* <DEDUP_REMOVED lines=13> */
.L_x_138:
[----:B------:R-:W-:Y:S01]  /*39b0*/  FFMA.FTZ R104, R138, R110, R107 ;  /* 0x0000006e8a687223 */ /* 0x000fe2000001006b */
[----:B------:R-:W-:-:S03]  /*39c0*/  @P4 SHF.R.U32.HI R105, RZ, 0x10, R167 ;  /* 0x00000010ff694819 */ /* 0x000fc600000116a7 */
[----:B------:R-:W-:Y:S01]  /*39d0*/  FADD.FTZ R104, R135, -R104 ;  /* 0x8000006887687221 */ /* 0x000fe20000010000 */
[----:B------:R-:W-:-:S03]  /*39e0*/  @P4 SHF.L.U32 R105, R105, 0x10, RZ ;  /* 0x0000001069694819 */ /* 0x000fc600000006ff */
[----:B------:R-:W-:-:S04]  /*39f0*/  FMUL.FTZ R104, R9, R104 ;  /* 0x0000006809687220 */ /* 0x000fc80000410000 */
[----:B------:R-:W-:-:S07]  /*3a00*/  @P4 FADD.FTZ R104, R104, R105 ;  /* 0x0000006968684221 */ /* 0x000fce0000010000 */
.L_x_139:
[----:B------:R-:W-:Y:S05]  /*3a10*/  BSYNC B1 ;  /* 0x0000000000017941 */ /* 0x000fea0003800000 */
.L_x_137:
[----:B------:R-:W0:Y:S02]  /*3a20*/  @P3 LDC R105, c[0x0][0x29c] ;  /* 0x0000a700ff693b82 */ /* 0x000e240000000800 */
[----:B0-----:R-:W-:Y:S01]  /*3a30*/  @P3 FMUL.FTZ R105, R104, R105 ;  /* 0x0000006968693220 */ /* 0x001fe20000410000 */
[----:B------:R-:W-:-:S04]  /*3a40*/  @P5 F2FP.BF16.F32.PACK_AB R104, RZ, R104 ;  /* 0x00000068ff68523e */ /* 0x000fc800000010ff */
[----:B------:R-:W-:Y:S02]  /*3a50*/  @P3 F2FP.BF16.F32.PACK_AB R105, RZ, R105 ;  /* 0x00000069ff69323e */ /* 0x000fe400000010ff */
[----:B------:R-:W-:Y:S02]  /*3a60*/  @P5 PRMT R122, R104, 0x7610, R122 ;  /* 0x00007610687a5816 */ /* 0x000fe4000000007a */
        /* <DEDUP_REMOVED lines=10> */
.L_x_140:
[----:B------:R-:W-:Y:S04]  /*3b10*/  BSSY B1, `(.L_x_141) ;  /* 0x000000a000017945 */ /* 0x000fe80003800000 */
        /* <DEDUP_REMOVED lines=9> */
.L_x_142:
[----:B------:R-:W-:Y:S05]  /*3bb0*/  BSYNC B1 ;  /* 0x0000000000017941 */ /* 0x000fea0003800000 */
.L_x_141:
[----:B------:R-:W-:Y:S01]  /*3bc0*/  VIADD R8, R8, 0x100 ;  /* 0x0000010008087836 */ /* 0x000fe20000000000 */
[----:B------:R-:W-:-:S07]  /*3bd0*/  IADD3 R109, R109, 0x100, RZ ;  /* 0x000001006d6d7810 */ /* 0x000fce0007ffe0ff */
.L_x_127:
[----:B------:R-:W-:Y:S05]  /*3be0*/  BSYNC B0 ;  /* 0x0000000000007941 */ /* 0x000fea0003800000 */
.L_x_126:
        /* <DEDUP_REMOVED lines=14> */
.L_x_146:
        /* <DEDUP_REMOVED lines=8> */
.L_x_147:
[----:B------:R-:W-:Y:S05]  /*3d50*/  BSYNC B1 ;  /* 0x0000000000017941 */ /* 0x000fea0003800000 */
.L_x_145:
        /* <DEDUP_REMOVED lines=12> */
[----:B------:R-:W-:-:S04]  /*3e20*/  SHF.R.U64 R104, R164, 0x10, R165 ;  /* 0x00000010a4687819 */ /* 0x000fc800000012a5 */
[----:B------:R-:W-:Y:S01]  /*3e30*/  SHF.L.U32 R104, R104, 0x10, RZ ;  /* 0x0000001068687819 */ /* 0x000fe200000006ff */
[----:B------:R-:W-:Y:S06]  /*3e40*/  BRA `(.L_x_150) ;  /* 0x0000000000187947 */ /* 0x000fec0003800000 */
.L_x_149:
[----:B------:R-:W-:Y:S01]  /*3e50*/  FFMA.FTZ R104, R140, R110, R107 ;  /* 0x0000006e8c687223 */ /* 0x000fe2000001006b */
[----:B------:R-:W-:-:S03]  /*3e60*/  @P4 SHF.R.U64 R105, R164, 0x10, R165 ;  /* 0x00000010a4694819 */ /* 0x000fc600000012a5 */
[----:B------:R-:W-:Y:S02]  /*3e70*/  FADD.FTZ R104, R141, -R104 ;  /* 0x800000688d687221 */ /* 0x000fe40000010000 */
[----:B------:R-:W-:Y:S02]  /*3e80*/  @P4 IMAD.U32 R105, R105, 0x10000, RZ ;  /* 0x0001000069694824 */ /* 0x000fe400078e00ff */
[----:B------:R-:W-:-:S04]  /*3e90*/  FMUL.FTZ R104, R9, R104 ;  /* 0x0000006809687220 */ /* 0x000fc80000410000 */
[----:B------:R-:W-:-:S07]  /*3ea0*/  @P4 FADD.FTZ R104, R104, R105 ;  /* 0x0000006968684221 */ /* 0x000fce0000010000 */
.L_x_150:
[----:B------:R-:W-:Y:S05]  /*3eb0*/  BSYNC B1 ;  /* 0x0000000000017941 */ /* 0x000fea0003800000 */
.L_x_148:
        /* <DEDUP_REMOVED lines=10> */
[----:B------:R-:W-:Y:S01]  /*3f60*/  SHF.L.U32 R104, R165, 0x10, RZ ;  /* 0x00000010a5687819 */ /* 0x000fe200000006ff */
[----:B------:R-:W-:Y:S06]  /*3f70*/  BRA `(.L_x_153) ;  /* 0x0000000000147947 */ /* 0x000fec0003800000 */
.L_x_152:
[----:B------:R-:W-:-:S04]  /*3f80*/  FFMA.FTZ R105, R139, R110, R107 ;  /* 0x0000006e8b697223 */ /* 0x000fc8000001006b */
[----:B------:R-:W-:Y:S01]  /*3f90*/  FADD.FTZ R104, R144, -R105 ;  /* 0x8000006990687221 */ /* 0x000fe20000010000 */
[----:B------:R-:W-:-:S03]  /*3fa0*/  @P4 IMAD.U32 R105, R165, 0x10000, RZ ;  /* 0x00010000a5694824 */ /* 0x000fc600078e00ff */
[----:B------:R-:W-:-:S04]  /*3fb0*/  FMUL.FTZ R104, R9, R104 ;  /* 0x0000006809687220 */ /* 0x000fc80000410000 */
[----:B------:R-:W-:-:S07]  /*3fc0*/  @P4 FADD.FTZ R104, R104, R105 ;  /* 0x0000006968684221 */ /* 0x000fce0000010000 */
.L_x_153:
[----:B------:R-:W-:Y:S05]  /*3fd0*/  BSYNC B1 ;  /* 0x0000000000017941 */ /* 0x000fea0003800000 */
.L_x_151:
        /* <DEDUP_REMOVED lines=8> */
[----:B------:R-:W-:Y:S01]  /*4060*/  MOV R104, RZ ;  /* 0x000000ff00687202 */ /* 0x000fe20000000f00 */
[----:B------:R-:W-:Y:S06]  /*4070*/  @!P4 BRA `(.L_x_156) ;  /* 0x000000000024c947 */ /* 0x000fec0003800000 */
[----:B------:R-:W-:-:S04]  /*4080*/  SHF.R.U32.HI R104, RZ, 0x10, R165 ;  /* 0x00000010ff687819 */ /* 0x000fc800000116a5 */
[----:B------:R-:W-:Y:S01]  /*4090*/  SHF.L.U32 R104, R104, 0x10, RZ ;  /* 0x0000001068687819 */ /* 0x000fe200000006ff */
[----:B------:R-:W-:Y:S06]  /*40a0*/  BRA `(.L_x_156) ;  /* 0x0000000000187947 */ /* 0x000fec0003800000 */
.L_x_155:
[----:B------:R-:W-:Y:S01]  /*40b0*/  FFMA.FTZ R104, R146, R110, R107 ;  /* 0x0000006e92687223 */ /* 0x000fe2000001006b */
[----:B------:R-:W-:-:S03]  /*40c0*/  @P4 SHF.R.U32.HI R105, RZ, 0x10, R165 ;  /* 0x00000010ff694819 */ /* 0x000fc600000116a5 */
[----:B------:R-:W-:Y:S02]  /*40d0*/  FADD.FTZ R104, R143, -R104 ;  /* 0x800000688f687221 */ /* 0x000fe40000010000 */
[----:B------:R-:W-:Y:S02]  /*40e0*/  @P4 IMAD.U32 R105, R105, 0x10000, RZ ;  /* 0x0001000069694824 */ /* 0x000fe400078e00ff */
[----:B------:R-:W-:-:S04]  /*40f0*/  FMUL.FTZ R104, R9, R104 ;  /* 0x0000006809687220 */ /* 0x000fc80000410000 */
[----:B------:R-:W-:-:S07]  /*4100*/  @P4 FADD.FTZ R104, R104, R105 ;  /* 0x0000006968684221 */ /* 0x000fce0000010000 */
.L_x_156:
[----:B------:R-:W-:Y:S05]  /*4110*/  BSYNC B1 ;  /* 0x0000000000017941 */ /* 0x000fea0003800000 */
.L_x_154:
        /* <DEDUP_REMOVED lines=15> */
.L_x_157:
        /* <DEDUP_REMOVED lines=10> */
.L_x_159:
[----:B------:R-:W-:Y:S05]  /*42b0*/  BSYNC B1 ;  /* 0x0000000000017941 */ /* 0x000fea0003800000 */
.L_x_158:
[----:B------:R-:W-:Y:S02]  /*42c0*/  IADD3 R8, R8, 0x100, RZ ;  /* 0x0000010008087810 */ /* 0x000fe40007ffe0ff */
[----:B------:R-:W-:-:S07]  /*42d0*/  IADD3 R109, R109, 0x100, RZ ;  /* 0x000001006d6d7810 */ /* 0x000fce0007ffe0ff */
.L_x_144:
[----:B------:R-:W-:Y:S05]  /*42e0*/  BSYNC B0 ;  /* 0x0000000000007941 */ /* 0x000fea0003800000 */
.L_x_143:
        /* <DEDUP_REMOVED lines=14> */
.L_x_163:
[----:B------:R-:W-:Y:S01]  /*43d0*/  UISETP.NE.U32.AND UP0, UPT, UR14, URZ, UPT ;  /* 0x0000003f0e00728c */ /* 0x000fe2000bf05070 */
[----:B------:R-:W-:-:S03]  /*43e0*/  FFMA.FTZ R105, R145, R110, R107 ;  /* 0x0000006e91697223 */ /* 0x000fc6000001006b */
[----:B------:R-:W-:Y:S01]  /*43f0*/  UISETP.NE.AND.EX UP0, UPT, UR15, URZ, UPT, UP0 ;  /* 0x0000003f0f00728c */ /* 0x000fe2000bf05300 */
[----:B------:R-:W-:-:S04]  /*4400*/  FADD.FTZ R104, R150, -R105 ;  /* 0x8000006996687221 */ /* 0x000fc80000010000 */
[----:B------:R-:W-:Y:S01]  /*4410*/  FMUL.FTZ R104, R9, R104 ;  /* 0x0000006809687220 */ /* 0x000fe20000410000 */
[----:B------:R-:W-:-:S13]  /*4420*/  PLOP3.LUT P4, PT, PT, PT, UP0, 0x80, 0x0 ;  /* 0x000000000000781c */ /* 0x000fda0003f8f008 */
[----:B------:R-:W-:-:S05]  /*4430*/  @P4 SHF.L.U32 R105, R162, 0x10, RZ ;  /* 0x00000010a2694819 */ /* 0x000fca00000006ff */
[----:B------:R-:W-:-:S07]  /*4440*/  @P4 FADD.FTZ R104, R104, R105 ;  /* 0x0000006968684221 */ /* 0x000fce0000010000 */
.L_x_164:
[----:B------:R-:W-:Y:S05]  /*4450*/  BSYNC B1 ;  /* 0x0000000000017941 */ /* 0x000fea0003800000 */
.L_x_162:
        /* <DEDUP_REMOVED lines=10> */
[----:B------:R-:W-:Y:S01]  /*4500*/  IMAD.MOV.U32 R104, RZ, RZ, RZ ;  /* 0x000000ffff687224 */ /* 0x000fe200078e00ff */
[----:B------:R-:W-:Y:S06]  /*4510*/  @!P4 BRA `(.L_x_167) ;  /* 0x000000000024c947 */ /* 0x000fec0003800000 */
[----:B------:R-:W-:-:S04]  /*4520*/  SHF.R.U64 R104, R162, 0x10, R163 ;  /* 0x00000010a2687819 */ /* 0x000fc800000012a3 */
[----:B------:R-:W-:Y:S01]  /*4530*/  SHF.L.U32 R104, R104, 0x10, RZ ;  /* 0x0000001068687819 */ /* 0x000fe200000006ff */
[----:B------:R-:W-:Y:S06]  /*4540*/  BRA `(.L_x_167) ;  /* 0x0000000000187947 */ /* 0x000fec0003800000 */
.L_x_166:
[----:B------:R-:W-:Y:S01]  /*4550*/  FFMA.FTZ R104, R148, R110, R107 ;  /* 0x0000006e94687223 */ /* 0x000fe2000001006b */
[----:B------:R-:W-:-:S03]  /*4560*/  @P4 SHF.R.U64 R105, R162, 0x10, R163 ;  /* 0x00000010a2694819 */ /* 0x000fc600000012a3 */
[----:B------:R-:W-:Y:S01]  /*4570*/  FADD.FTZ R104, R149, -R104 ;  /* 0x8000006895687221 */ /* 0x000fe20000010000 */
[----:B------:R-:W-:-:S03]  /*4580*/  @P4 SHF.L.U32 R105, R105, 0x10, RZ ;  /* 0x0000001069694819 */ /* 0x000fc600000006ff */
[----:B------:R-:W-:-:S04]  /*4590*/  FMUL.FTZ R104, R9, R104 ;  /* 0x0000006809687220 */ /* 0x000fc80000410000 */
[----:B------:R-:W-:-:S07]  /*45a0*/  @P4 FADD.FTZ R104, R104, R105 ;  /* 0x0000006968684221 */ /* 0x000fce0000010000 */
.L_x_167:
[----:B------:R-:W-:Y:S05]  /*45b0*/  BSYNC B1 ;  /* 0x0000000000017941 */ /* 0x000fea0003800000 */
.L_x_165:
        /* <DEDUP_REMOVED lines=12> */
.L_x_169:
[----:B------:R-:W-:-:S04]  /*4680*/  FFMA.FTZ R105, R147, R110, R107 ;  /* 0x0000006e93697223 */ /* 0x000fc8000001006b */
[----:B------:R-:W-:Y:S01]  /*4690*/  FADD.FTZ R104, R152, -R105 ;  /* 0x8000006998687221 */ /* 0x000fe20000010000 */
[----:B------:R-:W-:-:S03]  /*46a0*/  @P4 SHF.L.U32 R105, R163, 0x10, RZ ;  /* 0x00000010a3694819 */ /* 0x000fc600000006ff */
[----:B------:R-:W-:-:S04]  /*46b0*/  FMUL.FTZ R104, R9, R104 ;  /* 0x0000006809687220 */ /* 0x000fc80000410000 */
[----:B------:R-:W-:-:S07]  /*46c0*/  @P4 FADD.FTZ R104, R104, R105 ;  /* 0x0000006968684221 */ /* 0x000fce0000010000 */
.L_x_170:
[----:B------:R-:W-:Y:S05]  /*46d0*/  BSYNC B1 ;  /* 0x0000000000017941 */ /* 0x000fea0003800000 */
.L_x_168:
        /* <DEDUP_REMOVED lines=10> */
[----:B------:R-:W-:-:S04]  /*4780*/  SHF.R.U32.HI R104, RZ, 0x10, R163 ;  /* 0x00000010ff687819 */ /* 0x000fc800000116a3 */
[----:B------:R-:W-:Y:S01]  /*4790*/  SHF.L.U32 R104, R104, 0x10, RZ ;  /* 0x0000001068687819 */ /* 0x000fe200000006ff */
[----:B------:R-:W-:Y:S06]  /*47a0*/  BRA `(.L_x_173) ;  /* 0x0000000000187947 */ /* 0x000fec0003800000 */
.L_x_172:
[----:B------:R-:W-:Y:S01]  /*47b0*/  FFMA.FTZ R104, R154, R110, R107 ;  /* 0x0000006e9a687223 */ /* 0x000fe2000001006b */
[----:B------:R-:W-:-:S03]  /*47c0*/  @P4 SHF.R.U32.HI R105, RZ, 0x10, R163 ;  /* 0x00000010ff694819 */ /* 0x000fc600000116a3 */
[----:B------:R-:W-:Y:S01]  /*47d0*/  FADD.FTZ R104, R151, -R104 ;  /* 0x8000006897687221 */ /* 0x000fe20000010000 */
[----:B------:R-:W-:-:S03]  /*47e0*/  @P4 SHF.L.U32 R105, R105, 0x10, RZ ;  /* 0x0000001069694819 */ /* 0x000fc600000006ff */
[----:B------:R-:W-:-:S04]  /*47f0*/  FMUL.FTZ R104, R9, R104 ;  /* 0x0000006809687220 */ /* 0x000fc80000410000 */
[----:B------:R-:W-:-:S07]  /*4800*/  @P4 FADD.FTZ R104, R104, R105 ;  /* 0x0000006968684221 */ /* 0x000fce0000010000 */
.L_x_173:
[----:B------:R-:W-:Y:S05]  /*4810*/  BSYNC B1 ;  /* 0x0000000000017941 */ /* 0x000fea0003800000 */
.L_x_171:
        /* <DEDUP_REMOVED lines=15> */
.L_x_174:
        /* <DEDUP_REMOVED lines=10> */
.L_x_176:
[----:B------:R-:W-:Y:S05]  /*49b0*/  BSYNC B1 ;  /* 0x0000000000017941 */ /* 0x000fea0003800000 */
.L_x_175:
[----:B------:R-:W-:Y:S01]  /*49c0*/  VIADD R8, R8, 0x100 ;  /* 0x0000010008087836 */ /* 0x000fe20000000000 */
[----:B------:R-:W-:-:S07]  /*49d0*/  IADD3 R109, R109, 0x100, RZ ;  /* 0x000001006d6d7810 */ /* 0x000fce0007ffe0ff */
.L_x_161:
[----:B------:R-:W-:Y:S05]  /*49e0*/  BSYNC B0 ;  /* 0x0000000000007941 */ /* 0x000fea0003800000 */
.L_x_160:
[----:B------:R-:W-:Y:S04]  /*49f0*/  BSSY B0, `(.L_x_177) ;  /* 0x000006e000007945 */ /* 0x000fe80003800000 */
[----:B------:R-:W-:Y:S05]  /*4a00*/  @!P0 BRA `(.L_x_178) ;  /* 0x0000000400b08947 */ /* 0x000fea0003800000 */
[----:B------:R-:W-:Y:S01]  /*4a10*/  ISETP.NE.AND P4, PT, R38, RZ, PT ;  /* 0x000000ff2600720c */ /* 0x000fe20003f85270 */
[----:B------:R-:W-:Y:S03]  /*4a20*/  BSSY B1, `(.L_x_179) ;  /* 0x0000012000017945 */ /* 0x000fe60003800000 */
[----:B01----:R-:W-:Y:S01]  /*4a30*/  FSEL R107, R108, RZ, !P4 ;  /* 0x000000ff6c6b7208 */ /* 0x003fe20006000000 */
[----:B------:R-:W-:Y:S08]  /*4a40*/  @P2 BRA `(.L_x_180) ;  /* 0x00000000001c2947 */ /* 0x000ff00003800000 */
[----:B------:R-:W-:Y:S01]  /*4a50*/  UISETP.NE.U32.AND UP0, UPT, UR14, URZ, UPT ;  /* 0x0000003f0e00728c */ /* 0x000fe2000bf05070 */
[----:B------:R-:W-:-:S03]  /*4a60*/  HFMA2.MMA R104, -RZ, RZ, 0, 0 ;  /* 0x00000000ff687435 */ /* 0x000fc600000001ff */
[----:B------:R-:W-:-:S06]  /*4a70*/  UISETP.NE.AND.EX UP0, UPT, UR15, URZ, UPT, UP0 ;  /* 0x0000003f0f00728c */ /* 0x000fcc000bf05300 */
[----:B------:R-:W-:-:S13]  /*4a80*/  PLOP3.LUT P4, PT, PT, PT, UP0, 0x80, 0x0 ;  /* 0x000000000000781c */ /* 0x000fda0003f8f008 */
[----:B------:R-:W-:Y:S05]  /*4a90*/  @!P4 BRA `(.L_x_181) ;  /* 0x000000000028c947 */ /* 0x000fea0003800000 */
[----:B------:R-:W-:Y:S01]  /*4aa0*/  IMAD.U32 R104, R160, 0x10000, RZ ;  /* 0x00010000a0687824 */ /* 0x000fe200078e00ff */
[----:B------:R-:W-:Y:S06]  /*4ab0*/  BRA `(.L_x_181) ;  /* 0x0000000000207947 */ /* 0x000fec0003800000 */
.L_x_180:
        /* <DEDUP_REMOVED lines=8> */
.L_x_181:
[----:B------:R-:W-:Y:S05]  /*4b40*/  BSYNC B1 ;  /* 0x0000000000017941 */ /* 0x000fea0003800000 */
.L_x_179:
        /* <DEDUP_REMOVED lines=15> */
.L_x_183:
[----:B------:R-:W-:Y:S01]  /*4c40*/  FFMA.FTZ R104, R170, R110, R107 ;  /* 0x0000006eaa687223 */ /* 0x000fe2000001006b */
[----:B------:R-:W-:-:S03]  /*4c50*/  @P4 SHF.R.U64 R105, R160, 0x10, R161 ;  /* 0x00000010a0694819 */ /* 0x000fc600000012a1 */
[----:B------:R-:W-:Y:S01]  /*4c60*/  FADD.FTZ R104, R171, -R104 ;  /* 0x80000068ab687221 */ /* 0x000fe20000010000 */
[----:B------:R-:W-:-:S03]  /*4c70*/  @P4 SHF.L.U32 R105, R105, 0x10, RZ ;  /* 0x0000001069694819 */ /* 0x000fc600000006ff */
[----:B------:R-:W-:-:S04]  /*4c80*/  FMUL.FTZ R104, R9, R104 ;  /* 0x0000006809687220 */ /* 0x000fc80000410000 */
[----:B------:R-:W-:-:S07]  /*4c90*/  @P4 FADD.FTZ R104, R104, R105 ;  /* 0x0000006968684221 */ /* 0x000fce0000010000 */
.L_x_184:
[----:B------:R-:W-:Y:S05]  /*4ca0*/  BSYNC B1 ;  /* 0x0000000000017941 */ /* 0x000fea0003800000 */
.L_x_182:
        /* <DEDUP_REMOVED lines=10> */
[----:B------:R-:W-:Y:S01]  /*4d50*/  IMAD.U32 R104, R161, 0x10000, RZ ;  /* 0x00010000a1687824 */ /* 0x000fe200078e00ff */
[----:B------:R-:W-:Y:S06]  /*4d60*/  BRA `(.L_x_187) ;  /* 0x0000000000147947 */ /* 0x000fec0003800000 */
.L_x_186:
[----:B------:R-:W-:-:S04]  /*4d70*/  FFMA.FTZ R105, R155, R110, R107 ;  /* 0x0000006e9b697223 */ /* 0x000fc8000001006b */
[----:B------:R-:W-:Y:S01]  /*4d80*/  FADD.FTZ R104, R174, -R105 ;  /* 0x80000069ae687221 */ /* 0x000fe20000010000 */
[----:B------:R-:W-:-:S03]  /*4d90*/  @P4 SHF.L.U32 R105, R161, 0x10, RZ ;  /* 0x00000010a1694819 */ /* 0x000fc600000006ff */
[----:B------:R-:W-:-:S04]  /*4da0*/  FMUL.FTZ R104, R9, R104 ;  /* 0x0000006809687220 */ /* 0x000fc80000410000 */
[----:B------:R-:W-:-:S07]  /*4db0*/  @P4 FADD.FTZ R104, R104, R105 ;  /* 0x0000006968684221 */ /* 0x000fce0000010000 */
.L_x_187:
[----:B------:R-:W-:Y:S05]  /*4dc0*/  BSYNC B1 ;  /* 0x0000000000017941 */ /* 0x000fea0003800000 */
.L_x_185:
        /* <DEDUP_REMOVED lines=10> */
[----:B------:R-:W-:-:S05]  /*4e70*/  SHF.R.U32.HI R104, RZ, 0x10, R161 ;  /* 0x00000010ff687819 */ /* 0x000fca00000116a1 */
[----:B------:R-:W-:Y:S01]  /*4e80*/  IMAD.U32 R104, R104, 0x10000, RZ ;  /* 0x0001000068687824 */ /* 0x000fe200078e00ff */
[----:B------:R-:W-:Y:S06]  /*4e90*/  BRA `(.L_x_190) ;  /* 0x0000000000187947 */ /* 0x000fec0003800000 */
.L_x_189:
[----:B------:R-:W-:Y:S01]  /*4ea0*/  FFMA.FTZ R104, R176, R110, R107 ;  /* 0x0000006eb0687223 */ /* 0x000fe2000001006b */
[----:B------:R-:W-:-:S03]  /*4eb0*/  @P4 SHF.R.U32.HI R105, RZ, 0x10, R161 ;  /* 0x00000010ff694819 */ /* 0x000fc600000116a1 */
[----:B------:R-:W-:Y:S01]  /*4ec0*/  FADD.FTZ R104, R173, -R104 ;  /* 0x80000068ad687221 */ /* 0x000fe20000010000 */
[----:B------:R-:W-:-:S03]  /*4ed0*/  @P4 SHF.L.U32 R105, R105, 0x10, RZ ;  /* 0x0000001069694819 */ /* 0x000fc600000006ff */
[----:B------:R-:W-:-:S04]  /*4ee0*/  FMUL.FTZ R104, R9, R104 ;  /* 0x0000006809687220 */ /* 0x000fc80000410000 */
[----:B------:R-:W-:-:S07]  /*4ef0*/  @P4 FADD.FTZ R104, R104, R105 ;  /* 0x0000006968684221 */ /* 0x000fce0000010000 */
.L_x_190:
[----:B------:R-:W-:Y:S05]  /*4f00*/  BSYNC B1 ;  /* 0x0000000000017941 */ /* 0x000fea0003800000 */
.L_x_188:
        /* <DEDUP_REMOVED lines=15> */
.L_x_191:
        /* <DEDUP_REMOVED lines=10> */
.L_x_193:
[----:B------:R-:W-:Y:S05]  /*50a0*/  BSYNC B1 ;  /* 0x0000000000017941 */ /* 0x000fea0003800000 */
.L_x_192:
[----:B------:R-:W-:Y:S01]  /*50b0*/  IADD3 R8, R8, 0x100, RZ ;  /* 0x0000010008087810 */ /* 0x000fe20007ffe0ff */
[----:B------:R-:W-:-:S07]  /*50c0*/  VIADD R109, R109, 0x100 ;  /* 0x000001006d6d7836 */ /* 0x000fce0000000000 */
.L_x_178:
[----:B------:R-:W-:Y:S05]  /*50d0*/  BSYNC B0 ;  /* 0x0000000000007941 */ /* 0x000fea0003800000 */
.L_x_177:
        /* <DEDUP_REMOVED lines=11> */
[----:B------:R-:W-:Y:S01]  /*5190*/  SHF.L.U32 R104, R158, 0x10, RZ ;  /* 0x000000109e687819 */ /* 0x000fe200000006ff */
[----:B------:R-:W-:Y:S06]  /*51a0*/  BRA `(.L_x_198) ;  /* 0x0000000000207947 */ /* 0x000fec0003800000 */
.L_x_197:
        /* <DEDUP_REMOVED lines=8> */
.L_x_198:
[----:B------:R-:W-:Y:S05]  /*5230*/  BSYNC B1 ;  /* 0x0000000000017941 */ /* 0x000fea0003800000 */
.L_x_196:
        /* <DEDUP_REMOVED lines=15> */
.L_x_200:
[----:B------:R-:W-:Y:S01]  /*5330*/  FFMA.FTZ R104, R180, R110, R107 ;  /* 0x0000006eb4687223 */ /* 0x000fe2000001006b */
[----:B------:R-:W-:-:S03]  /*5340*/  @P4 SHF.R.U64 R105, R158, 0x10, R159 ;  /* 0x000000109e694819 */ /* 0x000fc6000000129f */
[----:B------:R-:W-:Y:S02]  /*5350*/  FADD.FTZ R104, R181, -R104 ;  /* 0x80000068b5687221 */ /* 0x000fe40000010000 */
[----:B------:R-:W-:Y:S02]  /*5360*/  @P4 IMAD.U32 R105, R105, 0x10000, RZ ;  /* 0x0001000069694824 */ /* 0x000fe400078e00ff */
[----:B------:R-:W-:-:S04]  /*5370*/  FMUL.FTZ R104, R9, R104 ;  /* 0x0000006809687220 */ /* 0x000fc80000410000 */
[----:B------:R-:W-:-:S07]  /*5380*/  @P4 FADD.FTZ R104, R104, R105 ;  /* 0x0000006968684221 */ /* 0x000fce0000010000 */
.L_x_201:
[----:B------:R-:W-:Y:S05]  /*5390*/  BSYNC B1 ;  /* 0x0000000000017941 */ /* 0x000fea0003800000 */
.L_x_199:
        /* <DEDUP_REMOVED lines=12> */
.L_x_203:
[----:B------:R-:W-:-:S04]  /*5460*/  FFMA.FTZ R105, R177, R110, R107 ;  /* 0x0000006eb1697223 */ /* 0x000fc8000001006b */
[----:B------:R-:W-:Y:S01]  /*5470*/  FADD.FTZ R104, R184, -R105 ;  /* 0x80000069b8687221 */ /* 0x000fe20000010000 */
[----:B------:R-:W-:-:S03]  /*5480*/  @P4 IMAD.U32 R105, R159, 0x10000, RZ ;  /* 0x000100009f694824 */ /* 0x000fc600078e00ff */
[----:B------:R-:W-:-:S04]  /*5490*/  FMUL.FTZ R104, R9, R104 ;  /* 0x0000006809687220 */ /* 0x000fc80000410000 */
[----:B------:R-:W-:-:S07]  /*54a0*/  @P4 FADD.FTZ R104, R104, R105 ;  /* 0x0000006968684221 */ /* 0x000fce0000010000 */
.L_x_204:
[----:B------:R-:W-:Y:S05]  /*54b0*/  BSYNC B1 ;  /* 0x0000000000017941 */ /* 0x000fea0003800000 */
.L_x_202:
        /* <DEDUP_REMOVED lines=13> */
.L_x_206:
[----:B------:R-:W-:Y:S01]  /*5590*/  FFMA.FTZ R104, R186, R110, R107 ;  /* 0x0000006eba687223 */ /* 0x000fe2000001006b */
[----:B------:R-:W-:-:S03]  /*55a0*/  @P4 SHF.R.U32.HI R105, RZ, 0x10, R159 ;  /* 0x00000010ff694819 */ /* 0x000fc6000001169f */
[----:B------:R-:W-:Y:S02]  /*55b0*/  FADD.FTZ R104, R183, -R104 ;  /* 0x80000068b7687221 */ /* 0x000fe40000010000 */
[----:B------:R-:W-:Y:S02]  /*55c0*/  @P4 IMAD.U32 R105, R105, 0x10000, RZ ;  /* 0x0001000069694824 */ /* 0x000fe400078e00ff */
[----:B------:R-:W-:-:S04]  /*55d0*/  FMUL.FTZ R104, R9, R104 ;  /* 0x0000006809687220 */ /* 0x000fc80000410000 */
[----:B------:R-:W-:-:S07]  /*55e0*/  @P4 FADD.FTZ R104, R104, R105 ;  /* 0x0000006968684221 */ /* 0x000fce0000010000 */
.L_x_207:
[----:B------:R-:W-:Y:S05]  /*55f0*/  BSYNC B1 ;  /* 0x0000000000017941 */ /* 0x000fea0003800000 */
.L_x_205:
        /* <DEDUP_REMOVED lines=15> */
.L_x_208:
        /* <DEDUP_REMOVED lines=10> */
.L_x_210:
[----:B------:R-:W-:Y:S05]  /*5790*/  BSYNC B1 ;  /* 0x0000000000017941 */ /* 0x000fea0003800000 */
.L_x_209:
[----:B------:R-:W-:Y:S02]  /*57a0*/  IADD3 R8, R8, 0x100, RZ ;  /* 0x0000010008087810 */ /* 0x000fe40007ffe0ff */
[----:B------:R-:W-:-:S07]  /*57b0*/  IADD3 R109, R109, 0x100, RZ ;  /* 0x000001006d6d7810 */ /* 0x000fce0007ffe0ff */
.L_x_195:
[----:B------:R-:W-:Y:S05]  /*57c0*/  BSYNC B0 ;  /* 0x0000000000007941 */ /* 0x000fea0003800000 */
.L_x_194:
        /* <DEDUP_REMOVED lines=14> */
.L_x_214:
        /* <DEDUP_REMOVED lines=8> */
.L_x_215:
[----:B------:R-:W-:Y:S05]  /*5930*/  BSYNC B1 ;  /* 0x0000000000017941 */ /* 0x000fea0003800000 */
.L_x_213:
        /* <DEDUP_REMOVED lines=15> */
.L_x_217:
[----:B------:R-:W-:Y:S01]  /*5a30*/  FFMA.FTZ R104, R188, R110, R107 ;  /* 0x0000006ebc687223 */ /* 0x000fe2000001006b */
[----:B------:R-:W-:-:S03]  /*5a40*/  @P4 SHF.R.U64 R105, R156, 0x10, R157 ;  /* 0x000000109c694819 */ /* 0x000fc6000000129d */
[----:B------:R-:W-:Y:S01]  /*5a50*/  FADD.FTZ R104, R187, -R104 ;  /* 0x80000068bb687221 */ /* 0x000fe20000010000 */
[----:B------:R-:W-:-:S03]  /*5a60*/  @P4 SHF.L.U32 R105, R105, 0x10, RZ ;  /* 0x0000001069694819 */ /* 0x000fc600000006ff */
[----:B------:R-:W-:-:S04]  /*5a70*/  FMUL.FTZ R104, R9, R104 ;  /* 0x0000006809687220 */ /* 0x000fc80000410000 */
[----:B------:R-:W-:-:S07]  /*5a80*/  @P4 FADD.FTZ R104, R104, R105 ;  /* 0x0000006968684221 */ /* 0x000fce0000010000 */
.L_x_218:
[----:B------:R-:W-:Y:S05]  /*5a90*/  BSYNC B1 ;  /* 0x0000000000017941 */ /* 0x000fea0003800000 */
.L_x_216:
        /* <DEDUP_REMOVED lines=12> */
.L_x_220:
[----:B------:R-:W-:-:S04]  /*5b60*/  FFMA.FTZ R105, R189, R110, R107 ;  /* 0x0000006ebd697223 */ /* 0x000fc8000001006b */
[----:B------:R-:W-:Y:S01]  /*5b70*/  FADD.FTZ R104, R192, -R105 ;  /* 0x80000069c0687221 */ /* 0x000fe20000010000 */
[----:B------:R-:W-:-:S03]  /*5b80*/  @P4 SHF.L.U32 R105, R157, 0x10, RZ ;  /* 0x000000109d694819 */ /* 0x000fc600000006ff */
[----:B------:R-:W-:-:S04]  /*5b90*/  FMUL.FTZ R104, R9, R104 ;  /* 0x0000006809687220 */ /* 0x000fc80000410000 */
[----:B------:R-:W-:-:S07]  /*5ba0*/  @P4 FADD.FTZ R104, R104, R105 ;  /* 0x0000006968684221 */ /* 0x000fce0000010000 */
.L_x_221:
[----:B------:R-:W-:Y:S05]  /*5bb0*/  BSYNC B1 ;  /* 0x0000000000017941 */ /* 0x000fea0003800000 */
.L_x_219:
        /* <DEDUP_REMOVED lines=13> */
.L_x_223:
[----:B------:R-:W-:Y:S01]  /*5c90*/  FFMA.FTZ R110, R194, R110, R107 ;  /* 0x0000006ec26e7223 */ /* 0x000fe2000001006b */
[----:B------:R-:W-:-:S03]  /*5ca0*/  @P4 SHF.R.U32.HI R104, RZ, 0x10, R157 ;  /* 0x00000010ff684819 */ /* 0x000fc6000001169d */
[----:B------:R-:W-:Y:S01]  /*5cb0*/  FADD.FTZ R110, R191, -R110 ;  /* 0x8000006ebf6e7221 */ /* 0x000fe20000010000 */
[----:B------:R-:W-:-:S03]  /*5cc0*/  @P4 SHF.L.U32 R104, R104, 0x10, RZ ;  /* 0x0000001068684819 */ /* 0x000fc600000006ff */
[----:B------:R-:W-:-:S04]  /*5cd0*/  FMUL.FTZ R9, R9, R110 ;  /* 0x0000006e09097220 */ /* 0x000fc80000410000 */
[----:B------:R-:W-:-:S07]  /*5ce0*/  @P4 FADD.FTZ R9, R9, R104 ;  /* 0x0000006809094221 */ /* 0x000fce0000010000 */
.L_x_224:
[----:B------:R-:W-:Y:S05]  /*5cf0*/  BSYNC B1 ;  /* 0x0000000000017941 */ /* 0x000fea0003800000 */
.L_x_222:
        /* <DEDUP_REMOVED lines=14> */
.L_x_225:
        /* <DEDUP_REMOVED lines=10> */
.L_x_212:
[----:B------:R-:W-:Y:S05]  /*5e80*/  BSYNC B0 ;  /* 0x0000000000007941 */ /* 0x000fea0003800000 */
.L_x_211:
[----:B------:R-:W-:Y:S01]  /*5e90*/  ISETP.NE.AND P2, PT, R193, RZ, PT ;  /* 0x000000ffc100720c */ /* 0x000fe20003f45270 */
[----:B------:R-:W-:-:S03]  /*5ea0*/  VIADD R39, R39, UR12 ;  /* 0x0000000c27277c36 */ /* 0x000fc60008000000 */
[----:B------:R-:W-:Y:S02]  /*5eb0*/  SEL R110, RZ, 0x1, P2 ;  /* 0x00000001ff6e7807 */ /* 0x000fe40001000000 */
[----:B------:R-:W-:-:S13]  /*5ec0*/  ISETP.GE.AND P2, PT, R39, UR13, PT ;  /* 0x0000000d27007c0c */ /* 0x000fda000bf46270 */
[----:B------:R-:W-:Y:S05]  /*5ed0*/  @!P2 BRA `(.L_x_226) ;  /* 0xffffffa800a8a947 */ /* 0x000fea000383ffff */
.L_x_74:
[----:B------:R-:W-:Y:S01]  /*5ee0*/  ISETP.NE.AND P2, PT, R0, RZ, PT ;  /* 0x000000ff0000720c */ /* 0x000fe20003f45270 */
[----:B------:R-:W3:Y:S01]  /*5ef0*/  S2UR UR6, SR_CTAID.X ;  /* 0x00000000000679c3 */ /* 0x000ee20000002500 */
[----:B------:R-:W3:Y:S01]  /*5f00*/  S2R R0, SR_TID.X ;  /* 0x0000000000007919 */ /* 0x000ee20000002100 */
[----:B------:R-:W-:Y:S02]  /*5f10*/  ISETP.NE.AND P6, PT, R7, RZ, PT ;  /* 0x000000ff0700720c */ /* 0x000fe40003fc5270 */
[----:B------:R-:W-:Y:S02]  /*5f20*/  ISETP.NE.AND P5, PT, R6, RZ, PT ;  /* 0x000000ff0600720c */ /* 0x000fe40003fa5270 */
[----:B------:R-:W-:Y:S02]  /*5f30*/  ISETP.NE.AND P4, PT, R5, RZ, PT ;  /* 0x000000ff0500720c */ /* 0x000fe40003f85270 */
[----:B------:R-:W-:Y:S01]  /*5f40*/  ISETP.NE.AND P3, PT, R4, RZ, PT ;  /* 0x000000ff0400720c */ /* 0x000fe20003f65270 */
[----:B-----5:R-:W4:Y:S08]  /*5f50*/  @P0 LDC.64 R18, c[0x0][0x2d0] ;  /* 0x0000b400ff120b82 */ /* 0x020f300000000a00 */
[----:B------:R-:W0:Y:S08]  /*5f60*/  @P6 LDC.64 R2, c[0x0][0x2d0] ;  /* 0x0000b400ff026b82 */ /* 0x000e300000000a00 */
[----:B------:R-:W1:Y:S08]  /*5f70*/  @P6 LDC.64 R4, c[0x0][0x2d8] ;  /* 0x0000b600ff046b82 */ /* 0x000e700000000a00 */
[----:B------:R-:W4:Y:S01]  /*5f80*/  @P5 LDC.64 R6, c[0x0][0x2d0] ;  /* 0x0000b400ff065b82 */ /* 0x000f220000000a00 */
[----:B---3--:R-:W-:-:S05]  /*5f90*/  LEA.HI R15, R0, UR6, RZ, 0x18 ;  /* 0x00000006000f7c11 */ /* 0x008fca000f8fc0ff */
[----:B------:R-:W-:Y:S02]  /*5fa0*/  IMAD R15, R15, R42, RZ ;  /* 0x0000002a0f0f7224 */ /* 0x000fe400078e02ff */
[----:B--2---:R-:W2:Y:S03]  /*5fb0*/  @P5 LDC.64 R8, c[0x0][0x2d8] ;  /* 0x0000b600ff085b82 */ /* 0x004ea60000000a00 */
[----:B------:R-:W-:-:S05]  /*5fc0*/  LEA.HI R27, R15, R40, RZ, 0x1e ;  /* 0x000000280f1b7211 */ /* 0x000fca00078ff0ff */
[----:B------:R-:W3:Y:S01]  /*5fd0*/  @P4 LDC.64 R10, c[0x0][0x2d0] ;  /* 0x0000b400ff0a4b82 */ /* 0x000ee20000000a00 */
[----:B0-----:R-:W-:-:S04]  /*5fe0*/  @P6 IMAD.WIDE.U32 R2, R27, 0x10, R2 ;  /* 0x000000101b026825 */ /* 0x001fc800078e0002 */
[C---:B-1----:R-:W-:Y:S01]  /*5ff0*/  @P6 IMAD.WIDE.U32 R4, R27.reuse, 0x10, R4 ;  /* 0x000000101b046825 */ /* 0x042fe200078e0004 */
[----:B------:R-:W-:Y:S01]  /*6000*/  @P6 IADD3 R27, R27, 0x100, RZ ;  /* 0x000001001b1b6810 */ /* 0x000fe20007ffe0ff */
[----:B------:R0:W-:Y:S01]  /*6010*/  @P6 STG.E.128 desc[UR4][R2.64], R72 ;  /* 0x0000004802006986 */ /* 0x0001e2000c101d04 */
[----:B------:R-:W1:Y:S03]  /*6020*/  @P4 LDC.64 R12, c[0x0][0x2d8] ;  /* 0x0000b600ff0c4b82 */ /* 0x000e660000000a00 */
[C---:B----4-:R-:W-:Y:S01]  /*6030*/  @P5 IMAD.WIDE.U32 R6, R27.reuse, 0x10, R6 ;  /* 0x000000101b065825 */ /* 0x050fe200078e0006 */
[----:B------:R0:W-:Y:S04]  /*6040*/  @P6 STG.E.128 desc[UR4][R4.64], R100 ;  /* 0x0000006404006986 */ /* 0x0001e8000c101d04 */
[----:B------:R-:W4:Y:S01]  /*6050*/  @P3 LDC.64 R14, c[0x0][0x2d0] ;  /* 0x0000b400ff0e3b82 */ /* 0x000f220000000a00 */
[C---:B--2---:R-:W-:Y:S01]  /*6060*/  @P5 IMAD.WIDE.U32 R8, R27.reuse, 0x10, R8 ;  /* 0x000000101b085825 */ /* 0x044fe200078e0008 */
[----:B------:R-:W-:Y:S01]  /*6070*/  @P5 IADD3 R27, R27, 0x100, RZ ;  /* 0x000001001b1b5810 */ /* 0x000fe20007ffe0ff */
[----:B------:R0:W-:Y:S04]  /*6080*/  @P5 STG.E.128 desc[UR4][R6.64], R68 ;  /* 0x0000004406005986 */ /* 0x0001e8000c101d04 */
[----:B------:R0:W-:Y:S01]  /*6090*/  @P5 STG.E.128 desc[UR4][R8.64], R96 ;  /* 0x0000006008005986 */ /* 0x0001e2000c101d04 */
[----:B------:R-:W2:Y:S01]  /*60a0*/  @P3 LDC.64 R16, c[0x0][0x2d8] ;  /* 0x0000b600ff103b82 */ /* 0x000ea20000000a00 */
[----:B---3--:R-:W-:-:S05]  /*60b0*/  @P4 IMAD.WIDE.U32 R10, R27, 0x10, R10 ;  /* 0x000000101b0a4825 */ /* 0x008fca00078e000a */
[----:B------:R0:W-:Y:S02]  /*60c0*/  @P4 STG.E.128 desc[UR4][R10.64], R64 ;  /* 0x000000400a004986 */ /* 0x0001e4000c101d04 */
[----:B------:R-:W3:Y:S01]  /*60d0*/  @P0 LDC.64 R20, c[0x0][0x2d8] ;  /* 0x0000b600ff140b82 */ /* 0x000ee20000000a00 */
[----:B-1----:R-:W-:-:S04]  /*60e0*/  @P4 IMAD.WIDE.U32 R12, R27, 0x10, R12 ;  /* 0x000000101b0c4825 */ /* 0x002fc800078e000c */
[----:B------:R-:W-:Y:S01]  /*60f0*/  @P4 VIADD R27, R27, 0x100 ;  /* 0x000001001b1b4836 */ /* 0x000fe20000000000 */
[----:B------:R0:W-:Y:S02]  /*6100*/  @P4 STG.E.128 desc[UR4][R12.64], R92 ;  /* 0x0000005c0c004986 */ /* 0x0001e4000c101d04 */
[----:B------:R-:W1:Y:S01]  /*6110*/  @P1 LDC.64 R22, c[0x0][0x2d0] ;  /* 0x0000b400ff161b82 */ /* 0x000e620000000a00 */
[----:B----4-:R-:W-:-:S05]  /*6120*/  @P3 IMAD.WIDE.U32 R14, R27, 0x10, R14 ;  /* 0x000000101b0e3825 */ /* 0x010fca00078e000e */
[----:B------:R0:W-:Y:S02]  /*6130*/  @P3 STG.E.128 desc[UR4][R14.64], R60 ;  /* 0x0000003c0e003986 */ /* 0x0001e4000c101d04 */
[----:B------:R-:W4:Y:S01]  /*6140*/  @P1 LDC.64 R24, c[0x0][0x2d8] ;  /* 0x0000b600ff181b82 */ /* 0x000f220000000a00 */
[C---:B--2---:R-:W-:Y:S01]  /*6150*/  @P3 IMAD.WIDE.U32 R16, R27.reuse, 0x10, R16 ;  /* 0x000000101b103825 */ /* 0x044fe200078e0010 */
[----:B------:R-:W-:-:S04]  /*6160*/  @P3 IADD3 R27, R27, 0x100, RZ ;  /* 0x000001001b1b3810 */ /* 0x000fc80007ffe0ff */
[----:B------:R0:W-:Y:S01]  /*6170*/  @P3 STG.E.128 desc[UR4][R16.64], R88 ;  /* 0x0000005810003986 */ /* 0x0001e2000c101d04 */
[----:B------:R-:W-:-:S04]  /*6180*/  @P0 IMAD.WIDE.U32 R18, R27, 0x10, R18 ;  /* 0x000000101b120825 */ /* 0x000fc800078e0012 */
[C---:B---3--:R-:W-:Y:S01]  /*6190*/  @P0 IMAD.WIDE.U32 R20, R27.reuse, 0x10, R20 ;  /* 0x000000101b140825 */ /* 0x048fe200078e0014 */
[----:B------:R-:W-:Y:S01]  /*61a0*/  @P0 IADD3 R27, R27, 0x100, RZ ;  /* 0x000001001b1b0810 */ /* 0x000fe20007ffe0ff */
[----:B------:R0:W-:Y:S04]  /*61b0*/  @P0 STG.E.128 desc[UR4][R18.64], R56 ;  /* 0x0000003812000986 */ /* 0x0001e8000c101d04 */
[C---:B-1----:R-:W-:Y:S01]  /*61c0*/  @P1 IMAD.WIDE.U32 R22, R27.reuse, 0x10, R22 ;  /* 0x000000101b161825 */ /* 0x042fe200078e0016 */
[----:B------:R0:W-:Y:S04]  /*61d0*/  @P0 STG.E.128 desc[UR4][R20.64], R84 ;  /* 0x0000005414000986 */ /* 0x0001e8000c101d04 */
[----:B------:R0:W-:Y:S01]  /*61e0*/  @P1 STG.E.128 desc[UR4][R22.64], R52 ;  /* 0x0000003416001986 */ /* 0x0001e2000c101d04 */
[----:B----4-:R-:W-:-:S05]  /*61f0*/  @P1 IMAD.WIDE.U32 R24, R27, 0x10, R24 ;  /* 0x000000101b181825 */ /* 0x010fca00078e0018 */
[----:B------:R0:W-:Y:S01]  /*6200*/  @P1 STG.E.128 desc[UR4][R24.64], R80 ;  /* 0x0000005018001986 */ /* 0x0001e2000c101d04 */
[----:B------:R-:W-:Y:S05]  /*6210*/  @!P2 EXIT ;  /* 0x000000000000a94d */ /* 0x000fea0003800000 */
[----:B0-----:R-:W0:Y:S01]  /*6220*/  LDC.64 R2, c[0x0][0x2d0] ;  /* 0x0000b400ff027b82 */ /* 0x001e220000000a00 */
[----:B------:R-:W-:-:S07]  /*6230*/  @P1 VIADD R27, R27, 0x100 ;  /* 0x000001001b1b1836 */ /* 0x000fce0000000000 */
[----:B------:R-:W1:Y:S01]  /*6240*/  LDC.64 R4, c[0x0][0x2d8] ;  /* 0x0000b600ff047b82 */ /* 0x000e620000000a00 */
[----:B0-----:R-:W-:-:S05]  /*6250*/  IMAD.WIDE.U32 R2, R27, 0x10, R2 ;  /* 0x000000101b027825 */ /* 0x001fca00078e0002 */
[----:B------:R-:W-:Y:S01]  /*6260*/  STG.E.128 desc[UR4][R2.64], R48 ;  /* 0x0000003002007986 */ /* 0x000fe2000c101d04 */
[----:B-1----:R-:W-:-:S05]  /*6270*/  IMAD.WIDE.U32 R4, R27, 0x10, R4 ;  /* 0x000000101b047825 */ /* 0x002fca00078e0004 */
[----:B------:R-:W-:Y:S01]  /*6280*/  STG.E.128 desc[UR4][R4.64], R76 ;  /* 0x0000004c04007986 */ /* 0x000fe2000c101d04 */
[----:B------:R-:W-:Y:S05]  /*6290*/  EXIT ;  /* 0x000000000000794d */ /* 0x000fea0003800000 */
.L_x_108:
[----:B------:R-:W-:Y:S01]  /*62a0*/  HFMA2.MMA R117, -RZ, RZ, 0, 9.5367431640625e-07 ;  /* 0x00000010ff757435 */ /* 0x000fe200000001ff */
[----:B------:R-:W-:Y:S01]  /*62b0*/  MOV R116, R111 ;  /* 0x0000006f00747202 */ /* 0x000fe20000000f00 */
[----:B------:R-:W-:Y:S01]  /*62c0*/  IMAD.MOV.U32 R118, RZ, RZ, 0x1f ;  /* 0x0000001fff767424 */ /* 0x000fe200078e00ff */
[----:B-----5:R-:W-:-:S08]  /*62d0*/  MOV R115, 0xffffffff ;  /* 0xffffffff00737802 */ /* 0x020fd00000000f00 */
[----:B0-----:R-:W-:Y:S05]  /*62e0*/  WARPSYNC.COLLECTIVE R115, `(.L_x_227) ;  /* 0x0000000073087348 */ /* 0x001fea0003c00000 */
[----:B------:R1:W2:Y:S02]  /*62f0*/  SHFL.DOWN P4, R179, R116, R117, R118 ;  /* 0x0800007574b37389 */ /* 0x0002a40000080076 */
[----:B012---:R-:W-:Y:S01]  /*6300*/  ENDCOLLECTIVE ;  /* 0x000000000000791b */ /* 0x007fe20003800000 */
.L_x_227:
[----:B------:R-:W-:Y:S01]  /*6310*/  IMAD.MOV.U32 R116, RZ, RZ, R114 ;  /* 0x000000ffff747224 */ /* 0x000fe200078e0072 */
[----:B------:R-:W-:-:S07]  /*6320*/  MOV R106, R179 ;  /* 0x000000b3006a7202 */ /* 0x000fce0000000f00 */
[----:B------:R-:W-:Y:S05]  /*6330*/  WARPSYNC.COLLECTIVE R115, `(.L_x_228) ;  /* 0x0000000073087348 */ /* 0x000fea0003c00000 */
[----:B------:R0:W1:Y:S02]  /*6340*/  SHFL.DOWN P4, R179, R116, R117, R118 ;  /* 0x0800007574b37389 */ /* 0x0000640000080076 */
[----:B01----:R-:W-:Y:S01]  /*6350*/  ENDCOLLECTIVE ;  /* 0x000000000000791b */ /* 0x003fe20003800000 */
.L_x_228:
[----:B------:R-:W-:-:S05]  /*6360*/  FADD.FTZ R106, R106, R111 ;  /* 0x0000006f6a6a7221 */ /* 0x000fca0000010000 */
[----:B------:R-:W-:Y:S01]  /*6370*/  MOV R116, R106 ;  /* 0x0000006a00747202 */ /* 0x000fe20000000f00 */
[----:B------:R-:W-:Y:S01]  /*6380*/  IMAD.MOV.U32 R117, RZ, RZ, 0x8 ;  /* 0x00000008ff757424 */ /* 0x000fe200078e00ff */
[----:B------:R-:W-:-:S07]  /*6390*/  MOV R107, R179 ;  /* 0x000000b3006b7202 */ /* 0x000fce0000000f00 */
[----:B------:R-:W-:Y:S05]  /*63a0*/  WARPSYNC.COLLECTIVE R115, `(.L_x_229) ;  /* 0x0000000073087348 */ /* 0x000fea0003c00000 */
[----:B------:R0:W1:Y:S02]  /*63b0*/  SHFL.DOWN P4, R179, R116, R117, R118 ;  /* 0x0800007574b37389 */ /* 0x0000640000080076 */
[----:B01----:R-:W-:Y:S01]  /*63c0*/  ENDCOLLECTIVE ;  /* 0x000000000000791b */ /* 0x003fe20003800000 */
.L_x_229:
[----:B------:R-:W-:-:S05]  /*63d0*/  FADD.FTZ R107, R107, R114 ;  /* 0x000000726b6b7221 */ /* 0x000fca0000010000 */
[----:B------:R-:W-:Y:S02]  /*63e0*/  MOV R116, R107 ;  /* 0x0000006b00747202 */ /* 0x000fe40000000f00 */
[----:B------:R-:W-:-:S07]  /*63f0*/  MOV R109, R179 ;  /* 0x000000b3006d7202 */ /* 0x000fce0000000f00 */
[----:B------:R-:W-:Y:S05]  /*6400*/  WARPSYNC.COLLECTIVE R115, `(.L_x_230) ;  /* 0x0000000073087348 */ /* 0x000fea0003c00000 */
[----:B------:R0:W1:Y:S02]  /*6410*/  SHFL.DOWN P4, R179, R116, R117, R118 ;  /* 0x0800007574b37389 */ /* 0x0000640000080076 */
[----:B01----:R-:W-:Y:S01]  /*6420*/  ENDCOLLECTIVE ;  /* 0x000000000000791b */ /* 0x003fe20003800000 */
.L_x_230:
[----:B------:R-:W-:Y:S01]  /*6430*/  FADD.FTZ R109, R106, R109 ;  /* 0x0000006d6a6d7221 */ /* 0x000fe20000010000 */
[----:B------:R-:W-:-:S04]  /*6440*/  HFMA2.MMA R117, -RZ, RZ, 0, 2.384185791015625e-07 ;  /* 0x00000004ff757435 */ /* 0x000fc800000001ff */
[----:B------:R-:W-:Y:S01]  /*6450*/  MOV R116, R109 ;  /* 0x0000006d00747202 */ /* 0x000fe20000000f00 */
[----:B------:R-:W-:-:S07]  /*6460*/  IMAD.MOV.U32 R108, RZ, RZ, R179 ;  /* 0x000000ffff6c7224 */ /* 0x000fce00078e00b3 */
[----:B------:R-:W-:Y:S05]  /*6470*/  WARPSYNC.COLLECTIVE R115, `(.L_x_231) ;  /* 0x0000000073087348 */ /* 0x000fea0003c00000 */
[----:B------:R0:W1:Y:S02]  /*6480*/  SHFL.DOWN P4, R179, R116, R117, R118 ;  /* 0x0800007574b37389 */ /* 0x0000640000080076 */
[----:B01----:R-:W-:Y:S01]  /*6490*/  ENDCOLLECTIVE ;  /* 0x000000000000791b */ /* 0x003fe20003800000 */
.L_x_231:
[----:B------:R-:W-:-:S05]  /*64a0*/  FADD.FTZ R108, R107, R108 ;  /* 0x0000006c6b6c7221 */ /* 0x000fca0000010000 */
[----:B------:R-:W-:Y:S01]  /*64b0*/  MOV R116, R108 ;  /* 0x0000006c00747202 */ /* 0x000fe20000000f00 */
[----:B------:R-:W-:-:S07]  /*64c0*/  IMAD.MOV.U32 R110, RZ, RZ, R179 ;  /* 0x000000ffff6e7224 */ /* 0x000fce00078e00b3 */
[----:B------:R-:W-:Y:S05]  /*64d0*/  WARPSYNC.COLLECTIVE R115, `(.L_x_232) ;  /* 0x0000000073087348 */ /* 0x000fea0003c00000 */
[----:B------:R0:W1:Y:S02]  /*64e0*/  SHFL.DOWN P4, R179, R116, R117, R118 ;  /* 0x0800007574b37389 */ /* 0x0000640000080076 */
[----:B01----:R-:W-:Y:S01]  /*64f0*/  ENDCOLLECTIVE ;  /* 0x000000000000791b */ /* 0x003fe20003800000 */
.L_x_232:
[----:B------:R-:W-:Y:S01]  /*6500*/  FADD.FTZ R110, R109, R110 ;  /* 0x0000006e6d6e7221 */ /* 0x000fe20000010000 */
[----:B------:R-:W-:-:S03]  /*6510*/  HFMA2.MMA R117, -RZ, RZ, 0, 1.1920928955078125e-07 ;  /* 0x00000002ff757435 */ /* 0x000fc600000001ff */
[----:B------:R-:W-:Y:S01]  /*6520*/  IMAD.MOV.U32 R116, RZ, RZ, R110 ;  /* 0x000000ffff747224 */ /* 0x000fe200078e006e */
[----:B------:R-:W-:-:S07]  /*6530*/  MOV R113, R179 ;  /* 0x000000b300717202 */ /* 0x000fce0000000f00 */
[----:B------:R-:W-:Y:S05]  /*6540*/  WARPSYNC.COLLECTIVE R115, `(.L_x_233) ;  /* 0x0000000073087348 */ /* 0x000fea0003c00000 */
[----:B------:R0:W1:Y:S02]  /*6550*/  SHFL.DOWN P4, R179, R116, R117, R118 ;  /* 0x0800007574b37389 */ /* 0x0000640000080076 */
[----:B01----:R-:W-:Y:S01]  /*6560*/  ENDCOLLECTIVE ;  /* 0x000000000000791b */ /* 0x003fe20003800000 */
.L_x_233:
[----:B------:R-:W-:-:S04]  /*6570*/  FADD.FTZ R113, R108, R113 ;  /* 0x000000716c717221 */ /* 0x000fc80000010000 */
[----:B------:R-:W-:Y:S01]  /*6580*/  IMAD.MOV.U32 R116, RZ, RZ, R113 ;  /* 0x000000ffff747224 */ /* 0x000fe200078e0071 */
[----:B------:R-:W-:-:S07]  /*6590*/  MOV R111, R179 ;  /* 0x000000b3006f7202 */ /* 0x000fce0000000f00 */
[----:B------:R-:W-:Y:S05]  /*65a0*/  WARPSYNC.COLLECTIVE R115, `(.L_x_234) ;  /* 0x0000000073087348 */ /* 0x000fea0003c00000 */
[----:B------:R0:W1:Y:S02]  /*65b0*/  SHFL.DOWN P4, R179, R116, R117, R118 ;  /* 0x0800007574b37389 */ /* 0x0000640000080076 */
[----:B01----:R-:W-:Y:S01]  /*65c0*/  ENDCOLLECTIVE ;  /* 0x000000000000791b */ /* 0x003fe20003800000 */
.L_x_234:
[----:B------:R-:W-:-:S05]  /*65d0*/  FADD.FTZ R111, R110, R111 ;  /* 0x0000006f6e6f7221 */ /* 0x000fca0000010000 */
[----:B------:R-:W-:Y:S01]  /*65e0*/  MOV R116, R111 ;  /* 0x0000006f00747202 */ /* 0x000fe20000000f00 */
[----:B------:R-:W-:Y:S01]  /*65f0*/  IMAD.MOV.U32 R117, RZ, RZ, 0x1 ;  /* 0x00000001ff757424 */ /* 0x000fe200078e00ff */
[----:B------:R-:W-:-:S07]  /*6600*/  MOV R112, R179 ;  /* 0x000000b300707202 */ /* 0x000fce0000000f00 */
[----:B------:R-:W-:Y:S05]  /*6610*/  WARPSYNC.COLLECTIVE R115, `(.L_x_235) ;  /* 0x0000000073087348 */ /* 0x000fea0003c00000 */
[----:B------:R0:W1:Y:S02]  /*6620*/  SHFL.DOWN P4, R179, R116, R117, R118 ;  /* 0x0800007574b37389 */ /* 0x0000640000080076 */
[----:B01----:R-:W-:Y:S01]  /*6630*/  ENDCOLLECTIVE ;  /* 0x000000000000791b */ /* 0x003fe20003800000 */
.L_x_235:
[----:B------:R-:W-:-:S05]  /*6640*/  FADD.FTZ R112, R113, R112 ;  /* 0x0000007071707221 */ /* 0x000fca0000010000 */
[----:B------:R-:W-:Y:S02]  /*6650*/  MOV R116, R112 ;  /* 0x0000007000747202 */ /* 0x000fe40000000f00 */
[----:B------:R-:W-:-:S07]  /*6660*/  MOV R178, R179 ;  /* 0x000000b300b27202 */ /* 0x000fce0000000f00 */
[----:B------:R-:W-:Y:S05]  /*6670*/  WARPSYNC.COLLECTIVE R115, `(.L_x_236) ;  /* 0x0000000073087348 */ /* 0x000fea0003c00000 */
[----:B------:R0:W1:Y:S02]  /*6680*/  SHFL.DOWN P4, R179, R116, R117, R118 ;  /* 0x0800007574b37389 */ /* 0x0000640000080076 */
[----:B01----:R-:W-:Y:S01]  /*6690*/  ENDCOLLECTIVE ;  /* 0x000000000000791b */ /* 0x003fe20003800000 */
.L_x_236:
[----:B------:R-:W-:Y:S05]  /*66a0*/  BRA `(.L_x_237) ;  /* 0xffffffc400147947 */ /* 0x000fea000383ffff */
.L_x_238:
        /* <DEDUP_REMOVED lines=13> */
.L_x_15164:


//--------------------- .text._ZN10layer_norm13ln_bwd_kernelINS_13Kernel_traitsI13__nv_bfloat16S2_S2_S2_fjLj7168ELj1ELj1ELj8ELj8ENS_18Kernel_traits_baseILj7168ES2_S2_S2_S2_fjLj256EEEEELb0ELb0ELb1ELb1EEEvNS_9BwdParamsE --------------------------
	.section	.text._ZN10layer_norm13ln_bwd_kernelINS_13Kernel_traitsI13__nv_bfloat16S2_S2_S2_fjLj7168ELj1ELj1ELj8ELj8ENS_18Kernel_traits_baseILj7168ES2_S2_S2_S2_fjLj256EEEEELb0ELb0ELb1ELb1EEEvNS_9BwdParamsE,"ax",@progbits
	.align	128
        .global         _ZN10layer_norm13ln_bwd_kernelINS_13Kernel_traitsI13__nv_bfloat16S2_S2_S2_fjLj7168ELj1ELj1ELj8ELj8ENS_18Kernel_traits_baseILj7168ES2_S2_S2_S2_fjLj256EEEEELb0ELb0ELb1ELb1EEEvNS_9BwdParamsE
        .type           _ZN10layer_norm13ln_bwd_kernelINS_13Kernel_traitsI13__nv_bfloat16S2_S2_S2_fjLj7168ELj1ELj1ELj8ELj8ENS_18Kernel_traits_baseILj7168ES2_S2_S2_S2_fjLj256EEEEELb0ELb0ELb1ELb1EEEvNS_9BwdParamsE,@function
        .size           _ZN10layer_norm13ln_bwd_kernelINS_13Kernel_traitsI13__nv_bfloat16S2_S2_S2_fjLj7168ELj1ELj1ELj8ELj8ENS_18Kernel_traits_baseILj7168ES2_S2_S2_S2_fjLj256EEEEELb0ELb0ELb1ELb1EEEvNS_9BwdParamsE,(.L_x_15165 - _ZN10layer_norm13ln_bwd_kernelINS_13Kernel_traitsI13__nv_bfloat16S2_S2_S2_fjLj7168ELj1ELj1ELj8ELj8ENS_18Kernel_traits_baseILj7168ES2_S2_S2_S2_fjLj256EEEEELb0ELb0ELb1ELb1EEEvNS_9BwdParamsE)
        .other          _ZN10layer_norm13ln_bwd_kernelINS_13Kernel_traitsI13__nv_bfloat16S2_S2_S2_fjLj7168ELj1ELj1ELj8ELj8ENS_18Kernel_traits_baseILj7168ES2_S2_S2_S2_fjLj256EEEEELb0ELb0ELb1ELb1EEEvNS_9BwdParamsE,@"STO_CUDA_ENTRY STV_DEFAULT"
_ZN10layer_norm13ln_bwd_kernelINS_13Kernel_traitsI13__nv_bfloat16S2_S2_S2_fjLj7168ELj1ELj1ELj8ELj8ENS_18Kernel_traits_baseILj7168ES2_S2_S2_S2_fjLj256EEEEELb0ELb0ELb1ELb1EEEvNS_9BwdParamsE:
.text._ZN10layer_norm13ln_bwd_kernelINS_13Kernel_traitsI13__nv_bfloat16S2_S2_S2_fjLj7168ELj1ELj1ELj8ELj8ENS_18Kernel_traits_baseILj7168ES2_S2_S2_S2_fjLj256EEEEELb0ELb0ELb1ELb1EEEvNS_9BwdParamsE:
[----:B------:R-:W-:Y:S01]  /*0000*/  LDC R1, c[0x0][0x28] ;  /* 0x00000a00ff017b82 */ /* 0x000fe20000000800 */
[----:B------:R-:W0:Y:S07]  /*0010*/  S2R R0, SR_TID.X ;  /* 0x0000000000007919 */ /* 0x000e2e0000002100 */
[----:B------:R-:W0:Y:S01]  /*0020*/  S2UR UR4, SR_CTAID.X ;  /* 0x00000000000479c3 */ /* 0x000e220000002500 */
[----:B------:R-:W-:Y:S01]  /*0030*/  ULDC UR8, c[0x0][0x290] ;  /* 0x0000a40000087ab9 */ /* 0x000fe20000000800 */
[----:B------:R-:W-:Y:S01]  /*0040*/  ULDC.64 UR14, c[0x0][0x2c8] ;  /* 0x0000b200000e7ab9 */ /* 0x000fe20000000a00 */
[----:B------:R-:W-:Y:S01]  /*0050*/  ULDC.64 UR10, c[0x0][0x308] ;  /* 0x0000c200000a7ab9 */ /* 0x000fe20000000a00 */
[----:B------:R-:W-:Y:S01]  /*0060*/  ULDC.64 UR12, c[0x0][0x210] ;  /* 0x00008400000c7ab9 */ /* 0x000fe20000000a00 */
[----:B0-----:R-:W-:Y:S01]  /*0070*/  LEA.HI R2, R0, UR4, RZ, 0x18 ;  /* 0x0000000400027c11 */ /* 0x001fe2000f8fc0ff */
[----:B------:R-:W-:-:S03]  /*0080*/  ULDC UR4, c[0x0][0x214] ;  /* 0x0000850000047ab9 */ /* 0x000fc60000000800 */
[----:B------:R-:W-:Y:S01]  /*0090*/  ISETP.GE.AND P0, PT, R2, UR4, PT ;  /* 0x0000000402007c0c */ /* 0x000fe2000bf06270 */
[----:B------:R-:W-:-:S12]  /*00a0*/  ULDC.64 UR4, c[0x0][0x208] ;  /* 0x0000820000047ab9 */ /* 0x000fd80000000a00 */
        /* <DEDUP_REMOVED lines=30> */
.L_x_239:
[----:B------:R-:W-:Y:S01]  /*0290*/  SHF.L.U32 R3, R0, 0x3, RZ ;  /* 0x0000000300037819 */ /* 0x000fe200000006ff */
[----:B------:R-:W-:Y:S01]  /*02a0*/  ULDC.64 UR6, c[0x0][0x260] ;  /* 0x0000980000067ab9 */ /* 0x000fe20000000a00 */
[----:B------:R-:W0:Y:S02]  /*02b0*/  LDC.U8 R18, c[0x0][0x2a0] ;  /* 0x0000a800ff127b82 */ /* 0x000e240000000000 */
[----:B------:R-:W-:-:S04]  /*02c0*/  LOP3.LUT R3, R3, 0x7f8, RZ, 0xc0, !PT ;  /* 0x000007f803037812 */ /* 0x000fc800078ec0ff */
[----:B------:R-:W-:-:S04]  /*02d0*/  IADD3 R10, P0, R3, UR6, RZ ;  /* 0x00000006030a7c10 */ /* 0x000fc8000ff1e0ff */
[----:B------:R-:W-:-:S05]  /*02e0*/  IADD3.X R11, RZ, UR7, RZ, P0, !PT ;  /* 0x00000007ff0b7c10 */ /* 0x000fca00087fe4ff */
[----:B------:R-:W2:Y:S04]  /*02f0*/  LDG.E.64 R12, desc[UR4][R10.64+0x1800] ;  /* 0x001800040a0c7981 */ /* 0x000ea8000c1e1b00 */
[----:B------:R-:W3:Y:S04]  /*0300*/  LDG.E.64 R14, desc[UR4][R10.64+0x2000] ;  /* 0x002000040a0e7981 */ /* 0x000ee8000c1e1b00 */
[----:B------:R-:W4:Y:S04]  /*0310*/  LDG.E.64 R16, desc[UR4][R10.64+0x2800] ;  /* 0x002800040a107981 */ /* 0x000f28000c1e1b00 */
[----:B------:R-:W5:Y:S04]  /*0320*/  LDG.E.64 R4, desc[UR4][R10.64] ;  /* 0x000000040a047981 */ /* 0x000f68000c1e1b00 */
[----:B------:R-:W5:Y:S04]  /*0330*/  LDG.E.64 R6, desc[UR4][R10.64+0x800] ;  /* 0x000800040a067981 */ /* 0x000f68000c1e1b00 */
[----:B------:R-:W5:Y:S04]  /*0340*/  LDG.E.64 R32, desc[UR4][R10.64+0x3000] ;  /* 0x003000040a207981 */ /* 0x000f68000c1e1b00 */
[----:B------:R1:W5:Y:S01]  /*0350*/  LDG.E.64 R8, desc[UR4][R10.64+0x1000] ;  /* 0x001000040a087981 */ /* 0x000362000c1e1b00 */
[----:B------:R-:W-:Y:S01]  /*0360*/  HFMA2.MMA R122, -RZ, RZ, 0, 5.9604644775390625e-08 ;  /* 0x00000001ff7a7435 */ /* 0x000fe200000001ff */
        /* <DEDUP_REMOVED lines=28> */
[C---:B--2---:R-:W-:Y:S01]  /*0530*/  SHF.R.U64 R25, R12.reuse, 0x10, R13 ;  /* 0x000000100c197819 */ /* 0x044fe2000000120d */
[----:B-1----:R-:W-:Y:S01]  /*0540*/  IMAD.U32 R10, R12, 0x10000, RZ ;  /* 0x000100000c0a7824 */ /* 0x002fe200078e00ff */
[C---:B---3--:R-:W-:Y:S02]  /*0550*/  SHF.R.U64 R27, R14.reuse, 0x10, R15 ;  /* 0x000000100e1b7819 */ /* 0x048fe4000000120f */
[----:B------:R-:W-:-:S02]  /*0560*/  SHF.L.U32 R12, R14, 0x10, RZ ;  /* 0x000000100e0c7819 */ /* 0x000fc400000006ff */
[C---:B----4-:R-:W-:Y:S02]  /*0570*/  SHF.R.U64 R29, R16.reuse, 0x10, R17 ;  /* 0x00000010101d7819 */ /* 0x050fe40000001211 */
[----:B------:R-:W-:Y:S02]  /*0580*/  SHF.L.U32 R14, R16, 0x10, RZ ;  /* 0x00000010100e7819 */ /* 0x000fe400000006ff */
[----:B-----5:R-:W-:Y:S02]  /*0590*/  SHF.R.U64 R19, R4, 0x10, R5 ;  /* 0x0000001004137819 */ /* 0x020fe40000001205 */
[----:B------:R-:W-:Y:S02]  /*05a0*/  SHF.R.U32.HI R28, RZ, 0x10, R15 ;  /* 0x00000010ff1c7819 */ /* 0x000fe4000001160f */
[----:B------:R-:W-:Y:S02]  /*05b0*/  SHF.R.U32.HI R22, RZ, 0x10, R7 ;  /* 0x00000010ff167819 */ /* 0x000fe40000011607 */
[----:B------:R-:W-:-:S02]  /*05c0*/  SHF.R.U32.HI R20, RZ, 0x10, R5 ;  /* 0x00000010ff147819 */ /* 0x000fc40000011605 */
[C---:B------:R-:W-:Y:S01]  /*05d0*/  SHF.R.U64 R31, R32.reuse, 0x10, R33 ;  /* 0x00000010201f7819 */ /* 0x040fe20000001221 */
[----:B------:R-:W-:Y:S01]  /*05e0*/  IMAD.U32 R16, R32, 0x10000, RZ ;  /* 0x0001000020107824 */ /* 0x000fe200078e00ff */
[----:B------:R-:W-:Y:S02]  /*05f0*/  SHF.R.U64 R21, R6, 0x10, R7 ;  /* 0x0000001006157819 */ /* 0x000fe40000001207 */
[--C-:B------:R-:W-:Y:S02]  /*0600*/  SHF.R.U64 R23, R8, 0x10, R9.reuse ;  /* 0x0000001008177819 */ /* 0x100fe40000001209 */
[----:B------:R-:W-:Y:S02]  /*0610*/  SHF.R.U32.HI R24, RZ, 0x10, R9 ;  /* 0x00000010ff187819 */ /* 0x000fe40000011609 */
[----:B------:R-:W-:Y:S02]  /*0620*/  SHF.R.U32.HI R26, RZ, 0x10, R13 ;  /* 0x00000010ff1a7819 */ /* 0x000fe4000001160d */
[----:B------:R-:W-:-:S02]  /*0630*/  SHF.R.U32.HI R30, RZ, 0x10, R17 ;  /* 0x00000010ff1e7819 */ /* 0x000fc40000011611 */
[----:B------:R-:W-:Y:S02]  /*0640*/  SHF.R.U32.HI R32, RZ, 0x10, R33 ;  /* 0x00000010ff207819 */ /* 0x000fe40000011621 */
[----:B------:R-:W-:Y:S01]  /*0650*/  SHF.L.U32 R11, R13, 0x10, RZ ;  /* 0x000000100d0b7819 */ /* 0x000fe200000006ff */
[----:B------:R-:W-:Y:S01]  /*0660*/  IMAD.U32 R13, R15, 0x10000, RZ ;  /* 0x000100000f0d7824 */ /* 0x000fe200078e00ff */
        /* <DEDUP_REMOVED lines=21> */
[----:B0-----:R-:W-:-:S07]  /*07c0*/  SHF.L.U32 R32, R32, 0x10, RZ ;  /* 0x0000001020207819 */ /* 0x001fce00000006ff */
.L_x_350:
[----:B01----:R-:W0:Y:S08]  /*07d0*/  LDC.64 R112, c[0x0][0x288] ;  /* 0x0000a200ff707b82 */ /* 0x003e300000000a00 */
[----:B------:R-:W1:Y:S08]  /*07e0*/  LDC.64 R114, c[0x0][0x258] ;  /* 0x00009600ff727b82 */ /* 0x000e700000000a00 */
[----:B------:R-:W2:Y:S01]  /*07f0*/  LDC.64 R34, c[0x0][0x280] ;  /* 0x0000a000ff227b82 */ /* 0x000ea20000000a00 */
[----:B0-----:R-:W-:-:S07]  /*0800*/  IMAD.WIDE R112, R2, 0x4, R112 ;  /* 0x0000000402707825 */ /* 0x001fce00078e0270 */
[----:B------:R-:W0:Y:S01]  /*0810*/  LDC R193, c[0x0][0x218] ;  /* 0x00008600ffc17b82 */ /* 0x000e220000000800 */
[----:B------:R3:W4:Y:S01]  /*0820*/  LDG.E R123, desc[UR4][R112.64] ;  /* 0x00000004707b7981 */ /* 0x000722000c1e1900 */
[----:B-1----:R-:W-:-:S06]  /*0830*/  IMAD.WIDE R116, R2, 0x4, R114 ;  /* 0x0000000402747825 */ /* 0x002fcc00078e0272 */
[----:B------:R-:W1:Y:S01]  /*0840*/  LDC.64 R120, c[0x0][0x2c8] ;  /* 0x0000b200ff787b82 */ /* 0x000e620000000a00 */
[----:B------:R-:W-:Y:S01]  /*0850*/  LOP3.LUT R191, R0, 0xff, RZ, 0xc0, !PT ;  /* 0x000000ff00bf7812 */ /* 0x000fe200078ec0ff */
[----:B------:R-:W-:Y:S01]  /*0860*/  BSSY B0, `(.L_x_241) ;  /* 0x000018d000007945 */ /* 0x000fe20003800000 */
[----:B------:R-:W5:Y:S01]  /*0870*/  LDG.E R33, desc[UR4][R116.64] ;  /* 0x0000000474217981 */ /* 0x000f62000c1e1900 */
[----:B--2---:R-:W-:-:S05]  /*0880*/  IMAD.WIDE R114, R2, 0x4, R34 ;  /* 0x0000000402727825 */ /* 0x004fca00078e0222 */
[----:B------:R2:W5:Y:S01]  /*0890*/  LDG.E R192, desc[UR4][R114.64] ;  /* 0x0000000472c07981 */ /* 0x000562000c1e1900 */
[----:B0-----:R-:W-:-:S05]  /*08a0*/  IMAD R34, R2, R193, RZ ;  /* 0x000000c102227224 */ /* 0x001fca00078e02ff */
[----:B------:R-:W-:-:S04]  /*08b0*/  SHF.R.S32.HI R35, RZ, 0x1f, R34 ;  /* 0x0000001fff237819 */ /* 0x000fc80000011422 */
[----:B------:R-:W-:-:S04]  /*08c0*/  LEA.HI R34, R35, R34, RZ, 0x2 ;  /* 0x0000002223227211 */ /* 0x000fc800078f10ff */
[----:B------:R-:W-:-:S04]  /*08d0*/  LEA.HI.SX32 R34, R34, R191, 0x1e ;  /* 0x000000bf22227211 */ /* 0x000fc800078ff2ff */
[C---:B------:R-:W-:Y:S01]  /*08e0*/  IADD3 R189, R34.reuse, 0x100, RZ ;  /* 0x0000010022bd7810 */ /* 0x040fe20007ffe0ff */
[C---:B------:R-:W-:Y:S01]  /*08f0*/  VIADD R187, R34.reuse, 0x200 ;  /* 0x0000020022bb7836 */ /* 0x040fe20000000000 */
[C---:B------:R-:W-:Y:S01]  /*0900*/  IADD3 R35, R34.reuse, 0x300, RZ ;  /* 0x0000030022237810 */ /* 0x040fe20007ffe0ff */
[----:B-1----:R-:W-:-:S04]  /*0910*/  IMAD.WIDE.U32 R118, R34, 0x8, R120 ;  /* 0x0000000822767825 */ /* 0x002fc800078e0078 */
[----:B---3--:R-:W-:-:S04]  /*0920*/  IMAD.WIDE.U32 R112, R189, 0x8, R120 ;  /* 0x00000008bd707825 */ /* 0x008fc800078e0078 */
[----:B--2---:R-:W-:-:S04]  /*0930*/  IMAD.WIDE.U32 R114, R187, 0x8, R120 ;  /* 0x00000008bb727825 */ /* 0x004fc800078e0078 */
[----:B------:R-:W-:Y:S01]  /*0940*/  IMAD.WIDE.U32 R116, R35, 0x8, R120 ;  /* 0x0000000823747825 */ /* 0x000fe200078e0078 */
[----:B----4-:R-:W-:-:S13]  /*0950*/  ISETP.GT.AND P2, PT, R123, RZ, PT ;  /* 0x000000ff7b00720c */ /* 0x010fda0003f44270 */
[----:B------:R-:W-:Y:S05]  /*0960*/  @P2 BRA `(.L_x_242) ;  /* 0x00000000005c2947 */ /* 0x000fea0003800000 */
[----:B------:R-:W-:Y:S01]  /*0970*/  MOV R188, UR14 ;  /* 0x0000000e00bc7c02 */ /* 0x000fe20008000f00 */
[----:B------:R-:W-:Y:S01]  /*0980*/  IMAD.U32 R190, RZ, RZ, UR15 ;  /* 0x0000000fffbe7e24 */ /* 0x000fe2000f8e00ff */
[----:B------:R-:W-:Y:S01]  /*0990*/  HFMA2.MMA R123, -RZ, RZ, 0, 0 ;  /* 0x00000000ff7b7435 */ /* 0x000fe200000001ff */
[----:B------:R-:W-:Y:S02]  /*09a0*/  MOV R124, RZ ;  /* 0x000000ff007c7202 */ /* 0x000fe40000000f00 */
[----:B------:R-:W-:-:S04]  /*09b0*/  ISETP.NE.U32.AND P0, PT, R188, RZ, PT ;  /* 0x000000ffbc00720c */ /* 0x000fc80003f05070 */
[----:B------:R-:W-:-:S13]  /*09c0*/  ISETP.NE.AND.EX P0, PT, R190, RZ, PT, P0 ;  /* 0x000000ffbe00720c */ /* 0x000fda0003f05300 */
[----:B------:R-:W-:Y:S05]  /*09d0*/  @!P0 BRA `(.L_x_243) ;  /* 0x0000001400d48947 */ /* 0x000fea0003800000 */
[C---:B------:R-:W-:Y:S01]  /*09e0*/  IADD3 R159, R34.reuse, 0x500, RZ ;  /* 0x00000500229f7810 */ /* 0x040fe20007ffe0ff */
[C---:B------:R-:W-:Y:S01]  /*09f0*/  VIADD R161, R34.reuse, 0x400 ;  /* 0x0000040022a17836 */ /* 0x040fe20000000000 */
[----:B------:R-:W-:Y:S01]  /*0a00*/  IADD3 R123, R34, 0x600, RZ ;  /* 0x00000600227b7810 */ /* 0x000fe20007ffe0ff */
[----:B------:R0:W5:Y:S02]  /*0a10*/  LDG.E.64 R168, desc[UR4][R118.64] ;  /* 0x0000000476a87981 */ /* 0x000164000c1e1b00 */
[--C-:B------:R-:W-:Y:S02]  /*0a20*/  IMAD.WIDE.U32 R160, R161, 0x8, R120.reuse ;  /* 0x00000008a1a07825 */ /* 0x100fe400078e0078 */
[----:B------:R0:W5:Y:S02]  /*0a30*/  LDG.E.64 R166, desc[UR4][R112.64] ;  /* 0x0000000470a67981 */ /* 0x000164000c1e1b00 */
[--C-:B------:R-:W-:Y:S02]  /*0a40*/  IMAD.WIDE.U32 R158, R159, 0x8, R120.reuse ;  /* 0x000000089f9e7825 */ /* 0x100fe400078e0078 */
[----:B------:R0:W5:Y:S02]  /*0a50*/  LDG.E.64 R164, desc[UR4][R114.64] ;  /* 0x0000000472a47981 */ /* 0x000164000c1e1b00 */
[----:B------:R-:W-:-:S02]  /*0a60*/  IMAD.WIDE.U32 R120, R123, 0x8, R120 ;  /* 0x000000087b787825 */ /* 0x000fc400078e0078 */
[----:B------:R0:W5:Y:S04]  /*0a70*/  LDG.E.64 R162, desc[UR4][R116.64] ;  /* 0x0000000474a27981 */ /* 0x000168000c1e1b00 */
[----:B------:R-:W5:Y:S04]  /*0a80*/  LDG.E.64 R160, desc[UR4][R160.64] ;  /* 0x00000004a0a07981 */ /* 0x000f68000c1e1b00 */
[----:B------:R-:W5:Y:S04]  /*0a90*/  LDG.E.64 R158, desc[UR4][R158.64] ;  /* 0x000000049e9e7981 */ /* 0x000f68000c1e1b00 */
[----:B------:R0:W5:Y:S01]  /*0aa0*/  LDG.E.64 R156, desc[UR4][R120.64] ;  /* 0x00000004789c7981 */ /* 0x000162000c1e1b00 */
[----:B------:R-:W-:Y:S01]  /*0ab0*/  IMAD.MOV.U32 R124, RZ, RZ, RZ ;  /* 0x000000ffff7c7224 */ /* 0x000fe200078e00ff */
[----:B------:R-:W-:Y:S01]  /*0ac0*/  MOV R123, RZ ;  /* 0x000000ff007b7202 */ /* 0x000fe20000000f00 */
[----:B------:R-:W-:Y:S06]  /*0ad0*/  BRA `(.L_x_243) ;  /* 0x0000001400947947 */ /* 0x000fec0003800000 */
.L_x_242:
[----:B------:R-:W0:Y:S01]  /*0ae0*/  LDC.64 R50, c[0x0][0x2b8] ;  /* 0x0000ae00ff327b82 */ /* 0x000e220000000a00 */
[----:B------:R-:W-:-:S05]  /*0af0*/  IADD3 R36, R123, -0x1, RZ ;  /* 0xffffffff7b247810 */ /* 0x000fca0007ffe0ff */
[----:B------:R-:W-:Y:S02]  /*0b00*/  IMAD R36, R36, R193, RZ ;  /* 0x000000c124247224 */ /* 0x000fe400078e02ff */
[----:B------:R-:W1:Y:S03]  /*0b10*/  LDC.64 R46, c[0x0][0x238] ;  /* 0x00008e00ff2e7b82 */ /* 0x000e660000000a00 */
[----:B------:R-:W-:-:S04]  /*0b20*/  SHF.R.S32.HI R3, RZ, 0x1f, R36 ;  /* 0x0000001fff037819 */ /* 0x000fc80000011424 */
[----:B------:R-:W-:Y:S01]  /*0b30*/  LEA.HI R36, R3, R36, RZ, 0x2 ;  /* 0x0000002403247211 */ /* 0x000fe200078f10ff */
[----:B------:R-:W2:Y:S03]  /*0b40*/  LDC.64 R132, c[0x0][0x250] ;  /* 0x00009400ff847b82 */ /* 0x000ea60000000a00 */
[----:B------:R-:W-:-:S04]  /*0b50*/  LEA.HI.SX32 R3, R36, R191, 0x1e ;  /* 0x000000bf24037211 */ /* 0x000fc800078ff2ff */
[C---:B------:R-:W-:Y:S01]  /*0b60*/  IADD3 R127, R3.reuse, 0x200, RZ ;  /* 0x00000200037f7810 */ /* 0x040fe20007ffe0ff */
[C---:B------:R-:W-:Y:S01]  /*0b70*/  VIADD R129, R3.reuse, 0x100 ;  /* 0x0000010003817836 */ /* 0x040fe20000000000 */
[C---:B------:R-:W-:Y:S01]  /*0b80*/  IADD3 R125, R3.reuse, 0x300, RZ ;  /* 0x00000300037d7810 */ /* 0x040fe20007ffe0ff */
[C---:B0-----:R-:W-:Y:S01]  /*0b90*/  IMAD.WIDE.U32 R130, R3.reuse, 0x8, R50 ;  /* 0x0000000803827825 */ /* 0x041fe200078e0032 */
[----:B------:R-:W-:-:S03]  /*0ba0*/  IADD3 R53, R3, 0x500, RZ ;  /* 0x0000050003357810 */ /* 0x000fc60007ffe0ff */
[C---:B------:R-:W-:Y:S01]  /*0bb0*/  VIADD R55, R3.reuse, 0x400 ;  /* 0x0000040003377836 */ /* 0x040fe20000000000 */
[----:B------:R-:W-:Y:S01]  /*0bc0*/  IADD3 R3, R3, 0x600, RZ ;  /* 0x0000060003037810 */ /* 0x000fe20007ffe0ff */
[C---:B------:R-:W-:Y:S01]  /*0bd0*/  VIADD R139, R34.reuse, 0x400 ;  /* 0x00000400228b7836 */ /* 0x040fe20000000000 */
[----:B------:R-:W-:Y:S01]  /*0be0*/  IADD3 R141, R34, 0x500, RZ ;  /* 0x00000500228d7810 */ /* 0x000fe20007ffe0ff */
[--C-:B------:R-:W-:Y:S01]  /*0bf0*/  IMAD.WIDE.U32 R128, R129, 0x8, R50.reuse ;  /* 0x0000000881807825 */ /* 0x100fe200078e0032 */
[----:B------:R-:W3:Y:S03]  /*0c00*/  LDG.E.64 R130, desc[UR4][R130.64] ;  /* 0x0000000482827981 */ /* 0x000ee6000c1e1b00 */
[--C-:B------:R-:W-:Y:S02]  /*0c10*/  IMAD.WIDE.U32 R126, R127, 0x8, R50.reuse ;  /* 0x000000087f7e7825 */ /* 0x100fe400078e0032 */
[----:B------:R-:W4:Y:S02]  /*0c20*/  LDG.E.64 R128, desc[UR4][R128.64] ;  /* 0x0000000480807981 */ /* 0x000f24000c1e1b00 */
[----:B------:R-:W-:-:S02]  /*0c30*/  IMAD.WIDE.U32 R124, R125, 0x8, R50 ;  /* 0x000000087d7c7825 */ /* 0x000fc400078e0032 */
[----:B------:R-:W4:Y:S02]  /*0c40*/  LDG.E.64 R126, desc[UR4][R126.64] ;  /* 0x000000047e7e7981 */ /* 0x000f24000c1e1b00 */
[--C-:B------:R-:W-:Y:S02]  /*0c50*/  IMAD.WIDE.U32 R54, R55, 0x8, R50.reuse ;  /* 0x0000000837367825 */ /* 0x100fe400078e0032 */
[----:B------:R-:W4:Y:S02]  /*0c60*/  LDG.E.64 R124, desc[UR4][R124.64] ;  /* 0x000000047c7c7981 */ /* 0x000f24000c1e1b00 */
[--C-:B------:R-:W-:Y:S02]  /*0c70*/  IMAD.WIDE.U32 R52, R53, 0x8, R50.reuse ;  /* 0x0000000835347825 */ /* 0x100fe400078e0032 */
[----:B------:R-:W4:Y:S02]  /*0c80*/  LDG.E.64 R54, desc[UR4][R54.64] ;  /* 0x0000000436367981 */ /* 0x000f24000c1e1b00 */
[----:B------:R-:W-:Y:S01]  /*0c90*/  IMAD.WIDE.U32 R50, R3, 0x8, R50 ;  /* 0x0000000803327825 */ /* 0x000fe200078e0032 */
[----:B------:R-:W-:Y:S01]  /*0ca0*/  IADD3 R3, R34, 0x600, RZ ;  /* 0x0000060022037810 */ /* 0x000fe20007ffe0ff */
[----:B------:R-:W4:Y:S02]  /*0cb0*/  LDG.E.64 R52, desc[UR4][R52.64] ;  /* 0x0000000434347981 */ /* 0x000f24000c1e1b00 */
[----:B-1----:R-:W-:-:S02]  /*0cc0*/  IMAD.WIDE.U32 R44, R139, 0x8, R46 ;  /* 0x000000088b2c7825 */ /* 0x002fc400078e002e */
[----:B------:R-:W4:Y:S02]  /*0cd0*/  LDG.E.64 R50, desc[UR4][R50.64] ;  /* 0x0000000432327981 */ /* 0x000f24000c1e1b00 */
[----:B--2---:R-:W-:Y:S02]  /*0ce0*/  IMAD.WIDE R132, R2, 0x4, R132 ;  /* 0x0000000402847825 */ /* 0x004fe400078e0284 */
[----:B------:R-:W2:Y:S02]  /*0cf0*/  LDG.E.64 R44, desc[UR4][R44.64] ;  /* 0x000000042c2c7981 */ /* 0x000ea4000c1e1b00 */
[--C-:B------:R-:W-:Y:S02]  /*0d00*/  IMAD.WIDE.U32 R42, R35, 0x8, R46.reuse ;  /* 0x00000008232a7825 */ /* 0x100fe400078e002e */
[----:B------:R3:W2:Y:S02]  /*0d10*/  LDG.E R133, desc[UR4][R132.64] ;  /* 0x0000000484857981 */ /* 0x0006a4000c1e1900 */
[----:B------:R-:W-:-:S02]  /*0d20*/  IMAD.WIDE.U32 R36, R34, 0x8, R46 ;  /* 0x0000000822247825 */ /* 0x000fc400078e002e */
[----:B------:R-:W2:Y:S02]  /*0d30*/  LDG.E.64 R42, desc[UR4][R42.64] ;  /* 0x000000042a2a7981 */ /* 0x000ea4000c1e1b00 */
[--C-:B------:R-:W-:Y:S02]  /*0d40*/  IMAD.WIDE.U32 R38, R189, 0x8, R46.reuse ;  /* 0x00000008bd267825 */ /* 0x100fe400078e002e */
[----:B------:R-:W2:Y:S02]  /*0d50*/  LDG.E.64 R36, desc[UR4][R36.64] ;  /* 0x0000000424247981 */ /* 0x000ea4000c1e1b00 */
[--C-:B------:R-:W-:Y:S02]  /*0d60*/  IMAD.WIDE.U32 R134, R141, 0x8, R46.reuse ;  /* 0x000000088d867825 */ /* 0x100fe400078e002e */
[----:B------:R-:W2:Y:S02]  /*0d70*/  LDG.E.64 R38, desc[UR4][R38.64] ;  /* 0x0000000426267981 */ /* 0x000ea4000c1e1b00 */
[----:B------:R-:W-:-:S04]  /*0d80*/  IMAD.WIDE.U32 R48, R3, 0x8, R46 ;  /* 0x0000000803307825 */ /* 0x000fc800078e002e */
[----:B------:R-:W-:Y:S02]  /*0d90*/  IMAD.WIDE.U32 R40, R187, 0x8, R46 ;  /* 0x00000008bb287825 */ /* 0x000fe400078e002e */
[----:B------:R0:W2:Y:S04]  /*0da0*/  LDG.E.64 R46, desc[UR4][R134.64] ;  /* 0x00000004862e7981 */ /* 0x0000a8000c1e1b00 */
[----:B------:R-:W2:Y:S04]  /*0db0*/  LDG.E.64 R48, desc[UR4][R48.64] ;  /* 0x0000000430307981 */ /* 0x000ea8000c1e1b00 */
[----:B------:R-:W2:Y:S01]  /*0dc0*/  LDG.E.64 R40, desc[UR4][R40.64] ;  /* 0x0000000428287981 */ /* 0x000ea2000c1e1b00 */
[----:B------:R-:W-:Y:S01]  /*0dd0*/  IMAD.U32 R188, RZ, RZ, UR14 ;  /* 0x0000000effbc7e24 */ /* 0x000fe2000f8e00ff */
[----:B------:R-:W-:-:S04]  /*0de0*/  MOV R190, UR15 ;  /* 0x0000000f00be7c02 */ /* 0x000fc80008000f00 */
[----:B------:R-:W-:-:S04]  /*0df0*/  ISETP.NE.U32.AND P0, PT, R188, RZ, PT ;  /* 0x000000ffbc00720c */ /* 0x000fc80003f05070 */
[----:B------:R-:W-:-:S13]  /*0e00*/  ISETP.NE.AND.EX P0, PT, R190, RZ, PT, P0 ;  /* 0x000000ffbe00720c */ /* 0x000fda0003f05300 */
[--C-:B------:R-:W-:Y:S01]  /*0e10*/  @P0 IMAD.WIDE.U32 R138, R139, 0x8, R120.reuse ;  /* 0x000000088b8a0825 */ /* 0x100fe200078e0078 */
[----:B------:R-:W5:Y:S03]  /*0e20*/  @P0 LDG.E.64 R168, desc[UR4][R118.64] ;  /* 0x0000000476a80981 */ /* 0x000f66000c1e1b00 */
[--C-:B------:R-:W-:Y:S01]  /*0e30*/  @P0 IMAD.WIDE.U32 R140, R141, 0x8, R120.reuse ;  /* 0x000000088d8c0825 */ /* 0x100fe200078e0078 */
[----:B------:R-:W5:Y:S03]  /*0e40*/  @P0 LDG.E.64 R166, desc[UR4][R112.64] ;  /* 0x0000000470a60981 */ /* 0x000f66000c1e1b00 */
[----:B------:R-:W-:Y:S01]  /*0e50*/  @P0 IMAD.WIDE.U32 R120, R3, 0x8, R120 ;  /* 0x0000000803780825 */ /* 0x000fe200078e0078 */
[----:B------:R-:W5:Y:S04]  /*0e60*/  @P0 LDG.E.64 R164, desc[UR4][R114.64] ;  /* 0x0000000472a40981 */ /* 0x000f68000c1e1b00 */
[----:B------:R-:W5:Y:S04]  /*0e70*/  @P0 LDG.E.64 R162, desc[UR4][R116.64] ;  /* 0x0000000474a20981 */ /* 0x000f68000c1e1b00 */
[----:B------:R1:W5:Y:S04]  /*0e80*/  @P0 LDG.E.64 R160, desc[UR4][R138.64] ;  /* 0x000000048aa00981 */ /* 0x000368000c1e1b00 */
[----:B------:R1:W5:Y:S04]  /*0e90*/  @P0 LDG.E.64 R158, desc[UR4][R140.64] ;  /* 0x000000048c9e0981 */ /* 0x000368000c1e1b00 */
[----:B------:R1:W5:Y:S01]  /*0ea0*/  @P0 LDG.E.64 R156, desc[UR4][R120.64] ;  /* 0x00000004789c0981 */ /* 0x000362000c1e1b00 */
[----:B------:R-:W-:-:S02]  /*0eb0*/  ISETP.NE.AND P0, PT, R18, RZ, PT ;  /* 0x000000ff1200720c */ /* 0x000fc40003f05270 */
[----:B---3--:R-:W-:Y:S01]  /*0ec0*/  MOV R132, R130 ;  /* 0x0000008200847202 */ /* 0x008fe20000000f00 */
[----:B0-----:R-:W-:Y:S01]  /*0ed0*/  IMAD.MOV.U32 R134, RZ, RZ, R131 ;  /* 0x000000ffff867224 */ /* 0x001fe200078e0083 */
[--C-:B----4-:R-:W-:Y:S02]  /*0ee0*/  SHF.R.U64 R145, R128, 0x10, R129.reuse ;  /* 0x0000001080917819 */ /* 0x110fe40000001281 */
[----:B------:R-:W-:Y:S02]  /*0ef0*/  MOV R143, R129 ;  /* 0x00000081008f7202 */ /* 0x000fe40000000f00 */
[----:B------:R-:W-:Y:S02]  /*0f00*/  SHF.R.U32.HI R144, RZ, 0x10, R129 ;  /* 0x00000010ff907819 */ /* 0x000fe40000011681 */
[----:B-1----:R-:W-:Y:S02]  /*0f10*/  SHF.R.U64 R139, R126, 0x10, R127 ;  /* 0x000000107e8b7819 */ /* 0x002fe4000000127f */
[----:B------:R-:W-:Y:S01]  /*0f20*/  MOV R138, R127 ;  /* 0x0000007f008a7202 */ /* 0x000fe20000000f00 */
[----:B------:R-:W-:Y:S01]  /*0f30*/  IMAD.MOV.U32 R116, RZ, RZ, R125 ;  /* 0x000000ffff747224 */ /* 0x000fe200078e007d */
[----:B------:R-:W-:-:S02]  /*0f40*/  SHF.R.U32.HI R140, RZ, 0x10, R127 ;  /* 0x00000010ff8c7819 */ /* 0x000fc4000001167f */
[----:B------:R-:W-:Y:S02]  /*0f50*/  MOV R127, R124 ;  /* 0x0000007c007f7202 */ /* 0x000fe40000000f00 */
[--C-:B------:R-:W-:Y:S02]  /*0f60*/  SHF.R.U64 R120, R124, 0x10, R125.reuse ;  /* 0x000000107c787819 */ /* 0x100fe4000000127d */
[----:B------:R-:W-:Y:S01]  /*0f70*/  SHF.R.U32.HI R121, RZ, 0x10, R125 ;  /* 0x00000010ff797819 */ /* 0x000fe2000001167d */
[----:B------:R-:W-:Y:S01]  /*0f80*/  IMAD.MOV.U32 R118, RZ, RZ, R52 ;  /* 0x000000ffff767224 */ /* 0x000fe200078e0034 */
[----:B------:R-:W-:Y:S01]  /*0f90*/  SHF.R.U64 R115, R52, 0x10, R53 ;  /* 0x0000001034737819 */ /* 0x000fe20000001235 */
[----:B------:R-:W-:Y:S01]  /*0fa0*/  IMAD.MOV.U32 R142, RZ, RZ, R126 ;  /* 0x000000ffff8e7224 */ /* 0x000fe200078e007e */
[----:B------:R-:W-:Y:S02]  /*0fb0*/  SHF.R.U64 R136, R130, 0x10, R131 ;  /* 0x0000001082887819 */ /* 0x000fe40000001283 */
[----:B--2---:R-:W-:-:S02]  /*0fc0*/  SHF.L.U32 R129, R45, 0x10, RZ ;  /* 0x000000102d817819 */ /* 0x004fc400000006ff */
[----:B------:R-:W-:Y:S02]  /*0fd0*/  FSEL R208, R133, RZ, !P0 ;  /* 0x000000ff85d07208 */ /* 0x000fe40004000000 */
[----:B------:R-:W-:Y:S02]  /*0fe0*/  SHF.R.U32.HI R135, RZ, 0x10, R131 ;  /* 0x00000010ff877819 */ /* 0x000fe40000011683 */
[----:B------:R-:W-:Y:S02]  /*0ff0*/  SHF.R.U32.HI R151, RZ, 0x10, R43 ;  /* 0x00000010ff977819 */ /* 0x000fe4000001162b */
[----:B------:R-:W-:Y:S02]  /*1000*/  MOV R125, R50 ;  /* 0x00000032007d7202 */ /* 0x000fe40000000f00 */
[--C-:B------:R-:W-:Y:S02]  /*1010*/  SHF.R.U64 R3, R36, 0x10, R37.reuse ;  /* 0x0000001024037819 */ /* 0x100fe40000001225 */
[----:B------:R-:W-:-:S02]  /*1020*/  SHF.R.U32.HI R154, RZ, 0x10, R37 ;  /* 0x00000010ff9a7819 */ /* 0x000fc40000011625 */
[----:B------:R-:W-:Y:S02]  /*1030*/  SHF.R.U64 R124, R50, 0x10, R51 ;  /* 0x00000010327c7819 */ /* 0x000fe40000001233 */
[----:B------:R-:W-:Y:S02]  /*1040*/  SHF.L.U32 R37, R37, 0x10, RZ ;  /* 0x0000001025257819 */ /* 0x000fe400000006ff */
[----:B------:R-:W-:Y:S01]  /*1050*/  SHF.R.U32.HI R52, RZ, 0x10, R39 ;  /* 0x00000010ff347819 */ /* 0x000fe20000011627 */
[----:B------:R-:W-:Y:S01]  /*1060*/  IMAD.MOV.U32 R126, RZ, RZ, R51 ;  /* 0x000000ffff7e7224 */ /* 0x000fe200078e0033 */
[----:B------:R-:W-:Y:S02]  /*1070*/  SHF.R.U64 R112, R54, 0x10, R55 ;  /* 0x0000001036707819 */ /* 0x000fe40000001237 */
[----:B------:R-:W-:Y:S01]  /*1080*/  SHF.R.U32.HI R137, RZ, 0x10, R47 ;  /* 0x00000010ff897819 */ /* 0x000fe2000001162f */
[----:B------:R-:W-:Y:S01]  /*1090*/  FADD.FTZ R174, -R208, R129 ;  /* 0x00000081d0ae7221 */ /* 0x000fe20000010100 */
[----:B------:R-:W-:-:S02]  /*10a0*/  MOV R113, R55 ;  /* 0x0000003700717202 */ /* 0x000fc40000000f00 */
[----:B------:R-:W-:Y:S01]  /*10b0*/  SHF.R.U32.HI R114, RZ, 0x10, R55 ;  /* 0x00000010ff727819 */ /* 0x000fe20000011637 */
[----:B------:R-:W-:Y:S01]  /*10c0*/  IMAD.U32 R55, R44, 0x10000, RZ ;  /* 0x000100002c377824 */ /* 0x000fe200078e00ff */
[----:B------:R-:W-:Y:S02]  /*10d0*/  SHF.L.U32 R36, R36, 0x10, RZ ;  /* 0x0000001024247819 */ /* 0x000fe400000006ff */
[----:B------:R-:W-:Y:S02]  /*10e0*/  SHF.L.U32 R50, R39, 0x10, RZ ;  /* 0x0000001027327819 */ /* 0x000fe400000006ff */
[----:B------:R-:W-:Y:S02]  /*10f0*/  SHF.R.U64 R152, R42, 0x10, R43 ;  /* 0x000000102a987819 */ /* 0x000fe4000000122b */
[--C-:B------:R-:W-:Y:S02]  /*1100*/  SHF.R.U64 R131, R48, 0x10, R49.reuse ;  /* 0x0000001030837819 */ /* 0x100fe40000001231 */
[----:B------:R-:W-:-:S02]  /*1110*/  SHF.R.U32.HI R176, RZ, 0x10, R49 ;  /* 0x00000010ffb07819 */ /* 0x000fc40000011631 */
[----:B------:R-:W-:Y:S02]  /*1120*/  SHF.L.U32 R133, R49, 0x10, RZ ;  /* 0x0000001031857819 */ /* 0x000fe400000006ff */
[----:B------:R-:W-:Y:S02]  /*1130*/  SHF.R.U32.HI R141, RZ, 0x10, R51 ;  /* 0x00000010ff8d7819 */ /* 0x000fe40000011633 */
[C---:B------:R-:W-:Y:S01]  /*1140*/  SHF.R.U64 R153, R38.reuse, 0x10, R39 ;  /* 0x0000001026997819 */ /* 0x040fe20000001227 */
[----:B------:R-:W-:Y:S01]  /*1150*/  IMAD.U32 R38, R38, 0x10000, RZ ;  /* 0x0001000026267824 */ /* 0x000fe200078e00ff */
[----:B------:R-:W-:Y:S02]  /*1160*/  SHF.R.U32.HI R148, RZ, 0x10, R41 ;  /* 0x00000010ff947819 */ /* 0x000fe40000011629 */
[----:B------:R-:W-:Y:S02]  /*1170*/  SHF.L.U32 R42, R42, 0x10, RZ ;  /* 0x000000102a2a7819 */ /* 0x000fe400000006ff */
[----:B------:R-:W-:Y:S01]  /*1180*/  SHF.L.U32 R49, R151, 0x10, RZ ;  /* 0x0000001097317819 */ /* 0x000fe200000006ff */
[----:B------:R-:W-:Y:S01]  /*1190*/  IMAD.U32 R3, R3, 0x10000, RZ ;  /* 0x0001000003037824 */ /* 0x000fe200078e00ff */
[----:B------:R-:W-:-:S02]  /*11a0*/  MOV R146, R128 ;  /* 0x0000008000927202 */ /* 0x000fc40000000f00 */
[----:B------:R-:W-:Y:S02]  /*11b0*/  MOV R119, R53 ;  /* 0x0000003500777202 */ /* 0x000fe40000000f00 */
[----:B------:R-:W-:Y:S01]  /*11c0*/  SHF.R.U32.HI R123, RZ, 0x10, R53 ;  /* 0x00000010ff7b7819 */ /* 0x000fe20000011635 */
[----:B------:R-:W-:Y:S01]  /*11d0*/  IMAD.U32 R53, R41, 0x10000, RZ ;  /* 0x0001000029357824 */ /* 0x000fe200078e00ff */
[----:B------:R-:W-:Y:S02]  /*11e0*/  SHF.L.U32 R51, R40, 0x10, RZ ;  /* 0x0000001028337819 */ /* 0x000fe400000006ff */
[----:B------:R-:W-:Y:S02]  /*11f0*/  SHF.R.U64 R147, R46, 0x10, R47 ;  /* 0x000000102e937819 */ /* 0x000fe4000000122f */
[----:B------:R-:W-:Y:S02]  /*1200*/  SHF.L.U32 R48, R48, 0x10, RZ ;  /* 0x0000001030307819 */ /* 0x000fe400000006ff */
[----:B------:R-:W-:Y:S01]  /*1210*/  SHF.L.U32 R129, R137, 0x10, RZ ;  /* 0x0000001089817819 */ /* 0x000fe200000006ff */
[----:B------:R-:W-:Y:S01]  /*1220*/  IMAD.U32 R130, R47, 0x10000, RZ ;  /* 0x000100002f827824 */ /* 0x000fe200078e00ff */
[----:B------:R-:W-:Y:S01]  /*1230*/  SHF.R.U64 R128, R40, 0x10, R41 ;  /* 0x0000001028807819 */ /* 0x000fe20000001229 */
[----:B------:R-:W-:Y:S01]  /*1240*/  FADD.FTZ R40, -R208, R37 ;  /* 0x00000025d0287221 */ /* 0x000fe20000010100 */
[----:B------:R-:W-:Y:S01]  /*1250*/  SHF.L.U32 R137, R132, 0x10, RZ ;  /* 0x0000001084897819 */ /* 0x000fe200000006ff */
[----:B------:R-:W-:Y:S01]  /*1260*/  IMAD.U32 R41, R52, 0x10000, RZ ;  /* 0x0001000034297824 */ /* 0x000fe200078e00ff */
[--C-:B------:R-:W-:Y:S01]  /*1270*/  SHF.R.U64 R150, R44, 0x10, R45.reuse ;  /* 0x000000102c967819 */ /* 0x100fe2000000122d */
[C---:B------:R-:W-:Y:S01]  /*1280*/  FADD.FTZ R36, -R208.reuse, R36 ;  /* 0x00000024d0247221 */ /* 0x040fe20000010100 */
[----:B------:R-:W-:Y:S01]  /*1290*/  SHF.R.U32.HI R149, RZ, 0x10, R45 ;  /* 0x00000010ff957819 */ /* 0x000fe2000001162d */
[----:B------:R-:W-:Y:S01]  /*12a0*/  FADD.FTZ R50, -R208, R50 ;  /* 0x00000032d0327221 */ /* 0x000fe20000010100 */
[----:B------:R-:W-:Y:S01]  /*12b0*/  SHF.L.U32 R37, R154, 0x10, RZ ;  /* 0x000000109a257819 */ /* 0x000fe200000006ff */
[----:B------:R-:W-:Y:S01]  /*12c0*/  IMAD.U32 R47, R152, 0x10000, RZ ;  /* 0x00010000982f7824 */ /* 0x000fe200078e00ff */
[----:B------:R-:W-:Y:S01]  /*12d0*/  SHF.L.U32 R45, R148, 0x10, RZ ;  /* 0x00000010942d7819 */ /* 0x000fe200000006ff */
[C---:B------:R-:W-:Y:S01]  /*12e0*/  FADD.FTZ R170, -R208.reuse, R55 ;  /* 0x00000037d0aa7221 */ /* 0x040fe20000010100 */
[C---:B------:R-:W-:Y:S01]  /*12f0*/  FADD.FTZ R44, -R208.reuse, R38 ;  /* 0x00000026d02c7221 */ /* 0x040fe20000010100 */
[C---:B------:R-:W-:Y:S01]  /*1300*/  FADD.FTZ R148, -R208.reuse, R42 ;  /* 0x0000002ad0947221 */ /* 0x040fe20000010100 */
[----:B------:R-:W-:Y:S01]  /*1310*/  SHF.L.U32 R55, R147, 0x10, RZ ;  /* 0x0000001093377819 */ /* 0x000fe200000006ff */
[C---:B------:R-:W-:Y:S01]  /*1320*/  FADD.FTZ R154, -R208.reuse, R49 ;  /* 0x00000031d09a7221 */ /* 0x040fe20000010100 */
[C---:B------:R-:W-:Y:S01]  /*1330*/  FADD.FTZ R52, -R208.reuse, R51 ;  /* 0x00000033d0347221 */ /* 0x040fe20000010100 */
[C---:B------:R-:W-:Y:S01]  /*1340*/  FADD.FTZ R202, -R208.reuse, R48 ;  /* 0x00000030d0ca7221 */ /* 0x040fe20000010100 */
[----:B------:R-:W-:Y:S01]  /*1350*/  FADD.FTZ R38, -R208, R3 ;  /* 0x00000003d0267221 */ /* 0x000fe20000010100 */
[----:B------:R-:W-:Y:S01]  /*1360*/  SHF.L.U32 R147, R134, 0x10, RZ ;  /* 0x0000001086937819 */ /* 0x000fe200000006ff */
[----:B------:R-:W-:Y:S01]  /*1370*/  FADD.FTZ R48, -R208, R41 ;  /* 0x00000029d0307221 */ /* 0x000fe20000010100 */
[----:B------:R-:W-:Y:S01]  /*1380*/  SHF.L.U32 R51, R150, 0x10, RZ ;  /* 0x0000001096337819 */ /* 0x000fe200000006ff */
[----:B------:R-:W-:-:S02]  /*1390*/  IMAD.U32 R136, R136, 0x10000, RZ ;  /* 0x0001000088887824 */ /* 0x000fc400078e00ff */
[----:B------:R-:W-:Y:S01]  /*13a0*/  FMUL.FTZ R134, R4, R137 ;  /* 0x0000008904867220 */ /* 0x000fe20000410000 */
[----:B------:R-:W-:Y:S01]  /*13b0*/  FADD.FTZ R150, -R208, R47 ;  /* 0x0000002fd0967221 */ /* 0x000fe20000010100 */
[C---:B-----5:R-:W-:Y:S01]  /*13c0*/  FMUL.FTZ R3, R33.reuse, R36 ;  /* 0x0000002421037220 */ /* 0x060fe20000410000 */
[C---:B------:R-:W-:Y:S01]  /*13d0*/  FMUL.FTZ R41, R33.reuse, R50 ;  /* 0x0000003221297220 */ /* 0x040fe20000410000 */
[C---:B------:R-:W-:Y:S01]  /*13e0*/  FMUL.FTZ R47, R33.reuse, R148 ;  /* 0x00000094212f7220 */ /* 0x040fe20000410000 */
[----:B------:R-:W-:Y:S01]  /*13f0*/  FMUL.FTZ R50, R33, R154 ;  /* 0x0000009a21327220 */ /* 0x000fe20000410000 */
[----:B------:R-:W-:Y:S01]  /*1400*/  SHF.L.U32 R39, R153, 0x10, RZ ;  /* 0x0000001099277819 */ /* 0x000fe200000006ff */
[----:B------:R-:W-:Y:S01]  /*1410*/  FMUL.FTZ R36, R33, R38 ;  /* 0x0000002621247220 */ /* 0x000fe20000410000 */
[----:B------:R-:W-:Y:S01]  /*1420*/  SHF.L.U32 R148, R135, 0x10, RZ ;  /* 0x0000001087947819 */ /* 0x000fe200000006ff */
[----:B------:R-:W-:Y:S02]  /*1430*/  IMAD.U32 R154, R114, 0x10000, RZ ;  /* 0x00010000729a7824 */ /* 0x000fe400078e00ff */
[----:B------:R-:W-:Y:S01]  /*1440*/  FMUL.FTZ R135, R19, R136 ;  /* 0x0000008813877220 */ /* 0x000fe20000410000 */
[----:B------:R-:W-:Y:S01]  /*1450*/  SHF.L.U32 R153, R113, 0x10, RZ ;  /* 0x0000001071997819 */ /* 0x000fe200000006ff */
[----:B------:R-:W-:Y:S01]  /*1460*/  FADD.FTZ R114, RZ, R134 ;  /* 0x00000086ff727221 */ /* 0x000fe20000010000 */
[----:B------:R-:W-:Y:S01]  /*1470*/  FFMA.FTZ R113, R3, R134, RZ ;  /* 0x0000008603717223 */ /* 0x000fe200000100ff */
[----:B------:R-:W-:Y:S01]  /*1480*/  FADD.FTZ R42, -R208, R37 ;  /* 0x00000025d02a7221 */ /* 0x000fe20000010100 */
[----:B------:R-:W-:Y:S01]  /*1490*/  SHF.L.U32 R155, R118, 0x10, RZ ;  /* 0x00000010769b7819 */ /* 0x000fe200000006ff */
[----:B------:R-:W-:Y:S01]  /*14a0*/  FMUL.FTZ R37, R33, R40 ;  /* 0x0000002821257220 */ /* 0x000fe20000410000 */
[----:B------:R-:W-:Y:S01]  /*14b0*/  FADD.FTZ R85, R85, R136 ;  /* 0x0000008855557221 */ /* 0x000fe20000010000 */
[----:B------:R-:W-:Y:S01]  /*14c0*/  FFMA.FTZ R57, R36, R136, R57 ;  /* 0x0000008824397223 */ /* 0x000fe20000010039 */
[----:B------:R-:W-:Y:S01]  /*14d0*/  SHF.L.U32 R118, R115, 0x10, RZ ;  /* 0x0000001073767819 */ /* 0x000fe200000006ff */
[----:B------:R-:W-:Y:S01]  /*14e0*/  FMUL.FTZ R136, R5, R147 ;  /* 0x0000009305887220 */ /* 0x000fe20000410000 */
[----:B------:R-:W-:Y:S01]  /*14f0*/  FADD.FTZ R115, R114, R135 ;  /* 0x0000008772737221 */ /* 0x000fe20000010000 */
[----:B------:R-:W-:Y:S01]  /*1500*/  FFMA.FTZ R114, R36, R135, R113 ;  /* 0x0000008724727223 */ /* 0x000fe20000010071 */
[----:B------:R-:W-:Y:S01]  /*1510*/  MOV R117, R54 ;  /* 0x0000003600757202 */ /* 0x000fe20000000f00 */
[----:B------:R-:W-:Y:S01]  /*1520*/  FADD.FTZ R84, R84, R137 ;  /* 0x0000008954547221 */ /* 0x000fe20000010000 */
[----:B------:R-:W-:Y:S01]  /*1530*/  SHF.L.U32 R46, R46, 0x10, RZ ;  /* 0x000000102e2e7819 */ /* 0x000fe200000006ff */
[----:B------:R-:W-:Y:S01]  /*1540*/  FFMA.FTZ R56, R3, R137, R56 ;  /* 0x0000008903387223 */ /* 0x000fe20000010038 */
[----:B------:R-:W-:Y:S01]  /*1550*/  SHF.L.U32 R54, R43, 0x10, RZ ;  /* 0x000000102b367819 */ /* 0x000fe200000006ff */
[----:B------:R-:W-:Y:S01]  /*1560*/  FADD.FTZ R86, R86, R147 ;  /* 0x0000009356567221 */ /* 0x000fe20000010000 */
[----:B------:R-:W-:Y:S01]  /*1570*/  FFMA.FTZ R58, R37, R147, R58 ;  /* 0x00000093253a7223 */ /* 0x000fe2000001003a */
[----:B------:R-:W-:Y:S01]  /*1580*/  SHF.L.U32 R151, R116, 0x10, RZ ;  /* 0x0000001074977819 */ /* 0x000fe200000006ff */
[----:B------:R-:W-:Y:S01]  /*1590*/  FMUL.FTZ R137, R20, R148 ;  /* 0x0000009414897220 */ /* 0x000fe20000410000 */
[----:B------:R-:W-:Y:S01]  /*15a0*/  SHF.L.U32 R43, R128, 0x10, RZ ;  /* 0x00000010802b7819 */ /* 0x000fe200000006ff */
[----:B------:R-:W-:-:S02]  /*15b0*/  IMAD.U32 R147, R146, 0x10000, RZ ;  /* 0x0001000092937824 */ /* 0x000fc400078e00ff */
[----:B------:R-:W-:Y:S01]  /*15c0*/  FADD.FTZ R116, R115, R136 ;  /* 0x0000008873747221 */ /* 0x000fe20000010000 */
[C---:B------:R-:W-:Y:S01]  /*15d0*/  FADD.FTZ R128, -R208.reuse, R53 ;  /* 0x00000035d0807221 */ /* 0x040fe20000010100 */
[----:B------:R-:W-:Y:S01]  /*15e0*/  FMUL.FTZ R38, R33, R42 ;  /* 0x0000002a21267220 */ /* 0x000fe20000410000 */
[----:B------:R-:W-:Y:S01]  /*15f0*/  FFMA.FTZ R113, R37, R136, R114 ;  /* 0x0000008825717223 */ /* 0x000fe20000010072 */
[----:B------:R-:W-:Y:S02]  /*1600*/  IMAD.U32 R53, R149, 0x10000, RZ ;  /* 0x0001000095357824 */ /* 0x000fe400078e00ff */
[----:B------:R-:W-:Y:S01]  /*1610*/  FADD.FTZ R194, -R208, R46 ;  /* 0x0000002ed0c27221 */ /* 0x000fe20000010100 */
[----:B------:R-:W-:Y:S01]  /*1620*/  SHF.L.U32 R146, R145, 0x10, RZ ;  /* 0x0000001091927819 */ /* 0x000fe200000006ff */
[----:B------:R-:W-:Y:S02]  /*1630*/  IMAD.U32 R149, R138, 0x10000, RZ ;  /* 0x000100008a957824 */ /* 0x000fe400078e00ff */
[----:B------:R-:W-:Y:S01]  /*1640*/  FADD.FTZ R46, -R208, R39 ;  /* 0x00000027d02e7221 */ /* 0x000fe20000010100 */
[----:B------:R-:W-:Y:S01]  /*1650*/  FMUL.FTZ R138, R6, R147 ;  /* 0x00000093068a7220 */ /* 0x000fe20000410000 */
[----:B------:R-:W-:Y:S01]  /*1660*/  FADD.FTZ R115, R116, R137 ;  /* 0x0000008974737221 */ /* 0x000fe20000010000 */
[----:B------:R-:W-:Y:S01]  /*1670*/  FMUL.FTZ R39, R33, R44 ;  /* 0x0000002c21277220 */ /* 0x000fe20000410000 */
[C---:B------:R-:W-:Y:S01]  /*1680*/  FFMA.FTZ R116, R38.reuse, R137, R113 ;  /* 0x0000008926747223 */ /* 0x040fe20000010071 */
[----:B------:R-:W-:Y:S01]  /*1690*/  FADD.FTZ R87, R87, R148 ;  /* 0x0000009457577221 */ /* 0x000fe20000010000 */
[----:B------:R-:W-:Y:S01]  /*16a0*/  FFMA.FTZ R59, R38, R148, R59 ;  /* 0x00000094263b7223 */ /* 0x000fe2000001003b */
[----:B------:R-:W-:Y:S01]  /*16b0*/  SHF.L.U32 R143, R143, 0x10, RZ ;  /* 0x000000108f8f7819 */ /* 0x000fe200000006ff */
[----:B------:R-:W-:Y:S01]  /*16c0*/  FADD.FTZ R114, R115, R138 ;  /* 0x0000008a73727221 */ /* 0x000fe20000010000 */
[----:B------:R-:W-:Y:S01]  /*16d0*/  SHF.L.U32 R148, R139, 0x10, RZ ;  /* 0x000000108b947819 */ /* 0x000fe200000006ff */
[----:B------:R-:W-:Y:S01]  /*16e0*/  FMUL.FTZ R139, R21, R146 ;  /* 0x00000092158b7220 */ /* 0x000fe20000410000 */
[----:B------:R-:W-:Y:S01]  /*16f0*/  FADD.FTZ R152, -R208, R54 ;  /* 0x00000036d0987221 */ /* 0x000fe20000010100 */
[C---:B------:R-:W-:Y:S01]  /*1700*/  FMUL.FTZ R40, R33.reuse, R46 ;  /* 0x0000002e21287220 */ /* 0x040fe20000410000 */
[----:B------:R-:W-:Y:S01]  /*1710*/  FMUL.FTZ R42, R33, R48 ;  /* 0x00000030212a7220 */ /* 0x000fe20000410000 */
[----:B------:R-:W-:Y:S01]  /*1720*/  FFMA.FTZ R113, R39, R138, R116 ;  /* 0x0000008a27717223 */ /* 0x000fe20000010074 */
[----:B------:R-:W-:Y:S01]  /*1730*/  FMUL.FTZ R48, R33, R150 ;  /* 0x0000009621307220 */ /* 0x000fe20000410000 */
[----:B------:R-:W-:Y:S01]  /*1740*/  SHF.L.U32 R150, R140, 0x10, RZ ;  /* 0x000000108c967819 */ /* 0x000fe200000006ff */
[----:B------:R-:W-:-:S02]  /*1750*/  IMAD.U32 R144, R144, 0x10000, RZ ;  /* 0x0001000090907824 */ /* 0x000fc400078e00ff */
[----:B------:R-:W-:Y:S01]  /*1760*/  FMUL.FTZ R140, R7, R143 ;  /* 0x0000008f078c7220 */ /* 0x000fe20000410000 */
[----:B------:R-:W-:Y:S01]  /*1770*/  FADD.FTZ R115, R114, R139 ;  /* 0x0000008b72737221 */ /* 0x000fe20000010000 */
[----:B------:R-:W-:Y:S01]  /*1780*/  FMUL.FTZ R49, R33, R152 ;  /* 0x0000009821317220 */ /* 0x000fe20000410000 */
[----:B------:R-:W-:Y:S01]  /*1790*/  FFMA.FTZ R114, R40, R139, R113 ;  /* 0x0000008b28727223 */ /* 0x000fe20000010071 */
[----:B------:R-:W-:Y:S01]  /*17a0*/  SHF.L.U32 R152, R112, 0x10, RZ ;  /* 0x0000001070987819 */ /* 0x000fe200000006ff */
[----:B------:R-:W-:Y:S01]  /*17b0*/  FADD.FTZ R116, R115, R140 ;  /* 0x0000008c73747221 */ /* 0x000fe20000010000 */
[----:B------:R-:W-:Y:S02]  /*17c0*/  SHF.L.U32 R145, R142, 0x10, RZ ;  /* 0x000000108e917819 */ /* 0x000fe400000006ff */
[----:B------:R-:W-:Y:S01]  /*17d0*/  SHF.L.U32 R112, R141, 0x10, RZ ;  /* 0x000000108d707819 */ /* 0x000fe200000006ff */
[----:B------:R-:W-:Y:S01]  /*17e0*/  FMUL.FTZ R141, R22, R144 ;  /* 0x00000090168d7220 */ /* 0x000fe20000410000 */
[----:B------:R-:W-:Y:S01]  /*17f0*/  FFMA.FTZ R113, R41, R140, R114 ;  /* 0x0000008c29717223 */ /* 0x000fe20000010072 */
[----:B------:R-:W-:Y:S01]  /*1800*/  FADD.FTZ R54, -R208, R43 ;  /* 0x0000002bd0367221 */ /* 0x000fe20000010100 */
[----:B------:R-:W-:Y:S01]  /*1810*/  FMUL.FTZ R142, R8, R145 ;  /* 0x00000091088e7220 */ /* 0x000fe20000410000 */
        /* <DEDUP_REMOVED lines=9> */
[----:B------:R-:W-:Y:S01]  /*18b0*/  FADD.FTZ R198, -R208, R130 ;  /* 0x00000082d0c67221 */ /* 0x000fe20000010100 */
[----:B------:R-:W-:Y:S01]  /*18c0*/  FADD.FTZ R83, R83, R144 ;  /* 0x0000009053537221 */ /* 0x000fe20000010000 */
[----:B------:R-:W-:Y:S01]  /*18d0*/  FFMA.FTZ R111, R42, R144, R111 ;  /* 0x000000902a6f7223 */ /* 0x000fe2000001006f */
[----:B------:R-:W-:Y:S01]  /*18e0*/  FADD.FTZ R130, -R208, R45 ;  /* 0x0000002dd0827221 */ /* 0x000fe20000010100 */
[----:B------:R-:W-:Y:S01]  /*18f0*/  FMUL.FTZ R144, R9, R149 ;  /* 0x0000009509907220 */ /* 0x000fe20000410000 */
[----:B------:R-:W-:Y:S01]  /*1900*/  FADD.FTZ R115, R114, R143 ;  /* 0x0000008f72737221 */ /* 0x000fe20000010000 */
[----:B------:R-:W-:Y:S01]  /*1910*/  FMUL.FTZ R45, R33, R128 ;  /* 0x00000080212d7220 */ /* 0x000fe20000410000 */
[----:B------:R-:W-:Y:S01]  /*1920*/  FFMA.FTZ R114, R44, R143, R113 ;  /* 0x0000008f2c727223 */ /* 0x000fe20000010071 */
[----:B------:R-:W-:Y:S01]  /*1930*/  SHF.L.U32 R127, R127, 0x10, RZ ;  /* 0x000000107f7f7819 */ /* 0x000fe200000006ff */
        /* <DEDUP_REMOVED lines=8> */
[----:B------:R-:W-:-:S02]  /*19c0*/  IMAD.U32 R120, R120, 0x10000, RZ ;  /* 0x0001000078787824 */ /* 0x000fc400078e00ff */
        /* <DEDUP_REMOVED lines=9> */
[----:B------:R-:W-:Y:S01]  /*1a60*/  FADD.FTZ R77, R77, R148 ;  /* 0x000000944d4d7221 */ /* 0x000fe20000010000 */
[----:B------:R-:W-:Y:S01]  /*1a70*/  FFMA.FTZ R105, R44, R148, R105 ;  /* 0x000000942c697223 */ /* 0x000fe20000010069 */
        /* <DEDUP_REMOVED lines=9> */
[----:B------:R-:W-:Y:S01]  /*1b10*/  FADD.FTZ R172, -R208, R51 ;  /* 0x00000033d0ac7221 */ /* 0x000fe20000010100 */
[----:B------:R-:W-:Y:S01]  /*1b20*/  FADD.FTZ R79, R79, R150 ;  /* 0x000000964f4f7221 */ /* 0x000fe20000010000 */
[----:B------:R-:W-:Y:S01]  /*1b30*/  FFMA.FTZ R107, R46, R150, R107 ;  /* 0x000000962e6b7223 */ /* 0x000fe2000001006b */
[----:B------:R-:W-:Y:S01]  /*1b40*/  FMUL.FTZ R150, R12, R117 ;  /* 0x000000750c967220 */ /* 0x000fe20000410000 */
[----:B------:R-:W-:Y:S01]  /*1b50*/  FADD.FTZ R115, R116, R149 ;  /* 0x0000009574737221 */ /* 0x000fe20000010000 */
[C---:B------:R-:W-:Y:S01]  /*1b60*/  FMUL.FTZ R51, R33.reuse, R170 ;  /* 0x000000aa21337220 */ /* 0x040fe20000410000 */
[----:B------:R-:W-:Y:S01]  /*1b70*/  FFMA.FTZ R116, R50, R149, R113 ;  /* 0x0000009532747223 */ /* 0x000fe20000010071 */
[----:B------:R-:W-:Y:S01]  /*1b80*/  FMUL.FTZ R52, R33, R172 ;  /* 0x000000ac21347220 */ /* 0x000fe20000410000 */
[----:B------:R-:W-:Y:S01]  /*1b90*/  FADD.FTZ R74, R74, R151 ;  /* 0x000000974a4a7221 */ /* 0x000fe20000010000 */
[----:B------:R-:W-:Y:S01]  /*1ba0*/  FFMA.FTZ R102, R49, R151, R102 ;  /* 0x0000009731667223 */ /* 0x000fe20000010066 */
[----:B------:R-:W-:Y:S01]  /*1bb0*/  FMUL.FTZ R151, R27, R152 ;  /* 0x000000981b977220 */ /* 0x000fe20000410000 */
[----:B------:R-:W-:Y:S01]  /*1bc0*/  FADD.FTZ R114, R115, R150 ;  /* 0x0000009673727221 */ /* 0x000fe20000010000 */
[----:B------:R-:W-:Y:S01]  /*1bd0*/  FFMA.FTZ R113, R51, R150, R116 ;  /* 0x0000009633717223 */ /* 0x000fe20000010074 */
[----:B------:R-:W-:Y:S01]  /*1be0*/  FADD.FTZ R178, -R208, R53 ;  /* 0x00000035d0b27221 */ /* 0x000fe20000010100 */
[----:B------:R-:W-:Y:S01]  /*1bf0*/  FMUL.FTZ R53, R33, R174 ;  /* 0x000000ae21357220 */ /* 0x000fe20000410000 */
[----:B------:R-:W-:Y:S01]  /*1c00*/  FADD.FTZ R69, R69, R152 ;  /* 0x0000009845457221 */ /* 0x000fe20000010000 */
[----:B------:R-:W-:Y:S01]  /*1c10*/  FFMA.FTZ R97, R52, R152, R97 ;  /* 0x0000009834617223 */ /* 0x000fe20000010061 */
        /* <DEDUP_REMOVED lines=21> */
[----:B------:R-:W-:Y:S01]  /*1d70*/  FMUL.FTZ R128, R33, R196 ;  /* 0x000000c421807220 */ /* 0x000fe20000410000 */
[----:B------:R-:W-:Y:S01]  /*1d80*/  FFMA.FTZ R113, R55, R154, R116 ;  /* 0x0000009a37717223 */ /* 0x000fe20000010074 */
[----:B------:R-:W-:Y:S01]  /*1d90*/  SHF.L.U32 R123, R123, 0x10, RZ ;  /* 0x000000107b7b7819 */ /* 0x000fe200000006ff */
[----:B------:R-:W-:Y:S01]  /*1da0*/  FADD.FTZ R200, -R208, R129 ;  /* 0x00000081d0c87221 */ /* 0x000fe20000010100 */
[----:B------:R-:W-:Y:S01]  /*1db0*/  FMUL.FTZ R170, R15, R119 ;  /* 0x000000770faa7220 */ /* 0x000fe20000410000 */
[----:B------:R-:W-:Y:S01]  /*1dc0*/  FADD.FTZ R115, R114, R155 ;  /* 0x0000009b72737221 */ /* 0x000fe20000010000 */
[----:B------:R-:W-:Y:S01]  /*1dd0*/  FMUL.FTZ R129, R33, R198 ;  /* 0x000000c621817220 */ /* 0x000fe20000410000 */
[----:B------:R-:W-:Y:S01]  /*1de0*/  FFMA.FTZ R114, R128, R155, R113 ;  /* 0x0000009b80727223 */ /* 0x000fe20000010071 */
[----:B------:R-:W-:Y:S01]  /*1df0*/  SHF.L.U32 R125, R125, 0x10, RZ ;  /* 0x000000107d7d7819 */ /* 0x000fe200000006ff */
[----:B------:R-:W-:-:S02]  /*1e00*/  IMAD.U32 R131, R131, 0x10000, RZ ;  /* 0x0001000083837824 */ /* 0x000fc400078e00ff */
[----:B------:R-:W-:Y:S01]  /*1e10*/  FMUL.FTZ R171, R30, R123 ;  /* 0x0000007b1eab7220 */ /* 0x000fe20000410000 */
[----:B------:R-:W-:Y:S01]  /*1e20*/  FADD.FTZ R116, R115, R170 ;  /* 0x000000aa73747221 */ /* 0x000fe20000010000 */
[----:B------:R-:W-:Y:S01]  /*1e30*/  FMUL.FTZ R130, R33, R200 ;  /* 0x000000c821827220 */ /* 0x000fe20000410000 */
[----:B------:R-:W-:Y:S01]  /*1e40*/  FFMA.FTZ R113, R129, R170, R114 ;  /* 0x000000aa81717223 */ /* 0x000fe20000010072 */
[----:B------:R-:W-:Y:S01]  /*1e50*/  FADD.FTZ R204, -R208, R131 ;  /* 0x00000083d0cc7221 */ /* 0x000fe20000010100 */
[----:B------:R-:W-:Y:S02]  /*1e60*/  IMAD.U32 R124, R124, 0x10000, RZ ;  /* 0x000100007c7c7824 */ /* 0x000fe400078e00ff */
[----:B------:R-:W-:Y:S01]  /*1e70*/  FMUL.FTZ R172, R16, R125 ;  /* 0x0000007d10ac7220 */ /* 0x000fe20000410000 */
[----:B------:R-:W-:Y:S01]  /*1e80*/  FADD.FTZ R115, R116, R171 ;  /* 0x000000ab74737221 */ /* 0x000fe20000010000 */
[----:B------:R-:W-:Y:S01]  /*1e90*/  FMUL.FTZ R131, R33, R202 ;  /* 0x000000ca21837220 */ /* 0x000fe20000410000 */
[----:B------:R-:W-:Y:S01]  /*1ea0*/  FFMA.FTZ R116, R130, R171, R113 ;  /* 0x000000ab82747223 */ /* 0x000fe20000010071 */
[----:B------:R-:W-:Y:S01]  /*1eb0*/  SHF.L.U32 R176, R176, 0x10, RZ ;  /* 0x00000010b0b07819 */ /* 0x000fe200000006ff */
[----:B------:R-:W-:Y:S01]  /*1ec0*/  FMUL.FTZ R173, R31, R124 ;  /* 0x0000007c1fad7220 */ /* 0x000fe20000410000 */
[----:B------:R-:W-:Y:S01]  /*1ed0*/  SHF.L.U32 R126, R126, 0x10, RZ ;  /* 0x000000107e7e7819 */ /* 0x000fe200000006ff */
[----:B------:R-:W-:Y:S01]  /*1ee0*/  FADD.FTZ R114, R115, R172 ;  /* 0x000000ac73727221 */ /* 0x000fe20000010000 */
[----:B------:R-:W-:Y:S01]  /*1ef0*/  FADD.FTZ R206, -R208, R133 ;  /* 0x00000085d0ce7221 */ /* 0x000fe20000010100 */
[----:B------:R-:W-:Y:S01]  /*1f00*/  FMUL.FTZ R132, R33, R204 ;  /* 0x000000cc21847220 */ /* 0x000fe20000410000 */
[----:B------:R-:W-:Y:S01]  /*1f10*/  FFMA.FTZ R113, R131, R172, R116 ;  /* 0x000000ac83717223 */ /* 0x000fe20000010074 */
[----:B------:R-:W-:Y:S01]  /*1f20*/  FADD.FTZ R115, R114, R173 ;  /* 0x000000ad72737221 */ /* 0x000fe20000010000 */
[----:B------:R-:W-:Y:S01]  /*1f30*/  FADD.FTZ R176, -R208, R176 ;  /* 0x000000b0d0b07221 */ /* 0x000fe20000010100 */
[----:B------:R-:W-:Y:S01]  /*1f40*/  FMUL.FTZ R133, R33, R206 ;  /* 0x000000ce21857220 */ /* 0x000fe20000410000 */
        /* <DEDUP_REMOVED lines=30> */
.L_x_243:
[----:B------:R-:W-:Y:S05]  /*2130*/  BSYNC B0 ;  /* 0x0000000000007941 */ /* 0x000fea0003800000 */
.L_x_241:
[----:B------:R-:W-:Y:S01]  /*2140*/  LOP3.LUT P3, RZ, R122, 0xff, RZ, 0xc0, !PT ;  /* 0x000000ff7aff7812 */ /* 0x000fe2000786c0ff */
[----:B------:R-:W-:Y:S01]  /*2150*/  UMOV UR6, 0xffffffff ;  /* 0xffffffff00067882 */ /* 0x000fe20000000000 */
[----:B0-----:R-:W-:Y:S02]  /*2160*/  SHF.R.U32.HI R112, RZ, 0x5, R0 ;  /* 0x00000005ff707819 */ /* 0x001fe40000011600 */
[----:B------:R-:W-:Y:S02]  /*2170*/  LOP3.LUT P0, RZ, R0, 0x1f, RZ, 0xc0, !PT ;  /* 0x0000001f00ff7812 */ /* 0x000fe4000780c0ff */
[----:B------:R-:W-:-:S07]  /*2180*/  LOP3.LUT R113, R112, 0x7fffff8, RZ, 0xc0, !PT ;  /* 0x07fffff870717812 */ /* 0x000fce00078ec0ff */
        /* <DEDUP_REMOVED lines=20> */
.L_x_361:
        /* <DEDUP_REMOVED lines=8> */
[----:B-----5:R-:W-:-:S13]  /*2350*/  ISETP.GE.AND P4, PT, R192, 0x1, PT ;  /* 0x00000001c000780c */ /* 0x020fda0003f86270 */
[----:B------:R-:W-:-:S05]  /*2360*/  @P4 IADD3 R192, R192, -0x1, RZ ;  /* 0xffffffffc0c04810 */ /* 0x000fca0007ffe0ff */
[----:B------:R-:W-:Y:S01]  /*2370*/  @P4 IMAD R192, R192, R193, RZ ;  /* 0x000000c1c0c04224 */ /* 0x000fe200078e02ff */
[----:B---3--:R-:W-:-:S04]  /*2380*/  LEA R114, R115, R114, 0x18 ;  /* 0x0000007273727211 */ /* 0x008fc800078ec0ff */
[----:B------:R-:W-:Y:S01]  /*2390*/  @!P0 LEA R194, R112, R114, 0x3 ;  /* 0x0000007270c28211 */ /* 0x000fe200078e18ff */
[----:B------:R-:W-:-:S04]  /*23a0*/  IMAD R195, R113, 0x8, R114 ;  /* 0x0000000871c37824 */ /* 0x000fc800078e0272 */
[----:B------:R-:W-:Y:S01]  /*23b0*/  @!P0 STS.64 [R194+0x7000], R178 ;  /* 0x007000b2c2008388 */ /* 0x000fe20000000a00 */
[----:B------:R-:W-:Y:S01]  /*23c0*/  BAR.SYNC.DEFER_BLOCKING 0x0 ;  /* 0x0000000000007b1d */ /* 0x000fe20000010000 */
[----:B------:R-:W-:-:S05]  /*23d0*/  ISETP.NE.AND P0, PT, R18, RZ, PT ;  /* 0x000000ff1200720c */ /* 0x000fca0003f05270 */
[----:B------:R-:W1:Y:S04]  /*23e0*/  LDS.128 R112, [R195+0x7000] ;  /* 0x00700000c3707984 */ /* 0x000e680000000c00 */
[----:B------:R-:W2:Y:S04]  /*23f0*/  LDS.128 R116, [R195+0x7010] ;  /* 0x00701000c3747984 */ /* 0x000ea80000000c00 */
[----:B0-----:R-:W0:Y:S04]  /*2400*/  LDS.128 R120, [R195+0x7020] ;  /* 0x00702000c3787984 */ /* 0x001e280000000c00 */
[----:B------:R-:W3:Y:S01]  /*2410*/  LDS.128 R124, [R195+0x7030] ;  /* 0x00703000c37c7984 */ /* 0x000ee20000000c00 */
[----:B-1----:R-:W-:Y:S01]  /*2420*/  FADD.FTZ R197, RZ, R112 ;  /* 0x00000070ffc57221 */ /* 0x002fe20000010000 */
[----:B------:R-:W-:Y:S01]  /*2430*/  FADD.FTZ R112, RZ, R113 ;  /* 0x00000071ff707221 */ /* 0x000fe20000010000 */
[----:B------:R-:W-:-:S02]  /*2440*/  @P4 SHF.R.S32.HI R113, RZ, 0x1f, R192 ;  /* 0x0000001fff714819 */ /* 0x000fc400000114c0 */
[----:B------:R-:W-:Y:S01]  /*2450*/  FADD.FTZ R197, R114, R197 ;  /* 0x000000c572c57221 */ /* 0x000fe20000010000 */
[----:B------:R-:W-:Y:S01]  /*2460*/  FADD.FTZ R112, R115, R112 ;  /* 0x0000007073707221 */ /* 0x000fe20000010000 */
[----:B------:R-:W-:Y:S02]  /*2470*/  @P4 LEA.HI R192, R113, R192, RZ, 0x2 ;  /* 0x000000c071c04211 */ /* 0x000fe400078f10ff */
[----:B--2---:R-:W-:Y:S01]  /*2480*/  FADD.FTZ R197, R197, R116 ;  /* 0x00000074c5c57221 */ /* 0x004fe20000010000 */
[----:B------:R-:W-:Y:S01]  /*2490*/  FADD.FTZ R112, R112, R117 ;  /* 0x0000007570707221 */ /* 0x000fe20000010000 */
[----:B------:R-:W-:Y:S02]  /*24a0*/  HFMA2.MMA R117, -RZ, RZ, 0, 0 ;  /* 0x00000000ff757435 */ /* 0x000fe400000001ff */
[----:B------:R-:W-:Y:S01]  /*24b0*/  FADD.FTZ R197, R118, R197 ;  /* 0x000000c576c57221 */ /* 0x000fe20000010000 */
[----:B------:R-:W-:-:S03]  /*24c0*/  FADD.FTZ R112, R119, R112 ;  /* 0x0000007077707221 */ /* 0x000fc60000010000 */
[----:B0-----:R-:W-:Y:S01]  /*24d0*/  FADD.FTZ R197, R197, R120 ;  /* 0x00000078c5c57221 */ /* 0x001fe20000010000 */
        /* <DEDUP_REMOVED lines=9> */
[----:B------:R-:W-:-:S04]  /*2570*/  FMUL.FTZ R116, R112, UR8 ;  /* 0x0000000870747c20 */ /* 0x000fc80008410000 */
[----:B------:R-:W-:Y:S01]  /*2580*/  FSEL R119, R119, RZ, !P0 ;  /* 0x000000ff77777208 */ /* 0x000fe20004000000 */
[----:B------:R-:W-:Y:S06]  /*2590*/  @P2 BRA `(.L_x_246) ;  /* 0x0000000000182947 */ /* 0x000fec0003800000 */
[----:B------:R-:W-:Y:S01]  /*25a0*/  ISETP.NE.U32.AND P0, PT, R188, RZ, PT ;  /* 0x000000ffbc00720c */ /* 0x000fe20003f05070 */
[----:B------:R-:W-:-:S03]  /*25b0*/  IMAD.MOV.U32 R112, RZ, RZ, RZ ;  /* 0x000000ffff707224 */ /* 0x000fc600078e00ff */
[----:B------:R-:W-:-:S13]  /*25c0*/  ISETP.NE.AND.EX P0, PT, R190, RZ, PT, P0 ;  /* 0x000000ffbe00720c */ /* 0x000fda0003f05300 */
[----:B------:R-:W-:Y:S05]  /*25d0*/  @!P0 BRA `(.L_x_247) ;  /* 0x0000000000248947 */ /* 0x000fea0003800000 */
[----:B------:R-:W-:Y:S01]  /*25e0*/  SHF.L.U32 R112, R168, 0x10, RZ ;  /* 0x00000010a8707819 */ /* 0x000fe200000006ff */
[----:B------:R-:W-:Y:S06]  /*25f0*/  BRA `(.L_x_247) ;  /* 0x00000000001c7947 */ /* 0x000fec0003800000 */
.L_x_246:
[----:B------:R-:W-:Y:S01]  /*2600*/  ISETP.NE.U32.AND P0, PT, R188, RZ, PT ;  /* 0x000000ffbc00720c */ /* 0x000fe20003f05070 */
[----:B------:R-:W-:-:S03]  /*2610*/  FFMA.FTZ R113, R3, R116, R119 ;  /* 0x0000007403717223 */ /* 0x000fc60000010077 */
[----:B------:R-:W-:Y:S01]  /*2620*/  ISETP.NE.AND.EX P0, PT, R190, RZ, PT, P0 ;  /* 0x000000ffbe00720c */ /* 0x000fe20003f05300 */
[----:B------:R-:W-:-:S04]  /*2630*/  FADD.FTZ R112, R134, -R113 ;  /* 0x8000007186707221 */ /* 0x000fc80000010000 */
[----:B------:R-:W-:-:S08]  /*2640*/  FMUL.FTZ R112, R33, R112 ;  /* 0x0000007021707220 */ /* 0x000fd00000410000 */
[----:B------:R-:W-:-:S05]  /*2650*/  @P0 SHF.L.U32 R113, R168, 0x10, RZ ;  /* 0x00000010a8710819 */ /* 0x000fca00000006ff */
[----:B------:R-:W-:-:S07]  /*2660*/  @P0 FADD.FTZ R112, R112, R113 ;  /* 0x0000007170700221 */ /* 0x000fce0000010000 */
.L_x_247:
[----:B------:R-:W-:Y:S05]  /*2670*/  BSYNC B0 ;  /* 0x0000000000007941 */ /* 0x000fea0003800000 */
.L_x_245:
        /* <DEDUP_REMOVED lines=15> */
.L_x_249:
[----:B------:R-:W-:Y:S01]  /*2770*/  FFMA.FTZ R112, R36, R116, R119 ;  /* 0x0000007424707223 */ /* 0x000fe20000010077 */
[----:B------:R-:W-:-:S03]  /*2780*/  @P0 SHF.R.U64 R113, R168, 0x10, R169 ;  /* 0x00000010a8710819 */ /* 0x000fc600000012a9 */
[----:B------:R-:W-:Y:S01]  /*2790*/  FADD.FTZ R112, R135, -R112 ;  /* 0x8000007087707221 */ /* 0x000fe20000010000 */
[----:B------:R-:W-:-:S03]  /*27a0*/  @P0 SHF.L.U32 R113, R113, 0x10, RZ ;  /* 0x0000001071710819 */ /* 0x000fc600000006ff */
[----:B------:R-:W-:-:S04]  /*27b0*/  FMUL.FTZ R112, R33, R112 ;  /* 0x0000007021707220 */ /* 0x000fc80000410000 */
[----:B------:R-:W-:-:S07]  /*27c0*/  @P0 FADD.FTZ R112, R112, R113 ;  /* 0x0000007170700221 */ /* 0x000fce0000010000 */
.L_x_250:
[----:B------:R-:W-:Y:S05]  /*27d0*/  BSYNC B0 ;  /* 0x0000000000007941 */ /* 0x000fea0003800000 */
.L_x_248:
        /* <DEDUP_REMOVED lines=12> */
.L_x_252:
[----:B------:R-:W-:-:S04]  /*28a0*/  FFMA.FTZ R113, R37, R116, R119 ;  /* 0x0000007425717223 */ /* 0x000fc80000010077 */
[----:B------:R-:W-:Y:S01]  /*28b0*/  FADD.FTZ R112, R136, -R113 ;  /* 0x8000007188707221 */ /* 0x000fe20000010000 */
[----:B------:R-:W-:-:S03]  /*28c0*/  @P0 SHF.L.U32 R113, R169, 0x10, RZ ;  /* 0x00000010a9710819 */ /* 0x000fc600000006ff */
[----:B------:R-:W-:-:S04]  /*28d0*/  FMUL.FTZ R112, R33, R112 ;  /* 0x0000007021707220 */ /* 0x000fc80000410000 */
[----:B------:R-:W-:-:S07]  /*28e0*/  @P0 FADD.FTZ R112, R112, R113 ;  /* 0x0000007170700221 */ /* 0x000fce0000010000 */
.L_x_253:
[----:B------:R-:W-:Y:S05]  /*28f0*/  BSYNC B0 ;  /* 0x0000000000007941 */ /* 0x000fea0003800000 */
.L_x_251:
        /* <DEDUP_REMOVED lines=13> */
.L_x_255:
[----:B------:R-:W-:Y:S01]  /*29d0*/  FFMA.FTZ R112, R38, R116, R119 ;  /* 0x0000007426707223 */ /* 0x000fe20000010077 */
[----:B------:R-:W-:-:S03]  /*29e0*/  @P0 SHF.R.U32.HI R113, RZ, 0x10, R169 ;  /* 0x00000010ff710819 */ /* 0x000fc600000116a9 */
[----:B------:R-:W-:Y:S01]  /*29f0*/  FADD.FTZ R112, R137, -R112 ;  /* 0x8000007089707221 */ /* 0x000fe20000010000 */
[----:B------:R-:W-:-:S03]  /*2a00*/  @P0 SHF.L.U32 R113, R113, 0x10, RZ ;  /* 0x0000001071710819 */ /* 0x000fc600000006ff */
[----:B------:R-:W-:-:S04]  /*2a10*/  FMUL.FTZ R112, R33, R112 ;  /* 0x0000007021707220 */ /* 0x000fc80000410000 */
[----:B------:R-:W-:-:S07]  /*2a20*/  @P0 FADD.FTZ R112, R112, R113 ;  /* 0x0000007170700221 */ /* 0x000fce0000010000 */
.L_x_256:
[----:B------:R-:W-:Y:S05]  /*2a30*/  BSYNC B0 ;  /* 0x0000000000007941 */ /* 0x000fea0003800000 */
.L_x_254:
        /* <DEDUP_REMOVED lines=15> */
.L_x_257:
        /* <DEDUP_REMOVED lines=10> */
.L_x_259:
[----:B------:R-:W-:Y:S05]  /*2bd0*/  BSYNC B0 ;  /* 0x0000000000007941 */ /* 0x000fea0003800000 */
.L_x_258:
[----:B------:R-:W-:Y:S04]  /*2be0*/  BSSY B0, `(.L_x_260) ;  /* 0x000000b000007945 */ /* 0x000fe80003800000 */
[----:B------:R-:W-:Y:S05]  /*2bf0*/  @P2 BRA `(.L_x_261) ;  /* 0x0000000000102947 */ /* 0x000fea0003800000 */
[----:B01----:R-:W-:Y:S01]  /*2c00*/  IMAD.MOV.U32 R112, RZ, RZ, RZ ;  /* 0x000000ffff707224 */ /* 0x003fe200078e00ff */
[----:B------:R-:W-:Y:S06]  /*2c10*/  @!P0 BRA `(.L_x_262) ;  /* 0x00000000001c8947 */ /* 0x000fec0003800000 */
[----:B------:R-:W-:Y:S01]  /*2c20*/  SHF.L.U32 R112, R166, 0x10, RZ ;  /* 0x00000010a6707819 */ /* 0x000fe200000006ff */
[----:B------:R-:W-:Y:S06]  /*2c30*/  BRA `(.L_x_262) ;  /* 0x0000000000147947 */ /* 0x000fec0003800000 */
.L_x_261:
[----:B01----:R-:W-:-:S04]  /*2c40*/  FFMA.FTZ R113, R39, R116, R119 ;  /* 0x0000007427717223 */ /* 0x003fc80000010077 */
[----:B------:R-:W-:Y:S01]  /*2c50*/  FADD.FTZ R112, R138, -R113 ;  /* 0x800000718a707221 */ /* 0x000fe20000010000 */
[----:B------:R-:W-:-:S03]  /*2c60*/  @P0 SHF.L.U32 R113, R166, 0x10, RZ ;  /* 0x00000010a6710819 */ /* 0x000fc600000006ff */
[----:B------:R-:W-:-:S04]  /*2c70*/  FMUL.FTZ R112, R33, R112 ;  /* 0x0000007021707220 */ /* 0x000fc80000410000 */
[----:B------:R-:W-:-:S07]  /*2c80*/  @P0 FADD.FTZ R112, R112, R113 ;  /* 0x0000007170700221 */ /* 0x000fce0000010000 */
.L_x_262:
[----:B------:R-:W-:Y:S05]  /*2c90*/  BSYNC B0 ;  /* 0x0000000000007941 */ /* 0x000fea0003800000 */
.L_x_260:
        /* <DEDUP_REMOVED lines=13> */
.L_x_264:
[----:B------:R-:W-:Y:S01]  /*2d70*/  FFMA.FTZ R112, R40, R116, R119 ;  /* 0x0000007428707223 */ /* 0x000fe20000010077 */
[----:B------:R-:W-:-:S03]  /*2d80*/  @P0 SHF.R.U64 R113, R166, 0x10, R167 ;  /* 0x00000010a6710819 */ /* 0x000fc600000012a7 */
[----:B------:R-:W-:Y:S01]  /*2d90*/  FADD.FTZ R112, R139, -R112 ;  /* 0x800000708b707221 */ /* 0x000fe20000010000 */
[----:B------:R-:W-:-:S03]  /*2da0*/  @P0 SHF.L.U32 R113, R113, 0x10, RZ ;  /* 0x0000001071710819 */ /* 0x000fc600000006ff */
[----:B------:R-:W-:-:S04]  /*2db0*/  FMUL.FTZ R112, R33, R112 ;  /* 0x0000007021707220 */ /* 0x000fc80000410000 */
[----:B------:R-:W-:-:S07]  /*2dc0*/  @P0 FADD.FTZ R112, R112, R113 ;  /* 0x0000007170700221 */ /* 0x000fce0000010000 */
.L_x_265:
[----:B------:R-:W-:Y:S05]  /*2dd0*/  BSYNC B0 ;  /* 0x0000000000007941 */ /* 0x000fea0003800000 */
.L_x_263:
        /* <DEDUP_REMOVED lines=12> */
.L_x_267:
[----:B------:R-:W-:-:S04]  /*2ea0*/  FFMA.FTZ R113, R41, R116, R119 ;  /* 0x0000007429717223 */ /* 0x000fc80000010077 */
[----:B------:R-:W-:Y:S01]  /*2eb0*/  FADD.FTZ R112, R140, -R113 ;  /* 0x800000718c707221 */ /* 0x000fe20000010000 */
[----:B------:R-:W-:-:S03]  /*2ec0*/  @P0 SHF.L.U32 R113, R167, 0x10, RZ ;  /* 0x00000010a7710819 */ /* 0x000fc600000006ff */
[----:B------:R-:W-:-:S04]  /*2ed0*/  FMUL.FTZ R112, R33, R112 ;  /* 0x0000007021707220 */ /* 0x000fc80000410000 */
[----:B------:R-:W-:-:S07]  /*2ee0*/  @P0 FADD.FTZ R112, R112, R113 ;  /* 0x0000007170700221 */ /* 0x000fce0000010000 */
.L_x_268:
[----:B------:R-:W-:Y:S05]  /*2ef0*/  BSYNC B0 ;  /* 0x0000000000007941 */ /* 0x000fea0003800000 */
.L_x_266:
        /* <DEDUP_REMOVED lines=13> */
.L_x_270:
[----:B------:R-:W-:Y:S01]  /*2fd0*/  FFMA.FTZ R112, R42, R116, R119 ;  /* 0x000000742a707223 */ /* 0x000fe20000010077 */
[----:B------:R-:W-:-:S03]  /*2fe0*/  @P0 SHF.R.U32.HI R113, RZ, 0x10, R167 ;  /* 0x00000010ff710819 */ /* 0x000fc600000116a7 */
[----:B------:R-:W-:Y:S01]  /*2ff0*/  FADD.FTZ R112, R141, -R112 ;  /* 0x800000708d707221 */ /* 0x000fe20000010000 */
[----:B------:R-:W-:-:S03]  /*3000*/  @P0 SHF.L.U32 R113, R113, 0x10, RZ ;  /* 0x0000001071710819 */ /* 0x000fc600000006ff */
[----:B------:R-:W-:-:S04]  /*3010*/  FMUL.FTZ R112, R33, R112 ;  /* 0x0000007021707220 */ /* 0x000fc80000410000 */
[----:B------:R-:W-:-:S07]  /*3020*/  @P0 FADD.FTZ R112, R112, R113 ;  /* 0x0000007170700221 */ /* 0x000fce0000010000 */
.L_x_271:
[----:B------:R-:W-:Y:S05]  /*3030*/  BSYNC B0 ;  /* 0x0000000000007941 */ /* 0x000fea0003800000 */
.L_x_269:
        /* <DEDUP_REMOVED lines=14> */
.L_x_272:
[----:B------:R-:W-:Y:S01]  /*3120*/  BSSY B0, `(.L_x_273) ;  /* 0x000000c000007945 */ /* 0x000fe20003800000 */
[----:B------:R-:W-:-:S03]  /*3130*/  @P4 PRMT R185, R118, 0x7610, R185 ;  /* 0x0000761076b94816 */ /* 0x000fc600000000b9 */
[----:B------:R-:W-:Y:S05]  /*3140*/  @!P4 BRA `(.L_x_274) ;  /* 0x000000000024c947 */ /* 0x000fea0003800000 */
[----:B0-----:R-:W0:Y:S01]  /*3150*/  LDC.64 R112, c[0x0][0x2f8] ;  /* 0x0000be00ff707b82 */ /* 0x001e220000000a00 */
[----:B------:R-:W-:Y:S01]  /*3160*/  LOP3.LUT R114, R182, 0xffff, RZ, 0xc0, !PT ;  /* 0x0000ffffb6727812 */ /* 0x000fe200078ec0ff */
[----:B------:R-:W-:Y:S01]  /*3170*/  VIADD R121, R117, 0x100 ;  /* 0x0000010075797836 */ /* 0x000fe20000000000 */
[----:B------:R-:W-:-:S03]  /*3180*/  PRMT R123, R184, 0x5410, R185 ;  /* 0x00005410b87b7816 */ /* 0x000fc600000000b9 */
[----:B------:R-:W-:-:S05]  /*3190*/  IMAD.WIDE.U32 R114, R114, 0x10000, RZ ;  /* 0x0001000072727825 */ /* 0x000fca00078e00ff */
[----:B------:R-:W-:Y:S02]  /*31a0*/  LOP3.LUT R115, R123, R115, RZ, 0xfc, !PT ;  /* 0x000000737b737212 */ /* 0x000fe400078efcff */
[----:B------:R-:W-:Y:S01]  /*31b0*/  LOP3.LUT R114, R114, 0xffff, R181, 0xf8, !PT ;  /* 0x0000ffff72727812 */ /* 0x000fe200078ef8b5 */
[----:B0-----:R-:W-:-:S05]  /*31c0*/  IMAD.WIDE.U32 R112, R121, 0x8, R112 ;  /* 0x0000000879707825 */ /* 0x001fca00078e0070 */
[----:B------:R1:W-:Y:S02]  /*31d0*/  STG.E.64 desc[UR4][R112.64], R114 ;  /* 0x0000007270007986 */ /* 0x0003e4000c101b04 */
.L_x_274:
[----:B------:R-:W-:Y:S05]  /*31e0*/  BSYNC B0 ;  /* 0x0000000000007941 */ /* 0x000fea0003800000 */
.L_x_273:
[----:B------:R-:W-:Y:S04]  /*31f0*/  BSSY B0, `(.L_x_275) ;  /* 0x000000b000007945 */ /* 0x000fe80003800000 */
[----:B------:R-:W-:Y:S05]  /*3200*/  @P2 BRA `(.L_x_276) ;  /* 0x0000000000102947 */ /* 0x000fea0003800000 */
[----:B01----:R-:W-:Y:S01]  /*3210*/  MOV R112, RZ ;  /* 0x000000ff00707202 */ /* 0x003fe20000000f00 */
[----:B------:R-:W-:Y:S06]  /*3220*/  @!P0 BRA `(.L_x_277) ;  /* 0x00000000001c8947 */ /* 0x000fec0003800000 */
[----:B------:R-:W-:Y:S01]  /*3230*/  SHF.L.U32 R112, R164, 0x10, RZ ;  /* 0x00000010a4707819 */ /* 0x000fe200000006ff */
[----:B------:R-:W-:Y:S06]  /*3240*/  BRA `(.L_x_277) ;  /* 0x0000000000147947 */ /* 0x000fec0003800000 */
.L_x_276:
[----:B01----:R-:W-:-:S04]  /*3250*/  FFMA.FTZ R113, R43, R116, R119 ;  /* 0x000000742b717223 */ /* 0x003fc80000010077 */
[----:B------:R-:W-:Y:S01]  /*3260*/  FADD.FTZ R112, R142, -R113 ;  /* 0x800000718e707221 */ /* 0x000fe20000010000 */
[----:B------:R-:W-:-:S03]  /*3270*/  @P0 IMAD.U32 R113, R164, 0x10000, RZ ;  /* 0x00010000a4710824 */ /* 0x000fc600078e00ff */
[----:B------:R-:W-:-:S04]  /*3280*/  FMUL.FTZ R112, R33, R112 ;  /* 0x0000007021707220 */ /* 0x000fc80000410000 */
[----:B------:R-:W-:-:S07]  /*3290*/  @P0 FADD.FTZ R112, R112, R113 ;  /* 0x0000007170700221 */ /* 0x000fce0000010000 */
.L_x_277:
[----:B------:R-:W-:Y:S05]  /*32a0*/  BSYNC B0 ;  /* 0x0000000000007941 */ /* 0x000fea0003800000 */
.L_x_275:
        /* <DEDUP_REMOVED lines=10> */
[----:B------:R-:W-:-:S04]  /*3350*/  SHF.R.U64 R112, R164, 0x10, R165 ;  /* 0x00000010a4707819 */ /* 0x000fc800000012a5 */
[----:B------:R-:W-:Y:S01]  /*3360*/  SHF.L.U32 R112, R112, 0x10, RZ ;  /* 0x0000001070707819 */ /* 0x000fe200000006ff */
[----:B------:R-:W-:Y:S06]  /*3370*/  BRA `(.L_x_280) ;  /* 0x0000000000187947 */ /* 0x000fec0003800000 */
.L_x_279:
[----:B------:R-:W-:Y:S01]  /*3380*/  FFMA.FTZ R112, R44, R116, R119 ;  /* 0x000000742c707223 */ /* 0x000fe20000010077 */
[----:B------:R-:W-:-:S03]  /*3390*/  @P0 SHF.R.U64 R113, R164, 0x10, R165 ;  /* 0x00000010a4710819 */ /* 0x000fc600000012a5 */
[----:B------:R-:W-:Y:S02]  /*33a0*/  FADD.FTZ R112, R143, -R112 ;  /* 0x800000708f707221 */ /* 0x000fe40000010000 */
[----:B------:R-:W-:Y:S02]  /*33b0*/  @P0 IMAD.U32 R113, R113, 0x10000, RZ ;  /* 0x0001000071710824 */ /* 0x000fe400078e00ff */
[----:B------:R-:W-:-:S04]  /*33c0*/  FMUL.FTZ R112, R33, R112 ;  /* 0x0000007021707220 */ /* 0x000fc80000410000 */
[----:B------:R-:W-:-:S07]  /*33d0*/  @P0 FADD.FTZ R112, R112, R113 ;  /* 0x0000007170700221 */ /* 0x000fce0000010000 */
.L_x_280:
[----:B------:R-:W-:Y:S05]  /*33e0*/  BSYNC B0 ;  /* 0x0000000000007941 */ /* 0x000fea0003800000 */
.L_x_278:
        /* <DEDUP_REMOVED lines=10> */
[----:B------:R-:W-:Y:S01]  /*3490*/  SHF.L.U32 R112, R165, 0x10, RZ ;  /* 0x00000010a5707819 */ /* 0x000fe200000006ff */
[----:B------:R-:W-:Y:S06]  /*34a0*/  BRA `(.L_x_283) ;  /* 0x0000000000147947 */ /* 0x000fec0003800000 */
.L_x_282:
[----:B------:R-:W-:-:S04]  /*34b0*/  FFMA.FTZ R113, R45, R116, R119 ;  /* 0x000000742d717223 */ /* 0x000fc80000010077 */
[----:B------:R-:W-:Y:S01]  /*34c0*/  FADD.FTZ R112, R144, -R113 ;  /* 0x8000007190707221 */ /* 0x000fe20000010000 */
[----:B------:R-:W-:-:S03]  /*34d0*/  @P0 IMAD.U32 R113, R165, 0x10000, RZ ;  /* 0x00010000a5710824 */ /* 0x000fc600078e00ff */
[----:B------:R-:W-:-:S04]  /*34e0*/  FMUL.FTZ R112, R33, R112 ;  /* 0x0000007021707220 */ /* 0x000fc80000410000 */
[----:B------:R-:W-:-:S07]  /*34f0*/  @P0 FADD.FTZ R112, R112, R113 ;  /* 0x0000007170700221 */ /* 0x000fce0000010000 */
.L_x_283:
[----:B------:R-:W-:Y:S05]  /*3500*/  BSYNC B0 ;  /* 0x0000000000007941 */ /* 0x000fea0003800000 */
.L_x_281:
        /* <DEDUP_REMOVED lines=10> */
[----:B------:R-:W-:-:S04]  /*35b0*/  SHF.R.U32.HI R112, RZ, 0x10, R165 ;  /* 0x00000010ff707819 */ /* 0x000fc800000116a5 */
[----:B------:R-:W-:Y:S01]  /*35c0*/  SHF.L.U32 R112, R112, 0x10, RZ ;  /* 0x0000001070707819 */ /* 0x000fe200000006ff */
[----:B------:R-:W-:Y:S06]  /*35d0*/  BRA `(.L_x_286) ;  /* 0x0000000000187947 */ /* 0x000fec0003800000 */
.L_x_285:
[----:B------:R-:W-:Y:S01]  /*35e0*/  FFMA.FTZ R112, R46, R116, R119 ;  /* 0x000000742e707223 */ /* 0x000fe20000010077 */
[----:B------:R-:W-:-:S03]  /*35f0*/  @P0 SHF.R.U32.HI R113, RZ, 0x10, R165 ;  /* 0x00000010ff710819 */ /* 0x000fc600000116a5 */
[----:B------:R-:W-:Y:S02]  /*3600*/  FADD.FTZ R112, R145, -R112 ;  /* 0x8000007091707221 */ /* 0x000fe40000010000 */
[----:B------:R-:W-:Y:S02]  /*3610*/  @P0 IMAD.U32 R113, R113, 0x10000, RZ ;  /* 0x0001000071710824 */ /* 0x000fe400078e00ff */
[----:B------:R-:W-:-:S04]  /*3620*/  FMUL.FTZ R112, R33, R112 ;  /* 0x0000007021707220 */ /* 0x000fc80000410000 */
[----:B------:R-:W-:-:S07]  /*3630*/  @P0 FADD.FTZ R112, R112, R113 ;  /* 0x0000007170700221 */ /* 0x000fce0000010000 */
.L_x_286:
[----:B------:R-:W-:Y:S05]  /*3640*/  BSYNC B0 ;  /* 0x0000000000007941 */ /* 0x000fea0003800000 */
.L_x_284:
        /* <DEDUP_REMOVED lines=14> */
.L_x_287:
[----:B------:R-:W-:Y:S01]  /*3730*/  BSSY B0, `(.L_x_288) ;  /* 0x000000c000007945 */ /* 0x000fe20003800000 */
[----:B------:R-:W-:-:S03]  /*3740*/  @P4 PRMT R185, R118, 0x7610, R185 ;  /* 0x0000761076b94816 */ /* 0x000fc600000000b9 */
[----:B------:R-:W-:Y:S05]  /*3750*/  @!P4 BRA `(.L_x_289) ;  /* 0x000000000024c947 */ /* 0x000fea0003800000 */
[----:B0-----:R-:W0:Y:S01]  /*3760*/  LDC.64 R112, c[0x0][0x2f8] ;  /* 0x0000be00ff707b82 */ /* 0x001e220000000a00 */
[----:B------:R-:W-:Y:S02]  /*3770*/  LOP3.LUT R114, R182, 0xffff, RZ, 0xc0, !PT ;  /* 0x0000ffffb6727812 */ /* 0x000fe400078ec0ff */
[----:B------:R-:W-:Y:S02]  /*3780*/  IADD3 R121, R117, 0x200, RZ ;  /* 0x0000020075797810 */ /* 0x000fe40007ffe0ff */
[----:B------:R-:W-:Y:S01]  /*3790*/  PRMT R123, R184, 0x5410, R185 ;  /* 0x00005410b87b7816 */ /* 0x000fe200000000b9 */
[----:B------:R-:W-:-:S05]  /*37a0*/  IMAD.WIDE.U32 R114, R114, 0x10000, RZ ;  /* 0x0001000072727825 */ /* 0x000fca00078e00ff */
[----:B------:R-:W-:Y:S02]  /*37b0*/  LOP3.LUT R115, R123, R115, RZ, 0xfc, !PT ;  /* 0x000000737b737212 */ /* 0x000fe400078efcff */
[----:B------:R-:W-:Y:S01]  /*37c0*/  LOP3.LUT R114, R114, 0xffff, R181, 0xf8, !PT ;  /* 0x0000ffff72727812 */ /* 0x000fe200078ef8b5 */
[----:B0-----:R-:W-:-:S05]  /*37d0*/  IMAD.WIDE.U32 R112, R121, 0x8, R112 ;  /* 0x0000000879707825 */ /* 0x001fca00078e0070 */
[----:B------:R1:W-:Y:S02]  /*37e0*/  STG.E.64 desc[UR4][R112.64], R114 ;  /* 0x0000007270007986 */ /* 0x0003e4000c101b04 */
.L_x_289:
[----:B------:R-:W-:Y:S05]  /*37f0*/  BSYNC B0 ;  /* 0x0000000000007941 */ /* 0x000fea0003800000 */
.L_x_288:
[----:B------:R-:W-:Y:S04]  /*3800*/  BSSY B0, `(.L_x_290) ;  /* 0x000000b000007945 */ /* 0x000fe80003800000 */
[----:B------:R-:W-:Y:S05]  /*3810*/  @P2 BRA `(.L_x_291) ;  /* 0x0000000000102947 */ /* 0x000fea0003800000 */
[----:B01----:R-:W-:Y:S01]  /*3820*/  MOV R112, RZ ;  /* 0x000000ff00707202 */ /* 0x003fe20000000f00 */
[----:B------:R-:W-:Y:S06]  /*3830*/  @!P0 BRA `(.L_x_292) ;  /* 0x00000000001c8947 */ /* 0x000fec0003800000 */
[----:B------:R-:W-:Y:S01]  /*3840*/  SHF.L.U32 R112, R162, 0x10, RZ ;  /* 0x00000010a2707819 */ /* 0x000fe200000006ff */
[----:B------:R-:W-:Y:S06]  /*3850*/  BRA `(.L_x_292) ;  /* 0x0000000000147947 */ /* 0x000fec0003800000 */
.L_x_291:
[----:B01----:R-:W-:-:S04]  /*3860*/  FFMA.FTZ R113, R47, R116, R119 ;  /* 0x000000742f717223 */ /* 0x003fc80000010077 */
[----:B------:R-:W-:Y:S01]  /*3870*/  FADD.FTZ R112, R146, -R113 ;  /* 0x8000007192707221 */ /* 0x000fe20000010000 */
[----:B------:R-:W-:-:S03]  /*3880*/  @P0 IMAD.U32 R113, R162, 0x10000, RZ ;  /* 0x00010000a2710824 */ /* 0x000fc600078e00ff */
[----:B------:R-:W-:-:S04]  /*3890*/  FMUL.FTZ R112, R33, R112 ;  /* 0x0000007021707220 */ /* 0x000fc80000410000 */
[----:B------:R-:W-:-:S07]  /*38a0*/  @P0 FADD.FTZ R112, R112, R113 ;  /* 0x0000007170700221 */ /* 0x000fce0000010000 */
.L_x_292:
[----:B------:R-:W-:Y:S05]  /*38b0*/  BSYNC B0 ;  /* 0x0000000000007941 */ /* 0x000fea0003800000 */
.L_x_290:
        /* <DEDUP_REMOVED lines=13> */
.L_x_294:
[----:B------:R-:W-:Y:S01]  /*3990*/  FFMA.FTZ R112, R48, R116, R119 ;  /* 0x0000007430707223 */ /* 0x000fe20000010077 */
[----:B------:R-:W-:-:S03]  /*39a0*/  @P0 SHF.R.U64 R113, R162, 0x10, R163 ;  /* 0x00000010a2710819 */ /* 0x000fc600000012a3 */
[----:B------:R-:W-:Y:S01]  /*39b0*/  FADD.FTZ R112, R147, -R112 ;  /* 0x8000007093707221 */ /* 0x000fe20000010000 */
[----:B------:R-:W-:-:S03]  /*39c0*/  @P0 SHF.L.U32 R113, R113, 0x10, RZ ;  /* 0x0000001071710819 */ /* 0x000fc600000006ff */
[----:B------:R-:W-:-:S04]  /*39d0*/  FMUL.FTZ R112, R33, R112 ;  /* 0x0000007021707220 */ /* 0x000fc80000410000 */
[----:B------:R-:W-:-:S07]  /*39e0*/  @P0 FADD.FTZ R112, R112, R113 ;  /* 0x0000007170700221 */ /* 0x000fce0000010000 */
.L_x_295:
[----:B------:R-:W-:Y:S05]  /*39f0*/  BSYNC B0 ;  /* 0x0000000000007941 */ /* 0x000fea0003800000 */
.L_x_293:
        /* <DEDUP_REMOVED lines=12> */
.L_x_297:
[----:B------:R-:W-:-:S04]  /*3ac0*/  FFMA.FTZ R113, R49, R116, R119 ;  /* 0x0000007431717223 */ /* 0x000fc80000010077 */
[----:B------:R-:W-:Y:S01]  /*3ad0*/  FADD.FTZ R112, R148, -R113 ;  /* 0x8000007194707221 */ /* 0x000fe20000010000 */
[----:B------:R-:W-:-:S03]  /*3ae0*/  @P0 SHF.L.U32 R113, R163, 0x10, RZ ;  /* 0x00000010a3710819 */ /* 0x000fc600000006ff */
[----:B------:R-:W-:-:S04]  /*3af0*/  FMUL.FTZ R112, R33, R112 ;  /* 0x0000007021707220 */ /* 0x000fc80000410000 */
[----:B------:R-:W-:-:S07]  /*3b00*/  @P0 FADD.FTZ R112, R112, R113 ;  /* 0x0000007170700221 */ /* 0x000fce0000010000 */
.L_x_298:
[----:B------:R-:W-:Y:S05]  /*3b10*/  BSYNC B0 ;  /* 0x0000000000007941 */ /* 0x000fea0003800000 */
.L_x_296:
        /* <DEDUP_REMOVED lines=13> */
.L_x_300:
[----:B------:R-:W-:Y:S01]  /*3bf0*/  FFMA.FTZ R112, R50, R116, R119 ;  /* 0x0000007432707223 */ /* 0x000fe20000010077 */
[----:B------:R-:W-:-:S03]  /*3c00*/  @P0 SHF.R.U32.HI R113, RZ, 0x10, R163 ;  /* 0x00000010ff710819 */ /* 0x000fc600000116a3 */
[----:B------:R-:W-:Y:S01]  /*3c10*/  FADD.FTZ R112, R149, -R112 ;  /* 0x8000007095707221 */ /* 0x000fe20000010000 */
[----:B------:R-:W-:-:S03]  /*3c20*/  @P0 SHF.L.U32 R113, R113, 0x10, RZ ;  /* 0x0000001071710819 */ /* 0x000fc600000006ff */
[----:B------:R-:W-:-:S04]  /*3c30*/  FMUL.FTZ R112, R33, R112 ;  /* 0x0000007021707220 */ /* 0x000fc80000410000 */
[----:B------:R-:W-:-:S07]  /*3c40*/  @P0 FADD.FTZ R112, R112, R113 ;  /* 0x0000007170700221 */ /* 0x000fce0000010000 */
.L_x_301:
[----:B------:R-:W-:Y:S05]  /*3c50*/  BSYNC B0 ;  /* 0x0000000000007941 */ /* 0x000fea0003800000 */
.L_x_299:
        /* <DEDUP_REMOVED lines=14> */
.L_x_302:
        /* <DEDUP_REMOVED lines=12> */
.L_x_304:
[----:B------:R-:W-:Y:S05]  /*3e00*/  BSYNC B0 ;  /* 0x0000000000007941 */ /* 0x000fea0003800000 */
.L_x_303:
[----:B------:R-:W-:Y:S04]  /*3e10*/  BSSY B0, `(.L_x_305) ;  /* 0x000000b000007945 */ /* 0x000fe80003800000 */
[----:B------:R-:W-:Y:S05]  /*3e20*/  @P2 BRA `(.L_x_306) ;  /* 0x0000000000102947 */ /* 0x000fea0003800000 */
[----:B01----:R-:W-:Y:S01]  /*3e30*/  HFMA2.MMA R112, -RZ, RZ, 0, 0 ;  /* 0x00000000ff707435 */ /* 0x003fe200000001ff */
[----:B------:R-:W-:Y:S10]  /*3e40*/  @!P0 BRA `(.L_x_307) ;  /* 0x00000000001c8947 */ /* 0x000ff40003800000 */
[----:B------:R-:W-:Y:S01]  /*3e50*/  IMAD.U32 R112, R160, 0x10000, RZ ;  /* 0x00010000a0707824 */ /* 0x000fe200078e00ff */
[----:B------:R-:W-:Y:S06]  /*3e60*/  BRA `(.L_x_307) ;  /* 0x0000000000147947 */ /* 0x000fec0003800000 */
.L_x_306:
[----:B------:R-:W-:-:S04]  /*3e70*/  FFMA.FTZ R35, R51, R116, R119 ;  /* 0x0000007433237223 */ /* 0x000fc80000010077 */
[----:B01----:R-:W-:Y:S01]  /*3e80*/  FADD.FTZ R112, R150, -R35 ;  /* 0x8000002396707221 */ /* 0x003fe20000010000 */
[----:B------:R-:W-:-:S03]  /*3e90*/  @P0 SHF.L.U32 R35, R160, 0x10, RZ ;  /* 0x00000010a0230819 */ /* 0x000fc600000006ff */
[----:B------:R-:W-:-:S04]  /*3ea0*/  FMUL.FTZ R112, R33, R112 ;  /* 0x0000007021707220 */ /* 0x000fc80000410000 */
[----:B------:R-:W-:-:S07]  /*3eb0*/  @P0 FADD.FTZ R112, R112, R35 ;  /* 0x0000002370700221 */ /* 0x000fce0000010000 */
.L_x_307:
[----:B------:R-:W-:Y:S05]  /*3ec0*/  BSYNC B0 ;  /* 0x0000000000007941 */ /* 0x000fea0003800000 */
.L_x_305:
        /* <DEDUP_REMOVED lines=13> */
.L_x_309:
[----:B------:R-:W-:Y:S01]  /*3fa0*/  FFMA.FTZ R112, R52, R116, R119 ;  /* 0x0000007434707223 */ /* 0x000fe20000010077 */
[----:B------:R-:W-:-:S03]  /*3fb0*/  @P0 SHF.R.U64 R35, R160, 0x10, R161 ;  /* 0x00000010a0230819 */ /* 0x000fc600000012a1 */
[----:B------:R-:W-:Y:S02]  /*3fc0*/  FADD.FTZ R112, R151, -R112 ;  /* 0x8000007097707221 */ /* 0x000fe40000010000 */
[----:B------:R-:W-:Y:S02]  /*3fd0*/  @P0 IMAD.U32 R35, R35, 0x10000, RZ ;  /* 0x0001000023230824 */ /* 0x000fe400078e00ff */
[----:B------:R-:W-:-:S04]  /*3fe0*/  FMUL.FTZ R112, R33, R112 ;  /* 0x0000007021707220 */ /* 0x000fc80000410000 */
[----:B------:R-:W-:-:S07]  /*3ff0*/  @P0 FADD.FTZ R112, R112, R35 ;  /* 0x0000002370700221 */ /* 0x000fce0000010000 */
.L_x_310:
[----:B------:R-:W-:Y:S05]  /*4000*/  BSYNC B0 ;  /* 0x0000000000007941 */ /* 0x000fea0003800000 */
.L_x_308:
        /* <DEDUP_REMOVED lines=12> */
.L_x_312:
[----:B------:R-:W-:-:S04]  /*40d0*/  FFMA.FTZ R35, R53, R116, R119 ;  /* 0x0000007435237223 */ /* 0x000fc80000010077 */
[----:B------:R-:W-:Y:S01]  /*40e0*/  FADD.FTZ R112, R152, -R35 ;  /* 0x8000002398707221 */ /* 0x000fe20000010000 */
[----:B------:R-:W-:-:S03]  /*40f0*/  @P0 SHF.L.U32 R35, R161, 0x10, RZ ;  /* 0x00000010a1230819 */ /* 0x000fc600000006ff */
[----:B------:R-:W-:-:S04]  /*4100*/  FMUL.FTZ R112, R33, R112 ;  /* 0x0000007021707220 */ /* 0x000fc80000410000 */
[----:B------:R-:W-:-:S07]  /*4110*/  @P0 FADD.FTZ R112, R112, R35 ;  /* 0x0000002370700221 */ /* 0x000fce0000010000 */
.L_x_313:
[----:B------:R-:W-:Y:S05]  /*4120*/  BSYNC B0 ;  /* 0x0000000000007941 */ /* 0x000fea0003800000 */
.L_x_311:
        /* <DEDUP_REMOVED lines=13> */
.L_x_315:
[----:B------:R-:W-:Y:S01]  /*4200*/  FFMA.FTZ R112, R54, R116, R119 ;  /* 0x0000007436707223 */ /* 0x000fe20000010077 */
[----:B------:R-:W-:-:S03]  /*4210*/  @P0 SHF.R.U32.HI R35, RZ, 0x10, R161 ;  /* 0x00000010ff230819 */ /* 0x000fc600000116a1 */
[----:B------:R-:W-:Y:S01]  /*4220*/  FADD.FTZ R112, R153, -R112 ;  /* 0x8000007099707221 */ /* 0x000fe20000010000 */
[----:B------:R-:W-:-:S03]  /*4230*/  @P0 SHF.L.U32 R35, R35, 0x10, RZ ;  /* 0x0000001023230819 */ /* 0x000fc600000006ff */
[----:B------:R-:W-:-:S04]  /*4240*/  FMUL.FTZ R112, R33, R112 ;  /* 0x0000007021707220 */ /* 0x000fc80000410000 */
[----:B------:R-:W-:-:S07]  /*4250*/  @P0 FADD.FTZ R112, R112, R35 ;  /* 0x0000002370700221 */ /* 0x000fce0000010000 */
.L_x_316:
[----:B------:R-:W-:Y:S05]  /*4260*/  BSYNC B0 ;  /* 0x0000000000007941 */ /* 0x000fea0003800000 */
.L_x_314:
        /* <DEDUP_REMOVED lines=16> */
.L_x_317:
[----:B------:R-:W-:Y:S04]  /*4370*/  BSSY B0, `(.L_x_318) ;  /* 0x000000b000007945 */ /* 0x000fe80003800000 */
        /* <DEDUP_REMOVED lines=10> */
.L_x_319:
[----:B------:R-:W-:Y:S05]  /*4420*/  BSYNC B0 ;  /* 0x0000000000007941 */ /* 0x000fea0003800000 */
.L_x_318:
[----:B------:R-:W-:Y:S04]  /*4430*/  BSSY B0, `(.L_x_320) ;  /* 0x000000b000007945 */ /* 0x000fe80003800000 */
[----:B------:R-:W-:Y:S05]  /*4440*/  @P2 BRA `(.L_x_321) ;  /* 0x0000000000102947 */ /* 0x000fea0003800000 */
[----:B01----:R-:W-:Y:S01]  /*4450*/  MOV R112, RZ ;  /* 0x000000ff00707202 */ /* 0x003fe20000000f00 */
[----:B------:R-:W-:Y:S06]  /*4460*/  @!P0 BRA `(.L_x_322) ;  /* 0x00000000001c8947 */ /* 0x000fec0003800000 */
[----:B------:R-:W-:Y:S01]  /*4470*/  SHF.L.U32 R112, R158, 0x10, RZ ;  /* 0x000000109e707819 */ /* 0x000fe200000006ff */
[----:B------:R-:W-:Y:S06]  /*4480*/  BRA `(.L_x_322) ;  /* 0x0000000000147947 */ /* 0x000fec0003800000 */
.L_x_321:
[----:B------:R-:W-:-:S04]  /*4490*/  FFMA.FTZ R35, R55, R116, R119 ;  /* 0x0000007437237223 */ /* 0x000fc80000010077 */
[----:B01----:R-:W-:Y:S01]  /*44a0*/  FADD.FTZ R112, R154, -R35 ;  /* 0x800000239a707221 */ /* 0x003fe20000010000 */
[----:B------:R-:W-:-:S03]  /*44b0*/  @P0 SHF.L.U32 R35, R158, 0x10, RZ ;  /* 0x000000109e230819 */ /* 0x000fc600000006ff */
[----:B------:R-:W-:-:S04]  /*44c0*/  FMUL.FTZ R112, R33, R112 ;  /* 0x0000007021707220 */ /* 0x000fc80000410000 */
[----:B------:R-:W-:-:S07]  /*44d0*/  @P0 FADD.FTZ R112, R112, R35 ;  /* 0x0000002370700221 */ /* 0x000fce0000010000 */
.L_x_322:
[----:B------:R-:W-:Y:S05]  /*44e0*/  BSYNC B0 ;  /* 0x0000000000007941 */ /* 0x000fea0003800000 */
.L_x_320:
        /* <DEDUP_REMOVED lines=13> */
.L_x_324:
[----:B------:R-:W-:Y:S01]  /*45c0*/  FFMA.FTZ R112, R128, R116, R119 ;  /* 0x0000007480707223 */ /* 0x000fe20000010077 */
[----:B------:R-:W-:-:S03]  /*45d0*/  @P0 SHF.R.U64 R35, R158, 0x10, R159 ;  /* 0x000000109e230819 */ /* 0x000fc6000000129f */
[----:B------:R-:W-:Y:S01]  /*45e0*/  FADD.FTZ R112, R155, -R112 ;  /* 0x800000709b707221 */ /* 0x000fe20000010000 */
[----:B------:R-:W-:-:S03]  /*45f0*/  @P0 SHF.L.U32 R35, R35, 0x10, RZ ;  /* 0x0000001023230819 */ /* 0x000fc600000006ff */
[----:B------:R-:W-:-:S04]  /*4600*/  FMUL.FTZ R112, R33, R112 ;  /* 0x0000007021707220 */ /* 0x000fc80000410000 */
[----:B------:R-:W-:-:S07]  /*4610*/  @P0 FADD.FTZ R112, R112, R35 ;  /* 0x0000002370700221 */ /* 0x000fce0000010000 */
.L_x_325:
[----:B------:R-:W-:Y:S05]  /*4620*/  BSYNC B0 ;  /* 0x0000000000007941 */ /* 0x000fea0003800000 */
.L_x_323:
        /* <DEDUP_REMOVED lines=12> */
.L_x_327:
[----:B------:R-:W-:-:S04]  /*46f0*/  FFMA.FTZ R35, R129, R116, R119 ;  /* 0x0000007481237223 */ /* 0x000fc80000010077 */
[----:B------:R-:W-:Y:S01]  /*4700*/  FADD.FTZ R112, R170, -R35 ;  /* 0x80000023aa707221 */ /* 0x000fe20000010000 */
[----:B------:R-:W-:-:S03]  /*4710*/  @P0 SHF.L.U32 R35, R159, 0x10, RZ ;  /* 0x000000109f230819 */ /* 0x000fc600000006ff */
[----:B------:R-:W-:-:S04]  /*4720*/  FMUL.FTZ R112, R33, R112 ;  /* 0x0000007021707220 */ /* 0x000fc80000410000 */
[----:B------:R-:W-:-:S07]  /*4730*/  @P0 FADD.FTZ R112, R112, R35 ;  /* 0x0000002370700221 */ /* 0x000fce0000010000 */
.L_x_328:
[----:B------:R-:W-:Y:S05]  /*4740*/  BSYNC B0 ;  /* 0x0000000000007941 */ /* 0x000fea0003800000 */
.L_x_326:
        /* <DEDUP_REMOVED lines=13> */
.L_x_330:
[----:B------:R-:W-:Y:S01]  /*4820*/  FFMA.FTZ R112, R130, R116, R119 ;  /* 0x0000007482707223 */ /* 0x000fe20000010077 */
[----:B------:R-:W-:-:S03]  /*4830*/  @P0 SHF.R.U32.HI R35, RZ, 0x10, R159 ;  /* 0x00000010ff230819 */ /* 0x000fc6000001169f */
[----:B------:R-:W-:Y:S02]  /*4840*/  FADD.FTZ R112, R171, -R112 ;  /* 0x80000070ab707221 */ /* 0x000fe40000010000 */
[----:B------:R-:W-:Y:S02]  /*4850*/  @P0 IMAD.U32 R35, R35, 0x10000, RZ ;  /* 0x0001000023230824 */ /* 0x000fe400078e00ff */
[----:B------:R-:W-:-:S04]  /*4860*/  FMUL.FTZ R112, R33, R112 ;  /* 0x0000007021707220 */ /* 0x000fc80000410000 */
[----:B------:R-:W-:-:S07]  /*4870*/  @P0 FADD.FTZ R112, R112, R35 ;  /* 0x0000002370700221 */ /* 0x000fce0000010000 */
.L_x_331:
[----:B------:R-:W-:Y:S05]  /*4880*/  BSYNC B0 ;  /* 0x0000000000007941 */ /* 0x000fea0003800000 */
.L_x_329:
        /* <DEDUP_REMOVED lines=16> */
.L_x_332:
[----:B------:R-:W-:Y:S04]  /*4990*/  BSSY B0, `(.L_x_333) ;  /* 0x000000b000007945 */ /* 0x000fe80003800000 */
        /* <DEDUP_REMOVED lines=10> */
.L_x_334:
[----:B------:R-:W-:Y:S05]  /*4a40*/  BSYNC B0 ;  /* 0x0000000000007941 */ /* 0x000fea0003800000 */
.L_x_333:
[----:B------:R-:W-:Y:S04]  /*4a50*/  BSSY B0, `(.L_x_335) ;  /* 0x000000b000007945 */ /* 0x000fe80003800000 */
[----:B------:R-:W-:Y:S05]  /*4a60*/  @P2 BRA `(.L_x_336) ;  /* 0x0000000000102947 */ /* 0x000fea0003800000 */
[----:B01----:R-:W-:Y:S01]  /*4a70*/  HFMA2.MMA R112, -RZ, RZ, 0, 0 ;  /* 0x00000000ff707435 */ /* 0x003fe200000001ff */
[----:B------:R-:W-:Y:S10]  /*4a80*/  @!P0 BRA `(.L_x_337) ;  /* 0x00000000001c8947 */ /* 0x000ff40003800000 */
[----:B------:R-:W-:Y:S01]  /*4a90*/  IMAD.U32 R112, R156, 0x10000, RZ ;  /* 0x000100009c707824 */ /* 0x000fe200078e00ff */
[----:B------:R-:W-:Y:S06]  /*4aa0*/  BRA `(.L_x_337) ;  /* 0x0000000000147947 */ /* 0x000fec0003800000 */
.L_x_336:
[----:B------:R-:W-:-:S04]  /*4ab0*/  FFMA.FTZ R35, R131, R116, R119 ;  /* 0x0000007483237223 */ /* 0x000fc80000010077 */
[----:B01----:R-:W-:Y:S01]  /*4ac0*/  FADD.FTZ R112, R172, -R35 ;  /* 0x80000023ac707221 */ /* 0x003fe20000010000 */
[----:B------:R-:W-:-:S03]  /*4ad0*/  @P0 SHF.L.U32 R35, R156, 0x10, RZ ;  /* 0x000000109c230819 */ /* 0x000fc600000006ff */
[----:B------:R-:W-:-:S04]  /*4ae0*/  FMUL.FTZ R112, R33, R112 ;  /* 0x0000007021707220 */ /* 0x000fc80000410000 */
[----:B------:R-:W-:-:S07]  /*4af0*/  @P0 FADD.FTZ R112, R112, R35 ;  /* 0x0000002370700221 */ /* 0x000fce0000010000 */
.L_x_337:
[----:B------:R-:W-:Y:S05]  /*4b00*/  BSYNC B0 ;  /* 0x0000000000007941 */ /* 0x000fea0003800000 */
.L_x_335:
        /* <DEDUP_REMOVED lines=13> */
.L_x_339:
[----:B------:R-:W-:Y:S01]  /*4be0*/  FFMA.FTZ R112, R132, R116, R119 ;  /* 0x0000007484707223 */ /* 0x000fe20000010077 */
[----:B------:R-:W-:-:S03]  /*4bf0*/  @P0 SHF.R.U64 R35, R156, 0x10, R157 ;  /* 0x000000109c230819 */ /* 0x000fc6000000129d */
[----:B------:R-:W-:Y:S02]  /*4c00*/  FADD.FTZ R112, R173, -R112 ;  /* 0x80000070ad707221 */ /* 0x000fe40000010000 */
[----:B------:R-:W-:Y:S02]  /*4c10*/  @P0 IMAD.U32 R35, R35, 0x10000, RZ ;  /* 0x0001000023230824 */ /* 0x000fe400078e00ff */
[----:B------:R-:W-:-:S04]  /*4c20*/  FMUL.FTZ R112, R33, R112 ;  /* 0x0000007021707220 */ /* 0x000fc80000410000 */
[----:B------:R-:W-:-:S07]  /*4c30*/  @P0 FADD.FTZ R112, R112, R35 ;  /* 0x0000002370700221 */ /* 0x000fce0000010000 */
.L_x_340:
[----:B------:R-:W-:Y:S05]  /*4c40*/  BSYNC B0 ;  /* 0x0000000000007941 */ /* 0x000fea0003800000 */
.L_x_338:
        /* <DEDUP_REMOVED lines=12> */
.L_x_342:
[----:B------:R-:W-:-:S04]  /*4d10*/  FFMA.FTZ R35, R133, R116, R119 ;  /* 0x0000007485237223 */ /* 0x000fc80000010077 */
[----:B------:R-:W-:Y:S01]  /*4d20*/  FADD.FTZ R112, R174, -R35 ;  /* 0x80000023ae707221 */ /* 0x000fe20000010000 */
[----:B------:R-:W-:-:S03]  /*4d30*/  @P0 SHF.L.U32 R35, R157, 0x10, RZ ;  /* 0x000000109d230819 */ /* 0x000fc600000006ff */
[----:B------:R-:W-:-:S04]  /*4d40*/  FMUL.FTZ R112, R33, R112 ;  /* 0x0000007021707220 */ /* 0x000fc80000410000 */
[----:B------:R-:W-:-:S07]  /*4d50*/  @P0 FADD.FTZ R112, R112, R35 ;  /* 0x0000002370700221 */ /* 0x000fce0000010000 */
.L_x_343:
[----:B------:R-:W-:Y:S05]  /*4d60*/  BSYNC B0 ;  /* 0x0000000000007941 */ /* 0x000fea0003800000 */
.L_x_341:
        /* <DEDUP_REMOVED lines=13> */
.L_x_345:
[----:B------:R-:W-:Y:S01]  /*4e40*/  FFMA.FTZ R116, R176, R116, R119 ;  /* 0x00000074b0747223 */ /* 0x000fe20000010077 */
[----:B------:R-:W-:-:S03]  /*4e50*/  @P0 SHF.R.U32.HI R35, RZ, 0x10, R157 ;  /* 0x00000010ff230819 */ /* 0x000fc6000001169d */
[----:B------:R-:W-:Y:S01]  /*4e60*/  FADD.FTZ R116, R175, -R116 ;  /* 0x80000074af747221 */ /* 0x000fe20000010000 */
[----:B------:R-:W-:-:S03]  /*4e70*/  @P0 SHF.L.U32 R112, R35, 0x10, RZ ;  /* 0x0000001023700819 */ /* 0x000fc600000006ff */
[----:B------:R-:W-:-:S04]  /*4e80*/  FMUL.FTZ R33, R33, R116 ;  /* 0x0000007421217220 */ /* 0x000fc80000410000 */
[----:B------:R-:W-:-:S07]  /*4e90*/  @P0 FADD.FTZ R33, R33, R112 ;  /* 0x0000007021210221 */ /* 0x000fce0000010000 */
.L_x_346:
[----:B------:R-:W-:Y:S05]  /*4ea0*/  BSYNC B0 ;  /* 0x0000000000007941 */ /* 0x000fea0003800000 */
.L_x_344:
        /* <DEDUP_REMOVED lines=15> */
.L_x_347:
        /* <DEDUP_REMOVED lines=12> */
.L_x_349:
[----:B------:R-:W-:Y:S05]  /*5060*/  BSYNC B0 ;  /* 0x0000000000007941 */ /* 0x000fea0003800000 */
.L_x_348:
[----:B------:R-:W-:Y:S02]  /*5070*/  IADD3 R2, R2, UR12, RZ ;  /* 0x0000000c02027c10 */ /* 0x000fe4000fffe0ff */
[----:B------:R-:W-:Y:S02]  /*5080*/  SEL R122, RZ, 0x1, P3 ;  /* 0x00000001ff7a7807 */ /* 0x000fe40001800000 */
[----:B------:R-:W-:-:S13]  /*5090*/  ISETP.GE.AND P0, PT, R2, UR13, PT ;  /* 0x0000000d02007c0c */ /* 0x000fda000bf06270 */
[----:B------:R-:W-:Y:S05]  /*50a0*/  @!P0 BRA `(.L_x_350) ;  /* 0xffffffb400c88947 */ /* 0x000fea000383ffff */
.L_x_240:
[----:B------:R-:W2:Y:S01]  /*50b0*/  S2UR UR6, SR_CTAID.X ;  /* 0x00000000000679c3 */ /* 0x000ea20000002500 */
[----:B------:R-:W-:-:S07]  /*50c0*/  LOP3.LUT R7, R0, 0xff, RZ, 0xc0, !PT ;  /* 0x000000ff00077812 */ /* 0x000fce00078ec0ff */
[----:B------:R-:W3:Y:S08]  /*50d0*/  LDC.64 R2, c[0x0][0x2d0] ;  /* 0x0000b400ff027b82 */ /* 0x000ef00000000a00 */
[----:B------:R-:W4:Y:S01]  /*50e0*/  LDC.64 R4, c[0x0][0x2d8] ;  /* 0x0000b600ff047b82 */ /* 0x000f220000000a00 */
[----:B--2---:R-:W-:Y:S01]  /*50f0*/  LEA.HI R6, R0, UR6, RZ, 0x18 ;  /* 0x0000000600067c11 */ /* 0x004fe2000f8fc0ff */
[----:B------:R-:W-:-:S04]  /*5100*/  ULDC UR6, c[0x0][0x218] ;  /* 0x0000860000067ab9 */ /* 0x000fc80000000800 */
[----:B------:R-:W-:-:S05]  /*5110*/  IMAD R6, R6, UR6, RZ ;  /* 0x0000000606067c24 */ /* 0x000fca000f8e02ff */
[----:B------:R-:W-:-:S05]  /*5120*/  LEA.HI R7, R6, R7, RZ, 0x1e ;  /* 0x0000000706077211 */ /* 0x000fca00078ff0ff */
[----:B---3--:R-:W-:-:S04]  /*5130*/  IMAD.WIDE.U32 R2, R7, 0x10, R2 ;  /* 0x0000001007027825 */ /* 0x008fc800078e0002 */
[----:B----4-:R-:W-:Y:S01]  /*5140*/  IMAD.WIDE.U32 R4, R7, 0x10, R4 ;  /* 0x0000001007047825 */ /* 0x010fe200078e0004 */
        /* <DEDUP_REMOVED lines=15> */
.L_x_244:
[----:B------:R-:W-:Y:S01]  /*5240*/  HFMA2.MMA R126, -RZ, RZ, 0, 9.5367431640625e-07 ;  /* 0x00000010ff7e7435 */ /* 0x000fe200000001ff */
[----:B------:R-:W-:Y:S01]  /*5250*/  MOV R125, R123 ;  /* 0x0000007b007d7202 */ /* 0x000fe20000000f00 */
[----:B------:R-:W-:Y:S01]  /*5260*/  IMAD.MOV.U32 R127, RZ, RZ, 0x1f ;  /* 0x0000001fff7f7424 */ /* 0x000fe200078e00ff */
[----:B------:R-:W-:-:S08]  /*5270*/  MOV R122, 0xffffffff ;  /* 0xffffffff007a7802 */ /* 0x000fd00000000f00 */
[----:B-----5:R-:W-:Y:S05]  /*5280*/  WARPSYNC.COLLECTIVE R122, `(.L_x_351) ;  /* 0x000000007a087348 */ /* 0x020fea0003c00000 */
[----:B------:R0:W1:Y:S02]  /*5290*/  SHFL.DOWN P1, R179, R125, R126, R127 ;  /* 0x0800007e7db37389 */ /* 0x000064000002007f */
[----:B01---5:R-:W-:Y:S01]  /*52a0*/  ENDCOLLECTIVE ;  /* 0x000000000000791b */ /* 0x023fe20003800000 */
.L_x_351:
[----:B------:R-:W-:Y:S02]  /*52b0*/  MOV R125, R124 ;  /* 0x0000007c007d7202 */ /* 0x000fe40000000f00 */
[----:B------:R-:W-:-:S07]  /*52c0*/  MOV R114, R179 ;  /* 0x000000b300727202 */ /* 0x000fce0000000f00 */
[----:B------:R-:W-:Y:S05]  /*52d0*/  WARPSYNC.COLLECTIVE R122, `(.L_x_352) ;  /* 0x000000007a087348 */ /* 0x000fea0003c00000 */
[----:B------:R0:W1:Y:S02]  /*52e0*/  SHFL.DOWN P1, R179, R125, R126, R127 ;  /* 0x0800007e7db37389 */ /* 0x000064000002007f */
[----:B01----:R-:W-:Y:S01]  /*52f0*/  ENDCOLLECTIVE ;  /* 0x000000000000791b */ /* 0x003fe20003800000 */
.L_x_352:
[----:B------:R-:W-:Y:S01]  /*5300*/  FADD.FTZ R114, R114, R123 ;  /* 0x0000007b72727221 */ /* 0x000fe20000010000 */
[----:B------:R-:W-:-:S04]  /*5310*/  HFMA2.MMA R126, -RZ, RZ, 0, 4.76837158203125e-07 ;  /* 0x00000008ff7e7435 */ /* 0x000fc800000001ff */
[----:B------:R-:W-:Y:S01]  /*5320*/  MOV R125, R114 ;  /* 0x00000072007d7202 */ /* 0x000fe20000000f00 */
[----:B------:R-:W-:-:S07]  /*5330*/  IMAD.MOV.U32 R115, RZ, RZ, R179 ;  /* 0x000000ffff737224 */ /* 0x000fce00078e00b3 */
[----:B------:R-:W-:Y:S05]  /*5340*/  WARPSYNC.COLLECTIVE R122, `(.L_x_353) ;  /* 0x000000007a087348 */ /* 0x000fea0003c00000 */
[----:B------:R0:W1:Y:S02]  /*5350*/  SHFL.DOWN P1, R179, R125, R126, R127 ;  /* 0x0800007e7db37389 */ /* 0x000064000002007f */
[----:B01----:R-:W-:Y:S01]  /*5360*/  ENDCOLLECTIVE ;  /* 0x000000000000791b */ /* 0x003fe20003800000 */
.L_x_353:
[----:B------:R-:W-:-:S04]  /*5370*/  FADD.FTZ R115, R115, R124 ;  /* 0x0000007c73737221 */ /* 0x000fc80000010000 */
[----:B------:R-:W-:Y:S01]  /*5380*/  IMAD.MOV.U32 R125, RZ, RZ, R115 ;  /* 0x000000ffff7d7224 */ /* 0x000fe200078e0073 */
[----:B------:R-:W-:-:S07]  /*5390*/  MOV R117, R179 ;  /* 0x000000b300757202 */ /* 0x000fce0000000f00 */
[----:B------:R-:W-:Y:S05]  /*53a0*/  WARPSYNC.COLLECTIVE R122, `(.L_x_354) ;  /* 0x000000007a087348 */ /* 0x000fea0003c00000 */
[----:B------:R0:W1:Y:S02]  /*53b0*/  SHFL.DOWN P1, R179, R125, R126, R127 ;  /* 0x0800007e7db37389 */ /* 0x000064000002007f */
[----:B01----:R-:W-:Y:S01]  /*53c0*/  ENDCOLLECTIVE ;  /* 0x000000000000791b */ /* 0x003fe20003800000 */
.L_x_354:
[----:B------:R-:W-:Y:S01]  /*53d0*/  FADD.FTZ R117, R114, R117 ;  /* 0x0000007572757221 */ /* 0x000fe20000010000 */
[----:B------:R-:W-:-:S04]  /*53e0*/  HFMA2.MMA R126, -RZ, RZ, 0, 2.384185791015625e-07 ;  /* 0x00000004ff7e7435 */ /* 0x000fc800000001ff */
[----:B------:R-:W-:Y:S02]  /*53f0*/  MOV R125, R117 ;  /* 0x00000075007d7202 */ /* 0x000fe40000000f00 */
[----:B------:R-:W-:-:S07]  /*5400*/  MOV R116, R179 ;  /* 0x000000b300747202 */ /* 0x000fce0000000f00 */
[----:B------:R-:W-:Y:S05]  /*5410*/  WARPSYNC.COLLECTIVE R122, `(.L_x_355) ;  /* 0x000000007a087348 */ /* 0x000fea0003c00000 */
[----:B------:R0:W1:Y:S02]  /*5420*/  SHFL.DOWN P1, R179, R125, R126, R127 ;  /* 0x0800007e7db37389 */ /* 0x000064000002007f */
[----:B01----:R-:W-:Y:S01]  /*5430*/  ENDCOLLECTIVE ;  /* 0x000000000000791b */ /* 0x003fe20003800000 */
.L_x_355:
[----:B------:R-:W-:-:S05]  /*5440*/  FADD.FTZ R116, R115, R116 ;  /* 0x0000007473747221 */ /* 0x000fca0000010000 */
[----:B------:R-:W-:Y:S01]  /*5450*/  MOV R125, R116 ;  /* 0x00000074007d7202 */ /* 0x000fe20000000f00 */
[----:B------:R-:W-:-:S07]  /*5460*/  IMAD.MOV.U32 R118, RZ, RZ, R179 ;  /* 0x000000ffff767224 */ /* 0x000fce00078e00b3 */
[----:B------:R-:W-:Y:S05]  /*5470*/  WARPSYNC.COLLECTIVE R122, `(.L_x_356) ;  /* 0x000000007a087348 */ /* 0x000fea0003c00000 */
[----:B------:R0:W1:Y:S02]  /*5480*/  SHFL.DOWN P1, R179, R125, R126, R127 ;  /* 0x0800007e7db37389 */ /* 0x000064000002007f */
[----:B01----:R-:W-:Y:S01]  /*5490*/  ENDCOLLECTIVE ;  /* 0x000000000000791b */ /* 0x003fe20003800000 */
.L_x_356:
[----:B------:R-:W-:-:S05]  /*54a0*/  FADD.FTZ R118, R117, R118 ;  /* 0x0000007675767221 */ /* 0x000fca0000010000 */
[----:B------:R-:W-:Y:S01]  /*54b0*/  MOV R125, R118 ;  /* 0x00000076007d7202 */ /* 0x000fe20000000f00 */
[----:B------:R-:W-:Y:S01]  /*54c0*/  IMAD.MOV.U32 R126, RZ, RZ, 0x2 ;  /* 0x00000002ff7e7424 */ /* 0x000fe200078e00ff */
[----:B------:R-:W-:-:S07]  /*54d0*/  MOV R119, R179 ;  /* 0x000000b300777202 */ /* 0x000fce0000000f00 */
[----:B------:R-:W-:Y:S05]  /*54e0*/  WARPSYNC.COLLECTIVE R122, `(.L_x_357) ;  /* 0x000000007a087348 */ /* 0x000fea0003c00000 */
[----:B------:R0:W1:Y:S02]  /*54f0*/  SHFL.DOWN P1, R179, R125, R126, R127 ;  /* 0x0800007e7db37389 */ /* 0x000064000002007f */
[----:B01----:R-:W-:Y:S01]  /*5500*/  ENDCOLLECTIVE ;  /* 0x000000000000791b */ /* 0x003fe20003800000 */
.L_x_357:
[----:B------:R-:W-:-:S05]  /*5510*/  FADD.FTZ R119, R116, R119 ;  /* 0x0000007774777221 */ /* 0x000fca0000010000 */
[----:B------:R-:W-:Y:S02]  /*5520*/  MOV R125, R119 ;  /* 0x00000077007d7202 */ /* 0x000fe40000000f00 */
[----:B------:R-:W-:-:S07]  /*5530*/  MOV R121, R179 ;  /* 0x000000b300797202 */ /* 0x000fce0000000f00 */
[----:B------:R-:W-:Y:S05]  /*5540*/  WARPSYNC.COLLECTIVE R122, `(.L_x_358) ;  /* 0x000000007a087348 */ /* 0x000fea0003c00000 */
[----:B------:R0:W1:Y:S02]  /*5550*/  SHFL.DOWN P1, R179, R125, R126, R127 ;  /* 0x0800007e7db37389 */ /* 0x000064000002007f */
[----:B01----:R-:W-:Y:S01]  /*5560*/  ENDCOLLECTIVE ;  /* 0x000000000000791b */ /* 0x003fe20003800000 */
.L_x_358:
[----:B------:R-:W-:Y:S01]  /*5570*/  FADD.FTZ R121, R118, R121 ;  /* 0x0000007976797221 */ /* 0x000fe20000010000 */
[----:B------:R-:W-:-:S03]  /*5580*/  HFMA2.MMA R126, -RZ, RZ, 0, 5.9604644775390625e-08 ;  /* 0x00000001ff7e7435 */ /* 0x000fc600000001ff */
[----:B------:R-:W-:Y:S01]  /*5590*/  IMAD.MOV.U32 R125, RZ, RZ, R121 ;  /* 0x000000ffff7d7224 */ /* 0x000fe200078e0079 */
[----:B------:R-:W-:-:S07]  /*55a0*/  MOV R120, R179 ;  /* 0x000000b300787202 */ /* 0x000fce0000000f00 */
[----:B------:R-:W-:Y:S05]  /*55b0*/  WARPSYNC.COLLECTIVE R122, `(.L_x_359) ;  /* 0x000000007a087348 */ /* 0x000fea0003c00000 */
[----:B------:R0:W1:Y:S02]  /*55c0*/  SHFL.DOWN P1, R179, R125, R126, R127 ;  /* 0x0800007e7db37389 */ /* 0x000064000002007f */
[----:B01----:R-:W-:Y:S01]  /*55d0*/  ENDCOLLECTIVE ;  /* 0x000000000000791b */ /* 0x003fe20003800000 */
.L_x_359:
[----:B------:R-:W-:-:S05]  /*55e0*/  FADD.FTZ R120, R119, R120 ;  /* 0x0000007877787221 */ /* 0x000fca0000010000 */
[----:B------:R-:W-:Y:S02]  /*55f0*/  MOV R125, R120 ;  /* 0x00000078007d7202 */ /* 0x000fe40000000f00 */
[----:B------:R-:W-:-:S07]  /*5600*/  MOV R178, R179 ;  /* 0x000000b300b27202 */ /* 0x000fce0000000f00 */
[----:B------:R-:W-:Y:S05]  /*5610*/  WARPSYNC.COLLECTIVE R122, `(.L_x_360) ;  /* 0x000000007a087348 */ /* 0x000fea0003c00000 */
[----:B------:R0:W1:Y:S02]  /*5620*/  SHFL.DOWN P1, R179, R125, R126, R127 ;  /* 0x0800007e7db37389 */ /* 0x000064000002007f */
[----:B01----:R-:W-:Y:S01]  /*5630*/  ENDCOLLECTIVE ;  /* 0x000000000000791b */ /* 0x003fe20003800000 */
.L_x_360:
[----:B------:R-:W-:Y:S05]  /*5640*/  BRA `(.L_x_361) ;  /* 0xffffffcc00207947 */ /* 0x000fea000383ffff */
.L_x_362:
        /* <DEDUP_REMOVED lines=11> */
.L_x_15165:


//--------------------- .text._ZN10layer_norm13ln_bwd_kernelINS_13Kernel_traitsI13__nv_bfloat16S2_S2_S2_fjLj7168ELj1ELj1ELj8ELj8ENS_18Kernel_traits_baseILj7168ES2_S2_S2_S2_fjLj256EEEEELb0ELb1ELb0ELb0EEEvNS_9BwdParamsE --------------------------
	.section	.text._ZN10layer_norm13ln_bwd_kernelINS_13Kernel_traitsI13__nv_bfloat16S2_S2_S2_fjLj7168ELj1ELj1ELj8ELj8ENS_18Kernel_traits_baseILj7168ES2_S2_S2_S2_fjLj256EEEEELb0ELb1ELb0ELb0EEEvNS_9BwdParamsE,"ax",@progbits
	.align	128
        .global         _ZN10layer_norm13ln_bwd_kernelINS_13Kernel_traitsI13__nv_bfloat16S2_S2_S2_fjLj7168ELj1ELj1ELj8ELj8ENS_18Kernel_traits_baseILj7168ES2_S2_S2_S2_fjLj256EEEEELb0ELb1ELb0ELb0EEEvNS_9BwdParamsE
        .type           _ZN10layer_norm13ln_bwd_kernelINS_13Kernel_traitsI13__nv_bfloat16S2_S2_S2_fjLj7168ELj1ELj1ELj8ELj8ENS_18Kernel_traits_baseILj7168ES2_S2_S2_S2_fjLj256EEEEELb0ELb1ELb0ELb0EEEvNS_9BwdParamsE,@function
        .size           _ZN10layer_norm13ln_bwd_kernelINS_13Kernel_traitsI13__nv_bfloat16S2_S2_S2_fjLj7168ELj1ELj1ELj8ELj8ENS_18Kernel_traits_baseILj7168ES2_S2_S2_S2_fjLj256EEEEELb0ELb1ELb0ELb0EEEvNS_9BwdParamsE,(.L_x_15166 - _ZN10layer_norm13ln_bwd_kernelINS_13Kernel_traitsI13__nv_bfloat16S2_S2_S2_fjLj7168ELj1ELj1ELj8ELj8ENS_18Kernel_traits_baseILj7168ES2_S2_S2_S2_fjLj256EEEEELb0ELb1ELb0ELb0EEEvNS_9BwdParamsE)
        .other          _ZN10layer_norm13ln_bwd_kernelINS_13Kernel_traitsI13__nv_bfloat16S2_S2_S2_fjLj7168ELj1ELj1ELj8ELj8ENS_18Kernel_traits_baseILj7168ES2_S2_S2_S2_fjLj256EEEEELb0ELb1ELb0ELb0EEEvNS_9BwdParamsE,@"STO_CUDA_ENTRY STV_DEFAULT"
_ZN10layer_norm13ln_bwd_kernelINS_13Kernel_traitsI13__nv_bfloat16S2_S2_S2_fjLj7168ELj1ELj1ELj8ELj8ENS_18Kernel_traits_baseILj7168ES2_S2_S2_S2_fjLj256EEEEELb0ELb1ELb0ELb0EEEvNS_9BwdParamsE:
.text._ZN10layer_norm13ln_bwd_kernelINS_13Kernel_traitsI13__nv_bfloat16S2_S2_S2_fjLj7168ELj1ELj1ELj8ELj8ENS_18Kernel_traits_baseILj7168ES2_S2_S2_S2_fjLj256EEEEELb0ELb1ELb0ELb0EEEvNS_9BwdParamsE:
[----:B------:R-:W-:Y:S01]  /*0000*/  LDC R1, c[0x0][0x28] ;  /* 0x00000a00ff017b82 */ /* 0x000fe20000000800 */
[----:B------:R-:W0:Y:S01]  /*0010*/  S2R R161, SR_TID.X ;  /* 0x0000000000a17919 */ /* 0x000e220000002100 */
[----:B------:R-:W-:-:S06]  /*0020*/  ULDC UR4, c[0x0][0x218] ;  /* 0x0000860000047ab9 */ /* 0x000fcc0000000800 */
[----:B------:R-:W1:Y:S01]  /*0030*/  S2UR UR6, SR_CTAID.X ;  /* 0x00000000000679c3 */ /* 0x000e620000002500 */
[----:B------:R-:W-:Y:S01]  /*0040*/  MOV R199, UR4 ;  /* 0x0000000400c77c02 */ /* 0x000fe20008000f00 */
[----:B------:R-:W-:Y:S01]  /*0050*/  ULDC.64 UR4, c[0x0][0x208] ;  /* 0x0000820000047ab9 */ /* 0x000fe20000000a00 */
[----:B------:R-:W-:Y:S01]  /*0060*/  LOP3.LUT R0, R0, 0xfffffffb, RZ, 0xc0, !PT ;  /* 0xfffffffb00007812 */ /* 0x000fe200078ec0ff */
[----:B------:R-:W-:Y:S01]  /*0070*/  ULDC UR7, c[0x0][0x214] ;  /* 0x0000850000077ab9 */ /* 0x000fe20000000800 */
[----:B------:R-:W-:Y:S01]  /*0080*/  SHF.R.S32.HI R14, RZ, 0x1f, R199 ;  /* 0x0000001fff0e7819 */ /* 0x000fe200000114c7 */
[----:B------:R-:W-:Y:S01]  /*0090*/  ULDC UR13, c[0x0][0x218] ;  /* 0x00008600000d7ab9 */ /* 0x000fe20000000800 */
[----:B------:R-:W-:Y:S01]  /*00a0*/  ULDC UR12, c[0x0][0x290] ;  /* 0x0000a400000c7ab9 */ /* 0x000fe20000000800 */
[----:B------:R-:W-:Y:S01]  /*00b0*/  ULDC.64 UR8, c[0x0][0x2c8] ;  /* 0x0000b20000087ab9 */ /* 0x000fe20000000a00 */
[----:B------:R-:W-:Y:S01]  /*00c0*/  LEA.HI R14, R14, R199, RZ, 0x2 ;  /* 0x000000c70e0e7211 */ /* 0x000fe200078f10ff */
[----:B------:R-:W-:Y:S01]  /*00d0*/  ULDC.64 UR10, c[0x0][0x238] ;  /* 0x00008e00000a7ab9 */ /* 0x000fe20000000a00 */
[----:B------:R-:W-:Y:S01]  /*00e0*/  ULDC.64 UR14, c[0x0][0x308] ;  /* 0x0000c200000e7ab9 */ /* 0x000fe20000000a00 */
[----:B------:R-:W-:Y:S01]  /*00f0*/  ULDC.64 UR16, c[0x0][0x2f8] ;  /* 0x0000be0000107ab9 */ /* 0x000fe20000000a00 */
        /* <DEDUP_REMOVED lines=13> */
[----:B------:R-:W-:-:S04]  /*01d0*/  @P6 LOP3.LUT R0, R0, 0x4, RZ, 0xfc, !PT ;  /* 0x0000000400006812 */ /* 0x000fc800078efcff */
[----:B------:R-:W-:-:S03]  /*01e0*/  LOP3.LUT R0, R0, 0xfffffffd, RZ, 0xc0, !PT ;  /* 0xfffffffd00007812 */ /* 0x000fc600078ec0ff */
[----:B------:R-:W2:Y:S01]  /*01f0*/  @P6 LDC.64 R18, c[0x0][0x278] ;  /* 0x00009e00ff126b82 */ /* 0x000ea20000000a00 */
[----:B------:R-:W-:Y:S02]  /*0200*/  @P1 LOP3.LUT R0, R0, 0x2, RZ, 0xfc, !PT ;  /* 0x0000000200001812 */ /* 0x000fe400078efcff */
[----:B-1----:R-:W-:Y:S02]  /*0210*/  LEA.HI R160, R161, UR6, RZ, 0x18 ;  /* 0x00000006a1a07c11 */ /* 0x002fe4000f8fc0ff */
[----:B------:R-:W-:-:S03]  /*0220*/  LOP3.LUT R0, R0, 0xfffffff7, RZ, 0xc0, !PT ;  /* 0xfffffff700007812 */ /* 0x000fc600078ec0ff */
[----:B------:R-:W1:Y:S01]  /*0230*/  @P1 LDC.64 R34, c[0x0][0x260] ;  /* 0x00009800ff221b82 */ /* 0x000e620000000a00 */
[----:B------:R-:W-:-:S07]  /*0240*/  @P0 LOP3.LUT R0, R0, 0x8, RZ, 0xfc, !PT ;  /* 0x0000000800000812 */ /* 0x000fce00078efcff */
[----:B------:R-:W3:Y:S01]  /*0250*/  @P1 LDC.64 R36, c[0x0][0x278] ;  /* 0x00009e00ff241b82 */ /* 0x000ee20000000a00 */
[----:B0-----:R-:W-:-:S05]  /*0260*/  @P6 IMAD.WIDE.U32 R14, R59, 0x8, R14 ;  /* 0x000000083b0e6825 */ /* 0x001fca00078e000e */
[----:B------:R0:W5:Y:S02]  /*0270*/  @P6 LDG.E.64 R16, desc[UR4][R14.64] ;  /* 0x000000040e106981 */ /* 0x000164000c1e1b00 */
[----:B------:R-:W4:Y:S01]  /*0280*/  @P5 LDC.64 R38, c[0x0][0x260] ;  /* 0x00009800ff265b82 */ /* 0x000f220000000a00 */
[C---:B--2---:R-:W-:Y:S01]  /*0290*/  @P6 IMAD.WIDE.U32 R18, R59.reuse, 0x8, R18 ;  /* 0x000000083b126825 */ /* 0x044fe200078e0012 */
[----:B------:R-:W-:-:S04]  /*02a0*/  @P6 LOP3.LUT R59, R59, 0x100, RZ, 0xfc, !PT ;  /* 0x000001003b3b6812 */ /* 0x000fc800078efcff */
[----:B------:R2:W5:Y:S01]  /*02b0*/  @P6 LDG.E.64 R20, desc[UR4][R18.64] ;  /* 0x0000000412146981 */ /* 0x000562000c1e1b00 */
[C---:B-1----:R-:W-:Y:S01]  /*02c0*/  @P1 IMAD.WIDE.U32 R34, R59.reuse, 0x8, R34 ;  /* 0x000000083b221825 */ /* 0x042fe200078e0022 */
[----:B------:R-:W1:Y:S04]  /*02d0*/  @P5 LDC.64 R40, c[0x0][0x278] ;  /* 0x00009e00ff285b82 */ /* 0x000e680000000a00 */
[----:B------:R-:W5:Y:S01]  /*02e0*/  @P1 LDG.E.64 R22, desc[UR4][R34.64] ;  /* 0x0000000422161981 */ /* 0x000f62000c1e1b00 */
[C---:B---3--:R-:W-:Y:S01]  /*02f0*/  @P1 IMAD.WIDE.U32 R36, R59.reuse, 0x8, R36 ;  /* 0x000000083b241825 */ /* 0x048fe200078e0024 */
[----:B------:R-:W-:Y:S02]  /*0300*/  @P1 IADD3 R59, R59, 0x100, RZ ;  /* 0x000001003b3b1810 */ /* 0x000fe40007ffe0ff */
[----:B------:R-:W3:Y:S02]  /*0310*/  @P4 LDC.64 R42, c[0x0][0x260] ;  /* 0x00009800ff2a4b82 */ /* 0x000ee40000000a00 */
[----:B------:R-:W5:Y:S01]  /*0320*/  @P1 LDG.E.64 R12, desc[UR4][R36.64] ;  /* 0x00000004240c1981 */ /* 0x000f62000c1e1b00 */
[----:B----4-:R-:W-:-:S05]  /*0330*/  @P5 IMAD.WIDE.U32 R38, R59, 0x8, R38 ;  /* 0x000000083b265825 */ /* 0x010fca00078e0026 */
[----:B------:R-:W4:Y:S01]  /*0340*/  @P4 LDC.64 R44, c[0x0][0x278] ;  /* 0x00009e00ff2c4b82 */ /* 0x000f220000000a00 */
[----:B------:R-:W5:Y:S01]  /*0350*/  @P5 LDG.E.64 R24, desc[UR4][R38.64] ;  /* 0x0000000426185981 */ /* 0x000f62000c1e1b00 */
[----:B-1----:R-:W-:-:S06]  /*0360*/  @P5 IMAD.WIDE.U32 R40, R59, 0x8, R40 ;  /* 0x000000083b285825 */ /* 0x002fcc00078e0028 */
[----:B------:R-:W1:Y:S01]  /*0370*/  @P3 LDC.64 R46, c[0x0][0x260] ;  /* 0x00009800ff2e3b82 */ /* 0x000e620000000a00 */
[----:B------:R-:W-:Y:S01]  /*0380*/  @P5 VIADD R59, R59, 0x100 ;  /* 0x000001003b3b5836 */ /* 0x000fe20000000000 */
[----:B------:R-:W5:Y:S06]  /*0390*/  @P5 LDG.E.64 R10, desc[UR4][R40.64] ;  /* 0x00000004280a5981 */ /* 0x000f6c000c1e1b00 */
[----:B------:R-:W0:Y:S01]  /*03a0*/  @P3 LDC.64 R48, c[0x0][0x278] ;  /* 0x00009e00ff303b82 */ /* 0x000e220000000a00 */
[----:B---3--:R-:W-:Y:S01]  /*03b0*/  @P4 IMAD.WIDE.U32 R42, R59, 0x8, R42 ;  /* 0x000000083b2a4825 */ /* 0x008fe200078e002a */
[----:B------:R-:W-:-:S02]  /*03c0*/  CS2R R120, SRZ ;  /* 0x0000000000787805 */ /* 0x000fc4000001ff00 */
[----:B------:R-:W-:Y:S02]  /*03d0*/  CS2R R122, SRZ ;  /* 0x00000000007a7805 */ /* 0x000fe4000001ff00 */
[----:B------:R-:W-:Y:S02]  /*03e0*/  CS2R R116, SRZ ;  /* 0x0000000000747805 */ /* 0x000fe4000001ff00 */
[----:B------:R-:W-:Y:S01]  /*03f0*/  CS2R R118, SRZ ;  /* 0x0000000000767805 */ /* 0x000fe2000001ff00 */
[----:B------:R-:W5:Y:S01]  /*0400*/  @P4 LDG.E.64 R26, desc[UR4][R42.64] ;  /* 0x000000042a1a4981 */ /* 0x000f62000c1e1b00 */
[----:B------:R-:W3:Y:S01]  /*0410*/  @P2 LDC.64 R50, c[0x0][0x260] ;  /* 0x00009800ff322b82 */ /* 0x000ee20000000a00 */
[C---:B----4-:R-:W-:Y:S01]  /*0420*/  @P4 IMAD.WIDE.U32 R44, R59.reuse, 0x8, R44 ;  /* 0x000000083b2c4825 */ /* 0x050fe200078e002c */
[----:B------:R-:W-:-:S06]  /*0430*/  @P4 IADD3 R59, R59, 0x100, RZ ;  /* 0x000001003b3b4810 */ /* 0x000fcc0007ffe0ff */
[----:B------:R-:W4:Y:S08]  /*0440*/  @P2 LDC.64 R52, c[0x0][0x278] ;  /* 0x00009e00ff342b82 */ /* 0x000f300000000a00 */
[----:B------:R-:W2:Y:S08]  /*0450*/  @P0 LDC.64 R54, c[0x0][0x260] ;  /* 0x00009800ff360b82 */ /* 0x000eb00000000a00 */
[----:B------:R-:W2:Y:S01]  /*0460*/  @P0 LDC.64 R56, c[0x0][0x278] ;  /* 0x00009e00ff380b82 */ /* 0x000ea20000000a00 */
[C---:B-1----:R-:W-:Y:S01]  /*0470*/  @P3 IMAD.WIDE.U32 R46, R59.reuse, 0x8, R46 ;  /* 0x000000083b2e3825 */ /* 0x042fe200078e002e */
[----:B------:R-:W5:Y:S03]  /*0480*/  @P4 LDG.E.64 R8, desc[UR4][R44.64] ;  /* 0x000000042c084981 */ /* 0x000f66000c1e1b00 */
[C---:B0-----:R-:W-:Y:S01]  /*0490*/  @P3 IMAD.WIDE.U32 R48, R59.reuse, 0x8, R48 ;  /* 0x000000083b303825 */ /* 0x041fe200078e0030 */
[----:B------:R-:W5:Y:S03]  /*04a0*/  @P3 LDG.E.64 R28, desc[UR4][R46.64] ;  /* 0x000000042e1c3981 */ /* 0x000f66000c1e1b00 */
[----:B------:R-:W-:Y:S01]  /*04b0*/  @P3 VIADD R59, R59, 0x100 ;  /* 0x000001003b3b3836 */ /* 0x000fe20000000000 */
[----:B------:R-:W5:Y:S03]  /*04c0*/  @P3 LDG.E.64 R6, desc[UR4][R48.64] ;  /* 0x0000000430063981 */ /* 0x000f66000c1e1b00 */
[----:B---3--:R-:W-:-:S04]  /*04d0*/  @P2 IMAD.WIDE.U32 R50, R59, 0x8, R50 ;  /* 0x000000083b322825 */ /* 0x008fc800078e0032 */
[C---:B----4-:R-:W-:Y:S01]  /*04e0*/  @P2 IMAD.WIDE.U32 R52, R59.reuse, 0x8, R52 ;  /* 0x000000083b342825 */ /* 0x050fe200078e0034 */
[----:B------:R-:W-:Y:S01]  /*04f0*/  @P2 IADD3 R59, R59, 0x100, RZ ;  /* 0x000001003b3b2810 */ /* 0x000fe20007ffe0ff */
[----:B------:R-:W5:Y:S04]  /*0500*/  @P2 LDG.E.64 R30, desc[UR4][R50.64] ;  /* 0x00000004321e2981 */ /* 0x000f68000c1e1b00 */
[C---:B--2---:R-:W-:Y:S01]  /*0510*/  @P0 IMAD.WIDE.U32 R14, R59.reuse, 0x8, R54 ;  /* 0x000000083b0e0825 */ /* 0x044fe200078e0036 */
[----:B------:R0:W5:Y:S03]  /*0520*/  @P2 LDG.E.64 R4, desc[UR4][R52.64] ;  /* 0x0000000434042981 */ /* 0x000166000c1e1b00 */
[----:B------:R-:W-:Y:S01]  /*0530*/  @P0 IMAD.WIDE.U32 R18, R59, 0x8, R56 ;  /* 0x000000083b120825 */ /* 0x000fe200078e0038 */
[----:B------:R1:W5:Y:S04]  /*0540*/  @P0 LDG.E.64 R32, desc[UR4][R14.64] ;  /* 0x000000040e200981 */ /* 0x000368000c1e1b00 */
[----:B------:R1:W5:Y:S01]  /*0550*/  @P0 LDG.E.64 R2, desc[UR4][R18.64] ;  /* 0x0000000412020981 */ /* 0x000362000c1e1b00 */
[----:B------:R-:W-:-:S02]  /*0560*/  ISETP.GE.AND P0, PT, R160, UR7, PT ;  /* 0x00000007a0007c0c */ /* 0x000fc4000bf06270 */
        /* <DEDUP_REMOVED lines=30> */
[----:B0-----:R-:W-:Y:S02]  /*0750*/  CS2R R52, SRZ ;  /* 0x0000000000347805 */ /* 0x001fe4000001ff00 */
[----:B------:R-:W-:Y:S02]  /*0760*/  CS2R R54, SRZ ;  /* 0x0000000000367805 */ /* 0x000fe4000001ff00 */
[----:B------:R-:W-:Y:S02]  /*0770*/  CS2R R48, SRZ ;  /* 0x0000000000307805 */ /* 0x000fe4000001ff00 */
[----:B------:R-:W-:Y:S02]  /*0780*/  CS2R R50, SRZ ;  /* 0x0000000000327805 */ /* 0x000fe4000001ff00 */
[----:B------:R-:W-:Y:S02]  /*0790*/  CS2R R44, SRZ ;  /* 0x00000000002c7805 */ /* 0x000fe4000001ff00 */
[----:B------:R-:W-:-:S02]  /*07a0*/  CS2R R46, SRZ ;  /* 0x00000000002e7805 */ /* 0x000fc4000001ff00 */
[----:B------:R-:W-:Y:S02]  /*07b0*/  CS2R R40, SRZ ;  /* 0x0000000000287805 */ /* 0x000fe4000001ff00 */
[----:B------:R-:W-:Y:S01]  /*07c0*/  CS2R R42, SRZ ;  /* 0x00000000002a7805 */ /* 0x000fe2000001ff00 */
[----:B-1----:R-:W-:Y:S06]  /*07d0*/  @P0 BRA `(.L_x_363) ;  /* 0x0000004c00100947 */ /* 0x002fec0003800000 */
[----:B------:R-:W0:Y:S01]  /*07e0*/  LDC.U8 R159, c[0x0][0x2a0] ;  /* 0x0000a800ff9f7b82 */ /* 0x000e220000000000 */
[--C-:B-----5:R-:W-:Y:S01]  /*07f0*/  SHF.R.U64 R145, R26, 0x10, R27.reuse ;  /* 0x000000101a917819 */ /* 0x120fe2000000121b */
[----:B------:R-:W-:Y:S01]  /*0800*/  IMAD.MOV.U32 R142, RZ, RZ, R28 ;  /* 0x000000ffff8e7224 */ /* 0x000fe200078e001c */
[----:B------:R-:W-:Y:S01]  /*0810*/  MOV R144, R27 ;  /* 0x0000001b00907202 */ /* 0x000fe20000000f00 */
[----:B------:R-:W-:Y:S01]  /*0820*/  IMAD.MOV.U32 R38, RZ, RZ, R30 ;  /* 0x000000ffff267224 */ /* 0x000fe200078e001e */
[----:B------:R-:W-:Y:S01]  /*0830*/  SHF.R.U32.HI R143, RZ, 0x10, R27 ;  /* 0x00000010ff8f7819 */ /* 0x000fe2000001161b */
[----:B------:R-:W-:Y:S01]  /*0840*/  IMAD.MOV.U32 R150, RZ, RZ, R24 ;  /* 0x000000ffff967224 */ /* 0x000fe200078e0018 */
[--C-:B------:R-:W-:Y:S01]  /*0850*/  SHF.R.U64 R141, R28, 0x10, R29.reuse ;  /* 0x000000101c8d7819 */ /* 0x100fe2000000121d */
[----:B------:R-:W-:Y:S01]  /*0860*/  IMAD.MOV.U32 R146, RZ, RZ, R26 ;  /* 0x000000ffff927224 */ /* 0x000fe200078e001a */
[----:B------:R-:W-:Y:S01]  /*0870*/  MOV R140, R29 ;  /* 0x0000001d008c7202 */ /* 0x000fe20000000f00 */
[----:B------:R-:W-:Y:S01]  /*0880*/  IMAD.MOV.U32 R34, RZ, RZ, R32 ;  /* 0x000000ffff227224 */ /* 0x000fe200078e0020 */
[----:B------:R-:W-:Y:S01]  /*0890*/  SHF.R.U32.HI R39, RZ, 0x10, R29 ;  /* 0x00000010ff277819 */ /* 0x000fe2000001161d */
[----:B------:R-:W-:Y:S01]  /*08a0*/  IMAD.MOV.U32 R18, RZ, RZ, R8 ;  /* 0x000000ffff127224 */ /* 0x000fe200078e0008 */
[----:B------:R-:W-:Y:S01]  /*08b0*/  SHF.R.U64 R37, R30, 0x10, R31 ;  /* 0x000000101e257819 */ /* 0x000fe2000000121f */
[----:B------:R-:W-:Y:S01]  /*08c0*/  IMAD.MOV.U32 R30, RZ, RZ, R20 ;  /* 0x000000ffff1e7224 */ /* 0x000fe200078e0014 */
[--C-:B------:R-:W-:Y:S01]  /*08d0*/  SHF.R.U64 R157, R16, 0x10, R17.reuse ;  /* 0x00000010109d7819 */ /* 0x100fe20000001211 */
[----:B------:R-:W-:Y:S01]  /*08e0*/  IMAD.MOV.U32 R158, RZ, RZ, R16 ;  /* 0x000000ffff9e7224 */ /* 0x000fe200078e0010 */
[----:B------:R-:W-:Y:S01]  /*08f0*/  MOV R156, R17 ;  /* 0x00000011009c7202 */ /* 0x000fe20000000f00 */
[----:B------:R-:W-:Y:S01]  /*0900*/  IMAD.MOV.U32 R154, RZ, RZ, R22 ;  /* 0x000000ffff9a7224 */ /* 0x000fe200078e0016 */
[----:B------:R-:W-:Y:S01]  /*0910*/  SHF.R.U32.HI R155, RZ, 0x10, R17 ;  /* 0x00000010ff9b7819 */ /* 0x000fe20000011611 */
[----:B------:R-:W-:Y:S01]  /*0920*/  ULDC.64 UR6, c[0x0][0x270] ;  /* 0x00009c0000067ab9 */ /* 0x000fe20000000a00 */
[--C-:B------:R-:W-:Y:S01]  /*0930*/  SHF.R.U64 R153, R22, 0x10, R23.reuse ;  /* 0x0000001016997819 */ /* 0x100fe20000001217 */
[----:B------:R-:W-:Y:S01]  /*0940*/  HFMA2.MMA R128, -RZ, RZ, 0, 5.9604644775390625e-08 ;  /* 0x00000001ff807435 */ /* 0x000fe200000001ff */
[----:B------:R-:W-:Y:S01]  /*0950*/  MOV R152, R23 ;  /* 0x0000001700987202 */ /* 0x000fe20000000f00 */
[----:B------:R-:W-:Y:S01]  /*0960*/  IMAD.MOV.U32 R121, RZ, RZ, RZ ;  /* 0x000000ffff797224 */ /* 0x000fe200078e00ff */
[----:B------:R-:W-:Y:S01]  /*0970*/  SHF.R.U32.HI R151, RZ, 0x10, R23 ;  /* 0x00000010ff977819 */ /* 0x000fe20000011617 */
[----:B------:R-:W-:Y:S01]  /*0980*/  IMAD.U32 R156, R156, 0x10000, RZ ;  /* 0x000100009c9c7824 */ /* 0x000fe200078e00ff */
[----:B------:R-:W-:Y:S01]  /*0990*/  SHF.R.U64 R149, R24, 0x10, R25 ;  /* 0x0000001018957819 */ /* 0x000fe20000001219 */
[----:B------:R-:W-:Y:S01]  /*09a0*/  IMAD.MOV.U32 R24, RZ, RZ, R13 ;  /* 0x000000ffff187224 */ /* 0x000fe200078e000d */
        /* <DEDUP_REMOVED lines=10> */
[----:B------:R-:W-:Y:S01]  /*0a50*/  SHF.R.U64 R32, R32, 0x10, R33 ;  /* 0x0000001020207819 */ /* 0x000fe20000001221 */
[----:B------:R-:W-:Y:S01]  /*0a60*/  IMAD.U32 R38, R38, 0x10000, RZ ;  /* 0x0001000026267824 */ /* 0x000fe200078e00ff */
[----:B------:R-:W-:Y:S01]  /*0a70*/  MOV R14, R33 ;  /* 0x00000021000e7202 */ /* 0x000fe20000000f00 */
[----:B------:R-:W-:Y:S01]  /*0a80*/  IMAD.U32 R29, R29, 0x10000, RZ ;  /* 0x000100001d1d7824 */ /* 0x000fe200078e00ff */
[----:B------:R-:W-:-:S02]  /*0a90*/  MOV R26, R12 ;  /* 0x0000000c001a7202 */ /* 0x000fc40000000f00 */
[----:B------:R-:W-:Y:S01]  /*0aa0*/  SHF.R.U64 R25, R12, 0x10, R13 ;  /* 0x000000100c197819 */ /* 0x000fe2000000120d */
[----:B------:R-:W-:Y:S01]  /*0ab0*/  IMAD.MOV.U32 R12, RZ, RZ, R7 ;  /* 0x000000ffff0c7224 */ /* 0x000fe200078e0007 */
[----:B------:R-:W-:Y:S01]  /*0ac0*/  SHF.R.U32.HI R23, RZ, 0x10, R13 ;  /* 0x00000010ff177819 */ /* 0x000fe2000001160d */
[----:B------:R-:W-:Y:S01]  /*0ad0*/  IMAD.U32 R26, R26, 0x10000, RZ ;  /* 0x000100001a1a7824 */ /* 0x000fe200078e00ff */
[--C-:B------:R-:W-:Y:S02]  /*0ae0*/  SHF.R.U64 R21, R10, 0x10, R11.reuse ;  /* 0x000000100a157819 */ /* 0x100fe4000000120b */
[----:B------:R-:W-:Y:S01]  /*0af0*/  MOV R20, R11 ;  /* 0x0000000b00147202 */ /* 0x000fe20000000f00 */
[----:B------:R-:W-:Y:S01]  /*0b00*/  IMAD.U32 R23, R23, 0x10000, RZ ;  /* 0x0001000017177824 */ /* 0x000fe200078e00ff */
[----:B------:R-:W-:Y:S02]  /*0b10*/  SHF.R.U32.HI R19, RZ, 0x10, R11 ;  /* 0x00000010ff137819 */ /* 0x000fe4000001160b */
[----:B------:R-:W-:Y:S01]  /*0b20*/  SHF.R.U64 R17, R8, 0x10, R9 ;  /* 0x0000001008117819 */ /* 0x000fe20000001209 */
[----:B------:R-:W-:Y:S01]  /*0b30*/  IMAD.U32 R20, R20, 0x10000, RZ ;  /* 0x0001000014147824 */ /* 0x000fe200078e00ff */
[----:B------:R-:W-:-:S02]  /*0b40*/  MOV R8, R6 ;  /* 0x0000000600087202 */ /* 0x000fc40000000f00 */
[--C-:B------:R-:W-:Y:S01]  /*0b50*/  SHF.R.U64 R13, R6, 0x10, R7.reuse ;  /* 0x00000010060d7819 */ /* 0x100fe20000001207 */
[----:B------:R-:W-:Y:S01]  /*0b60*/  IMAD.MOV.U32 R6, RZ, RZ, R2 ;  /* 0x000000ffff067224 */ /* 0x000fe200078e0002 */
[----:B------:R-:W-:Y:S01]  /*0b70*/  SHF.R.U32.HI R11, RZ, 0x10, R7 ;  /* 0x00000010ff0b7819 */ /* 0x000fe20000011607 */
[----:B------:R-:W-:Y:S01]  /*0b80*/  IMAD.U32 R17, R17, 0x10000, RZ ;  /* 0x0001000011117824 */ /* 0x000fe200078e00ff */
[----:B------:R-:W-:Y:S02]  /*0b90*/  MOV R36, R31 ;  /* 0x0000001f00247202 */ /* 0x000fe40000000f00 */
[----:B------:R-:W-:Y:S01]  /*0ba0*/  SHF.R.U32.HI R35, RZ, 0x10, R31 ;  /* 0x00000010ff237819 */ /* 0x000fe2000001161f */
[----:B------:R-:W-:Y:S01]  /*0bb0*/  IMAD.U32 R11, R11, 0x10000, RZ ;  /* 0x000100000b0b7824 */ /* 0x000fe200078e00ff */
[----:B------:R-:W-:Y:S02]  /*0bc0*/  MOV R16, R9 ;  /* 0x0000000900107202 */ /* 0x000fe40000000f00 */
[----:B------:R-:W-:Y:S01]  /*0bd0*/  SHF.R.U32.HI R15, RZ, 0x10, R9 ;  /* 0x00000010ff0f7819 */ /* 0x000fe20000011609 */
[----:B------:R-:W-:Y:S01]  /*0be0*/  IMAD.U32 R35, R35, 0x10000, RZ ;  /* 0x0001000023237824 */ /* 0x000fe200078e00ff */
[----:B------:R-:W-:-:S02]  /*0bf0*/  MOV R7, R5 ;  /* 0x0000000500077202 */ /* 0x000fc40000000f00 */
[----:B------:R-:W-:Y:S02]  /*0c00*/  SHF.R.U32.HI R31, RZ, 0x10, R33 ;  /* 0x00000010ff1f7819 */ /* 0x000fe40000011621 */
[----:B------:R-:W-:Y:S02]  /*0c10*/  MOV R22, R10 ;  /* 0x0000000a00167202 */ /* 0x000fe40000000f00 */
[--C-:B------:R-:W-:Y:S02]  /*0c20*/  SHF.R.U64 R9, R4, 0x10, R5.reuse ;  /* 0x0000001004097819 */ /* 0x100fe40000001205 */
[----:B------:R-:W-:Y:S02]  /*0c30*/  MOV R10, R4 ;  /* 0x00000004000a7202 */ /* 0x000fe40000000f00 */
[----:B------:R-:W-:Y:S02]  /*0c40*/  SHF.R.U32.HI R5, RZ, 0x10, R5 ;  /* 0x00000010ff057819 */ /* 0x000fe40000011605 */
[----:B------:R-:W-:-:S02]  /*0c50*/  SHF.R.U64 R124, R2, 0x10, R3 ;  /* 0x00000010027c7819 */ /* 0x000fc40000001203 */
[----:B------:R-:W-:Y:S01]  /*0c60*/  SHF.L.U32 R33, R32, 0x10, RZ ;  /* 0x0000001020217819 */ /* 0x000fe200000006ff */
[----:B------:R-:W-:Y:S01]  /*0c70*/  IMAD.U32 R32, R14, 0x10000, RZ ;  /* 0x000100000e207824 */ /* 0x000fe200078e00ff */
[----:B------:R-:W-:Y:S01]  /*0c80*/  MOV R4, R3 ;  /* 0x0000000300047202 */ /* 0x000fe20000000f00 */
[----:B------:R-:W-:Y:S01]  /*0c90*/  IMAD.U32 R14, R8, 0x10000, RZ ;  /* 0x00010000080e7824 */ /* 0x000fe200078e00ff */
[----:B------:R-:W-:Y:S01]  /*0ca0*/  SHF.R.U32.HI R2, RZ, 0x10, R3 ;  /* 0x00000010ff027819 */ /* 0x000fe20000011603 */
[----:B------:R-:W-:Y:S01]  /*0cb0*/  IMAD.U32 R8, R7, 0x10000, RZ ;  /* 0x0001000007087824 */ /* 0x000fe200078e00ff */
[----:B------:R-:W-:Y:S02]  /*0cc0*/  ISETP.NE.U32.AND P1, PT, RZ, UR6, PT ;  /* 0x00000006ff007c0c */ /* 0x000fe4000bf25070 */
[----:B------:R-:W-:Y:S01]  /*0cd0*/  SHF.L.U32 R7, R5, 0x10, RZ ;  /* 0x0000001005077819 */ /* 0x000fe200000006ff */
[----:B------:R-:W-:Y:S01]  /*0ce0*/  IMAD.U32 R5, R124, 0x10000, RZ ;  /* 0x000100007c057824 */ /* 0x000fe200078e00ff */
[----:B------:R-:W-:-:S02]  /*0cf0*/  ISETP.NE.AND.EX P1, PT, RZ, UR7, PT, P1 ;  /* 0x00000007ff007c0c */ /* 0x000fc4000bf25310 */
        /* <DEDUP_REMOVED lines=35> */
[----:B0-----:R-:W-:-:S07]  /*0f30*/  SHF.L.U32 R2, R2, 0x10, RZ ;  /* 0x0000001002027819 */ /* 0x001fce00000006ff */
.L_x_400:
[----:B------:R-:W0:Y:S01]  /*0f40*/  @P1 LDC.64 R124, c[0x0][0x270] ;  /* 0x00009c00ff7c1b82 */ /* 0x000e220000000a00 */
[----:B------:R-:W-:Y:S02]  /*0f50*/  SHF.R.S32.HI R126, RZ, 0x1f, R160 ;  /* 0x0000001fff7e7819 */ /* 0x000fe400000114a0 */
[----:B------:R-:W-:Y:S02]  /*0f60*/  LOP3.LUT P6, RZ, R0, 0x4, RZ, 0xc0, !PT ;  /* 0x0000000400ff7812 */ /* 0x000fe400078cc0ff */
[----:B0-----:R-:W-:-:S04]  /*0f70*/  @P1 LEA R130, P0, R160, R124, 0x1 ;  /* 0x0000007ca0821211 */ /* 0x001fc800078008ff */
[C---:B------:R-:W-:Y:S02]  /*0f80*/  @P1 LEA.HI.X R131, R160.reuse, R125, R126, 0x1, P0 ;  /* 0x0000007da0831211 */ /* 0x040fe400000f0c7e */
[----:B------:R-:W0:Y:S01]  /*0f90*/  LDC.64 R126, c[0x0][0x250] ;  /* 0x00009400ff7e7b82 */ /* 0x000e220000000a00 */
[----:B------:R-:W-:Y:S01]  /*0fa0*/  IMAD.U32 R199, RZ, RZ, UR13 ;  /* 0x0000000dffc77e24 */ /* 0x000fe2000f8e00ff */
[----:B------:R-:W-:Y:S01]  /*0fb0*/  LOP3.LUT R197, R161, 0xff, RZ, 0xc0, !PT ;  /* 0x000000ffa1c57812 */ /* 0x000fe200078ec0ff */
[----:B------:R-:W-:Y:S01]  /*0fc0*/  BSSY B0, `(.L_x_364) ;  /* 0x0000048000007945 */ /* 0x000fe20003800000 */
[----:B------:R1:W5:Y:S04]  /*0fd0*/  @P1 LDG.E.U16 R129, desc[UR4][R130.64] ;  /* 0x0000000482811981 */ /* 0x000368000c1e1500 */
[----:B------:R-:W2:Y:S01]  /*0fe0*/  LDC.64 R124, c[0x0][0x258] ;  /* 0x00009600ff7c7b82 */ /* 0x000ea20000000a00 */
[----:B0-----:R-:W-:-:S05]  /*0ff0*/  IMAD.WIDE R126, R160, 0x4, R126 ;  /* 0x00000004a07e7825 */ /* 0x001fca00078e027e */
[----:B------:R0:W5:Y:S01]  /*1000*/  LDG.E R133, desc[UR4][R126.64] ;  /* 0x000000047e857981 */ /* 0x000162000c1e1900 */
[----:B--2---:R-:W-:-:S05]  /*1010*/  IMAD.WIDE R124, R160, 0x4, R124 ;  /* 0x00000004a07c7825 */ /* 0x004fca00078e027c */
[----:B------:R0:W5:Y:S01]  /*1020*/  LDG.E R196, desc[UR4][R124.64] ;  /* 0x000000047cc47981 */ /* 0x000162000c1e1900 */
[----:B------:R-:W-:-:S05]  /*1030*/  IMAD R132, R160, R199, RZ ;  /* 0x000000c7a0847224 */ /* 0x000fca00078e02ff */
[----:B------:R-:W-:-:S04]  /*1040*/  SHF.R.S32.HI R135, RZ, 0x1f, R132 ;  /* 0x0000001fff877819 */ /* 0x000fc80000011484 */
[----:B------:R-:W-:-:S04]  /*1050*/  LEA.HI R132, R135, R132, RZ, 0x2 ;  /* 0x0000008487847211 */ /* 0x000fc800078f10ff */
[----:B------:R-:W-:Y:S02]  /*1060*/  LEA.HI.SX32 R195, R132, R197, 0x1e ;  /* 0x000000c584c37211 */ /* 0x000fe400078ff2ff */
[----:B-1----:R-:W-:Y:S02]  /*1070*/  MOV R131, RZ ;  /* 0x000000ff00837202 */ /* 0x002fe40000000f00 */
[----:B------:R-:W-:Y:S01]  /*1080*/  MOV R132, RZ ;  /* 0x000000ff00847202 */ /* 0x000fe20000000f00 */
[----:B------:R-:W-:Y:S01]  /*1090*/  IMAD.MOV.U32 R135, RZ, RZ, R195 ;  /* 0x000000ffff877224 */ /* 0x000fe200078e00c3 */
[----:B------:R-:W-:Y:S01]  /*10a0*/  SHF.R.U32.HI R130, RZ, 0x5, R161 ;  /* 0x00000005ff827819 */ /* 0x000fe200000116a1 */
[----:B0-----:R-:W-:Y:S06]  /*10b0*/  @!P6 BRA `(.L_x_365) ;  /* 0x0000000000e0e947 */ /* 0x001fec0003800000 */
        /* <DEDUP_REMOVED lines=13> */
[C-C-:B--2---:R-:W-:Y:S02]  /*1190*/  SHF.R.U64 R136, R124.reuse, 0x10, R125.reuse ;  /* 0x000000107c887819 */ /* 0x144fe4000000127d */
[----:B------:R-:W-:Y:S02]  /*11a0*/  SHF.L.U32 R137, R124, 0x10, RZ ;  /* 0x000000107c897819 */ /* 0x000fe400000006ff */
[----:B0-----:R-:W-:Y:S02]  /*11b0*/  SHF.L.U32 R135, R136, 0x10, RZ ;  /* 0x0000001088877819 */ /* 0x001fe400000006ff */
[----:B------:R-:W-:-:S02]  /*11c0*/  SHF.R.U32.HI R167, RZ, 0x10, R125 ;  /* 0x00000010ffa77819 */ /* 0x000fc4000001167d */
[----:B------:R-:W-:Y:S01]  /*11d0*/  SHF.L.U32 R139, R125, 0x10, RZ ;  /* 0x000000107d8b7819 */ /* 0x000fe200000006ff */
[C---:B------:R-:W-:Y:S01]  /*11e0*/  FADD.FTZ R135, -R132.reuse, R135 ;  /* 0x0000008784877221 */ /* 0x040fe20000010100 */
[----:B------:R-:W-:Y:S01]  /*11f0*/  FADD.FTZ R137, -R132, R137 ;  /* 0x0000008984897221 */ /* 0x000fe20000010100 */
[----:B------:R-:W-:Y:S02]  /*1200*/  IMAD.U32 R167, R167, 0x10000, RZ ;  /* 0x00010000a7a77824 */ /* 0x000fe400078e00ff */
[----:B---3--:R-:W-:Y:S01]  /*1210*/  IMAD.MOV.U32 R3, RZ, RZ, R126 ;  /* 0x000000ffff037224 */ /* 0x008fe200078e007e */
[----:B------:R-:W-:-:S04]  /*1220*/  SHF.R.U64 R138, R126, 0x10, R127 ;  /* 0x000000107e8a7819 */ /* 0x000fc8000000127f */
[----:B------:R-:W-:Y:S01]  /*1230*/  SHF.L.U32 R125, R3, 0x10, RZ ;  /* 0x00000010037d7819 */ /* 0x000fe200000006ff */
[----:B------:R-:W-:Y:S01]  /*1240*/  FMUL.FTZ R166, R196, R135 ;  /* 0x00000087c4a67220 */ /* 0x000fe20000410000 */
[----:B------:R-:W-:Y:S01]  /*1250*/  SHF.L.U32 R124, R138, 0x10, RZ ;  /* 0x000000108a7c7819 */ /* 0x000fe200000006ff */
[----:B------:R-:W-:Y:S01]  /*1260*/  FMUL.FTZ R3, R196, R137 ;  /* 0x00000089c4037220 */ /* 0x000fe20000410000 */
[----:B------:R-:W-:Y:S01]  /*1270*/  MOV R131, R127 ;  /* 0x0000007f00837202 */ /* 0x000fe20000000f00 */
[-C--:B------:R-:W-:Y:S01]  /*1280*/  FMUL.FTZ R168, R158, R125.reuse ;  /* 0x0000007d9ea87220 */ /* 0x080fe20000410000 */
[----:B------:R-:W-:Y:S01]  /*1290*/  FADD.FTZ R191, -R132, R167 ;  /* 0x000000a784bf7221 */ /* 0x000fe20000010100 */
[----:B------:R-:W-:Y:S01]  /*12a0*/  FADD.FTZ R93, R93, R124 ;  /* 0x0000007c5d5d7221 */ /* 0x000fe20000010000 */
[-C--:B------:R-:W-:Y:S01]  /*12b0*/  FFMA.FTZ R121, R166, R124.reuse, R121 ;  /* 0x0000007ca6797223 */ /* 0x080fe20000010079 */
[----:B------:R-:W-:Y:S01]  /*12c0*/  FMUL.FTZ R167, R157, R124 ;  /* 0x0000007c9da77220 */ /* 0x000fe20000410000 */
[----:B------:R-:W-:Y:S01]  /*12d0*/  SHF.R.U32.HI R134, RZ, 0x10, R127 ;  /* 0x00000010ff867819 */ /* 0x000fe2000001167f */
[----:B------:R-:W-:Y:S01]  /*12e0*/  FADD.FTZ R92, R92, R125 ;  /* 0x0000007d5c5c7221 */ /* 0x000fe20000010000 */
[----:B------:R-:W-:Y:S01]  /*12f0*/  FFMA.FTZ R120, R3, R125, R120 ;  /* 0x0000007d03787223 */ /* 0x000fe20000010078 */
[----:B------:R-:W-:Y:S01]  /*1300*/  FADD.FTZ R124, RZ, R168 ;  /* 0x000000a8ff7c7221 */ /* 0x000fe20000010000 */
[----:B------:R-:W-:Y:S01]  /*1310*/  FADD.FTZ R139, -R132, R139 ;  /* 0x0000008b848b7221 */ /* 0x000fe20000010100 */
[----:B------:R-:W-:-:S02]  /*1320*/  IMAD.U32 R131, R131, 0x10000, RZ ;  /* 0x0001000083837824 */ /* 0x000fc400078e00ff */
[----:B------:R-:W-:Y:S01]  /*1330*/  FFMA.FTZ R125, R3, R168, RZ ;  /* 0x000000a8037d7223 */ /* 0x000fe200000100ff */
[----:B------:R-:W-:Y:S01]  /*1340*/  SHF.L.U32 R132, R134, 0x10, RZ ;  /* 0x0000001086847819 */ /* 0x000fe200000006ff */
[----:B------:R-:W-:Y:S01]  /*1350*/  FADD.FTZ R127, R124, R167 ;  /* 0x000000a77c7f7221 */ /* 0x000fe20000010000 */
[----:B------:R-:W-:Y:S01]  /*1360*/  FMUL.FTZ R169, R196, R139 ;  /* 0x0000008bc4a97220 */ /* 0x000fe20000410000 */
[----:B------:R-:W-:Y:S01]  /*1370*/  FMUL.FTZ R182, R156, R131 ;  /* 0x000000839cb67220 */ /* 0x000fe20000410000 */
        /* <DEDUP_REMOVED lines=9> */
[----:B------:R-:W-:Y:S01]  /*1410*/  IADD3 R135, R195, 0x100, RZ ;  /* 0x00000100c3877810 */ /* 0x000fe20007ffe0ff */
[----:B------:R-:W-:Y:S01]  /*1420*/  FADD.FTZ R131, R126, R183 ;  /* 0x000000b77e837221 */ /* 0x000fe20000010000 */
[----:B------:R-:W-:-:S07]  /*1430*/  FFMA.FTZ R132, R184, R183, R124 ;  /* 0x000000b7b8847223 */ /* 0x000fce000001007c */
.L_x_365:
[----:B------:R-:W-:Y:S05]  /*1440*/  BSYNC B0 ;  /* 0x0000000000007941 */ /* 0x000fea0003800000 */
.L_x_364:
[----:B------:R-:W-:Y:S01]  /*1450*/  LOP3.LUT P0, RZ, R0, 0x2, RZ, 0xc0, !PT ;  /* 0x0000000200ff7812 */ /* 0x000fe2000780c0ff */
        /* <DEDUP_REMOVED lines=58> */
.L_x_367:
[----:B------:R-:W-:Y:S05]  /*1800*/  BSYNC B0 ;  /* 0x0000000000007941 */ /* 0x000fea0003800000 */
.L_x_366:
        /* <DEDUP_REMOVED lines=16> */
[C---:B--2---:R-:W-:Y:S02]  /*1910*/  SHF.R.U64 R191, R124.reuse, 0x10, R125 ;  /* 0x000000107cbf7819 */ /* 0x044fe4000000127d */
[----:B------:R-:W-:-:S03]  /*1920*/  SHF.L.U32 R138, R124, 0x10, RZ ;  /* 0x000000107c8a7819 */ /* 0x000fc600000006ff */
[----:B0-----:R-:W-:Y:S01]  /*1930*/  IMAD.U32 R137, R191, 0x10000, RZ ;  /* 0x00010000bf897824 */ /* 0x001fe200078e00ff */
[----:B------:R-:W-:Y:S01]  /*1940*/  SHF.R.U32.HI R190, RZ, 0x10, R125 ;  /* 0x00000010ffbe7819 */ /* 0x000fe2000001167d */
[----:B------:R-:W-:Y:S02]  /*1950*/  IMAD.U32 R139, R125, 0x10000, RZ ;  /* 0x000100007d8b7824 */ /* 0x000fe400078e00ff */
[C---:B------:R-:W-:Y:S01]  /*1960*/  FADD.FTZ R201, -R202.reuse, R138 ;  /* 0x0000008acac97221 */ /* 0x040fe20000010100 */
[C---:B------:R-:W-:Y:S01]  /*1970*/  FADD.FTZ R137, -R202.reuse, R137 ;  /* 0x00000089ca897221 */ /* 0x040fe20000010100 */
[----:B------:R-:W-:Y:S01]  /*1980*/  FADD.FTZ R139, -R202, R139 ;  /* 0x0000008bca8b7221 */ /* 0x000fe20000010100 */
[----:B---3--:R-:W-:Y:S02]  /*1990*/  MOV R134, R126 ;  /* 0x0000007e00867202 */ /* 0x008fe40000000f00 */
[--C-:B------:R-:W-:Y:S02]  /*19a0*/  SHF.R.U64 R200, R126, 0x10, R127.reuse ;  /* 0x000000107ec87819 */ /* 0x100fe4000000127f */
[----:B------:R-:W-:-:S02]  /*19b0*/  SHF.R.U32.HI R198, RZ, 0x10, R127 ;  /* 0x00000010ffc67819 */ /* 0x000fc4000001167f */
[----:B------:R-:W-:Y:S01]  /*19c0*/  SHF.L.U32 R125, R134, 0x10, RZ ;  /* 0x00000010867d7819 */ /* 0x000fe200000006ff */
[----:B------:R-:W-:Y:S01]  /*19d0*/  IMAD.U32 R124, R200, 0x10000, RZ ;  /* 0x00010000c87c7824 */ /* 0x000fe200078e00ff */
[----:B------:R-:W-:Y:S02]  /*19e0*/  MOV R136, R127 ;  /* 0x0000007f00887202 */ /* 0x000fe40000000f00 */
[----:B------:R-:W-:Y:S01]  /*19f0*/  SHF.L.U32 R126, R198, 0x10, RZ ;  /* 0x00000010c67e7819 */ /* 0x000fe200000006ff */
        /* <DEDUP_REMOVED lines=13> */
[----:B------:R-:W-:Y:S01]  /*1ad0*/  FADD.FTZ R191, -R202, R190 ;  /* 0x000000becabf7221 */ /* 0x000fe20000010100 */
        /* <DEDUP_REMOVED lines=10> */
[C---:B------:R-:W-:Y:S01]  /*1b80*/  FFMA.FTZ R115, R206.reuse, R126, R115 ;  /* 0x0000007ece737223 */ /* 0x040fe20000010073 */
[----:B------:R-:W-:Y:S01]  /*1b90*/  FADD.FTZ R131, R127, R204 ;  /* 0x000000cc7f837221 */ /* 0x000fe20000010000 */
[----:B------:R-:W-:-:S07]  /*1ba0*/  FFMA.FTZ R132, R206, R204, R125 ;  /* 0x000000ccce847223 */ /* 0x000fce000001007d */
.L_x_369:
[----:B------:R-:W-:Y:S05]  /*1bb0*/  BSYNC B0 ;  /* 0x0000000000007941 */ /* 0x000fea0003800000 */
.L_x_368:
        /* <DEDUP_REMOVED lines=19> */
[----:B------:R-:W-:Y:S01]  /*1cf0*/  SHF.L.U32 R138, R124, 0x10, RZ ;  /* 0x000000107c8a7819 */ /* 0x000fe200000006ff */
[----:B------:R-:W-:Y:S01]  /*1d00*/  IMAD.U32 R190, R190, 0x10000, RZ ;  /* 0x00010000bebe7824 */ /* 0x000fe200078e00ff */
[----:B------:R-:W-:Y:S01]  /*1d10*/  SHF.L.U32 R139, R125, 0x10, RZ ;  /* 0x000000107d8b7819 */ /* 0x000fe200000006ff */
[C---:B------:R-:W-:Y:S02]  /*1d20*/  FADD.FTZ R137, -R210.reuse, R137 ;  /* 0x00000089d2897221 */ /* 0x040fe40000010100 */
[----:B------:R-:W-:Y:S01]  /*1d30*/  FADD.FTZ R207, -R210, R138 ;  /* 0x0000008ad2cf7221 */ /* 0x000fe20000010100 */
[----:B---3--:R-:W-:Y:S01]  /*1d40*/  IMAD.MOV.U32 R134, RZ, RZ, R126 ;  /* 0x000000ffff867224 */ /* 0x008fe200078e007e */
[--C-:B------:R-:W-:Y:S02]  /*1d50*/  SHF.R.U64 R209, R126, 0x10, R127.reuse ;  /* 0x000000107ed17819 */ /* 0x100fe4000000127f */
[----:B------:R-:W-:Y:S02]  /*1d60*/  SHF.R.U32.HI R208, RZ, 0x10, R127 ;  /* 0x00000010ffd07819 */ /* 0x000fe4000001167f */
[----:B------:R-:W-:Y:S01]  /*1d70*/  SHF.L.U32 R125, R134, 0x10, RZ ;  /* 0x00000010867d7819 */ /* 0x000fe200000006ff */
[C---:B------:R-:W-:Y:S01]  /*1d80*/  FADD.FTZ R139, -R210.reuse, R139 ;  /* 0x0000008bd28b7221 */ /* 0x040fe20000010100 */
[----:B------:R-:W-:Y:S01]  /*1d90*/  MOV R136, R127 ;  /* 0x0000007f00887202 */ /* 0x000fe20000000f00 */
[----:B------:R-:W-:Y:S01]  /*1da0*/  FADD.FTZ R191, -R210, R190 ;  /* 0x000000bed2bf7221 */ /* 0x000fe20000010100 */
[----:B------:R-:W-:-:S02]  /*1db0*/  SHF.L.U32 R124, R209, 0x10, RZ ;  /* 0x00000010d17c7819 */ /* 0x000fc400000006ff */
[----:B------:R-:W-:Y:S01]  /*1dc0*/  SHF.L.U32 R134, R208, 0x10, RZ ;  /* 0x00000010d0867819 */ /* 0x000fe200000006ff */
[C---:B------:R-:W-:Y:S01]  /*1dd0*/  FMUL.FTZ R208, R196.reuse, R137 ;  /* 0x00000089c4d07220 */ /* 0x040fe20000410000 */
[----:B------:R-:W-:Y:S01]  /*1de0*/  FMUL.FTZ R207, R196, R207 ;  /* 0x000000cfc4cf7220 */ /* 0x000fe20000410000 */
[----:B------:R-:W-:Y:S01]  /*1df0*/  FMUL.FTZ R210, R146, R125 ;  /* 0x0000007d92d27220 */ /* 0x000fe20000410000 */
[----:B------:R-:W-:Y:S02]  /*1e00*/  IMAD.U32 R127, R136, 0x10000, RZ ;  /* 0x00010000887f7824 */ /* 0x000fe400078e00ff */
        /* <DEDUP_REMOVED lines=21> */
.L_x_371:
[----:B------:R-:W-:Y:S05]  /*1f60*/  BSYNC B0 ;  /* 0x0000000000007941 */ /* 0x000fea0003800000 */
.L_x_370:
        /* <DEDUP_REMOVED lines=24> */
[----:B------:R-:W-:Y:S01]  /*20f0*/  FADD.FTZ R139, -R218, R139 ;  /* 0x0000008bda8b7221 */ /* 0x000fe20000010100 */
[----:B---3--:R-:W-:Y:S02]  /*2100*/  MOV R134, R126 ;  /* 0x0000007e00867202 */ /* 0x008fe40000000f00 */
[--C-:B------:R-:W-:Y:S02]  /*2110*/  SHF.R.U32.HI R216, RZ, 0x10, R127.reuse ;  /* 0x00000010ffd87819 */ /* 0x100fe4000001167f */
[--C-:B------:R-:W-:Y:S01]  /*2120*/  SHF.R.U64 R217, R126, 0x10, R127.reuse ;  /* 0x000000107ed97819 */ /* 0x100fe2000000127f */
[----:B------:R-:W-:Y:S02]  /*2130*/  IMAD.U32 R125, R134, 0x10000, RZ ;  /* 0x00010000867d7824 */ /* 0x000fe400078e00ff */
[----:B------:R-:W-:Y:S01]  /*2140*/  IMAD.MOV.U32 R136, RZ, RZ, R127 ;  /* 0x000000ffff887224 */ /* 0x000fe200078e007f */
[----:B------:R-:W-:Y:S01]  /*2150*/  SHF.L.U32 R124, R217, 0x10, RZ ;  /* 0x00000010d97c7819 */ /* 0x000fe200000006ff */
[----:B------:R-:W-:-:S02]  /*2160*/  IMAD.U32 R134, R216, 0x10000, RZ ;  /* 0x00010000d8867824 */ /* 0x000fc400078e00ff */
[----:B------:R-:W-:Y:S01]  /*2170*/  FADD.FTZ R191, -R218, R190 ;  /* 0x000000bedabf7221 */ /* 0x000fe20000010100 */
[C---:B------:R-:W-:Y:S01]  /*2180*/  FMUL.FTZ R216, R196.reuse, R137 ;  /* 0x00000089c4d87220 */ /* 0x040fe20000410000 */
[----:B------:R-:W-:Y:S01]  /*2190*/  FMUL.FTZ R215, R196, R215 ;  /* 0x000000d7c4d77220 */ /* 0x000fe20000410000 */
[----:B------:R-:W-:Y:S01]  /*21a0*/  FMUL.FTZ R218, R142, R125 ;  /* 0x0000007d8eda7220 */ /* 0x000fe20000410000 */
        /* <DEDUP_REMOVED lines=22> */
.L_x_373:
[----:B------:R-:W-:Y:S05]  /*2310*/  BSYNC B0 ;  /* 0x0000000000007941 */ /* 0x000fea0003800000 */
.L_x_372:
        /* <DEDUP_REMOVED lines=24> */
[----:B------:R-:W-:Y:S01]  /*24a0*/  FADD.FTZ R139, -R226, R139 ;  /* 0x0000008be28b7221 */ /* 0x000fe20000010100 */
[----:B---3--:R-:W-:Y:S02]  /*24b0*/  MOV R134, R126 ;  /* 0x0000007e00867202 */ /* 0x008fe40000000f00 */
[--C-:B------:R-:W-:Y:S02]  /*24c0*/  SHF.R.U64 R225, R126, 0x10, R127.reuse ;  /* 0x000000107ee17819 */ /* 0x100fe4000000127f */
[----:B------:R-:W-:Y:S02]  /*24d0*/  SHF.R.U32.HI R224, RZ, 0x10, R127 ;  /* 0x00000010ffe07819 */ /* 0x000fe4000001167f */
[----:B------:R-:W-:Y:S01]  /*24e0*/  SHF.L.U32 R125, R134, 0x10, RZ ;  /* 0x00000010867d7819 */ /* 0x000fe200000006ff */
[----:B------:R-:W-:Y:S01]  /*24f0*/  FADD.FTZ R191, -R226, R190 ;  /* 0x000000bee2bf7221 */ /* 0x000fe20000010100 */
[----:B------:R-:W-:Y:S01]  /*2500*/  MOV R136, R127 ;  /* 0x0000007f00887202 */ /* 0x000fe20000000f00 */
[----:B------:R-:W-:Y:S01]  /*2510*/  IMAD.U32 R124, R225, 0x10000, RZ ;  /* 0x00010000e17c7824 */ /* 0x000fe200078e00ff */
[----:B------:R-:W-:Y:S01]  /*2520*/  SHF.L.U32 R134, R224, 0x10, RZ ;  /* 0x00000010e0867819 */ /* 0x000fe200000006ff */
        /* <DEDUP_REMOVED lines=25> */
.L_x_375:
[----:B------:R-:W-:Y:S05]  /*26c0*/  BSYNC B0 ;  /* 0x0000000000007941 */ /* 0x000fea0003800000 */
.L_x_374:
[----:B------:R-:W-:Y:S01]  /*26d0*/  LOP3.LUT P0, RZ, R0, 0x8, RZ, 0xc0, !PT ;  /* 0x0000000800ff7812 */ /* 0x000fe2000780c0ff */
        /* <DEDUP_REMOVED lines=9> */
[----:B------:R-:W-:-:S03]  /*2770*/  LEA R126, P6, R135, UR10, 0x3 ;  /* 0x0000000a877e7c11 */ /* 0x000fc6000f8c18ff */
[----:B------:R1:W5:Y:S01]  /*2780*/  @P0 LDG.E.64 R180, desc[UR4][R136.64] ;  /* 0x0000000488b40981 */ /* 0x000362000c1e1b00 */
[C---:B------:R-:W-:Y:S01]  /*2790*/  LEA.HI.X R127, R135.reuse, UR11, RZ, 0x3, P6 ;  /* 0x0000000b877f7c11 */ /* 0x040fe2000b0f1cff */
[----:B0-----:R-:W-:-:S04]  /*27a0*/  IMAD.WIDE.U32 R134, R135, 0x8, R124 ;  /* 0x0000000887867825 */ /* 0x001fc800078e007c */
[----:B------:R-:W2:Y:S04]  /*27b0*/  LDG.E.64 R124, desc[UR4][R126.64] ;  /* 0x000000047e7c7981 */ /* 0x000ea8000c1e1b00 */
[----:B------:R-:W3:Y:S01]  /*27c0*/  LDG.E.64 R134, desc[UR4][R134.64] ;  /* 0x0000000486867981 */ /* 0x000ee2000c1e1b00 */
[C-C-:B--2---:R-:W-:Y:S02]  /*27d0*/  SHF.R.U64 R190, R124.reuse, 0x10, R125.reuse ;  /* 0x000000107cbe7819 */ /* 0x144fe4000000127d */
[----:B------:R-:W-:Y:S01]  /*27e0*/  SHF.L.U32 R133, R124, 0x10, RZ ;  /* 0x000000107c857819 */ /* 0x000fe200000006ff */
[----:B---3--:R-:W-:Y:S01]  /*27f0*/  IMAD.MOV.U32 R124, RZ, RZ, R134 ;  /* 0x000000ffff7c7224 */ /* 0x008fe200078e0086 */
[----:B-1----:R-:W-:Y:S02]  /*2800*/  SHF.L.U32 R136, R190, 0x10, RZ ;  /* 0x00000010be887819 */ /* 0x002fe400000006ff */
[----:B------:R-:W-:-:S02]  /*2810*/  SHF.R.U32.HI R139, RZ, 0x10, R125 ;  /* 0x00000010ff8b7819 */ /* 0x000fc4000001167d */
[----:B------:R-:W-:Y:S02]  /*2820*/  SHF.L.U32 R138, R125, 0x10, RZ ;  /* 0x000000107d8a7819 */ /* 0x000fe400000006ff */
[--C-:B------:R-:W-:Y:S02]  /*2830*/  SHF.R.U64 R191, R134, 0x10, R135.reuse ;  /* 0x0000001086bf7819 */ /* 0x100fe40000001287 */
[----:B------:R-:W-:Y:S02]  /*2840*/  MOV R125, R135 ;  /* 0x00000087007d7202 */ /* 0x000fe40000000f00 */
[----:B------:R-:W-:Y:S01]  /*2850*/  SHF.R.U32.HI R126, RZ, 0x10, R135 ;  /* 0x00000010ff7e7819 */ /* 0x000fe20000011687 */
[----:B------:R-:W-:Y:S01]  /*2860*/  FADD.FTZ R135, -R231, R136 ;  /* 0x00000088e7877221 */ /* 0x000fe20000010100 */
[----:B------:R-:W-:Y:S01]  /*2870*/  SHF.L.U32 R127, R124, 0x10, RZ ;  /* 0x000000107c7f7819 */ /* 0x000fe200000006ff */
[----:B------:R-:W-:Y:S02]  /*2880*/  IMAD.U32 R137, R139, 0x10000, RZ ;  /* 0x000100008b897824 */ /* 0x000fe400078e00ff */
[----:B------:R-:W-:Y:S01]  /*2890*/  FADD.FTZ R133, -R231, R133 ;  /* 0x00000085e7857221 */ /* 0x000fe20000010100 */
[----:B------:R-:W-:Y:S01]  /*28a0*/  SHF.L.U32 R124, R191, 0x10, RZ ;  /* 0x00000010bf7c7819 */ /* 0x000fe200000006ff */
[----:B------:R-:W-:Y:S01]  /*28b0*/  FMUL.FTZ R232, R196, R135 ;  /* 0x00000087c4e87220 */ /* 0x000fe20000410000 */
[C---:B------:R-:W-:Y:S01]  /*28c0*/  FADD.FTZ R235, -R231.reuse, R138 ;  /* 0x0000008ae7eb7221 */ /* 0x040fe20000010100 */
[----:B------:R-:W-:Y:S01]  /*28d0*/  FADD.FTZ R139, -R231, R137 ;  /* 0x00000089e78b7221 */ /* 0x000fe20000010100 */
[----:B------:R-:W-:Y:S01]  /*28e0*/  FMUL.FTZ R234, R34, R127 ;  /* 0x0000007f22ea7220 */ /* 0x000fe20000410000 */
[----:B------:R-:W-:Y:S01]  /*28f0*/  FMUL.FTZ R231, R196, R133 ;  /* 0x00000085c4e77220 */ /* 0x000fe20000410000 */
[----:B------:R-:W-:Y:S01]  /*2900*/  FADD.FTZ R69, R69, R124 ;  /* 0x0000007c45457221 */ /* 0x000fe20000010000 */
[-C--:B------:R-:W-:Y:S01]  /*2910*/  FFMA.FTZ R97, R232, R124.reuse, R97 ;  /* 0x0000007ce8617223 */ /* 0x080fe20000010061 */
[----:B------:R-:W-:Y:S01]  /*2920*/  FMUL.FTZ R233, R33, R124 ;  /* 0x0000007c21e97220 */ /* 0x000fe20000410000 */
[----:B------:R-:W-:-:S02]  /*2930*/  IMAD.U32 R137, R125, 0x10000, RZ ;  /* 0x000100007d897824 */ /* 0x000fc400078e00ff */
[----:B------:R-:W-:Y:S01]  /*2940*/  FADD.FTZ R124, R131, R234 ;  /* 0x000000ea837c7221 */ /* 0x000fe20000010000 */
[C---:B------:R-:W-:Y:S01]  /*2950*/  FFMA.FTZ R125, R231.reuse, R234, R132 ;  /* 0x000000eae77d7223 */ /* 0x040fe20000010084 */
[----:B------:R-:W-:Y:S01]  /*2960*/  FADD.FTZ R68, R68, R127 ;  /* 0x0000007f44447221 */ /* 0x000fe20000010000 */
[----:B------:R-:W-:Y:S01]  /*2970*/  FFMA.FTZ R96, R231, R127, R96 ;  /* 0x0000007fe7607223 */ /* 0x000fe20000010060 */
        /* <DEDUP_REMOVED lines=15> */
.L_x_377:
[----:B------:R-:W-:Y:S05]  /*2a70*/  BSYNC B0 ;  /* 0x0000000000007941 */ /* 0x000fea0003800000 */
.L_x_376:
[----:B------:R-:W-:Y:S01]  /*2a80*/  LOP3.LUT P0, RZ, R128, 0xff, RZ, 0xc0, !PT ;  /* 0x000000ff80ff7812 */ /* 0x000fe2000780c0ff */
[----:B------:R-:W-:Y:S01]  /*2a90*/  HFMA2.MMA R239, -RZ, RZ, 1.875, 0 ;  /* 0x3f800000ffef7435 */ /* 0x000fe200000001ff */
[----:B------:R-:W-:Y:S01]  /*2aa0*/  LOP3.LUT P6, RZ, R161, 0x1f, RZ, 0xc0, !PT ;  /* 0x0000001fa1ff7812 */ /* 0x000fe200078cc0ff */
[----:B------:R-:W-:Y:S01]  /*2ab0*/  UMOV UR6, 0xffffffff ;  /* 0xffffffff00067882 */ /* 0x000fe20000000000 */
[----:B------:R-:W-:Y:S02]  /*2ac0*/  LOP3.LUT R124, R130, 0x7fffff8, RZ, 0xc0, !PT ;  /* 0x07fffff8827c7812 */ /* 0x000fe400078ec0ff */
[----:B------:R-:W-:Y:S02]  /*2ad0*/  LOP3.LUT R0, R0, 0xfffffffe, RZ, 0xc0, !PT ;  /* 0xfffffffe00007812 */ /* 0x000fe400078ec0ff */
[----:B-----5:R-:W-:-:S05]  /*2ae0*/  @P1 SHF.L.U32 R239, R129, 0x10, RZ ;  /* 0x0000001081ef1819 */ /* 0x020fca00000006ff */
[----:B------:R-:W-:Y:S02]  /*2af0*/  @!P0 VIADD R124, R124, 0x8 ;  /* 0x000000087c7c8836 */ /* 0x000fe40000000000 */
[----:B------:R-:W-:Y:S01]  /*2b00*/  @P6 LOP3.LUT R0, R0, 0x1, RZ, 0xfc, !PT ;  /* 0x0000000100006812 */ /* 0x000fe200078efcff */
        /* <DEDUP_REMOVED lines=19> */
.L_x_423:
[----:B------:R-:W3:Y:S01]  /*2c40*/  S2R R127, SR_CgaCtaId ;  /* 0x00000000007f7919 */ /* 0x000ee20000008800 */
[----:B------:R-:W-:Y:S01]  /*2c50*/  P2R R128, PR, RZ, 0x1 ;  /* 0x00000001ff807803 */ /* 0x000fe20000000000 */
[----:B-1----:R-:W-:Y:S01]  /*2c60*/  FADD.FTZ R190, R131, R190 ;  /* 0x000000be83be7221 */ /* 0x002fe20000010000 */
[----:B------:R-:W-:Y:S01]  /*2c70*/  LOP3.LUT P0, RZ, R161, 0x1f, RZ, 0xc0, !PT ;  /* 0x0000001fa1ff7812 */ /* 0x000fe2000780c0ff */
[----:B--2---:R-:W-:Y:S01]  /*2c80*/  FADD.FTZ R191, R132, R191 ;  /* 0x000000bf84bf7221 */ /* 0x004fe20000010000 */
[----:B------:R-:W-:Y:S01]  /*2c90*/  MOV R126, 0x400 ;  /* 0x00000400007e7802 */ /* 0x000fe20000000f00 */
[----:B------:R-:W-:Y:S05]  /*2ca0*/  WARPSYNC.ALL ;  /* 0x0000000000007948 */ /* 0x000fea0003800000 */
[----:B------:R-:W-:Y:S01]  /*2cb0*/  LOP3.LUT P6, RZ, R0, 0x4, RZ, 0xc0, !PT ;  /* 0x0000000400ff7812 */ /* 0x000fe200078cc0ff */
        /* <DEDUP_REMOVED lines=44> */
[C---:B------:R-:W-:Y:S01]  /*2f80*/  FMUL.FTZ R130, R196.reuse, R125 ;  /* 0x0000007dc4827220 */ /* 0x040fe20000410000 */
[C---:B------:R-:W-:Y:S01]  /*2f90*/  FMUL.FTZ R190, R196.reuse, R129 ;  /* 0x00000081c4be7220 */ /* 0x040fe20000410000 */
[C---:B------:R-:W-:Y:S01]  /*2fa0*/  FMUL.FTZ R242, R196.reuse, R133 ;  /* 0x00000085c4f27220 */ /* 0x040fe20000410000 */
[----:B------:R-:W-:Y:S01]  /*2fb0*/  FMUL.FTZ R244, R196, R139 ;  /* 0x0000008bc4f47220 */ /* 0x000fe20000410000 */
[----:B------:R-:W0:Y:S01]  /*2fc0*/  LDC.64 R132, c[0x0][0x2f8] ;  /* 0x0000be00ff847b82 */ /* 0x000e220000000a00 */
[----:B------:R-:W-:Y:S01]  /*2fd0*/  @P6 MOV R124, R240 ;  /* 0x000000f0007c6202 */ /* 0x000fe20000000f00 */
[--C-:B------:R-:W-:Y:S01]  /*2fe0*/  @P6 IMAD.MOV.U32 R128, RZ, RZ, R241.reuse ;  /* 0x000000ffff806224 */ /* 0x100fe200078e00f1 */
[----:B------:R-:W-:-:S02]  /*2ff0*/  @P6 SHF.R.U64 R131, R240, 0x10, R241 ;  /* 0x00000010f0836819 */ /* 0x000fc400000012f1 */
[----:B------:R-:W-:Y:S01]  /*3000*/  @P6 SHF.L.U32 R127, R124, 0x10, RZ ;  /* 0x000000107c7f6819 */ /* 0x000fe200000006ff */
[----:B------:R-:W-:Y:S01]  /*3010*/  @P6 IMAD.U32 R137, R128, 0x10000, RZ ;  /* 0x0001000080896824 */ /* 0x000fe200078e00ff */
[----:B------:R-:W-:Y:S01]  /*3020*/  @P6 SHF.R.U32.HI R191, RZ, 0x10, R241 ;  /* 0x00000010ffbf6819 */ /* 0x000fe200000116f1 */
[----:B------:R-:W1:Y:S01]  /*3030*/  LDC.64 R124, c[0x0][0x220] ;  /* 0x00008800ff7c7b82 */ /* 0x000e620000000a00 */
[----:B------:R-:W-:Y:S01]  /*3040*/  @P6 SHF.L.U32 R131, R131, 0x10, RZ ;  /* 0x0000001083836819 */ /* 0x000fe200000006ff */
[----:B------:R-:W-:Y:S01]  /*3050*/  @P6 FADD.FTZ R242, R242, R137 ;  /* 0x00000089f2f26221 */ /* 0x000fe20000010000 */
[----:B------:R-:W-:Y:S01]  /*3060*/  @P6 SHF.L.U32 R191, R191, 0x10, RZ ;  /* 0x00000010bfbf6819 */ /* 0x000fe200000006ff */
[----:B------:R-:W-:Y:S02]  /*3070*/  @P6 FADD.FTZ R130, R130, R127 ;  /* 0x0000007f82826221 */ /* 0x000fe40000010000 */
[----:B------:R-:W-:Y:S02]  /*3080*/  @P6 FADD.FTZ R190, R190, R131 ;  /* 0x00000083bebe6221 */ /* 0x000fe40000010000 */
[----:B------:R-:W-:Y:S01]  /*3090*/  @P6 FADD.FTZ R244, R244, R191 ;  /* 0x000000bff4f46221 */ /* 0x000fe20000010000 */
[----:B-1----:R-:W-:-:S06]  /*30a0*/  IMAD.WIDE.U32 R124, R195, 0x8, R124 ;  /* 0x00000008c37c7825 */ /* 0x002fcc00078e007c */
[----:B------:R-:W5:Y:S01]  /*30b0*/  LDG.E.64 R124, desc[UR4][R124.64] ;  /* 0x000000047c7c7981 */ /* 0x000f62000c1e1b00 */
[-C--:B------:R-:W-:Y:S01]  /*30c0*/  FMUL.FTZ R138, R190, R239.reuse ;  /* 0x000000efbe8a7220 */ /* 0x080fe20000410000 */
[-C--:B------:R-:W-:Y:S01]  /*30d0*/  FMUL.FTZ R136, R244, R239.reuse ;  /* 0x000000eff4887220 */ /* 0x080fe20000410000 */
[-C--:B------:R-:W-:Y:S01]  /*30e0*/  FMUL.FTZ R137, R242, R239.reuse ;  /* 0x000000eff2897220 */ /* 0x080fe20000410000 */
[----:B------:R-:W-:Y:S01]  /*30f0*/  FMUL.FTZ R139, R130, R239 ;  /* 0x000000ef828b7220 */ /* 0x000fe20000410000 */
[----:B------:R-:W-:Y:S01]  /*3100*/  FMUL.FTZ R127, R29, R138 ;  /* 0x0000008a1d7f7220 */ /* 0x000fe20000410000 */
[----:B------:R-:W-:Y:S01]  /*3110*/  FMUL.FTZ R191, R27, R136 ;  /* 0x000000881bbf7220 */ /* 0x000fe20000410000 */
[----:B------:R-:W-:Y:S01]  /*3120*/  FMUL.FTZ R131, R28, R137 ;  /* 0x000000891c837220 */ /* 0x000fe20000410000 */
[----:B------:R-:W-:Y:S01]  /*3130*/  ISETP.NE.U32.AND P6, PT, RZ, UR14, PT ;  /* 0x0000000eff007c0c */ /* 0x000fe2000bfc5070 */
[----:B------:R-:W-:Y:S01]  /*3140*/  FMUL.FTZ R126, R30, R139 ;  /* 0x0000008b1e7e7220 */ /* 0x000fe20000410000 */
[----:B------:R-:W1:Y:S01]  /*3150*/  F2F.BF16.F32 R129, R191 ;  /* 0x000000bf00817304 */ /* 0x000e620000202000 */
[----:B0-----:R-:W-:Y:S01]  /*3160*/  IMAD.WIDE.U32 R132, R195, 0x8, R132 ;  /* 0x00000008c3847825 */ /* 0x001fe200078e0084 */
[----:B------:R-:W-:-:S06]  /*3170*/  ISETP.NE.AND.EX P6, PT, RZ, UR15, PT, P6 ;  /* 0x0000000fff007c0c */ /* 0x000fcc000bfc5360 */
[----:B------:R-:W0:Y:S01]  /*3180*/  F2F.BF16.F32 R127, R127 ;  /* 0x0000007f007f7304 */ /* 0x000e220000202000 */
[----:B-1----:R-:W-:-:S07]  /*3190*/  SHF.L.U32 R129, R129, 0x10, RZ ;  /* 0x0000001081817819 */ /* 0x002fce00000006ff */
[----:B------:R0:W1:Y:S01]  /*31a0*/  F2F.BF16.F32 R243, R126 ;  /* 0x0000007e00f37304 */ /* 0x0000620000202000 */
[----:B------:R-:W-:Y:S02]  /*31b0*/  @P6 F2FP.BF16.F32.PACK_AB R130, RZ, R130 ;  /* 0x00000082ff82623e */ /* 0x000fe400000010ff */
[----:B------:R-:W-:Y:S02]  /*31c0*/  @P6 F2FP.BF16.F32.PACK_AB R190, RZ, R190 ;  /* 0x000000beffbe623e */ /* 0x000fe400000010ff */
[----:B------:R-:W-:Y:S02]  /*31d0*/  @P6 F2FP.BF16.F32.PACK_AB R242, RZ, R242 ;  /* 0x000000f2fff2623e */ /* 0x000fe400000010ff */
[----:B------:R-:W-:Y:S01]  /*31e0*/  @P6 F2FP.BF16.F32.PACK_AB R244, RZ, R244 ;  /* 0x000000f4fff4623e */ /* 0x000fe200000010ff */
[----:B------:R-:W2:Y:S01]  /*31f0*/  F2F.BF16.F32 R131, R131 ;  /* 0x0000008300837304 */ /* 0x000ea20000202000 */
[----:B0-----:R-:W-:Y:S01]  /*3200*/  IMAD.WIDE.U32 R126, R127, 0x10000, RZ ;  /* 0x000100007f7e7825 */ /* 0x001fe200078e00ff */
[----:B------:R-:W-:-:S02]  /*3210*/  @P6 PRMT R162, R130, 0x7610, R162 ;  /* 0x0000761082a26816 */ /* 0x000fc400000000a2 */
[----:B------:R-:W-:Y:S02]  /*3220*/  @P6 PRMT R163, R190, 0x7610, R163 ;  /* 0x00007610bea36816 */ /* 0x000fe400000000a3 */
[----:B------:R-:W-:Y:S02]  /*3230*/  @P6 PRMT R164, R242, 0x7610, R164 ;  /* 0x00007610f2a46816 */ /* 0x000fe400000000a4 */
[----:B-1----:R-:W-:Y:S02]  /*3240*/  LOP3.LUT R128, R126, R243, RZ, 0xfc, !PT ;  /* 0x000000f37e807212 */ /* 0x002fe400078efcff */
[----:B------:R-:W-:Y:S02]  /*3250*/  @P6 PRMT R165, R244, 0x7610, R165 ;  /* 0x00007610f4a56816 */ /* 0x000fe400000000a5 */
[----:B--2---:R-:W-:Y:S01]  /*3260*/  LOP3.LUT R129, R127, R129, R131, 0xfe, !PT ;  /* 0x000000817f817212 */ /* 0x004fe200078efe83 */
        /* <DEDUP_REMOVED lines=9> */
.L_x_381:
[----:B------:R1:W-:Y:S01]  /*3300*/  STG.E.64 desc[UR4][R132.64], R128 ;  /* 0x0000008084007986 */ /* 0x0003e2000c101b04 */
[----:B0----5:R-:W-:Y:S01]  /*3310*/  IMAD.MOV.U32 R126, RZ, RZ, R124 ;  /* 0x000000ffff7e7224 */ /* 0x021fe200078e007c */
[--C-:B------:R-:W-:Y:S01]  /*3320*/  SHF.R.U64 R124, R124, 0x10, R125.reuse ;  /* 0x000000107c7c7819 */ /* 0x100fe2000000127d */
[----:B------:R-:W-:Y:S01]  /*3330*/  VIADD R195, R195, 0x100 ;  /* 0x00000100c3c37836 */ /* 0x000fe20000000000 */
[----:B------:R-:W-:Y:S02]  /*3340*/  MOV R127, R125 ;  /* 0x0000007d007f7202 */ /* 0x000fe40000000f00 */
[----:B------:R-:W-:Y:S01]  /*3350*/  SHF.R.U32.HI R130, RZ, 0x10, R125 ;  /* 0x00000010ff827819 */ /* 0x000fe2000001167d */
[----:B------:R-:W-:Y:S01]  /*3360*/  IMAD.U32 R124, R124, 0x10000, RZ ;  /* 0x000100007c7c7824 */ /* 0x000fe200078e00ff */
[----:B------:R-:W-:Y:S02]  /*3370*/  SHF.L.U32 R125, R126, 0x10, RZ ;  /* 0x000000107e7d7819 */ /* 0x000fe400000006ff */
[----:B------:R-:W-:Y:S01]  /*3380*/  SHF.L.U32 R127, R127, 0x10, RZ ;  /* 0x000000107f7f7819 */ /* 0x000fe200000006ff */
[----:B------:R-:W-:Y:S01]  /*3390*/  FFMA.FTZ R65, R124, R138, R65 ;  /* 0x0000008a7c417223 */ /* 0x000fe20000010041 */
[----:B------:R-:W-:Y:S01]  /*33a0*/  SHF.L.U32 R126, R130, 0x10, RZ ;  /* 0x00000010827e7819 */ /* 0x000fe200000006ff */
[----:B------:R-:W-:-:S02]  /*33b0*/  FFMA.FTZ R64, R125, R139, R64 ;  /* 0x0000008b7d407223 */ /* 0x000fc40000010040 */
[----:B------:R-:W-:Y:S02]  /*33c0*/  FFMA.FTZ R66, R127, R137, R66 ;  /* 0x000000897f427223 */ /* 0x000fe40000010042 */
[----:B-1----:R-:W-:-:S07]  /*33d0*/  FFMA.FTZ R67, R126, R136, R67 ;  /* 0x000000887e437223 */ /* 0x002fce0000010043 */
.L_x_380:
[----:B------:R-:W-:Y:S05]  /*33e0*/  BSYNC B0 ;  /* 0x0000000000007941 */ /* 0x000fea0003800000 */
.L_x_379:
[----:B------:R-:W-:Y:S01]  /*33f0*/  LOP3.LUT P6, RZ, R0, 0x2, RZ, 0xc0, !PT ;  /* 0x0000000200ff7812 */ /* 0x000fe200078cc0ff */
[----:B------:R-:W-:-:S12]  /*3400*/  BSSY B0, `(.L_x_382) ;  /* 0x0000054000007945 */ /* 0x000fd80003800000 */
[----:B------:R-:W-:Y:S05]  /*3410*/  @!P6 BRA `(.L_x_383) ;  /* 0x000000040048e947 */ /* 0x000fea0003800000 */
[----:B------:R-:W-:-:S04]  /*3420*/  ISETP.NE.AND P6, PT, R159, RZ, PT ;  /* 0x000000ff9f00720c */ /* 0x000fc80003fc5270 */
[----:B------:R-:W-:Y:S02]  /*3430*/  FSEL R130, R134, RZ, !P6 ;  /* 0x000000ff86827208 */ /* 0x000fe40007000000 */
[----:B------:R-:W-:-:S03]  /*3440*/  ISETP.NE.U32.AND P6, PT, RZ, UR8, PT ;  /* 0x00000008ff007c0c */ /* 0x000fc6000bfc5070 */
[-CC-:B------:R-:W-:Y:S01]  /*3450*/  FFMA.FTZ R125, R185, R135.reuse, R130.reuse ;  /* 0x00000087b97d7223 */ /* 0x180fe20000010082 */
[----:B------:R-:W-:Y:S01]  /*3460*/  ISETP.NE.AND.EX P6, PT, RZ, UR9, PT, P6 ;  /* 0x00000009ff007c0c */ /* 0x000fe2000bfc5360 */
[-CC-:B------:R-:W-:Y:S01]  /*3470*/  FFMA.FTZ R126, R186, R135.reuse, R130.reuse ;  /* 0x00000087ba7e7223 */ /* 0x180fe20000010082 */
[-CC-:B------:R-:W-:Y:S01]  /*3480*/  FFMA.FTZ R133, R189, R135.reuse, R130.reuse ;  /* 0x00000087bd857223 */ /* 0x180fe20000010082 */
[----:B------:R-:W-:Y:S01]  /*3490*/  FADD.FTZ R125, R188, -R125 ;  /* 0x8000007dbc7d7221 */ /* 0x000fe20000010000 */
[----:B------:R-:W-:Y:S01]  /*34a0*/  FFMA.FTZ R130, R194, R135, R130 ;  /* 0x00000087c2827223 */ /* 0x000fe20000010082 */
[----:B------:R-:W-:Y:S01]  /*34b0*/  FADD.FTZ R129, R187, -R126 ;  /* 0x8000007ebb817221 */ /* 0x000fe20000010000 */
[----:B------:R-:W-:Y:S01]  /*34c0*/  FADD.FTZ R133, R192, -R133 ;  /* 0x80000085c0857221 */ /* 0x000fe20000010000 */
[C---:B------:R-:W-:Y:S01]  /*34d0*/  FMUL.FTZ R132, R196.reuse, R125 ;  /* 0x0000007dc4847220 */ /* 0x040fe20000410000 */
[----:B------:R-:W-:Y:S01]  /*34e0*/  FADD.FTZ R139, R193, -R130 ;  /* 0x80000082c18b7221 */ /* 0x000fe20000010000 */
[C---:B------:R-:W-:Y:S01]  /*34f0*/  FMUL.FTZ R190, R196.reuse, R129 ;  /* 0x00000081c4be7220 */ /* 0x040fe20000410000 */
[----:B------:R-:W-:-:S02]  /*3500*/  FMUL.FTZ R242, R196, R133 ;  /* 0x00000085c4f27220 */ /* 0x000fc40000410000 */
[----:B------:R-:W-:Y:S01]  /*3510*/  FMUL.FTZ R244, R196, R139 ;  /* 0x0000008bc4f47220 */ /* 0x000fe20000410000 */
[----:B------:R-:W-:Y:S02]  /*3520*/  @P6 MOV R124, R170 ;  /* 0x000000aa007c6202 */ /* 0x000fe40000000f00 */
[--C-:B------:R-:W-:Y:S02]  /*3530*/  @P6 SHF.R.U64 R131, R170, 0x10, R171.reuse ;  /* 0x00000010aa836819 */ /* 0x100fe400000012ab */
[----:B------:R-:W-:Y:S01]  /*3540*/  @P6 SHF.R.U32.HI R191, RZ, 0x10, R171 ;  /* 0x00000010ffbf6819 */ /* 0x000fe200000116ab */
[----:B------:R-:W-:Y:S01]  /*3550*/  @P6 IMAD.U32 R127, R124, 0x10000, RZ ;  /* 0x000100007c7f6824 */ /* 0x000fe200078e00ff */
[----:B------:R-:W-:Y:S02]  /*3560*/  @P6 MOV R128, R171 ;  /* 0x000000ab00806202 */ /* 0x000fe40000000f00 */
[----:B------:R-:W-:Y:S01]  /*3570*/  @P6 SHF.L.U32 R131, R131, 0x10, RZ ;  /* 0x0000001083836819 */ /* 0x000fe200000006ff */
[----:B------:R-:W-:Y:S01]  /*3580*/  @P6 FADD.FTZ R132, R132, R127 ;  /* 0x0000007f84846221 */ /* 0x000fe20000010000 */
[----:B------:R-:W-:Y:S01]  /*3590*/  @P6 IMAD.U32 R191, R191, 0x10000, RZ ;  /* 0x00010000bfbf6824 */ /* 0x000fe200078e00ff */
[----:B------:R-:W0:Y:S01]  /*35a0*/  LDC.64 R126, c[0x0][0x220] ;  /* 0x00008800ff7e7b82 */ /* 0x000e220000000a00 */
[----:B------:R-:W-:Y:S01]  /*35b0*/  @P6 SHF.L.U32 R137, R128, 0x10, RZ ;  /* 0x0000001080896819 */ /* 0x000fe200000006ff */
[----:B------:R-:W-:Y:S01]  /*35c0*/  @P6 FADD.FTZ R190, R190, R131 ;  /* 0x00000083bebe6221 */ /* 0x000fe20000010000 */
[----:B------:R-:W-:-:S03]  /*35d0*/  @P6 FADD.FTZ R244, R244, R191 ;  /* 0x000000bff4f46221 */ /* 0x000fc60000010000 */
[----:B------:R-:W-:Y:S01]  /*35e0*/  @P6 FADD.FTZ R242, R242, R137 ;  /* 0x00000089f2f26221 */ /* 0x000fe20000010000 */
[----:B0-----:R-:W-:-:S04]  /*35f0*/  IMAD.WIDE.U32 R126, R195, 0x8, R126 ;  /* 0x00000008c37e7825 */ /* 0x001fc800078e007e */
[-C--:B------:R-:W-:Y:S01]  /*3600*/  FMUL.FTZ R136, R190, R239.reuse ;  /* 0x000000efbe887220 */ /* 0x080fe20000410000 */
[-C--:B------:R-:W-:Y:S01]  /*3610*/  FMUL.FTZ R138, R244, R239.reuse ;  /* 0x000000eff48a7220 */ /* 0x080fe20000410000 */
[----:B------:R-:W-:Y:S01]  /*3620*/  LEA R128, P6, R195, UR16, 0x3 ;  /* 0x00000010c3807c11 */ /* 0x000fe2000f8c18ff */
[----:B------:R-:W5:Y:S01]  /*3630*/  LDG.E.64 R126, desc[UR4][R126.64] ;  /* 0x000000047e7e7981 */ /* 0x000f62000c1e1b00 */
[-C--:B------:R-:W-:Y:S01]  /*3640*/  FMUL.FTZ R139, R242, R239.reuse ;  /* 0x000000eff28b7220 */ /* 0x080fe20000410000 */
[----:B------:R-:W-:Y:S01]  /*3650*/  FMUL.FTZ R130, R25, R136 ;  /* 0x0000008819827220 */ /* 0x000fe20000410000 */
[----:B------:R-:W-:Y:S01]  /*3660*/  FMUL.FTZ R137, R132, R239 ;  /* 0x000000ef84897220 */ /* 0x000fe20000410000 */
[----:B------:R-:W-:Y:S01]  /*3670*/  FMUL.FTZ R191, R23, R138 ;  /* 0x0000008a17bf7220 */ /* 0x000fe20000410000 */
[----:B------:R-:W-:Y:S01]  /*3680*/  LEA.HI.X R129, R195, UR17, RZ, 0x3, P6 ;  /* 0x00000011c3817c11 */ /* 0x000fe2000b0f1cff */
[----:B------:R-:W-:Y:S01]  /*3690*/  FMUL.FTZ R133, R24, R139 ;  /* 0x0000008b18857220 */ /* 0x000fe20000410000 */
[----:B------:R-:W-:Y:S01]  /*36a0*/  ISETP.NE.U32.AND P6, PT, RZ, UR14, PT ;  /* 0x0000000eff007c0c */ /* 0x000fe2000bfc5070 */
[----:B------:R-:W0:Y:S01]  /*36b0*/  F2F.BF16.F32 R125, R130 ;  /* 0x00000082007d7304 */ /* 0x000e220000202000 */
[----:B------:R-:W-:-:S02]  /*36c0*/  FMUL.FTZ R124, R26, R137 ;  /* 0x000000891a7c7220 */ /* 0x000fc40000410000 */
[----:B------:R-:W-:-:S05]  /*36d0*/  ISETP.NE.AND.EX P6, PT, RZ, UR15, PT, P6 ;  /* 0x0000000fff007c0c */ /* 0x000fca000bfc5360 */
[----:B------:R-:W1:Y:S08]  /*36e0*/  F2F.BF16.F32 R131, R191 ;  /* 0x000000bf00837304 */ /* 0x000e700000202000 */
[----:B------:R0:W2:Y:S08]  /*36f0*/  F2F.BF16.F32 R243, R124 ;  /* 0x0000007c00f37304 */ /* 0x0000b00000202000 */
[----:B------:R-:W3:Y:S01]  /*3700*/  F2F.BF16.F32 R133, R133 ;  /* 0x0000008500857304 */ /* 0x000ee20000202000 */
[----:B0-----:R-:W-:Y:S01]  /*3710*/  IMAD.WIDE.U32 R124, R125, 0x10000, RZ ;  /* 0x000100007d7c7825 */ /* 0x001fe200078e00ff */
[----:B-1----:R-:W-:-:S02]  /*3720*/  SHF.L.U32 R131, R131, 0x10, RZ ;  /* 0x0000001083837819 */ /* 0x002fc400000006ff */
[----:B------:R-:W-:Y:S02]  /*3730*/  @P6 F2FP.BF16.F32.PACK_AB R132, RZ, R132 ;  /* 0x00000084ff84623e */ /* 0x000fe400000010ff */
[----:B------:R-:W-:Y:S02]  /*3740*/  @P6 F2FP.BF16.F32.PACK_AB R190, RZ, R190 ;  /* 0x000000beffbe623e */ /* 0x000fe400000010ff */
[----:B------:R-:W-:Y:S02]  /*3750*/  @P6 F2FP.BF16.F32.PACK_AB R242, RZ, R242 ;  /* 0x000000f2fff2623e */ /* 0x000fe400000010ff */
[----:B------:R-:W-:Y:S02]  /*3760*/  @P6 F2FP.BF16.F32.PACK_AB R244, RZ, R244 ;  /* 0x000000f4fff4623e */ /* 0x000fe400000010ff */
[----:B--2---:R-:W-:Y:S02]  /*3770*/  LOP3.LUT R130, R124, R243, RZ, 0xfc, !PT ;  /* 0x000000f37c827212 */ /* 0x004fe400078efcff */
[----:B------:R-:W-:-:S02]  /*3780*/  @P6 PRMT R162, R132, 0x7610, R162 ;  /* 0x0000761084a26816 */ /* 0x000fc400000000a2 */
[----:B---3--:R-:W-:Y:S02]  /*3790*/  LOP3.LUT R131, R125, R131, R133, 0xfe, !PT ;  /* 0x000000837d837212 */ /* 0x008fe400078efe85 */
[----:B------:R-:W-:Y:S02]  /*37a0*/  @P6 PRMT R163, R190, 0x7610, R163 ;  /* 0x00007610bea36816 */ /* 0x000fe400000000a3 */
[----:B------:R-:W-:Y:S02]  /*37b0*/  @P6 PRMT R164, R242, 0x7610, R164 ;  /* 0x00007610f2a46816 */ /* 0x000fe400000000a4 */
[----:B------:R-:W-:Y:S01]  /*37c0*/  @P6 PRMT R165, R244, 0x7610, R165 ;  /* 0x00007610f4a56816 */ /* 0x000fe200000000a5 */
[----:B------:R-:W-:Y:S06]  /*37d0*/  @!P6 BRA `(.L_x_384) ;  /* 0x000000000020e947 */ /* 0x000fec0003800000 */
[----:B------:R-:W-:Y:S02]  /*37e0*/  LOP3.LUT R124, R163, 0xffff, RZ, 0xc0, !PT ;  /* 0x0000ffffa37c7812 */ /* 0x000fe400078ec0ff */
[C---:B------:R-:W-:Y:S02]  /*37f0*/  LEA R132, P6, R195.reuse, UR14, 0x3 ;  /* 0x0000000ec3847c11 */ /* 0x040fe4000f8c18ff */
[----:B------:R-:W-:Y:S01]  /*3800*/  PRMT R191, R164, 0x5410, R165 ;  /* 0x00005410a4bf7816 */ /* 0x000fe200000000a5 */
[----:B------:R-:W-:Y:S01]  /*3810*/  IMAD.WIDE.U32 R124, R124, 0x10000, RZ ;  /* 0x000100007c7c7825 */ /* 0x000fe200078e00ff */
[----:B------:R-:W-:-:S04]  /*3820*/  LEA.HI.X R133, R195, UR15, RZ, 0x3, P6 ;  /* 0x0000000fc3857c11 */ /* 0x000fc8000b0f1cff */
[----:B------:R-:W-:Y:S02]  /*3830*/  LOP3.LUT R125, R191, R125, RZ, 0xfc, !PT ;  /* 0x0000007dbf7d7212 */ /* 0x000fe400078efcff */
[----:B------:R-:W-:-:S05]  /*3840*/  LOP3.LUT R124, R124, 0xffff, R162, 0xf8, !PT ;  /* 0x0000ffff7c7c7812 */ /* 0x000fca00078ef8a2 */
[----:B------:R0:W-:Y:S02]  /*3850*/  STG.E.64 desc[UR4][R132.64], R124 ;  /* 0x0000007c84007986 */ /* 0x0001e4000c101b04 */
.L_x_384:
[----:B------:R1:W-:Y:S01]  /*3860*/  STG.E.64 desc[UR4][R128.64], R130 ;  /* 0x0000008280007986 */ /* 0x0003e2000c101b04 */
[----:B0----5:R-:W-:Y:S01]  /*3870*/  MOV R124, R126 ;  /* 0x0000007e007c7202 */ /* 0x021fe20000000f00 */
[--C-:B------:R-:W-:Y:S01]  /*3880*/  IMAD.MOV.U32 R132, RZ, RZ, R127.reuse ;  /* 0x000000ffff847224 */ /* 0x100fe200078e007f */
[--C-:B------:R-:W-:Y:S02]  /*3890*/  SHF.R.U64 R133, R126, 0x10, R127.reuse ;  /* 0x000000107e857819 */ /* 0x100fe4000000127f */
[----:B------:R-:W-:Y:S01]  /*38a0*/  SHF.R.U32.HI R126, RZ, 0x10, R127 ;  /* 0x00000010ff7e7819 */ /* 0x000fe2000001167f */
[----:B------:R-:W-:Y:S01]  /*38b0*/  IMAD.U32 R127, R132, 0x10000, RZ ;  /* 0x00010000847f7824 */ /* 0x000fe200078e00ff */
[----:B------:R-:W-:Y:S02]  /*38c0*/  SHF.L.U32 R125, R124, 0x10, RZ ;  /* 0x000000107c7d7819 */ /* 0x000fe400000006ff */
[----:B------:R-:W-:Y:S01]  /*38d0*/  SHF.L.U32 R124, R133, 0x10, RZ ;  /* 0x00000010857c7819 */ /* 0x000fe200000006ff */
[----:B------:R-:W-:Y:S01]  /*38e0*/  FFMA.FTZ R62, R127, R139, R62 ;  /* 0x0000008b7f3e7223 */ /* 0x000fe2000001003e */
[----:B------:R-:W-:Y:S01]  /*38f0*/  SHF.L.U32 R126, R126, 0x10, RZ ;  /* 0x000000107e7e7819 */ /* 0x000fe200000006ff */
[----:B------:R-:W-:Y:S01]  /*3900*/  FFMA.FTZ R60, R125, R137, R60 ;  /* 0x000000897d3c7223 */ /* 0x000fe2000001003c */
[----:B------:R-:W-:Y:S01]  /*3910*/  IADD3 R195, R195, 0x100, RZ ;  /* 0x00000100c3c37810 */ /* 0x000fe20007ffe0ff */
[----:B------:R-:W-:-:S02]  /*3920*/  FFMA.FTZ R61, R124, R136, R61 ;  /* 0x000000887c3d7223 */ /* 0x000fc4000001003d */
[----:B-1----:R-:W-:-:S07]  /*3930*/  FFMA.FTZ R63, R126, R138, R63 ;  /* 0x0000008a7e3f7223 */ /* 0x002fce000001003f */
.L_x_383:
[----:B------:R-:W-:Y:S05]  /*3940*/  BSYNC B0 ;  /* 0x0000000000007941 */ /* 0x000fea0003800000 */
.L_x_382:
[----:B------:R-:W-:Y:S04]  /*3950*/  BSSY B0, `(.L_x_385) ;  /* 0x0000054000007945 */ /* 0x000fe80003800000 */
[----:B------:R-:W-:Y:S05]  /*3960*/  @!P5 BRA `(.L_x_386) ;  /* 0x000000040048d947 */ /* 0x000fea0003800000 */
[----:B------:R-:W-:-:S04]  /*3970*/  ISETP.NE.AND P6, PT, R159, RZ, PT ;  /* 0x000000ff9f00720c */ /* 0x000fc80003fc5270 */
[----:B------:R-:W-:Y:S02]  /*3980*/  FSEL R124, R134, RZ, !P6 ;  /* 0x000000ff867c7208 */ /* 0x000fe40007000000 */
[----:B------:R-:W-:-:S03]  /*3990*/  ISETP.NE.U32.AND P6, PT, RZ, UR8, PT ;  /* 0x00000008ff007c0c */ /* 0x000fc6000bfc5070 */
[-CC-:B------:R-:W-:Y:S01]  /*39a0*/  FFMA.FTZ R126, R198, R135.reuse, R124.reuse ;  /* 0x00000087c67e7223 */ /* 0x180fe2000001007c */
[----:B------:R-:W-:Y:S01]  /*39b0*/  ISETP.NE.AND.EX P6, PT, RZ, UR9, PT, P6 ;  /* 0x00000009ff007c0c */ /* 0x000fe2000bfc5360 */
[-CC-:B------:R-:W-:Y:S01]  /*39c0*/  FFMA.FTZ R137, R206, R135.reuse, R124.reuse ;  /* 0x00000087ce897223 */ /* 0x180fe2000001007c */
[-C--:B------:R-:W-:Y:S01]  /*39d0*/  FFMA.FTZ R133, R205, R135.reuse, R124 ;  /* 0x00000087cd857223 */ /* 0x080fe2000001007c */
[----:B------:R-:W-:Y:S01]  /*39e0*/  FADD.FTZ R129, R203, -R126 ;  /* 0x8000007ecb817221 */ /* 0x000fe20000010000 */
[----:B------:R-:W-:Y:S01]  /*39f0*/  FFMA.FTZ R125, R201, R135, R124 ;  /* 0x00000087c97d7223 */ /* 0x000fe2000001007c */
[----:B------:R-:W-:Y:S01]  /*3a00*/  FADD.FTZ R139, R204, -R137 ;  /* 0x80000089cc8b7221 */ /* 0x000fe20000010000 */
[----:B------:R-:W-:Y:S01]  /*3a10*/  FADD.FTZ R133, R202, -R133 ;  /* 0x80000085ca857221 */ /* 0x000fe20000010000 */
[----:B------:R-:W-:Y:S01]  /*3a20*/  FMUL.FTZ R190, R196, R129 ;  /* 0x00000081c4be7220 */ /* 0x000fe20000410000 */
[----:B------:R-:W-:Y:S01]  /*3a30*/  FADD.FTZ R125, R200, -R125 ;  /* 0x8000007dc87d7221 */ /* 0x000fe20000010000 */
[C---:B------:R-:W-:Y:S01]  /*3a40*/  FMUL.FTZ R244, R196.reuse, R139 ;  /* 0x0000008bc4f47220 */ /* 0x040fe20000410000 */
[----:B------:R-:W-:-:S03]  /*3a50*/  FMUL.FTZ R242, R196, R133 ;  /* 0x00000085c4f27220 */ /* 0x000fc60000410000 */
[--C-:B------:R-:W-:Y:S01]  /*3a60*/  @P6 SHF.R.U64 R131, R172, 0x10, R173.reuse ;  /* 0x00000010ac836819 */ /* 0x100fe200000012ad */
[----:B------:R-:W-:Y:S01]  /*3a70*/  @P6 IMAD.MOV.U32 R124, RZ, RZ, R172 ;  /* 0x000000ffff7c6224 */ /* 0x000fe200078e00ac */
[----:B------:R-:W-:Y:S02]  /*3a80*/  @P6 SHF.R.U32.HI R191, RZ, 0x10, R173 ;  /* 0x00000010ffbf6819 */ /* 0x000fe400000116ad */
[----:B------:R-:W-:Y:S01]  /*3a90*/  @P6 MOV R128, R173 ;  /* 0x000000ad00806202 */ /* 0x000fe20000000f00 */
[----:B------:R-:W-:Y:S01]  /*3aa0*/  @P6 IMAD.U32 R131, R131, 0x10000, RZ ;  /* 0x0001000083836824 */ /* 0x000fe200078e00ff */
[----:B------:R-:W-:Y:S02]  /*3ab0*/  @P6 SHF.L.U32 R191, R191, 0x10, RZ ;  /* 0x00000010bfbf6819 */ /* 0x000fe400000006ff */
[----:B------:R-:W-:Y:S01]  /*3ac0*/  @P6 SHF.L.U32 R137, R128, 0x10, RZ ;  /* 0x0000001080896819 */ /* 0x000fe200000006ff */
[----:B------:R-:W-:Y:S01]  /*3ad0*/  @P6 FADD.FTZ R190, R190, R131 ;  /* 0x00000083bebe6221 */ /* 0x000fe20000010000 */
[----:B------:R-:W-:Y:S01]  /*3ae0*/  @P6 SHF.L.U32 R127, R124, 0x10, RZ ;  /* 0x000000107c7f6819 */ /* 0x000fe200000006ff */
[----:B------:R-:W0:Y:S01]  /*3af0*/  LDC.64 R130, c[0x0][0x220] ;  /* 0x00008800ff827b82 */ /* 0x000e220000000a00 */
[----:B------:R-:W-:Y:S01]  /*3b00*/  @P6 FADD.FTZ R244, R244, R191 ;  /* 0x000000bff4f46221 */ /* 0x000fe20000010000 */
[----:B------:R-:W-:Y:S01]  /*3b10*/  FMUL.FTZ R128, R196, R125 ;  /* 0x0000007dc4807220 */ /* 0x000fe20000410000 */
[----:B------:R-:W-:Y:S01]  /*3b20*/  @P6 FADD.FTZ R242, R242, R137 ;  /* 0x00000089f2f26221 */ /* 0x000fe20000010000 */
[----:B0-----:R-:W-:-:S04]  /*3b30*/  IMAD.WIDE.U32 R130, R195, 0x8, R130 ;  /* 0x00000008c3827825 */ /* 0x001fc800078e0082 */
[-C--:B------:R-:W-:Y:S01]  /*3b40*/  FMUL.FTZ R136, R190, R239.reuse ;  /* 0x000000efbe887220 */ /* 0x080fe20000410000 */
[-C--:B------:R-:W-:Y:S01]  /*3b50*/  FMUL.FTZ R138, R244, R239.reuse ;  /* 0x000000eff48a7220 */ /* 0x080fe20000410000 */
[----:B------:R-:W-:Y:S01]  /*3b60*/  @P6 FADD.FTZ R128, R128, R127 ;  /* 0x0000007f80806221 */ /* 0x000fe20000010000 */
        /* <DEDUP_REMOVED lines=9> */
[----:B------:R-:W-:Y:S01]  /*3c00*/  F2F.BF16.F32 R127, R129 ;  /* 0x00000081007f7304 */ /* 0x000fe20000202000 */
[----:B------:R-:W-:-:S02]  /*3c10*/  FMUL.FTZ R126, R22, R137 ;  /* 0x00000089167e7220 */ /* 0x000fc40000410000 */
[----:B------:R-:W-:-:S05]  /*3c20*/  ISETP.NE.AND.EX P6, PT, RZ, UR15, PT, P6 ;  /* 0x0000000fff007c0c */ /* 0x000fca000bfc5360 */
[----:B------:R-:W0:Y:S08]  /*3c30*/  F2F.BF16.F32 R133, R243 ;  /* 0x000000f300857304 */ /* 0x000e300000202000 */
[----:B------:R1:W2:Y:S08]  /*3c40*/  F2F.BF16.F32 R245, R126 ;  /* 0x0000007e00f57304 */ /* 0x0002b00000202000 */
[----:B------:R-:W3:Y:S01]  /*3c50*/  F2F.BF16.F32 R191, R191 ;  /* 0x000000bf00bf7304 */ /* 0x000ee20000202000 */
[----:B0-----:R-:W-:Y:S01]  /*3c60*/  IMAD.U32 R133, R133, 0x10000, RZ ;  /* 0x0001000085857824 */ /* 0x001fe200078e00ff */
[----:B------:R-:W-:Y:S01]  /*3c70*/  @P6 F2FP.BF16.F32.PACK_AB R128, RZ, R128 ;  /* 0x00000080ff80623e */ /* 0x000fe200000010ff */
[----:B-1----:R-:W-:Y:S01]  /*3c80*/  IMAD.WIDE.U32 R126, R127, 0x10000, RZ ;  /* 0x000100007f7e7825 */ /* 0x002fe200078e00ff */
[----:B------:R-:W-:-:S02]  /*3c90*/  @P6 F2FP.BF16.F32.PACK_AB R190, RZ, R190 ;  /* 0x000000beffbe623e */ /* 0x000fc400000010ff */
[----:B------:R-:W-:Y:S02]  /*3ca0*/  @P6 F2FP.BF16.F32.PACK_AB R242, RZ, R242 ;  /* 0x000000f2fff2623e */ /* 0x000fe400000010ff */
[----:B------:R-:W-:Y:S02]  /*3cb0*/  @P6 F2FP.BF16.F32.PACK_AB R244, RZ, R244 ;  /* 0x000000f4fff4623e */ /* 0x000fe400000010ff */
[----:B--2---:R-:W-:Y:S02]  /*3cc0*/  LOP3.LUT R132, R126, R245, RZ, 0xfc, !PT ;  /* 0x000000f57e847212 */ /* 0x004fe400078efcff */
[----:B------:R-:W-:Y:S02]  /*3cd0*/  @P6 PRMT R162, R128, 0x7610, R162 ;  /* 0x0000761080a26816 */ /* 0x000fe400000000a2 */
[----:B------:R-:W-:Y:S02]  /*3ce0*/  @P6 PRMT R163, R190, 0x7610, R163 ;  /* 0x00007610bea36816 */ /* 0x000fe400000000a3 */
[----:B---3--:R-:W-:-:S02]  /*3cf0*/  LOP3.LUT R133, R127, R133, R191, 0xfe, !PT ;  /* 0x000000857f857212 */ /* 0x008fc400078efebf */
        /* <DEDUP_REMOVED lines=11> */
.L_x_387:
[----:B------:R1:W-:Y:S01]  /*3db0*/  STG.E.64 desc[UR4][R124.64], R132 ;  /* 0x000000847c007986 */ /* 0x0003e2000c101b04 */
[----:B0----5:R-:W-:Y:S02]  /*3dc0*/  MOV R126, R130 ;  /* 0x00000082007e7202 */ /* 0x021fe40000000f00 */
[--C-:B------:R-:W-:Y:S02]  /*3dd0*/  SHF.R.U64 R129, R130, 0x10, R131.reuse ;  /* 0x0000001082817819 */ /* 0x100fe40000001283 */
[----:B------:R-:W-:Y:S01]  /*3de0*/  MOV R128, R131 ;  /* 0x0000008300807202 */ /* 0x000fe20000000f00 */
[----:B------:R-:W-:Y:S01]  /*3df0*/  IMAD.U32 R127, R126, 0x10000, RZ ;  /* 0x000100007e7f7824 */ /* 0x000fe200078e00ff */
[----:B------:R-:W-:Y:S02]  /*3e00*/  SHF.R.U32.HI R130, RZ, 0x10, R131 ;  /* 0x00000010ff827819 */ /* 0x000fe40000011683 */
[----:B------:R-:W-:Y:S01]  /*3e10*/  SHF.L.U32 R126, R129, 0x10, RZ ;  /* 0x00000010817e7819 */ /* 0x000fe200000006ff */
[----:B------:R-:W-:Y:S01]  /*3e20*/  FFMA.FTZ R56, R127, R137, R56 ;  /* 0x000000897f387223 */ /* 0x000fe20000010038 */
[----:B------:R-:W-:Y:S01]  /*3e30*/  SHF.L.U32 R129, R128, 0x10, RZ ;  /* 0x0000001080817819 */ /* 0x000fe200000006ff */
[----:B------:R-:W-:Y:S01]  /*3e40*/  IMAD.U32 R128, R130, 0x10000, RZ ;  /* 0x0001000082807824 */ /* 0x000fe200078e00ff */
[----:B------:R-:W-:Y:S01]  /*3e50*/  IADD3 R195, R195, 0x100, RZ ;  /* 0x00000100c3c37810 */ /* 0x000fe20007ffe0ff */
[----:B------:R-:W-:-:S02]  /*3e60*/  FFMA.FTZ R57, R126, R136, R57 ;  /* 0x000000887e397223 */ /* 0x000fc40000010039 */
[----:B------:R-:W-:Y:S01]  /*3e70*/  FFMA.FTZ R58, R129, R139, R58 ;  /* 0x0000008b813a7223 */ /* 0x000fe2000001003a */
[----:B-1----:R-:W-:-:S07]  /*3e80*/  FFMA.FTZ R59, R128, R138, R59 ;  /* 0x0000008a803b7223 */ /* 0x002fce000001003b */
.L_x_386:
[----:B------:R-:W-:Y:S05]  /*3e90*/  BSYNC B0 ;  /* 0x0000000000007941 */ /* 0x000fea0003800000 */
.L_x_385:
        /* <DEDUP_REMOVED lines=13> */
[C---:B------:R-:W-:Y:S01]  /*3f70*/  FMUL.FTZ R190, R196.reuse, R129 ;  /* 0x00000081c4be7220 */ /* 0x040fe20000410000 */
[----:B------:R-:W-:Y:S02]  /*3f80*/  FADD.FTZ R139, R213, -R130 ;  /* 0x80000082d58b7221 */ /* 0x000fe40000010000 */
[----:B------:R-:W-:-:S02]  /*3f90*/  FMUL.FTZ R242, R196, R133 ;  /* 0x00000085c4f27220 */ /* 0x000fc40000410000 */
[----:B------:R-:W-:Y:S01]  /*3fa0*/  FMUL.FTZ R244, R196, R139 ;  /* 0x0000008bc4f47220 */ /* 0x000fe20000410000 */
[--C-:B------:R-:W-:Y:S01]  /*3fb0*/  @P6 SHF.R.U64 R131, R174, 0x10, R175.reuse ;  /* 0x00000010ae836819 */ /* 0x100fe200000012af */
[--C-:B------:R-:W-:Y:S01]  /*3fc0*/  @P6 IMAD.MOV.U32 R128, RZ, RZ, R175.reuse ;  /* 0x000000ffff806224 */ /* 0x100fe200078e00af */
[----:B------:R-:W-:Y:S02]  /*3fd0*/  @P6 SHF.R.U32.HI R191, RZ, 0x10, R175 ;  /* 0x00000010ffbf6819 */ /* 0x000fe400000116af */
[----:B------:R-:W-:Y:S01]  /*3fe0*/  @P6 SHF.L.U32 R131, R131, 0x10, RZ ;  /* 0x0000001083836819 */ /* 0x000fe200000006ff */
[----:B------:R-:W-:Y:S01]  /*3ff0*/  @P6 IMAD.U32 R137, R128, 0x10000, RZ ;  /* 0x0001000080896824 */ /* 0x000fe200078e00ff */
[----:B------:R-:W-:Y:S01]  /*4000*/  @P6 MOV R124, R174 ;  /* 0x000000ae007c6202 */ /* 0x000fe20000000f00 */
[----:B------:R-:W-:Y:S01]  /*4010*/  FMUL.FTZ R128, R196, R125 ;  /* 0x0000007dc4807220 */ /* 0x000fe20000410000 */
[----:B------:R-:W-:Y:S01]  /*4020*/  @P6 SHF.L.U32 R191, R191, 0x10, RZ ;  /* 0x00000010bfbf6819 */ /* 0x000fe200000006ff */
[----:B------:R-:W-:Y:S01]  /*4030*/  @P6 FADD.FTZ R190, R190, R131 ;  /* 0x00000083bebe6221 */ /* 0x000fe20000010000 */
[----:B------:R-:W-:Y:S01]  /*4040*/  @P6 SHF.L.U32 R127, R124, 0x10, RZ ;  /* 0x000000107c7f6819 */ /* 0x000fe200000006ff */
[----:B------:R-:W0:Y:S01]  /*4050*/  LDC.64 R130, c[0x0][0x220] ;  /* 0x00008800ff827b82 */ /* 0x000e220000000a00 */
[----:B------:R-:W-:Y:S01]  /*4060*/  @P6 FADD.FTZ R242, R242, R137 ;  /* 0x00000089f2f26221 */ /* 0x000fe20000010000 */
[----:B------:R-:W-:Y:S01]  /*4070*/  @P6 FADD.FTZ R244, R244, R191 ;  /* 0x000000bff4f46221 */ /* 0x000fe20000010000 */
[----:B------:R-:W-:Y:S01]  /*4080*/  FMUL.FTZ R136, R190, R239 ;  /* 0x000000efbe887220 */ /* 0x000fe20000410000 */
[----:B------:R-:W-:Y:S01]  /*4090*/  @P6 FADD.FTZ R128, R128, R127 ;  /* 0x0000007f80806221 */ /* 0x000fe20000010000 */
[C---:B------:R-:W-:Y:S01]  /*40a0*/  LEA R124, P6, R195.reuse, UR16, 0x3 ;  /* 0x00000010c37c7c11 */ /* 0x040fe2000f8c18ff */
[----:B0-----:R-:W-:-:S04]  /*40b0*/  IMAD.WIDE.U32 R130, R195, 0x8, R130 ;  /* 0x00000008c3827825 */ /* 0x001fc800078e0082 */
[-C--:B------:R-:W-:Y:S01]  /*40c0*/  FMUL.FTZ R138, R244, R239.reuse ;  /* 0x000000eff48a7220 */ /* 0x080fe20000410000 */
[-C--:B------:R-:W-:Y:S01]  /*40d0*/  FMUL.FTZ R139, R242, R239.reuse ;  /* 0x000000eff28b7220 */ /* 0x080fe20000410000 */
[----:B------:R-:W-:Y:S01]  /*40e0*/  FMUL.FTZ R129, R17, R136 ;  /* 0x0000008811817220 */ /* 0x000fe20000410000 */
[----:B------:R-:W-:Y:S01]  /*40f0*/  FMUL.FTZ R137, R128, R239 ;  /* 0x000000ef80897220 */ /* 0x000fe20000410000 */
[----:B------:R-:W-:Y:S01]  /*4100*/  LEA.HI.X R125, R195, UR17, RZ, 0x3, P6 ;  /* 0x00000011c37d7c11 */ /* 0x000fe2000b0f1cff */
[----:B------:R-:W5:Y:S01]  /*4110*/  LDG.E.64 R130, desc[UR4][R130.64] ;  /* 0x0000000482827981 */ /* 0x000f62000c1e1b00 */
[----:B------:R-:W-:Y:S01]  /*4120*/  FMUL.FTZ R243, R15, R138 ;  /* 0x0000008a0ff37220 */ /* 0x000fe20000410000 */
[----:B------:R-:W-:Y:S01]  /*4130*/  FMUL.FTZ R191, R16, R139 ;  /* 0x0000008b10bf7220 */ /* 0x000fe20000410000 */
[----:B------:R-:W-:Y:S01]  /*4140*/  ISETP.NE.U32.AND P6, PT, RZ, UR14, PT ;  /* 0x0000000eff007c0c */ /* 0x000fe2000bfc5070 */
[----:B------:R-:W-:Y:S01]  /*4150*/  F2F.BF16.F32 R127, R129 ;  /* 0x00000081007f7304 */ /* 0x000fe20000202000 */
[----:B------:R-:W-:-:S02]  /*4160*/  FMUL.FTZ R126, R18, R137 ;  /* 0x00000089127e7220 */ /* 0x000fc40000410000 */
[----:B------:R-:W-:-:S05]  /*4170*/  ISETP.NE.AND.EX P6, PT, RZ, UR15, PT, P6 ;  /* 0x0000000fff007c0c */ /* 0x000fca000bfc5360 */
[----:B------:R-:W0:Y:S08]  /*4180*/  F2F.BF16.F32 R133, R243 ;  /* 0x000000f300857304 */ /* 0x000e300000202000 */
[----:B------:R1:W2:Y:S01]  /*4190*/  F2F.BF16.F32 R245, R126 ;  /* 0x0000007e00f57304 */ /* 0x0002a20000202000 */
[----:B------:R-:W-:Y:S02]  /*41a0*/  @P6 F2FP.BF16.F32.PACK_AB R128, RZ, R128 ;  /* 0x00000080ff80623e */ /* 0x000fe400000010ff */
[----:B------:R-:W-:-:S02]  /*41b0*/  @P6 F2FP.BF16.F32.PACK_AB R190, RZ, R190 ;  /* 0x000000beffbe623e */ /* 0x000fc400000010ff */
[----:B------:R-:W-:Y:S02]  /*41c0*/  @P6 F2FP.BF16.F32.PACK_AB R242, RZ, R242 ;  /* 0x000000f2fff2623e */ /* 0x000fe400000010ff */
[----:B0-----:R-:W-:Y:S01]  /*41d0*/  SHF.L.U32 R133, R133, 0x10, RZ ;  /* 0x0000001085857819 */ /* 0x001fe200000006ff */
[----:B------:R-:W0:Y:S01]  /*41e0*/  F2F.BF16.F32 R191, R191 ;  /* 0x000000bf00bf7304 */ /* 0x000e220000202000 */
[----:B-1----:R-:W-:Y:S01]  /*41f0*/  IMAD.WIDE.U32 R126, R127, 0x10000, RZ ;  /* 0x000100007f7e7825 */ /* 0x002fe200078e00ff */
[----:B------:R-:W-:Y:S02]  /*4200*/  @P6 F2FP.BF16.F32.PACK_AB R244, RZ, R244 ;  /* 0x000000f4fff4623e */ /* 0x000fe400000010ff */
[----:B------:R-:W-:Y:S02]  /*4210*/  @P6 PRMT R162, R128, 0x7610, R162 ;  /* 0x0000761080a26816 */ /* 0x000fe400000000a2 */
[----:B------:R-:W-:Y:S02]  /*4220*/  @P6 PRMT R163, R190, 0x7610, R163 ;  /* 0x00007610bea36816 */ /* 0x000fe400000000a3 */
[----:B--2---:R-:W-:-:S02]  /*4230*/  LOP3.LUT R132, R126, R245, RZ, 0xfc, !PT ;  /* 0x000000f57e847212 */ /* 0x004fc400078efcff */
[----:B------:R-:W-:Y:S02]  /*4240*/  @P6 PRMT R164, R242, 0x7610, R164 ;  /* 0x00007610f2a46816 */ /* 0x000fe400000000a4 */
[----:B------:R-:W-:Y:S02]  /*4250*/  @P6 PRMT R165, R244, 0x7610, R165 ;  /* 0x00007610f4a56816 */ /* 0x000fe400000000a5 */
[----:B0-----:R-:W-:Y:S01]  /*4260*/  LOP3.LUT R133, R127, R133, R191, 0xfe, !PT ;  /* 0x000000857f857212 */ /* 0x001fe200078efebf */
        /* <DEDUP_REMOVED lines=9> */
.L_x_390:
[----:B------:R1:W-:Y:S01]  /*4300*/  STG.E.64 desc[UR4][R124.64], R132 ;  /* 0x000000847c007986 */ /* 0x0003e2000c101b04 */
[----:B0----5:R-:W-:Y:S01]  /*4310*/  IMAD.MOV.U32 R126, RZ, RZ, R130 ;  /* 0x000000ffff7e7224 */ /* 0x021fe200078e0082 */
[--C-:B------:R-:W-:Y:S01]  /*4320*/  SHF.R.U64 R129, R130, 0x10, R131.reuse ;  /* 0x0000001082817819 */ /* 0x100fe20000001283 */
[----:B------:R-:W-:Y:S01]  /*4330*/  VIADD R195, R195, 0x100 ;  /* 0x00000100c3c37836 */ /* 0x000fe20000000000 */
[----:B------:R-:W-:Y:S02]  /*4340*/  MOV R128, R131 ;  /* 0x0000008300807202 */ /* 0x000fe40000000f00 */
[----:B------:R-:W-:Y:S02]  /*4350*/  SHF.R.U32.HI R130, RZ, 0x10, R131 ;  /* 0x00000010ff827819 */ /* 0x000fe40000011683 */
[----:B------:R-:W-:Y:S01]  /*4360*/  SHF.L.U32 R127, R126, 0x10, RZ ;  /* 0x000000107e7f7819 */ /* 0x000fe200000006ff */
[----:B------:R-:W-:Y:S01]  /*4370*/  IMAD.U32 R126, R129, 0x10000, RZ ;  /* 0x00010000817e7824 */ /* 0x000fe200078e00ff */
[----:B------:R-:W-:-:S02]  /*4380*/  SHF.L.U32 R129, R128, 0x10, RZ ;  /* 0x0000001080817819 */ /* 0x000fc400000006ff */
[----:B------:R-:W-:Y:S01]  /*4390*/  SHF.L.U32 R128, R130, 0x10, RZ ;  /* 0x0000001082807819 */ /* 0x000fe200000006ff */
[----:B------:R-:W-:Y:S01]  /*43a0*/  FFMA.FTZ R52, R127, R137, R52 ;  /* 0x000000897f347223 */ /* 0x000fe20000010034 */
[----:B------:R-:W-:Y:S01]  /*43b0*/  FFMA.FTZ R53, R126, R136, R53 ;  /* 0x000000887e357223 */ /* 0x000fe20000010035 */
[----:B------:R-:W-:Y:S02]  /*43c0*/  FFMA.FTZ R54, R129, R139, R54 ;  /* 0x0000008b81367223 */ /* 0x000fe40000010036 */
[----:B-1----:R-:W-:-:S07]  /*43d0*/  FFMA.FTZ R55, R128, R138, R55 ;  /* 0x0000008a80377223 */ /* 0x002fce0000010037 */
.L_x_389:
[----:B------:R-:W-:Y:S05]  /*43e0*/  BSYNC B0 ;  /* 0x0000000000007941 */ /* 0x000fea0003800000 */
.L_x_388:
        /* <DEDUP_REMOVED lines=17> */
[--C-:B------:R-:W-:Y:S02]  /*4500*/  @P6 SHF.R.U64 R131, R176, 0x10, R177.reuse ;  /* 0x00000010b0836819 */ /* 0x100fe400000012b1 */
[----:B------:R-:W-:Y:S02]  /*4510*/  @P6 SHF.R.U32.HI R191, RZ, 0x10, R177 ;  /* 0x00000010ffbf6819 */ /* 0x000fe400000116b1 */
[----:B------:R-:W-:Y:S02]  /*4520*/  @P6 SHF.L.U32 R131, R131, 0x10, RZ ;  /* 0x0000001083836819 */ /* 0x000fe400000006ff */
[----:B------:R-:W-:Y:S01]  /*4530*/  @P6 MOV R128, R177 ;  /* 0x000000b100806202 */ /* 0x000fe20000000f00 */
[----:B------:R-:W-:Y:S01]  /*4540*/  @P6 IMAD.U32 R191, R191, 0x10000, RZ ;  /* 0x00010000bfbf6824 */ /* 0x000fe200078e00ff */
[----:B------:R-:W-:Y:S01]  /*4550*/  @P6 MOV R124, R176 ;  /* 0x000000b0007c6202 */ /* 0x000fe20000000f00 */
[----:B------:R-:W-:Y:S01]  /*4560*/  @P6 FADD.FTZ R190, R190, R131 ;  /* 0x00000083bebe6221 */ /* 0x000fe20000010000 */
[----:B------:R-:W-:Y:S01]  /*4570*/  @P6 SHF.L.U32 R137, R128, 0x10, RZ ;  /* 0x0000001080896819 */ /* 0x000fe200000006ff */
[----:B------:R-:W0:Y:S01]  /*4580*/  LDC.64 R130, c[0x0][0x220] ;  /* 0x00008800ff827b82 */ /* 0x000e220000000a00 */
[----:B------:R-:W-:Y:S01]  /*4590*/  FMUL.FTZ R128, R196, R125 ;  /* 0x0000007dc4807220 */ /* 0x000fe20000410000 */
[----:B------:R-:W-:-:S02]  /*45a0*/  @P6 IMAD.U32 R127, R124, 0x10000, RZ ;  /* 0x000100007c7f6824 */ /* 0x000fc400078e00ff */
[----:B------:R-:W-:Y:S01]  /*45b0*/  @P6 FADD.FTZ R244, R244, R191 ;  /* 0x000000bff4f46221 */ /* 0x000fe20000010000 */
[----:B------:R-:W-:Y:S01]  /*45c0*/  @P6 FADD.FTZ R242, R242, R137 ;  /* 0x00000089f2f26221 */ /* 0x000fe20000010000 */
[----:B------:R-:W-:Y:S01]  /*45d0*/  FMUL.FTZ R136, R190, R239 ;  /* 0x000000efbe887220 */ /* 0x000fe20000410000 */
[----:B------:R-:W-:Y:S01]  /*45e0*/  @P6 FADD.FTZ R128, R128, R127 ;  /* 0x0000007f80806221 */ /* 0x000fe20000010000 */
[----:B0-----:R-:W-:-:S04]  /*45f0*/  IMAD.WIDE.U32 R130, R195, 0x8, R130 ;  /* 0x00000008c3827825 */ /* 0x001fc800078e0082 */
        /* <DEDUP_REMOVED lines=37> */
.L_x_393:
[----:B------:R1:W-:Y:S01]  /*4850*/  STG.E.64 desc[UR4][R124.64], R132 ;  /* 0x000000847c007986 */ /* 0x0003e2000c101b04 */
[----:B0----5:R-:W-:Y:S01]  /*4860*/  MOV R126, R130 ;  /* 0x00000082007e7202 */ /* 0x021fe20000000f00 */
[--C-:B------:R-:W-:Y:S01]  /*4870*/  IMAD.MOV.U32 R128, RZ, RZ, R131.reuse ;  /* 0x000000ffff807224 */ /* 0x100fe200078e0083 */
[--C-:B------:R-:W-:Y:S02]  /*4880*/  SHF.R.U64 R129, R130, 0x10, R131.reuse ;  /* 0x0000001082817819 */ /* 0x100fe40000001283 */
[----:B------:R-:W-:Y:S02]  /*4890*/  SHF.R.U32.HI R130, RZ, 0x10, R131 ;  /* 0x00000010ff827819 */ /* 0x000fe40000011683 */
[----:B------:R-:W-:Y:S02]  /*48a0*/  SHF.L.U32 R127, R126, 0x10, RZ ;  /* 0x000000107e7f7819 */ /* 0x000fe400000006ff */
[----:B------:R-:W-:Y:S01]  /*48b0*/  SHF.L.U32 R126, R129, 0x10, RZ ;  /* 0x00000010817e7819 */ /* 0x000fe200000006ff */
[----:B------:R-:W-:Y:S01]  /*48c0*/  IMAD.U32 R129, R128, 0x10000, RZ ;  /* 0x0001000080817824 */ /* 0x000fe200078e00ff */
[----:B------:R-:W-:Y:S01]  /*48d0*/  SHF.L.U32 R128, R130, 0x10, RZ ;  /* 0x0000001082807819 */ /* 0x000fe200000006ff */
[----:B------:R-:W-:Y:S01]  /*48e0*/  FFMA.FTZ R48, R127, R137, R48 ;  /* 0x000000897f307223 */ /* 0x000fe20000010030 */
[----:B------:R-:W-:Y:S01]  /*48f0*/  IADD3 R195, R195, 0x100, RZ ;  /* 0x00000100c3c37810 */ /* 0x000fe20007ffe0ff */
[----:B------:R-:W-:Y:S01]  /*4900*/  FFMA.FTZ R49, R126, R136, R49 ;  /* 0x000000887e317223 */ /* 0x000fe20000010031 */
[----:B------:R-:W-:Y:S01]  /*4910*/  FFMA.FTZ R50, R129, R139, R50 ;  /* 0x0000008b81327223 */ /* 0x000fe20000010032 */
[----:B-1----:R-:W-:-:S07]  /*4920*/  FFMA.FTZ R51, R128, R138, R51 ;  /* 0x0000008a80337223 */ /* 0x002fce0000010033 */
.L_x_392:
[----:B------:R-:W-:Y:S05]  /*4930*/  BSYNC B0 ;  /* 0x0000000000007941 */ /* 0x000fea0003800000 */
.L_x_391:
        /* <DEDUP_REMOVED lines=70> */
.L_x_396:
        /* <DEDUP_REMOVED lines=14> */
.L_x_395:
[----:B------:R-:W-:Y:S05]  /*4e80*/  BSYNC B0 ;  /* 0x0000000000007941 */ /* 0x000fea0003800000 */
.L_x_394:
        /* <DEDUP_REMOVED lines=13> */
[----:B------:R-:W-:Y:S02]  /*4f60*/  FADD.FTZ R129, R233, -R126 ;  /* 0x8000007ee9817221 */ /* 0x000fe40000010000 */
[----:B------:R-:W-:Y:S01]  /*4f70*/  FADD.FTZ R137, R237, -R130 ;  /* 0x80000082ed897221 */ /* 0x000fe20000010000 */
[C---:B------:R-:W-:Y:S01]  /*4f80*/  FMUL.FTZ R132, R196.reuse, R133 ;  /* 0x00000085c4847220 */ /* 0x040fe20000410000 */
[----:B------:R-:W-:-:S03]  /*4f90*/  FMUL.FTZ R130, R196, R129 ;  /* 0x00000081c4827220 */ /* 0x000fc60000410000 */
[----:B------:R-:W-:Y:S01]  /*4fa0*/  @P6 MOV R124, R180 ;  /* 0x000000b4007c6202 */ /* 0x000fe20000000f00 */
[--C-:B------:R-:W-:Y:S01]  /*4fb0*/  @P6 IMAD.MOV.U32 R128, RZ, RZ, R181.reuse ;  /* 0x000000ffff806224 */ /* 0x100fe200078e00b5 */
[--C-:B------:R-:W-:Y:S02]  /*4fc0*/  @P6 SHF.R.U64 R131, R180, 0x10, R181.reuse ;  /* 0x00000010b4836819 */ /* 0x100fe400000012b5 */
[----:B------:R-:W-:Y:S01]  /*4fd0*/  @P6 SHF.L.U32 R127, R124, 0x10, RZ ;  /* 0x000000107c7f6819 */ /* 0x000fe200000006ff */
[----:B------:R-:W-:Y:S02]  /*4fe0*/  @P6 IMAD.U32 R135, R128, 0x10000, RZ ;  /* 0x0001000080876824 */ /* 0x000fe400078e00ff */
[C---:B------:R-:W-:Y:S01]  /*4ff0*/  FMUL.FTZ R128, R196.reuse, R125 ;  /* 0x0000007dc4807220 */ /* 0x040fe20000410000 */
[----:B------:R-:W-:Y:S01]  /*5000*/  @P6 SHF.R.U32.HI R139, RZ, 0x10, R181 ;  /* 0x00000010ff8b6819 */ /* 0x000fe200000116b5 */
[----:B------:R-:W0:Y:S01]  /*5010*/  LDC.64 R124, c[0x0][0x220] ;  /* 0x00008800ff7c7b82 */ /* 0x000e220000000a00 */
[----:B------:R-:W-:Y:S01]  /*5020*/  @P6 SHF.L.U32 R131, R131, 0x10, RZ ;  /* 0x0000001083836819 */ /* 0x000fe200000006ff */
[----:B------:R-:W-:Y:S01]  /*5030*/  FMUL.FTZ R196, R196, R137 ;  /* 0x00000089c4c47220 */ /* 0x000fe20000410000 */
[----:B------:R-:W-:Y:S01]  /*5040*/  @P6 SHF.L.U32 R139, R139, 0x10, RZ ;  /* 0x000000108b8b6819 */ /* 0x000fe200000006ff */
[----:B------:R-:W-:Y:S01]  /*5050*/  @P6 FADD.FTZ R128, R128, R127 ;  /* 0x0000007f80806221 */ /* 0x000fe20000010000 */
[----:B------:R-:W-:Y:S01]  /*5060*/  @P6 FADD.FTZ R132, R132, R135 ;  /* 0x0000008784846221 */ /* 0x000fe20000010000 */
[----:B------:R-:W-:-:S02]  /*5070*/  @P6 FADD.FTZ R130, R130, R131 ;  /* 0x0000008382826221 */ /* 0x000fc40000010000 */
[----:B------:R-:W-:Y:S01]  /*5080*/  @P6 FADD.FTZ R196, R196, R139 ;  /* 0x0000008bc4c46221 */ /* 0x000fe20000010000 */
[C---:B------:R-:W-:Y:S01]  /*5090*/  LEA R126, P6, R195.reuse, UR16, 0x3 ;  /* 0x00000010c37e7c11 */ /* 0x040fe2000f8c18ff */
[----:B0-----:R-:W-:-:S04]  /*50a0*/  IMAD.WIDE.U32 R124, R195, 0x8, R124 ;  /* 0x00000008c37c7825 */ /* 0x001fc800078e007c */
[-C--:B------:R-:W-:Y:S01]  /*50b0*/  FMUL.FTZ R134, R130, R239.reuse ;  /* 0x000000ef82867220 */ /* 0x080fe20000410000 */
[-C--:B------:R-:W-:Y:S01]  /*50c0*/  FMUL.FTZ R136, R196, R239.reuse ;  /* 0x000000efc4887220 */ /* 0x080fe20000410000 */
[----:B------:R-:W-:Y:S01]  /*50d0*/  LEA.HI.X R127, R195, UR17, RZ, 0x3, P6 ;  /* 0x00000011c37f7c11 */ /* 0x000fe2000b0f1cff */
[----:B------:R-:W5:Y:S01]  /*50e0*/  LDG.E.64 R124, desc[UR4][R124.64] ;  /* 0x000000047c7c7981 */ /* 0x000f62000c1e1b00 */
[----:B------:R-:W-:Y:S01]  /*50f0*/  ISETP.NE.U32.AND P6, PT, RZ, UR14, PT ;  /* 0x0000000eff007c0c */ /* 0x000fe2000bfc5070 */
[----:B------:R-:W-:Y:S01]  /*5100*/  FMUL.FTZ R129, R5, R134 ;  /* 0x0000008605817220 */ /* 0x000fe20000410000 */
[-C--:B------:R-:W-:Y:S01]  /*5110*/  FMUL.FTZ R135, R132, R239.reuse ;  /* 0x000000ef84877220 */ /* 0x080fe20000410000 */
[----:B------:R-:W-:Y:S01]  /*5120*/  FMUL.FTZ R137, R2, R136 ;  /* 0x0000008802897220 */ /* 0x000fe20000410000 */
[----:B------:R-:W-:Y:S01]  /*5130*/  FMUL.FTZ R239, R128, R239 ;  /* 0x000000ef80ef7220 */ /* 0x000fe20000410000 */
[----:B------:R-:W-:Y:S01]  /*5140*/  ISETP.NE.AND.EX P6, PT, RZ, UR15, PT, P6 ;  /* 0x0000000fff007c0c */ /* 0x000fe2000bfc5360 */
[----:B------:R-:W-:Y:S01]  /*5150*/  FMUL.FTZ R133, R4, R135 ;  /* 0x0000008704857220 */ /* 0x000fe20000410000 */
[----:B------:R-:W0:Y:S01]  /*5160*/  F2F.BF16.F32 R129, R129 ;  /* 0x0000008100817304 */ /* 0x000e220000202000 */
[----:B------:R-:W-:-:S07]  /*5170*/  FMUL.FTZ R131, R6, R239 ;  /* 0x000000ef06837220 */ /* 0x000fce0000410000 */
[----:B------:R-:W1:Y:S03]  /*5180*/  F2F.BF16.F32 R137, R137 ;  /* 0x0000008900897304 */ /* 0x000e660000202000 */
[----:B------:R-:W-:Y:S02]  /*5190*/  @P6 F2FP.BF16.F32.PACK_AB R128, RZ, R128 ;  /* 0x00000080ff80623e */ /* 0x000fe400000010ff */
[----:B------:R-:W-:Y:S02]  /*51a0*/  @P6 F2FP.BF16.F32.PACK_AB R130, RZ, R130 ;  /* 0x00000082ff82623e */ /* 0x000fe400000010ff */
[----:B------:R-:W-:Y:S01]  /*51b0*/  @P6 PRMT R162, R128, 0x7610, R162 ;  /* 0x0000761080a26816 */ /* 0x000fe200000000a2 */
[----:B------:R1:W2:Y:S01]  /*51c0*/  F2F.BF16.F32 R138, R133 ;  /* 0x00000085008a7304 */ /* 0x0002a20000202000 */
[----:B0-----:R-:W-:Y:S01]  /*51d0*/  IMAD.WIDE.U32 R128, R129, 0x10000, RZ ;  /* 0x0001000081807825 */ /* 0x001fe200078e00ff */
[----:B------:R-:W-:-:S02]  /*51e0*/  @P6 F2FP.BF16.F32.PACK_AB R132, RZ, R132 ;  /* 0x00000084ff84623e */ /* 0x000fc400000010ff */
[----:B------:R-:W-:Y:S02]  /*51f0*/  @P6 F2FP.BF16.F32.PACK_AB R196, RZ, R196 ;  /* 0x000000c4ffc4623e */ /* 0x000fe400000010ff */
[----:B------:R-:W-:Y:S02]  /*5200*/  @P6 PRMT R163, R130, 0x7610, R163 ;  /* 0x0000761082a36816 */ /* 0x000fe400000000a3 */
[----:B------:R-:W0:Y:S01]  /*5210*/  F2F.BF16.F32 R131, R131 ;  /* 0x0000008300837304 */ /* 0x000e220000202000 */
[----:B-1----:R-:W-:Y:S02]  /*5220*/  SHF.L.U32 R133, R137, 0x10, RZ ;  /* 0x0000001089857819 */ /* 0x002fe400000006ff */
[----:B------:R-:W-:Y:S02]  /*5230*/  @P6 PRMT R164, R132, 0x7610, R164 ;  /* 0x0000761084a46816 */ /* 0x000fe400000000a4 */
[----:B------:R-:W-:Y:S02]  /*5240*/  @P6 PRMT R165, R196, 0x7610, R165 ;  /* 0x00007610c4a56816 */ /* 0x000fe400000000a5 */
[----:B--2---:R-:W-:-:S02]  /*5250*/  LOP3.LUT R129, R129, R133, R138, 0xfe, !PT ;  /* 0x0000008581817212 */ /* 0x004fc400078efe8a */
[----:B0-----:R-:W-:Y:S01]  /*5260*/  LOP3.LUT R128, R128, R131, RZ, 0xfc, !PT ;  /* 0x0000008380807212 */ /* 0x001fe200078efcff */
        /* <DEDUP_REMOVED lines=9> */
.L_x_399:
[----:B------:R1:W-:Y:S01]  /*5300*/  STG.E.64 desc[UR4][R126.64], R128 ;  /* 0x000000807e007986 */ /* 0x0003e2000c101b04 */
[----:B0----5:R-:W-:Y:S01]  /*5310*/  IMAD.MOV.U32 R130, RZ, RZ, R124 ;  /* 0x000000ffff827224 */ /* 0x021fe200078e007c */
[--C-:B------:R-:W-:Y:S02]  /*5320*/  SHF.R.U64 R124, R124, 0x10, R125.reuse ;  /* 0x000000107c7c7819 */ /* 0x100fe4000000127d */
        /* <DEDUP_REMOVED lines=10> */
.L_x_398:
[----:B------:R-:W-:Y:S05]  /*53d0*/  BSYNC B0 ;  /* 0x0000000000007941 */ /* 0x000fea0003800000 */
.L_x_397:
[----:B------:R-:W-:Y:S01]  /*53e0*/  VIADD R160, R160, UR18 ;  /* 0x00000012a0a07c36 */ /* 0x000fe20008000000 */
[----:B------:R-:W-:-:S04]  /*53f0*/  SEL R128, RZ, 0x1, P0 ;  /* 0x00000001ff807807 */ /* 0x000fc80000000000 */
[----:B------:R-:W-:-:S13]  /*5400*/  ISETP.GE.AND P0, PT, R160, UR19, PT ;  /* 0x00000013a0007c0c */ /* 0x000fda000bf06270 */
[----:B------:R-:W-:Y:S05]  /*5410*/  @!P0 BRA `(.L_x_400) ;  /* 0xffffffb800c88947 */ /* 0x000fea000383ffff */
.L_x_363:
[----:B-----5:R-:W0:Y:S01]  /*5420*/  S2R R2, SR_TID.X ;  /* 0x0000000000027919 */ /* 0x020e220000002100 */
[----:B------:R-:W0:Y:S01]  /*5430*/  S2UR UR6, SR_CTAID.X ;  /* 0x00000000000679c3 */ /* 0x000e220000002500 */
[----:B------:R-:W-:Y:S01]  /*5440*/  LOP3.LUT P0, RZ, R0, 0x4, RZ, 0xc0, !PT ;  /* 0x0000000400ff7812 */ /* 0x000fe2000780c0ff */
[----:B------:R-:W-:Y:S01]  /*5450*/  BSSY B0, `(.L_x_401) ;  /* 0x000000f000007945 */ /* 0x000fe20003800000 */
[----:B0-----:R-:W-:-:S05]  /*5460*/  LEA.HI R2, R2, UR6, RZ, 0x18 ;  /* 0x0000000602027c11 */ /* 0x001fca000f8fc0ff */
[----:B------:R-:W-:-:S05]  /*5470*/  IMAD R2, R2, R199, RZ ;  /* 0x000000c702027224 */ /* 0x000fca00078e02ff */
[----:B------:R-:W-:Y:S01]  /*5480*/  LEA.HI R197, R2, R197, RZ, 0x1e ;  /* 0x000000c502c57211 */ /* 0x000fe200078ff0ff */
[----:B------:R-:W-:Y:S06]  /*5490*/  @!P0 BRA `(.L_x_402) ;  /* 0x0000000000288947 */ /* 0x000fec0003800000 */
[----:B------:R-:W0:Y:S08]  /*54a0*/  LDC.64 R2, c[0x0][0x2d0] ;  /* 0x0000b400ff027b82 */ /* 0x000e300000000a00 */
[----:B------:R-:W1:Y:S08]  /*54b0*/  LDC.64 R4, c[0x0][0x2d8] ;  /* 0x0000b600ff047b82 */ /* 0x000e700000000a00 */
[----:B------:R-:W2:Y:S01]  /*54c0*/  LDC.64 R6, c[0x0][0x2f0] ;  /* 0x0000bc00ff067b82 */ /* 0x000ea20000000a00 */
[----:B0-----:R-:W-:-:S05]  /*54d0*/  IMAD.WIDE.U32 R2, R197, 0x10, R2 ;  /* 0x00000010c5027825 */ /* 0x001fca00078e0002 */
[----:B------:R0:W-:Y:S01]  /*54e0*/  STG.E.128 desc[UR4][R2.64], R92 ;  /* 0x0000005c02007986 */ /* 0x0001e2000c101d04 */
[----:B-1----:R-:W-:-:S05]  /*54f0*/  IMAD.WIDE.U32 R4, R197, 0x10, R4 ;  /* 0x00000010c5047825 */ /* 0x002fca00078e0004 */
[----:B------:R0:W-:Y:S01]  /*5500*/  STG.E.128 desc[UR4][R4.64], R120 ;  /* 0x0000007804007986 */ /* 0x0001e2000c101d04 */
[C---:B--2---:R-:W-:Y:S01]  /*5510*/  IMAD.WIDE.U32 R6, R197.reuse, 0x10, R6 ;  /* 0x00000010c5067825 */ /* 0x044fe200078e0006 */
[----:B------:R-:W-:-:S04]  /*5520*/  IADD3 R197, R197, 0x100, RZ ;  /* 0x00000100c5c57810 */ /* 0x000fc80007ffe0ff */
[----:B------:R0:W-:Y:S03]  /*5530*/  STG.E.128 desc[UR4][R6.64], R64 ;  /* 0x0000004006007986 */ /* 0x0001e6000c101d04 */
.L_x_402:
[----:B------:R-:W-:Y:S05]  /*5540*/  BSYNC B0 ;  /* 0x0000000000007941 */ /* 0x000fea0003800000 */
.L_x_401:
[----:B------:R-:W-:Y:S01]  /*5550*/  LOP3.LUT P0, RZ, R0, 0x2, RZ, 0xc0, !PT ;  /* 0x0000000200ff7812 */ /* 0x000fe2000780c0ff */
[----:B------:R-:W-:-:S12]  /*5560*/  BSSY B0, `(.L_x_403) ;  /* 0x000000c000007945 */ /* 0x000fd80003800000 */
[----:B------:R-:W-:Y:S05]  /*5570*/  @!P0 BRA `(.L_x_404) ;  /* 0x0000000000288947 */ /* 0x000fea0003800000 */
[----:B0-----:R-:W0:Y:S08]  /*5580*/  LDC.64 R2, c[0x0][0x2d0] ;  /* 0x0000b400ff027b82 */ /* 0x001e300000000a00 */
        /* <DEDUP_REMOVED lines=9> */
.L_x_404:
[----:B------:R-:W-:Y:S05]  /*5620*/  BSYNC B0 ;  /* 0x0000000000007941 */ /* 0x000fea0003800000 */
.L_x_403:
[----:B------:R-:W-:Y:S04]  /*5630*/  BSSY B0, `(.L_x_405) ;  /* 0x000000c000007945 */ /* 0x000fe80003800000 */
[----:B------:R-:W-:Y:S05]  /*5640*/  @!P5 BRA `(.L_x_406) ;  /* 0x000000000028d947 */ /* 0x000fea0003800000 */
[----:B0--3--:R-:W0:Y:S08]  /*5650*/  LDC.64 R2, c[0x0][0x2d0] ;  /* 0x0000b400ff027b82 */ /* 0x009e300000000a00 */
[----:B------:R-:W1:Y:S08]  /*5660*/  LDC.64 R4, c[0x0][0x2d8] ;  /* 0x0000b600ff047b82 */ /* 0x000e700000000a00 */
[----:B------:R-:W2:Y:S01]  /*5670*/  LDC.64 R6, c[0x0][0x2f0] ;  /* 0x0000bc00ff067b82 */ /* 0x000ea20000000a00 */
[----:B0-----:R-:W-:-:S05]  /*5680*/  IMAD.WIDE.U32 R2, R197, 0x10, R2 ;  /* 0x00000010c5027825 */ /* 0x001fca00078e0002 */
[----:B------:R4:W-:Y:S01]  /*5690*/  STG.E.128 desc[UR4][R2.64], R84 ;  /* 0x0000005402007986 */ /* 0x0009e2000c101d04 */
[----:B-1----:R-:W-:-:S05]  /*56a0*/  IMAD.WIDE.U32 R4, R197, 0x10, R4 ;  /* 0x00000010c5047825 */ /* 0x002fca00078e0004 */
[----:B------:R4:W-:Y:S01]  /*56b0*/  STG.E.128 desc[UR4][R4.64], R112 ;  /* 0x0000007004007986 */ /* 0x0009e2000c101d04 */
[----:B--2---:R-:W-:-:S04]  /*56c0*/  IMAD.WIDE.U32 R6, R197, 0x10, R6 ;  /* 0x00000010c5067825 */ /* 0x004fc800078e0006 */
[----:B------:R-:W-:Y:S01]  /*56d0*/  VIADD R197, R197, 0x100 ;  /* 0x00000100c5c57836 */ /* 0x000fe20000000000 */
[----:B------:R4:W-:Y:S06]  /*56e0*/  STG.E.128 desc[UR4][R6.64], R56 ;  /* 0x0000003806007986 */ /* 0x0009ec000c101d04 */
.L_x_406:
[----:B------:R-:W-:Y:S05]  /*56f0*/  BSYNC B0 ;  /* 0x0000000000007941 */ /* 0x000fea0003800000 */
.L_x_405:
[----:B------:R-:W-:Y:S04]  /*5700*/  BSSY B0, `(.L_x_407) ;  /* 0x000000c000007945 */ /* 0x000fe80003800000 */
[----:B------:R-:W-:Y:S05]  /*5710*/  @!P4 BRA `(.L_x_408) ;  /* 0x000000000028c947 */ /* 0x000fea0003800000 */
[----:B0--34-:R-:W0:Y:S08]  /*5720*/  LDC.64 R2, c[0x0][0x2d0] ;  /* 0x0000b400ff027b82 */ /* 0x019e300000000a00 */
        /* <DEDUP_REMOVED lines=9> */
.L_x_408:
[----:B------:R-:W-:Y:S05]  /*57c0*/  BSYNC B0 ;  /* 0x0000000000007941 */ /* 0x000fea0003800000 */
.L_x_407:
        /* <DEDUP_REMOVED lines=12> */
.L_x_410:
[----:B------:R-:W-:Y:S05]  /*5890*/  BSYNC B0 ;  /* 0x0000000000007941 */ /* 0x000fea0003800000 */
.L_x_409:
        /* <DEDUP_REMOVED lines=12> */
.L_x_412:
[----:B------:R-:W-:Y:S05]  /*5960*/  BSYNC B0 ;  /* 0x0000000000007941 */ /* 0x000fea0003800000 */
.L_x_411:
[----:B------:R-:W-:-:S13]  /*5970*/  LOP3.LUT P0, RZ, R0, 0x8, RZ, 0xc0, !PT ;  /* 0x0000000800ff7812 */ /* 0x000fda000780c0ff */
[----:B------:R-:W-:Y:S05]  /*5980*/  @!P0 EXIT ;  /* 0x000000000000894d */ /* 0x000fea0003800000 */
[----:B0--34-:R-:W0:Y:S08]  /*5990*/  LDC.64 R2, c[0x0][0x2d0] ;  /* 0x0000b400ff027b82 */ /* 0x019e300000000a00 */
[----:B------:R-:W1:Y:S08]  /*59a0*/  LDC.64 R4, c[0x0][0x2d8] ;  /* 0x0000b600ff047b82 */ /* 0x000e700000000a00 */
[----:B------:R-:W2:Y:S01]  /*59b0*/  LDC.64 R6, c[0x0][0x2f0] ;  /* 0x0000bc00ff067b82 */ /* 0x000ea20000000a00 */
[----:B0-----:R-:W-:-:S05]  /*59c0*/  IMAD.WIDE.U32 R2, R197, 0x10, R2 ;  /* 0x00000010c5027825 */ /* 0x001fca00078e0002 */
[----:B------:R-:W-:Y:S01]  /*59d0*/  STG.E.128 desc[UR4][R2.64], R68 ;  /* 0x0000004402007986 */ /* 0x000fe2000c101d04 */
[----:B-1----:R-:W-:-:S05]  /*59e0*/  IMAD.WIDE.U32 R4, R197, 0x10, R4 ;  /* 0x00000010c5047825 */ /* 0x002fca00078e0004 */
[----:B------:R-:W-:Y:S01]  /*59f0*/  STG.E.128 desc[UR4][R4.64], R96 ;  /* 0x0000006004007986 */ /* 0x000fe2000c101d04 */
[----:B--2---:R-:W-:-:S05]  /*5a00*/  IMAD.WIDE.U32 R6, R197, 0x10, R6 ;  /* 0x00000010c5067825 */ /* 0x004fca00078e0006 */
[----:B------:R-:W-:Y:S01]  /*5a10*/  STG.E.128 desc[UR4][R6.64], R40 ;  /* 0x0000002806007986 */ /* 0x000fe2000c101d04 */
[----:B------:R-:W-:Y:S05]  /*5a20*/  EXIT ;  /* 0x000000000000794d */ /* 0x000fea0003800000 */
.L_x_378:
[----:B------:R-:W-:Y:S01]  /*5a30*/  MOV R136, R131 ;  /* 0x0000008300887202 */ /* 0x000fe20000000f00 */
[----:B------:R-:W-:Y:S01]  /*5a40*/  IMAD.MOV.U32 R138, RZ, RZ, 0x1f ;  /* 0x0000001fff8a7424 */ /* 0x000fe200078e00ff */
[----:B------:R-:W-:Y:S02]  /*5a50*/  MOV R135, 0x10 ;  /* 0x0000001000877802 */ /* 0x000fe40000000f00 */
[----:B------:R-:W-:-:S07]  /*5a60*/  MOV R133, 0xffffffff ;  /* 0xffffffff00857802 */ /* 0x000fce0000000f00 */
[----:B------:R-:W-:Y:S05]  /*5a70*/  WARPSYNC.COLLECTIVE R133, `(.L_x_413) ;  /* 0x0000000085087348 */ /* 0x000fea0003c00000 */
[----:B------:R0:W1:Y:S02]  /*5a80*/  SHFL.DOWN P6, R191, R136, R135, R138 ;  /* 0x0800008788bf7389 */ /* 0x00006400000c008a */
[----:B01----:R-:W-:Y:S01]  /*5a90*/  ENDCOLLECTIVE ;  /* 0x000000000000791b */ /* 0x003fe20003800000 */
.L_x_413:
[----:B------:R-:W-:Y:S01]  /*5aa0*/  IMAD.MOV.U32 R136, RZ, RZ, R132 ;  /* 0x000000ffff887224 */ /* 0x000fe200078e0084 */
[----:B------:R-:W-:-:S07]  /*5ab0*/  MOV R126, R191 ;  /* 0x000000bf007e7202 */ /* 0x000fce0000000f00 */
[----:B------:R-:W-:Y:S05]  /*5ac0*/  WARPSYNC.COLLECTIVE R133, `(.L_x_414) ;  /* 0x0000000085087348 */ /* 0x000fea0003c00000 */
[----:B------:R0:W1:Y:S02]  /*5ad0*/  SHFL.DOWN P6, R191, R136, R135, R138 ;  /* 0x0800008788bf7389 */ /* 0x00006400000c008a */
[----:B01----:R-:W-:Y:S01]  /*5ae0*/  ENDCOLLECTIVE ;  /* 0x000000000000791b */ /* 0x003fe20003800000 */
.L_x_414:
[----:B------:R-:W-:-:S05]  /*5af0*/  FADD.FTZ R126, R126, R131 ;  /* 0x000000837e7e7221 */ /* 0x000fca0000010000 */
[----:B------:R-:W-:Y:S01]  /*5b00*/  MOV R136, R126 ;  /* 0x0000007e00887202 */ /* 0x000fe20000000f00 */
[----:B------:R-:W-:Y:S01]  /*5b10*/  IMAD.MOV.U32 R135, RZ, RZ, 0x8 ;  /* 0x00000008ff877424 */ /* 0x000fe200078e00ff */
[----:B------:R-:W-:-:S07]  /*5b20*/  MOV R125, R191 ;  /* 0x000000bf007d7202 */ /* 0x000fce0000000f00 */
[----:B------:R-:W-:Y:S05]  /*5b30*/  WARPSYNC.COLLECTIVE R133, `(.L_x_415) ;  /* 0x0000000085087348 */ /* 0x000fea0003c00000 */
[----:B------:R0:W1:Y:S02]  /*5b40*/  SHFL.DOWN P6, R191, R136, R135, R138 ;  /* 0x0800008788bf7389 */ /* 0x00006400000c008a */
[----:B01----:R-:W-:Y:S01]  /*5b50*/  ENDCOLLECTIVE ;  /* 0x000000000000791b */ /* 0x003fe20003800000 */
.L_x_415:
[----:B------:R-:W-:-:S05]  /*5b60*/  FADD.FTZ R125, R125, R132 ;  /* 0x000000847d7d7221 */ /* 0x000fca0000010000 */
[----:B------:R-:W-:Y:S02]  /*5b70*/  MOV R136, R125 ;  /* 0x0000007d00887202 */ /* 0x000fe40000000f00 */
[----:B------:R-:W-:-:S07]  /*5b80*/  MOV R127, R191 ;  /* 0x000000bf007f7202 */ /* 0x000fce0000000f00 */
[----:B------:R-:W-:Y:S05]  /*5b90*/  WARPSYNC.COLLECTIVE R133, `(.L_x_416) ;  /* 0x0000000085087348 */ /* 0x000fea0003c00000 */
[----:B------:R0:W1:Y:S02]  /*5ba0*/  SHFL.DOWN P6, R191, R136, R135, R138 ;  /* 0x0800008788bf7389 */ /* 0x00006400000c008a */
[----:B01----:R-:W-:Y:S01]  /*5bb0*/  ENDCOLLECTIVE ;  /* 0x000000000000791b */ /* 0x003fe20003800000 */
.L_x_416:
[----:B------:R-:W-:-:S05]  /*5bc0*/  FADD.FTZ R127, R126, R127 ;  /* 0x0000007f7e7f7221 */ /* 0x000fca0000010000 */
[----:B------:R-:W-:Y:S02]  /*5bd0*/  MOV R136, R127 ;  /* 0x0000007f00887202 */ /* 0x000fe40000000f00 */
[----:B------:R-:W-:Y:S01]  /*5be0*/  MOV R135, 0x4 ;  /* 0x0000000400877802 */ /* 0x000fe20000000f00 */
[----:B------:R-:W-:-:S07]  /*5bf0*/  IMAD.MOV.U32 R128, RZ, RZ, R191 ;  /* 0x000000ffff807224 */ /* 0x000fce00078e00bf */
[----:B------:R-:W-:Y:S05]  /*5c00*/  WARPSYNC.COLLECTIVE R133, `(.L_x_417) ;  /* 0x0000000085087348 */ /* 0x000fea0003c00000 */
[----:B------:R0:W1:Y:S02]  /*5c10*/  SHFL.DOWN P6, R191, R136, R135, R138 ;  /* 0x0800008788bf7389 */ /* 0x00006400000c008a */
[----:B01----:R-:W-:Y:S01]  /*5c20*/  ENDCOLLECTIVE ;  /* 0x000000000000791b */ /* 0x003fe20003800000 */
.L_x_417:
[----:B------:R-:W-:-:S05]  /*5c30*/  FADD.FTZ R128, R125, R128 ;  /* 0x000000807d807221 */ /* 0x000fca0000010000 */
[----:B------:R-:W-:Y:S01]  /*5c40*/  MOV R136, R128 ;  /* 0x0000008000887202 */ /* 0x000fe20000000f00 */
[----:B------:R-:W-:-:S07]  /*5c50*/  IMAD.MOV.U32 R134, RZ, RZ, R191 ;  /* 0x000000ffff867224 */ /* 0x000fce00078e00bf */
[----:B------:R-:W-:Y:S05]  /*5c60*/  WARPSYNC.COLLECTIVE R133, `(.L_x_418) ;  /* 0x0000000085087348 */ /* 0x000fea0003c00000 */
[----:B------:R0:W1:Y:S02]  /*5c70*/  SHFL.DOWN P6, R191, R136, R135, R138 ;  /* 0x0800008788bf7389 */ /* 0x00006400000c008a */
[----:B01----:R-:W-:Y:S01]  /*5c80*/  ENDCOLLECTIVE ;  /* 0x000000000000791b */ /* 0x003fe20003800000 */
.L_x_418:
[----:B------:R-:W-:-:S04]  /*5c90*/  FADD.FTZ R134, R127, R134 ;  /* 0x000000867f867221 */ /* 0x000fc80000010000 */
[----:B------:R-:W-:Y:S01]  /*5ca0*/  IMAD.MOV.U32 R136, RZ, RZ, R134 ;  /* 0x000000ffff887224 */ /* 0x000fe200078e0086 */
[----:B------:R-:W-:Y:S02]  /*5cb0*/  MOV R135, 0x2 ;  /* 0x0000000200877802 */ /* 0x000fe40000000f00 */
[----:B------:R-:W-:-:S07]  /*5cc0*/  MOV R129, R191 ;  /* 0x000000bf00817202 */ /* 0x000fce0000000f00 */
[----:B------:R-:W-:Y:S05]  /*5cd0*/  WARPSYNC.COLLECTIVE R133, `(.L_x_419) ;  /* 0x0000000085087348 */ /* 0x000fea0003c00000 */
[----:B------:R0:W1:Y:S02]  /*5ce0*/  SHFL.DOWN P6, R191, R136, R135, R138 ;  /* 0x0800008788bf7389 */ /* 0x00006400000c008a */
[----:B01----:R-:W-:Y:S01]  /*5cf0*/  ENDCOLLECTIVE ;  /* 0x000000000000791b */ /* 0x003fe20003800000 */
.L_x_419:
[----:B------:R-:W-:-:S04]  /*5d00*/  FADD.FTZ R129, R128, R129 ;  /* 0x0000008180817221 */ /* 0x000fc80000010000 */
[----:B------:R-:W-:Y:S01]  /*5d10*/  IMAD.MOV.U32 R136, RZ, RZ, R129 ;  /* 0x000000ffff887224 */ /* 0x000fe200078e0081 */
[----:B------:R-:W-:-:S07]  /*5d20*/  MOV R131, R191 ;  /* 0x000000bf00837202 */ /* 0x000fce0000000f00 */
[----:B------:R-:W-:Y:S05]  /*5d30*/  WARPSYNC.COLLECTIVE R133, `(.L_x_420) ;  /* 0x0000000085087348 */ /* 0x000fea0003c00000 */
[----:B------:R0:W1:Y:S02]  /*5d40*/  SHFL.DOWN P6, R191, R136, R135, R138 ;  /* 0x0800008788bf7389 */ /* 0x00006400000c008a */
[----:B01----:R-:W-:Y:S01]  /*5d50*/  ENDCOLLECTIVE ;  /* 0x000000000000791b */ /* 0x003fe20003800000 */
.L_x_420:
[----:B------:R-:W-:-:S05]  /*5d60*/  FADD.FTZ R131, R134, R131 ;  /* 0x0000008386837221 */ /* 0x000fca0000010000 */
[----:B------:R-:W-:Y:S01]  /*5d70*/  MOV R136, R131 ;  /* 0x0000008300887202 */ /* 0x000fe20000000f00 */
[----:B------:R-:W-:Y:S01]  /*5d80*/  IMAD.MOV.U32 R135, RZ, RZ, 0x1 ;  /* 0x00000001ff877424 */ /* 0x000fe200078e00ff */
[----:B------:R-:W-:-:S07]  /*5d90*/  MOV R132, R191 ;  /* 0x000000bf00847202 */ /* 0x000fce0000000f00 */
[----:B------:R-:W-:Y:S05]  /*5da0*/  WARPSYNC.COLLECTIVE R133, `(.L_x_421) ;  /* 0x0000000085087348 */ /* 0x000fea0003c00000 */
[----:B------:R0:W1:Y:S02]  /*5db0*/  SHFL.DOWN P6, R191, R136, R135, R138 ;  /* 0x0800008788bf7389 */ /* 0x00006400000c008a */
[----:B01----:R-:W-:Y:S01]  /*5dc0*/  ENDCOLLECTIVE ;  /* 0x000000000000791b */ /* 0x003fe20003800000 */
.L_x_421:
[----:B------:R-:W-:-:S05]  /*5dd0*/  FADD.FTZ R132, R129, R132 ;  /* 0x0000008481847221 */ /* 0x000fca0000010000 */
[----:B------:R-:W-:Y:S02]  /*5de0*/  MOV R136, R132 ;  /* 0x0000008400887202 */ /* 0x000fe40000000f00 */
[----:B------:R-:W-:-:S07]  /*5df0*/  MOV R190, R191 ;  /* 0x000000bf00be7202 */ /* 0x000fce0000000f00 */
[----:B------:R-:W-:Y:S05]  /*5e00*/  WARPSYNC.COLLECTIVE R133, `(.L_x_422) ;  /* 0x0000000085087348 */ /* 0x000fea0003c00000 */
[----:B------:R0:W1:Y:S02]  /*5e10*/  SHFL.DOWN P6, R191, R136, R135, R138 ;  /* 0x0800008788bf7389 */ /* 0x00006400000c008a */
[----:B01----:R-:W-:Y:S01]  /*5e20*/  ENDCOLLECTIVE ;  /* 0x000000000000791b */ /* 0x003fe20003800000 */
.L_x_422:
[----:B------:R-:W-:Y:S05]  /*5e30*/  BRA `(.L_x_423) ;  /* 0xffffffcc00807947 */ /* 0x000fea000383ffff */
.L_x_424:
        /* <DEDUP_REMOVED lines=12> */
.L_x_15166:


//--------------------- .text._ZN10layer_norm13ln_bwd_kernelINS_13Kernel_traitsI13__nv_bfloat16S2_S2_S2_fjLj7168ELj1ELj1ELj8ELj8ENS_18Kernel_traits_baseILj7168ES2_S2_S2_S2_fjLj256EEEEELb0ELb1ELb0ELb1EEEvNS_9BwdParamsE --------------------------
	.section	.text._ZN10layer_norm13ln_bwd_kernelINS_13Kernel_traitsI13__nv_bfloat16S2_S2_S2_fjLj7168ELj1ELj1ELj8ELj8ENS_18Kernel_traits_baseILj7168ES2_S2_S2_S2_fjLj256EEEEELb0ELb1ELb0ELb1EEEvNS_9BwdParamsE,"ax",@progbits
	.align	128
        .global         _ZN10layer_norm13ln_bwd_kernelINS_13Kernel_traitsI13__nv_bfloat16S2_S2_S2_fjLj7168ELj1ELj1ELj8ELj8ENS_18Kernel_traits_baseILj7168ES2_S2_S2_S2_fjLj256EEEEELb0ELb1ELb0ELb1EEEvNS_9BwdParamsE
        .type           _ZN10layer_norm13ln_bwd_kernelINS_13Kernel_traitsI13__nv_bfloat16S2_S2_S2_fjLj7168ELj1ELj1ELj8ELj8ENS_18Kernel_traits_baseILj7168ES2_S2_S2_S2_fjLj256EEEEELb0ELb1ELb0ELb1EEEvNS_9BwdParamsE,@function
        .size           _ZN10layer_norm13ln_bwd_kernelINS_13Kernel_traitsI13__nv_bfloat16S2_S2_S2_fjLj7168ELj1ELj1ELj8ELj8ENS_18Kernel_traits_baseILj7168ES2_S2_S2_S2_fjLj256EEEEELb0ELb1ELb0ELb1EEEvNS_9BwdParamsE,(.L_x_15167 - _ZN10layer_norm13ln_bwd_kernelINS_13Kernel_traitsI13__nv_bfloat16S2_S2_S2_fjLj7168ELj1ELj1ELj8ELj8ENS_18Kernel_traits_baseILj7168ES2_S2_S2_S2_fjLj256EEEEELb0ELb1ELb0ELb1EEEvNS_9BwdParamsE)
        .other          _ZN10layer_norm13ln_bwd_kernelINS_13Kernel_traitsI13__nv_bfloat16S2_S2_S2_fjLj7168ELj1ELj1ELj8ELj8ENS_18Kernel_traits_baseILj7168ES2_S2_S2_S2_fjLj256EEEEELb0ELb1ELb0ELb1EEEvNS_9BwdParamsE,@"STO_CUDA_ENTRY STV_DEFAULT"
_ZN10layer_norm13ln_bwd_kernelINS_13Kernel_traitsI13__nv_bfloat16S2_S2_S2_fjLj7168ELj1ELj1ELj8ELj8ENS_18Kernel_traits_baseILj7168ES2_S2_S2_S2_fjLj256EEEEELb0ELb1ELb0ELb1EEEvNS_9BwdParamsE:
.text._ZN10layer_norm13ln_bwd_kernelINS_13Kernel_traitsI13__nv_bfloat16S2_S2_S2_fjLj7168ELj1ELj1ELj8ELj8ENS_18Kernel_traits_baseILj7168ES2_S2_S2_S2_fjLj256EEEEELb0ELb1ELb0ELb1EEEvNS_9BwdParamsE:
        /* <DEDUP_REMOVED lines=58> */
[----:B------:R-:W-:Y:S01]  /*03a0*/  CS2R R56, SRZ ;  /* 0x0000000000387805 */ /* 0x000fe2000001ff00 */
[----:B------:R-:W-:Y:S06]  /*03b0*/  BRA `(.L_x_426) ;  /* 0x0000004800907947 */ /* 0x000fec0003800000 */
.L_x_425:
[----:B------:R-:W-:Y:S01]  /*03c0*/  SHF.L.U32 R2, R0, 0x3, RZ ;  /* 0x0000000300027819 */ /* 0x000fe200000006ff */
[----:B------:R-:W-:-:S03]  /*03d0*/  ULDC.64 UR4, c[0x0][0x260] ;  /* 0x0000980000047ab9 */ /* 0x000fc60000000a00 */
[----:B------:R-:W-:-:S04]  /*03e0*/  LOP3.LUT R4, R2, 0x7f8, RZ, 0xc0, !PT ;  /* 0x000007f802047812 */ /* 0x000fc800078ec0ff */
[----:B------:R-:W-:-:S05]  /*03f0*/  IADD3 R2, P0, R4, UR4, RZ ;  /* 0x0000000404027c10 */ /* 0x000fca000ff1e0ff */
[----:B------:R-:W-:Y:S01]  /*0400*/  IMAD.X R3, RZ, RZ, UR5, P0 ;  /* 0x00000005ff037e24 */ /* 0x000fe200080e06ff */
[----:B------:R-:W-:Y:S02]  /*0410*/  ULDC.64 UR4, c[0x0][0x278] ;  /* 0x00009e0000047ab9 */ /* 0x000fe40000000a00 */
[----:B------:R-:W-:Y:S02]  /*0420*/  IADD3 R4, P0, R4, UR4, RZ ;  /* 0x0000000404047c10 */ /* 0x000fe4000ff1e0ff */
[----:B------:R-:W2:Y:S02]  /*0430*/  LDG.E.64 R6, desc[UR6][R2.64] ;  /* 0x0000000602067981 */ /* 0x000ea4000c1e1b00 */
[----:B------:R-:W-:Y:S01]  /*0440*/  IADD3.X R5, RZ, UR5, RZ, P0, !PT ;  /* 0x00000005ff057c10 */ /* 0x000fe200087fe4ff */
[----:B------:R-:W-:Y:S01]  /*0450*/  ULDC.64 UR4, c[0x0][0x270] ;  /* 0x00009c0000047ab9 */ /* 0x000fe20000000a00 */
[----:B------:R-:W3:Y:S04]  /*0460*/  LDG.E.64 R10, desc[UR6][R2.64+0x800] ;  /* 0x00080006020a7981 */ /* 0x000ee8000c1e1b00 */
[----:B------:R-:W4:Y:S04]  /*0470*/  LDG.E.64 R14, desc[UR6][R2.64+0x1000] ;  /* 0x00100006020e7981 */ /* 0x000f28000c1e1b00 */
[----:B------:R-:W5:Y:S04]  /*0480*/  LDG.E.64 R18, desc[UR6][R2.64+0x1800] ;  /* 0x0018000602127981 */ /* 0x000f68000c1e1b00 */
[----:B------:R-:W5:Y:S04]  /*0490*/  LDG.E.64 R22, desc[UR6][R2.64+0x2000] ;  /* 0x0020000602167981 */ /* 0x000f68000c1e1b00 */
[----:B------:R-:W5:Y:S04]  /*04a0*/  LDG.E.64 R26, desc[UR6][R2.64+0x2800] ;  /* 0x00280006021a7981 */ /* 0x000f68000c1e1b00 */
[----:B------:R0:W5:Y:S04]  /*04b0*/  LDG.E.64 R30, desc[UR6][R2.64+0x3000] ;  /* 0x00300006021e7981 */ /* 0x000168000c1e1b00 */
[----:B------:R-:W5:Y:S04]  /*04c0*/  LDG.E.64 R8, desc[UR6][R4.64] ;  /* 0x0000000604087981 */ /* 0x000f68000c1e1b00 */
[----:B------:R-:W5:Y:S04]  /*04d0*/  LDG.E.64 R12, desc[UR6][R4.64+0x800] ;  /* 0x00080006040c7981 */ /* 0x000f68000c1e1b00 */
[----:B------:R-:W5:Y:S04]  /*04e0*/  LDG.E.64 R16, desc[UR6][R4.64+0x1000] ;  /* 0x0010000604107981 */ /* 0x000f68000c1e1b00 */
[----:B------:R-:W5:Y:S04]  /*04f0*/  LDG.E.64 R20, desc[UR6][R4.64+0x1800] ;  /* 0x0018000604147981 */ /* 0x000f68000c1e1b00 */
[----:B------:R-:W5:Y:S04]  /*0500*/  LDG.E.64 R24, desc[UR6][R4.64+0x2000] ;  /* 0x0020000604187981 */ /* 0x000f68000c1e1b00 */
[----:B------:R-:W5:Y:S04]  /*0510*/  LDG.E.64 R28, desc[UR6][R4.64+0x2800] ;  /* 0x00280006041c7981 */ /* 0x000f68000c1e1b00 */
[----:B------:R1:W5:Y:S01]  /*0520*/  LDG.E.64 R32, desc[UR6][R4.64+0x3000] ;  /* 0x0030000604207981 */ /* 0x000362000c1e1b00 */
[----:B------:R-:W-:Y:S01]  /*0530*/  ISETP.NE.U32.AND P0, PT, RZ, UR4, PT ;  /* 0x00000004ff007c0c */ /* 0x000fe2000bf05070 */
[----:B------:R-:W-:Y:S01]  /*0540*/  HFMA2.MMA R100, -RZ, RZ, 0, 0 ;  /* 0x00000000ff647435 */ /* 0x000fe200000001ff */
[----:B------:R-:W-:Y:S01]  /*0550*/  IMAD.MOV.U32 R208, RZ, RZ, 0x1 ;  /* 0x00000001ffd07424 */ /* 0x000fe200078e00ff */
[----:B0-----:R-:W-:-:S02]  /*0560*/  CS2R R2, SRZ ;  /* 0x0000000000027805 */ /* 0x001fc4000001ff00 */
[----:B------:R-:W-:Y:S02]  /*0570*/  ISETP.NE.AND.EX P0, PT, RZ, UR5, PT, P0 ;  /* 0x00000005ff007c0c */ /* 0x000fe4000bf05300 */
[----:B------:R-:W-:Y:S02]  /*0580*/  CS2R R34, SRZ ;  /* 0x0000000000227805 */ /* 0x000fe4000001ff00 */
[----:B------:R-:W-:Y:S02]  /*0590*/  CS2R R36, SRZ ;  /* 0x0000000000247805 */ /* 0x000fe4000001ff00 */
[----:B------:R-:W-:Y:S02]  /*05a0*/  CS2R R38, SRZ ;  /* 0x0000000000267805 */ /* 0x000fe4000001ff00 */
[----:B------:R-:W-:Y:S02]  /*05b0*/  CS2R R40, SRZ ;  /* 0x0000000000287805 */ /* 0x000fe4000001ff00 */
[----:B-1----:R-:W-:-:S02]  /*05c0*/  CS2R R4, SRZ ;  /* 0x0000000000047805 */ /* 0x002fc4000001ff00 */
        /* <DEDUP_REMOVED lines=20> */
[----:B------:R-:W-:Y:S01]  /*0710*/  CS2R R92, SRZ ;  /* 0x00000000005c7805 */ /* 0x000fe2000001ff00 */
[----:B------:R-:W-:Y:S01]  /*0720*/  IMAD.MOV.U32 R147, RZ, RZ, RZ ;  /* 0x000000ffff937224 */ /* 0x000fe200078e00ff */
[--C-:B--2---:R-:W-:Y:S01]  /*0730*/  SHF.R.U32.HI R127, RZ, 0x10, R7.reuse ;  /* 0x00000010ff7f7819 */ /* 0x104fe20000011607 */
[C---:B------:R-:W-:Y:S01]  /*0740*/  IMAD.U32 R175, R6.reuse, 0x10000, RZ ;  /* 0x0001000006af7824 */ /* 0x040fe200078e00ff */
[----:B------:R-:W-:Y:S02]  /*0750*/  SHF.R.U64 R146, R6, 0x10, R7 ;  /* 0x0000001006927819 */ /* 0x000fe40000001207 */
[--C-:B---3--:R-:W-:Y:S01]  /*0760*/  SHF.R.U32.HI R125, RZ, 0x10, R11.reuse ;  /* 0x00000010ff7d7819 */ /* 0x108fe2000001160b */
[C---:B------:R-:W-:Y:S01]  /*0770*/  IMAD.U32 R173, R10.reuse, 0x10000, RZ ;  /* 0x000100000aad7824 */ /* 0x040fe200078e00ff */
[----:B------:R-:W-:Y:S01]  /*0780*/  SHF.R.U64 R126, R10, 0x10, R11 ;  /* 0x000000100a7e7819 */ /* 0x000fe2000000120b */
[----:B------:R-:W-:Y:S01]  /*0790*/  IMAD.U32 R127, R127, 0x10000, RZ ;  /* 0x000100007f7f7824 */ /* 0x000fe200078e00ff */
[--C-:B----4-:R-:W-:Y:S01]  /*07a0*/  SHF.R.U32.HI R123, RZ, 0x10, R15.reuse ;  /* 0x00000010ff7b7819 */ /* 0x110fe2000001160f */
[C---:B------:R-:W-:Y:S01]  /*07b0*/  IMAD.U32 R171, R14.reuse, 0x10000, RZ ;  /* 0x000100000eab7824 */ /* 0x040fe200078e00ff */
[----:B------:R-:W-:Y:S01]  /*07c0*/  SHF.R.U64 R124, R14, 0x10, R15 ;  /* 0x000000100e7c7819 */ /* 0x000fe2000000120f */
[----:B------:R-:W-:Y:S01]  /*07d0*/  IMAD.U32 R125, R125, 0x10000, RZ ;  /* 0x000100007d7d7824 */ /* 0x000fe200078e00ff */
[--C-:B-----5:R-:W-:Y:S01]  /*07e0*/  SHF.R.U32.HI R121, RZ, 0x10, R19.reuse ;  /* 0x00000010ff797819 */ /* 0x120fe20000011613 */
[C---:B------:R-:W-:Y:S01]  /*07f0*/  IMAD.U32 R169, R18.reuse, 0x10000, RZ ;  /* 0x0001000012a97824 */ /* 0x040fe200078e00ff */
[----:B------:R-:W-:Y:S01]  /*0800*/  SHF.R.U64 R122, R18, 0x10, R19 ;  /* 0x00000010127a7819 */ /* 0x000fe20000001213 */
[----:B------:R-:W-:Y:S01]  /*0810*/  IMAD.U32 R123, R123, 0x10000, RZ ;  /* 0x000100007b7b7824 */ /* 0x000fe200078e00ff */
[--C-:B------:R-:W-:Y:S01]  /*0820*/  SHF.R.U32.HI R119, RZ, 0x10, R23.reuse ;  /* 0x00000010ff777819 */ /* 0x100fe20000011617 */
        /* <DEDUP_REMOVED lines=39> */
[----:B------:R-:W-:-:S02]  /*0aa0*/  SHF.L.U32 R174, R7, 0x10, RZ ;  /* 0x0000001007ae7819 */ /* 0x000fc400000006ff */
[----:B------:R-:W-:Y:S02]  /*0ab0*/  CS2R R6, SRZ ;  /* 0x0000000000067805 */ /* 0x000fe4000001ff00 */
[----:B------:R-:W-:Y:S02]  /*0ac0*/  SHF.L.U32 R172, R11, 0x10, RZ ;  /* 0x000000100bac7819 */ /* 0x000fe400000006ff */
[----:B------:R-:W-:Y:S02]  /*0ad0*/  CS2R R10, SRZ ;  /* 0x00000000000a7805 */ /* 0x000fe4000001ff00 */
[----:B------:R-:W-:Y:S02]  /*0ae0*/  SHF.L.U32 R170, R15, 0x10, RZ ;  /* 0x000000100faa7819 */ /* 0x000fe400000006ff */
[----:B------:R-:W-:Y:S02]  /*0af0*/  CS2R R14, SRZ ;  /* 0x00000000000e7805 */ /* 0x000fe4000001ff00 */
        /* <DEDUP_REMOVED lines=22> */
[----:B------:R-:W-:Y:S01]  /*0c60*/  SHF.L.U32 R146, R146, 0x10, RZ ;  /* 0x0000001092927819 */ /* 0x000fe200000006ff */
[----:B------:R-:W-:Y:S01]  /*0c70*/  IMAD.U32 R101, R101, 0x10000, RZ ;  /* 0x0001000065657824 */ /* 0x000fe200078e00ff */
        /* <DEDUP_REMOVED lines=13> */
.L_x_430:
[----:B------:R-:W0:Y:S01]  /*0d50*/  @P0 LDC.64 R56, c[0x0][0x270] ;  /* 0x00009c00ff380b82 */ /* 0x000e220000000a00 */
[----:B------:R-:W-:Y:S01]  /*0d60*/  IMAD R58, R176, UR8, RZ ;  /* 0x00000008b03a7c24 */ /* 0x000fe2000f8e02ff */
[----:B------:R-:W-:-:S04]  /*0d70*/  SHF.R.S32.HI R60, RZ, 0x1f, R176 ;  /* 0x0000001fff3c7819 */ /* 0x000fc800000114b0 */
[----:B------:R-:W-:Y:S02]  /*0d80*/  SHF.R.S32.HI R59, RZ, 0x1f, R58 ;  /* 0x0000001fff3b7819 */ /* 0x000fe4000001143a */
[----:B------:R-:W1:Y:S02]  /*0d90*/  LDC.64 R74, c[0x0][0x2b8] ;  /* 0x0000ae00ff4a7b82 */ /* 0x000e640000000a00 */
[----:B------:R-:W-:Y:S02]  /*0da0*/  LEA.HI R59, R59, R58, RZ, 0x2 ;  /* 0x0000003a3b3b7211 */ /* 0x000fe400078f10ff */
[----:B------:R-:W-:-:S04]  /*0db0*/  LOP3.LUT R58, R0, 0xff, RZ, 0xc0, !PT ;  /* 0x000000ff003a7812 */ /* 0x000fc800078ec0ff */
[----:B------:R-:W2:Y:S01]  /*0dc0*/  LDC.64 R222, c[0x0][0x250] ;  /* 0x00009400ffde7b82 */ /* 0x000ea20000000a00 */
[----:B------:R-:W-:Y:S02]  /*0dd0*/  LEA.HI.SX32 R217, R59, R58, 0x1e ;  /* 0x0000003a3bd97211 */ /* 0x000fe400078ff2ff */
[----:B0-----:R-:W-:-:S03]  /*0de0*/  @P0 LEA R56, P1, R176, R56, 0x1 ;  /* 0x00000038b0380211 */ /* 0x001fc600078208ff */
[C---:B------:R-:W-:Y:S01]  /*0df0*/  IMAD.SHL.U32 R143, R217.reuse, 0x8, RZ ;  /* 0x00000008d98f7824 */ /* 0x040fe200078e00ff */
[C---:B------:R-:W-:Y:S01]  /*0e00*/  IADD3 R215, R217.reuse, 0x100, RZ ;  /* 0x00000100d9d77810 */ /* 0x040fe20007ffe0ff */
[----:B------:R-:W0:Y:S01]  /*0e10*/  LDC.64 R206, c[0x0][0x258] ;  /* 0x00009600ffce7b82 */ /* 0x000e220000000a00 */
[----:B------:R-:W-:Y:S01]  /*0e20*/  @P0 LEA.HI.X R57, R176, R57, R60, 0x1, P1 ;  /* 0x00000039b0390211 */ /* 0x000fe200008f0c3c */
[C---:B------:R-:W-:Y:S01]  /*0e30*/  VIADD R213, R217.reuse, 0x200 ;  /* 0x00000200d9d57836 */ /* 0x040fe20000000000 */
[----:B------:R-:W-:Y:S01]  /*0e40*/  IADD3 R211, R217, 0x300, RZ ;  /* 0x00000300d9d37810 */ /* 0x000fe20007ffe0ff */
[----:B------:R-:W-:Y:S01]  /*0e50*/  IMAD.SHL.U32 R194, R215, 0x8, RZ ;  /* 0x00000008d7c27824 */ /* 0x000fe200078e00ff */
[----:B------:R-:W-:Y:S01]  /*0e60*/  SHF.R.U32.HI R142, RZ, 0x1d, R217 ;  /* 0x0000001dff8e7819 */ /* 0x000fe200000116d9 */
[----:B------:R3:W4:Y:S01]  /*0e70*/  @P0 LDG.E.U16 R195, desc[UR6][R56.64] ;  /* 0x0000000638c30981 */ /* 0x000722000c1e1500 */
[----:B------:R-:W-:Y:S01]  /*0e80*/  VIADD R209, R217, 0x400 ;  /* 0x00000400d9d17836 */ /* 0x000fe20000000000 */
[----:B------:R-:W-:Y:S01]  /*0e90*/  SHF.L.U32 R192, R213, 0x3, RZ ;  /* 0x00000003d5c07819 */ /* 0x000fe200000006ff */
[----:B------:R-:W-:Y:S01]  /*0ea0*/  IMAD.SHL.U32 R190, R211, 0x8, RZ ;  /* 0x00000008d3be7824 */ /* 0x000fe200078e00ff */
[C---:B------:R-:W-:Y:S01]  /*0eb0*/  IADD3 R181, R217.reuse, 0x500, RZ ;  /* 0x00000500d9b57810 */ /* 0x040fe20007ffe0ff */
[----:B-1----:R-:W-:Y:S01]  /*0ec0*/  IMAD.WIDE.U32 R204, R217, 0x8, R74 ;  /* 0x00000008d9cc7825 */ /* 0x002fe200078e004a */
[----:B------:R-:W-:-:S02]  /*0ed0*/  SHF.R.U32.HI R193, RZ, 0x1d, R215 ;  /* 0x0000001dffc17819 */ /* 0x000fc400000116d7 */
[----:B------:R-:W-:Y:S01]  /*0ee0*/  IADD3 R221, R217, 0x600, RZ ;  /* 0x00000600d9dd7810 */ /* 0x000fe20007ffe0ff */
[----:B------:R-:W-:Y:S01]  /*0ef0*/  IMAD.WIDE.U32 R202, R215, 0x8, R74 ;  /* 0x00000008d7ca7825 */ /* 0x000fe200078e004a */
[----:B---3--:R-:W-:Y:S01]  /*0f00*/  IADD3 R56, P1, R143, UR12, RZ ;  /* 0x0000000c8f387c10 */ /* 0x008fe2000ff3e0ff */
[----:B------:R-:W3:Y:S01]  /*0f10*/  LDG.E.64 R204, desc[UR6][R204.64] ;  /* 0x00000006cccc7981 */ /* 0x000ee2000c1e1b00 */
[----:B------:R-:W-:Y:S01]  /*0f20*/  SHF.R.U32.HI R191, RZ, 0x1d, R213 ;  /* 0x0000001dffbf7819 */ /* 0x000fe200000116d5 */
[--C-:B------:R-:W-:Y:S01]  /*0f30*/  IMAD.WIDE.U32 R200, R213, 0x8, R74.reuse ;  /* 0x00000008d5c87825 */ /* 0x100fe200078e004a */
[----:B------:R-:W-:Y:S01]  /*0f40*/  IADD3.X R57, R142, UR13, RZ, P1, !PT ;  /* 0x0000000d8e397c10 */ /* 0x000fe20008ffe4ff */
[----:B------:R-:W3:Y:S01]  /*0f50*/  LDG.E.64 R202, desc[UR6][R202.64] ;  /* 0x00000006caca7981 */ /* 0x000ee2000c1e1b00 */
[----:B------:R-:W-:Y:S01]  /*0f60*/  IADD3 R58, P1, R194, UR12, RZ ;  /* 0x0000000cc23a7c10 */ /* 0x000fe2000ff3e0ff */
[--C-:B------:R-:W-:Y:S01]  /*0f70*/  IMAD.WIDE.U32 R198, R211, 0x8, R74.reuse ;  /* 0x00000008d3c67825 */ /* 0x100fe200078e004a */
[----:B------:R-:W-:Y:S01]  /*0f80*/  IADD3 R60, P2, R192, UR12, RZ ;  /* 0x0000000cc03c7c10 */ /* 0x000fe2000ff5e0ff */
[----:B------:R-:W3:Y:S01]  /*0f90*/  LDG.E.64 R200, desc[UR6][R200.64] ;  /* 0x00000006c8c87981 */ /* 0x000ee2000c1e1b00 */
[----:B------:R-:W-:Y:S01]  /*0fa0*/  SHF.L.U32 R188, R209, 0x3, RZ ;  /* 0x00000003d1bc7819 */ /* 0x000fe200000006ff */
[----:B------:R-:W-:Y:S01]  /*0fb0*/  IMAD.SHL.U32 R186, R181, 0x8, RZ ;  /* 0x00000008b5ba7824 */ /* 0x000fe200078e00ff */
[----:B------:R-:W-:Y:S01]  /*0fc0*/  IADD3.X R59, R193, UR13, RZ, P1, !PT ;  /* 0x0000000dc13b7c10 */ /* 0x000fe20008ffe4ff */
[----:B------:R-:W-:Y:S01]  /*0fd0*/  IMAD.WIDE.U32 R196, R209, 0x8, R74 ;  /* 0x00000008d1c47825 */ /* 0x000fe200078e004a */
[----:B------:R-:W-:Y:S01]  /*0fe0*/  SHF.R.U32.HI R189, RZ, 0x1d, R211 ;  /* 0x0000001dffbd7819 */ /* 0x000fe200000116d3 */
[----:B------:R-:W3:Y:S01]  /*0ff0*/  LDG.E.64 R56, desc[UR6][R56.64] ;  /* 0x0000000638387981 */ /* 0x000ee2000c1e1b00 */
[----:B------:R-:W-:Y:S01]  /*1000*/  IADD3 R62, P1, R190, UR12, RZ ;  /* 0x0000000cbe3e7c10 */ /* 0x000fe2000ff3e0ff */
[----:B------:R-:W-:Y:S01]  /*1010*/  IMAD.WIDE.U32 R144, R181, 0x8, R74 ;  /* 0x00000008b5907825 */ /* 0x000fe200078e004a */
[----:B------:R-:W-:Y:S01]  /*1020*/  IADD3.X R61, R191, UR13, RZ, P2, !PT ;  /* 0x0000000dbf3d7c10 */ /* 0x000fe200097fe4ff */
[----:B------:R-:W3:Y:S01]  /*1030*/  LDG.E.64 R196, desc[UR6][R196.64] ;  /* 0x00000006c4c47981 */ /* 0x000ee2000c1e1b00 */
[----:B------:R-:W-:Y:S01]  /*1040*/  SHF.R.U32.HI R187, RZ, 0x1d, R209 ;  /* 0x0000001dffbb7819 */ /* 0x000fe200000116d1 */
[----:B------:R-:W-:Y:S01]  /*1050*/  IMAD.WIDE.U32 R74, R221, 0x8, R74 ;  /* 0x00000008dd4a7825 */ /* 0x000fe200078e004a */
[----:B------:R-:W-:Y:S01]  /*1060*/  IADD3 R64, P2, R188, UR12, RZ ;  /* 0x0000000cbc407c10 */ /* 0x000fe2000ff5e0ff */
[----:B------:R-:W3:Y:S01]  /*1070*/  LDG.E.64 R58, desc[UR6][R58.64] ;  /* 0x000000063a3a7981 */ /* 0x000ee2000c1e1b00 */
[----:B------:R-:W-:Y:S01]  /*1080*/  IADD3.X R63, R189, UR13, RZ, P1, !PT ;  /* 0x0000000dbd3f7c10 */ /* 0x000fe20008ffe4ff */
[----:B--2---:R-:W-:Y:S01]  /*1090*/  IMAD.WIDE R222, R176, 0x4, R222 ;  /* 0x00000004b0de7825 */ /* 0x004fe200078e02de */
[----:B------:R-:W-:Y:S01]  /*10a0*/  SHF.R.U32.HI R185, RZ, 0x1d, R181 ;  /* 0x0000001dffb97819 */ /* 0x000fe200000116b5 */
[----:B------:R-:W2:Y:S01]  /*10b0*/  LDG.E.64 R74, desc[UR6][R74.64] ;  /* 0x000000064a4a7981 */ /* 0x000ea2000c1e1b00 */
[----:B------:R-:W-:-:S02]  /*10c0*/  IADD3 R66, P1, R186, UR12, RZ ;  /* 0x0000000cba427c10 */ /* 0x000fc4000ff3e0ff */
[----:B------:R-:W-:Y:S01]  /*10d0*/  IADD3.X R65, R187, UR13, RZ, P2, !PT ;  /* 0x0000000dbb417c10 */ /* 0x000fe200097fe4ff */
[----:B------:R-:W2:Y:S01]  /*10e0*/  LDG.E R222, desc[UR6][R222.64] ;  /* 0x00000006dede7981 */ /* 0x000ea2000c1e1900 */
[----:B------:R-:W-:Y:S02]  /*10f0*/  SHF.L.U32 R184, R221, 0x3, RZ ;  /* 0x00000003ddb87819 */ /* 0x000fe400000006ff */
[----:B------:R-:W-:Y:S01]  /*1100*/  IADD3.X R67, R185, UR13, RZ, P1, !PT ;  /* 0x0000000db9437c10 */ /* 0x000fe20008ffe4ff */
[----:B------:R-:W2:Y:S01]  /*1110*/  LDG.E.64 R60, desc[UR6][R60.64] ;  /* 0x000000063c3c7981 */ /* 0x000ea2000c1e1b00 */
[----:B------:R-:W-:Y:S02]  /*1120*/  SHF.R.U32.HI R183, RZ, 0x1d, R221 ;  /* 0x0000001dffb77819 */ /* 0x000fe400000116dd */
[----:B------:R-:W-:Y:S01]  /*1130*/  IADD3 R72, P1, R184, UR12, RZ ;  /* 0x0000000cb8487c10 */ /* 0x000fe2000ff3e0ff */
[----:B------:R-:W2:Y:S03]  /*1140*/  LDG.E.64 R64, desc[UR6][R64.64] ;  /* 0x0000000640407981 */ /* 0x000ea6000c1e1b00 */
[----:B------:R-:W-:Y:S01]  /*1150*/  IADD3.X R73, R183, UR13, RZ, P1, !PT ;  /* 0x0000000db7497c10 */ /* 0x000fe20008ffe4ff */
[----:B------:R-:W2:Y:S01]  /*1160*/  LDG.E.64 R198, desc[UR6][R198.64] ;  /* 0x00000006c6c67981 */ /* 0x000ea2000c1e1b00 */
[----:B0-----:R-:W-:-:S03]  /*1170*/  IMAD.WIDE R206, R176, 0x4, R206 ;  /* 0x00000004b0ce7825 */ /* 0x001fc600078e02ce */
[----:B------:R-:W2:Y:S04]  /*1180*/  LDG.E.64 R144, desc[UR6][R144.64] ;  /* 0x0000000690907981 */ /* 0x000ea8000c1e1b00 */
[----:B------:R-:W2:Y:S04]  /*1190*/  LDG.E.64 R62, desc[UR6][R62.64] ;  /* 0x000000063e3e7981 */ /* 0x000ea8000c1e1b00 */
[----:B------:R-:W2:Y:S04]  /*11a0*/  LDG.E.64 R66, desc[UR6][R66.64] ;  /* 0x0000000642427981 */ /* 0x000ea8000c1e1b00 */
[----:B------:R-:W2:Y:S04]  /*11b0*/  LDG.E.64 R72, desc[UR6][R72.64] ;  /* 0x0000000648487981 */ /* 0x000ea8000c1e1b00 */
[----:B------:R0:W2:Y:S01]  /*11c0*/  LDG.E R182, desc[UR6][R206.64] ;  /* 0x00000006ceb67981 */ /* 0x0000a2000c1e1900 */
[----:B------:R-:W-:-:S04]  /*11d0*/  ISETP.NE.U32.AND P1, PT, RZ, UR10, PT ;  /* 0x0000000aff007c0c */ /* 0x000fc8000bf25070 */
[----:B------:R-:W-:-:S13]  /*11e0*/  ISETP.NE.AND.EX P1, PT, RZ, UR11, PT, P1 ;  /* 0x0000000bff007c0c */ /* 0x000fda000bf25310 */
[----:B------:R-:W-:-:S04]  /*11f0*/  @P1 LEA R218, P2, R217, UR10, 0x3 ;  /* 0x0000000ad9da1c11 */ /* 0x000fc8000f8418ff */
[----:B------:R-:W-:Y:S02]  /*1200*/  @P1 LEA.HI.X R219, R217, UR11, RZ, 0x3, P2 ;  /* 0x0000000bd9db1c11 */ /* 0x000fe400090f1cff */
[----:B------:R-:W-:Y:S02]  /*1210*/  @P1 LEA R216, P2, R215, UR10, 0x3 ;  /* 0x0000000ad7d81c11 */ /* 0x000fe4000f8418ff */
[----:B------:R-:W-:Y:S01]  /*1220*/  @P1 LEA R214, P4, R213, UR10, 0x3 ;  /* 0x0000000ad5d61c11 */ /* 0x000fe2000f8818ff */
[----:B------:R3:W5:Y:S01]  /*1230*/  @P1 LDG.E.64 R128, desc[UR6][R218.64] ;  /* 0x00000006da801981 */ /* 0x000762000c1e1b00 */
[----:B------:R-:W-:Y:S02]  /*1240*/  @P1 LEA.HI.X R217, R215, UR11, RZ, 0x3, P2 ;  /* 0x0000000bd7d91c11 */ /* 0x000fe400090f1cff */
[----:B------:R-:W-:Y:S02]  /*1250*/  @P1 LEA R212, P2, R211, UR10, 0x3 ;  /* 0x0000000ad3d41c11 */ /* 0x000fe4000f8418ff */
[----:B------:R-:W-:Y:S01]  /*1260*/  @P1 LEA.HI.X R215, R213, UR11, RZ, 0x3, P4 ;  /* 0x0000000bd5d71c11 */ /* 0x000fe2000a0f1cff */
[----:B------:R-:W5:Y:S01]  /*1270*/  @P1 LDG.E.64 R130, desc[UR6][R216.64] ;  /* 0x00000006d8821981 */ /* 0x000f62000c1e1b00 */
[----:B------:R-:W-:-:S02]  /*1280*/  LOP3.LUT P3, RZ, R208, 0xff, RZ, 0xc0, !PT ;  /* 0x000000ffd0ff7812 */ /* 0x000fc4000786c0ff */
[----:B------:R-:W-:Y:S01]  /*1290*/  @P1 LEA R210, P4, R209, UR10, 0x3 ;  /* 0x0000000ad1d21c11 */ /* 0x000fe2000f8818ff */
[----:B------:R-:W5:Y:S01]  /*12a0*/  @P1 LDG.E.64 R132, desc[UR6][R214.64] ;  /* 0x00000006d6841981 */ /* 0x000f62000c1e1b00 */
[----:B------:R-:W-:Y:S02]  /*12b0*/  @P1 LEA.HI.X R213, R211, UR11, RZ, 0x3, P2 ;  /* 0x0000000bd3d51c11 */ /* 0x000fe400090f1cff */
[----:B------:R-:W-:Y:S02]  /*12c0*/  @P1 LEA R208, P2, R181, UR10, 0x3 ;  /* 0x0000000ab5d01c11 */ /* 0x000fe4000f8418ff */
[----:B0-----:R-:W-:Y:S01]  /*12d0*/  @P1 LEA R206, P5, R221, UR10, 0x3 ;  /* 0x0000000addce1c11 */ /* 0x001fe2000f8a18ff */
[----:B------:R-:W5:Y:S01]  /*12e0*/  @P1 LDG.E.64 R134, desc[UR6][R212.64] ;  /* 0x00000006d4861981 */ /* 0x000f62000c1e1b00 */
[----:B------:R-:W-:Y:S02]  /*12f0*/  @P1 LEA.HI.X R211, R209, UR11, RZ, 0x3, P4 ;  /* 0x0000000bd1d31c11 */ /* 0x000fe4000a0f1cff */
[----:B------:R-:W-:-:S02]  /*1300*/  @P1 LEA.HI.X R209, R181, UR11, RZ, 0x3, P2 ;  /* 0x0000000bb5d11c11 */ /* 0x000fc400090f1cff */
[----:B------:R-:W-:Y:S01]  /*1310*/  @P1 LEA.HI.X R207, R221, UR11, RZ, 0x3, P5 ;  /* 0x0000000bddcf1c11 */ /* 0x000fe2000a8f1cff */
[----:B------:R-:W5:Y:S01]  /*1320*/  @P1 LDG.E.64 R136, desc[UR6][R210.64] ;  /* 0x00000006d2881981 */ /* 0x000f62000c1e1b00 */
[----:B------:R-:W-:-:S03]  /*1330*/  ISETP.NE.AND P4, PT, RZ, UR9, PT ;  /* 0x00000009ff007c0c */ /* 0x000fc6000bf85270 */
[----:B------:R0:W5:Y:S04]  /*1340*/  @P1 LDG.E.64 R138, desc[UR6][R208.64] ;  /* 0x00000006d08a1981 */ /* 0x000168000c1e1b00 */
[----:B------:R2:W5:Y:S01]  /*1350*/  @P1 LDG.E.64 R140, desc[UR6][R206.64] ;  /* 0x00000006ce8c1981 */ /* 0x000562000c1e1b00 */
[----:B------:R-:W-:Y:S01]  /*1360*/  IMAD.MOV.U32 R181, RZ, RZ, 0x3f800000 ;  /* 0x3f800000ffb57424 */ /* 0x000fe200078e00ff */
[----:B------:R-:W-:Y:S01]  /*1370*/  UMOV UR4, 0xffffffff ;  /* 0xffffffff00047882 */ /* 0x000fe20000000000 */
[----:B------:R-:W-:Y:S02]  /*1380*/  LOP3.LUT P2, RZ, R0, 0x1f, RZ, 0xc0, !PT ;  /* 0x0000001f00ff7812 */ /* 0x000fe4000784c0ff */
[----:B----4-:R-:W-:Y:S01]  /*1390*/  @P0 SHF.L.U32 R181, R195, 0x10, RZ ;  /* 0x00000010c3b50819 */ /* 0x010fe200000006ff */
[----:B---3--:R-:W-:-:S02]  /*13a0*/  IMAD.MOV.U32 R218, RZ, RZ, R204 ;  /* 0x000000ffffda7224 */ /* 0x008fc400078e00cc */
[----:B------:R-:W-:Y:S01]  /*13b0*/  IMAD.MOV.U32 R232, RZ, RZ, R200 ;  /* 0x000000ffffe87224 */ /* 0x000fe200078e00c8 */
[----:B------:R-:W-:Y:S02]  /*13c0*/  SHF.R.U64 R227, R200, 0x10, R201 ;  /* 0x00000010c8e37819 */ /* 0x000fe400000012c9 */
[----:B------:R-:W-:Y:S01]  /*13d0*/  SHF.R.U64 R241, R56, 0x10, R57 ;  /* 0x0000001038f17819 */ /* 0x000fe20000001239 */
[----:B0-----:R-:W-:Y:S01]  /*13e0*/  IMAD.MOV.U32 R209, RZ, RZ, R196 ;  /* 0x000000ffffd17224 */ /* 0x001fe200078e00c4 */
[----:B------:R-:W-:Y:S02]  /*13f0*/  SHF.R.U64 R231, R196, 0x10, R197 ;  /* 0x00000010c4e77819 */ /* 0x000fe400000012c5 */
[----:B------:R-:W-:Y:S02]  /*1400*/  SHF.L.U32 R245, R58, 0x10, RZ ;  /* 0x000000103af57819 */ /* 0x000fe400000006ff */
[----:B--2---:R-:W-:Y:S02]  /*1410*/  MOV R206, R74 ;  /* 0x0000004a00ce7202 */ /* 0x004fe40000000f00 */
[----:B------:R-:W-:-:S02]  /*1420*/  SHF.R.U64 R200, R74, 0x10, R75 ;  /* 0x000000104ac87819 */ /* 0x000fc4000000124b */
[----:B------:R-:W-:Y:S02]  /*1430*/  MOV R196, R75 ;  /* 0x0000004b00c47202 */ /* 0x000fe40000000f00 */
[----:B------:R-:W-:Y:S02]  /*1440*/  SHF.R.U32.HI R74, RZ, 0x10, R75 ;  /* 0x00000010ff4a7819 */ /* 0x000fe4000001164b */
[----:B------:R-:W-:Y:S02]  /*1450*/  FSEL R222, R222, RZ, !P4 ;  /* 0x000000ffdede7208 */ /* 0x000fe40006000000 */
[C---:B------:R-:W-:Y:S02]  /*1460*/  SHF.R.U64 R75, R60.reuse, 0x10, R61 ;  /* 0x000000103c4b7819 */ /* 0x040fe4000000123d */
[----:B------:R-:W-:Y:S02]  /*1470*/  SHF.L.U32 R215, R60, 0x10, RZ ;  /* 0x000000103cd77819 */ /* 0x000fe400000006ff */
[----:B------:R-:W-:Y:S01]  /*1480*/  SHF.R.U64 R60, R64, 0x10, R65 ;  /* 0x00000010403c7819 */ /* 0x000fe20000001241 */
[----:B------:R-:W-:Y:S01]  /*1490*/  IMAD.U32 R243, R56, 0x10000, RZ ;  /* 0x0001000038f37824 */ /* 0x000fe200078e00ff */
[----:B------:R-:W-:Y:S01]  /*14a0*/  SHF.R.U64 R219, R198, 0x10, R199 ;  /* 0x00000010c6db7819 */ /* 0x000fe200000012c7 */
[----:B------:R-:W-:Y:S01]  /*14b0*/  IMAD.U32 R241, R241, 0x10000, RZ ;  /* 0x00010000f1f17824 */ /* 0x000fe200078e00ff */
[----:B------:R-:W-:Y:S01]  /*14c0*/  MOV R217, R199 ;  /* 0x000000c700d97202 */ /* 0x000fe20000000f00 */
[----:B------:R-:W-:Y:S01]  /*14d0*/  FADD.FTZ R250, -R222, R245 ;  /* 0x000000f5defa7221 */ /* 0x000fe20000010100 */
[----:B------:R-:W-:Y:S01]  /*14e0*/  SHF.R.U32.HI R213, RZ, 0x10, R199 ;  /* 0x00000010ffd57819 */ /* 0x000fe200000116c7 */
[----:B------:R-:W-:Y:S01]  /*14f0*/  IMAD.MOV.U32 R210, RZ, RZ, R198 ;  /* 0x000000ffffd27224 */ /* 0x000fe200078e00c6 */
[----:B------:R-:W-:Y:S01]  /*1500*/  SHF.R.U32.HI R199, RZ, 0x10, R57 ;  /* 0x00000010ffc77819 */ /* 0x000fe20000011639 */
[----:B------:R-:W-:Y:S01]  /*1510*/  IMAD.U32 R75, R75, 0x10000, RZ ;  /* 0x000100004b4b7824 */ /* 0x000fe200078e00ff */
[----:B------:R-:W-:-:S02]  /*1520*/  SHF.L.U32 R245, R60, 0x10, RZ ;  /* 0x000000103cf57819 */ /* 0x000fc400000006ff */
[----:B------:R-:W-:Y:S02]  /*1530*/  MOV R195, R144 ;  /* 0x0000009000c37202 */ /* 0x000fe40000000f00 */
[----:B------:R-:W-:Y:S01]  /*1540*/  SHF.R.U64 R198, R144, 0x10, R145 ;  /* 0x0000001090c67819 */ /* 0x000fe20000001291 */
[----:B------:R-:W-:Y:S01]  /*1550*/  IMAD.U32 R247, R59, 0x10000, RZ ;  /* 0x000100003bf77824 */ /* 0x000fe200078e00ff */
[----:B------:R-:W-:Y:S01]  /*1560*/  SHF.R.U64 R220, R204, 0x10, R205 ;  /* 0x00000010ccdc7819 */ /* 0x000fe200000012cd */
[----:B------:R-:W-:Y:S01]  /*1570*/  IMAD.U32 R223, R62, 0x10000, RZ ;  /* 0x000100003edf7824 */ /* 0x000fe200078e00ff */
[----:B------:R-:W-:Y:S01]  /*1580*/  SHF.R.U64 R239, R202, 0x10, R203 ;  /* 0x00000010caef7819 */ /* 0x000fe200000012cb */
[C---:B------:R-:W-:Y:S01]  /*1590*/  FADD.FTZ R243, -R222.reuse, R243 ;  /* 0x000000f3def37221 */ /* 0x040fe20000010100 */
[----:B------:R-:W-:Y:S01]  /*15a0*/  MOV R237, R203 ;  /* 0x000000cb00ed7202 */ /* 0x000fe20000000f00 */
[----:B------:R-:W-:Y:S01]  /*15b0*/  FADD.FTZ R241, -R222, R241 ;  /* 0x000000f1def17221 */ /* 0x000fe20000010100 */
[----:B------:R-:W-:-:S02]  /*15c0*/  SHF.R.U32.HI R235, RZ, 0x10, R203 ;  /* 0x00000010ffeb7819 */ /* 0x000fc400000116cb */
[----:B------:R-:W-:Y:S02]  /*15d0*/  MOV R233, R197 ;  /* 0x000000c500e97202 */ /* 0x000fe40000000f00 */
[----:B------:R-:W-:Y:S02]  /*15e0*/  SHF.R.U32.HI R208, RZ, 0x10, R197 ;  /* 0x00000010ffd07819 */ /* 0x000fe400000116c5 */
[----:B------:R-:W-:Y:S02]  /*15f0*/  SHF.L.U32 R229, R57, 0x10, RZ ;  /* 0x0000001039e57819 */ /* 0x000fe400000006ff */
[----:B------:R-:W-:Y:S01]  /*1600*/  SHF.R.U32.HI R144, RZ, 0x10, R59 ;  /* 0x00000010ff907819 */ /* 0x000fe2000001163b */
[----:B------:R-:W-:Y:S01]  /*1610*/  FADD.FTZ R234, -R222, R75 ;  /* 0x0000004bdeea7221 */ /* 0x000fe20000010100 */
[----:B------:R-:W-:Y:S02]  /*1620*/  MOV R221, R205 ;  /* 0x000000cd00dd7202 */ /* 0x000fe40000000f00 */
[----:B------:R-:W-:-:S02]  /*1630*/  SHF.R.U32.HI R216, RZ, 0x10, R205 ;  /* 0x00000010ffd87819 */ /* 0x000fc400000116cd */
[----:B------:R-:W-:Y:S02]  /*1640*/  SHF.R.U64 R197, R58, 0x10, R59 ;  /* 0x000000103ac57819 */ /* 0x000fe4000000123b */
[----:B------:R-:W-:Y:S02]  /*1650*/  SHF.R.U64 R57, R62, 0x10, R63 ;  /* 0x000000103e397819 */ /* 0x000fe4000000123f */
[----:B------:R-:W-:Y:S02]  /*1660*/  SHF.L.U32 R203, R63, 0x10, RZ ;  /* 0x000000103fcb7819 */ /* 0x000fe400000006ff */
[----:B------:R-:W-:Y:S01]  /*1670*/  SHF.L.U32 R218, R218, 0x10, RZ ;  /* 0x00000010dada7819 */ /* 0x000fe200000006ff */
[----:B------:R-:W-:Y:S01]  /*1680*/  FADD.FTZ R75, -R222, R245 ;  /* 0x000000f5de4b7221 */ /* 0x000fe20000010100 */
[----:B------:R-:W-:Y:S02]  /*1690*/  SHF.L.U32 R211, R64, 0x10, RZ ;  /* 0x0000001040d37819 */ /* 0x000fe400000006ff */
[----:B------:R-:W-:-:S02]  /*16a0*/  SHF.R.U64 R62, R66, 0x10, R67 ;  /* 0x00000010423e7819 */ /* 0x000fc40000001243 */
[----:B------:R-:W-:Y:S02]  /*16b0*/  SHF.L.U32 R205, R66, 0x10, RZ ;  /* 0x0000001042cd7819 */ /* 0x000fe400000006ff */
[----:B------:R-:W-:Y:S01]  /*16c0*/  SHF.L.U32 R59, R199, 0x10, RZ ;  /* 0x00000010c73b7819 */ /* 0x000fe200000006ff */
[----:B------:R-:W-:Y:S01]  /*16d0*/  IMAD.U32 R199, R73, 0x10000, RZ ;  /* 0x0001000049c77824 */ /* 0x000fe200078e00ff */
[--C-:B------:R-:W-:Y:S02]  /*16e0*/  SHF.R.U64 R64, R72, 0x10, R73.reuse ;  /* 0x0000001048407819 */ /* 0x100fe40000001249 */
[----:B------:R-:W-:Y:S01]  /*16f0*/  SHF.R.U32.HI R66, RZ, 0x10, R73 ;  /* 0x00000010ff427819 */ /* 0x000fe20000011649 */
[----:B------:R-:W-:Y:S01]  /*1700*/  FMUL.FTZ R244, R182, R241 ;  /* 0x000000f1b6f47220 */ /* 0x000fe20000410000 */
[----:B------:R-:W-:Y:S01]  /*1710*/  SHF.L.U32 R73, R144, 0x10, RZ ;  /* 0x0000001090497819 */ /* 0x000fe200000006ff */
[----:B------:R-:W-:Y:S01]  /*1720*/  FMUL.FTZ R144, R182, R243 ;  /* 0x000000f3b6907220 */ /* 0x000fe20000410000 */
[----:B------:R-:W-:Y:S01]  /*1730*/  SHF.L.U32 R245, R220, 0x10, RZ ;  /* 0x00000010dcf57819 */ /* 0x000fe200000006ff */
[----:B------:R-:W-:Y:S01]  /*1740*/  FADD.FTZ R203, -R222, R203 ;  /* 0x000000cbdecb7221 */ /* 0x000fe20000010100 */
[----:B------:R-:W-:Y:S01]  /*1750*/  SHF.R.U32.HI R58, RZ, 0x10, R63 ;  /* 0x00000010ff3a7819 */ /* 0x000fe2000001163f */
[----:B------:R-:W-:Y:S01]  /*1760*/  FMUL.FTZ R243, R175, R218 ;  /* 0x000000daaff37220 */ /* 0x000fe20000410000 */
[----:B------:R-:W-:-:S02]  /*1770*/  SHF.R.U32.HI R56, RZ, 0x10, R61 ;  /* 0x00000010ff387819 */ /* 0x000fc4000001163d */
[----:B------:R-:W-:Y:S02]  /*1780*/  SHF.L.U32 R251, R61, 0x10, RZ ;  /* 0x000000103dfb7819 */ /* 0x000fe400000006ff */
[----:B------:R-:W-:Y:S02]  /*1790*/  SHF.R.U32.HI R63, RZ, 0x10, R67 ;  /* 0x00000010ff3f7819 */ /* 0x000fe40000011643 */
[----:B------:R-:W-:Y:S01]  /*17a0*/  SHF.L.U32 R207, R67, 0x10, RZ ;  /* 0x0000001043cf7819 */ /* 0x000fe200000006ff */
[----:B------:R-:W-:Y:S01]  /*17b0*/  IMAD.MOV.U32 R214, RZ, RZ, R202 ;  /* 0x000000ffffd67224 */ /* 0x000fe200078e00ca */
[----:B------:R-:W-:Y:S01]  /*17c0*/  SHF.R.U32.HI R61, RZ, 0x10, R65 ;  /* 0x00000010ff3d7819 */ /* 0x000fe20000011641 */
[----:B------:R-:W-:Y:S01]  /*17d0*/  FADD.FTZ R240, -R222, R247 ;  /* 0x000000f7def07221 */ /* 0x000fe20000010100 */
[----:B------:R-:W-:Y:S01]  /*17e0*/  SHF.L.U32 R67, R197, 0x10, RZ ;  /* 0x00000010c5437819 */ /* 0x000fe200000006ff */
[--C-:B------:R-:W-:Y:S01]  /*17f0*/  IMAD.MOV.U32 R202, RZ, RZ, R145.reuse ;  /* 0x000000ffffca7224 */ /* 0x100fe200078e0091 */
[----:B------:R-:W-:Y:S01]  /*1800*/  SHF.R.U32.HI R204, RZ, 0x10, R145 ;  /* 0x00000010ffcc7819 */ /* 0x000fe20000011691 */
[----:B------:R-:W-:-:S02]  /*1810*/  IMAD.U32 R247, R62, 0x10000, RZ ;  /* 0x000100003ef77824 */ /* 0x000fc400078e00ff */
[----:B------:R-:W-:Y:S01]  /*1820*/  FADD.FTZ R98, R245, R98 ;  /* 0x00000062f5627221 */ /* 0x000fe20000010000 */
[-C--:B------:R-:W-:Y:S01]  /*1830*/  FFMA.FTZ R99, R244, R245.reuse, R99 ;  /* 0x000000f5f4637223 */ /* 0x080fe20000010063 */
[----:B------:R-:W-:Y:S02]  /*1840*/  IMAD.U32 R145, R65, 0x10000, RZ ;  /* 0x0001000041917824 */ /* 0x000fe400078e00ff */
[----:B------:R-:W-:Y:S01]  /*1850*/  FMUL.FTZ R245, R146, R245 ;  /* 0x000000f592f57220 */ /* 0x000fe20000410000 */
[----:B------:R-:W-:Y:S02]  /*1860*/  IMAD.U32 R221, R221, 0x10000, RZ ;  /* 0x00010000dddd7824 */ /* 0x000fe400078e00ff */
[----:B------:R-:W-:Y:S01]  /*1870*/  FADD.FTZ R62, RZ, R243 ;  /* 0x000000f3ff3e7221 */ /* 0x000fe20000010000 */
[----:B------:R-:W-:Y:S01]  /*1880*/  FMUL.FTZ R220, R182, R203 ;  /* 0x000000cbb6dc7220 */ /* 0x000fe20000410000 */
[----:B------:R-:W-:Y:S01]  /*1890*/  FADD.FTZ R65, -R222, R229 ;  /* 0x000000e5de417221 */ /* 0x000fe20000010100 */
[----:B------:R-:W-:Y:S01]  /*18a0*/  SHF.L.U32 R61, R61, 0x10, RZ ;  /* 0x000000103d3d7819 */ /* 0x000fe200000006ff */
[----:B------:R-:W-:Y:S01]  /*18b0*/  FFMA.FTZ R203, R144, R243, RZ ;  /* 0x000000f390cb7223 */ /* 0x000fe200000100ff */
[----:B------:R-:W-:Y:S01]  /*18c0*/  SHF.L.U32 R249, R64, 0x10, RZ ;  /* 0x0000001040f97819 */ /* 0x000fe200000006ff */
[C---:B------:R-:W-:Y:S01]  /*18d0*/  FADD.FTZ R242, -R222.reuse, R67 ;  /* 0x00000043def27221 */ /* 0x040fe20000010100 */
[----:B------:R-:W-:Y:S01]  /*18e0*/  FADD.FTZ R67, -R222, R247 ;  /* 0x000000f7de437221 */ /* 0x000fe20000010100 */
[----:B------:R-:W-:Y:S01]  /*18f0*/  SHF.L.U32 R216, R216, 0x10, RZ ;  /* 0x00000010d8d87819 */ /* 0x000fe200000006ff */
[----:B------:R-:W-:-:S02]  /*1900*/  IMAD.U32 R197, R58, 0x10000, RZ ;  /* 0x000100003ac57824 */ /* 0x000fc400078e00ff */
[----:B------:R-:W-:Y:S01]  /*1910*/  FMUL.FTZ R247, R174, R221 ;  /* 0x000000ddaef77220 */ /* 0x000fe20000410000 */
[----:B------:R-:W-:Y:S01]  /*1920*/  FADD.FTZ R62, R62, R245 ;  /* 0x000000f53e3e7221 */ /* 0x000fe20000010000 */
[C---:B------:R-:W-:Y:S01]  /*1930*/  FADD.FTZ R59, -R222.reuse, R59 ;  /* 0x0000003bde3b7221 */ /* 0x040fe20000010100 */
[----:B------:R-:W-:Y:S01]  /*1940*/  FADD.FTZ R238, -R222, R73 ;  /* 0x00000049deee7221 */ /* 0x000fe20000010100 */
[----:B------:R-:W-:Y:S01]  /*1950*/  FMUL.FTZ R246, R182, R65 ;  /* 0x00000041b6f67220 */ /* 0x000fe20000410000 */
[----:B------:R-:W-:Y:S01]  /*1960*/  FFMA.FTZ R203, R244, R245, R203 ;  /* 0x000000f5f4cb7223 */ /* 0x000fe200000100cb */
[----:B------:R-:W-:Y:S01]  /*1970*/  FADD.FTZ R73, -R222, R61 ;  /* 0x0000003dde497221 */ /* 0x000fe20000010100 */
[----:B------:R-:W-:Y:S01]  /*1980*/  SHF.L.U32 R241, R214, 0x10, RZ ;  /* 0x00000010d6f17819 */ /* 0x000fe200000006ff */
[----:B------:R-:W-:Y:S01]  /*1990*/  FADD.FTZ R61, -R222, R249 ;  /* 0x000000f9de3d7221 */ /* 0x000fe20000010100 */
[----:B------:R-:W-:Y:S01]  /*19a0*/  FMUL.FTZ R250, R182, R250 ;  /* 0x000000fab6fa7220 */ /* 0x000fe20000410000 */
[----:B------:R-:W-:Y:S01]  /*19b0*/  FADD.FTZ R197, -R222, R197 ;  /* 0x000000c5dec57221 */ /* 0x000fe20000010100 */
[----:B------:R-:W-:Y:S01]  /*19c0*/  FMUL.FTZ R249, R127, R216 ;  /* 0x000000d87ff97220 */ /* 0x000fe20000410000 */
[----:B------:R-:W-:Y:S01]  /*19d0*/  FADD.FTZ R62, R62, R247 ;  /* 0x000000f73e3e7221 */ /* 0x000fe20000010000 */
[----:B------:R-:W-:Y:S01]  /*19e0*/  FMUL.FTZ R248, R182, R59 ;  /* 0x0000003bb6f87220 */ /* 0x000fe20000410000 */
[----:B------:R-:W-:Y:S01]  /*19f0*/  FFMA.FTZ R203, R246, R247, R203 ;  /* 0x000000f7f6cb7223 */ /* 0x000fe200000100cb */
[----:B------:R-:W-:Y:S01]  /*1a00*/  FADD.FTZ R100, R218, R100 ;  /* 0x00000064da647221 */ /* 0x000fe20000010000 */
[----:B------:R-:W-:Y:S01]  /*1a10*/  FFMA.FTZ R147, R144, R218, R147 ;  /* 0x000000da90937223 */ /* 0x000fe20000010093 */
[----:B------:R-:W-:-:S02]  /*1a20*/  IMAD.U32 R239, R239, 0x10000, RZ ;  /* 0x00010000efef7824 */ /* 0x000fc400078e00ff */
[----:B------:R-:W-:Y:S01]  /*1a30*/  FADD.FTZ R76, R241, R76 ;  /* 0x0000004cf14c7221 */ /* 0x000fe20000010000 */
[-C--:B------:R-:W-:Y:S01]  /*1a40*/  FFMA.FTZ R93, R250, R241.reuse, R93 ;  /* 0x000000f1fa5d7223 */ /* 0x080fe2000001005d */
[C---:B------:R-:W-:Y:S01]  /*1a50*/  FMUL.FTZ R242, R182.reuse, R242 ;  /* 0x000000f2b6f27220 */ /* 0x040fe20000410000 */
[----:B------:R-:W-:Y:S01]  /*1a60*/  FMUL.FTZ R241, R173, R241 ;  /* 0x000000f1adf17220 */ /* 0x000fe20000410000 */
[----:B------:R-:W-:Y:S01]  /*1a70*/  FMUL.FTZ R218, R182, R197 ;  /* 0x000000c5b6da7220 */ /* 0x000fe20000410000 */
[----:B------:R-:W-:Y:S01]  /*1a80*/  FADD.FTZ R62, R62, R249 ;  /* 0x000000f93e3e7221 */ /* 0x000fe20000010000 */
[----:B------:R-:W-:Y:S01]  /*1a90*/  FFMA.FTZ R197, R248, R249, R203 ;  /* 0x000000f9f8c57223 */ /* 0x000fe200000100cb */
[----:B------:R-:W-:Y:S01]  /*1aa0*/  SHF.L.U32 R237, R237, 0x10, RZ ;  /* 0x00000010eded7819 */ /* 0x000fe200000006ff */
[----:B------:R-:W-:Y:S01]  /*1ab0*/  FADD.FTZ R77, R239, R77 ;  /* 0x0000004def4d7221 */ /* 0x000fe20000010000 */
[----:B------:R-:W-:Y:S01]  /*1ac0*/  FMUL.FTZ R240, R182, R240 ;  /* 0x000000f0b6f07220 */ /* 0x000fe20000410000 */
[-C--:B------:R-:W-:Y:S01]  /*1ad0*/  FFMA.FTZ R92, R242, R239.reuse, R92 ;  /* 0x000000eff25c7223 */ /* 0x080fe2000001005c */
[----:B------:R-:W-:Y:S01]  /*1ae0*/  FMUL.FTZ R239, R126, R239 ;  /* 0x000000ef7eef7220 */ /* 0x000fe20000410000 */
[----:B------:R-:W-:Y:S01]  /*1af0*/  FADD.FTZ R62, R62, R241 ;  /* 0x000000f13e3e7221 */ /* 0x000fe20000010000 */
[----:B------:R-:W-:Y:S01]  /*1b00*/  FFMA.FTZ R197, R250, R241, R197 ;  /* 0x000000f1fac57223 */ /* 0x000fe200000100c5 */
[----:B------:R-:W-:Y:S01]  /*1b10*/  SHF.L.U32 R235, R235, 0x10, RZ ;  /* 0x00000010ebeb7819 */ /* 0x000fe200000006ff */
[----:B------:R-:W-:Y:S01]  /*1b20*/  FADD.FTZ R236, -R222, R215 ;  /* 0x000000d7deec7221 */ /* 0x000fe20000010100 */
[----:B------:R-:W-:Y:S01]  /*1b30*/  FADD.FTZ R78, R237, R78 ;  /* 0x0000004eed4e7221 */ /* 0x000fe20000010000 */
[-C--:B------:R-:W-:Y:S01]  /*1b40*/  FFMA.FTZ R91, R240, R237.reuse, R91 ;  /* 0x000000edf05b7223 */ /* 0x080fe2000001005b */
[----:B------:R-:W-:Y:S01]  /*1b50*/  FMUL.FTZ R238, R182, R238 ;  /* 0x000000eeb6ee7220 */ /* 0x000fe20000410000 */
[----:B------:R-:W-:Y:S01]  /*1b60*/  FMUL.FTZ R237, R172, R237 ;  /* 0x000000edaced7220 */ /* 0x000fe20000410000 */
[----:B------:R-:W-:Y:S01]  /*1b70*/  FADD.FTZ R62, R62, R239 ;  /* 0x000000ef3e3e7221 */ /* 0x000fe20000010000 */
[----:B------:R-:W-:Y:S01]  /*1b80*/  FFMA.FTZ R197, R242, R239, R197 ;  /* 0x000000eff2c57223 */ /* 0x000fe200000100c5 */
[----:B------:R-:W-:-:S02]  /*1b90*/  IMAD.U32 R232, R232, 0x10000, RZ ;  /* 0x00010000e8e87824 */ /* 0x000fc400078e00ff */
[----:B------:R-:W-:Y:S01]  /*1ba0*/  FADD.FTZ R79, R235, R79 ;  /* 0x0000004feb4f7221 */ /* 0x000fe20000010000 */
[----:B------:R-:W-:Y:S01]  /*1bb0*/  FMUL.FTZ R236, R182, R236 ;  /* 0x000000ecb6ec7220 */ /* 0x000fe20000410000 */
[-C--:B------:R-:W-:Y:S01]  /*1bc0*/  FFMA.FTZ R90, R238, R235.reuse, R90 ;  /* 0x000000ebee5a7223 */ /* 0x080fe2000001005a */
[----:B------:R-:W-:Y:S01]  /*1bd0*/  FMUL.FTZ R235, R125, R235 ;  /* 0x000000eb7deb7220 */ /* 0x000fe20000410000 */
[----:B------:R-:W-:Y:S01]  /*1be0*/  FADD.FTZ R62, R62, R237 ;  /* 0x000000ed3e3e7221 */ /* 0x000fe20000010000 */
[----:B------:R-:W-:Y:S01]  /*1bf0*/  FFMA.FTZ R197, R240, R237, R197 ;  /* 0x000000edf0c57223 */ /* 0x000fe200000100c5 */
[----:B------:R-:W-:Y:S01]  /*1c00*/  FADD.FTZ R94, R216, R94 ;  /* 0x0000005ed85e7221 */ /* 0x000fe20000010000 */
[----:B------:R-:W-:Y:S01]  /*1c10*/  FFMA.FTZ R95, R248, R216, R95 ;  /* 0x000000d8f85f7223 */ /* 0x000fe2000001005f */
[----:B------:R-:W-:Y:S01]  /*1c20*/  MOV R225, R201 ;  /* 0x000000c900e17202 */ /* 0x000fe20000000f00 */
[----:B------:R-:W-:Y:S01]  /*1c30*/  FADD.FTZ R80, R232, R80 ;  /* 0x00000050e8507221 */ /* 0x000fe20000010000 */
[----:B------:R-:W-:Y:S01]  /*1c40*/  SHF.L.U32 R227, R227, 0x10, RZ ;  /* 0x00000010e3e37819 */ /* 0x000fe200000006ff */
[----:B------:R-:W-:Y:S01]  /*1c50*/  FFMA.FTZ R89, R236, R232, R89 ;  /* 0x000000e8ec597223 */ /* 0x000fe20000010059 */
[----:B------:R-:W-:Y:S01]  /*1c60*/  FMUL.FTZ R216, R182, R75 ;  /* 0x0000004bb6d87220 */ /* 0x000fe20000410000 */
[----:B------:R-:W-:Y:S01]  /*1c70*/  FADD.FTZ R251, -R222, R251 ;  /* 0x000000fbdefb7221 */ /* 0x000fe20000010100 */
[----:B------:R-:W-:Y:S01]  /*1c80*/  FMUL.FTZ R234, R182, R234 ;  /* 0x000000eab6ea7220 */ /* 0x000fe20000410000 */
[----:B------:R-:W-:Y:S01]  /*1c90*/  FMUL.FTZ R232, R171, R232 ;  /* 0x000000e8abe87220 */ /* 0x000fe20000410000 */
[----:B------:R-:W-:Y:S01]  /*1ca0*/  FADD.FTZ R75, R62, R235 ;  /* 0x000000eb3e4b7221 */ /* 0x000fe20000010000 */
[----:B------:R-:W-:Y:S01]  /*1cb0*/  FFMA.FTZ R197, R238, R235, R197 ;  /* 0x000000ebeec57223 */ /* 0x000fe200000100c5 */
[----:B------:R-:W-:Y:S01]  /*1cc0*/  SHF.L.U32 R225, R225, 0x10, RZ ;  /* 0x00000010e1e17819 */ /* 0x000fe200000006ff */
[----:B------:R-:W-:Y:S01]  /*1cd0*/  FADD.FTZ R81, R227, R81 ;  /* 0x00000051e3517221 */ /* 0x000fe20000010000 */
[----:B------:R-:W-:Y:S01]  /*1ce0*/  SHF.R.U32.HI R212, RZ, 0x10, R201 ;  /* 0x00000010ffd47819 */ /* 0x000fe200000116c9 */
[----:B------:R-:W-:Y:S01]  /*1cf0*/  FMUL.FTZ R230, R182, R251 ;  /* 0x000000fbb6e67220 */ /* 0x000fe20000410000 */
[----:B------:R-:W-:Y:S01]  /*1d00*/  SHF.L.U32 R229, R56, 0x10, RZ ;  /* 0x0000001038e57819 */ /* 0x000fe200000006ff */
[-C--:B------:R-:W-:Y:S01]  /*1d10*/  FFMA.FTZ R88, R234, R227.reuse, R88 ;  /* 0x000000e3ea587223 */ /* 0x080fe20000010058 */
[----:B------:R-:W-:Y:S01]  /*1d20*/  FADD.FTZ R62, R75, R232 ;  /* 0x000000e84b3e7221 */ /* 0x000fe20000010000 */
[----:B------:R-:W-:Y:S01]  /*1d30*/  FMUL.FTZ R227, R124, R227 ;  /* 0x000000e37ce37220 */ /* 0x000fe20000410000 */
[----:B------:R-:W-:Y:S01]  /*1d40*/  FFMA.FTZ R75, R236, R232, R197 ;  /* 0x000000e8ec4b7223 */ /* 0x000fe200000100c5 */
[----:B------:R-:W-:Y:S01]  /*1d50*/  SHF.L.U32 R57, R57, 0x10, RZ ;  /* 0x0000001039397819 */ /* 0x000fe200000006ff */
[----:B------:R-:W-:Y:S01]  /*1d60*/  FADD.FTZ R223, -R222, R223 ;  /* 0x000000dfdedf7221 */ /* 0x000fe20000010100 */
[----:B------:R-:W-:Y:S01]  /*1d70*/  FADD.FTZ R82, R225, R82 ;  /* 0x00000052e1527221 */ /* 0x000fe20000010000 */
[----:B------:R-:W-:Y:S01]  /*1d80*/  FFMA.FTZ R87, R230, R225, R87 ;  /* 0x000000e1e6577223 */ /* 0x000fe20000010057 */
[----:B------:R-:W-:Y:S01]  /*1d90*/  FADD.FTZ R229, -R222, R229 ;  /* 0x000000e5dee57221 */ /* 0x000fe20000010100 */
[----:B------:R-:W-:-:S02]  /*1da0*/  IMAD.U32 R64, R212, 0x10000, RZ ;  /* 0x00010000d4407824 */ /* 0x000fc400078e00ff */
[----:B------:R-:W-:Y:S01]  /*1db0*/  FMUL.FTZ R225, R170, R225 ;  /* 0x000000e1aae17220 */ /* 0x000fe20000410000 */
[----:B------:R-:W-:Y:S01]  /*1dc0*/  FADD.FTZ R62, R62, R227 ;  /* 0x000000e33e3e7221 */ /* 0x000fe20000010000 */
[----:B------:R-:W-:Y:S01]  /*1dd0*/  FFMA.FTZ R75, R234, R227, R75 ;  /* 0x000000e3ea4b7223 */ /* 0x000fe2000001004b */
[----:B------:R-:W-:Y:S01]  /*1de0*/  SHF.L.U32 R201, R72, 0x10, RZ ;  /* 0x0000001048c97819 */ /* 0x000fe200000006ff */
[----:B------:R-:W-:Y:S01]  /*1df0*/  FADD.FTZ R96, R221, R96 ;  /* 0x00000060dd607221 */ /* 0x000fe20000010000 */
[----:B------:R-:W-:Y:S01]  /*1e00*/  SHF.L.U32 R63, R63, 0x10, RZ ;  /* 0x000000103f3f7819 */ /* 0x000fe200000006ff */
[----:B------:R-:W-:Y:S01]  /*1e10*/  FFMA.FTZ R97, R246, R221, R97 ;  /* 0x000000ddf6617223 */ /* 0x000fe20000010061 */
[----:B------:R-:W-:Y:S01]  /*1e20*/  IMAD.U32 R66, R66, 0x10000, RZ ;  /* 0x0001000042427824 */ /* 0x000fe200078e00ff */
[----:B------:R-:W-:Y:S01]  /*1e30*/  SHF.L.U32 R221, R210, 0x10, RZ ;  /* 0x00000010d2dd7819 */ /* 0x000fe200000006ff */
[----:B------:R-:W-:Y:S01]  /*1e40*/  FADD.FTZ R215, -R222, R57 ;  /* 0x00000039ded77221 */ /* 0x000fe20000010100 */
[----:B------:R-:W-:Y:S01]  /*1e50*/  SHF.L.U32 R60, R208, 0x10, RZ ;  /* 0x00000010d03c7819 */ /* 0x000fe200000006ff */
[C---:B------:R-:W-:Y:S01]  /*1e60*/  FMUL.FTZ R224, R182.reuse, R223 ;  /* 0x000000dfb6e07220 */ /* 0x040fe20000410000 */
[C---:B------:R-:W-:Y:S01]  /*1e70*/  FMUL.FTZ R214, R182.reuse, R73 ;  /* 0x00000049b6d67220 */ /* 0x040fe20000410000 */
[----:B------:R-:W-:Y:S01]  /*1e80*/  FMUL.FTZ R226, R182, R229 ;  /* 0x000000e5b6e27220 */ /* 0x000fe20000410000 */
[----:B------:R-:W-:Y:S01]  /*1e90*/  FMUL.FTZ R223, R123, R64 ;  /* 0x000000407bdf7220 */ /* 0x000fe20000410000 */
[----:B------:R-:W-:Y:S01]  /*1ea0*/  FADD.FTZ R62, R62, R225 ;  /* 0x000000e13e3e7221 */ /* 0x000fe20000010000 */
[----:B------:R-:W-:Y:S01]  /*1eb0*/  FFMA.FTZ R75, R230, R225, R75 ;  /* 0x000000e1e64b7223 */ /* 0x000fe2000001004b */
[C---:B------:R-:W-:Y:S01]  /*1ec0*/  FADD.FTZ R211, -R222.reuse, R211 ;  /* 0x000000d3ded37221 */ /* 0x040fe20000010100 */
[C---:B------:R-:W-:Y:S01]  /*1ed0*/  FADD.FTZ R145, -R222.reuse, R145 ;  /* 0x00000091de917221 */ /* 0x040fe20000010100 */
[C---:B------:R-:W-:Y:S01]  /*1ee0*/  FADD.FTZ R205, -R222.reuse, R205 ;  /* 0x000000cddecd7221 */ /* 0x040fe20000010100 */
[C---:B------:R-:W-:Y:S01]  /*1ef0*/  FADD.FTZ R207, -R222.reuse, R207 ;  /* 0x000000cfdecf7221 */ /* 0x040fe20000010100 */
[C---:B------:R-:W-:Y:S01]  /*1f00*/  FADD.FTZ R201, -R222.reuse, R201 ;  /* 0x000000c9dec97221 */ /* 0x040fe20000010100 */
[C---:B------:R-:W-:Y:S01]  /*1f10*/  FADD.FTZ R199, -R222.reuse, R199 ;  /* 0x000000c7dec77221 */ /* 0x040fe20000010100 */
[C---:B------:R-:W-:Y:S01]  /*1f20*/  FADD.FTZ R63, -R222.reuse, R63 ;  /* 0x0000003fde3f7221 */ /* 0x040fe20000010100 */
[----:B------:R-:W-:Y:S01]  /*1f30*/  FADD.FTZ R57, -R222, R66 ;  /* 0x00000042de397221 */ /* 0x000fe20000010100 */
[----:B------:R-:W-:Y:S01]  /*1f40*/  SHF.L.U32 R219, R219, 0x10, RZ ;  /* 0x00000010dbdb7819 */ /* 0x000fe200000006ff */
[----:B------:R-:W-:Y:S01]  /*1f50*/  FADD.FTZ R84, R221, R84 ;  /* 0x00000054dd547221 */ /* 0x000fe20000010000 */
[----:B------:R-:W-:Y:S01]  /*1f60*/  FFMA.FTZ R68, R224, R221, R68 ;  /* 0x000000dde0447223 */ /* 0x000fe20000010044 */
[----:B------:R-:W-:Y:S01]  /*1f70*/  FMUL.FTZ R222, R182, R215 ;  /* 0x000000d7b6de7220 */ /* 0x000fe20000410000 */
        /* <DEDUP_REMOVED lines=8> */
[-C--:B------:R-:W-:Y:S01]  /*2000*/  FFMA.FTZ R69, R222, R219.reuse, R69 ;  /* 0x000000dbde457223 */ /* 0x080fe20000010045 */
[----:B------:R-:W-:Y:S01]  /*2010*/  FMUL.FTZ R219, R122, R219 ;  /* 0x000000db7adb7220 */ /* 0x000fe20000410000 */
[----:B------:R-:W-:Y:S01]  /*2020*/  FADD.FTZ R60, R60, R221 ;  /* 0x000000dd3c3c7221 */ /* 0x000fe20000010000 */
[----:B------:R-:W-:Y:S01]  /*2030*/  FFMA.FTZ R73, R224, R221, R73 ;  /* 0x000000dde0497223 */ /* 0x000fe20000010049 */
[----:B------:R-:W-:Y:S01]  /*2040*/  SHF.L.U32 R213, R213, 0x10, RZ ;  /* 0x00000010d5d57819 */ /* 0x000fe200000006ff */
[----:B------:R-:W-:Y:S01]  /*2050*/  FADD.FTZ R86, R217, R86 ;  /* 0x00000056d9567221 */ /* 0x000fe20000010000 */
[-C--:B------:R-:W-:Y:S01]  /*2060*/  FFMA.FTZ R70, R220, R217.reuse, R70 ;  /* 0x000000d9dc467223 */ /* 0x080fe20000010046 */
        /* <DEDUP_REMOVED lines=10> */
[----:B------:R-:W-:Y:S01]  /*2110*/  SHF.L.U32 R65, R202, 0x10, RZ ;  /* 0x00000010ca417819 */ /* 0x000fe200000006ff */
[----:B------:R-:W-:-:S02]  /*2120*/  IMAD.U32 R231, R231, 0x10000, RZ ;  /* 0x00010000e7e77824 */ /* 0x000fc400078e00ff */
[----:B------:R-:W-:Y:S01]  /*2130*/  FADD.FTZ R40, R209, R40 ;  /* 0x00000028d1287221 */ /* 0x000fe20000010000 */
        /* <DEDUP_REMOVED lines=15> */
[----:B------:R-:W-:Y:S01]  /*2230*/  FADD.FTZ R38, R233, R38 ;  /* 0x00000026e9267221 */ /* 0x000fe20000010000 */
[-C--:B------:R-:W-:Y:S01]  /*2240*/  FFMA.FTZ R50, R145, R233.reuse, R50 ;  /* 0x000000e991327223 */ /* 0x080fe20000010032 */
[----:B------:R-:W-:Y:S01]  /*2250*/  FMUL.FTZ R233, R166, R233 ;  /* 0x000000e9a6e97220 */ /* 0x000fe20000410000 */
[----:B------:R-:W-:Y:S01]  /*2260*/  FADD.FTZ R60, R60, R231 ;  /* 0x000000e73c3c7221 */ /* 0x000fe20000010000 */
[----:B------:R-:W-:Y:S01]  /*2270*/  FFMA.FTZ R62, R216, R231, R65 ;  /* 0x000000e7d83e7223 */ /* 0x000fe20000010041 */
[----:B------:R-:W-:-:S02]  /*2280*/  IMAD.U32 R59, R196, 0x10000, RZ ;  /* 0x00010000c43b7824 */ /* 0x000fc400078e00ff */
[C---:B------:R-:W-:Y:S01]  /*2290*/  FMUL.FTZ R205, R182.reuse, R205 ;  /* 0x000000cdb6cd7220 */ /* 0x040fe20000410000 */
[----:B------:R-:W-:Y:S02]  /*22a0*/  IMAD.U32 R195, R195, 0x10000, RZ ;  /* 0x00010000c3c37824 */ /* 0x000fe400078e00ff */
[----:B------:R-:W-:Y:S01]  /*22b0*/  FMUL.FTZ R196, R182, R63 ;  /* 0x0000003fb6c47220 */ /* 0x000fe20000410000 */
[----:B------:R-:W-:Y:S02]  /*22c0*/  IMAD.U32 R58, R204, 0x10000, RZ ;  /* 0x00010000cc3a7824 */ /* 0x000fe400078e00ff */
        /* <DEDUP_REMOVED lines=17> */
[----:B------:R-:W-:-:S02]  /*23e0*/  SHF.L.U32 R206, R206, 0x10, RZ ;  /* 0x00000010cece7819 */ /* 0x000fc400000006ff */
[----:B------:R-:W-:Y:S01]  /*23f0*/  FADD.FTZ R63, R63, R198 ;  /* 0x000000c63f3f7221 */ /* 0x000fe20000010000 */
[----:B------:R-:W-:Y:S01]  /*2400*/  FFMA.FTZ R58, R210, R198, R65 ;  /* 0x000000c6d23a7223 */ /* 0x000fe20000010041 */
[C---:B------:R-:W-:Y:S01]  /*2410*/  FMUL.FTZ R201, R182.reuse, R201 ;  /* 0x000000c9b6c97220 */ /* 0x040fe20000410000 */
[----:B------:R-:W-:Y:S01]  /*2420*/  FMUL.FTZ R202, R182, R61 ;  /* 0x0000003db6ca7220 */ /* 0x000fe20000410000 */
[----:B------:R-:W-:Y:S01]  /*2430*/  FADD.FTZ R60, R63, R212 ;  /* 0x000000d43f3c7221 */ /* 0x000fe20000010000 */
[----:B------:R-:W-:Y:S01]  /*2440*/  FFMA.FTZ R61, R207, R212, R58 ;  /* 0x000000d4cf3d7223 */ /* 0x000fe2000001003a */
        /* <DEDUP_REMOVED lines=9> */
[----:B------:R-:W-:Y:S01]  /*24e0*/  FADD.FTZ R30, R59, R30 ;  /* 0x0000001e3b1e7221 */ /* 0x000fe20000010000 */
[-C--:B------:R-:W-:Y:S01]  /*24f0*/  FFMA.FTZ R42, R199, R59.reuse, R42 ;  /* 0x0000003bc72a7223 */ /* 0x080fe2000001002a */
[----:B------:R-:W-:Y:S01]  /*2500*/  FMUL.FTZ R204, R162, R59 ;  /* 0x0000003ba2cc7220 */ /* 0x000fe20000410000 */
[----:B------:R-:W-:Y:S01]  /*2510*/  FMUL.FTZ R200, R116, R200 ;  /* 0x000000c874c87220 */ /* 0x000fe20000410000 */
[----:B------:R-:W-:Y:S01]  /*2520*/  FADD.FTZ R59, R63, R206 ;  /* 0x000000ce3f3b7221 */ /* 0x000fe20000010000 */
[----:B------:R-:W-:Y:S01]  /*2530*/  FFMA.FTZ R61, R201, R206, R58 ;  /* 0x000000cec93d7223 */ /* 0x000fe2000001003a */
[----:B------:R-:W-:Y:S01]  /*2540*/  SHF.L.U32 R56, R74, 0x10, RZ ;  /* 0x000000104a387819 */ /* 0x000fe200000006ff */
[----:B------:R-:W-:Y:S01]  /*2550*/  FMUL.FTZ R208, R182, R57 ;  /* 0x00000039b6d07220 */ /* 0x000fe20000410000 */
[----:B------:R-:W-:Y:S01]  /*2560*/  FADD.FTZ R59, R59, R200 ;  /* 0x000000c83b3b7221 */ /* 0x000fe20000010000 */
[----:B------:R-:W-:-:S02]  /*2570*/  FFMA.FTZ R58, R202, R200, R61 ;  /* 0x000000c8ca3a7223 */ /* 0x000fc4000001003d */
        /* <DEDUP_REMOVED lines=28> */
.L_x_441:
[----:B01----:R-:W-:Y:S01]  /*2740*/  FADD.FTZ R56, R56, R59 ;  /* 0x0000003b38387221 */ /* 0x003fe20000010000 */
[----:B--2---:R-:W-:Y:S01]  /*2750*/  FADD.FTZ R57, R57, R58 ;  /* 0x0000003a39397221 */ /* 0x004fe20000010000 */
[----:B------:R-:W-:Y:S06]  /*2760*/  @P2 BRA `(.L_x_428) ;  /* 0x0000000000242947 */ /* 0x000fec0003800000 */
        /* <DEDUP_REMOVED lines=9> */
.L_x_428:
[----:B------:R-:W-:Y:S05]  /*2800*/  WARPSYNC.ALL ;  /* 0x0000000000007948 */ /* 0x000fea0003800000 */
[----:B------:R-:W1:Y:S08]  /*2810*/  S2UR UR5, SR_CgaCtaId ;  /* 0x00000000000579c3 */ /* 0x000e700000008800 */
[----:B------:R-:W-:Y:S01]  /*2820*/  BAR.SYNC.DEFER_BLOCKING 0x0 ;  /* 0x0000000000007b1d */ /* 0x000fe20000010000 */
[----:B0-----:R-:W-:-:S02]  /*2830*/  SHF.R.U32.HI R56, RZ, 0x5, R0 ;  /* 0x00000005ff387819 */ /* 0x001fc40000011600 */
[----:B------:R-:W-:Y:S02]  /*2840*/  ISETP.NE.U32.AND P2, PT, RZ, UR18, PT ;  /* 0x00000012ff007c0c */ /* 0x000fe4000bf45070 */
[----:B------:R-:W-:Y:S01]  /*2850*/  LOP3.LUT R56, R56, 0x7fffff8, RZ, 0xc0, !PT ;  /* 0x07fffff838387812 */ /* 0x000fe200078ec0ff */
[----:B------:R-:W-:Y:S01]  /*2860*/  UMOV UR4, 0x400 ;  /* 0x0000040000047882 */ /* 0x000fe20000000000 */
[----:B------:R-:W-:-:S03]  /*2870*/  ISETP.NE.AND.EX P2, PT, RZ, UR19, PT, P2 ;  /* 0x00000013ff007c0c */ /* 0x000fc6000bf45320 */
[----:B------:R-:W-:Y:S01]  /*2880*/  @!P3 VIADD R56, R56, 0x8 ;  /* 0x000000083838b836 */ /* 0x000fe20000000000 */
        /* <DEDUP_REMOVED lines=11> */
[----:B------:R-:W-:Y:S01]  /*2940*/  FADD.FTZ R56, R56, R61 ;  /* 0x0000003d38387221 */ /* 0x000fe20000010000 */
[----:B-----5:R-:W-:Y:S02]  /*2950*/  @P1 MOV R60, R129 ;  /* 0x00000081003c1202 */ /* 0x020fe40000000f00 */
[----:B------:R-:W-:Y:S01]  /*2960*/  FADD.FTZ R251, R62, R251 ;  /* 0x000000fb3efb7221 */ /* 0x000fe20000010000 */
[----:B------:R-:W-:Y:S01]  /*2970*/  FADD.FTZ R56, R63, R56 ;  /* 0x000000383f387221 */ /* 0x000fe20000010000 */
[----:B------:R-:W-:Y:S02]  /*2980*/  @P1 IMAD.MOV.U32 R62, RZ, RZ, R130 ;  /* 0x000000ffff3e1224 */ /* 0x000fe400078e0082 */
[----:B--2---:R-:W-:Y:S01]  /*2990*/  FADD.FTZ R251, R251, R64 ;  /* 0x00000040fbfb7221 */ /* 0x004fe20000010000 */
[----:B------:R-:W-:Y:S01]  /*29a0*/  FADD.FTZ R56, R56, R65 ;  /* 0x0000004138387221 */ /* 0x000fe20000010000 */
[----:B------:R-:W-:-:S02]  /*29b0*/  @P1 SHF.R.U32.HI R64, RZ, 0x10, R129 ;  /* 0x00000010ff401819 */ /* 0x000fc40000011681 */
[----:B------:R-:W-:Y:S01]  /*29c0*/  FADD.FTZ R251, R66, R251 ;  /* 0x000000fb42fb7221 */ /* 0x000fe20000010000 */
[----:B------:R-:W-:Y:S01]  /*29d0*/  FADD.FTZ R56, R67, R56 ;  /* 0x0000003843387221 */ /* 0x000fe20000010000 */
[----:B------:R-:W-:Y:S02]  /*29e0*/  @P1 SHF.R.U64 R67, R128, 0x10, R129 ;  /* 0x0000001080431819 */ /* 0x000fe40000001281 */
[----:B---3--:R-:W-:Y:S01]  /*29f0*/  FADD.FTZ R251, R251, R72 ;  /* 0x00000048fbfb7221 */ /* 0x008fe20000010000 */
[----:B------:R-:W-:Y:S01]  /*2a00*/  FADD.FTZ R56, R56, R73 ;  /* 0x0000004938387221 */ /* 0x000fe20000010000 */
[----:B------:R-:W-:Y:S01]  /*2a10*/  @P1 MOV R72, R131 ;  /* 0x0000008300481202 */ /* 0x000fe20000000f00 */
[----:B------:R-:W-:Y:S02]  /*2a20*/  @P1 IMAD.U32 R67, R67, 0x10000, RZ ;  /* 0x0001000043431824 */ /* 0x000fe400078e00ff */
[----:B------:R-:W-:Y:S01]  /*2a30*/  FADD.FTZ R74, R74, R251 ;  /* 0x000000fb4a4a7221 */ /* 0x000fe20000010000 */
[----:B------:R-:W-:Y:S01]  /*2a40*/  FADD.FTZ R56, R75, R56 ;  /* 0x000000384b387221 */ /* 0x000fe20000010000 */
[----:B------:R-:W-:-:S02]  /*2a50*/  @P1 SHF.R.U64 R73, R130, 0x10, R131 ;  /* 0x0000001082491819 */ /* 0x000fc40000001283 */
[----:B------:R-:W-:Y:S01]  /*2a60*/  FMUL.FTZ R74, R74, UR14 ;  /* 0x0000000e4a4a7c20 */ /* 0x000fe20008410000 */
[----:B------:R-:W-:Y:S01]  /*2a70*/  FMUL.FTZ R228, R56, UR14 ;  /* 0x0000000e38e47c20 */ /* 0x000fe20008410000 */
[----:B------:R-:W-:Y:S01]  /*2a80*/  @P1 SHF.R.U64 R75, R132, 0x10, R133 ;  /* 0x00000010844b1819 */ /* 0x000fe20000001285 */
[----:B------:R-:W-:Y:S02]  /*2a90*/  @P1 IMAD.U32 R73, R73, 0x10000, RZ ;  /* 0x0001000049491824 */ /* 0x000fe400078e00ff */
[----:B------:R-:W-:Y:S02]  /*2aa0*/  FSEL R215, R74, RZ, !P4 ;  /* 0x000000ff4ad77208 */ /* 0x000fe40006000000 */
[----:B------:R-:W-:-:S03]  /*2ab0*/  @P1 SHF.L.U32 R75, R75, 0x10, RZ ;  /* 0x000000104b4b1819 */ /* 0x000fc600000006ff */
[-CC-:B------:R-:W-:Y:S01]  /*2ac0*/  FFMA.FTZ R56, R211, R228.reuse, R215.reuse ;  /* 0x000000e4d3387223 */ /* 0x180fe200000100d7 */
[-CC-:B------:R-:W-:Y:S01]  /*2ad0*/  FFMA.FTZ R144, R144, R228.reuse, R215.reuse ;  /* 0x000000e490907223 */ /* 0x180fe200000100d7 */
[-CC-:B------:R-:W-:Y:S01]  /*2ae0*/  FFMA.FTZ R58, R145, R228.reuse, R215.reuse ;  /* 0x000000e4913a7223 */ /* 0x180fe200000100d7 */
[--C-:B------:R-:W-:Y:S01]  /*2af0*/  FFMA.FTZ R244, R244, R228, R215.reuse ;  /* 0x000000e4f4f47223 */ /* 0x100fe200000100d7 */
[----:B------:R-:W-:Y:S01]  /*2b00*/  FADD.FTZ R57, R209, -R56 ;  /* 0x80000038d1397221 */ /* 0x000fe20000010000 */
[----:B------:R-:W-:Y:S01]  /*2b10*/  @P1 MOV R56, R128 ;  /* 0x0000008000381202 */ /* 0x000fe20000000f00 */
[----:B------:R-:W-:Y:S01]  /*2b20*/  FADD.FTZ R243, R243, -R144 ;  /* 0x80000090f3f37221 */ /* 0x000fe20000010000 */
[-CC-:B------:R-:W-:Y:S01]  /*2b30*/  FFMA.FTZ R246, R246, R228.reuse, R215.reuse ;  /* 0x000000e4f6f67223 */ /* 0x180fe200000100d7 */
[----:B------:R-:W-:Y:S01]  /*2b40*/  FADD.FTZ R233, R233, -R58 ;  /* 0x8000003ae9e97221 */ /* 0x000fe20000010000 */
[----:B------:R-:W-:Y:S01]  /*2b50*/  @P1 SHF.L.U32 R65, R56, 0x10, RZ ;  /* 0x0000001038411819 */ /* 0x000fe200000006ff */
[----:B------:R-:W-:Y:S01]  /*2b60*/  FMUL.FTZ R58, R182, R243 ;  /* 0x000000f3b63a7220 */ /* 0x000fe20000410000 */
[----:B------:R-:W-:Y:S01]  /*2b70*/  FADD.FTZ R245, R245, -R244 ;  /* 0x800000f4f5f57221 */ /* 0x000fe20000010000 */
[----:B------:R-:W-:Y:S01]  /*2b80*/  FADD.FTZ R247, R247, -R246 ;  /* 0x800000f6f7f77221 */ /* 0x000fe20000010000 */
[-C--:B------:R-:W-:Y:S01]  /*2b90*/  FFMA.FTZ R250, R250, R228.reuse, R215 ;  /* 0x000000e4fafa7223 */ /* 0x080fe200000100d7 */
[----:B------:R-:W-:Y:S01]  /*2ba0*/  @P1 FADD.FTZ R58, R58, R65 ;  /* 0x000000413a3a1221 */ /* 0x000fe20000010000 */
[----:B------:R-:W-:Y:S01]  /*2bb0*/  @P1 SHF.L.U32 R65, R60, 0x10, RZ ;  /* 0x000000103c411819 */ /* 0x000fe200000006ff */
[C---:B------:R-:W-:Y:S01]  /*2bc0*/  FMUL.FTZ R56, R182.reuse, R245 ;  /* 0x000000f5b6387220 */ /* 0x040fe20000410000 */
[----:B------:R-:W-:Y:S01]  /*2bd0*/  FMUL.FTZ R60, R182, R247 ;  /* 0x000000f7b63c7220 */ /* 0x000fe20000410000 */
[----:B------:R-:W-:Y:S01]  /*2be0*/  FADD.FTZ R241, R241, -R250 ;  /* 0x800000faf1f17221 */ /* 0x000fe20000010000 */
[-C--:B------:R-:W-:Y:S01]  /*2bf0*/  FFMA.FTZ R248, R248, R228.reuse, R215 ;  /* 0x000000e4f8f87223 */ /* 0x080fe200000100d7 */
[----:B------:R-:W-:Y:S01]  /*2c00*/  @P1 FADD.FTZ R56, R56, R67 ;  /* 0x0000004338381221 */ /* 0x000fe20000010000 */
[----:B------:R-:W-:Y:S01]  /*2c10*/  @P1 FADD.FTZ R60, R60, R65 ;  /* 0x000000413c3c1221 */ /* 0x000fe20000010000 */
[----:B------:R-:W-:Y:S01]  /*2c20*/  @P1 SHF.L.U32 R65, R64, 0x10, RZ ;  /* 0x0000001040411819 */ /* 0x000fe200000006ff */
[----:B------:R-:W-:Y:S01]  /*2c30*/  FMUL.FTZ R64, R182, R241 ;  /* 0x000000f1b6407220 */ /* 0x000fe20000410000 */
[----:B------:R-:W-:Y:S01]  /*2c40*/  @P1 SHF.L.U32 R67, R62, 0x10, RZ ;  /* 0x000000103e431819 */ /* 0x000fe200000006ff */
[-CC-:B------:R-:W-:Y:S01]  /*2c50*/  FFMA.FTZ R238, R238, R228.reuse, R215.reuse ;  /* 0x000000e4eeee7223 */ /* 0x180fe200000100d7 */
[----:B------:R-:W-:Y:S01]  /*2c60*/  FADD.FTZ R249, R249, -R248 ;  /* 0x800000f8f9f97221 */ /* 0x000fe20000010000 */
[-CC-:B------:R-:W-:Y:S01]  /*2c70*/  FFMA.FTZ R240, R240, R228.reuse, R215.reuse ;  /* 0x000000e4f0f07223 */ /* 0x180fe200000100d7 */
[-C--:B------:R-:W-:Y:S01]  /*2c80*/  FFMA.FTZ R242, R242, R228.reuse, R215 ;  /* 0x000000e4f2f27223 */ /* 0x080fe200000100d7 */
[----:B------:R-:W-:Y:S01]  /*2c90*/  @P1 FADD.FTZ R64, R64, R67 ;  /* 0x0000004340401221 */ /* 0x000fe20000010000 */
[----:B------:R-:W-:Y:S01]  /*2ca0*/  @P1 SHF.R.U32.HI R67, RZ, 0x10, R131 ;  /* 0x00000010ff431819 */ /* 0x000fe20000011683 */
[----:B------:R-:W-:Y:S01]  /*2cb0*/  FADD.FTZ R235, R235, -R238 ;  /* 0x800000eeebeb7221 */ /* 0x000fe20000010000 */
[C---:B------:R-:W-:Y:S01]  /*2cc0*/  FMUL.FTZ R62, R182.reuse, R249 ;  /* 0x000000f9b63e7220 */ /* 0x040fe20000410000 */
[----:B------:R-:W-:Y:S01]  /*2cd0*/  FADD.FTZ R237, R237, -R240 ;  /* 0x800000f0eded7221 */ /* 0x000fe20000010000 */
[----:B------:R-:W-:Y:S01]  /*2ce0*/  @P1 SHF.L.U32 R67, R67, 0x10, RZ ;  /* 0x0000001043431819 */ /* 0x000fe200000006ff */
[----:B------:R-:W-:Y:S01]  /*2cf0*/  FMUL.FTZ R74, R182, R235 ;  /* 0x000000ebb64a7220 */ /* 0x000fe20000410000 */
[-CC-:B------:R-:W-:Y:S01]  /*2d00*/  FFMA.FTZ R218, R218, R228.reuse, R215.reuse ;  /* 0x000000e4dada7223 */ /* 0x180fe200000100d7 */
[-C--:B------:R-:W-:Y:S01]  /*2d10*/  FFMA.FTZ R230, R230, R228.reuse, R215 ;  /* 0x000000e4e6e67223 */ /* 0x080fe200000100d7 */
[----:B------:R-:W-:Y:S01]  /*2d20*/  @P1 FADD.FTZ R62, R62, R65 ;  /* 0x000000413e3e1221 */ /* 0x000fe20000010000 */
[----:B------:R-:W-:Y:S01]  /*2d30*/  FFMA.FTZ R63, R236, R228, R215 ;  /* 0x000000e4ec3f7223 */ /* 0x000fe200000100d7 */
[----:B------:R-:W-:Y:S01]  /*2d40*/  @P1 SHF.L.U32 R65, R72, 0x10, RZ ;  /* 0x0000001048411819 */ /* 0x000fe200000006ff */
[----:B------:R-:W-:Y:S01]  /*2d50*/  @P1 FADD.FTZ R74, R74, R67 ;  /* 0x000000434a4a1221 */ /* 0x000fe20000010000 */
[----:B------:R-:W-:Y:S01]  /*2d60*/  FADD.FTZ R239, R239, -R242 ;  /* 0x800000f2efef7221 */ /* 0x000fe20000010000 */
[----:B------:R-:W-:Y:S01]  /*2d70*/  FADD.FTZ R59, R213, -R218 ;  /* 0x800000dad53b7221 */ /* 0x000fe20000010000 */
[----:B------:R-:W-:Y:S01]  /*2d80*/  FMUL.FTZ R72, R182, R237 ;  /* 0x000000edb6487220 */ /* 0x000fe20000410000 */
[----:B------:R-:W-:-:S02]  /*2d90*/  @P1 IMAD.MOV.U32 R67, RZ, RZ, R133 ;  /* 0x000000ffff431224 */ /* 0x000fc400078e0085 */
[-CC-:B------:R-:W-:Y:S01]  /*2da0*/  FFMA.FTZ R214, R214, R228.reuse, R215.reuse ;  /* 0x000000e4d6d67223 */ /* 0x180fe200000100d7 */
[----:B------:R-:W-:Y:S01]  /*2db0*/  FMUL.FTZ R213, R58, R181 ;  /* 0x000000b53ad57220 */ /* 0x000fe20000410000 */
[-C--:B------:R-:W-:Y:S01]  /*2dc0*/  FFMA.FTZ R234, R234, R228.reuse, R215 ;  /* 0x000000e4eaea7223 */ /* 0x080fe200000100d7 */
[----:B------:R-:W-:Y:S01]  /*2dd0*/  FADD.FTZ R61, R225, -R230 ;  /* 0x800000e6e13d7221 */ /* 0x000fe20000010000 */
[----:B------:R-:W-:Y:S01]  /*2de0*/  FADD.FTZ R63, R232, -R63 ;  /* 0x8000003fe83f7221 */ /* 0x000fe20000010000 */
[----:B------:R-:W-:Y:S01]  /*2df0*/  FMUL.FTZ R66, R182, R239 ;  /* 0x000000efb6427220 */ /* 0x000fe20000410000 */
[----:B------:R-:W-:Y:S01]  /*2e00*/  @P1 FADD.FTZ R72, R72, R65 ;  /* 0x0000004148481221 */ /* 0x000fe20000010000 */
[-C--:B------:R-:W-:Y:S01]  /*2e10*/  FFMA.FTZ R220, R220, R228.reuse, R215 ;  /* 0x000000e4dcdc7223 */ /* 0x080fe200000100d7 */
[----:B------:R-:W-:Y:S01]  /*2e20*/  FADD.FTZ R229, R229, -R214 ;  /* 0x800000d6e5e57221 */ /* 0x000fe20000010000 */
[----:B------:R-:W-:Y:S01]  /*2e30*/  FMUL.FTZ R65, R161, R213 ;  /* 0x000000d5a1417220 */ /* 0x000fe20000410000 */
[----:B------:R-:W-:Y:S01]  /*2e40*/  @P1 SHF.R.U32.HI R144, RZ, 0x10, R133 ;  /* 0x00000010ff901819 */ /* 0x000fe20000011685 */
[----:B------:R-:W-:Y:S01]  /*2e50*/  FADD.FTZ R227, R227, -R234 ;  /* 0x800000eae3e37221 */ /* 0x000fe20000010000 */
[----:B------:R-:W-:Y:S01]  /*2e60*/  @P1 SHF.L.U32 R145, R67, 0x10, RZ ;  /* 0x0000001043911819 */ /* 0x000fe200000006ff */
[----:B------:R-:W-:Y:S01]  /*2e70*/  FMUL.FTZ R214, R182, R61 ;  /* 0x0000003db6d67220 */ /* 0x000fe20000410000 */
[-CC-:B------:R-:W-:Y:S01]  /*2e80*/  FFMA.FTZ R226, R226, R228.reuse, R215.reuse ;  /* 0x000000e4e2e27223 */ /* 0x180fe200000100d7 */
[-C--:B------:R-:W-:Y:S01]  /*2e90*/  FFMA.FTZ R222, R222, R228.reuse, R215 ;  /* 0x000000e4dede7223 */ /* 0x080fe200000100d7 */
[----:B------:R-:W-:Y:S01]  /*2ea0*/  @P1 FADD.FTZ R66, R66, R73 ;  /* 0x0000004942421221 */ /* 0x000fe20000010000 */
[C---:B------:R-:W-:Y:S01]  /*2eb0*/  FMUL.FTZ R218, R182.reuse, R63 ;  /* 0x0000003fb6da7220 */ /* 0x040fe20000410000 */
[----:B------:R-:W-:Y:S01]  /*2ec0*/  FADD.FTZ R217, R217, -R220 ;  /* 0x800000dcd9d97221 */ /* 0x000fe20000010000 */
[----:B------:R-:W-:Y:S01]  /*2ed0*/  @P1 IMAD.MOV.U32 R73, RZ, RZ, R132 ;  /* 0x000000ffff491224 */ /* 0x000fe200078e0084 */
[----:B------:R0:W-:Y:S01]  /*2ee0*/  F2F.BF16.F32 R63, R65 ;  /* 0x00000041003f7304 */ /* 0x0001e20000202000 */
[----:B------:R-:W-:Y:S01]  /*2ef0*/  FMUL.FTZ R220, R182, R227 ;  /* 0x000000e3b6dc7220 */ /* 0x000fe20000410000 */
[----:B------:R-:W-:Y:S01]  /*2f00*/  @P1 FADD.FTZ R214, R214, R145 ;  /* 0x00000091d6d61221 */ /* 0x000fe20000010000 */
[----:B------:R-:W-:Y:S01]  /*2f10*/  FADD.FTZ R223, R223, -R226 ;  /* 0x800000e2dfdf7221 */ /* 0x000fe20000010000 */
[----:B------:R-:W-:Y:S01]  /*2f20*/  @P1 SHF.R.U64 R145, R134, 0x10, R135 ;  /* 0x0000001086911819 */ /* 0x000fe20000001287 */
[----:B------:R-:W-:Y:S01]  /*2f30*/  FFMA.FTZ R224, R224, R228, R215 ;  /* 0x000000e4e0e07223 */ /* 0x000fe200000100d7 */
[----:B------:R-:W-:Y:S01]  /*2f40*/  FADD.FTZ R219, R219, -R222 ;  /* 0x800000dedbdb7221 */ /* 0x000fe20000010000 */
[----:B------:R-:W-:Y:S01]  /*2f50*/  @P1 SHF.L.U32 R73, R73, 0x10, RZ ;  /* 0x0000001049491819 */ /* 0x000fe200000006ff */
[----:B------:R-:W-:Y:S01]  /*2f60*/  @P1 FADD.FTZ R220, R220, R75 ;  /* 0x0000004bdcdc1221 */ /* 0x000fe20000010000 */
[----:B0-----:R-:W-:Y:S01]  /*2f70*/  @P1 IMAD.U32 R65, R144, 0x10000, RZ ;  /* 0x0001000090411824 */ /* 0x001fe200078e00ff */
[----:B------:R-:W-:Y:S01]  /*2f80*/  @P1 MOV R144, R135 ;  /* 0x0000008700901202 */ /* 0x000fe20000000f00 */
[----:B------:R-:W-:Y:S01]  /*2f90*/  FMUL.FTZ R226, R62, R181 ;  /* 0x000000b53ee27220 */ /* 0x000fe20000410000 */
[----:B------:R-:W-:Y:S01]  /*2fa0*/  FMUL.FTZ R234, R182, R223 ;  /* 0x000000dfb6ea7220 */ /* 0x000fe20000410000 */
[----:B------:R-:W-:Y:S01]  /*2fb0*/  @P1 MOV R75, R134 ;  /* 0x00000086004b1202 */ /* 0x000fe20000000f00 */
[----:B------:R-:W-:Y:S01]  /*2fc0*/  FADD.FTZ R221, R221, -R224 ;  /* 0x800000e0dddd7221 */ /* 0x000fe20000010000 */
[----:B------:R-:W-:Y:S01]  /*2fd0*/  @P1 SHF.L.U32 R145, R145, 0x10, RZ ;  /* 0x0000001091911819 */ /* 0x000fe200000006ff */
[-C--:B------:R-:W-:Y:S01]  /*2fe0*/  FMUL.FTZ R209, R56, R181.reuse ;  /* 0x000000b538d17220 */ /* 0x080fe20000410000 */
[----:B------:R-:W-:Y:S01]  /*2ff0*/  @P1 SHF.L.U32 R235, R144, 0x10, RZ ;  /* 0x0000001090eb1819 */ /* 0x000fe200000006ff */
[----:B------:R-:W-:Y:S01]  /*3000*/  FMUL.FTZ R223, R66, R181 ;  /* 0x000000b542df7220 */ /* 0x000fe20000410000 */
[----:B------:R-:W-:Y:S01]  /*3010*/  FMUL.FTZ R230, R182, R219 ;  /* 0x000000dbb6e67220 */ /* 0x000fe20000410000 */
[----:B------:R-:W-:-:S02]  /*3020*/  @P1 IMAD.MOV.U32 R144, RZ, RZ, R136 ;  /* 0x000000ffff901224 */ /* 0x000fc400078e0088 */
[----:B------:R-:W-:Y:S01]  /*3030*/  FFMA.FTZ R216, R216, R228, R215 ;  /* 0x000000e4d8d87223 */ /* 0x000fe200000100d7 */
[----:B------:R-:W-:Y:S01]  /*3040*/  FMUL.FTZ R224, R74, R181 ;  /* 0x000000b54ae07220 */ /* 0x000fe20000410000 */
[----:B------:R-:W-:Y:S01]  /*3050*/  @P1 FADD.FTZ R218, R218, R73 ;  /* 0x00000049dada1221 */ /* 0x000fe20000010000 */
[----:B------:R-:W-:Y:S01]  /*3060*/  FMUL.FTZ R61, R113, R226 ;  /* 0x000000e2713d7220 */ /* 0x000fe20000410000 */
[----:B------:R-:W-:Y:S01]  /*3070*/  @P2 F2FP.BF16.F32.PACK_AB R56, RZ, R56 ;  /* 0x00000038ff38223e */ /* 0x000fe200000010ff */
[----:B------:R-:W-:Y:S01]  /*3080*/  FMUL.FTZ R73, R114, R209 ;  /* 0x000000d172497220 */ /* 0x000fe20000410000 */
[----:B------:R-:W-:Y:S02]  /*3090*/  @P1 IMAD.U32 R75, R75, 0x10000, RZ ;  /* 0x000100004b4b1824 */ /* 0x000fe400078e00ff */
[----:B------:R-:W-:Y:S01]  /*30a0*/  FMUL.FTZ R236, R182, R221 ;  /* 0x000000ddb6ec7220 */ /* 0x000fe20000410000 */
[----:B------:R-:W-:Y:S01]  /*30b0*/  FMUL.FTZ R227, R112, R223 ;  /* 0x000000df70e37220 */ /* 0x000fe20000410000 */
[----:B------:R-:W-:Y:S01]  /*30c0*/  FMUL.FTZ R232, R182, R217 ;  /* 0x000000d9b6e87220 */ /* 0x000fe20000410000 */
[----:B------:R-:W-:Y:S01]  /*30d0*/  @P1 FADD.FTZ R230, R230, R145 ;  /* 0x00000091e6e61221 */ /* 0x000fe20000010000 */
[----:B------:R-:W-:Y:S01]  /*30e0*/  @P2 F2FP.BF16.F32.PACK_AB R222, RZ, R58 ;  /* 0x0000003affde223e */ /* 0x000fe200000010ff */
[----:B------:R-:W-:Y:S01]  /*30f0*/  FADD.FTZ R231, R231, -R216 ;  /* 0x800000d8e7e77221 */ /* 0x000fe20000010000 */
[----:B------:R-:W-:Y:S01]  /*3100*/  @P1 FADD.FTZ R234, R234, R65 ;  /* 0x00000041eaea1221 */ /* 0x000fe20000010000 */
[-C--:B------:R-:W-:Y:S01]  /*3110*/  FMUL.FTZ R221, R72, R181.reuse ;  /* 0x000000b548dd7220 */ /* 0x080fe20000410000 */
[----:B------:R-:W-:Y:S01]  /*3120*/  @P1 SHF.R.U32.HI R145, RZ, 0x10, R135 ;  /* 0x00000010ff911819 */ /* 0x000fe20000011687 */
[----:B------:R-:W-:Y:S01]  /*3130*/  FMUL.FTZ R225, R60, R181 ;  /* 0x000000b53ce17220 */ /* 0x000fe20000410000 */
[----:B------:R-:W-:Y:S01]  /*3140*/  @P1 SHF.L.U32 R217, R144, 0x10, RZ ;  /* 0x0000001090d91819 */ /* 0x000fe200000006ff */
[----:B------:R-:W-:Y:S01]  /*3150*/  FMUL.FTZ R58, R111, R224 ;  /* 0x000000e06f3a7220 */ /* 0x000fe20000410000 */
[----:B------:R-:W-:Y:S01]  /*3160*/  FMUL.FTZ R216, R182, R57 ;  /* 0x00000039b6d87220 */ /* 0x000fe20000410000 */
[----:B------:R-:W-:Y:S01]  /*3170*/  FMUL.FTZ R219, R220, R181 ;  /* 0x000000b5dcdb7220 */ /* 0x000fe20000410000 */
[----:B------:R-:W-:Y:S01]  /*3180*/  @P2 F2FP.BF16.F32.PACK_AB R60, RZ, R60 ;  /* 0x0000003cff3c223e */ /* 0x000fe200000010ff */
[----:B------:R-:W-:Y:S01]  /*3190*/  @P1 FADD.FTZ R236, R236, R75 ;  /* 0x0000004becec1221 */ /* 0x000fe20000010000 */
[----:B------:R-:W-:Y:S01]  /*31a0*/  @P2 F2FP.BF16.F32.PACK_AB R62, RZ, R62 ;  /* 0x0000003eff3e223e */ /* 0x000fe200000010ff */
[----:B------:R-:W0:Y:S01]  /*31b0*/  F2F.BF16.F32 R61, R61 ;  /* 0x0000003d003d7304 */ /* 0x000e220000202000 */
[----:B------:R-:W-:Y:S01]  /*31c0*/  @P2 PRMT R178, R56, 0x7610, R178 ;  /* 0x0000761038b22816 */ /* 0x000fe200000000b2 */
[----:B------:R-:W-:Y:S01]  /*31d0*/  FMUL.FTZ R75, R158, R221 ;  /* 0x000000dd9e4b7220 */ /* 0x000fe20000410000 */
[----:B------:R-:W-:Y:S01]  /*31e0*/  @P2 PRMT R177, R222, 0x7610, R177 ;  /* 0x00007610deb12816 */ /* 0x000fe200000000b1 */
[----:B------:R-:W-:Y:S01]  /*31f0*/  FMUL.FTZ R222, R234, R181 ;  /* 0x000000b5eade7220 */ /* 0x000fe20000410000 */
[----:B------:R-:W-:Y:S01]  /*3200*/  @P2 F2FP.BF16.F32.PACK_AB R66, RZ, R66 ;  /* 0x00000042ff42223e */ /* 0x000fe200000010ff */
[----:B------:R-:W-:Y:S01]  /*3210*/  FMUL.FTZ R67, R160, R225 ;  /* 0x000000e1a0437220 */ /* 0x000fe20000410000 */
[----:B------:R-:W-:Y:S01]  /*3220*/  @P1 SHF.L.U32 R145, R145, 0x10, RZ ;  /* 0x0000001091911819 */ /* 0x000fe200000006ff */
[----:B------:R-:W-:Y:S01]  /*3230*/  F2F.BF16.F32 R73, R73 ;  /* 0x0000004900497304 */ /* 0x000fe20000202000 */
[----:B------:R-:W-:Y:S01]  /*3240*/  FMUL.FTZ R211, R64, R181 ;  /* 0x000000b540d37220 */ /* 0x000fe20000410000 */
[----:B------:R-:W-:Y:S01]  /*3250*/  FMUL.FTZ R238, R182, R59 ;  /* 0x0000003bb6ee7220 */ /* 0x000fe20000410000 */
[----:B------:R-:W-:Y:S01]  /*3260*/  @P1 FADD.FTZ R216, R216, R217 ;  /* 0x000000d9d8d81221 */ /* 0x000fe20000010000 */
[----:B------:R-:W-:Y:S01]  /*3270*/  FMUL.FTZ R144, R110, R219 ;  /* 0x000000db6e907220 */ /* 0x000fe20000410000 */
[----:B------:R-:W-:Y:S01]  /*3280*/  FMUL.FTZ R217, R214, R181 ;  /* 0x000000b5d6d97220 */ /* 0x000fe20000410000 */
[----:B------:R-:W-:Y:S01]  /*3290*/  @P2 PRMT R179, R60, 0x7610, R179 ;  /* 0x000076103cb32816 */ /* 0x000fe200000000b3 */
[----:B------:R-:W-:Y:S01]  /*32a0*/  FMUL.FTZ R65, R159, R211 ;  /* 0x000000d39f417220 */ /* 0x000fe20000410000 */
[----:B------:R-:W1:Y:S01]  /*32b0*/  F2F.BF16.F32 R227, R227 ;  /* 0x000000e300e37304 */ /* 0x000e620000202000 */
[----:B------:R-:W-:Y:S01]  /*32c0*/  @P2 PRMT R180, R62, 0x7610, R180 ;  /* 0x000076103eb42816 */ /* 0x000fe200000000b4 */
[----:B------:R-:W-:Y:S01]  /*32d0*/  @P1 FADD.FTZ R232, R232, R235 ;  /* 0x000000ebe8e81221 */ /* 0x000fe20000010000 */
[----:B------:R-:W-:Y:S01]  /*32e0*/  @P2 LOP3.LUT R56, R178, 0xffff, RZ, 0xc0, !PT ;  /* 0x0000ffffb2382812 */ /* 0x000fe200078ec0ff */
[----:B------:R-:W-:Y:S01]  /*32f0*/  @P1 FADD.FTZ R238, R238, R145 ;  /* 0x00000091eeee1221 */ /* 0x000fe20000010000 */
[----:B------:R-:W-:Y:S01]  /*3300*/  @P2 F2FP.BF16.F32.PACK_AB R74, RZ, R74 ;  /* 0x0000004aff4a223e */ /* 0x000fe200000010ff */
[----:B------:R-:W-:Y:S01]  /*3310*/  FMUL.FTZ R145, R156, R217 ;  /* 0x000000d99c917220 */ /* 0x000fe20000410000 */
[----:B------:R-:W-:Y:S01]  /*3320*/  @P2 PRMT R178, R66, 0x7610, R178 ;  /* 0x0000761042b22816 */ /* 0x000fe200000000b2 */
[----:B------:R2:W3:Y:S01]  /*3330*/  F2F.BF16.F32 R57, R58 ;  /* 0x0000003a00397304 */ /* 0x0004e20000202000 */
[----:B------:R-:W-:Y:S01]  /*3340*/  FMUL.FTZ R66, R109, R222 ;  /* 0x000000de6d427220 */ /* 0x000fe20000410000 */
[--C-:B------:R-:W-:Y:S01]  /*3350*/  @P2 PRMT R235, R179, 0x5410, R180.reuse ;  /* 0x00005410b3eb2816 */ /* 0x100fe200000000b4 */
[----:B0-----:R-:W-:Y:S01]  /*3360*/  IMAD.U32 R62, R61, 0x10000, RZ ;  /* 0x000100003d3e7824 */ /* 0x001fe200078e00ff */
[----:B------:R-:W-:-:S02]  /*3370*/  @P2 PRMT R180, R74, 0x7610, R180 ;  /* 0x000076104ab42816 */ /* 0x000fc400000000b4 */
[----:B------:R-:W-:Y:S01]  /*3380*/  @P2 F2FP.BF16.F32.PACK_AB R72, RZ, R72 ;  /* 0x00000048ff48223e */ /* 0x000fe200000010ff */
[----:B-1----:R-:W-:Y:S01]  /*3390*/  IMAD.WIDE.U32 R60, R227, 0x10000, RZ ;  /* 0x00010000e33c7825 */ /* 0x002fe200078e00ff */
[----:B------:R-:W0:Y:S02]  /*33a0*/  F2F.BF16.F32 R75, R75 ;  /* 0x0000004b004b7304 */ /* 0x000e240000202000 */
[----:B------:R-:W-:Y:S01]  /*33b0*/  @P2 PRMT R179, R72, 0x7610, R179 ;  /* 0x0000761048b32816 */ /* 0x000fe200000000b3 */
[----:B--2---:R-:W-:Y:S01]  /*33c0*/  IMAD.WIDE.U32 R58, R73, 0x10000, RZ ;  /* 0x00010000493a7825 */ /* 0x004fe200078e00ff */
[----:B---3--:R-:W-:-:S04]  /*33d0*/  SHF.L.U32 R72, R57, 0x10, RZ ;  /* 0x0000001039487819 */ /* 0x008fc800000006ff */
[----:B------:R-:W1:Y:S01]  /*33e0*/  F2F.BF16.F32 R67, R67 ;  /* 0x0000004300437304 */ /* 0x000e620000202000 */
[----:B------:R-:W-:Y:S01]  /*33f0*/  @P2 IMAD.WIDE.U32 R56, R56, 0x10000, RZ ;  /* 0x0001000038382825 */ /* 0x000fe200078e00ff */
[----:B------:R-:W-:-:S04]  /*3400*/  LOP3.LUT R58, R58, R63, RZ, 0xfc, !PT ;  /* 0x0000003f3a3a7212 */ /* 0x000fc800078efcff */
[----:B------:R-:W-:Y:S02]  /*3410*/  @P2 LOP3.LUT R63, R235, R57, RZ, 0xfc, !PT ;  /* 0x00000039eb3f2212 */ /* 0x000fe400078efcff */
[----:B------:R-:W2:Y:S01]  /*3420*/  F2F.BF16.F32 R144, R144 ;  /* 0x0000009000907304 */ /* 0x000ea20000202000 */
[----:B0-----:R-:W-:Y:S02]  /*3430*/  LOP3.LUT R61, R61, R72, R75, 0xfe, !PT ;  /* 0x000000483d3d7212 */ /* 0x001fe400078efe4b */
[----:B------:R-:W-:Y:S02]  /*3440*/  @P2 F2FP.BF16.F32.PACK_AB R75, RZ, R64 ;  /* 0x00000040ff4b223e */ /* 0x000fe400000010ff */
[----:B------:R-:W-:Y:S02]  /*3450*/  @P2 IADD3 R64, P5, R143, UR18, RZ ;  /* 0x000000128f402c10 */ /* 0x000fe4000ffbe0ff */
[----:B-1----:R-:W-:Y:S01]  /*3460*/  LOP3.LUT R59, R59, R62, R67, 0xfe, !PT ;  /* 0x0000003e3b3b7212 */ /* 0x002fe200078efe43 */
[----:B------:R0:W1:Y:S01]  /*3470*/  F2F.BF16.F32 R74, R66 ;  /* 0x00000042004a7304 */ /* 0x0000620000202000 */
[----:B------:R-:W-:-:S02]  /*3480*/  @P2 LOP3.LUT R62, R56, 0xffff, R177, 0xf8, !PT ;  /* 0x0000ffff383e2812 */ /* 0x000fc400078ef8b1 */
[----:B------:R-:W-:Y:S02]  /*3490*/  IADD3 R56, P6, R143, UR20, RZ ;  /* 0x000000148f387c10 */ /* 0x000fe4000ffde0ff */
[----:B------:R-:W-:Y:S01]  /*34a0*/  @P2 PRMT R177, R75, 0x7610, R177 ;  /* 0x000076104bb12816 */ /* 0x000fe200000000b1 */
[----:B--2---:R-:W-:Y:S02]  /*34b0*/  IMAD.WIDE.U32 R72, R144, 0x10000, RZ ;  /* 0x0001000090487825 */ /* 0x004fe400078e00ff */
[----:B------:R-:W2:Y:S01]  /*34c0*/  F2F.BF16.F32 R65, R65 ;  /* 0x0000004100417304 */ /* 0x000ea20000202000 */
[----:B0-----:R-:W-:-:S07]  /*34d0*/  IADD3 R66, P4, R143, UR16, RZ ;  /* 0x000000108f427c10 */ /* 0x001fce000ff9e0ff */
[----:B------:R-:W0:Y:S01]  /*34e0*/  F2F.BF16.F32 R145, R145 ;  /* 0x0000009100917304 */ /* 0x000e220000202000 */
[----:B-1----:R-:W-:Y:S02]  /*34f0*/  SHF.L.U32 R57, R74, 0x10, RZ ;  /* 0x000000104a397819 */ /* 0x002fe400000006ff */
[----:B------:R-:W-:Y:S02]  /*3500*/  IADD3.X R67, R142, UR17, RZ, P4, !PT ;  /* 0x000000118e437c10 */ /* 0x000fe4000a7fe4ff */
[----:B------:R-:W-:Y:S02]  /*3510*/  @P2 LOP3.LUT R144, R178, 0xffff, RZ, 0xc0, !PT ;  /* 0x0000ffffb2902812 */ /* 0x000fe400078ec0ff */
[----:B------:R-:W-:Y:S02]  /*3520*/  IADD3 R74, P4, R194, UR16, RZ ;  /* 0x00000010c24a7c10 */ /* 0x000fe4000ff9e0ff */
[----:B--2---:R-:W-:Y:S01]  /*3530*/  LOP3.LUT R60, R60, R65, RZ, 0xfc, !PT ;  /* 0x000000413c3c7212 */ /* 0x004fe200078efcff */
[----:B------:R-:W2:Y:S01]  /*3540*/  LDG.E.64 R66, desc[UR6][R66.64] ;  /* 0x0000000642427981 */ /* 0x000ea2000c1e1b00 */
[----:B------:R-:W-:-:S02]  /*3550*/  @P2 IADD3.X R65, R142, UR19, RZ, P5, !PT ;  /* 0x000000138e412c10 */ /* 0x000fc4000affe4ff */
[----:B------:R-:W-:Y:S02]  /*3560*/  IADD3.X R75, R193, UR17, RZ, P4, !PT ;  /* 0x00000011c14b7c10 */ /* 0x000fe4000a7fe4ff */
[----:B0-----:R-:W-:Y:S01]  /*3570*/  LOP3.LUT R73, R73, R57, R145, 0xfe, !PT ;  /* 0x0000003949497212 */ /* 0x001fe200078efe91 */
[----:B------:R-:W-:Y:S01]  /*3580*/  @P2 IMAD.WIDE.U32 R144, R144, 0x10000, RZ ;  /* 0x0001000090902825 */ /* 0x000fe200078e00ff */
[----:B------:R-:W-:Y:S02]  /*3590*/  IADD3.X R57, R142, UR21, RZ, P6, !PT ;  /* 0x000000158e397c10 */ /* 0x000fe4000b7fe4ff */
[----:B------:R-:W-:Y:S02]  /*35a0*/  @P2 IADD3 R142, P4, R194, UR18, RZ ;  /* 0x00000012c28e2c10 */ /* 0x000fe4000ff9e0ff */
[----:B------:R-:W-:Y:S01]  /*35b0*/  @P2 PRMT R237, R179, 0x5410, R180 ;  /* 0x00005410b3ed2816 */ /* 0x000fe200000000b4 */
[----:B------:R-:W-:Y:S01]  /*35c0*/  FMUL.FTZ R227, R218, R181 ;  /* 0x000000b5dae37220 */ /* 0x000fe20000410000 */
[----:B------:R0:W-:Y:S01]  /*35d0*/  @P2 STG.E.64 desc[UR6][R64.64], R62 ;  /* 0x0000003e40002986 */ /* 0x0001e2000c101b06 */
[----:B------:R-:W-:-:S02]  /*35e0*/  @P2 IADD3.X R143, R193, UR19, RZ, P4, !PT ;  /* 0x00000013c18f2c10 */ /* 0x000fc4000a7fe4ff */
[----:B------:R-:W-:Y:S01]  /*35f0*/  FMUL.FTZ R239, R157, R227 ;  /* 0x000000e39def7220 */ /* 0x000fe20000410000 */
[----:B------:R1:W-:Y:S04]  /*3600*/  STG.E.64 desc[UR6][R56.64], R58 ;  /* 0x0000003a38007986 */ /* 0x0003e8000c101b06 */
[----:B------:R-:W3:Y:S01]  /*3610*/  LDG.E.64 R74, desc[UR6][R74.64] ;  /* 0x000000064a4a7981 */ /* 0x000ee2000c1e1b00 */
[----:B0-----:R-:W-:Y:S02]  /*3620*/  @P2 LOP3.LUT R63, R237, R145, RZ, 0xfc, !PT ;  /* 0x00000091ed3f2212 */ /* 0x001fe400078efcff */
[----:B------:R-:W-:Y:S01]  /*3630*/  @P2 LOP3.LUT R62, R144, 0xffff, R177, 0xf8, !PT ;  /* 0x0000ffff903e2812 */ /* 0x000fe200078ef8b1 */
[----:B------:R0:W4:Y:S01]  /*3640*/  F2F.BF16.F32 R65, R239 ;  /* 0x000000ef00417304 */ /* 0x0001220000202000 */
[----:B-1----:R-:W-:-:S03]  /*3650*/  @P1 SHF.R.U64 R57, R136, 0x10, R137 ;  /* 0x0000001088391819 */ /* 0x002fc60000001289 */
[----:B------:R1:W-:Y:S01]  /*3660*/  @P2 STG.E.64 desc[UR6][R142.64], R62 ;  /* 0x0000003e8e002986 */ /* 0x0003e2000c101b06 */
[--C-:B------:R-:W-:Y:S01]  /*3670*/  @P1 IMAD.MOV.U32 R58, RZ, RZ, R137.reuse ;  /* 0x000000ffff3a1224 */ /* 0x100fe200078e0089 */
[----:B------:R-:W-:Y:S01]  /*3680*/  @P1 SHF.L.U32 R57, R57, 0x10, RZ ;  /* 0x0000001039391819 */ /* 0x000fe200000006ff */
[----:B------:R-:W-:Y:S01]  /*3690*/  FMUL.FTZ R64, R182, R231 ;  /* 0x000000e7b6407220 */ /* 0x000fe20000410000 */
[----:B------:R-:W-:Y:S01]  /*36a0*/  FMUL.FTZ R231, R238, R181 ;  /* 0x000000b5eee77220 */ /* 0x000fe20000410000 */
[----:B------:R-:W-:Y:S01]  /*36b0*/  FMUL.FTZ R144, R182, R229 ;  /* 0x000000e5b6907220 */ /* 0x000fe20000410000 */
[----:B------:R-:W-:Y:S01]  /*36c0*/  FMUL.FTZ R237, R230, R181 ;  /* 0x000000b5e6ed7220 */ /* 0x000fe20000410000 */
[----:B-1----:R-:W-:Y:S01]  /*36d0*/  @P1 SHF.R.U32.HI R63, RZ, 0x10, R137 ;  /* 0x00000010ff3f1819 */ /* 0x002fe20000011689 */
[----:B------:R-:W-:Y:S01]  /*36e0*/  @P1 FADD.FTZ R64, R64, R57 ;  /* 0x0000003940401221 */ /* 0x000fe20000010000 */
[----:B------:R-:W-:-:S03]  /*36f0*/  @P1 SHF.L.U32 R145, R58, 0x10, RZ ;  /* 0x000000103a911819 */ /* 0x000fc600000006ff */
[----:B------:R-:W-:Y:S02]  /*3700*/  @P1 IMAD.U32 R63, R63, 0x10000, RZ ;  /* 0x000100003f3f1824 */ /* 0x000fe400078e00ff */
[----:B------:R-:W-:Y:S01]  /*3710*/  FMUL.FTZ R142, R182, R233 ;  /* 0x000000e9b68e7220 */ /* 0x000fe20000410000 */
[----:B------:R-:W-:Y:S01]  /*3720*/  FMUL.FTZ R57, R107, R231 ;  /* 0x000000e76b397220 */ /* 0x000fe20000410000 */
[----:B------:R-:W-:Y:S01]  /*3730*/  FMUL.FTZ R56, R108, R237 ;  /* 0x000000ed6c387220 */ /* 0x000fe20000410000 */
[----:B------:R-:W-:Y:S01]  /*3740*/  @P1 FADD.FTZ R144, R144, R63 ;  /* 0x0000003f90901221 */ /* 0x000fe20000010000 */
[-C--:B------:R-:W-:Y:S01]  /*3750*/  FMUL.FTZ R235, R236, R181.reuse ;  /* 0x000000b5eceb7220 */ /* 0x080fe20000410000 */
[-C--:B0-----:R-:W-:Y:S01]  /*3760*/  FMUL.FTZ R239, R232, R181.reuse ;  /* 0x000000b5e8ef7220 */ /* 0x081fe20000410000 */
[-C--:B------:R-:W-:Y:S01]  /*3770*/  FMUL.FTZ R229, R64, R181.reuse ;  /* 0x000000b540e57220 */ /* 0x080fe20000410000 */
[----:B------:R-:W-:Y:S01]  /*3780*/  @P1 FADD.FTZ R142, R142, R145 ;  /* 0x000000918e8e1221 */ /* 0x000fe20000010000 */
[----:B------:R-:W-:Y:S01]  /*3790*/  FMUL.FTZ R240, R144, R181 ;  /* 0x000000b590f07220 */ /* 0x000fe20000410000 */
[----:B------:R-:W-:Y:S01]  /*37a0*/  FMUL.FTZ R59, R155, R235 ;  /* 0x000000eb9b3b7220 */ /* 0x000fe20000410000 */
[----:B----4-:R-:W-:Y:S01]  /*37b0*/  LOP3.LUT R72, R72, R65, RZ, 0xfc, !PT ;  /* 0x0000004148487212 */ /* 0x010fe200078efcff */
[----:B------:R-:W0:Y:S01]  /*37c0*/  F2F.BF16.F32 R57, R57 ;  /* 0x0000003900397304 */ /* 0x000e220000202000 */
[----:B------:R-:W-:Y:S01]  /*37d0*/  FMUL.FTZ R65, R154, R239 ;  /* 0x000000ef9a417220 */ /* 0x000fe20000410000 */
[----:B------:R-:W-:Y:S01]  /*37e0*/  FMUL.FTZ R58, R106, R229 ;  /* 0x000000e56a3a7220 */ /* 0x000fe20000410000 */
[-C--:B------:R-:W-:Y:S01]  /*37f0*/  FMUL.FTZ R242, R216, R181.reuse ;  /* 0x000000b5d8f27220 */ /* 0x080fe20000410000 */
[----:B------:R-:W-:Y:S01]  /*3800*/  FMUL.FTZ R143, R105, R240 ;  /* 0x000000f0698f7220 */ /* 0x000fe20000410000 */
[----:B------:R-:W-:-:S03]  /*3810*/  FMUL.FTZ R233, R142, R181 ;  /* 0x000000b58ee97220 */ /* 0x000fc60000410000 */
[----:B------:R-:W1:Y:S01]  /*3820*/  F2F.BF16.F32 R56, R56 ;  /* 0x0000003800387304 */ /* 0x000e620000202000 */
[----:B------:R-:W-:Y:S01]  /*3830*/  FMUL.FTZ R63, R153, R242 ;  /* 0x000000f2993f7220 */ /* 0x000fe20000410000 */
[----:B------:R-:W-:-:S06]  /*3840*/  FMUL.FTZ R62, R152, R233 ;  /* 0x000000e9983e7220 */ /* 0x000fcc0000410000 */
[----:B------:R-:W4:Y:S08]  /*3850*/  F2F.BF16.F32 R59, R59 ;  /* 0x0000003b003b7304 */ /* 0x000f300000202000 */
[----:B------:R-:W-:Y:S08]  /*3860*/  F2F.BF16.F32 R65, R65 ;  /* 0x0000004100417304 */ /* 0x000ff00000202000 */
[----:B------:R-:W4:Y:S01]  /*3870*/  F2F.BF16.F32 R58, R58 ;  /* 0x0000003a003a7304 */ /* 0x000f220000202000 */
[----:B0-----:R-:W-:-:S07]  /*3880*/  SHF.L.U32 R145, R57, 0x10, RZ ;  /* 0x0000001039917819 */ /* 0x001fce00000006ff */
[----:B------:R-:W0:Y:S01]  /*3890*/  F2F.BF16.F32 R143, R143 ;  /* 0x0000008f008f7304 */ /* 0x000e220000202000 */
[----:B-1----:R-:W-:-:S07]  /*38a0*/  IMAD.WIDE.U32 R56, R56, 0x10000, RZ ;  /* 0x0001000038387825 */ /* 0x002fce00078e00ff */
[----:B------:R-:W1:Y:S08]  /*38b0*/  F2F.BF16.F32 R63, R63 ;  /* 0x0000003f003f7304 */ /* 0x000e700000202000 */
[----:B------:R-:W1:Y:S01]  /*38c0*/  F2F.BF16.F32 R62, R62 ;  /* 0x0000003e003e7304 */ /* 0x000e620000202000 */
[----:B----4-:R-:W-:Y:S01]  /*38d0*/  LOP3.LUT R56, R56, R59, RZ, 0xfc, !PT ;  /* 0x0000003b38387212 */ /* 0x010fe200078efcff */
[----:B------:R-:W-:Y:S01]  /*38e0*/  IMAD.WIDE.U32 R58, R58, 0x10000, RZ ;  /* 0x000100003a3a7825 */ /* 0x000fe200078e00ff */
[----:B------:R-:W-:-:S02]  /*38f0*/  LOP3.LUT R57, R57, R145, R65, 0xfe, !PT ;  /* 0x0000009139397212 */ /* 0x000fc400078efe41 */
[----:B0-----:R-:W-:Y:S01]  /*3900*/  SHF.L.U32 R65, R143, 0x10, RZ ;  /* 0x000000108f417819 */ /* 0x001fe200000006ff */
[-CC-:B------:R-:W-:Y:S01]  /*3910*/  FFMA.FTZ R244, R205, R228.reuse, R215.reuse ;  /* 0x000000e4cdf47223 */ /* 0x180fe200000100d7 */
[----:B-1----:R-:W-:Y:S01]  /*3920*/  LOP3.LUT R58, R58, R63, RZ, 0xfc, !PT ;  /* 0x0000003f3a3a7212 */ /* 0x002fe200078efcff */
[-C--:B------:R-:W-:Y:S02]  /*3930*/  FFMA.FTZ R63, R210, R228.reuse, R215 ;  /* 0x000000e4d23f7223 */ /* 0x080fe400000100d7 */
[----:B------:R-:W-:Y:S01]  /*3940*/  FADD.FTZ R195, R195, -R244 ;  /* 0x800000f4c3c37221 */ /* 0x000fe20000010000 */
[----:B------:R-:W-:Y:S01]  /*3950*/  LOP3.LUT R59, R59, R65, R62, 0xfe, !PT ;  /* 0x000000413b3b7212 */ /* 0x000fe200078efe3e */
[----:B------:R-:W-:Y:S02]  /*3960*/  @P1 IMAD.MOV.U32 R62, RZ, RZ, R138 ;  /* 0x000000ffff3e1224 */ /* 0x000fe400078e008a */
[----:B------:R-:W-:Y:S01]  /*3970*/  FADD.FTZ R65, R198, -R63 ;  /* 0x8000003fc6417221 */ /* 0x000fe20000010000 */
[----:B------:R-:W-:Y:S01]  /*3980*/  FMUL.FTZ R198, R182, R195 ;  /* 0x000000c3b6c67220 */ /* 0x000fe20000410000 */
[----:B------:R-:W-:Y:S01]  /*3990*/  FFMA.FTZ R196, R196, R228, R215 ;  /* 0x000000e4c4c47223 */ /* 0x000fe200000100d7 */
[----:B------:R-:W-:-:S02]  /*39a0*/  @P1 SHF.L.U32 R63, R62, 0x10, RZ ;  /* 0x000000103e3f1819 */ /* 0x000fc400000006ff */
[----:B------:R-:W-:Y:S01]  /*39b0*/  @P1 SHF.R.U64 R62, R138, 0x10, R139 ;  /* 0x000000108a3e1819 */ /* 0x000fe2000000128b */
[----:B------:R-:W-:Y:S01]  /*39c0*/  FFMA.FTZ R207, R207, R228, R215 ;  /* 0x000000e4cfcf7223 */ /* 0x000fe200000100d7 */
[----:B------:R-:W-:Y:S01]  /*39d0*/  FADD.FTZ R197, R197, -R196 ;  /* 0x800000c4c5c57221 */ /* 0x000fe20000010000 */
[----:B------:R-:W-:Y:S01]  /*39e0*/  @P1 FADD.FTZ R198, R198, R63 ;  /* 0x0000003fc6c61221 */ /* 0x000fe20000010000 */
[----:B------:R-:W-:Y:S01]  /*39f0*/  @P1 SHF.L.U32 R63, R62, 0x10, RZ ;  /* 0x000000103e3f1819 */ /* 0x000fe200000006ff */
[----:B------:R-:W-:Y:S01]  /*3a00*/  FMUL.FTZ R196, R182, R65 ;  /* 0x00000041b6c47220 */ /* 0x000fe20000410000 */
[----:B------:R-:W-:Y:S02]  /*3a10*/  @P1 IMAD.MOV.U32 R62, RZ, RZ, R139 ;  /* 0x000000ffff3e1224 */ /* 0x000fe400078e008b */
[----:B------:R-:W-:Y:S01]  /*3a20*/  FADD.FTZ R207, R212, -R207 ;  /* 0x800000cfd4cf7221 */ /* 0x000fe20000010000 */
[----:B------:R-:W-:Y:S02]  /*3a30*/  @P1 FADD.FTZ R196, R196, R63 ;  /* 0x0000003fc4c41221 */ /* 0x000fe40000010000 */
[----:B------:R-:W-:Y:S01]  /*3a40*/  @P1 SHF.L.U32 R63, R62, 0x10, RZ ;  /* 0x000000103e3f1819 */ /* 0x000fe200000006ff */
[C---:B------:R-:W-:Y:S01]  /*3a50*/  FMUL.FTZ R212, R182.reuse, R207 ;  /* 0x000000cfb6d47220 */ /* 0x040fe20000410000 */
[----:B------:R-:W-:Y:S01]  /*3a60*/  @P1 SHF.R.U32.HI R62, RZ, 0x10, R139 ;  /* 0x00000010ff3e1819 */ /* 0x000fe2000001168b */
[----:B------:R-:W-:-:S02]  /*3a70*/  FMUL.FTZ R244, R182, R197 ;  /* 0x000000c5b6f47220 */ /* 0x000fc40000410000 */
[----:B------:R-:W-:Y:S01]  /*3a80*/  @P1 FADD.FTZ R212, R212, R63 ;  /* 0x0000003fd4d41221 */ /* 0x000fe20000010000 */
[----:B------:R-:W-:-:S05]  /*3a90*/  @P1 SHF.L.U32 R63, R62, 0x10, RZ ;  /* 0x000000103e3f1819 */ /* 0x000fca00000006ff */
[----:B------:R-:W-:Y:S01]  /*3aa0*/  @P1 FADD.FTZ R244, R244, R63 ;  /* 0x0000003ff4f41221 */ /* 0x000fe20000010000 */
[----:B------:R-:W-:-:S03]  /*3ab0*/  FMUL.FTZ R205, R196, R181 ;  /* 0x000000b5c4cd7220 */ /* 0x000fc60000410000 */
[----:B------:R-:W-:Y:S01]  /*3ac0*/  FMUL.FTZ R207, R244, R181 ;  /* 0x000000b5f4cf7220 */ /* 0x000fe20000410000 */
[----:B------:R-:W-:-:S03]  /*3ad0*/  FMUL.FTZ R62, R104, R205 ;  /* 0x000000cd683e7220 */ /* 0x000fc60000410000 */
[----:B------:R-:W-:Y:S01]  /*3ae0*/  FMUL.FTZ R63, R103, R207 ;  /* 0x000000cf673f7220 */ /* 0x000fe20000410000 */
[----:B------:R-:W-:Y:S01]  /*3af0*/  FMUL.FTZ R210, R212, R181 ;  /* 0x000000b5d4d27220 */ /* 0x000fe20000410000 */
[----:B------:R0:W-:Y:S01]  /*3b00*/  F2F.BF16.F32 R65, R62 ;  /* 0x0000003e00417304 */ /* 0x0001e20000202000 */
[----:B------:R-:W-:-:S07]  /*3b10*/  @P2 F2FP.BF16.F32.PACK_AB R220, RZ, R220 ;  /* 0x000000dcffdc223e */ /* 0x000fce00000010ff */
[----:B------:R-:W1:Y:S01]  /*3b20*/  F2F.BF16.F32 R63, R63 ;  /* 0x0000003f003f7304 */ /* 0x000e620000202000 */
[----:B0-----:R-:W-:Y:S01]  /*3b30*/  FMUL.FTZ R62, R150, R210 ;  /* 0x000000d2963e7220 */ /* 0x001fe20000410000 */
[----:B------:R-:W-:-:S06]  /*3b40*/  @P2 F2FP.BF16.F32.PACK_AB R214, RZ, R214 ;  /* 0x000000d6ffd6223e */ /* 0x000fcc00000010ff */
[----:B------:R0:W4:Y:S01]  /*3b50*/  F2F.BF16.F32 R145, R62 ;  /* 0x0000003e00917304 */ /* 0x0001220000202000 */
[----:B------:R-:W-:Y:S02]  /*3b60*/  @P2 PRMT R178, R220, 0x7610, R178 ;  /* 0x00007610dcb22816 */ /* 0x000fe400000000b2 */
[----:B------:R-:W-:Y:S02]  /*3b70*/  @P2 F2FP.BF16.F32.PACK_AB R234, RZ, R234 ;  /* 0x000000eaffea223e */ /* 0x000fe400000010ff */
[----:B------:R-:W-:Y:S02]  /*3b80*/  @P2 PRMT R179, R214, 0x7610, R179 ;  /* 0x00007610d6b32816 */ /* 0x000fe400000000b3 */
[----:B------:R-:W-:Y:S01]  /*3b90*/  @P2 F2FP.BF16.F32.PACK_AB R230, RZ, R230 ;  /* 0x000000e6ffe6223e */ /* 0x000fe200000010ff */
[----:B-1----:R-:W-:Y:S01]  /*3ba0*/  IMAD.U32 R143, R63, 0x10000, RZ ;  /* 0x000100003f8f7824 */ /* 0x002fe200078e00ff */
[----:B------:R-:W-:Y:S02]  /*3bb0*/  @P2 LOP3.LUT R197, R178, 0xffff, RZ, 0xc0, !PT ;  /* 0x0000ffffb2c52812 */ /* 0x000fe400078ec0ff */
[----:B------:R-:W-:Y:S01]  /*3bc0*/  @P2 F2FP.BF16.F32.PACK_AB R214, RZ, R64 ;  /* 0x00000040ffd6223e */ /* 0x000fe200000010ff */
[----:B------:R-:W-:Y:S01]  /*3bd0*/  IMAD.WIDE.U32 R64, R65, 0x10000, RZ ;  /* 0x0001000041407825 */ /* 0x000fe200078e00ff */
[----:B------:R-:W-:-:S02]  /*3be0*/  @P2 PRMT R180, R234, 0x7610, R180 ;  /* 0x00007610eab42816 */ /* 0x000fc400000000b4 */
[----:B------:R-:W-:Y:S01]  /*3bf0*/  @P2 PRMT R178, R230, 0x7610, R178 ;  /* 0x00007610e6b22816 */ /* 0x000fe200000000b2 */
[----:B0-----:R-:W-:Y:S01]  /*3c00*/  @P2 IMAD.WIDE.U32 R62, R197, 0x10000, RZ ;  /* 0x00010000c53e2825 */ /* 0x001fe200078e00ff */
[----:B------:R-:W-:Y:S02]  /*3c10*/  @P2 F2FP.BF16.F32.PACK_AB R218, RZ, R218 ;  /* 0x000000daffda223e */ /* 0x000fe400000010ff */
[----:B------:R-:W-:Y:S02]  /*3c20*/  @P2 PRMT R195, R179, 0x5410, R180 ;  /* 0x00005410b3c32816 */ /* 0x000fe400000000b4 */
[----:B----4-:R-:W-:Y:S02]  /*3c30*/  LOP3.LUT R65, R65, R143, R145, 0xfe, !PT ;  /* 0x0000008f41417212 */ /* 0x010fe400078efe91 */
[----:B------:R-:W-:Y:S02]  /*3c40*/  @P2 F2FP.BF16.F32.PACK_AB R232, RZ, R232 ;  /* 0x000000e8ffe8223e */ /* 0x000fe400000010ff */
[----:B------:R-:W-:-:S02]  /*3c50*/  @P2 F2FP.BF16.F32.PACK_AB R238, RZ, R238 ;  /* 0x000000eeffee223e */ /* 0x000fc400000010ff */
[----:B------:R-:W-:Y:S02]  /*3c60*/  @P2 LOP3.LUT R143, R178, 0xffff, RZ, 0xc0, !PT ;  /* 0x0000ffffb28f2812 */ /* 0x000fe400078ec0ff */
[----:B------:R-:W-:Y:S02]  /*3c70*/  @P2 PRMT R177, R218, 0x7610, R177 ;  /* 0x00007610dab12816 */ /* 0x000fe400000000b1 */
[----:B------:R-:W-:Y:S02]  /*3c80*/  @P2 F2FP.BF16.F32.PACK_AB R236, RZ, R236 ;  /* 0x000000ecffec223e */ /* 0x000fe400000010ff */
[----:B------:R-:W-:Y:S02]  /*3c90*/  @P2 LOP3.LUT R63, R195, R63, RZ, 0xfc, !PT ;  /* 0x0000003fc33f2212 */ /* 0x000fe400078efcff */
[----:B------:R-:W-:Y:S02]  /*3ca0*/  @P2 PRMT R179, R232, 0x7610, R179 ;  /* 0x00007610e8b32816 */ /* 0x000fe400000000b3 */
[----:B------:R-:W-:-:S02]  /*3cb0*/  @P2 PRMT R180, R238, 0x7610, R180 ;  /* 0x00007610eeb42816 */ /* 0x000fc400000000b4 */
[----:B------:R-:W-:Y:S01]  /*3cc0*/  @P2 F2FP.BF16.F32.PACK_AB R195, RZ, R142 ;  /* 0x0000008effc3223e */ /* 0x000fe200000010ff */
[----:B------:R-:W-:Y:S01]  /*3cd0*/  @P2 IMAD.WIDE.U32 R142, R143, 0x10000, RZ ;  /* 0x000100008f8e2825 */ /* 0x000fe200078e00ff */
[--C-:B------:R-:W-:Y:S02]  /*3ce0*/  @P2 LOP3.LUT R62, R62, 0xffff, R177.reuse, 0xf8, !PT ;  /* 0x0000ffff3e3e2812 */ /* 0x100fe400078ef8b1 */
[----:B------:R-:W-:Y:S02]  /*3cf0*/  @P2 F2FP.BF16.F32.PACK_AB R144, RZ, R144 ;  /* 0x00000090ff90223e */ /* 0x000fe400000010ff */
[----:B------:R-:W-:Y:S02]  /*3d00*/  @P2 PRMT R177, R236, 0x7610, R177 ;  /* 0x00007610ecb12816 */ /* 0x000fe400000000b1 */
[----:B------:R-:W-:Y:S02]  /*3d10*/  @P2 PRMT R178, R214, 0x7610, R178 ;  /* 0x00007610d6b22816 */ /* 0x000fe400000000b2 */
[----:B------:R-:W-:-:S02]  /*3d20*/  @P2 PRMT R145, R179, 0x5410, R180 ;  /* 0x00005410b3912816 */ /* 0x000fc400000000b4 */
[----:B------:R-:W-:Y:S02]  /*3d30*/  @P2 PRMT R180, R144, 0x7610, R180 ;  /* 0x0000761090b42816 */ /* 0x000fe400000000b4 */
[----:B------:R-:W-:Y:S02]  /*3d40*/  @P2 LOP3.LUT R144, R142, 0xffff, R177, 0xf8, !PT ;  /* 0x0000ffff8e902812 */ /* 0x000fe400078ef8b1 */
[----:B------:R-:W-:Y:S02]  /*3d50*/  @P2 LOP3.LUT R142, R178, 0xffff, RZ, 0xc0, !PT ;  /* 0x0000ffffb28e2812 */ /* 0x000fe400078ec0ff */
[----:B------:R-:W-:Y:S02]  /*3d60*/  @P2 F2FP.BF16.F32.PACK_AB R216, RZ, R216 ;  /* 0x000000d8ffd8223e */ /* 0x000fe400000010ff */
[----:B------:R-:W-:Y:S02]  /*3d70*/  @P2 PRMT R179, R195, 0x7610, R179 ;  /* 0x00007610c3b32816 */ /* 0x000fe400000000b3 */
[----:B------:R-:W-:-:S02]  /*3d80*/  @P2 F2FP.BF16.F32.PACK_AB R196, RZ, R196 ;  /* 0x000000c4ffc4223e */ /* 0x000fc400000010ff */
[----:B------:R-:W-:Y:S01]  /*3d90*/  @P2 LOP3.LUT R145, R145, R143, RZ, 0xfc, !PT ;  /* 0x0000008f91912212 */ /* 0x000fe200078efcff */
[----:B------:R-:W-:Y:S01]  /*3da0*/  @P2 IMAD.WIDE.U32 R142, R142, 0x10000, RZ ;  /* 0x000100008e8e2825 */ /* 0x000fe200078e00ff */
[----:B------:R-:W-:Y:S02]  /*3db0*/  @P2 PRMT R177, R216, 0x7610, R177 ;  /* 0x00007610d8b12816 */ /* 0x000fe400000000b1 */
[----:B------:R-:W-:Y:S02]  /*3dc0*/  @P2 PRMT R178, R196, 0x7610, R178 ;  /* 0x00007610c4b22816 */ /* 0x000fe400000000b2 */
[----:B------:R-:W-:Y:S02]  /*3dd0*/  @P2 PRMT R195, R179, 0x5410, R180 ;  /* 0x00005410b3c32816 */ /* 0x000fe400000000b4 */
[----:B------:R-:W-:Y:S02]  /*3de0*/  @P2 F2FP.BF16.F32.PACK_AB R197, RZ, R198 ;  /* 0x000000c6ffc5223e */ /* 0x000fe400000010ff */
[----:B------:R-:W-:-:S02]  /*3df0*/  IADD3 R194, P5, R194, UR20, RZ ;  /* 0x00000014c2c27c10 */ /* 0x000fc4000ffbe0ff */
[----:B------:R-:W-:Y:S02]  /*3e00*/  IADD3 R196, P4, R192, UR16, RZ ;  /* 0x00000010c0c47c10 */ /* 0x000fe4000ff9e0ff */
[--C-:B------:R-:W-:Y:S02]  /*3e10*/  @P2 LOP3.LUT R142, R142, 0xffff, R177.reuse, 0xf8, !PT ;  /* 0x0000ffff8e8e2812 */ /* 0x100fe400078ef8b1 */
[----:B------:R-:W-:Y:S02]  /*3e20*/  @P2 LOP3.LUT R143, R195, R143, RZ, 0xfc, !PT ;  /* 0x0000008fc38f2212 */ /* 0x000fe400078efcff */
[----:B------:R-:W-:Y:S02]  /*3e30*/  @P2 PRMT R177, R197, 0x7610, R177 ;  /* 0x00007610c5b12816 */ /* 0x000fe400000000b1 */
[----:B------:R-:W-:Y:S02]  /*3e40*/  @P2 F2FP.BF16.F32.PACK_AB R244, RZ, R244 ;  /* 0x000000f4fff4223e */ /* 0x000fe400000010ff */
[----:B------:R-:W-:-:S02]  /*3e50*/  IADD3.X R195, R193, UR21, RZ, P5, !PT ;  /* 0x00000015c1c37c10 */ /* 0x000fc4000affe4ff */
[C---:B------:R-:W-:Y:S02]  /*3e60*/  IADD3.X R197, R191.reuse, UR17, RZ, P4, !PT ;  /* 0x00000011bfc57c10 */ /* 0x040fe4000a7fe4ff */
[----:B------:R-:W-:Y:S01]  /*3e70*/  @P2 PRMT R180, R244, 0x7610, R180 ;  /* 0x00007610f4b42816 */ /* 0x000fe200000000b4 */
[----:B------:R0:W-:Y:S01]  /*3e80*/  STG.E.64 desc[UR6][R194.64], R60 ;  /* 0x0000003cc2007986 */ /* 0x0001e2000c101b06 */
[C---:B------:R-:W-:Y:S02]  /*3e90*/  @P2 IADD3 R244, P6, R192.reuse, UR18, RZ ;  /* 0x00000012c0f42c10 */ /* 0x040fe4000ffde0ff */
[----:B------:R-:W-:Y:S01]  /*3ea0*/  IADD3 R192, P5, R192, UR20, RZ ;  /* 0x00000014c0c07c10 */ /* 0x000fe2000ffbe0ff */
[----:B------:R-:W4:Y:S01]  /*3eb0*/  LDG.E.64 R196, desc[UR6][R196.64] ;  /* 0x00000006c4c47981 */ /* 0x000f22000c1e1b00 */
[----:B------:R-:W-:Y:S02]  /*3ec0*/  IADD3 R246, P4, R190, UR16, RZ ;  /* 0x00000010bef67c10 */ /* 0x000fe4000ff9e0ff */
[----:B------:R-:W-:-:S02]  /*3ed0*/  @P2 IADD3.X R245, R191, UR19, RZ, P6, !PT ;  /* 0x00000013bff52c10 */ /* 0x000fc4000b7fe4ff */
[----:B------:R-:W-:Y:S02]  /*3ee0*/  IADD3.X R193, R191, UR21, RZ, P5, !PT ;  /* 0x00000015bfc17c10 */ /* 0x000fe4000affe4ff */
[----:B------:R-:W-:Y:S01]  /*3ef0*/  IADD3.X R247, R189, UR17, RZ, P4, !PT ;  /* 0x00000011bdf77c10 */ /* 0x000fe2000a7fe4ff */
[----:B------:R-:W-:Y:S01]  /*3f00*/  @P2 STG.E.64 desc[UR6][R244.64], R62 ;  /* 0x0000003ef4002986 */ /* 0x000fe2000c101b06 */
[C---:B------:R-:W-:Y:S02]  /*3f10*/  @P2 IADD3 R248, P6, R190.reuse, UR18, RZ ;  /* 0x00000012bef82c10 */ /* 0x040fe4000ffde0ff */
[----:B------:R-:W-:Y:S01]  /*3f20*/  IADD3 R190, P5, R190, UR20, RZ ;  /* 0x00000014bebe7c10 */ /* 0x000fe2000ffbe0ff */
[----:B------:R1:W-:Y:S01]  /*3f30*/  STG.E.64 desc[UR6][R192.64], R72 ;  /* 0x00000048c0007986 */ /* 0x0003e2000c101b06 */
[----:B------:R-:W-:-:S03]  /*3f40*/  IADD3 R250, P4, R188, UR16, RZ ;  /* 0x00000010bcfa7c10 */ /* 0x000fc6000ff9e0ff */
[----:B------:R-:W4:Y:S01]  /*3f50*/  LDG.E.64 R246, desc[UR6][R246.64] ;  /* 0x00000006f6f67981 */ /* 0x000f22000c1e1b00 */
[C---:B------:R-:W-:Y:S02]  /*3f60*/  @P2 IADD3.X R249, R189.reuse, UR19, RZ, P6, !PT ;  /* 0x00000013bdf92c10 */ /* 0x040fe4000b7fe4ff */
[----:B------:R-:W-:Y:S02]  /*3f70*/  IADD3.X R191, R189, UR21, RZ, P5, !PT ;  /* 0x00000015bdbf7c10 */ /* 0x000fe4000affe4ff */
[C---:B------:R-:W-:Y:S01]  /*3f80*/  IADD3.X R251, R187.reuse, UR17, RZ, P4, !PT ;  /* 0x00000011bbfb7c10 */ /* 0x040fe2000a7fe4ff */
[----:B------:R2:W-:Y:S01]  /*3f90*/  @P2 STG.E.64 desc[UR6][R248.64], R144 ;  /* 0x00000090f8002986 */ /* 0x0005e2000c101b06 */
[----:B0-----:R-:W-:Y:S01]  /*3fa0*/  @P2 IADD3 R60, P5, R188, UR18, RZ ;  /* 0x00000012bc3c2c10 */ /* 0x001fe2000ffbe0ff */
[----:B------:R-:W-:Y:S02]  /*3fb0*/  FMUL.FTZ R198, R198, R181 ;  /* 0x000000b5c6c67220 */ /* 0x000fe40000410000 */
[----:B------:R0:W-:Y:S01]  /*3fc0*/  STG.E.64 desc[UR6][R190.64], R56 ;  /* 0x00000038be007986 */ /* 0x0001e2000c101b06 */
[----:B------:R-:W-:Y:S01]  /*3fd0*/  @P2 IADD3.X R61, R187, UR19, RZ, P5, !PT ;  /* 0x00000013bb3d2c10 */ /* 0x000fe2000affe4ff */
[----:B-1----:R-:W-:-:S02]  /*3fe0*/  FMUL.FTZ R192, R151, R198 ;  /* 0x000000c697c07220 */ /* 0x002fc40000410000 */
[----:B------:R-:W4:Y:S01]  /*3ff0*/  LDG.E.64 R250, desc[UR6][R250.64] ;  /* 0x00000006fafa7981 */ /* 0x000f22000c1e1b00 */
[----:B------:R-:W-:Y:S02]  /*4000*/  IADD3 R188, P6, R188, UR20, RZ ;  /* 0x00000014bcbc7c10 */ /* 0x000fe4000ffde0ff */
[----:B------:R-:W-:Y:S01]  /*4010*/  IADD3 R62, P5, R186, UR16, RZ ;  /* 0x00000010ba3e7c10 */ /* 0x000fe2000ffbe0ff */
[----:B------:R-:W1:Y:S01]  /*4020*/  F2F.BF16.F32 R73, R192 ;  /* 0x000000c000497304 */ /* 0x000e620000202000 */
[----:B------:R-:W-:Y:S02]  /*4030*/  IADD3.X R189, R187, UR21, RZ, P6, !PT ;  /* 0x00000015bbbd7c10 */ /* 0x000fe4000b7fe4ff */
[----:B------:R-:W-:Y:S01]  /*4040*/  IADD3.X R63, R185, UR17, RZ, P5, !PT ;  /* 0x00000011b93f7c10 */ /* 0x000fe2000affe4ff */
[----:B------:R3:W-:Y:S01]  /*4050*/  @P2 STG.E.64 desc[UR6][R60.64], R142 ;  /* 0x0000008e3c002986 */ /* 0x0007e2000c101b06 */
[----:B------:R-:W-:Y:S02]  /*4060*/  @P2 F2FP.BF16.F32.PACK_AB R212, RZ, R212 ;  /* 0x000000d4ffd4223e */ /* 0x000fe400000010ff */
[----:B--2---:R-:W-:Y:S01]  /*4070*/  @P2 LOP3.LUT R144, R178, 0xffff, RZ, 0xc0, !PT ;  /* 0x0000ffffb2902812 */ /* 0x004fe200078ec0ff */
[----:B------:R2:W-:Y:S01]  /*4080*/  STG.E.64 desc[UR6][R188.64], R58 ;  /* 0x0000003abc007986 */ /* 0x0005e2000c101b06 */
[----:B------:R-:W-:-:S03]  /*4090*/  @P2 PRMT R179, R212, 0x7610, R179 ;  /* 0x00007610d4b32816 */ /* 0x000fc600000000b3 */
[----:B------:R-:W4:Y:S01]  /*40a0*/  LDG.E.64 R62, desc[UR6][R62.64] ;  /* 0x000000063e3e7981 */ /* 0x000f22000c1e1b00 */
[----:B------:R-:W-:Y:S01]  /*40b0*/  IADD3 R72, P4, R186, UR20, RZ ;  /* 0x00000014ba487c10 */ /* 0x000fe2000ff9e0ff */
[----:B------:R-:W-:Y:S01]  /*40c0*/  @P2 IMAD.WIDE.U32 R144, R144, 0x10000, RZ ;  /* 0x0001000090902825 */ /* 0x000fe200078e00ff */
[----:B------:R-:W-:Y:S02]  /*40d0*/  @P2 IADD3 R186, P5, R186, UR18, RZ ;  /* 0x00000012baba2c10 */ /* 0x000fe4000ffbe0ff */
[----:B0-----:R-:W-:Y:S02]  /*40e0*/  @P2 PRMT R57, R179, 0x5410, R180 ;  /* 0x00005410b3392816 */ /* 0x001fe400000000b4 */
[----:B------:R-:W-:Y:S02]  /*40f0*/  IADD3 R56, P6, R184, UR16, RZ ;  /* 0x00000010b8387c10 */ /* 0x000fe4000ffde0ff */
[----:B------:R-:W-:Y:S02]  /*4100*/  @P2 IADD3.X R187, R185, UR19, RZ, P5, !PT ;  /* 0x00000013b9bb2c10 */ /* 0x000fe4000affe4ff */
[----:B---3--:R-:W-:-:S02]  /*4110*/  @P2 LOP3.LUT R61, R57, R145, RZ, 0xfc, !PT ;  /* 0x00000091393d2212 */ /* 0x008fc400078efcff */
[----:B------:R-:W-:Y:S02]  /*4120*/  @P2 LOP3.LUT R60, R144, 0xffff, R177, 0xf8, !PT ;  /* 0x0000ffff903c2812 */ /* 0x000fe400078ef8b1 */
[----:B-1----:R-:W-:Y:S02]  /*4130*/  LOP3.LUT R64, R64, R73, RZ, 0xfc, !PT ;  /* 0x0000004940407212 */ /* 0x002fe400078efcff */
[----:B------:R-:W-:Y:S02]  /*4140*/  IADD3.X R73, R185, UR21, RZ, P4, !PT ;  /* 0x00000015b9497c10 */ /* 0x000fe4000a7fe4ff */
[----:B------:R-:W-:Y:S01]  /*4150*/  IADD3.X R57, R183, UR17, RZ, P6, !PT ;  /* 0x00000011b7397c10 */ /* 0x000fe2000b7fe4ff */
[----:B------:R0:W-:Y:S04]  /*4160*/  @P2 STG.E.64 desc[UR6][R186.64], R60 ;  /* 0x0000003cba002986 */ /* 0x0001e8000c101b06 */
[----:B------:R1:W-:Y:S04]  /*4170*/  STG.E.64 desc[UR6][R72.64], R64 ;  /* 0x0000004048007986 */ /* 0x0003e8000c101b06 */
[----:B------:R-:W3:Y:S01]  /*4180*/  LDG.E.64 R56, desc[UR6][R56.64] ;  /* 0x0000000638387981 */ /* 0x000ee2000c1e1b00 */
[-C--:B--2---:R-:W-:Y:S01]  /*4190*/  FFMA.FTZ R59, R202, R228.reuse, R215 ;  /* 0x000000e4ca3b7223 */ /* 0x084fe200000100d7 */
[----:B------:R-:W-:Y:S01]  /*41a0*/  @P1 SHF.R.U64 R58, R140, 0x10, R141 ;  /* 0x000000108c3a1819 */ /* 0x000fe2000000128d */
[----:B------:R-:W-:-:S02]  /*41b0*/  FFMA.FTZ R199, R199, R228, R215 ;  /* 0x000000e4c7c77223 */ /* 0x000fc400000100d7 */
[----:B------:R-:W-:Y:S01]  /*41c0*/  FADD.FTZ R59, R200, -R59 ;  /* 0x8000003bc83b7221 */ /* 0x000fe20000010000 */
[----:B0-----:R-:W-:Y:S01]  /*41d0*/  @P1 SHF.L.U32 R61, R58, 0x10, RZ ;  /* 0x000000103a3d1819 */ /* 0x001fe200000006ff */
[-CC-:B------:R-:W-:Y:S02]  /*41e0*/  FFMA.FTZ R201, R201, R228.reuse, R215.reuse ;  /* 0x000000e4c9c97223 */ /* 0x180fe400000100d7 */
[----:B------:R-:W-:Y:S01]  /*41f0*/  FMUL.FTZ R60, R182, R59 ;  /* 0x0000003bb63c7220 */ /* 0x000fe20000410000 */
[----:B------:R-:W-:Y:S01]  /*4200*/  @P1 MOV R59, R141 ;  /* 0x0000008d003b1202 */ /* 0x000fe20000000f00 */
[----:B------:R-:W-:Y:S01]  /*4210*/  FFMA.FTZ R208, R208, R228, R215 ;  /* 0x000000e4d0d07223 */ /* 0x000fe200000100d7 */
[----:B------:R-:W-:Y:S01]  /*4220*/  FADD.FTZ R199, R204, -R199 ;  /* 0x800000c7ccc77221 */ /* 0x000fe20000010000 */
[----:B------:R-:W-:Y:S01]  /*4230*/  @P1 FADD.FTZ R60, R60, R61 ;  /* 0x0000003d3c3c1221 */ /* 0x000fe20000010000 */
[----:B------:R-:W-:Y:S01]  /*4240*/  FADD.FTZ R201, R206, -R201 ;  /* 0x800000c9cec97221 */ /* 0x000fe20000010000 */
[----:B-1----:R-:W-:Y:S01]  /*4250*/  @P1 SHF.R.U32.HI R65, RZ, 0x10, R141 ;  /* 0x00000010ff411819 */ /* 0x002fe2000001168d */
[----:B------:R-:W-:Y:S01]  /*4260*/  FADD.FTZ R203, R203, -R208 ;  /* 0x800000d0cbcb7221 */ /* 0x000fe20000010000 */
[----:B------:R-:W-:Y:S01]  /*4270*/  @P1 SHF.L.U32 R61, R59, 0x10, RZ ;  /* 0x000000103b3d1819 */ /* 0x000fe200000006ff */
[----:B------:R-:W-:-:S02]  /*4280*/  @P1 IMAD.MOV.U32 R58, RZ, RZ, R140 ;  /* 0x000000ffff3a1224 */ /* 0x000fc400078e008c */
[C---:B------:R-:W-:Y:S01]  /*4290*/  FMUL.FTZ R64, R182.reuse, R199 ;  /* 0x000000c7b6407220 */ /* 0x040fe20000410000 */
[----:B------:R-:W-:Y:S01]  /*42a0*/  @P1 SHF.L.U32 R65, R65, 0x10, RZ ;  /* 0x0000001041411819 */ /* 0x000fe200000006ff */
[C---:B------:R-:W-:Y:S01]  /*42b0*/  FMUL.FTZ R72, R182.reuse, R201 ;  /* 0x000000c9b6487220 */ /* 0x040fe20000410000 */
[----:B------:R-:W-:Y:S01]  /*42c0*/  FMUL.FTZ R182, R182, R203 ;  /* 0x000000cbb6b67220 */ /* 0x000fe20000410000 */
[----:B------:R-:W-:Y:S02]  /*42d0*/  @P1 IMAD.U32 R59, R58, 0x10000, RZ ;  /* 0x000100003a3b1824 */ /* 0x000fe400078e00ff */
[----:B------:R-:W-:Y:S01]  /*42e0*/  @P1 FADD.FTZ R64, R64, R61 ;  /* 0x0000003d40401221 */ /* 0x000fe20000010000 */
[----:B------:R-:W-:Y:S01]  /*42f0*/  @P2 F2FP.BF16.F32.PACK_AB R58, RZ, R60 ;  /* 0x0000003cff3a223e */ /* 0x000fe200000010ff */
[----:B------:R-:W-:Y:S01]  /*4300*/  @P1 FADD.FTZ R182, R182, R65 ;  /* 0x00000041b6b61221 */ /* 0x000fe20000010000 */
[----:B------:R-:W-:Y:S01]  /*4310*/  MOV R61, R66 ;  /* 0x00000042003d7202 */ /* 0x000fe20000000f00 */
[----:B------:R-:W-:Y:S01]  /*4320*/  @P1 FADD.FTZ R72, R72, R59 ;  /* 0x0000003b48481221 */ /* 0x000fe20000010000 */
[----:B------:R-:W-:-:S02]  /*4330*/  @P2 F2FP.BF16.F32.PACK_AB R65, RZ, R64 ;  /* 0x00000040ff41223e */ /* 0x000fc400000010ff */
[----:B------:R-:W-:Y:S01]  /*4340*/  @P2 PRMT R178, R58, 0x7610, R178 ;  /* 0x000076103ab22816 */ /* 0x000fe200000000b2 */
[-C--:B------:R-:W-:Y:S01]  /*4350*/  FMUL.FTZ R58, R64, R181.reuse ;  /* 0x000000b5403a7220 */ /* 0x080fe20000410000 */
[----:B------:R-:W-:Y:S01]  /*4360*/  SHF.L.U32 R61, R61, 0x10, RZ ;  /* 0x000000103d3d7819 */ /* 0x000fe200000006ff */
[----:B------:R-:W-:Y:S01]  /*4370*/  FMUL.FTZ R64, R72, R181 ;  /* 0x000000b548407220 */ /* 0x000fe20000410000 */
[----:B------:R-:W-:Y:S02]  /*4380*/  @P2 F2FP.BF16.F32.PACK_AB R72, RZ, R72 ;  /* 0x00000048ff48223e */ /* 0x000fe400000010ff */
[----:B------:R-:W-:Y:S01]  /*4390*/  @P2 PRMT R179, R65, 0x7610, R179 ;  /* 0x0000761041b32816 */ /* 0x000fe200000000b3 */
[--C-:B------:R-:W-:Y:S01]  /*43a0*/  IMAD.MOV.U32 R65, RZ, RZ, R67.reuse ;  /* 0x000000ffff417224 */ /* 0x100fe200078e0043 */
[----:B------:R-:W-:Y:S01]  /*43b0*/  SHF.R.U64 R66, R66, 0x10, R67 ;  /* 0x0000001042427819 */ /* 0x000fe20000001243 */
[----:B------:R-:W-:Y:S01]  /*43c0*/  FFMA.FTZ R28, R61, R213, R28 ;  /* 0x000000d53d1c7223 */ /* 0x000fe2000001001c */
[----:B------:R-:W-:-:S02]  /*43d0*/  @P2 PRMT R177, R72, 0x7610, R177 ;  /* 0x0000761048b12816 */ /* 0x000fc400000000b1 */
[----:B------:R-:W-:Y:S02]  /*43e0*/  MOV R61, R74 ;  /* 0x0000004a003d7202 */ /* 0x000fe40000000f00 */
[----:B------:R-:W-:Y:S02]  /*43f0*/  SHF.R.U32.HI R72, RZ, 0x10, R67 ;  /* 0x00000010ff487819 */ /* 0x000fe40000011643 */
[----:B------:R-:W-:Y:S02]  /*4400*/  SHF.L.U32 R66, R66, 0x10, RZ ;  /* 0x0000001042427819 */ /* 0x000fe400000006ff */
[----:B------:R-:W-:Y:S02]  /*4410*/  SHF.L.U32 R65, R65, 0x10, RZ ;  /* 0x0000001041417819 */ /* 0x000fe400000006ff */
[----:B------:R-:W-:Y:S02]  /*4420*/  SHF.R.U64 R67, R74, 0x10, R75 ;  /* 0x000000104a437819 */ /* 0x000fe4000000124b */
[----:B------:R-:W-:Y:S01]  /*4430*/  SHF.L.U32 R61, R61, 0x10, RZ ;  /* 0x000000103d3d7819 */ /* 0x000fe200000006ff */
[----:B------:R-:W-:-:S02]  /*4440*/  IMAD.U32 R72, R72, 0x10000, RZ ;  /* 0x0001000048487824 */ /* 0x000fc400078e00ff */
[----:B------:R-:W-:Y:S01]  /*4450*/  FFMA.FTZ R29, R66, R209, R29 ;  /* 0x000000d1421d7223 */ /* 0x000fe2000001001d */
[----:B------:R-:W-:Y:S01]  /*4460*/  FFMA.FTZ R26, R65, R225, R26 ;  /* 0x000000e1411a7223 */ /* 0x000fe2000001001a */
[----:B------:R-:W-:Y:S01]  /*4470*/  IMAD.U32 R66, R67, 0x10000, RZ ;  /* 0x0001000043427824 */ /* 0x000fe200078e00ff */
[----:B------:R-:W-:Y:S01]  /*4480*/  MOV R65, R75 ;  /* 0x0000004b00417202 */ /* 0x000fe20000000f00 */
[----:B------:R-:W-:Y:S01]  /*4490*/  FFMA.FTZ R24, R61, R211, R24 ;  /* 0x000000d33d187223 */ /* 0x000fe20000010018 */
[----:B------:R-:W-:Y:S01]  /*44a0*/  SHF.R.U32.HI R67, RZ, 0x10, R75 ;  /* 0x00000010ff437819 */ /* 0x000fe2000001164b */
[----:B------:R-:W-:Y:S01]  /*44b0*/  FFMA.FTZ R27, R72, R226, R27 ;  /* 0x000000e2481b7223 */ /* 0x000fe2000001001b */
[----:B------:R-:W-:Y:S01]  /*44c0*/  FFMA.FTZ R25, R66, R223, R25 ;  /* 0x000000df42197223 */ /* 0x000fe20000010019 */
[----:B------:R-:W-:Y:S02]  /*44d0*/  SHF.L.U32 R65, R65, 0x10, RZ ;  /* 0x0000001041417819 */ /* 0x000fe400000006ff */
[----:B------:R-:W-:-:S03]  /*44e0*/  IMAD.U32 R66, R67, 0x10000, RZ ;  /* 0x0001000043427824 */ /* 0x000fc600078e00ff */
[----:B------:R-:W-:Y:S01]  /*44f0*/  FFMA.FTZ R22, R65, R221, R22 ;  /* 0x000000dd41167223 */ /* 0x000fe20000010016 */
[----:B------:R-:W-:Y:S01]  /*4500*/  FFMA.FTZ R23, R66, R224, R23 ;  /* 0x000000e042177223 */ /* 0x000fe20000010017 */
[----:B------:R-:W-:-:S04]  /*4510*/  @P2 F2FP.BF16.F32.PACK_AB R73, RZ, R182 ;  /* 0x000000b6ff49223e */ /* 0x000fc800000010ff */
[----:B------:R-:W-:Y:S01]  /*4520*/  @P2 PRMT R180, R73, 0x7610, R180 ;  /* 0x0000761049b42816 */ /* 0x000fe200000000b4 */
[-C--:B------:R-:W-:Y:S01]  /*4530*/  FMUL.FTZ R59, R60, R181.reuse ;  /* 0x000000b53c3b7220 */ /* 0x080fe20000410000 */
[----:B------:R-:W-:Y:S01]  /*4540*/  FMUL.FTZ R60, R182, R181 ;  /* 0x000000b5b63c7220 */ /* 0x000fe20000410000 */
[----:B----4-:R-:W-:Y:S02]  /*4550*/  MOV R61, R196 ;  /* 0x000000c4003d7202 */ /* 0x010fe40000000f00 */
[----:B------:R-:W-:Y:S02]  /*4560*/  SHF.R.U64 R72, R196, 0x10, R197 ;  /* 0x00000010c4487819 */ /* 0x000fe400000012c5 */
[----:B------:R-:W-:Y:S01]  /*4570*/  MOV R67, R197 ;  /* 0x000000c500437202 */ /* 0x000fe20000000f00 */
[----:B------:R-:W-:Y:S01]  /*4580*/  IMAD.U32 R61, R61, 0x10000, RZ ;  /* 0x000100003d3d7824 */ /* 0x000fe200078e00ff */
[----:B------:R-:W-:Y:S02]  /*4590*/  SHF.L.U32 R72, R72, 0x10, RZ ;  /* 0x0000001048487819 */ /* 0x000fe400000006ff */
[----:B------:R-:W-:Y:S01]  /*45a0*/  SHF.L.U32 R65, R67, 0x10, RZ ;  /* 0x0000001043417819 */ /* 0x000fe200000006ff */
[----:B------:R-:W-:-:S02]  /*45b0*/  FFMA.FTZ R20, R61, R227, R20 ;  /* 0x000000e33d147223 */ /* 0x000fc40000010014 */
[----:B------:R-:W-:Y:S01]  /*45c0*/  FFMA.FTZ R21, R72, R219, R21 ;  /* 0x000000db48157223 */ /* 0x000fe20000010015 */
[----:B------:R-:W-:Y:S01]  /*45d0*/  SHF.R.U32.HI R66, RZ, 0x10, R197 ;  /* 0x00000010ff427819 */ /* 0x000fe200000116c5 */
[----:B------:R-:W-:Y:S01]  /*45e0*/  FFMA.FTZ R18, R65, R217, R18 ;  /* 0x000000d941127223 */ /* 0x000fe20000010012 */
[----:B------:R-:W-:Y:S01]  /*45f0*/  IMAD.MOV.U32 R61, RZ, RZ, R246 ;  /* 0x000000ffff3d7224 */ /* 0x000fe200078e00f6 */
[--C-:B------:R-:W-:Y:S02]  /*4600*/  SHF.R.U64 R72, R246, 0x10, R247.reuse ;  /* 0x00000010f6487819 */ /* 0x100fe400000012f7 */
[----:B------:R-:W-:Y:S01]  /*4610*/  MOV R65, R247 ;  /* 0x000000f700417202 */ /* 0x000fe20000000f00 */
[----:B------:R-:W-:Y:S01]  /*4620*/  IMAD.U32 R61, R61, 0x10000, RZ ;  /* 0x000100003d3d7824 */ /* 0x000fe200078e00ff */
[----:B------:R-:W-:Y:S02]  /*4630*/  SHF.R.U32.HI R67, RZ, 0x10, R247 ;  /* 0x00000010ff437819 */ /* 0x000fe400000116f7 */
[----:B------:R-:W-:Y:S01]  /*4640*/  SHF.L.U32 R72, R72, 0x10, RZ ;  /* 0x0000001048487819 */ /* 0x000fe200000006ff */
[----:B------:R-:W-:Y:S01]  /*4650*/  FFMA.FTZ R16, R61, R235, R16 ;  /* 0x000000eb3d107223 */ /* 0x000fe20000010010 */
[----:B------:R-:W-:-:S02]  /*4660*/  SHF.L.U32 R66, R66, 0x10, RZ ;  /* 0x0000001042427819 */ /* 0x000fc400000006ff */
[----:B------:R-:W-:Y:S01]  /*4670*/  SHF.L.U32 R74, R65, 0x10, RZ ;  /* 0x00000010414a7819 */ /* 0x000fe200000006ff */
[----:B------:R-:W-:Y:S02]  /*4680*/  IMAD.U32 R65, R67, 0x10000, RZ ;  /* 0x0001000043417824 */ /* 0x000fe400078e00ff */
[----:B------:R-:W-:Y:S01]  /*4690*/  FFMA.FTZ R17, R72, R237, R17 ;  /* 0x000000ed48117223 */ /* 0x000fe20000010011 */
[----:B------:R-:W-:Y:S02]  /*46a0*/  MOV R61, R250 ;  /* 0x000000fa003d7202 */ /* 0x000fe40000000f00 */
[----:B------:R-:W-:Y:S01]  /*46b0*/  SHF.R.U64 R72, R250, 0x10, R251 ;  /* 0x00000010fa487819 */ /* 0x000fe200000012fb */
[----:B------:R-:W-:Y:S01]  /*46c0*/  FFMA.FTZ R19, R66, R222, R19 ;  /* 0x000000de42137223 */ /* 0x000fe20000010013 */
[----:B------:R-:W-:Y:S01]  /*46d0*/  FFMA.FTZ R2, R65, R231, R2 ;  /* 0x000000e741027223 */ /* 0x000fe20000010002 */
[----:B------:R-:W-:Y:S01]  /*46e0*/  MOV R65, R251 ;  /* 0x000000fb00417202 */ /* 0x000fe20000000f00 */
[----:B------:R-:W-:Y:S01]  /*46f0*/  IMAD.U32 R66, R61, 0x10000, RZ ;  /* 0x000100003d427824 */ /* 0x000fe200078e00ff */
[----:B------:R-:W-:-:S02]  /*4700*/  SHF.R.U32.HI R73, RZ, 0x10, R251 ;  /* 0x00000010ff497819 */ /* 0x000fc400000116fb */
[----:B------:R-:W-:Y:S02]  /*4710*/  SHF.L.U32 R61, R72, 0x10, RZ ;  /* 0x00000010483d7819 */ /* 0x000fe400000006ff */
[----:B------:R-:W-:Y:S01]  /*4720*/  SHF.L.U32 R72, R65, 0x10, RZ ;  /* 0x0000001041487819 */ /* 0x000fe200000006ff */
[----:B------:R-:W-:Y:S02]  /*4730*/  IMAD.U32 R65, R73, 0x10000, RZ ;  /* 0x0001000049417824 */ /* 0x000fe400078e00ff */
[----:B------:R-:W-:Y:S01]  /*4740*/  FFMA.FTZ R4, R61, R229, R4 ;  /* 0x000000e53d047223 */ /* 0x000fe20000010004 */
[----:B------:R-:W-:Y:S01]  /*4750*/  FFMA.FTZ R5, R66, R242, R5 ;  /* 0x000000f242057223 */ /* 0x000fe20000010005 */
[----:B------:R-:W-:Y:S01]  /*4760*/  MOV R61, R62 ;  /* 0x0000003e003d7202 */ /* 0x000fe20000000f00 */
[----:B------:R-:W-:Y:S01]  /*4770*/  FFMA.FTZ R6, R65, R240, R6 ;  /* 0x000000f041067223 */ /* 0x000fe20000010006 */
[----:B------:R-:W-:Y:S01]  /*4780*/  SHF.R.U64 R66, R62, 0x10, R63 ;  /* 0x000000103e427819 */ /* 0x000fe2000000123f */
[----:B------:R-:W-:Y:S01]  /*4790*/  FMUL.FTZ R67, R149, R64 ;  /* 0x0000004095437220 */ /* 0x000fe20000410000 */
[----:B------:R-:W-:Y:S01]  /*47a0*/  MOV R65, R63 ;  /* 0x0000003f00417202 */ /* 0x000fe20000000f00 */
[----:B------:R-:W-:Y:S01]  /*47b0*/  IMAD.U32 R62, R61, 0x10000, RZ ;  /* 0x000100003d3e7824 */ /* 0x000fe200078e00ff */
[----:B------:R-:W-:Y:S01]  /*47c0*/  SHF.L.U32 R61, R66, 0x10, RZ ;  /* 0x00000010423d7819 */ /* 0x000fe200000006ff */
[----:B------:R0:W1:Y:S01]  /*47d0*/  F2F.BF16.F32 R75, R67 ;  /* 0x00000043004b7304 */ /* 0x0000620000202000 */
[----:B------:R-:W-:Y:S01]  /*47e0*/  SHF.L.U32 R66, R65, 0x10, RZ ;  /* 0x0000001041427819 */ /* 0x000fe200000006ff */
[----:B------:R-:W-:Y:S01]  /*47f0*/  FMUL.FTZ R73, R102, R59 ;  /* 0x0000003b66497220 */ /* 0x000fe20000410000 */
[----:B------:R-:W-:Y:S01]  /*4800*/  FMUL.FTZ R65, R101, R60 ;  /* 0x0000003c65417220 */ /* 0x000fe20000410000 */
[----:B0-----:R-:W-:-:S04]  /*4810*/  FMUL.FTZ R67, R148, R58 ;  /* 0x0000003a94437220 */ /* 0x001fc80000410000 */
[----:B------:R-:W0:Y:S01]  /*4820*/  F2F.BF16.F32 R73, R73 ;  /* 0x0000004900497304 */ /* 0x000e220000202000 */
[----:B------:R-:W-:Y:S01]  /*4830*/  FFMA.FTZ R7, R72, R233, R7 ;  /* 0x000000e948077223 */ /* 0x000fe20000010007 */
[----:B------:R-:W-:Y:S01]  /*4840*/  FFMA.FTZ R8, R61, R205, R8 ;  /* 0x000000cd3d087223 */ /* 0x000fe20000010008 */
[----:B------:R-:W-:Y:S01]  /*4850*/  SHF.R.U32.HI R72, RZ, 0x10, R63 ;  /* 0x00000010ff487819 */ /* 0x000fe2000001163f */
[----:B------:R-:W-:Y:S01]  /*4860*/  FFMA.FTZ R9, R62, R198, R9 ;  /* 0x000000c63e097223 */ /* 0x000fe20000010009 */
[----:B------:R-:W-:-:S03]  /*4870*/  FFMA.FTZ R11, R66, R210, R11 ;  /* 0x000000d2420b7223 */ /* 0x000fc6000001000b */
[----:B------:R-:W2:Y:S01]  /*4880*/  F2F.BF16.F32 R67, R67 ;  /* 0x0000004300437304 */ /* 0x000ea20000202000 */
[----:B---3--:R-:W-:Y:S01]  /*4890*/  IMAD.MOV.U32 R61, RZ, RZ, R56 ;  /* 0x000000ffff3d7224 */ /* 0x008fe200078e0038 */
[----:B------:R-:W-:-:S06]  /*48a0*/  SHF.R.U64 R66, R56, 0x10, R57 ;  /* 0x0000001038427819 */ /* 0x000fcc0000001239 */
[----:B------:R-:W3:Y:S01]  /*48b0*/  F2F.BF16.F32 R65, R65 ;  /* 0x0000004100417304 */ /* 0x000ee20000202000 */
[----:B------:R-:W-:Y:S02]  /*48c0*/  MOV R62, R57 ;  /* 0x00000039003e7202 */ /* 0x000fe40000000f00 */
[----:B------:R-:W-:Y:S01]  /*48d0*/  SHF.R.U32.HI R63, RZ, 0x10, R57 ;  /* 0x00000010ff3f7819 */ /* 0x000fe20000011639 */
[----:B------:R-:W-:Y:S01]  /*48e0*/  IMAD.U32 R56, R61, 0x10000, RZ ;  /* 0x000100003d387824 */ /* 0x000fe200078e00ff */
[----:B------:R-:W-:Y:S02]  /*48f0*/  SHF.L.U32 R57, R72, 0x10, RZ ;  /* 0x0000001048397819 */ /* 0x000fe400000006ff */
[----:B------:R-:W-:Y:S01]  /*4900*/  SHF.L.U32 R61, R66, 0x10, RZ ;  /* 0x00000010423d7819 */ /* 0x000fe200000006ff */
[----:B------:R-:W-:Y:S01]  /*4910*/  IMAD.U32 R63, R63, 0x10000, RZ ;  /* 0x000100003f3f7824 */ /* 0x000fe200078e00ff */
[----:B------:R-:W-:Y:S01]  /*4920*/  SHF.L.U32 R62, R62, 0x10, RZ ;  /* 0x000000103e3e7819 */ /* 0x000fe200000006ff */
[----:B------:R-:W-:Y:S01]  /*4930*/  FFMA.FTZ R3, R74, R239, R3 ;  /* 0x000000ef4a037223 */ /* 0x000fe20000010003 */
[----:B------:R-:W-:Y:S01]  /*4940*/  FFMA.FTZ R10, R57, R207, R10 ;  /* 0x000000cf390a7223 */ /* 0x000fe2000001000a */
[----:B------:R-:W-:Y:S01]  /*4950*/  FFMA.FTZ R13, R56, R64, R13 ;  /* 0x00000040380d7223 */ /* 0x000fe2000001000d */
[----:B------:R-:W-:Y:S01]  /*4960*/  FFMA.FTZ R12, R61, R59, R12 ;  /* 0x0000003b3d0c7223 */ /* 0x000fe2000001000c */
[----:B------:R-:W-:Y:S01]  /*4970*/  FFMA.FTZ R15, R62, R58, R15 ;  /* 0x0000003a3e0f7223 */ /* 0x000fe2000001000f */
[----:B------:R-:W-:Y:S01]  /*4980*/  FFMA.FTZ R14, R63, R60, R14 ;  /* 0x0000003c3f0e7223 */ /* 0x000fe2000001000e */
[----:B0123--:R-:W-:Y:S06]  /*4990*/  @!P2 BRA `(.L_x_429) ;  /* 0x000000000020a947 */ /* 0x00ffec0003800000 */
[----:B------:R-:W-:Y:S02]  /*49a0*/  LOP3.LUT R56, R178, 0xffff, RZ, 0xc0, !PT ;  /* 0x0000ffffb2387812 */ /* 0x000fe400078ec0ff */
[----:B------:R-:W-:Y:S02]  /*49b0*/  IADD3 R58, P1, R184, UR18, RZ ;  /* 0x00000012b83a7c10 */ /* 0x000fe4000ff3e0ff */
[----:B------:R-:W-:Y:S01]  /*49c0*/  PRMT R61, R179, 0x5410, R180 ;  /* 0x00005410b33d7816 */ /* 0x000fe200000000b4 */
[----:B------:R-:W-:Y:S01]  /*49d0*/  IMAD.WIDE.U32 R56, R56, 0x10000, RZ ;  /* 0x0001000038387825 */ /* 0x000fe200078e00ff */
[----:B------:R-:W-:-:S04]  /*49e0*/  IADD3.X R59, R183, UR19, RZ, P1, !PT ;  /* 0x00000013b73b7c10 */ /* 0x000fc80008ffe4ff */
[----:B------:R-:W-:Y:S02]  /*49f0*/  LOP3.LUT R57, R61, R57, RZ, 0xfc, !PT ;  /* 0x000000393d397212 */ /* 0x000fe400078efcff */
[----:B------:R-:W-:-:S05]  /*4a00*/  LOP3.LUT R56, R56, 0xffff, R177, 0xf8, !PT ;  /* 0x0000ffff38387812 */ /* 0x000fca00078ef8b1 */
[----:B------:R0:W-:Y:S02]  /*4a10*/  STG.E.64 desc[UR6][R58.64], R56 ;  /* 0x000000383a007986 */ /* 0x0001e4000c101b06 */
.L_x_429:
[----:B0-----:R-:W-:Y:S01]  /*4a20*/  IMAD.WIDE.U32 R56, R73, 0x10000, RZ ;  /* 0x0001000049387825 */ /* 0x001fe200078e00ff */
[----:B------:R-:W-:Y:S02]  /*4a30*/  SHF.L.U32 R59, R65, 0x10, RZ ;  /* 0x00000010413b7819 */ /* 0x000fe400000006ff */
[----:B------:R-:W-:Y:S02]  /*4a40*/  IADD3 R184, P1, R184, UR20, RZ ;  /* 0x00000014b8b87c10 */ /* 0x000fe4000ff3e0ff */
[----:B------:R-:W-:Y:S02]  /*4a50*/  LOP3.LUT R57, R57, R59, R67, 0xfe, !PT ;  /* 0x0000003b39397212 */ /* 0x000fe400078efe43 */
[----:B------:R-:W-:Y:S02]  /*4a60*/  LOP3.LUT R56, R56, R75, RZ, 0xfc, !PT ;  /* 0x0000004b38387212 */ /* 0x000fe400078efcff */
[----:B------:R-:W-:Y:S02]  /*4a70*/  IADD3.X R185, R183, UR21, RZ, P1, !PT ;  /* 0x00000015b7b97c10 */ /* 0x000fe40008ffe4ff */
[----:B------:R-:W-:-:S02]  /*4a80*/  IADD3 R176, R176, UR22, RZ ;  /* 0x00000016b0b07c10 */ /* 0x000fc4000fffe0ff */
[----:B------:R-:W-:Y:S01]  /*4a90*/  SEL R208, RZ, 0x1, P3 ;  /* 0x00000001ffd07807 */ /* 0x000fe20001800000 */
[----:B------:R0:W-:Y:S01]  /*4aa0*/  STG.E.64 desc[UR6][R184.64], R56 ;  /* 0x00000038b8007986 */ /* 0x0001e2000c101b06 */
[----:B------:R-:W-:-:S13]  /*4ab0*/  ISETP.GE.AND P1, PT, R176, UR23, PT ;  /* 0x00000017b0007c0c */ /* 0x000fda000bf26270 */
[----:B0-----:R-:W-:Y:S05]  /*4ac0*/  @!P1 BRA `(.L_x_430) ;  /* 0xffffffc000a09947 */ /* 0x001fea000383ffff */
        /* <DEDUP_REMOVED lines=24> */
[----:B------:R-:W-:-:S02]  /*4c50*/  MOV R60, R93 ;  /* 0x0000005d003c7202 */ /* 0x000fc40000000f00 */
[----:B------:R-:W-:Y:S01]  /*4c60*/  MOV R88, R40 ;  /* 0x0000002800587202 */ /* 0x000fe20000000f00 */
[----:B------:R-:W-:Y:S01]  /*4c70*/  IMAD.MOV.U32 R40, RZ, RZ, R44 ;  /* 0x000000ffff287224 */ /* 0x000fe200078e002c */
[----:B------:R-:W-:Y:S01]  /*4c80*/  MOV R54, R50 ;  /* 0x0000003200367202 */ /* 0x000fe20000000f00 */
[----:B------:R-:W-:Y:S01]  /*4c90*/  IMAD.MOV.U32 R44, RZ, RZ, R5 ;  /* 0x000000ffff2c7224 */ /* 0x000fe200078e0005 */
[----:B------:R-:W-:Y:S01]  /*4ca0*/  MOV R27, R23 ;  /* 0x00000017001b7202 */ /* 0x000fe20000000f00 */
[----:B------:R-:W-:Y:S01]  /*4cb0*/  IMAD.MOV.U32 R23, RZ, RZ, R19 ;  /* 0x000000ffff177224 */ /* 0x000fe200078e0013 */
[----:B------:R-:W-:Y:S02]  /*4cc0*/  MOV R50, R46 ;  /* 0x0000002e00327202 */ /* 0x000fe40000000f00 */
[----:B------:R-:W-:Y:S01]  /*4cd0*/  MOV R51, R47 ;  /* 0x0000002f00337202 */ /* 0x000fe20000000f00 */
[----:B------:R-:W-:Y:S01]  /*4ce0*/  IMAD.MOV.U32 R47, RZ, RZ, R6 ;  /* 0x000000ffff2f7224 */ /* 0x000fe200078e0006 */
[----:B------:R-:W-:-:S02]  /*4cf0*/  MOV R41, R45 ;  /* 0x0000002d00297202 */ /* 0x000fc40000000f00 */
[----:B------:R-:W-:Y:S02]  /*4d00*/  MOV R22, R18 ;  /* 0x0000001200167202 */ /* 0x000fe40000000f00 */
[----:B------:R-:W-:Y:S01]  /*4d10*/  MOV R92, R9 ;  /* 0x00000009005c7202 */ /* 0x000fe20000000f00 */
[----:B------:R-:W-:Y:S01]  /*4d20*/  IMAD.MOV.U32 R9, RZ, RZ, R12 ;  /* 0x000000ffff097224 */ /* 0x000fe200078e000c */
        /* <DEDUP_REMOVED lines=12> */
[----:B------:R-:W-:-:S07]  /*4df0*/  MOV R11, R14 ;  /* 0x0000000e000b7202 */ /* 0x000fce0000000f00 */
.L_x_426:
[----:B------:R-:W0:Y:S01]  /*4e00*/  S2UR UR4, SR_CTAID.X ;  /* 0x00000000000479c3 */ /* 0x000e220000002500 */
[----:B------:R-:W-:-:S07]  /*4e10*/  LOP3.LUT R13, R0, 0xff, RZ, 0xc0, !PT ;  /* 0x000000ff000d7812 */ /* 0x000fce00078ec0ff */
[----:B------:R-:W1:Y:S08]  /*4e20*/  LDC.64 R2, c[0x0][0x2d0] ;  /* 0x0000b400ff027b82 */ /* 0x000e700000000a00 */
[----:B------:R-:W2:Y:S08]  /*4e30*/  LDC.64 R4, c[0x0][0x2d8] ;  /* 0x0000b600ff047b82 */ /* 0x000eb00000000a00 */
[----:B------:R-:W3:Y:S01]  /*4e40*/  LDC.64 R6, c[0x0][0x2f0] ;  /* 0x0000bc00ff067b82 */ /* 0x000ee20000000a00 */
[----:B0-----:R-:W-:Y:S01]  /*4e50*/  LEA.HI R12, R0, UR4, RZ, 0x18 ;  /* 0x00000004000c7c11 */ /* 0x001fe2000f8fc0ff */
[----:B------:R-:W-:-:S04]  /*4e60*/  ULDC UR4, c[0x0][0x218] ;  /* 0x0000860000047ab9 */ /* 0x000fc80000000800 */
[----:B------:R-:W-:-:S05]  /*4e70*/  IMAD R12, R12, UR4, RZ ;  /* 0x000000040c0c7c24 */ /* 0x000fca000f8e02ff */
[----:B------:R-:W-:-:S05]  /*4e80*/  LEA.HI R13, R12, R13, RZ, 0x1e ;  /* 0x0000000d0c0d7211 */ /* 0x000fca00078ff0ff */
[----:B-1----:R-:W-:-:S04]  /*4e90*/  IMAD.WIDE.U32 R2, R13, 0x10, R2 ;  /* 0x000000100d027825 */ /* 0x002fc800078e0002 */
[C---:B--2---:R-:W-:Y:S01]  /*4ea0*/  IMAD.WIDE.U32 R4, R13.reuse, 0x10, R4 ;  /* 0x000000100d047825 */ /* 0x044fe200078e0004 */
[----:B------:R-:W-:Y:S03]  /*4eb0*/  STG.E.128 desc[UR6][R2.64], R72 ;  /* 0x0000004802007986 */ /* 0x000fe6000c101d06 */
[----:B---3--:R-:W-:Y:S01]  /*4ec0*/  IMAD.WIDE.U32 R6, R13, 0x10, R6 ;  /* 0x000000100d067825 */ /* 0x008fe200078e0006 */
        /* <DEDUP_REMOVED lines=21> */
.L_x_427:
[----:B------:R-:W-:Y:S01]  /*5020*/  HFMA2.MMA R66, -RZ, RZ, 0, 9.5367431640625e-07 ;  /* 0x00000010ff427435 */ /* 0x000fe200000001ff */
[----:B------:R-:W-:Y:S01]  /*5030*/  IMAD.MOV.U32 R67, RZ, RZ, R56 ;  /* 0x000000ffff437224 */ /* 0x000fe200078e0038 */
[----:B------:R-:W-:Y:S01]  /*5040*/  MOV R73, 0x1f ;  /* 0x0000001f00497802 */ /* 0x000fe20000000f00 */
[----:B------:R-:W-:-:S08]  /*5050*/  IMAD.MOV.U32 R64, RZ, RZ, -0x1 ;  /* 0xffffffffff407424 */ /* 0x000fd000078e00ff */
[----:B-----5:R-:W-:Y:S05]  /*5060*/  WARPSYNC.COLLECTIVE R64, `(.L_x_431) ;  /* 0x0000000040087348 */ /* 0x020fea0003c00000 */
[----:B------:R0:W1:Y:S02]  /*5070*/  SHFL.DOWN P5, R65, R67, R66, R73 ;  /* 0x0800004243417389 */ /* 0x00006400000a0049 */
[----:B01---5:R-:W-:Y:S01]  /*5080*/  ENDCOLLECTIVE ;  /* 0x000000000000791b */ /* 0x023fe20003800000 */
.L_x_431:
[----:B------:R-:W-:Y:S02]  /*5090*/  MOV R67, R57 ;  /* 0x0000003900437202 */ /* 0x000fe40000000f00 */
[----:B------:R-:W-:-:S07]  /*50a0*/  MOV R59, R65 ;  /* 0x00000041003b7202 */ /* 0x000fce0000000f00 */
[----:B------:R-:W-:Y:S05]  /*50b0*/  WARPSYNC.COLLECTIVE R64, `(.L_x_432) ;  /* 0x0000000040087348 */ /* 0x000fea0003c00000 */
[----:B------:R0:W1:Y:S02]  /*50c0*/  SHFL.DOWN P5, R65, R67, R66, R73 ;  /* 0x0800004243417389 */ /* 0x00006400000a0049 */
[----:B01----:R-:W-:Y:S01]  /*50d0*/  ENDCOLLECTIVE ;  /* 0x000000000000791b */ /* 0x003fe20003800000 */
.L_x_432:
[----:B------:R-:W-:Y:S01]  /*50e0*/  FADD.FTZ R59, R56, R59 ;  /* 0x0000003b383b7221 */ /* 0x000fe20000010000 */
[----:B------:R-:W-:-:S04]  /*50f0*/  HFMA2.MMA R66, -RZ, RZ, 0, 4.76837158203125e-07 ;  /* 0x00000008ff427435 */ /* 0x000fc800000001ff */
[----:B------:R-:W-:Y:S01]  /*5100*/  MOV R67, R59 ;  /* 0x0000003b00437202 */ /* 0x000fe20000000f00 */
[----:B------:R-:W-:-:S07]  /*5110*/  IMAD.MOV.U32 R58, RZ, RZ, R65 ;  /* 0x000000ffff3a7224 */ /* 0x000fce00078e0041 */
[----:B------:R-:W-:Y:S05]  /*5120*/  WARPSYNC.COLLECTIVE R64, `(.L_x_433) ;  /* 0x0000000040087348 */ /* 0x000fea0003c00000 */
[----:B------:R0:W1:Y:S02]  /*5130*/  SHFL.DOWN P5, R65, R67, R66, R73 ;  /* 0x0800004243417389 */ /* 0x00006400000a0049 */
[----:B01----:R-:W-:Y:S01]  /*5140*/  ENDCOLLECTIVE ;  /* 0x000000000000791b */ /* 0x003fe20003800000 */
.L_x_433:
[----:B------:R-:W-:-:S05]  /*5150*/  FADD.FTZ R58, R57, R58 ;  /* 0x0000003a393a7221 */ /* 0x000fca0000010000 */
[----:B------:R-:W-:Y:S01]  /*5160*/  MOV R67, R58 ;  /* 0x0000003a00437202 */ /* 0x000fe20000000f00 */
[----:B------:R-:W-:-:S07]  /*5170*/  IMAD.MOV.U32 R60, RZ, RZ, R65 ;  /* 0x000000ffff3c7224 */ /* 0x000fce00078e0041 */
[----:B------:R-:W-:Y:S05]  /*5180*/  WARPSYNC.COLLECTIVE R64, `(.L_x_434) ;  /* 0x0000000040087348 */ /* 0x000fea0003c00000 */
[----:B------:R0:W1:Y:S02]  /*5190*/  SHFL.DOWN P5, R65, R67, R66, R73 ;  /* 0x0800004243417389 */ /* 0x00006400000a0049 */
[----:B01----:R-:W-:Y:S01]  /*51a0*/  ENDCOLLECTIVE ;  /* 0x000000000000791b */ /* 0x003fe20003800000 */
.L_x_434:
[----:B------:R-:W-:Y:S01]  /*51b0*/  FADD.FTZ R60, R59, R60 ;  /* 0x0000003c3b3c7221 */ /* 0x000fe20000010000 */
[----:B------:R-:W-:-:S03]  /*51c0*/  HFMA2.MMA R66, -RZ, RZ, 0, 2.384185791015625e-07 ;  /* 0x00000004ff427435 */ /* 0x000fc600000001ff */
[----:B------:R-:W-:Y:S01]  /*51d0*/  IMAD.MOV.U32 R67, RZ, RZ, R60 ;  /* 0x000000ffff437224 */ /* 0x000fe200078e003c */
[----:B------:R-:W-:-:S07]  /*51e0*/  MOV R61, R65 ;  /* 0x00000041003d7202 */ /* 0x000fce0000000f00 */
[----:B------:R-:W-:Y:S05]  /*51f0*/  WARPSYNC.COLLECTIVE R64, `(.L_x_435) ;  /* 0x0000000040087348 */ /* 0x000fea0003c00000 */
[----:B------:R0:W1:Y:S02]  /*5200*/  SHFL.DOWN P5, R65, R67, R66, R73 ;  /* 0x0800004243417389 */ /* 0x00006400000a0049 */
[----:B01----:R-:W-:Y:S01]  /*5210*/  ENDCOLLECTIVE ;  /* 0x000000000000791b */ /* 0x003fe20003800000 */
.L_x_435:
[----:B------:R-:W-:-:S04]  /*5220*/  FADD.FTZ R61, R58, R61 ;  /* 0x0000003d3a3d7221 */ /* 0x000fc80000010000 */
[----:B------:R-:W-:Y:S01]  /*5230*/  IMAD.MOV.U32 R67, RZ, RZ, R61 ;  /* 0x000000ffff437224 */ /* 0x000fe200078e003d */
[----:B------:R-:W-:-:S07]  /*5240*/  MOV R63, R65 ;  /* 0x00000041003f7202 */ /* 0x000fce0000000f00 */
[----:B------:R-:W-:Y:S05]  /*5250*/  WARPSYNC.COLLECTIVE R64, `(.L_x_436) ;  /* 0x0000000040087348 */ /* 0x000fea0003c00000 */
[----:B------:R0:W1:Y:S02]  /*5260*/  SHFL.DOWN P5, R65, R67, R66, R73 ;  /* 0x0800004243417389 */ /* 0x00006400000a0049 */
[----:B01----:R-:W-:Y:S01]  /*5270*/  ENDCOLLECTIVE ;  /* 0x000000000000791b */ /* 0x003fe20003800000 */
.L_x_436:
[----:B------:R-:W-:-:S05]  /*5280*/  FADD.FTZ R63, R60, R63 ;  /* 0x0000003f3c3f7221 */ /* 0x000fca0000010000 */
[----:B------:R-:W-:Y:S01]  /*5290*/  MOV R67, R63 ;  /* 0x0000003f00437202 */ /* 0x000fe20000000f00 */
[----:B------:R-:W-:Y:S01]  /*52a0*/  IMAD.MOV.U32 R66, RZ, RZ, 0x2 ;  /* 0x00000002ff427424 */ /* 0x000fe200078e00ff */
[----:B------:R-:W-:-:S07]  /*52b0*/  MOV R62, R65 ;  /* 0x00000041003e7202 */ /* 0x000fce0000000f00 */
[----:B------:R-:W-:Y:S05]  /*52c0*/  WARPSYNC.COLLECTIVE R64, `(.L_x_437) ;  /* 0x0000000040087348 */ /* 0x000fea0003c00000 */
[----:B------:R0:W1:Y:S02]  /*52d0*/  SHFL.DOWN P5, R65, R67, R66, R73 ;  /* 0x0800004243417389 */ /* 0x00006400000a0049 */
[----:B01----:R-:W-:Y:S01]  /*52e0*/  ENDCOLLECTIVE ;  /* 0x000000000000791b */ /* 0x003fe20003800000 */
.L_x_437:
[----:B------:R-:W-:-:S05]  /*52f0*/  FADD.FTZ R62, R61, R62 ;  /* 0x0000003e3d3e7221 */ /* 0x000fca0000010000 */
[----:B------:R-:W-:Y:S02]  /*5300*/  MOV R67, R62 ;  /* 0x0000003e00437202 */ /* 0x000fe40000000f00 */
[----:B------:R-:W-:-:S07]  /*5310*/  MOV R56, R65 ;  /* 0x0000004100387202 */ /* 0x000fce0000000f00 */
[----:B------:R-:W-:Y:S05]  /*5320*/  WARPSYNC.COLLECTIVE R64, `(.L_x_438) ;  /* 0x0000000040087348 */ /* 0x000fea0003c00000 */
[----:B------:R0:W1:Y:S02]  /*5330*/  SHFL.DOWN P5, R65, R67, R66, R73 ;  /* 0x0800004243417389 */ /* 0x00006400000a0049 */
[----:B01----:R-:W-:Y:S01]  /*5340*/  ENDCOLLECTIVE ;  /* 0x000000000000791b */ /* 0x003fe20003800000 */
.L_x_438:
[----:B------:R-:W-:Y:S01]  /*5350*/  FADD.FTZ R56, R63, R56 ;  /* 0x000000383f387221 */ /* 0x000fe20000010000 */
[----:B------:R-:W-:-:S04]  /*5360*/  HFMA2.MMA R66, -RZ, RZ, 0, 5.9604644775390625e-08 ;  /* 0x00000001ff427435 */ /* 0x000fc800000001ff */
[----:B------:R-:W-:Y:S01]  /*5370*/  MOV R67, R56 ;  /* 0x0000003800437202 */ /* 0x000fe20000000f00 */
[----:B------:R-:W-:-:S07]  /*5380*/  IMAD.MOV.U32 R57, RZ, RZ, R65 ;  /* 0x000000ffff397224 */ /* 0x000fce00078e0041 */
[----:B------:R-:W-:Y:S05]  /*5390*/  WARPSYNC.COLLECTIVE R64, `(.L_x_439) ;  /* 0x0000000040087348 */ /* 0x000fea0003c00000 */
[----:B------:R0:W1:Y:S02]  /*53a0*/  SHFL.DOWN P5, R65, R67, R66, R73 ;  /* 0x0800004243417389 */ /* 0x00006400000a0049 */
[----:B01----:R-:W-:Y:S01]  /*53b0*/  ENDCOLLECTIVE ;  /* 0x000000000000791b */ /* 0x003fe20003800000 */
.L_x_439:
[----:B------:R-:W-:-:S05]  /*53c0*/  FADD.FTZ R57, R62, R57 ;  /* 0x000000393e397221 */ /* 0x000fca0000010000 */
[----:B------:R-:W-:Y:S01]  /*53d0*/  MOV R67, R57 ;  /* 0x0000003900437202 */ /* 0x000fe20000000f00 */
[----:B------:R-:W-:-:S07]  /*53e0*/  IMAD.MOV.U32 R59, RZ, RZ, R65 ;  /* 0x000000ffff3b7224 */ /* 0x000fce00078e0041 */
[----:B------:R-:W-:Y:S05]  /*53f0*/  WARPSYNC.COLLECTIVE R64, `(.L_x_440) ;  /* 0x0000000040087348 */ /* 0x000fea0003c00000 */
[----:B------:R0:W1:Y:S02]  /*5400*/  SHFL.DOWN P5, R65, R67, R66, R73 ;  /* 0x0800004243417389 */ /* 0x00006400000a0049 */
[----:B01----:R-:W-:Y:S01]  /*5410*/  ENDCOLLECTIVE ;  /* 0x000000000000791b */ /* 0x003fe20003800000 */
.L_x_440:
[----:B------:R-:W-:Y:S01]  /*5420*/  MOV R58, R65 ;  /* 0x00000041003a7202 */ /* 0x000fe20000000f00 */
[----:B------:R-:W-:Y:S06]  /*5430*/  BRA `(.L_x_441) ;  /* 0xffffffd000c07947 */ /* 0x000fec000383ffff */
.L_x_442:
        /* <DEDUP_REMOVED lines=12> */
.L_x_15167:


//--------------------- .text._ZN10layer_norm13ln_bwd_kernelINS_13Kernel_traitsI13__nv_bfloat16S2_S2_S2_fjLj7168ELj1ELj1ELj8ELj8ENS_18Kernel_traits_baseILj7168ES2_S2_S2_S2_fjLj256EEEEELb0ELb1ELb1ELb0EEEvNS_9BwdParamsE --------------------------
	.section	.text._ZN10layer_norm13ln_bwd_kernelINS_13Kernel_traitsI13__nv_bfloat16S2_S2_S2_fjLj7168ELj1ELj1ELj8ELj8ENS_18Kernel_traits_baseILj7168ES2_S2_S2_S2_fjLj256EEEEELb0ELb1ELb1ELb0EEEvNS_9BwdParamsE,"ax",@progbits
	.align	128
        .global         _ZN10layer_norm13ln_bwd_kernelINS_13Kernel_traitsI13__nv_bfloat16S2_S2_S2_fjLj7168ELj1ELj1ELj8ELj8ENS_18Kernel_traits_baseILj7168ES2_S2_S2_S2_fjLj256EEEEELb0ELb1ELb1ELb0EEEvNS_9BwdParamsE
        .type           _ZN10layer_norm13ln_bwd_kernelINS_13Kernel_traitsI13__nv_bfloat16S2_S2_S2_fjLj7168ELj1ELj1ELj8ELj8ENS_18Kernel_traits_baseILj7168ES2_S2_S2_S2_fjLj256EEEEELb0ELb1ELb1ELb0EEEvNS_9BwdParamsE,@function
        .size           _ZN10layer_norm13ln_bwd_kernelINS_13Kernel_traitsI13__nv_bfloat16S2_S2_S2_fjLj7168ELj1ELj1ELj8ELj8ENS_18Kernel_traits_baseILj7168ES2_S2_S2_S2_fjLj256EEEEELb0ELb1ELb1ELb0EEEvNS_9BwdParamsE,(.L_x_15168 - _ZN10layer_norm13ln_bwd_kernelINS_13Kernel_traitsI13__nv_bfloat16S2_S2_S2_fjLj7168ELj1ELj1ELj8ELj8ENS_18Kernel_traits_baseILj7168ES2_S2_S2_S2_fjLj256EEEEELb0ELb1ELb1ELb0EEEvNS_9BwdParamsE)
        .other          _ZN10layer_norm13ln_bwd_kernelINS_13Kernel_traitsI13__nv_bfloat16S2_S2_S2_fjLj7168ELj1ELj1ELj8ELj8ENS_18Kernel_traits_baseILj7168ES2_S2_S2_S2_fjLj256EEEEELb0ELb1ELb1ELb0EEEvNS_9BwdParamsE,@"STO_CUDA_ENTRY STV_DEFAULT"
_ZN10layer_norm13ln_bwd_kernelINS_13Kernel_traitsI13__nv_bfloat16S2_S2_S2_fjLj7168ELj1ELj1ELj8ELj8ENS_18Kernel_traits_baseILj7168ES2_S2_S2_S2_fjLj256EEEEELb0ELb1ELb1ELb0EEEvNS_9BwdParamsE:
.text._ZN10layer_norm13ln_bwd_kernelINS_13Kernel_traitsI13__nv_bfloat16S2_S2_S2_fjLj7168ELj1ELj1ELj8ELj8ENS_18Kernel_traits_baseILj7168ES2_S2_S2_S2_fjLj256EEEEELb0ELb1ELb1ELb0EEEvNS_9BwdParamsE:
[----:B------:R-:W-:Y:S01]  /*0000*/  LDC R1, c[0x0][0x28] ;  /* 0x00000a00ff017b82 */ /* 0x000fe20000000800 */
[----:B------:R-:W0:Y:S01]  /*0010*/  S2R R159, SR_TID.X ;  /* 0x00000000009f7919 */ /* 0x000e220000002100 */
[----:B------:R-:W-:Y:S01]  /*0020*/  ULDC UR4, c[0x0][0x218] ;  /* 0x0000860000047ab9 */ /* 0x000fe20000000800 */
[----:B------:R-:W-:-:S05]  /*0030*/  LOP3.LUT R156, R156, 0xffffffef, RZ, 0xc0, !PT ;  /* 0xffffffef9c9c7812 */ /* 0x000fca00078ec0ff */
        /* <DEDUP_REMOVED lines=26> */
[----:B------:R-:W-:-:S04]  /*01e0*/  @P5 LOP3.LUT R156, R156, 0x4, RZ, 0xfc, !PT ;  /* 0x000000049c9c5812 */ /* 0x000fc800078efcff */
[----:B------:R-:W-:-:S03]  /*01f0*/  LOP3.LUT R156, R156, 0xfffffffd, RZ, 0xc0, !PT ;  /* 0xfffffffd9c9c7812 */ /* 0x000fc600078ec0ff */
[----:B------:R-:W3:Y:S01]  /*0200*/  @P5 LDC.64 R34, c[0x0][0x260] ;  /* 0x00009800ff225b82 */ /* 0x000ee20000000a00 */
[----:B------:R-:W-:-:S04]  /*0210*/  @P4 LOP3.LUT R156, R156, 0x2, RZ, 0xfc, !PT ;  /* 0x000000029c9c4812 */ /* 0x000fc800078efcff */
[----:B------:R-:W-:-:S03]  /*0220*/  LOP3.LUT R156, R156, 0xfffffffe, RZ, 0xc0, !PT ;  /* 0xfffffffe9c9c7812 */ /* 0x000fc600078ec0ff */
[----:B------:R-:W4:Y:S01]  /*0230*/  @P5 LDC.64 R36, c[0x0][0x278] ;  /* 0x00009e00ff245b82 */ /* 0x000f220000000a00 */
[----:B0-----:R-:W-:Y:S01]  /*0240*/  @P6 IMAD.WIDE.U32 R14, R59, 0x8, R14 ;  /* 0x000000083b0e6825 */ /* 0x001fe200078e000e */
[----:B------:R-:W-:-:S04]  /*0250*/  @P3 LOP3.LUT R156, R156, 0x1, RZ, 0xfc, !PT ;  /* 0x000000019c9c3812 */ /* 0x000fc800078efcff */
[----:B------:R0:W5:Y:S01]  /*0260*/  @P6 LDG.E.64 R16, desc[UR4][R14.64] ;  /* 0x000000040e106981 */ /* 0x000162000c1e1b00 */
[----:B------:R-:W-:Y:S01]  /*0270*/  LOP3.LUT R156, R156, 0xffffffdf, RZ, 0xc0, !PT ;  /* 0xffffffdf9c9c7812 */ /* 0x000fe200078ec0ff */
[----:B------:R-:W0:Y:S01]  /*0280*/  @P4 LDC.64 R38, c[0x0][0x260] ;  /* 0x00009800ff264b82 */ /* 0x000e220000000a00 */
[C---:B--2---:R-:W-:Y:S01]  /*0290*/  @P6 IMAD.WIDE.U32 R18, R59.reuse, 0x8, R18 ;  /* 0x000000083b126825 */ /* 0x044fe200078e0012 */
[----:B------:R-:W-:Y:S02]  /*02a0*/  @P6 LOP3.LUT R59, R59, 0x100, RZ, 0xfc, !PT ;  /* 0x000001003b3b6812 */ /* 0x000fe400078efcff */
[----:B-1----:R-:W-:Y:S02]  /*02b0*/  LEA.HI R157, R159, UR6, RZ, 0x18 ;  /* 0x000000069f9d7c11 */ /* 0x002fe4000f8fc0ff */
[----:B------:R1:W5:Y:S01]  /*02c0*/  @P6 LDG.E.64 R20, desc[UR4][R18.64] ;  /* 0x0000000412146981 */ /* 0x000362000c1e1b00 */
[----:B------:R-:W-:Y:S01]  /*02d0*/  @P2 LOP3.LUT R156, R156, 0x20, RZ, 0xfc, !PT ;  /* 0x000000209c9c2812 */ /* 0x000fe200078efcff */
[C---:B---3--:R-:W-:Y:S01]  /*02e0*/  @P5 IMAD.WIDE.U32 R34, R59.reuse, 0x8, R34 ;  /* 0x000000083b225825 */ /* 0x048fe200078e0022 */
[----:B------:R-:W2:Y:S04]  /*02f0*/  @P4 LDC.64 R40, c[0x0][0x278] ;  /* 0x00009e00ff284b82 */ /* 0x000ea80000000a00 */
[----:B------:R-:W5:Y:S01]  /*0300*/  @P5 LDG.E.64 R22, desc[UR4][R34.64] ;  /* 0x0000000422165981 */ /* 0x000f62000c1e1b00 */
[C---:B----4-:R-:W-:Y:S01]  /*0310*/  @P5 IMAD.WIDE.U32 R36, R59.reuse, 0x8, R36 ;  /* 0x000000083b245825 */ /* 0x050fe200078e0024 */
[----:B------:R-:W-:-:S02]  /*0320*/  @P5 IADD3 R59, R59, 0x100, RZ ;  /* 0x000001003b3b5810 */ /* 0x000fc40007ffe0ff */
[----:B------:R-:W3:Y:S02]  /*0330*/  @P3 LDC.64 R42, c[0x0][0x260] ;  /* 0x00009800ff2a3b82 */ /* 0x000ee40000000a00 */
[----:B------:R-:W5:Y:S01]  /*0340*/  @P5 LDG.E.64 R12, desc[UR4][R36.64] ;  /* 0x00000004240c5981 */ /* 0x000f62000c1e1b00 */
[----:B0-----:R-:W-:-:S05]  /*0350*/  @P4 IMAD.WIDE.U32 R38, R59, 0x8, R38 ;  /* 0x000000083b264825 */ /* 0x001fca00078e0026 */
[----:B------:R-:W0:Y:S01]  /*0360*/  @P3 LDC.64 R44, c[0x0][0x278] ;  /* 0x00009e00ff2c3b82 */ /* 0x000e220000000a00 */
[----:B------:R-:W5:Y:S01]  /*0370*/  @P4 LDG.E.64 R24, desc[UR4][R38.64] ;  /* 0x0000000426184981 */ /* 0x000f62000c1e1b00 */
[----:B--2---:R-:W-:-:S06]  /*0380*/  @P4 IMAD.WIDE.U32 R40, R59, 0x8, R40 ;  /* 0x000000083b284825 */ /* 0x004fcc00078e0028 */
[----:B------:R-:W2:Y:S01]  /*0390*/  @P0 LDC.64 R46, c[0x0][0x260] ;  /* 0x00009800ff2e0b82 */ /* 0x000ea20000000a00 */
[----:B------:R-:W-:Y:S01]  /*03a0*/  @P4 VIADD R59, R59, 0x100 ;  /* 0x000001003b3b4836 */ /* 0x000fe20000000000 */
[----:B------:R4:W5:Y:S06]  /*03b0*/  @P4 LDG.E.64 R10, desc[UR4][R40.64] ;  /* 0x00000004280a4981 */ /* 0x00096c000c1e1b00 */
[----:B------:R-:W1:Y:S01]  /*03c0*/  @P0 LDC.64 R48, c[0x0][0x278] ;  /* 0x00009e00ff300b82 */ /* 0x000e620000000a00 */
[----:B---3--:R-:W-:Y:S01]  /*03d0*/  @P3 IMAD.WIDE.U32 R42, R59, 0x8, R42 ;  /* 0x000000083b2a3825 */ /* 0x008fe200078e002a */
[----:B------:R-:W-:-:S02]  /*03e0*/  CS2R R60, SRZ ;  /* 0x00000000003c7805 */ /* 0x000fc4000001ff00 */
[----:B------:R-:W-:Y:S02]  /*03f0*/  CS2R R62, SRZ ;  /* 0x00000000003e7805 */ /* 0x000fe4000001ff00 */
[----:B------:R-:W-:Y:S02]  /*0400*/  CS2R R64, SRZ ;  /* 0x0000000000407805 */ /* 0x000fe4000001ff00 */
[----:B------:R-:W-:Y:S01]  /*0410*/  CS2R R66, SRZ ;  /* 0x0000000000427805 */ /* 0x000fe2000001ff00 */
[----:B------:R3:W5:Y:S01]  /*0420*/  @P3 LDG.E.64 R26, desc[UR4][R42.64] ;  /* 0x000000042a1a3981 */ /* 0x000762000c1e1b00 */
[----:B------:R-:W4:Y:S01]  /*0430*/  @P1 LDC.64 R50, c[0x0][0x260] ;  /* 0x00009800ff321b82 */ /* 0x000f220000000a00 */
[C---:B0-----:R-:W-:Y:S01]  /*0440*/  @P3 IMAD.WIDE.U32 R44, R59.reuse, 0x8, R44 ;  /* 0x000000083b2c3825 */ /* 0x041fe200078e002c */
[----:B------:R-:W-:-:S06]  /*0450*/  @P3 IADD3 R59, R59, 0x100, RZ ;  /* 0x000001003b3b3810 */ /* 0x000fcc0007ffe0ff */
[----:B------:R-:W0:Y:S08]  /*0460*/  @P1 LDC.64 R52, c[0x0][0x278] ;  /* 0x00009e00ff341b82 */ /* 0x000e300000000a00 */
[----:B------:R-:W3:Y:S08]  /*0470*/  @P2 LDC.64 R54, c[0x0][0x260] ;  /* 0x00009800ff362b82 */ /* 0x000ef00000000a00 */
[----:B------:R-:W3:Y:S01]  /*0480*/  @P2 LDC.64 R56, c[0x0][0x278] ;  /* 0x00009e00ff382b82 */ /* 0x000ee20000000a00 */
[C---:B--2---:R-:W-:Y:S01]  /*0490*/  @P0 IMAD.WIDE.U32 R46, R59.reuse, 0x8, R46 ;  /* 0x000000083b2e0825 */ /* 0x044fe200078e002e */
[----:B------:R2:W5:Y:S03]  /*04a0*/  @P3 LDG.E.64 R8, desc[UR4][R44.64] ;  /* 0x000000042c083981 */ /* 0x000566000c1e1b00 */
[C---:B-1----:R-:W-:Y:S01]  /*04b0*/  @P0 IMAD.WIDE.U32 R48, R59.reuse, 0x8, R48 ;  /* 0x000000083b300825 */ /* 0x042fe200078e0030 */
[----:B------:R1:W5:Y:S03]  /*04c0*/  @P0 LDG.E.64 R28, desc[UR4][R46.64] ;  /* 0x000000042e1c0981 */ /* 0x000366000c1e1b00 */
[----:B------:R-:W-:Y:S01]  /*04d0*/  @P0 VIADD R59, R59, 0x100 ;  /* 0x000001003b3b0836 */ /* 0x000fe20000000000 */
[----:B------:R1:W5:Y:S03]  /*04e0*/  @P0 LDG.E.64 R6, desc[UR4][R48.64] ;  /* 0x0000000430060981 */ /* 0x000366000c1e1b00 */
[----:B----4-:R-:W-:-:S04]  /*04f0*/  @P1 IMAD.WIDE.U32 R50, R59, 0x8, R50 ;  /* 0x000000083b321825 */ /* 0x010fc800078e0032 */
[C---:B0-----:R-:W-:Y:S01]  /*0500*/  @P1 IMAD.WIDE.U32 R52, R59.reuse, 0x8, R52 ;  /* 0x000000083b341825 */ /* 0x041fe200078e0034 */
[----:B------:R-:W-:Y:S01]  /*0510*/  @P1 IADD3 R59, R59, 0x100, RZ ;  /* 0x000001003b3b1810 */ /* 0x000fe20007ffe0ff */
[----:B------:R0:W5:Y:S04]  /*0520*/  @P1 LDG.E.64 R30, desc[UR4][R50.64] ;  /* 0x00000004321e1981 */ /* 0x000168000c1e1b00 */
[C---:B---3--:R-:W-:Y:S01]  /*0530*/  @P2 IMAD.WIDE.U32 R14, R59.reuse, 0x8, R54 ;  /* 0x000000083b0e2825 */ /* 0x048fe200078e0036 */
[----:B------:R3:W5:Y:S03]  /*0540*/  @P1 LDG.E.64 R4, desc[UR4][R52.64] ;  /* 0x0000000434041981 */ /* 0x000766000c1e1b00 */
[----:B------:R-:W-:Y:S01]  /*0550*/  @P2 IMAD.WIDE.U32 R18, R59, 0x8, R56 ;  /* 0x000000083b122825 */ /* 0x000fe200078e0038 */
[----:B------:R4:W5:Y:S04]  /*0560*/  @P2 LDG.E.64 R32, desc[UR4][R14.64] ;  /* 0x000000040e202981 */ /* 0x000968000c1e1b00 */
[----:B------:R4:W5:Y:S01]  /*0570*/  @P2 LDG.E.64 R2, desc[UR4][R18.64] ;  /* 0x0000000412022981 */ /* 0x000962000c1e1b00 */
[----:B------:R-:W-:-:S02]  /*0580*/  ISETP.GE.AND P2, PT, R157, UR7, PT ;  /* 0x000000079d007c0c */ /* 0x000fc4000bf46270 */
[----:B------:R-:W-:Y:S02]  /*0590*/  CS2R R40, SRZ ;  /* 0x0000000000287805 */ /* 0x000fe4000001ff00 */
[----:B------:R-:W-:Y:S02]  /*05a0*/  CS2R R42, SRZ ;  /* 0x00000000002a7805 */ /* 0x000fe4000001ff00 */
[----:B--2---:R-:W-:Y:S02]  /*05b0*/  CS2R R44, SRZ ;  /* 0x00000000002c7805 */ /* 0x004fe4000001ff00 */
[----:B-1----:R-:W-:Y:S02]  /*05c0*/  CS2R R46, SRZ ;  /* 0x00000000002e7805 */ /* 0x002fe4000001ff00 */
[----:B------:R-:W-:Y:S02]  /*05d0*/  CS2R R48, SRZ ;  /* 0x0000000000307805 */ /* 0x000fe4000001ff00 */
[----:B0-----:R-:W-:-:S02]  /*05e0*/  CS2R R50, SRZ ;  /* 0x0000000000327805 */ /* 0x001fc4000001ff00 */
[----:B---3--:R-:W-:Y:S02]  /*05f0*/  CS2R R52, SRZ ;  /* 0x0000000000347805 */ /* 0x008fe4000001ff00 */
        /* <DEDUP_REMOVED lines=31> */
[----:B----4-:R-:W-:Y:S06]  /*07f0*/  @P2 BRA `(.L_x_443) ;  /* 0x0000006400a02947 */ /* 0x010fec0003800000 */
[----:B------:R-:W-:Y:S01]  /*0800*/  ULDC.64 UR6, c[0x0][0x2c8] ;  /* 0x0000b20000067ab9 */ /* 0x000fe20000000a00 */
[----:B------:R-:W0:Y:S01]  /*0810*/  LDC.U8 R155, c[0x0][0x2a0] ;  /* 0x0000a800ff9b7b82 */ /* 0x000e220000000000 */
[----:B------:R-:W-:Y:S01]  /*0820*/  ISETP.NE.U32.AND P2, PT, RZ, UR6, PT ;  /* 0x00000006ff007c0c */ /* 0x000fe2000bf45070 */
[----:B-----5:R-:W-:Y:S01]  /*0830*/  IMAD.MOV.U32 R138, RZ, RZ, R28 ;  /* 0x000000ffff8a7224 */ /* 0x020fe200078e001c */
[--C-:B------:R-:W-:Y:S01]  /*0840*/  SHF.R.U64 R141, R26, 0x10, R27.reuse ;  /* 0x000000101a8d7819 */ /* 0x100fe2000000121b */
[----:B------:R-:W-:Y:S01]  /*0850*/  IMAD.MOV.U32 R38, RZ, RZ, R30 ;  /* 0x000000ffff267224 */ /* 0x000fe200078e001e */
[----:B------:R-:W-:Y:S01]  /*0860*/  ISETP.NE.AND.EX P2, PT, RZ, UR7, PT, P2 ;  /* 0x00000007ff007c0c */ /* 0x000fe2000bf45320 */
[----:B------:R-:W-:Y:S01]  /*0870*/  IMAD.MOV.U32 R146, RZ, RZ, R24 ;  /* 0x000000ffff927224 */ /* 0x000fe200078e0018 */
[----:B------:R-:W-:Y:S01]  /*0880*/  MOV R140, R27 ;  /* 0x0000001b008c7202 */ /* 0x000fe20000000f00 */
[----:B------:R-:W-:Y:S01]  /*0890*/  IMAD.MOV.U32 R142, RZ, RZ, R26 ;  /* 0x000000ffff8e7224 */ /* 0x000fe200078e001a */
[----:B------:R-:W-:Y:S01]  /*08a0*/  ISETP.LT.U32.OR P2, PT, R0, 0x700, !P2 ;  /* 0x000007000000780c */ /* 0x000fe20005741470 */
        /* <DEDUP_REMOVED lines=14> */
[----:B------:R-:W-:Y:S01]  /*0990*/  HFMA2.MMA R41, -RZ, RZ, 0, 0 ;  /* 0x00000000ff297435 */ /* 0x000fe200000001ff */
[----:B------:R-:W-:Y:S01]  /*09a0*/  SHF.R.U32.HI R147, RZ, 0x10, R23 ;  /* 0x00000010ff937819 */ /* 0x000fe20000011617 */
[----:B------:R-:W-:Y:S01]  /*09b0*/  IMAD.MOV.U32 R128, RZ, RZ, 0x1 ;  /* 0x00000001ff807424 */ /* 0x000fe200078e00ff */
        /* <DEDUP_REMOVED lines=29> */
[----:B------:R-:W-:Y:S01]  /*0b90*/  IMAD.MOV.U32 R10, RZ, RZ, R4 ;  /* 0x000000ffff0a7224 */ /* 0x000fe200078e0004 */
[----:B------:R-:W-:Y:S01]  /*0ba0*/  MOV R20, R11 ;  /* 0x0000000b00147202 */ /* 0x000fe20000000f00 */
[----:B------:R-:W-:Y:S01]  /*0bb0*/  IMAD.U32 R26, R26, 0x10000, RZ ;  /* 0x000100001a1a7824 */ /* 0x000fe200078e00ff */
[----:B------:R-:W-:Y:S01]  /*0bc0*/  SHF.R.U32.HI R19, RZ, 0x10, R11 ;  /* 0x00000010ff137819 */ /* 0x000fe2000001160b */
[----:B------:R-:W-:Y:S01]  /*0bd0*/  IMAD.U32 R24, R24, 0x10000, RZ ;  /* 0x0001000018187824 */ /* 0x000fe200078e00ff */
[----:B------:R-:W-:Y:S01]  /*0be0*/  SHF.R.U64 R17, R8, 0x10, R9 ;  /* 0x0000001008117819 */ /* 0x000fe20000001209 */
[----:B------:R-:W-:Y:S01]  /*0bf0*/  IMAD.MOV.U32 R8, RZ, RZ, R6 ;  /* 0x000000ffff087224 */ /* 0x000fe200078e0006 */
[--C-:B------:R-:W-:Y:S01]  /*0c00*/  SHF.R.U64 R13, R6, 0x10, R7.reuse ;  /* 0x00000010060d7819 */ /* 0x100fe20000001207 */
[----:B------:R-:W-:Y:S01]  /*0c10*/  IMAD.MOV.U32 R6, RZ, RZ, R2 ;  /* 0x000000ffff067224 */ /* 0x000fe200078e0002 */
[----:B------:R-:W-:Y:S01]  /*0c20*/  MOV R12, R7 ;  /* 0x00000007000c7202 */ /* 0x000fe20000000f00 */
[----:B------:R-:W-:Y:S01]  /*0c30*/  IMAD.U32 R22, R22, 0x10000, RZ ;  /* 0x0001000016167824 */ /* 0x000fe200078e00ff */
[----:B------:R-:W-:Y:S01]  /*0c40*/  SHF.R.U32.HI R11, RZ, 0x10, R7 ;  /* 0x00000010ff0b7819 */ /* 0x000fe20000011607 */
[----:B------:R-:W-:Y:S01]  /*0c50*/  IMAD.U32 R20, R20, 0x10000, RZ ;  /* 0x0001000014147824 */ /* 0x000fe200078e00ff */
        /* <DEDUP_REMOVED lines=12> */
[----:B------:R-:W-:-:S02]  /*0d20*/  SHF.R.U64 R9, R4, 0x10, R5 ;  /* 0x0000001004097819 */ /* 0x000fc40000001205 */
[----:B------:R-:W-:Y:S02]  /*0d30*/  SHF.R.U32.HI R5, RZ, 0x10, R5 ;  /* 0x00000010ff057819 */ /* 0x000fe40000011605 */
[--C-:B------:R-:W-:Y:S02]  /*0d40*/  SHF.R.U64 R2, R2, 0x10, R3.reuse ;  /* 0x0000001002027819 */ /* 0x100fe40000001203 */
[----:B------:R-:W-:Y:S02]  /*0d50*/  MOV R4, R3 ;  /* 0x0000000300047202 */ /* 0x000fe40000000f00 */
[----:B------:R-:W-:Y:S01]  /*0d60*/  SHF.L.U32 R33, R32, 0x10, RZ ;  /* 0x0000001020217819 */ /* 0x000fe200000006ff */
[----:B------:R-:W-:Y:S01]  /*0d70*/  IMAD.U32 R32, R14, 0x10000, RZ ;  /* 0x000100000e207824 */ /* 0x000fe200078e00ff */
[----:B------:R-:W-:Y:S01]  /*0d80*/  SHF.R.U32.HI R3, RZ, 0x10, R3 ;  /* 0x00000010ff037819 */ /* 0x000fe20000011603 */
[----:B------:R-:W-:Y:S01]  /*0d90*/  IMAD.U32 R14, R8, 0x10000, RZ ;  /* 0x00010000080e7824 */ /* 0x000fe200078e00ff */
[----:B------:R-:W-:Y:S01]  /*0da0*/  LOP3.LUT R156, R156, 0xffffffbf, RZ, 0xc0, !PT ;  /* 0xffffffbf9c9c7812 */ /* 0x000fe200078ec0ff */
[----:B------:R-:W-:Y:S01]  /*0db0*/  IMAD.U32 R8, R7, 0x10000, RZ ;  /* 0x0001000007087824 */ /* 0x000fe200078e00ff */
[----:B------:R-:W-:Y:S01]  /*0dc0*/  SHF.L.U32 R7, R5, 0x10, RZ ;  /* 0x0000001005077819 */ /* 0x000fe200000006ff */
[----:B------:R-:W-:Y:S01]  /*0dd0*/  IMAD.U32 R4, R4, 0x10000, RZ ;  /* 0x0001000004047824 */ /* 0x000fe200078e00ff */
[----:B------:R-:W-:-:S02]  /*0de0*/  @P2 LOP3.LUT R156, R156, 0x40, RZ, 0xfc, !PT ;  /* 0x000000409c9c2812 */ /* 0x000fc400078efcff */
        /* <DEDUP_REMOVED lines=25> */
[----:B0-----:R-:W-:-:S07]  /*0f80*/  SHF.L.U32 R3, R3, 0x10, RZ ;  /* 0x0000001003037819 */ /* 0x001fce00000006ff */
.L_x_609:
[----:B012---:R-:W0:Y:S08]  /*0f90*/  LDC.64 R126, c[0x0][0x288] ;  /* 0x0000a200ff7e7b82 */ /* 0x007e300000000a00 */
[----:B------:R-:W1:Y:S08]  /*0fa0*/  LDC.64 R132, c[0x0][0x250] ;  /* 0x00009400ff847b82 */ /* 0x000e700000000a00 */
[----:B------:R-:W2:Y:S08]  /*0fb0*/  LDC.64 R130, c[0x0][0x258] ;  /* 0x00009600ff827b82 */ /* 0x000eb00000000a00 */
[----:B------:R-:W3:Y:S01]  /*0fc0*/  LDC.64 R124, c[0x0][0x280] ;  /* 0x0000a000ff7c7b82 */ /* 0x000ee20000000a00 */
[----:B0-----:R-:W-:-:S05]  /*0fd0*/  IMAD.WIDE R134, R157, 0x4, R126 ;  /* 0x000000049d867825 */ /* 0x001fca00078e027e */
[----:B------:R0:W4:Y:S01]  /*0fe0*/  LDG.E R186, desc[UR4][R134.64] ;  /* 0x0000000486ba7981 */ /* 0x000122000c1e1900 */
[C---:B-1----:R-:W-:Y:S01]  /*0ff0*/  IMAD.WIDE R132, R157.reuse, 0x4, R132 ;  /* 0x000000049d847825 */ /* 0x042fe200078e0284 */
[----:B------:R-:W0:Y:S04]  /*1000*/  LDC.64 R126, c[0x0][0x2c8] ;  /* 0x0000b200ff7e7b82 */ /* 0x000e280000000a00 */
[----:B------:R1:W5:Y:S01]  /*1010*/  LDG.E R129, desc[UR4][R132.64] ;  /* 0x0000000484817981 */ /* 0x000362000c1e1900 */
[----:B--2---:R-:W-:-:S05]  /*1020*/  IMAD.WIDE R130, R157, 0x4, R130 ;  /* 0x000000049d827825 */ /* 0x004fca00078e0282 */
[----:B------:R1:W5:Y:S01]  /*1030*/  LDG.E R2, desc[UR4][R130.64] ;  /* 0x0000000482027981 */ /* 0x000362000c1e1900 */
[----:B---3--:R-:W-:-:S05]  /*1040*/  IMAD.WIDE R124, R157, 0x4, R124 ;  /* 0x000000049d7c7825 */ /* 0x008fca00078e027c */
[----:B------:R1:W5:Y:S01]  /*1050*/  LDG.E R242, desc[UR4][R124.64] ;  /* 0x000000047cf27981 */ /* 0x000362000c1e1900 */
[----:B------:R-:W-:-:S04]  /*1060*/  IMAD.U32 R160, RZ, RZ, UR9 ;  /* 0x00000009ffa07e24 */ /* 0x000fc8000f8e00ff */
[----:B------:R-:W-:Y:S01]  /*1070*/  IMAD R0, R157, R160, RZ ;  /* 0x000000a09d007224 */ /* 0x000fe200078e02ff */
[----:B------:R-:W-:-:S04]  /*1080*/  LOP3.LUT R158, R159, 0xff, RZ, 0xc0, !PT ;  /* 0x000000ff9f9e7812 */ /* 0x000fc800078ec0ff */
[----:B------:R-:W-:-:S04]  /*1090*/  SHF.R.S32.HI R187, RZ, 0x1f, R0 ;  /* 0x0000001fffbb7819 */ /* 0x000fc80000011400 */
[----:B------:R-:W-:Y:S01]  /*10a0*/  LEA.HI R187, R187, R0, RZ, 0x2 ;  /* 0x00000000bbbb7211 */ /* 0x000fe200078f10ff */
[----:B------:R-:W-:Y:S03]  /*10b0*/  BSSY B0, `(.L_x_444) ;  /* 0x00001e9000007945 */ /* 0x000fe60003800000 */
[----:B------:R-:W-:-:S05]  /*10c0*/  LEA.HI.SX32 R0, R187, R158, 0x1e ;  /* 0x0000009ebb007211 */ /* 0x000fca00078ff2ff */
[----:B0-----:R-:W-:Y:S01]  /*10d0*/  IMAD.WIDE.U32 R134, R0, 0x8, R126 ;  /* 0x0000000800867825 */ /* 0x001fe200078e007e */
[----:B----4-:R-:W-:-:S13]  /*10e0*/  ISETP.GT.AND P2, PT, R186, RZ, PT ;  /* 0x000000ffba00720c */ /* 0x010fda0003f44270 */
[----:B-1----:R-:W-:Y:S05]  /*10f0*/  @P2 BRA `(.L_x_445) ;  /* 0x0000000400002947 */ /* 0x002fea0003800000 */
[----:B------:R-:W-:Y:S01]  /*1100*/  LOP3.LUT P3, RZ, R156, 0x10, RZ, 0xc0, !PT ;  /* 0x000000109cff7812 */ /* 0x000fe2000786c0ff */
[----:B------:R-:W-:Y:S01]  /*1110*/  BSSY B1, `(.L_x_446) ;  /* 0x0000008000017945 */ /* 0x000fe20003800000 */
[----:B------:R-:W-:-:S11]  /*1120*/  MOV R125, R0 ;  /* 0x00000000007d7202 */ /* 0x000fd60000000f00 */
[----:B------:R-:W-:Y:S05]  /*1130*/  @!P3 BRA `(.L_x_447) ;  /* 0x000000000014b947 */ /* 0x000fea0003800000 */
[----:B------:R-:W-:-:S04]  /*1140*/  ISETP.NE.U32.AND P3, PT, RZ, UR14, PT ;  /* 0x0000000eff007c0c */ /* 0x000fc8000bf65070 */
[----:B------:R-:W-:-:S13]  /*1150*/  ISETP.NE.AND.EX P3, PT, RZ, UR15, PT, P3 ;  /* 0x0000000fff007c0c */ /* 0x000fda000bf65330 */
[----:B------:R-:W-:Y:S05]  /*1160*/  @!P3 BRA `(.L_x_448) ;  /* 0x000000000004b947 */ /* 0x000fea0003800000 */
[----:B------:R0:W5:Y:S02]  /*1170*/  LDG.E.64 R178, desc[UR4][R134.64] ;  /* 0x0000000486b27981 */ /* 0x000164000c1e1b00 */
.L_x_448:
[----:B------:R-:W-:-:S07]  /*1180*/  VIADD R125, R0, 0x100 ;  /* 0x00000100007d7836 */ /* 0x000fce0000000000 */
.L_x_447:
[----:B------:R-:W-:Y:S05]  /*1190*/  BSYNC B1 ;  /* 0x0000000000017941 */ /* 0x000fea0003800000 */
.L_x_446:
[----:B------:R-:W-:Y:S01]  /*11a0*/  LOP3.LUT P3, RZ, R156, 0x4, RZ, 0xc0, !PT ;  /* 0x000000049cff7812 */ /* 0x000fe2000786c0ff */
[----:B------:R-:W-:-:S12]  /*11b0*/  BSSY B1, `(.L_x_449) ;  /* 0x0000008000017945 */ /* 0x000fd80003800000 */
[----:B------:R-:W-:Y:S05]  /*11c0*/  @!P3 BRA `(.L_x_450) ;  /* 0x000000000018b947 */ /* 0x000fea0003800000 */
[----:B------:R-:W-:-:S04]  /*11d0*/  ISETP.NE.U32.AND P3, PT, RZ, UR14, PT ;  /* 0x0000000eff007c0c */ /* 0x000fc8000bf65070 */
[----:B------:R-:W-:-:S13]  /*11e0*/  ISETP.NE.AND.EX P3, PT, RZ, UR15, PT, P3 ;  /* 0x0000000fff007c0c */ /* 0x000fda000bf65330 */
[----:B------:R-:W-:Y:S05]  /*11f0*/  @!P3 BRA `(.L_x_451) ;  /* 0x000000000008b947 */ /* 0x000fea0003800000 */
[----:B------:R-:W-:-:S06]  /*1200*/  IMAD.WIDE.U32 R176, R125, 0x8, R126 ;  /* 0x000000087db07825 */ /* 0x000fcc00078e007e */
[----:B------:R-:W5:Y:S02]  /*1210*/  LDG.E.64 R176, desc[UR4][R176.64] ;  /* 0x00000004b0b07981 */ /* 0x000f64000c1e1b00 */
.L_x_451:
[----:B------:R-:W-:-:S07]  /*1220*/  IADD3 R125, R125, 0x100, RZ ;  /* 0x000001007d7d7810 */ /* 0x000fce0007ffe0ff */
.L_x_450:
[----:B------:R-:W-:Y:S05]  /*1230*/  BSYNC B1 ;  /* 0x0000000000017941 */ /* 0x000fea0003800000 */
.L_x_449:
        /* <DEDUP_REMOVED lines=8> */
.L_x_454:
[----:B------:R-:W-:-:S07]  /*12c0*/  VIADD R125, R125, 0x100 ;  /* 0x000001007d7d7836 */ /* 0x000fce0000000000 */
.L_x_453:
[----:B------:R-:W-:Y:S05]  /*12d0*/  BSYNC B1 ;  /* 0x0000000000017941 */ /* 0x000fea0003800000 */
.L_x_452:
        /* <DEDUP_REMOVED lines=8> */
.L_x_457:
[----:B------:R-:W-:-:S07]  /*1360*/  IADD3 R125, R125, 0x100, RZ ;  /* 0x000001007d7d7810 */ /* 0x000fce0007ffe0ff */
.L_x_456:
[----:B------:R-:W-:Y:S05]  /*1370*/  BSYNC B1 ;  /* 0x0000000000017941 */ /* 0x000fea0003800000 */
.L_x_455:
[----:B------:R-:W-:Y:S04]  /*1380*/  BSSY B1, `(.L_x_458) ;  /* 0x0000008000017945 */ /* 0x000fe80003800000 */
[----:B------:R-:W-:Y:S05]  /*1390*/  @!P0 BRA `(.L_x_459) ;  /* 0x0000000000188947 */ /* 0x000fea0003800000 */
[----:B------:R-:W-:-:S04]  /*13a0*/  ISETP.NE.U32.AND P3, PT, RZ, UR14, PT ;  /* 0x0000000eff007c0c */ /* 0x000fc8000bf65070 */
[----:B------:R-:W-:-:S13]  /*13b0*/  ISETP.NE.AND.EX P3, PT, RZ, UR15, PT, P3 ;  /* 0x0000000fff007c0c */ /* 0x000fda000bf65330 */
[----:B------:R-:W-:Y:S05]  /*13c0*/  @!P3 BRA `(.L_x_460) ;  /* 0x000000000008b947 */ /* 0x000fea0003800000 */
[----:B------:R-:W-:-:S06]  /*13d0*/  IMAD.WIDE.U32 R170, R125, 0x8, R126 ;  /* 0x000000087daa7825 */ /* 0x000fcc00078e007e */
[----:B------:R-:W5:Y:S02]  /*13e0*/  LDG.E.64 R170, desc[UR4][R170.64] ;  /* 0x00000004aaaa7981 */ /* 0x000f64000c1e1b00 */
.L_x_460:
[----:B------:R-:W-:-:S07]  /*13f0*/  VIADD R125, R125, 0x100 ;  /* 0x000001007d7d7836 */ /* 0x000fce0000000000 */
.L_x_459:
[----:B------:R-:W-:Y:S05]  /*1400*/  BSYNC B1 ;  /* 0x0000000000017941 */ /* 0x000fea0003800000 */
.L_x_458:
[----:B------:R-:W-:Y:S04]  /*1410*/  BSSY B1, `(.L_x_461) ;  /* 0x0000008000017945 */ /* 0x000fe80003800000 */
[----:B------:R-:W-:Y:S05]  /*1420*/  @!P1 BRA `(.L_x_462) ;  /* 0x0000000000189947 */ /* 0x000fea0003800000 */
[----:B------:R-:W-:-:S04]  /*1430*/  ISETP.NE.U32.AND P3, PT, RZ, UR14, PT ;  /* 0x0000000eff007c0c */ /* 0x000fc8000bf65070 */
[----:B------:R-:W-:-:S13]  /*1440*/  ISETP.NE.AND.EX P3, PT, RZ, UR15, PT, P3 ;  /* 0x0000000fff007c0c */ /* 0x000fda000bf65330 */
[----:B------:R-:W-:Y:S05]  /*1450*/  @!P3 BRA `(.L_x_463) ;  /* 0x000000000008b947 */ /* 0x000fea0003800000 */
[----:B------:R-:W-:-:S06]  /*1460*/  IMAD.WIDE.U32 R168, R125, 0x8, R126 ;  /* 0x000000087da87825 */ /* 0x000fcc00078e007e */
[----:B------:R-:W5:Y:S02]  /*1470*/  LDG.E.64 R168, desc[UR4][R168.64] ;  /* 0x00000004a8a87981 */ /* 0x000f64000c1e1b00 */
.L_x_463:
[----:B------:R-:W-:-:S07]  /*1480*/  IADD3 R125, R125, 0x100, RZ ;  /* 0x000001007d7d7810 */ /* 0x000fce0007ffe0ff */
.L_x_462:
[----:B------:R-:W-:Y:S05]  /*1490*/  BSYNC B1 ;  /* 0x0000000000017941 */ /* 0x000fea0003800000 */
.L_x_461:
[----:B------:R-:W-:Y:S02]  /*14a0*/  LOP3.LUT P3, RZ, R156, 0x40, RZ, 0xc0, !PT ;  /* 0x000000409cff7812 */ /* 0x000fe4000786c0ff */
[----:B------:R-:W-:-:S11]  /*14b0*/  CS2R R130, SRZ ;  /* 0x0000000000827805 */ /* 0x000fd6000001ff00 */
[----:B------:R-:W-:Y:S05]  /*14c0*/  @P3 BRA `(.L_x_464) ;  /* 0x00000018009c3947 */ /* 0x000fea0003800000 */
[----:B------:R-:W-:-:S05]  /*14d0*/  IMAD.WIDE.U32 R126, R125, 0x8, R126 ;  /* 0x000000087d7e7825 */ /* 0x000fca00078e007e */
[----:B------:R1:W5:Y:S01]  /*14e0*/  LDG.E.64 R166, desc[UR4][R126.64] ;  /* 0x000000047ea67981 */ /* 0x000362000c1e1b00 */
[----:B------:R-:W-:Y:S05]  /*14f0*/  BRA `(.L_x_464) ;  /* 0x0000001800907947 */ /* 0x000fea0003800000 */
.L_x_445:
[----:B------:R-:W-:Y:S01]  /*1500*/  VIADD R125, R186, 0xffffffff ;  /* 0xffffffffba7d7836 */ /* 0x000fe20000000000 */
[----:B------:R-:W-:Y:S01]  /*1510*/  LOP3.LUT P3, RZ, R156, 0x10, RZ, 0xc0, !PT ;  /* 0x000000109cff7812 */ /* 0x000fe2000786c0ff */
[----:B------:R-:W-:Y:S01]  /*1520*/  BSSY B1, `(.L_x_465) ;  /* 0x000003f000017945 */ /* 0x000fe20003800000 */
[----:B------:R-:W-:Y:S01]  /*1530*/  CS2R R130, SRZ ;  /* 0x0000000000827805 */ /* 0x000fe2000001ff00 */
[----:B------:R-:W-:Y:S01]  /*1540*/  IMAD R125, R125, R160, RZ ;  /* 0x000000a07d7d7224 */ /* 0x000fe200078e02ff */
[----:B------:R-:W-:-:S04]  /*1550*/  MOV R133, R0 ;  /* 0x0000000000857202 */ /* 0x000fc80000000f00 */
        /* <DEDUP_REMOVED lines=16> */
[C-C-:B--2---:R-:W-:Y:S01]  /*1660*/  SHF.R.U64 R232, R124.reuse, 0x10, R125.reuse ;  /* 0x000000107ce87819 */ /* 0x144fe2000000127d */
[----:B0-----:R-:W-:Y:S01]  /*1670*/  IMAD.U32 R134, R124, 0x10000, RZ ;  /* 0x000100007c867824 */ /* 0x001fe200078e00ff */
[----:B------:R-:W-:-:S03]  /*1680*/  SHF.R.U32.HI R135, RZ, 0x10, R125 ;  /* 0x00000010ff877819 */ /* 0x000fc6000001167d */
[----:B------:R-:W-:Y:S02]  /*1690*/  IMAD.U32 R232, R232, 0x10000, RZ ;  /* 0x00010000e8e87824 */ /* 0x000fe400078e00ff */
[----:B------:R-:W-:Y:S01]  /*16a0*/  FADD.FTZ R241, -R133, R134 ;  /* 0x0000008685f17221 */ /* 0x000fe20000010100 */
[----:B---3--:R-:W-:Y:S01]  /*16b0*/  IMAD.MOV.U32 R186, RZ, RZ, R130 ;  /* 0x000000ffffba7224 */ /* 0x008fe200078e0082 */
[----:B------:R-:W-:Y:S02]  /*16c0*/  SHF.R.U64 R236, R130, 0x10, R131 ;  /* 0x0000001082ec7819 */ /* 0x000fe40000001283 */
[----:B------:R-:W-:Y:S01]  /*16d0*/  FMUL.FTZ R241, R2, R241 ;  /* 0x000000f102f17220 */ /* 0x000fe20000410000 */
[----:B------:R-:W-:Y:S01]  /*16e0*/  SHF.L.U32 R234, R125, 0x10, RZ ;  /* 0x000000107dea7819 */ /* 0x000fe200000006ff */
[----:B------:R-:W-:Y:S01]  /*16f0*/  FADD.FTZ R125, -R133, R232 ;  /* 0x000000e8857d7221 */ /* 0x000fe20000010100 */
[----:B------:R-:W-:Y:S01]  /*1700*/  IMAD.U32 R239, R186, 0x10000, RZ ;  /* 0x00010000baef7824 */ /* 0x000fe200078e00ff */
[----:B------:R-:W-:-:S02]  /*1710*/  SHF.L.U32 R130, R135, 0x10, RZ ;  /* 0x0000001087827819 */ /* 0x000fc400000006ff */
[----:B------:R-:W-:Y:S01]  /*1720*/  SHF.L.U32 R236, R236, 0x10, RZ ;  /* 0x00000010ecec7819 */ /* 0x000fe200000006ff */
[----:B------:R-:W-:Y:S01]  /*1730*/  FADD.FTZ R68, R68, R239 ;  /* 0x000000ef44447221 */ /* 0x000fe20000010000 */
[----:B------:R-:W-:Y:S01]  /*1740*/  MOV R187, R131 ;  /* 0x0000008300bb7202 */ /* 0x000fe20000000f00 */
[----:B------:R-:W-:Y:S01]  /*1750*/  FMUL.FTZ R238, R2, R125 ;  /* 0x0000007d02ee7220 */ /* 0x000fe20000410000 */
[-C--:B------:R-:W-:Y:S01]  /*1760*/  FFMA.FTZ R40, R241, R239.reuse, R40 ;  /* 0x000000eff1287223 */ /* 0x080fe20000010028 */
[----:B------:R-:W-:Y:S01]  /*1770*/  FMUL.FTZ R239, R154, R239 ;  /* 0x000000ef9aef7220 */ /* 0x000fe20000410000 */
[----:B------:R-:W-:Y:S01]  /*1780*/  SHF.R.U32.HI R235, RZ, 0x10, R131 ;  /* 0x00000010ffeb7819 */ /* 0x000fe20000011683 */
[C---:B------:R-:W-:Y:S01]  /*1790*/  FADD.FTZ R237, -R133.reuse, R234 ;  /* 0x000000ea85ed7221 */ /* 0x040fe20000010100 */
[----:B------:R-:W-:Y:S01]  /*17a0*/  FADD.FTZ R133, -R133, R130 ;  /* 0x0000008285857221 */ /* 0x000fe20000010100 */
[----:B------:R-:W-:Y:S01]  /*17b0*/  FADD.FTZ R69, R69, R236 ;  /* 0x000000ec45457221 */ /* 0x000fe20000010000 */
[----:B------:R-:W-:Y:S01]  /*17c0*/  FFMA.FTZ R41, R238, R236, R41 ;  /* 0x000000ecee297223 */ /* 0x000fe20000010029 */
[----:B------:R-:W-:-:S02]  /*17d0*/  IMAD.U32 R187, R187, 0x10000, RZ ;  /* 0x00010000bbbb7824 */ /* 0x000fc400078e00ff */
[----:B------:R-:W-:Y:S01]  /*17e0*/  FMUL.FTZ R236, R153, R236 ;  /* 0x000000ec99ec7220 */ /* 0x000fe20000410000 */
[----:B------:R-:W-:Y:S01]  /*17f0*/  FADD.FTZ R125, RZ, R239 ;  /* 0x000000efff7d7221 */ /* 0x000fe20000010000 */
[----:B------:R-:W-:Y:S01]  /*1800*/  FFMA.FTZ R131, R241, R239, RZ ;  /* 0x000000eff1837223 */ /* 0x000fe200000100ff */
[----:B------:R-:W-:Y:S01]  /*1810*/  SHF.L.U32 R232, R235, 0x10, RZ ;  /* 0x00000010ebe87819 */ /* 0x000fe200000006ff */
[C---:B------:R-:W-:Y:S01]  /*1820*/  FMUL.FTZ R234, R2.reuse, R133 ;  /* 0x0000008502ea7220 */ /* 0x040fe20000410000 */
        /* <DEDUP_REMOVED lines=8> */
[C---:B------:R-:W-:Y:S01]  /*18b0*/  FFMA.FTZ R125, R237.reuse, R235, R130 ;  /* 0x000000ebed7d7223 */ /* 0x040fe20000010082 */
[----:B------:R-:W-:Y:S01]  /*18c0*/  FADD.FTZ R70, R70, R187 ;  /* 0x000000bb46467221 */ /* 0x000fe20000010000 */
[----:B------:R-:W-:Y:S01]  /*18d0*/  FFMA.FTZ R42, R237, R187, R42 ;  /* 0x000000bbed2a7223 */ /* 0x000fe2000001002a */
[----:B------:R-:W-:Y:S01]  /*18e0*/  FADD.FTZ R131, R131, R232 ;  /* 0x000000e883837221 */ /* 0x000fe20000010000 */
[----:B------:R-:W-:Y:S01]  /*18f0*/  FFMA.FTZ R130, R234, R232, R125 ;  /* 0x000000e8ea827223 */ /* 0x000fe2000001007d */
[----:B------:R-:W-:-:S07]  /*1900*/  IADD3 R133, R0, 0x100, RZ ;  /* 0x0000010000857810 */ /* 0x000fce0007ffe0ff */
.L_x_466:
[----:B------:R-:W-:Y:S05]  /*1910*/  BSYNC B1 ;  /* 0x0000000000017941 */ /* 0x000fea0003800000 */
.L_x_465:
[----:B------:R-:W-:Y:S01]  /*1920*/  LOP3.LUT P3, RZ, R156, 0x4, RZ, 0xc0, !PT ;  /* 0x000000049cff7812 */ /* 0x000fe2000786c0ff */
[----:B------:R-:W-:-:S12]  /*1930*/  BSSY B1, `(.L_x_467) ;  /* 0x000003a000017945 */ /* 0x000fd80003800000 */
[----:B------:R-:W-:Y:S05]  /*1940*/  @!P3 BRA `(.L_x_468) ;  /* 0x0000000000e0b947 */ /* 0x000fea0003800000 */
[----:B------:R-:W0:Y:S01]  /*1950*/  LDC.64 R124, c[0x0][0x238] ;  /* 0x00008e00ff7c7b82 */ /* 0x000e220000000a00 */
[----:B------:R-:W-:-:S04]  /*1960*/  ISETP.NE.U32.AND P3, PT, RZ, UR14, PT ;  /* 0x0000000eff007c0c */ /* 0x000fc8000bf65070 */
[----:B------:R-:W-:-:S03]  /*1970*/  ISETP.NE.AND.EX P3, PT, RZ, UR15, PT, P3 ;  /* 0x0000000fff007c0c */ /* 0x000fc6000bf65330 */
[----:B------:R-:W1:Y:S10]  /*1980*/  LDC.64 R134, c[0x0][0x2b8] ;  /* 0x0000ae00ff867b82 */ /* 0x000e740000000a00 */
[----:B------:R-:W-:-:S05]  /*1990*/  @P3 IMAD.WIDE.U32 R186, R133, 0x8, R126 ;  /* 0x0000000885ba3825 */ /* 0x000fca00078e007e */
[----:B------:R2:W5:Y:S01]  /*19a0*/  @P3 LDG.E.64 R176, desc[UR4][R186.64] ;  /* 0x00000004bab03981 */ /* 0x000562000c1e1b00 */
[----:B0-----:R-:W-:Y:S01]  /*19b0*/  IMAD.WIDE.U32 R124, R133, 0x8, R124 ;  /* 0x00000008857c7825 */ /* 0x001fe200078e007c */
[----:B------:R-:W-:-:S04]  /*19c0*/  ISETP.NE.AND P3, PT, R155, RZ, PT ;  /* 0x000000ff9b00720c */ /* 0x000fc80003f65270 */
[----:B-----5:R-:W-:Y:S01]  /*19d0*/  FSEL R225, R129, RZ, !P3 ;  /* 0x000000ff81e17208 */ /* 0x020fe20005800000 */
[----:B------:R-:W3:Y:S01]  /*19e0*/  LDG.E.64 R124, desc[UR4][R124.64] ;  /* 0x000000047c7c7981 */ /* 0x000ee2000c1e1b00 */
[----:B-1----:R-:W-:-:S06]  /*19f0*/  IMAD.WIDE.U32 R134, R132, 0x8, R134 ;  /* 0x0000000884867825 */ /* 0x002fcc00078e0086 */
[----:B------:R-:W4:Y:S01]  /*1a00*/  LDG.E.64 R134, desc[UR4][R134.64] ;  /* 0x0000000486867981 */ /* 0x000f22000c1e1b00 */
[----:B------:R-:W-:Y:S01]  /*1a10*/  VIADD R132, R132, 0x100 ;  /* 0x0000010084847836 */ /* 0x000fe20000000000 */
[----:B------:R-:W-:Y:S02]  /*1a20*/  IADD3 R133, R133, 0x100, RZ ;  /* 0x0000010085857810 */ /* 0x000fe40007ffe0ff */
[C-C-:B---3--:R-:W-:Y:S01]  /*1a30*/  SHF.R.U64 R230, R124.reuse, 0x10, R125.reuse ;  /* 0x000000107ce67819 */ /* 0x148fe2000000127d */
[----:B------:R-:W-:Y:S01]  /*1a40*/  IMAD.U32 R228, R124, 0x10000, RZ ;  /* 0x000100007ce47824 */ /* 0x000fe200078e00ff */
[----:B------:R-:W-:-:S03]  /*1a50*/  SHF.R.U32.HI R227, RZ, 0x10, R125 ;  /* 0x00000010ffe37819 */ /* 0x000fc6000001167d */
[----:B------:R-:W-:Y:S02]  /*1a60*/  IMAD.U32 R230, R230, 0x10000, RZ ;  /* 0x00010000e6e67824 */ /* 0x000fe400078e00ff */
[----:B------:R-:W-:Y:S01]  /*1a70*/  FADD.FTZ R233, -R225, R228 ;  /* 0x000000e4e1e97221 */ /* 0x000fe20000010100 */
[----:B----4-:R-:W-:Y:S01]  /*1a80*/  IMAD.MOV.U32 R226, RZ, RZ, R134 ;  /* 0x000000ffffe27224 */ /* 0x010fe200078e0086 */
[----:B------:R-:W-:Y:S02]  /*1a90*/  SHF.R.U64 R247, R134, 0x10, R135 ;  /* 0x0000001086f77819 */ /* 0x000fe40000001287 */
[----:B------:R-:W-:Y:S01]  /*1aa0*/  FMUL.FTZ R233, R2, R233 ;  /* 0x000000e902e97220 */ /* 0x000fe20000410000 */
[----:B------:R-:W-:Y:S01]  /*1ab0*/  SHF.L.U32 R246, R125, 0x10, RZ ;  /* 0x000000107df67819 */ /* 0x000fe200000006ff */
[----:B------:R-:W-:Y:S01]  /*1ac0*/  FADD.FTZ R125, -R225, R230 ;  /* 0x000000e6e17d7221 */ /* 0x000fe20000010100 */
[----:B------:R-:W-:Y:S01]  /*1ad0*/  IMAD.U32 R231, R226, 0x10000, RZ ;  /* 0x00010000e2e77824 */ /* 0x000fe200078e00ff */
[----:B--2---:R-:W-:-:S02]  /*1ae0*/  MOV R186, R135 ;  /* 0x0000008700ba7202 */ /* 0x004fc40000000f00 */
[----:B------:R-:W-:Y:S01]  /*1af0*/  SHF.L.U32 R228, R247, 0x10, RZ ;  /* 0x00000010f7e47819 */ /* 0x000fe200000006ff */
[----:B------:R-:W-:Y:S01]  /*1b00*/  FADD.FTZ R229, -R225, R246 ;  /* 0x000000f6e1e57221 */ /* 0x000fe20000010100 */
[----:B------:R-:W-:Y:S01]  /*1b10*/  FADD.FTZ R72, R72, R231 ;  /* 0x000000e748487221 */ /* 0x000fe20000010000 */
[----:B------:R-:W-:Y:S01]  /*1b20*/  FMUL.FTZ R230, R2, R125 ;  /* 0x0000007d02e67220 */ /* 0x000fe20000410000 */
[-C--:B------:R-:W-:Y:S01]  /*1b30*/  FFMA.FTZ R44, R233, R231.reuse, R44 ;  /* 0x000000e7e92c7223 */ /* 0x080fe2000001002c */
[----:B------:R-:W-:Y:S01]  /*1b40*/  FMUL.FTZ R231, R150, R231 ;  /* 0x000000e796e77220 */ /* 0x000fe20000410000 */
[----:B------:R-:W-:Y:S01]  /*1b50*/  SHF.L.U32 R134, R227, 0x10, RZ ;  /* 0x00000010e3867819 */ /* 0x000fe200000006ff */
[----:B------:R-:W-:Y:S01]  /*1b60*/  IMAD.U32 R227, R186, 0x10000, RZ ;  /* 0x00010000bae37824 */ /* 0x000fe200078e00ff */
[----:B------:R-:W-:Y:S01]  /*1b70*/  SHF.R.U32.HI R187, RZ, 0x10, R135 ;  /* 0x00000010ffbb7819 */ /* 0x000fe20000011687 */
[----:B------:R-:W-:Y:S01]  /*1b80*/  FMUL.FTZ R229, R2, R229 ;  /* 0x000000e502e57220 */ /* 0x000fe20000410000 */
[----:B------:R-:W-:Y:S01]  /*1b90*/  FADD.FTZ R73, R73, R228 ;  /* 0x000000e449497221 */ /* 0x000fe20000010000 */
[-C--:B------:R-:W-:Y:S01]  /*1ba0*/  FFMA.FTZ R45, R230, R228.reuse, R45 ;  /* 0x000000e4e62d7223 */ /* 0x080fe2000001002d */
[----:B------:R-:W-:Y:S01]  /*1bb0*/  FMUL.FTZ R228, R149, R228 ;  /* 0x000000e495e47220 */ /* 0x000fe20000410000 */
[----:B------:R-:W-:Y:S01]  /*1bc0*/  FADD.FTZ R131, R131, R231 ;  /* 0x000000e783837221 */ /* 0x000fe20000010000 */
[----:B------:R-:W-:Y:S01]  /*1bd0*/  FFMA.FTZ R125, R233, R231, R130 ;  /* 0x000000e7e97d7223 */ /* 0x000fe20000010082 */
[----:B------:R-:W-:Y:S01]  /*1be0*/  FADD.FTZ R225, -R225, R134 ;  /* 0x00000086e1e17221 */ /* 0x000fe20000010100 */
[----:B------:R-:W-:Y:S01]  /*1bf0*/  SHF.L.U32 R134, R187, 0x10, RZ ;  /* 0x00000010bb867819 */ /* 0x000fe200000006ff */
[----:B------:R-:W-:Y:S01]  /*1c00*/  FADD.FTZ R74, R74, R227 ;  /* 0x000000e34a4a7221 */ /* 0x000fe20000010000 */
[-C--:B------:R-:W-:Y:S01]  /*1c10*/  FFMA.FTZ R46, R229, R227.reuse, R46 ;  /* 0x000000e3e52e7223 */ /* 0x080fe2000001002e */
[----:B------:R-:W-:Y:S01]  /*1c20*/  FMUL.FTZ R227, R148, R227 ;  /* 0x000000e394e37220 */ /* 0x000fe20000410000 */
[----:B------:R-:W-:Y:S01]  /*1c30*/  FADD.FTZ R124, R131, R228 ;  /* 0x000000e4837c7221 */ /* 0x000fe20000010000 */
[----:B------:R-:W-:Y:S01]  /*1c40*/  FFMA.FTZ R130, R230, R228, R125 ;  /* 0x000000e4e6827223 */ /* 0x000fe2000001007d */
[----:B------:R-:W-:Y:S01]  /*1c50*/  FMUL.FTZ R226, R2, R225 ;  /* 0x000000e102e27220 */ /* 0x000fe20000410000 */
[-C--:B------:R-:W-:Y:S01]  /*1c60*/  FMUL.FTZ R225, R147, R134.reuse ;  /* 0x0000008693e17220 */ /* 0x080fe20000410000 */
[----:B------:R-:W-:Y:S01]  /*1c70*/  FADD.FTZ R124, R124, R227 ;  /* 0x000000e37c7c7221 */ /* 0x000fe20000010000 */
[----:B------:R-:W-:Y:S01]  /*1c80*/  FFMA.FTZ R125, R229, R227, R130 ;  /* 0x000000e3e57d7223 */ /* 0x000fe20000010082 */
[----:B------:R-:W-:Y:S01]  /*1c90*/  FADD.FTZ R75, R75, R134 ;  /* 0x000000864b4b7221 */ /* 0x000fe20000010000 */
[----:B------:R-:W-:Y:S01]  /*1ca0*/  FFMA.FTZ R47, R226, R134, R47 ;  /* 0x00000086e22f7223 */ /* 0x000fe2000001002f */
[----:B------:R-:W-:Y:S01]  /*1cb0*/  FADD.FTZ R131, R124, R225 ;  /* 0x000000e17c837221 */ /* 0x000fe20000010000 */
[----:B------:R-:W-:-:S07]  /*1cc0*/  FFMA.FTZ R130, R226, R225, R125 ;  /* 0x000000e1e2827223 */ /* 0x000fce000001007d */
.L_x_468:
[----:B------:R-:W-:Y:S05]  /*1cd0*/  BSYNC B1 ;  /* 0x0000000000017941 */ /* 0x000fea0003800000 */
.L_x_467:
        /* <DEDUP_REMOVED lines=12> */
[----:B------:R-:W2:Y:S01]  /*1da0*/  LDG.E.64 R124, desc[UR4][R124.64] ;  /* 0x000000047c7c7981 */ /* 0x000ea2000c1e1b00 */
[----:B-1----:R-:W-:-:S06]  /*1db0*/  IMAD.WIDE.U32 R134, R132, 0x8, R134 ;  /* 0x0000000884867825 */ /* 0x002fcc00078e0086 */
[----:B------:R-:W3:Y:S01]  /*1dc0*/  LDG.E.64 R134, desc[UR4][R134.64] ;  /* 0x0000000486867981 */ /* 0x000ee2000c1e1b00 */
[----:B------:R-:W-:Y:S01]  /*1dd0*/  VIADD R132, R132, 0x100 ;  /* 0x0000010084847836 */ /* 0x000fe20000000000 */
[----:B------:R-:W-:Y:S02]  /*1de0*/  IADD3 R133, R133, 0x100, RZ ;  /* 0x0000010085857810 */ /* 0x000fe40007ffe0ff */
[C-C-:B--2---:R-:W-:Y:S02]  /*1df0*/  SHF.R.U64 R185, R124.reuse, 0x10, R125.reuse ;  /* 0x000000107cb97819 */ /* 0x144fe4000000127d */
[----:B------:R-:W-:Y:S02]  /*1e00*/  SHF.R.U32.HI R189, RZ, 0x10, R125 ;  /* 0x00000010ffbd7819 */ /* 0x000fe4000001167d */
[----:B------:R-:W-:Y:S01]  /*1e10*/  SHF.L.U32 R246, R125, 0x10, RZ ;  /* 0x000000107df67819 */ /* 0x000fe200000006ff */
[----:B------:R-:W-:Y:S02]  /*1e20*/  IMAD.U32 R224, R185, 0x10000, RZ ;  /* 0x00010000b9e07824 */ /* 0x000fe400078e00ff */
[----:B------:R-:W-:Y:S01]  /*1e30*/  IMAD.U32 R190, R124, 0x10000, RZ ;  /* 0x000100007cbe7824 */ /* 0x000fe200078e00ff */
[----:B---3--:R-:W-:Y:S01]  /*1e40*/  SHF.R.U64 R188, R134, 0x10, R135 ;  /* 0x0000001086bc7819 */ /* 0x008fe20000001287 */
[----:B------:R-:W-:Y:S01]  /*1e50*/  IMAD.MOV.U32 R187, RZ, RZ, R134 ;  /* 0x000000ffffbb7224 */ /* 0x000fe200078e0086 */
[----:B------:R-:W-:-:S02]  /*1e60*/  MOV R184, R135 ;  /* 0x0000008700b87202 */ /* 0x000fc40000000f00 */
[----:B------:R-:W-:Y:S01]  /*1e70*/  SHF.R.U32.HI R186, RZ, 0x10, R135 ;  /* 0x00000010ffba7819 */ /* 0x000fe20000011687 */
[----:B------:R-:W-:Y:S01]  /*1e80*/  FADD.FTZ R135, -R183, R224 ;  /* 0x000000e0b7877221 */ /* 0x000fe20000010100 */
[----:B------:R-:W-:Y:S01]  /*1e90*/  SHF.L.U32 R134, R189, 0x10, RZ ;  /* 0x00000010bd867819 */ /* 0x000fe200000006ff */
[----:B------:R-:W-:Y:S01]  /*1ea0*/  FADD.FTZ R189, -R183, R246 ;  /* 0x000000f6b7bd7221 */ /* 0x000fe20000010100 */
[----:B------:R-:W-:Y:S02]  /*1eb0*/  IMAD.U32 R187, R187, 0x10000, RZ ;  /* 0x00010000bbbb7824 */ /* 0x000fe400078e00ff */
[C---:B------:R-:W-:Y:S01]  /*1ec0*/  FADD.FTZ R185, -R183.reuse, R190 ;  /* 0x000000beb7b97221 */ /* 0x040fe20000010100 */
[----:B------:R-:W-:Y:S01]  /*1ed0*/  SHF.L.U32 R124, R188, 0x10, RZ ;  /* 0x00000010bc7c7819 */ /* 0x000fe200000006ff */
[----:B------:R-:W-:Y:S02]  /*1ee0*/  IMAD.U32 R125, R184, 0x10000, RZ ;  /* 0x00010000b87d7824 */ /* 0x000fe400078e00ff */
[----:B------:R-:W-:Y:S01]  /*1ef0*/  FADD.FTZ R247, -R183, R134 ;  /* 0x00000086b7f77221 */ /* 0x000fe20000010100 */
[----:B------:R-:W-:Y:S01]  /*1f00*/  FMUL.FTZ R184, R2, R135 ;  /* 0x0000008702b87220 */ /* 0x000fe20000410000 */
[----:B------:R-:W-:Y:S01]  /*1f10*/  FMUL.FTZ R224, R146, R187 ;  /* 0x000000bb92e07220 */ /* 0x000fe20000410000 */
[C---:B------:R-:W-:Y:S01]  /*1f20*/  FMUL.FTZ R183, R2.reuse, R189 ;  /* 0x000000bd02b77220 */ /* 0x040fe20000410000 */
[----:B------:R-:W-:Y:S01]  /*1f30*/  FMUL.FTZ R185, R2, R185 ;  /* 0x000000b902b97220 */ /* 0x000fe20000410000 */
[----:B------:R-:W-:Y:S01]  /*1f40*/  FADD.FTZ R77, R77, R124 ;  /* 0x0000007c4d4d7221 */ /* 0x000fe20000010000 */
[-C--:B------:R-:W-:Y:S01]  /*1f50*/  FFMA.FTZ R49, R184, R124.reuse, R49 ;  /* 0x0000007cb8317223 */ /* 0x080fe20000010031 */
[----:B------:R-:W-:Y:S01]  /*1f60*/  FMUL.FTZ R223, R145, R124 ;  /* 0x0000007c91df7220 */ /* 0x000fe20000410000 */
        /* <DEDUP_REMOVED lines=15> */
[----:B------:R-:W-:Y:S01]  /*2060*/  FADD.FTZ R79, R79, R186 ;  /* 0x000000ba4f4f7221 */ /* 0x000fe20000010000 */
[C---:B------:R-:W-:Y:S01]  /*2070*/  FFMA.FTZ R51, R190.reuse, R186, R51 ;  /* 0x000000babe337223 */ /* 0x040fe20000010033 */
[----:B------:R-:W-:-:S07]  /*2080*/  FFMA.FTZ R130, R190, R189, R125 ;  /* 0x000000bdbe827223 */ /* 0x000fce000001007d */
.L_x_470:
[----:B------:R-:W-:Y:S05]  /*2090*/  BSYNC B1 ;  /* 0x0000000000017941 */ /* 0x000fea0003800000 */
.L_x_469:
        /* <DEDUP_REMOVED lines=17> */
[C-C-:B---3--:R-:W-:Y:S02]  /*21b0*/  SHF.R.U64 R194, R124.reuse, 0x10, R125.reuse ;  /* 0x000000107cc27819 */ /* 0x148fe4000000127d */
[----:B------:R-:W-:Y:S01]  /*21c0*/  SHF.R.U32.HI R195, RZ, 0x10, R125 ;  /* 0x00000010ffc37819 */ /* 0x000fe2000001167d */
[----:B------:R-:W-:Y:S02]  /*21d0*/  IMAD.U32 R196, R124, 0x10000, RZ ;  /* 0x000100007cc47824 */ /* 0x000fe400078e00ff */
[----:B------:R-:W-:Y:S01]  /*21e0*/  IMAD.U32 R194, R194, 0x10000, RZ ;  /* 0x00010000c2c27824 */ /* 0x000fe200078e00ff */
[----:B------:R-:W-:Y:S01]  /*21f0*/  SHF.L.U32 R198, R125, 0x10, RZ ;  /* 0x000000107dc67819 */ /* 0x000fe200000006ff */
[----:B----4-:R-:W-:Y:S01]  /*2200*/  IMAD.MOV.U32 R192, RZ, RZ, R134 ;  /* 0x000000ffffc07224 */ /* 0x010fe200078e0086 */
[--C-:B------:R-:W-:Y:S01]  /*2210*/  SHF.R.U64 R193, R134, 0x10, R135.reuse ;  /* 0x0000001086c17819 */ /* 0x100fe20000001287 */
[----:B------:R-:W-:Y:S01]  /*2220*/  FADD.FTZ R197, -R191, R194 ;  /* 0x000000c2bfc57221 */ /* 0x000fe20000010100 */
[----:B------:R-:W-:Y:S01]  /*2230*/  SHF.L.U32 R134, R195, 0x10, RZ ;  /* 0x00000010c3867819 */ /* 0x000fe200000006ff */
[----:B------:R-:W-:Y:S01]  /*2240*/  FADD.FTZ R195, -R191, R196 ;  /* 0x000000c4bfc37221 */ /* 0x000fe20000010100 */
[----:B------:R-:W-:Y:S01]  /*2250*/  IMAD.U32 R125, R192, 0x10000, RZ ;  /* 0x00010000c07d7824 */ /* 0x000fe200078e00ff */
[----:B------:R-:W-:Y:S01]  /*2260*/  SHF.L.U32 R124, R193, 0x10, RZ ;  /* 0x00000010c17c7819 */ /* 0x000fe200000006ff */
[C---:B------:R-:W-:Y:S01]  /*2270*/  FADD.FTZ R247, -R191.reuse, R198 ;  /* 0x000000c6bff77221 */ /* 0x040fe20000010100 */
[----:B--2---:R-:W-:Y:S01]  /*2280*/  MOV R186, R135 ;  /* 0x0000008700ba7202 */ /* 0x004fe20000000f00 */
[----:B------:R-:W-:Y:S01]  /*2290*/  FADD.FTZ R249, -R191, R134 ;  /* 0x00000086bff97221 */ /* 0x000fe20000010100 */
[C---:B------:R-:W-:Y:S01]  /*22a0*/  FMUL.FTZ R192, R2.reuse, R197 ;  /* 0x000000c502c07220 */ /* 0x040fe20000410000 */
[----:B------:R-:W-:Y:S01]  /*22b0*/  FMUL.FTZ R191, R2, R195 ;  /* 0x000000c302bf7220 */ /* 0x000fe20000410000 */
[----:B------:R-:W-:Y:S01]  /*22c0*/  FMUL.FTZ R194, R142, R125 ;  /* 0x0000007d8ec27220 */ /* 0x000fe20000410000 */
[----:B------:R-:W-:Y:S01]  /*22d0*/  SHF.R.U32.HI R187, RZ, 0x10, R135 ;  /* 0x00000010ffbb7819 */ /* 0x000fe20000011687 */
[----:B------:R-:W-:Y:S01]  /*22e0*/  FADD.FTZ R81, R81, R124 ;  /* 0x0000007c51517221 */ /* 0x000fe20000010000 */
[-C--:B------:R-:W-:Y:S01]  /*22f0*/  FFMA.FTZ R53, R192, R124.reuse, R53 ;  /* 0x0000007cc0357223 */ /* 0x080fe20000010035 */
[----:B------:R-:W-:Y:S01]  /*2300*/  FMUL.FTZ R195, R141, R124 ;  /* 0x0000007c8dc37220 */ /* 0x000fe20000410000 */
[----:B------:R-:W-:-:S02]  /*2310*/  IMAD.U32 R135, R186, 0x10000, RZ ;  /* 0x00010000ba877824 */ /* 0x000fc400078e00ff */
[----:B------:R-:W-:Y:S01]  /*2320*/  FADD.FTZ R80, R80, R125 ;  /* 0x0000007d50507221 */ /* 0x000fe20000010000 */
[----:B------:R-:W-:Y:S01]  /*2330*/  FFMA.FTZ R52, R191, R125, R52 ;  /* 0x0000007dbf347223 */ /* 0x000fe20000010034 */
[----:B------:R-:W-:Y:S01]  /*2340*/  FADD.FTZ R124, R131, R194 ;  /* 0x000000c2837c7221 */ /* 0x000fe20000010000 */
[----:B------:R-:W-:Y:S01]  /*2350*/  FFMA.FTZ R125, R191, R194, R130 ;  /* 0x000000c2bf7d7223 */ /* 0x000fe20000010082 */
[----:B------:R-:W-:Y:S01]  /*2360*/  SHF.L.U32 R134, R187, 0x10, RZ ;  /* 0x00000010bb867819 */ /* 0x000fe200000006ff */
[----:B------:R-:W-:Y:S01]  /*2370*/  FMUL.FTZ R196, R140, R135 ;  /* 0x000000878cc47220 */ /* 0x000fe20000410000 */
[----:B------:R-:W-:Y:S01]  /*2380*/  FADD.FTZ R131, R124, R195 ;  /* 0x000000c37c837221 */ /* 0x000fe20000010000 */
[----:B------:R-:W-:Y:S01]  /*2390*/  FMUL.FTZ R193, R2, R247 ;  /* 0x000000f702c17220 */ /* 0x000fe20000410000 */
[----:B------:R-:W-:Y:S01]  /*23a0*/  FFMA.FTZ R124, R192, R195, R125 ;  /* 0x000000c3c07c7223 */ /* 0x000fe2000001007d */
[----:B------:R-:W-:Y:S01]  /*23b0*/  FMUL.FTZ R197, R139, R134 ;  /* 0x000000868bc57220 */ /* 0x000fe20000410000 */
[----:B------:R-:W-:Y:S01]  /*23c0*/  FADD.FTZ R130, R131, R196 ;  /* 0x000000c483827221 */ /* 0x000fe20000010000 */
[----:B------:R-:W-:Y:S01]  /*23d0*/  FMUL.FTZ R198, R2, R249 ;  /* 0x000000f902c67220 */ /* 0x000fe20000410000 */
[C---:B------:R-:W-:Y:S01]  /*23e0*/  FFMA.FTZ R125, R193.reuse, R196, R124 ;  /* 0x000000c4c17d7223 */ /* 0x040fe2000001007c */
[----:B------:R-:W-:Y:S01]  /*23f0*/  FADD.FTZ R82, R82, R135 ;  /* 0x0000008752527221 */ /* 0x000fe20000010000 */
[----:B------:R-:W-:Y:S01]  /*2400*/  FADD.FTZ R131, R130, R197 ;  /* 0x000000c582837221 */ /* 0x000fe20000010000 */
[----:B------:R-:W-:Y:S01]  /*2410*/  FFMA.FTZ R54, R193, R135, R54 ;  /* 0x00000087c1367223 */ /* 0x000fe20000010036 */
[----:B------:R-:W-:Y:S01]  /*2420*/  FADD.FTZ R83, R83, R134 ;  /* 0x0000008653537221 */ /* 0x000fe20000010000 */
[C---:B------:R-:W-:Y:S01]  /*2430*/  FFMA.FTZ R55, R198.reuse, R134, R55 ;  /* 0x00000086c6377223 */ /* 0x040fe20000010037 */
[----:B------:R-:W-:-:S07]  /*2440*/  FFMA.FTZ R130, R198, R197, R125 ;  /* 0x000000c5c6827223 */ /* 0x000fce000001007d */
.L_x_472:
[----:B------:R-:W-:Y:S05]  /*2450*/  BSYNC B1 ;  /* 0x0000000000017941 */ /* 0x000fea0003800000 */
.L_x_471:
[----:B------:R-:W-:Y:S04]  /*2460*/  BSSY B1, `(.L_x_473) ;  /* 0x000003a000017945 */ /* 0x000fe80003800000 */
        /* <DEDUP_REMOVED lines=57> */
.L_x_474:
[----:B------:R-:W-:Y:S05]  /*2800*/  BSYNC B1 ;  /* 0x0000000000017941 */ /* 0x000fea0003800000 */
.L_x_473:
        /* <DEDUP_REMOVED lines=58> */
.L_x_476:
[----:B------:R-:W-:Y:S05]  /*2bb0*/  BSYNC B1 ;  /* 0x0000000000017941 */ /* 0x000fea0003800000 */
.L_x_475:
[----:B------:R-:W-:-:S13]  /*2bc0*/  LOP3.LUT P3, RZ, R156, 0x20, RZ, 0xc0, !PT ;  /* 0x000000209cff7812 */ /* 0x000fda000786c0ff */
[----:B------:R-:W-:Y:S05]  /*2bd0*/  @!P3 BRA `(.L_x_464) ;  /* 0x0000000000d8b947 */ /* 0x000fea0003800000 */
[----:B------:R-:W-:Y:S01]  /*2be0*/  ISETP.NE.AND P3, PT, R155, RZ, PT ;  /* 0x000000ff9b00720c */ /* 0x000fe20003f65270 */
[----:B------:R-:W0:Y:S03]  /*2bf0*/  LDC.64 R124, c[0x0][0x238] ;  /* 0x00008e00ff7c7b82 */ /* 0x000e260000000a00 */
[----:B-----5:R-:W-:Y:S02]  /*2c00*/  FSEL R129, R129, RZ, !P3 ;  /* 0x000000ff81817208 */ /* 0x020fe40005800000 */
[----:B------:R-:W-:-:S04]  /*2c10*/  ISETP.NE.U32.AND P3, PT, RZ, UR14, PT ;  /* 0x0000000eff007c0c */ /* 0x000fc8000bf65070 */
[----:B------:R-:W-:-:S13]  /*2c20*/  ISETP.NE.AND.EX P3, PT, RZ, UR15, PT, P3 ;  /* 0x0000000fff007c0c */ /* 0x000fda000bf65330 */
[C---:B------:R-:W-:Y:S02]  /*2c30*/  @P3 IMAD.WIDE.U32 R134, R133.reuse, 0x8, R126 ;  /* 0x0000000885863825 */ /* 0x040fe400078e007e */
[----:B------:R-:W1:Y:S02]  /*2c40*/  LDC.64 R126, c[0x0][0x2b8] ;  /* 0x0000ae00ff7e7b82 */ /* 0x000e640000000a00 */
[----:B0-----:R-:W-:Y:S01]  /*2c50*/  IMAD.WIDE.U32 R124, R133, 0x8, R124 ;  /* 0x00000008857c7825 */ /* 0x001fe200078e007c */
[----:B------:R0:W5:Y:S05]  /*2c60*/  @P3 LDG.E.64 R166, desc[UR4][R134.64] ;  /* 0x0000000486a63981 */ /* 0x00016a000c1e1b00 */
[----:B------:R-:W2:Y:S01]  /*2c70*/  LDG.E.64 R124, desc[UR4][R124.64] ;  /* 0x000000047c7c7981 */ /* 0x000ea2000c1e1b00 */
[----:B-1----:R-:W-:-:S06]  /*2c80*/  IMAD.WIDE.U32 R126, R132, 0x8, R126 ;  /* 0x00000008847e7825 */ /* 0x002fcc00078e007e */
[----:B------:R-:W3:Y:S01]  /*2c90*/  LDG.E.64 R126, desc[UR4][R126.64] ;  /* 0x000000047e7e7981 */ /* 0x000ee2000c1e1b00 */
[C---:B--2---:R-:W-:Y:S01]  /*2ca0*/  SHF.R.U64 R186, R124.reuse, 0x10, R125 ;  /* 0x000000107cba7819 */ /* 0x044fe2000000127d */
[----:B0-----:R-:W-:Y:S01]  /*2cb0*/  IMAD.U32 R134, R124, 0x10000, RZ ;  /* 0x000100007c867824 */ /* 0x001fe200078e00ff */
[----:B------:R-:W-:-:S03]  /*2cc0*/  SHF.L.U32 R216, R125, 0x10, RZ ;  /* 0x000000107dd87819 */ /* 0x000fc600000006ff */
[----:B------:R-:W-:Y:S01]  /*2cd0*/  IMAD.U32 R186, R186, 0x10000, RZ ;  /* 0x00010000baba7824 */ /* 0x000fe200078e00ff */
[----:B------:R-:W-:Y:S01]  /*2ce0*/  SHF.R.U32.HI R135, RZ, 0x10, R125 ;  /* 0x00000010ff877819 */ /* 0x000fe2000001167d */
[C---:B------:R-:W-:Y:S01]  /*2cf0*/  FADD.FTZ R215, -R129.reuse, R134 ;  /* 0x0000008681d77221 */ /* 0x040fe20000010100 */
[----:B------:R-:W-:-:S03]  /*2d00*/  FADD.FTZ R217, -R129, R216 ;  /* 0x000000d881d97221 */ /* 0x000fc60000010100 */
[----:B------:R-:W-:Y:S01]  /*2d10*/  FMUL.FTZ R215, R2, R215 ;  /* 0x000000d702d77220 */ /* 0x000fe20000410000 */
[----:B---3--:R-:W-:Y:S01]  /*2d20*/  IMAD.MOV.U32 R132, RZ, RZ, R126 ;  /* 0x000000ffff847224 */ /* 0x008fe200078e007e */
[--C-:B------:R-:W-:Y:S02]  /*2d30*/  SHF.R.U64 R218, R126, 0x10, R127.reuse ;  /* 0x000000107eda7819 */ /* 0x100fe4000000127f */
[----:B------:R-:W-:Y:S02]  /*2d40*/  MOV R133, R127 ;  /* 0x0000007f00857202 */ /* 0x000fe40000000f00 */
[----:B------:R-:W-:Y:S01]  /*2d50*/  SHF.R.U32.HI R187, RZ, 0x10, R127 ;  /* 0x00000010ffbb7819 */ /* 0x000fe2000001167f */
[----:B------:R-:W-:Y:S01]  /*2d60*/  FADD.FTZ R127, -R129, R186 ;  /* 0x000000ba817f7221 */ /* 0x000fe20000010100 */
[----:B------:R-:W-:Y:S01]  /*2d70*/  IMAD.U32 R125, R132, 0x10000, RZ ;  /* 0x00010000847d7824 */ /* 0x000fe200078e00ff */
[----:B------:R-:W-:Y:S02]  /*2d80*/  SHF.L.U32 R124, R218, 0x10, RZ ;  /* 0x00000010da7c7819 */ /* 0x000fe400000006ff */
[----:B------:R-:W-:Y:S01]  /*2d90*/  SHF.L.U32 R126, R135, 0x10, RZ ;  /* 0x00000010877e7819 */ /* 0x000fe200000006ff */
[----:B------:R-:W-:Y:S01]  /*2da0*/  FMUL.FTZ R216, R2, R127 ;  /* 0x0000007f02d87220 */ /* 0x000fe20000410000 */
[-C--:B------:R-:W-:Y:S01]  /*2db0*/  FMUL.FTZ R218, R34, R125.reuse ;  /* 0x0000007d22da7220 */ /* 0x080fe20000410000 */
[----:B------:R-:W-:Y:S01]  /*2dc0*/  FADD.FTZ R93, R93, R124 ;  /* 0x0000007c5d5d7221 */ /* 0x000fe20000010000 */
[-C--:B------:R-:W-:Y:S01]  /*2dd0*/  FMUL.FTZ R219, R33, R124.reuse ;  /* 0x0000007c21db7220 */ /* 0x080fe20000410000 */
[----:B------:R-:W-:Y:S01]  /*2de0*/  FFMA.FTZ R65, R216, R124, R65 ;  /* 0x0000007cd8417223 */ /* 0x000fe20000010041 */
[----:B------:R-:W-:Y:S01]  /*2df0*/  FADD.FTZ R129, -R129, R126 ;  /* 0x0000007e81817221 */ /* 0x000fe20000010100 */
[----:B------:R-:W-:Y:S01]  /*2e00*/  FADD.FTZ R92, R92, R125 ;  /* 0x0000007d5c5c7221 */ /* 0x000fe20000010000 */
[----:B------:R-:W-:Y:S01]  /*2e10*/  FFMA.FTZ R64, R215, R125, R64 ;  /* 0x0000007dd7407223 */ /* 0x000fe20000010040 */
[----:B------:R-:W-:Y:S01]  /*2e20*/  FADD.FTZ R124, R131, R218 ;  /* 0x000000da837c7221 */ /* 0x000fe20000010000 */
[----:B------:R-:W-:-:S02]  /*2e30*/  IMAD.U32 R133, R133, 0x10000, RZ ;  /* 0x0001000085857824 */ /* 0x000fc400078e00ff */
[----:B------:R-:W-:Y:S01]  /*2e40*/  FFMA.FTZ R125, R215, R218, R130 ;  /* 0x000000dad77d7223 */ /* 0x000fe20000010082 */
[----:B------:R-:W-:Y:S01]  /*2e50*/  SHF.L.U32 R126, R187, 0x10, RZ ;  /* 0x00000010bb7e7819 */ /* 0x000fe200000006ff */
[----:B------:R-:W-:Y:S01]  /*2e60*/  FMUL.FTZ R222, R2, R129 ;  /* 0x0000008102de7220 */ /* 0x000fe20000410000 */
[----:B------:R-:W-:Y:S01]  /*2e70*/  FADD.FTZ R127, R124, R219 ;  /* 0x000000db7c7f7221 */ /* 0x000fe20000010000 */
[----:B------:R-:W-:Y:S01]  /*2e80*/  FMUL.FTZ R217, R2, R217 ;  /* 0x000000d902d97220 */ /* 0x000fe20000410000 */
[----:B------:R-:W-:Y:S01]  /*2e90*/  FMUL.FTZ R220, R32, R133 ;  /* 0x0000008520dc7220 */ /* 0x000fe20000410000 */
        /* <DEDUP_REMOVED lines=9> */
[----:B------:R-:W-:-:S07]  /*2f30*/  FFMA.FTZ R130, R222, R221, R125 ;  /* 0x000000ddde827223 */ /* 0x000fce000001007d */
.L_x_464:
[----:B------:R-:W-:Y:S05]  /*2f40*/  BSYNC B0 ;  /* 0x0000000000007941 */ /* 0x000fea0003800000 */
.L_x_444:
[----:B------:R-:W-:Y:S01]  /*2f50*/  LOP3.LUT P3, RZ, R128, 0xff, RZ, 0xc0, !PT ;  /* 0x000000ff80ff7812 */ /* 0x000fe2000786c0ff */
[----:B------:R-:W-:Y:S01]  /*2f60*/  UMOV UR6, 0xffffffff ;  /* 0xffffffff00067882 */ /* 0x000fe20000000000 */
[----:B------:R-:W-:Y:S02]  /*2f70*/  SHF.R.U32.HI R125, RZ, 0x5, R159 ;  /* 0x00000005ff7d7819 */ /* 0x000fe4000001169f */
[----:B------:R-:W-:Y:S02]  /*2f80*/  LOP3.LUT R156, R156, 0xfffffff7, RZ, 0xc0, !PT ;  /* 0xfffffff79c9c7812 */ /* 0x000fe400078ec0ff */
[----:B------:R-:W-:-:S07]  /*2f90*/  LOP3.LUT R124, R125, 0x7fffff8, RZ, 0xc0, !PT ;  /* 0x07fffff87d7c7812 */ /* 0x000fce00078ec0ff */
[----:B------:R-:W-:Y:S01]  /*2fa0*/  @P3 LOP3.LUT R156, R156, 0x8, RZ, 0xfc, !PT ;  /* 0x000000089c9c3812 */ /* 0x000fe200078efcff */
[----:B------:R-:W-:Y:S01]  /*2fb0*/  @!P3 VIADD R124, R124, 0x8 ;  /* 0x000000087c7cb836 */ /* 0x000fe20000000000 */
[----:B------:R-:W-:Y:S01]  /*2fc0*/  LOP3.LUT P3, RZ, R159, 0x1f, RZ, 0xc0, !PT ;  /* 0x0000001f9fff7812 */ /* 0x000fe2000786c0ff */
[----:B------:R-:W-:-:S12]  /*2fd0*/  BRA.DIV UR6, `(.L_x_477) ;  /* 0x0000004606347947 */ /* 0x000fd8000b800000 */
[----:B-1----:R-:W1:Y:S04]  /*2fe0*/  SHFL.DOWN PT, R126, R131, 0x10, 0x1f ;  /* 0x0a001f00837e7f89 */ /* 0x002e6800000e0000 */
[----:B------:R-:W2:Y:S01]  /*2ff0*/  SHFL.DOWN PT, R127, R130, 0x10, 0x1f ;  /* 0x0a001f00827f7f89 */ /* 0x000ea200000e0000 */
[----:B-1----:R-:W-:Y:S01]  /*3000*/  FADD.FTZ R126, R126, R131 ;  /* 0x000000837e7e7221 */ /* 0x002fe20000010000 */
[----:B--2---:R-:W-:-:S04]  /*3010*/  FADD.FTZ R127, R127, R130 ;  /* 0x000000827f7f7221 */ /* 0x004fc80000010000 */
[----:B-----5:R-:W1:Y:S04]  /*3020*/  SHFL.DOWN PT, R129, R126, 0x8, 0x1f ;  /* 0x09001f007e817f89 */ /* 0x020e6800000e0000 */
[----:B------:R-:W2:Y:S01]  /*3030*/  SHFL.DOWN PT, R128, R127, 0x8, 0x1f ;  /* 0x09001f007f807f89 */ /* 0x000ea200000e0000 */
[----:B-1----:R-:W-:Y:S01]  /*3040*/  FADD.FTZ R129, R126, R129 ;  /* 0x000000817e817221 */ /* 0x002fe20000010000 */
[----:B--2---:R-:W-:-:S04]  /*3050*/  FADD.FTZ R128, R127, R128 ;  /* 0x000000807f807221 */ /* 0x004fc80000010000 */
[----:B------:R-:W1:Y:S04]  /*3060*/  SHFL.DOWN PT, R132, R129, 0x4, 0x1f ;  /* 0x08801f0081847f89 */ /* 0x000e6800000e0000 */
[----:B------:R-:W2:Y:S01]  /*3070*/  SHFL.DOWN PT, R133, R128, 0x4, 0x1f ;  /* 0x08801f0080857f89 */ /* 0x000ea200000e0000 */
[----:B-1----:R-:W-:Y:S01]  /*3080*/  FADD.FTZ R132, R129, R132 ;  /* 0x0000008481847221 */ /* 0x002fe20000010000 */
[----:B--2---:R-:W-:-:S04]  /*3090*/  FADD.FTZ R133, R128, R133 ;  /* 0x0000008580857221 */ /* 0x004fc80000010000 */
[----:B------:R-:W1:Y:S04]  /*30a0*/  SHFL.DOWN PT, R131, R132, 0x2, 0x1f ;  /* 0x08401f0084837f89 */ /* 0x000e6800000e0000 */
[----:B------:R-:W2:Y:S01]  /*30b0*/  SHFL.DOWN PT, R130, R133, 0x2, 0x1f ;  /* 0x08401f0085827f89 */ /* 0x000ea200000e0000 */
[----:B-1----:R-:W-:Y:S01]  /*30c0*/  FADD.FTZ R131, R132, R131 ;  /* 0x0000008384837221 */ /* 0x002fe20000010000 */
[----:B--2---:R-:W-:-:S04]  /*30d0*/  FADD.FTZ R130, R133, R130 ;  /* 0x0000008285827221 */ /* 0x004fc80000010000 */
[----:B------:R1:W2:Y:S04]  /*30e0*/  SHFL.DOWN PT, R186, R131, 0x1, 0x1f ;  /* 0x08201f0083ba7f89 */ /* 0x0002a800000e0000 */
[----:B------:R1:W3:Y:S02]  /*30f0*/  SHFL.DOWN PT, R187, R130, 0x1, 0x1f ;  /* 0x08201f0082bb7f89 */ /* 0x0002e400000e0000 */
.L_x_632:
[----:B------:R-:W4:Y:S01]  /*3100*/  S2R R127, SR_CgaCtaId ;  /* 0x00000000007f7919 */ /* 0x000f220000008800 */
[----:B------:R-:W-:Y:S01]  /*3110*/  @!P3 LOP3.LUT R125, R125, 0x7, RZ, 0xc0, !PT ;  /* 0x000000077d7db812 */ /* 0x000fe200078ec0ff */
[----:B--2---:R-:W-:Y:S01]  /*3120*/  FADD.FTZ R186, R131, R186 ;  /* 0x000000ba83ba7221 */ /* 0x004fe20000010000 */
[----:B------:R-:W-:Y:S01]  /*3130*/  MOV R126, 0x400 ;  /* 0x00000400007e7802 */ /* 0x000fe20000000f00 */
[----:B---3--:R-:W-:Y:S01]  /*3140*/  FADD.FTZ R187, R130, R187 ;  /* 0x000000bb82bb7221 */ /* 0x008fe20000010000 */
[----:B------:R-:W-:Y:S01]  /*3150*/  @!P3 IADD3 R125, R124, R125, RZ ;  /* 0x0000007d7c7db210 */ /* 0x000fe20007ffe0ff */
[----:B------:R-:W-:Y:S05]  /*3160*/  WARPSYNC.ALL ;  /* 0x0000000000007948 */ /* 0x000fea0003800000 */
[----:B------:R-:W-:Y:S01]  /*3170*/  LOP3.LUT P4, RZ, R156, 0x10, RZ, 0xc0, !PT ;  /* 0x000000109cff7812 */ /* 0x000fe2000788c0ff */
[----:B------:R-:W-:Y:S01]  /*3180*/  BSSY B0, `(.L_x_478) ;  /* 0x00000ac000007945 */ /* 0x000fe20003800000 */
[----:B----4-:R-:W-:-:S04]  /*3190*/  LEA R126, R127, R126, 0x18 ;  /* 0x0000007e7f7e7211 */ /* 0x010fc800078ec0ff */
[----:B------:R-:W-:Y:S01]  /*31a0*/  LEA R247, R124, R126, 0x3 ;  /* 0x0000007e7cf77211 */ /* 0x000fe200078e18ff */
[----:B------:R-:W-:-:S05]  /*31b0*/  @!P3 IMAD R246, R125, 0x8, R126 ;  /* 0x000000087df6b824 */ /* 0x000fca00078e027e */
[----:B------:R-:W-:Y:S01]  /*31c0*/  @!P3 STS.64 [R246+0x7000], R186 ;  /* 0x007000baf600b388 */ /* 0x000fe20000000a00 */
[----:B------:R-:W-:Y:S01]  /*31d0*/  BAR.SYNC.DEFER_BLOCKING 0x0 ;  /* 0x0000000000007b1d */ /* 0x000fe20000010000 */
[----:B------:R-:W-:-:S05]  /*31e0*/  ISETP.GE.AND P3, PT, R242, 0x1, PT ;  /* 0x00000001f200780c */ /* 0x000fca0003f66270 */
[----:B0-----:R-:W0:Y:S04]  /*31f0*/  LDS.128 R132, [R247+0x7000] ;  /* 0x00700000f7847984 */ /* 0x001e280000000c00 */
[----:B-1----:R-:W1:Y:S04]  /*3200*/  LDS.128 R128, [R247+0x7010] ;  /* 0x00701000f7807984 */ /* 0x002e680000000c00 */
[----:B------:R-:W2:Y:S01]  /*3210*/  LDS.128 R124, [R247+0x7020] ;  /* 0x00702000f77c7984 */ /* 0x000ea20000000c00 */
[----:B0-----:R-:W-:Y:S01]  /*3220*/  FADD.FTZ R249, RZ, R132 ;  /* 0x00000084fff97221 */ /* 0x001fe20000010000 */
[----:B------:R-:W-:-:S03]  /*3230*/  FADD.FTZ R132, RZ, R133 ;  /* 0x00000085ff847221 */ /* 0x000fc60000010000 */
[----:B------:R-:W-:Y:S01]  /*3240*/  FADD.FTZ R249, R134, R249 ;  /* 0x000000f986f97221 */ /* 0x000fe20000010000 */
[----:B------:R-:W-:Y:S02]  /*3250*/  FADD.FTZ R248, R135, R132 ;  /* 0x0000008487f87221 */ /* 0x000fe40000010000 */
[----:B------:R-:W0:Y:S01]  /*3260*/  LDS.128 R132, [R247+0x7030] ;  /* 0x00703000f7847984 */ /* 0x000e220000000c00 */
[----:B-1----:R-:W-:Y:S01]  /*3270*/  FADD.FTZ R249, R249, R128 ;  /* 0x00000080f9f97221 */ /* 0x002fe20000010000 */
[----:B------:R-:W-:Y:S01]  /*3280*/  FADD.FTZ R248, R248, R129 ;  /* 0x00000081f8f87221 */ /* 0x000fe20000010000 */
[----:B------:R-:W-:Y:S02]  /*3290*/  HFMA2.MMA R128, -RZ, RZ, 0, 0 ;  /* 0x00000000ff807435 */ /* 0x000fe400000001ff */
[----:B------:R-:W-:Y:S01]  /*32a0*/  FADD.FTZ R249, R130, R249 ;  /* 0x000000f982f97221 */ /* 0x000fe20000010000 */
[----:B------:R-:W-:-:S03]  /*32b0*/  FADD.FTZ R248, R131, R248 ;  /* 0x000000f883f87221 */ /* 0x000fc60000010000 */
[----:B--2---:R-:W-:Y:S01]  /*32c0*/  FADD.FTZ R249, R249, R124 ;  /* 0x0000007cf9f97221 */ /* 0x004fe20000010000 */
[----:B------:R-:W-:Y:S01]  /*32d0*/  FADD.FTZ R248, R248, R125 ;  /* 0x0000007df8f87221 */ /* 0x000fe20000010000 */
[----:B------:R-:W-:Y:S02]  /*32e0*/  @P3 VIADD R125, R242, 0xffffffff ;  /* 0xfffffffff27d3836 */ /* 0x000fe40000000000 */
[----:B------:R-:W-:Y:S01]  /*32f0*/  FADD.FTZ R249, R126, R249 ;  /* 0x000000f97ef97221 */ /* 0x000fe20000010000 */
[----:B------:R-:W-:Y:S01]  /*3300*/  FADD.FTZ R248, R127, R248 ;  /* 0x000000f87ff87221 */ /* 0x000fe20000010000 */
[----:B------:R-:W-:-:S05]  /*3310*/  @P3 IMAD R125, R125, R160, RZ ;  /* 0x000000a07d7d3224 */ /* 0x000fca00078e02ff */
[----:B------:R-:W-:-:S04]  /*3320*/  @P3 SHF.R.S32.HI R124, RZ, 0x1f, R125 ;  /* 0x0000001fff7c3819 */ /* 0x000fc8000001147d */
[----:B------:R-:W-:-:S04]  /*3330*/  @P3 LEA.HI R125, R124, R125, RZ, 0x2 ;  /* 0x0000007d7c7d3211 */ /* 0x000fc800078f10ff */
[----:B------:R-:W-:Y:S01]  /*3340*/  @P3 LEA.HI.SX32 R128, R125, R158, 0x1e ;  /* 0x0000009e7d803211 */ /* 0x000fe200078ff2ff */
[----:B0-----:R-:W-:Y:S01]  /*3350*/  FADD.FTZ R249, R249, R132 ;  /* 0x00000084f9f97221 */ /* 0x001fe20000010000 */
[----:B------:R-:W-:-:S03]  /*3360*/  FADD.FTZ R248, R248, R133 ;  /* 0x00000085f8f87221 */ /* 0x000fc60000010000 */
[----:B------:R-:W-:Y:S01]  /*3370*/  FADD.FTZ R130, R134, R249 ;  /* 0x000000f986827221 */ /* 0x000fe20000010000 */
[----:B------:R-:W-:-:S03]  /*3380*/  FADD.FTZ R129, R135, R248 ;  /* 0x000000f887817221 */ /* 0x000fc60000010000 */
[----:B------:R-:W-:Y:S01]  /*3390*/  FMUL.FTZ R130, R130, UR8 ;  /* 0x0000000882827c20 */ /* 0x000fe20008410000 */
[----:B------:R-:W-:Y:S01]  /*33a0*/  FMUL.FTZ R129, R129, UR8 ;  /* 0x0000000881817c20 */ /* 0x000fe20008410000 */
[----:B------:R-:W-:Y:S06]  /*33b0*/  @!P4 BRA `(.L_x_479) ;  /* 0x000000080020c947 */ /* 0x000fec0003800000 */
[----:B------:R-:W-:Y:S04]  /*33c0*/  BSSY B1, `(.L_x_480) ;  /* 0x0000009000017945 */ /* 0x000fe80003800000 */
[----:B------:R-:W-:Y:S05]  /*33d0*/  @!P3 BRA `(.L_x_481) ;  /* 0x00000000001cb947 */ /* 0x000fea0003800000 */
[----:B------:R-:W0:Y:S02]  /*33e0*/  LDC.64 R124, c[0x0][0x220] ;  /* 0x00008800ff7c7b82 */ /* 0x000e240000000a00 */
[----:B0-----:R-:W-:-:S06]  /*33f0*/  IMAD.WIDE.U32 R124, R128, 0x8, R124 ;  /* 0x00000008807c7825 */ /* 0x001fcc00078e007c */
[----:B------:R-:W2:Y:S02]  /*3400*/  LDG.E.64 R124, desc[UR4][R124.64] ;  /* 0x000000047c7c7981 */ /* 0x000ea4000c1e1b00 */
[C-C-:B--2---:R-:W-:Y:S02]  /*3410*/  SHF.R.U64 R245, R124.reuse, 0x10, R125.reuse ;  /* 0x000000107cf57819 */ /* 0x144fe4000000127d */
[----:B------:R-:W-:Y:S02]  /*3420*/  SHF.R.U32.HI R243, RZ, 0x10, R125 ;  /* 0x00000010fff37819 */ /* 0x000fe4000001167d */
[----:B------:R-:W-:Y:S02]  /*3430*/  PRMT R240, R124, 0x7610, R240 ;  /* 0x000076107cf07816 */ /* 0x000fe400000000f0 */
[----:B------:R-:W-:-:S07]  /*3440*/  PRMT R244, R125, 0x7610, R244 ;  /* 0x000076107df47816 */ /* 0x000fce00000000f4 */
.L_x_481:
[----:B------:R-:W-:Y:S05]  /*3450*/  BSYNC B1 ;  /* 0x0000000000017941 */ /* 0x000fea0003800000 */
.L_x_480:
        /* <DEDUP_REMOVED lines=9> */
.L_x_483:
        /* <DEDUP_REMOVED lines=10> */
.L_x_484:
[----:B------:R-:W-:Y:S05]  /*3590*/  BSYNC B1 ;  /* 0x0000000000017941 */ /* 0x000fea0003800000 */
.L_x_482:
[----:B------:R-:W0:Y:S01]  /*35a0*/  @P3 LDC R124, c[0x0][0x29c] ;  /* 0x0000a700ff7c3b82 */ /* 0x000e220000000800 */
[----:B------:R-:W-:Y:S01]  /*35b0*/  ISETP.NE.U32.AND P5, PT, RZ, UR10, PT ;  /* 0x0000000aff007c0c */ /* 0x000fe2000bfa5070 */
[----:B------:R-:W-:Y:S03]  /*35c0*/  BSSY B1, `(.L_x_485) ;  /* 0x0000018000017945 */ /* 0x000fe60003800000 */
[----:B------:R-:W-:Y:S01]  /*35d0*/  ISETP.NE.AND.EX P5, PT, RZ, UR11, PT, P5 ;  /* 0x0000000bff007c0c */ /* 0x000fe2000bfa5350 */
[----:B0-----:R-:W-:-:S12]  /*35e0*/  @P3 FMUL.FTZ R127, R125, R124 ;  /* 0x0000007c7d7f3220 */ /* 0x001fd80000410000 */
[----:B------:R-:W-:Y:S01]  /*35f0*/  @P5 F2FP.BF16.F32.PACK_AB R125, RZ, R125 ;  /* 0x0000007dff7d523e */ /* 0x000fe200000010ff */
[----:B------:R-:W-:-:S03]  /*3600*/  @P3 FMUL.FTZ R124, R30, R127 ;  /* 0x0000007f1e7c3220 */ /* 0x000fc60000410000 */
[----:B------:R-:W-:Y:S02]  /*3610*/  @P5 PRMT R161, R125, 0x7610, R161 ;  /* 0x000076107da15816 */ /* 0x000fe400000000a1 */
[----:B------:R-:W-:Y:S02]  /*3620*/  @P3 F2FP.BF16.F32.PACK_AB R126, RZ, R124 ;  /* 0x0000007cff7e323e */ /* 0x000fe400000010ff */
[----:B------:R-:W-:Y:S02]  /*3630*/  @P3 SHF.L.U32 R124, R240, 0x10, RZ ;  /* 0x00000010f07c3819 */ /* 0x000fe400000006ff */
[----:B------:R-:W-:-:S03]  /*3640*/  @P3 PRMT R162, R126, 0x7610, R162 ;  /* 0x000076107ea23816 */ /* 0x000fc600000000a2 */
[----:B------:R-:W-:Y:S01]  /*3650*/  @P3 FFMA.FTZ R96, R127, R124, R96 ;  /* 0x0000007c7f603223 */ /* 0x000fe20000010060 */
[----:B------:R-:W-:Y:S06]  /*3660*/  @P2 BRA `(.L_x_486) ;  /* 0x0000000000142947 */ /* 0x000fec0003800000 */
[----:B------:R-:W-:Y:S01]  /*3670*/  IMAD.MOV.U32 R125, RZ, RZ, RZ ;  /* 0x000000ffff7d7224 */ /* 0x000fe200078e00ff */
[----:B------:R-:W-:Y:S06]  /*3680*/  @!P4 BRA `(.L_x_487) ;  /* 0x00000000002cc947 */ /* 0x000fec0003800000 */
[----:B------:R-:W-:-:S04]  /*3690*/  SHF.R.U64 R125, R178, 0x10, R179 ;  /* 0x00000010b27d7819 */ /* 0x000fc800000012b3 */
[----:B------:R-:W-:Y:S01]  /*36a0*/  SHF.L.U32 R125, R125, 0x10, RZ ;  /* 0x000000107d7d7819 */ /* 0x000fe200000006ff */
[----:B------:R-:W-:Y:S06]  /*36b0*/  BRA `(.L_x_487) ;  /* 0x0000000000207947 */ /* 0x000fec0003800000 */
.L_x_486:
[----:B------:R-:W-:Y:S02]  /*36c0*/  ISETP.NE.AND P6, PT, R155, RZ, PT ;  /* 0x000000ff9b00720c */ /* 0x000fe40003fc5270 */
[----:B------:R-:W-:Y:S02]  /*36d0*/  @P4 SHF.R.U64 R124, R178, 0x10, R179 ;  /* 0x00000010b27c4819 */ /* 0x000fe400000012b3 */
[----:B------:R-:W-:-:S03]  /*36e0*/  FSEL R125, R130, RZ, !P6 ;  /* 0x000000ff827d7208 */ /* 0x000fc60007000000 */
[----:B------:R-:W-:Y:S02]  /*36f0*/  @P4 IMAD.U32 R124, R124, 0x10000, RZ ;  /* 0x000100007c7c4824 */ /* 0x000fe400078e00ff */
[----:B------:R-:W-:-:S04]  /*3700*/  FFMA.FTZ R125, R238, R129, R125 ;  /* 0x00000081ee7d7223 */ /* 0x000fc8000001007d */
[----:B------:R-:W-:-:S04]  /*3710*/  FADD.FTZ R125, R236, -R125 ;  /* 0x8000007dec7d7221 */ /* 0x000fc80000010000 */
[----:B------:R-:W-:-:S04]  /*3720*/  FMUL.FTZ R125, R2, R125 ;  /* 0x0000007d027d7220 */ /* 0x000fc80000410000 */
[----:B------:R-:W-:-:S07]  /*3730*/  @P4 FADD.FTZ R125, R125, R124 ;  /* 0x0000007c7d7d4221 */ /* 0x000fce0000010000 */
.L_x_487:
[----:B------:R-:W-:Y:S05]  /*3740*/  BSYNC B1 ;  /* 0x0000000000017941 */ /* 0x000fea0003800000 */
.L_x_485:
[----:B------:R-:W0:Y:S01]  /*3750*/  @P3 LDC R124, c[0x0][0x29c] ;  /* 0x0000a700ff7c3b82 */ /* 0x000e220000000800 */
[----:B------:R-:W-:Y:S01]  /*3760*/  @P5 F2FP.BF16.F32.PACK_AB R127, RZ, R125 ;  /* 0x0000007dff7f523e */ /* 0x000fe200000010ff */
[----:B------:R-:W-:Y:S03]  /*3770*/  BSSY B1, `(.L_x_488) ;  /* 0x0000014000017945 */ /* 0x000fe60003800000 */
[----:B------:R-:W-:Y:S01]  /*3780*/  @P5 PRMT R163, R127, 0x7610, R163 ;  /* 0x000076107fa35816 */ /* 0x000fe200000000a3 */
[----:B0-----:R-:W-:Y:S01]  /*3790*/  @P3 FMUL.FTZ R124, R125, R124 ;  /* 0x0000007c7d7c3220 */ /* 0x001fe20000410000 */
[----:B------:R-:W-:-:S03]  /*37a0*/  @P3 SHF.L.U32 R125, R245, 0x10, RZ ;  /* 0x00000010f57d3819 */ /* 0x000fc600000006ff */
[----:B------:R-:W-:Y:S02]  /*37b0*/  @P3 FMUL.FTZ R126, R29, R124 ;  /* 0x0000007c1d7e3220 */ /* 0x000fe40000410000 */
[----:B------:R-:W-:-:S03]  /*37c0*/  @P3 FFMA.FTZ R97, R124, R125, R97 ;  /* 0x0000007d7c613223 */ /* 0x000fc60000010061 */
[----:B------:R-:W-:-:S04]  /*37d0*/  @P3 F2FP.BF16.F32.PACK_AB R126, RZ, R126 ;  /* 0x0000007eff7e323e */ /* 0x000fc800000010ff */
[----:B------:R-:W-:Y:S01]  /*37e0*/  @P3 PRMT R164, R126, 0x7610, R164 ;  /* 0x000076107ea43816 */ /* 0x000fe200000000a4 */
[----:B------:R-:W-:Y:S06]  /*37f0*/  @P2 BRA `(.L_x_489) ;  /* 0x0000000000102947 */ /* 0x000fec0003800000 */
[----:B------:R-:W-:Y:S01]  /*3800*/  IMAD.MOV.U32 R125, RZ, RZ, RZ ;  /* 0x000000ffff7d7224 */ /* 0x000fe200078e00ff */
[----:B------:R-:W-:Y:S06]  /*3810*/  @!P4 BRA `(.L_x_490) ;  /* 0x000000000024c947 */ /* 0x000fec0003800000 */
[----:B------:R-:W-:Y:S01]  /*3820*/  SHF.L.U32 R125, R179, 0x10, RZ ;  /* 0x00000010b37d7819 */ /* 0x000fe200000006ff */
[----:B------:R-:W-:Y:S06]  /*3830*/  BRA `(.L_x_490) ;  /* 0x00000000001c7947 */ /* 0x000fec0003800000 */
.L_x_489:
[----:B------:R-:W-:-:S04]  /*3840*/  ISETP.NE.AND P6, PT, R155, RZ, PT ;  /* 0x000000ff9b00720c */ /* 0x000fc80003fc5270 */
[----:B------:R-:W-:-:S05]  /*3850*/  FSEL R124, R130, RZ, !P6 ;  /* 0x000000ff827c7208 */ /* 0x000fca0007000000 */
[----:B------:R-:W-:-:S04]  /*3860*/  FFMA.FTZ R124, R237, R129, R124 ;  /* 0x00000081ed7c7223 */ /* 0x000fc8000001007c */
[----:B------:R-:W-:Y:S01]  /*3870*/  FADD.FTZ R125, R235, -R124 ;  /* 0x8000007ceb7d7221 */ /* 0x000fe20000010000 */
[----:B------:R-:W-:-:S03]  /*3880*/  @P4 IMAD.U32 R124, R179, 0x10000, RZ ;  /* 0x00010000b37c4824 */ /* 0x000fc600078e00ff */
[----:B------:R-:W-:-:S04]  /*3890*/  FMUL.FTZ R125, R2, R125 ;  /* 0x0000007d027d7220 */ /* 0x000fc80000410000 */
[----:B------:R-:W-:-:S07]  /*38a0*/  @P4 FADD.FTZ R125, R125, R124 ;  /* 0x0000007c7d7d4221 */ /* 0x000fce0000010000 */
.L_x_490:
[----:B------:R-:W-:Y:S05]  /*38b0*/  BSYNC B1 ;  /* 0x0000000000017941 */ /* 0x000fea0003800000 */
.L_x_488:
[----:B------:R-:W0:Y:S01]  /*38c0*/  @P3 LDC R124, c[0x0][0x29c] ;  /* 0x0000a700ff7c3b82 */ /* 0x000e220000000800 */
[----:B------:R-:W-:Y:S01]  /*38d0*/  BSSY B1, `(.L_x_491) ;  /* 0x0000017000017945 */ /* 0x000fe20003800000 */
[----:B0-----:R-:W-:Y:S01]  /*38e0*/  @P3 FMUL.FTZ R127, R125, R124 ;  /* 0x0000007c7d7f3220 */ /* 0x001fe20000410000 */
[----:B------:R-:W-:-:S03]  /*38f0*/  @P5 F2FP.BF16.F32.PACK_AB R125, RZ, R125 ;  /* 0x0000007dff7d523e */ /* 0x000fc600000010ff */
[----:B------:R-:W-:Y:S01]  /*3900*/  @P3 FMUL.FTZ R124, R28, R127 ;  /* 0x0000007f1c7c3220 */ /* 0x000fe20000410000 */
[----:B------:R-:W-:-:S04]  /*3910*/  @P5 PRMT R165, R125, 0x7610, R165 ;  /* 0x000076107da55816 */ /* 0x000fc800000000a5 */
[----:B------:R-:W-:Y:S02]  /*3920*/  @P3 F2FP.BF16.F32.PACK_AB R126, RZ, R124 ;  /* 0x0000007cff7e323e */ /* 0x000fe400000010ff */
[----:B------:R-:W-:Y:S02]  /*3930*/  @P3 SHF.L.U32 R124, R244, 0x10, RZ ;  /* 0x00000010f47c3819 */ /* 0x000fe400000006ff */
[----:B------:R-:W-:-:S03]  /*3940*/  @P3 PRMT R180, R126, 0x7610, R180 ;  /* 0x000076107eb43816 */ /* 0x000fc600000000b4 */
[----:B------:R-:W-:Y:S01]  /*3950*/  @P3 FFMA.FTZ R98, R127, R124, R98 ;  /* 0x0000007c7f623223 */ /* 0x000fe20000010062 */
[----:B------:R-:W-:Y:S06]  /*3960*/  @P2 BRA `(.L_x_492) ;  /* 0x0000000000142947 */ /* 0x000fec0003800000 */
[----:B------:R-:W-:Y:S01]  /*3970*/  IMAD.MOV.U32 R125, RZ, RZ, RZ ;  /* 0x000000ffff7d7224 */ /* 0x000fe200078e00ff */
[----:B------:R-:W-:Y:S06]  /*3980*/  @!P4 BRA `(.L_x_493) ;  /* 0x00000000002cc947 */ /* 0x000fec0003800000 */
[----:B------:R-:W-:-:S04]  /*3990*/  SHF.R.U32.HI R125, RZ, 0x10, R179 ;  /* 0x00000010ff7d7819 */ /* 0x000fc800000116b3 */
[----:B------:R-:W-:Y:S01]  /*39a0*/  SHF.L.U32 R125, R125, 0x10, RZ ;  /* 0x000000107d7d7819 */ /* 0x000fe200000006ff */
[----:B------:R-:W-:Y:S06]  /*39b0*/  BRA `(.L_x_493) ;  /* 0x0000000000207947 */ /* 0x000fec0003800000 */
.L_x_492:
[----:B------:R-:W-:Y:S02]  /*39c0*/  ISETP.NE.AND P6, PT, R155, RZ, PT ;  /* 0x000000ff9b00720c */ /* 0x000fe40003fc5270 */
[----:B------:R-:W-:Y:S02]  /*39d0*/  @P4 SHF.R.U32.HI R124, RZ, 0x10, R179 ;  /* 0x00000010ff7c4819 */ /* 0x000fe400000116b3 */
[----:B------:R-:W-:-:S03]  /*39e0*/  FSEL R125, R130, RZ, !P6 ;  /* 0x000000ff827d7208 */ /* 0x000fc60007000000 */
[----:B------:R-:W-:Y:S02]  /*39f0*/  @P4 IMAD.U32 R124, R124, 0x10000, RZ ;  /* 0x000100007c7c4824 */ /* 0x000fe400078e00ff */
[----:B------:R-:W-:-:S04]  /*3a00*/  FFMA.FTZ R125, R234, R129, R125 ;  /* 0x00000081ea7d7223 */ /* 0x000fc8000001007d */
[----:B------:R-:W-:-:S04]  /*3a10*/  FADD.FTZ R125, R232, -R125 ;  /* 0x8000007de87d7221 */ /* 0x000fc80000010000 */
[----:B------:R-:W-:-:S04]  /*3a20*/  FMUL.FTZ R125, R2, R125 ;  /* 0x0000007d027d7220 */ /* 0x000fc80000410000 */
[----:B------:R-:W-:-:S07]  /*3a30*/  @P4 FADD.FTZ R125, R125, R124 ;  /* 0x0000007c7d7d4221 */ /* 0x000fce0000010000 */
.L_x_493:
[----:B------:R-:W-:Y:S05]  /*3a40*/  BSYNC B1 ;  /* 0x0000000000017941 */ /* 0x000fea0003800000 */
.L_x_491:
[----:B------:R-:W0:Y:S01]  /*3a50*/  @P3 LDC R124, c[0x0][0x29c] ;  /* 0x0000a700ff7c3b82 */ /* 0x000e220000000800 */
[----:B------:R-:W-:Y:S01]  /*3a60*/  @P3 SHF.L.U32 R126, R243, 0x10, RZ ;  /* 0x00000010f37e3819 */ /* 0x000fe200000006ff */
[----:B0-----:R-:W-:Y:S01]  /*3a70*/  @P3 FMUL.FTZ R124, R125, R124 ;  /* 0x0000007c7d7c3220 */ /* 0x001fe20000410000 */
[----:B------:R-:W-:-:S03]  /*3a80*/  @P5 F2FP.BF16.F32.PACK_AB R125, RZ, R125 ;  /* 0x0000007dff7d523e */ /* 0x000fc600000010ff */
[----:B------:R-:W-:Y:S01]  /*3a90*/  @P3 FFMA.FTZ R99, R124, R126, R99 ;  /* 0x0000007e7c633223 */ /* 0x000fe20000010063 */
[----:B------:R-:W-:Y:S01]  /*3aa0*/  @P3 FMUL.FTZ R124, R27, R124 ;  /* 0x0000007c1b7c3220 */ /* 0x000fe20000410000 */
[----:B------:R-:W-:-:S04]  /*3ab0*/  @P5 PRMT R182, R125, 0x7610, R182 ;  /* 0x000076107db65816 */ /* 0x000fc800000000b6 */
[----:B------:R-:W-:Y:S01]  /*3ac0*/  @P3 F2FP.BF16.F32.PACK_AB R132, RZ, R124 ;  /* 0x0000007cff84323e */ /* 0x000fe200000010ff */
        /* <DEDUP_REMOVED lines=9> */
.L_x_494:
        /* <DEDUP_REMOVED lines=11> */
.L_x_496:
[----:B------:R-:W-:Y:S05]  /*3c10*/  BSYNC B1 ;  /* 0x0000000000017941 */ /* 0x000fea0003800000 */
.L_x_495:
[----:B------:R-:W-:Y:S01]  /*3c20*/  VIADD R0, R0, 0x100 ;  /* 0x0000010000007836 */ /* 0x000fe20000000000 */
[----:B------:R-:W-:-:S07]  /*3c30*/  IADD3 R128, R128, 0x100, RZ ;  /* 0x0000010080807810 */ /* 0x000fce0007ffe0ff */
.L_x_479:
[----:B------:R-:W-:Y:S05]  /*3c40*/  BSYNC B0 ;  /* 0x0000000000007941 */ /* 0x000fea0003800000 */
.L_x_478:
[----:B------:R-:W-:Y:S01]  /*3c50*/  LOP3.LUT P4, RZ, R156, 0x4, RZ, 0xc0, !PT ;  /* 0x000000049cff7812 */ /* 0x000fe2000788c0ff */
[----:B------:R-:W-:-:S12]  /*3c60*/  BSSY B0, `(.L_x_497) ;  /* 0x0000084000007945 */ /* 0x000fd80003800000 */
[----:B------:R-:W-:Y:S05]  /*3c70*/  @!P4 BRA `(.L_x_498) ;  /* 0x000000080008c947 */ /* 0x000fea0003800000 */
[----:B------:R-:W-:Y:S01]  /*3c80*/  ISETP.NE.AND P4, PT, R155, RZ, PT ;  /* 0x000000ff9b00720c */ /* 0x000fe20003f85270 */
[----:B------:R-:W-:Y:S03]  /*3c90*/  BSSY B1, `(.L_x_499) ;  /* 0x000000a000017945 */ /* 0x000fe60003800000 */
[----:B01----:R-:W-:Y:S01]  /*3ca0*/  FSEL R126, R130, RZ, !P4 ;  /* 0x000000ff827e7208 */ /* 0x003fe20006000000 */
[----:B------:R-:W-:Y:S08]  /*3cb0*/  @!P3 BRA `(.L_x_500) ;  /* 0x00000000001cb947 */ /* 0x000ff00003800000 */
[----:B------:R-:W0:Y:S02]  /*3cc0*/  LDC.64 R124, c[0x0][0x220] ;  /* 0x00008800ff7c7b82 */ /* 0x000e240000000a00 */
[----:B0-----:R-:W-:-:S06]  /*3cd0*/  IMAD.WIDE.U32 R124, R128, 0x8, R124 ;  /* 0x00000008807c7825 */ /* 0x001fcc00078e007c */
[----:B------:R-:W2:Y:S02]  /*3ce0*/  LDG.E.64 R124, desc[UR4][R124.64] ;  /* 0x000000047c7c7981 */ /* 0x000ea4000c1e1b00 */
[C-C-:B--2---:R-:W-:Y:S02]  /*3cf0*/  SHF.R.U64 R245, R124.reuse, 0x10, R125.reuse ;  /* 0x000000107cf57819 */ /* 0x144fe4000000127d */
[----:B------:R-:W-:Y:S02]  /*3d00*/  SHF.R.U32.HI R243, RZ, 0x10, R125 ;  /* 0x00000010fff37819 */ /* 0x000fe4000001167d */
[----:B------:R-:W-:Y:S02]  /*3d10*/  PRMT R240, R124, 0x7610, R240 ;  /* 0x000076107cf07816 */ /* 0x000fe400000000f0 */
[----:B------:R-:W-:-:S07]  /*3d20*/  PRMT R244, R125, 0x7610, R244 ;  /* 0x000076107df47816 */ /* 0x000fce00000000f4 */
.L_x_500:
[----:B------:R-:W-:Y:S05]  /*3d30*/  BSYNC B1 ;  /* 0x0000000000017941 */ /* 0x000fea0003800000 */
.L_x_499:
        /* <DEDUP_REMOVED lines=9> */
.L_x_502:
        /* <DEDUP_REMOVED lines=8> */
.L_x_503:
[----:B------:R-:W-:Y:S05]  /*3e50*/  BSYNC B1 ;  /* 0x0000000000017941 */ /* 0x000fea0003800000 */
.L_x_501:
[----:B------:R-:W0:Y:S01]  /*3e60*/  @P3 LDC R124, c[0x0][0x29c] ;  /* 0x0000a700ff7c3b82 */ /* 0x000e220000000800 */
[----:B------:R-:W-:Y:S01]  /*3e70*/  ISETP.NE.U32.AND P5, PT, RZ, UR10, PT ;  /* 0x0000000aff007c0c */ /* 0x000fe2000bfa5070 */
[----:B------:R-:W-:Y:S03]  /*3e80*/  BSSY B1, `(.L_x_504) ;  /* 0x0000016000017945 */ /* 0x000fe60003800000 */
[----:B------:R-:W-:-:S13]  /*3e90*/  ISETP.NE.AND.EX P5, PT, RZ, UR11, PT, P5 ;  /* 0x0000000bff007c0c */ /* 0x000fda000bfa5350 */
[----:B------:R-:W-:-:S04]  /*3ea0*/  @P5 F2FP.BF16.F32.PACK_AB R131, RZ, R125 ;  /* 0x0000007dff83523e */ /* 0x000fc800000010ff */
[----:B------:R-:W-:Y:S01]  /*3eb0*/  @P5 PRMT R161, R131, 0x7610, R161 ;  /* 0x0000761083a15816 */ /* 0x000fe200000000a1 */
[----:B0-----:R-:W-:Y:S01]  /*3ec0*/  @P3 FMUL.FTZ R127, R125, R124 ;  /* 0x0000007c7d7f3220 */ /* 0x001fe20000410000 */
[----:B------:R-:W-:-:S03]  /*3ed0*/  @P3 SHF.L.U32 R125, R240, 0x10, RZ ;  /* 0x00000010f07d3819 */ /* 0x000fc600000006ff */
[-C--:B------:R-:W-:Y:S02]  /*3ee0*/  @P3 FMUL.FTZ R124, R26, R127.reuse ;  /* 0x0000007f1a7c3220 */ /* 0x080fe40000410000 */
[----:B------:R-:W-:-:S03]  /*3ef0*/  @P3 FFMA.FTZ R100, R125, R127, R100 ;  /* 0x0000007f7d643223 */ /* 0x000fc60000010064 */
[----:B------:R-:W-:-:S04]  /*3f00*/  @P3 F2FP.BF16.F32.PACK_AB R124, RZ, R124 ;  /* 0x0000007cff7c323e */ /* 0x000fc800000010ff */
[----:B------:R-:W-:Y:S01]  /*3f10*/  @P3 PRMT R162, R124, 0x7610, R162 ;  /* 0x000076107ca23816 */ /* 0x000fe200000000a2 */
[----:B------:R-:W-:Y:S06]  /*3f20*/  @P2 BRA `(.L_x_505) ;  /* 0x0000000000142947 */ /* 0x000fec0003800000 */
[----:B------:R-:W-:Y:S01]  /*3f30*/  IMAD.MOV.U32 R125, RZ, RZ, RZ ;  /* 0x000000ffff7d7224 */ /* 0x000fe200078e00ff */
[----:B------:R-:W-:Y:S06]  /*3f40*/  @!P4 BRA `(.L_x_506) ;  /* 0x000000000024c947 */ /* 0x000fec0003800000 */
[----:B------:R-:W-:-:S04]  /*3f50*/  SHF.R.U64 R125, R176, 0x10, R177 ;  /* 0x00000010b07d7819 */ /* 0x000fc800000012b1 */
[----:B------:R-:W-:Y:S01]  /*3f60*/  SHF.L.U32 R125, R125, 0x10, RZ ;  /* 0x000000107d7d7819 */ /* 0x000fe200000006ff */
[----:B------:R-:W-:Y:S06]  /*3f70*/  BRA `(.L_x_506) ;  /* 0x0000000000187947 */ /* 0x000fec0003800000 */
.L_x_505:
[----:B------:R-:W-:Y:S01]  /*3f80*/  FFMA.FTZ R125, R230, R129, R126 ;  /* 0x00000081e67d7223 */ /* 0x000fe2000001007e */
[----:B------:R-:W-:-:S03]  /*3f90*/  @P4 SHF.R.U64 R124, R176, 0x10, R177 ;  /* 0x00000010b07c4819 */ /* 0x000fc600000012b1 */
[----:B------:R-:W-:Y:S01]  /*3fa0*/  FADD.FTZ R125, R228, -R125 ;  /* 0x8000007de47d7221 */ /* 0x000fe20000010000 */
[----:B------:R-:W-:-:S03]  /*3fb0*/  @P4 SHF.L.U32 R124, R124, 0x10, RZ ;  /* 0x000000107c7c4819 */ /* 0x000fc600000006ff */
[----:B------:R-:W-:-:S04]  /*3fc0*/  FMUL.FTZ R125, R2, R125 ;  /* 0x0000007d027d7220 */ /* 0x000fc80000410000 */
[----:B------:R-:W-:-:S07]  /*3fd0*/  @P4 FADD.FTZ R125, R125, R124 ;  /* 0x0000007c7d7d4221 */ /* 0x000fce0000010000 */
.L_x_506:
[----:B------:R-:W-:Y:S05]  /*3fe0*/  BSYNC B1 ;  /* 0x0000000000017941 */ /* 0x000fea0003800000 */
.L_x_504:
[----:B------:R-:W0:Y:S01]  /*3ff0*/  @P3 LDC R124, c[0x0][0x29c] ;  /* 0x0000a700ff7c3b82 */ /* 0x000e220000000800 */
[----:B------:R-:W-:Y:S01]  /*4000*/  @P3 IMAD.U32 R132, R245, 0x10000, RZ ;  /* 0x00010000f5843824 */ /* 0x000fe200078e00ff */
[----:B------:R-:W-:Y:S01]  /*4010*/  BSSY B1, `(.L_x_507) ;  /* 0x0000012000017945 */ /* 0x000fe20003800000 */
[----:B0-----:R-:W-:Y:S01]  /*4020*/  @P3 FMUL.FTZ R124, R125, R124 ;  /* 0x0000007c7d7c3220 */ /* 0x001fe20000410000 */
[----:B------:R-:W-:-:S03]  /*4030*/  @P5 F2FP.BF16.F32.PACK_AB R125, RZ, R125 ;  /* 0x0000007dff7d523e */ /* 0x000fc600000010ff */
[-C--:B------:R-:W-:Y:S01]  /*4040*/  @P3 FMUL.FTZ R127, R25, R124.reuse ;  /* 0x0000007c197f3220 */ /* 0x080fe20000410000 */
[----:B------:R-:W-:Y:S01]  /*4050*/  @P3 FFMA.FTZ R101, R132, R124, R101 ;  /* 0x0000007c84653223 */ /* 0x000fe20000010065 */
[----:B------:R-:W-:-:S03]  /*4060*/  @P5 PRMT R163, R125, 0x7610, R163 ;  /* 0x000076107da35816 */ /* 0x000fc600000000a3 */
[----:B------:R-:W-:-:S04]  /*4070*/  @P3 F2FP.BF16.F32.PACK_AB R127, RZ, R127 ;  /* 0x0000007fff7f323e */ /* 0x000fc800000010ff */
[----:B------:R-:W-:Y:S01]  /*4080*/  @P3 PRMT R164, R127, 0x7610, R164 ;  /* 0x000076107fa43816 */ /* 0x000fe200000000a4 */
[----:B------:R-:W-:Y:S06]  /*4090*/  @P2 BRA `(.L_x_508) ;  /* 0x0000000000102947 */ /* 0x000fec0003800000 */
[----:B------:R-:W-:Y:S01]  /*40a0*/  MOV R125, RZ ;  /* 0x000000ff007d7202 */ /* 0x000fe20000000f00 */
[----:B------:R-:W-:Y:S06]  /*40b0*/  @!P4 BRA `(.L_x_509) ;  /* 0x00000000001cc947 */ /* 0x000fec0003800000 */
[----:B------:R-:W-:Y:S01]  /*40c0*/  SHF.L.U32 R125, R177, 0x10, RZ ;  /* 0x00000010b17d7819 */ /* 0x000fe200000006ff */
[----:B------:R-:W-:Y:S06]  /*40d0*/  BRA `(.L_x_509) ;  /* 0x0000000000147947 */ /* 0x000fec0003800000 */
.L_x_508:
[----:B------:R-:W-:-:S04]  /*40e0*/  FFMA.FTZ R124, R229, R129, R126 ;  /* 0x00000081e57c7223 */ /* 0x000fc8000001007e */
[----:B------:R-:W-:Y:S01]  /*40f0*/  FADD.FTZ R125, R227, -R124 ;  /* 0x8000007ce37d7221 */ /* 0x000fe20000010000 */
[----:B------:R-:W-:-:S03]  /*4100*/  @P4 IMAD.U32 R124, R177, 0x10000, RZ ;  /* 0x00010000b17c4824 */ /* 0x000fc600078e00ff */
[----:B------:R-:W-:-:S04]  /*4110*/  FMUL.FTZ R125, R2, R125 ;  /* 0x0000007d027d7220 */ /* 0x000fc80000410000 */
[----:B------:R-:W-:-:S07]  /*4120*/  @P4 FADD.FTZ R125, R125, R124 ;  /* 0x0000007c7d7d4221 */ /* 0x000fce0000010000 */
.L_x_509:
[----:B------:R-:W-:Y:S05]  /*4130*/  BSYNC B1 ;  /* 0x0000000000017941 */ /* 0x000fea0003800000 */
.L_x_507:
[----:B------:R-:W0:Y:S01]  /*4140*/  @P3 LDC R124, c[0x0][0x29c] ;  /* 0x0000a700ff7c3b82 */ /* 0x000e220000000800 */
[----:B------:R-:W-:Y:S01]  /*4150*/  @P5 F2FP.BF16.F32.PACK_AB R131, RZ, R125 ;  /* 0x0000007dff83523e */ /* 0x000fe200000010ff */
[----:B------:R-:W-:Y:S03]  /*4160*/  BSSY B1, `(.L_x_510) ;  /* 0x0000014000017945 */ /* 0x000fe60003800000 */
        /* <DEDUP_REMOVED lines=8> */
[----:B------:R-:W-:Y:S01]  /*41f0*/  HFMA2.MMA R125, -RZ, RZ, 0, 0 ;  /* 0x00000000ff7d7435 */ /* 0x000fe200000001ff */
[----:B------:R-:W-:Y:S10]  /*4200*/  @!P4 BRA `(.L_x_512) ;  /* 0x000000000024c947 */ /* 0x000ff40003800000 */
[----:B------:R-:W-:-:S05]  /*4210*/  SHF.R.U32.HI R125, RZ, 0x10, R177 ;  /* 0x00000010ff7d7819 */ /* 0x000fca00000116b1 */
[----:B------:R-:W-:Y:S01]  /*4220*/  IMAD.U32 R125, R125, 0x10000, RZ ;  /* 0x000100007d7d7824 */ /* 0x000fe200078e00ff */
[----:B------:R-:W-:Y:S06]  /*4230*/  BRA `(.L_x_512) ;  /* 0x0000000000187947 */ /* 0x000fec0003800000 */
.L_x_511:
[----:B------:R-:W-:Y:S01]  /*4240*/  FFMA.FTZ R126, R226, R129, R126 ;  /* 0x00000081e27e7223 */ /* 0x000fe2000001007e */
[----:B------:R-:W-:-:S03]  /*4250*/  @P4 SHF.R.U32.HI R124, RZ, 0x10, R177 ;  /* 0x00000010ff7c4819 */ /* 0x000fc600000116b1 */
[----:B------:R-:W-:Y:S01]  /*4260*/  FADD.FTZ R125, R225, -R126 ;  /* 0x8000007ee17d7221 */ /* 0x000fe20000010000 */
[----:B------:R-:W-:-:S03]  /*4270*/  @P4 SHF.L.U32 R124, R124, 0x10, RZ ;  /* 0x000000107c7c4819 */ /* 0x000fc600000006ff */
[----:B------:R-:W-:-:S04]  /*4280*/  FMUL.FTZ R125, R2, R125 ;  /* 0x0000007d027d7220 */ /* 0x000fc80000410000 */
[----:B------:R-:W-:-:S07]  /*4290*/  @P4 FADD.FTZ R125, R125, R124 ;  /* 0x0000007c7d7d4221 */ /* 0x000fce0000010000 */
.L_x_512:
[----:B------:R-:W-:Y:S05]  /*42a0*/  BSYNC B1 ;  /* 0x0000000000017941 */ /* 0x000fea0003800000 */
.L_x_510:
[----:B------:R-:W0:Y:S01]  /*42b0*/  @P3 LDC R124, c[0x0][0x29c] ;  /* 0x0000a700ff7c3b82 */ /* 0x000e220000000800 */
[----:B------:R-:W-:Y:S01]  /*42c0*/  @P3 SHF.L.U32 R126, R243, 0x10, RZ ;  /* 0x00000010f37e3819 */ /* 0x000fe200000006ff */
[----:B0-----:R-:W-:Y:S01]  /*42d0*/  @P3 FMUL.FTZ R124, R125, R124 ;  /* 0x0000007c7d7c3220 */ /* 0x001fe20000410000 */
[----:B------:R-:W-:-:S03]  /*42e0*/  @P5 F2FP.BF16.F32.PACK_AB R125, RZ, R125 ;  /* 0x0000007dff7d523e */ /* 0x000fc600000010ff */
[-C--:B------:R-:W-:Y:S01]  /*42f0*/  @P3 FFMA.FTZ R103, R126, R124.reuse, R103 ;  /* 0x0000007c7e673223 */ /* 0x080fe20000010067 */
        /* <DEDUP_REMOVED lines=12> */
.L_x_513:
        /* <DEDUP_REMOVED lines=11> */
.L_x_515:
[----:B------:R-:W-:Y:S05]  /*4470*/  BSYNC B1 ;  /* 0x0000000000017941 */ /* 0x000fea0003800000 */
.L_x_514:
[----:B------:R-:W-:Y:S01]  /*4480*/  VIADD R0, R0, 0x100 ;  /* 0x0000010000007836 */ /* 0x000fe20000000000 */
[----:B------:R-:W-:-:S07]  /*4490*/  IADD3 R128, R128, 0x100, RZ ;  /* 0x0000010080807810 */ /* 0x000fce0007ffe0ff */
.L_x_498:
[----:B------:R-:W-:Y:S05]  /*44a0*/  BSYNC B0 ;  /* 0x0000000000007941 */ /* 0x000fea0003800000 */
.L_x_497:
        /* <DEDUP_REMOVED lines=14> */
.L_x_519:
[----:B------:R-:W-:Y:S05]  /*4590*/  BSYNC B1 ;  /* 0x0000000000017941 */ /* 0x000fea0003800000 */
.L_x_518:
[----:B------:R-:W-:Y:S04]  /*45a0*/  BSSY B1, `(.L_x_520) ;  /* 0x0000011000017945 */ /* 0x000fe80003800000 */
[----:B------:R-:W-:Y:S05]  /*45b0*/  @P2 BRA `(.L_x_521) ;  /* 0x00000000001c2947 */ /* 0x000fea0003800000 */
[----:B------:R-:W-:Y:S01]  /*45c0*/  UISETP.NE.U32.AND UP0, UPT, UR14, URZ, UPT ;  /* 0x0000003f0e00728c */ /* 0x000fe2000bf05070 */
[----:B------:R-:W-:-:S03]  /*45d0*/  MOV R125, RZ ;  /* 0x000000ff007d7202 */ /* 0x000fc60000000f00 */
[----:B------:R-:W-:-:S06]  /*45e0*/  UISETP.NE.AND.EX UP0, UPT, UR15, URZ, UPT, UP0 ;  /* 0x0000003f0f00728c */ /* 0x000fcc000bf05300 */
[----:B------:R-:W-:-:S13]  /*45f0*/  PLOP3.LUT P4, PT, PT, PT, UP0, 0x80, 0x0 ;  /* 0x000000000000781c */ /* 0x000fda0003f8f008 */
[----:B------:R-:W-:Y:S05]  /*4600*/  @!P4 BRA `(.L_x_522) ;  /* 0x000000000028c947 */ /* 0x000fea0003800000 */
[----:B------:R-:W-:Y:S01]  /*4610*/  IMAD.U32 R125, R174, 0x10000, RZ ;  /* 0x00010000ae7d7824 */ /* 0x000fe200078e00ff */
[----:B------:R-:W-:Y:S06]  /*4620*/  BRA `(.L_x_522) ;  /* 0x0000000000207947 */ /* 0x000fec0003800000 */
.L_x_521:
        /* <DEDUP_REMOVED lines=8> */
.L_x_522:
[----:B------:R-:W-:Y:S05]  /*46b0*/  BSYNC B1 ;  /* 0x0000000000017941 */ /* 0x000fea0003800000 */
.L_x_520:
        /* <DEDUP_REMOVED lines=18> */
.L_x_524:
[----:B------:R-:W-:-:S04]  /*47e0*/  FFMA.FTZ R124, R184, R129, R126 ;  /* 0x00000081b87c7223 */ /* 0x000fc8000001007e */
[----:B------:R-:W-:Y:S01]  /*47f0*/  FADD.FTZ R125, R223, -R124 ;  /* 0x8000007cdf7d7221 */ /* 0x000fe20000010000 */
[----:B------:R-:W-:-:S03]  /*4800*/  @P4 SHF.R.U64 R124, R174, 0x10, R175 ;  /* 0x00000010ae7c4819 */ /* 0x000fc600000012af */
[----:B------:R-:W-:Y:S01]  /*4810*/  FMUL.FTZ R125, R2, R125 ;  /* 0x0000007d027d7220 */ /* 0x000fe20000410000 */
[----:B------:R-:W-:-:S05]  /*4820*/  @P4 SHF.L.U32 R124, R124, 0x10, RZ ;  /* 0x000000107c7c4819 */ /* 0x000fca00000006ff */
[----:B------:R-:W-:-:S07]  /*4830*/  @P4 FADD.FTZ R125, R125, R124 ;  /* 0x0000007c7d7d4221 */ /* 0x000fce0000010000 */
.L_x_525:
[----:B------:R-:W-:Y:S05]  /*4840*/  BSYNC B1 ;  /* 0x0000000000017941 */ /* 0x000fea0003800000 */
.L_x_523:
        /* <DEDUP_REMOVED lines=11> */
[----:B------:R-:W-:Y:S01]  /*4900*/  HFMA2.MMA R125, -RZ, RZ, 0, 0 ;  /* 0x00000000ff7d7435 */ /* 0x000fe200000001ff */
[----:B------:R-:W-:Y:S10]  /*4910*/  @!P4 BRA `(.L_x_528) ;  /* 0x00000000001cc947 */ /* 0x000ff40003800000 */
[----:B------:R-:W-:Y:S01]  /*4920*/  SHF.L.U32 R125, R175, 0x10, RZ ;  /* 0x00000010af7d7819 */ /* 0x000fe200000006ff */
[----:B------:R-:W-:Y:S06]  /*4930*/  BRA `(.L_x_528) ;  /* 0x0000000000147947 */ /* 0x000fec0003800000 */
.L_x_527:
[----:B------:R-:W-:Y:S01]  /*4940*/  FFMA.FTZ R125, R183, R129, R126 ;  /* 0x00000081b77d7223 */ /* 0x000fe2000001007e */
[----:B------:R-:W-:-:S03]  /*4950*/  @P4 IMAD.U32 R124, R175, 0x10000, RZ ;  /* 0x00010000af7c4824 */ /* 0x000fc600078e00ff */
[----:B------:R-:W-:-:S04]  /*4960*/  FADD.FTZ R125, R188, -R125 ;  /* 0x8000007dbc7d7221 */ /* 0x000fc80000010000 */
[----:B------:R-:W-:-:S04]  /*4970*/  FMUL.FTZ R125, R2, R125 ;  /* 0x0000007d027d7220 */ /* 0x000fc80000410000 */
[----:B------:R-:W-:-:S07]  /*4980*/  @P4 FADD.FTZ R125, R125, R124 ;  /* 0x0000007c7d7d4221 */ /* 0x000fce0000010000 */
.L_x_528:
[----:B------:R-:W-:Y:S05]  /*4990*/  BSYNC B1 ;  /* 0x0000000000017941 */ /* 0x000fea0003800000 */
.L_x_526:
        /* <DEDUP_REMOVED lines=11> */
[----:B------:R-:W-:Y:S01]  /*4a50*/  MOV R125, RZ ;  /* 0x000000ff007d7202 */ /* 0x000fe20000000f00 */
[----:B------:R-:W-:Y:S06]  /*4a60*/  @!P4 BRA `(.L_x_531) ;  /* 0x000000000024c947 */ /* 0x000fec0003800000 */
[----:B------:R-:W-:-:S05]  /*4a70*/  SHF.R.U32.HI R125, RZ, 0x10, R175 ;  /* 0x00000010ff7d7819 */ /* 0x000fca00000116af */
[----:B------:R-:W-:Y:S01]  /*4a80*/  IMAD.U32 R125, R125, 0x10000, RZ ;  /* 0x000100007d7d7824 */ /* 0x000fe200078e00ff */
[----:B------:R-:W-:Y:S06]  /*4a90*/  BRA `(.L_x_531) ;  /* 0x0000000000187947 */ /* 0x000fec0003800000 */
.L_x_530:
[----:B------:R-:W-:Y:S01]  /*4aa0*/  FFMA.FTZ R126, R190, R129, R126 ;  /* 0x00000081be7e7223 */ /* 0x000fe2000001007e */
[----:B------:R-:W-:-:S03]  /*4ab0*/  @P4 SHF.R.U32.HI R124, RZ, 0x10, R175 ;  /* 0x00000010ff7c4819 */ /* 0x000fc600000116af */
[----:B------:R-:W-:Y:S01]  /*4ac0*/  FADD.FTZ R125, R189, -R126 ;  /* 0x8000007ebd7d7221 */ /* 0x000fe20000010000 */
[----:B------:R-:W-:-:S03]  /*4ad0*/  @P4 SHF.L.U32 R124, R124, 0x10, RZ ;  /* 0x000000107c7c4819 */ /* 0x000fc600000006ff */
[----:B------:R-:W-:-:S04]  /*4ae0*/  FMUL.FTZ R125, R2, R125 ;  /* 0x0000007d027d7220 */ /* 0x000fc80000410000 */
[----:B------:R-:W-:-:S07]  /*4af0*/  @P4 FADD.FTZ R125, R125, R124 ;  /* 0x0000007c7d7d4221 */ /* 0x000fce0000010000 */
.L_x_531:
[----:B------:R-:W-:Y:S05]  /*4b00*/  BSYNC B1 ;  /* 0x0000000000017941 */ /* 0x000fea0003800000 */
.L_x_529:
        /* <DEDUP_REMOVED lines=17> */
.L_x_532:
        /* <DEDUP_REMOVED lines=11> */
.L_x_534:
[----:B------:R-:W-:Y:S05]  /*4cd0*/  BSYNC B1 ;  /* 0x0000000000017941 */ /* 0x000fea0003800000 */
.L_x_533:
[----:B------:R-:W-:Y:S01]  /*4ce0*/  VIADD R0, R0, 0x100 ;  /* 0x0000010000007836 */ /* 0x000fe20000000000 */
[----:B------:R-:W-:-:S07]  /*4cf0*/  IADD3 R128, R128, 0x100, RZ ;  /* 0x0000010080807810 */ /* 0x000fce0007ffe0ff */
.L_x_517:
[----:B------:R-:W-:Y:S05]  /*4d00*/  BSYNC B0 ;  /* 0x0000000000007941 */ /* 0x000fea0003800000 */
.L_x_516:
        /* <DEDUP_REMOVED lines=14> */
.L_x_538:
[----:B------:R-:W-:Y:S05]  /*4df0*/  BSYNC B1 ;  /* 0x0000000000017941 */ /* 0x000fea0003800000 */
.L_x_537:
[----:B------:R-:W-:Y:S04]  /*4e00*/  BSSY B1, `(.L_x_539) ;  /* 0x0000011000017945 */ /* 0x000fe80003800000 */
[----:B------:R-:W-:Y:S05]  /*4e10*/  @P2 BRA `(.L_x_540) ;  /* 0x00000000001c2947 */ /* 0x000fea0003800000 */
[----:B------:R-:W-:Y:S01]  /*4e20*/  UISETP.NE.U32.AND UP0, UPT, UR14, URZ, UPT ;  /* 0x0000003f0e00728c */ /* 0x000fe2000bf05070 */
[----:B------:R-:W-:-:S03]  /*4e30*/  HFMA2.MMA R125, -RZ, RZ, 0, 0 ;  /* 0x00000000ff7d7435 */ /* 0x000fc600000001ff */
[----:B------:R-:W-:-:S06]  /*4e40*/  UISETP.NE.AND.EX UP0, UPT, UR15, URZ, UPT, UP0 ;  /* 0x0000003f0f00728c */ /* 0x000fcc000bf05300 */
[----:B------:R-:W-:-:S13]  /*4e50*/  PLOP3.LUT P4, PT, PT, PT, UP0, 0x80, 0x0 ;  /* 0x000000000000781c */ /* 0x000fda0003f8f008 */
[----:B------:R-:W-:Y:S05]  /*4e60*/  @!P4 BRA `(.L_x_541) ;  /* 0x000000000028c947 */ /* 0x000fea0003800000 */
[----:B------:R-:W-:Y:S01]  /*4e70*/  IMAD.U32 R125, R172, 0x10000, RZ ;  /* 0x00010000ac7d7824 */ /* 0x000fe200078e00ff */
[----:B------:R-:W-:Y:S06]  /*4e80*/  BRA `(.L_x_541) ;  /* 0x0000000000207947 */ /* 0x000fec0003800000 */
.L_x_540:
        /* <DEDUP_REMOVED lines=8> */
.L_x_541:
[----:B------:R-:W-:Y:S05]  /*4f10*/  BSYNC B1 ;  /* 0x0000000000017941 */ /* 0x000fea0003800000 */
.L_x_539:
        /* <DEDUP_REMOVED lines=18> */
.L_x_543:
[----:B------:R-:W-:-:S04]  /*5040*/  FFMA.FTZ R124, R192, R129, R126 ;  /* 0x00000081c07c7223 */ /* 0x000fc8000001007e */
[----:B------:R-:W-:Y:S01]  /*5050*/  FADD.FTZ R125, R195, -R124 ;  /* 0x8000007cc37d7221 */ /* 0x000fe20000010000 */
[----:B------:R-:W-:-:S03]  /*5060*/  @P4 SHF.R.U64 R124, R172, 0x10, R173 ;  /* 0x00000010ac7c4819 */ /* 0x000fc600000012ad */
[----:B------:R-:W-:Y:S01]  /*5070*/  FMUL.FTZ R125, R2, R125 ;  /* 0x0000007d027d7220 */ /* 0x000fe20000410000 */
[----:B------:R-:W-:-:S05]  /*5080*/  @P4 SHF.L.U32 R124, R124, 0x10, RZ ;  /* 0x000000107c7c4819 */ /* 0x000fca00000006ff */
[----:B------:R-:W-:-:S07]  /*5090*/  @P4 FADD.FTZ R125, R125, R124 ;  /* 0x0000007c7d7d4221 */ /* 0x000fce0000010000 */
.L_x_544:
[----:B------:R-:W-:Y:S05]  /*50a0*/  BSYNC B1 ;  /* 0x0000000000017941 */ /* 0x000fea0003800000 */
.L_x_542:
        /* <DEDUP_REMOVED lines=15> */
.L_x_546:
[----:B------:R-:W-:Y:S01]  /*51a0*/  FFMA.FTZ R125, R193, R129, R126 ;  /* 0x00000081c17d7223 */ /* 0x000fe2000001007e */
[----:B------:R-:W-:-:S03]  /*51b0*/  @P4 IMAD.U32 R124, R173, 0x10000, RZ ;  /* 0x00010000ad7c4824 */ /* 0x000fc600078e00ff */
[----:B------:R-:W-:-:S04]  /*51c0*/  FADD.FTZ R125, R196, -R125 ;  /* 0x8000007dc47d7221 */ /* 0x000fc80000010000 */
[----:B------:R-:W-:-:S04]  /*51d0*/  FMUL.FTZ R125, R2, R125 ;  /* 0x0000007d027d7220 */ /* 0x000fc80000410000 */
[----:B------:R-:W-:-:S07]  /*51e0*/  @P4 FADD.FTZ R125, R125, R124 ;  /* 0x0000007c7d7d4221 */ /* 0x000fce0000010000 */
.L_x_547:
[----:B------:R-:W-:Y:S05]  /*51f0*/  BSYNC B1 ;  /* 0x0000000000017941 */ /* 0x000fea0003800000 */
.L_x_545:
        /* <DEDUP_REMOVED lines=16> */
.L_x_549:
[----:B------:R-:W-:Y:S01]  /*5300*/  FFMA.FTZ R126, R198, R129, R126 ;  /* 0x00000081c67e7223 */ /* 0x000fe2000001007e */
[----:B------:R-:W-:-:S03]  /*5310*/  @P4 SHF.R.U32.HI R124, RZ, 0x10, R173 ;  /* 0x00000010ff7c4819 */ /* 0x000fc600000116ad */
[----:B------:R-:W-:Y:S01]  /*5320*/  FADD.FTZ R125, R197, -R126 ;  /* 0x8000007ec57d7221 */ /* 0x000fe20000010000 */
[----:B------:R-:W-:-:S03]  /*5330*/  @P4 SHF.L.U32 R124, R124, 0x10, RZ ;  /* 0x000000107c7c4819 */ /* 0x000fc600000006ff */
[----:B------:R-:W-:-:S04]  /*5340*/  FMUL.FTZ R125, R2, R125 ;  /* 0x0000007d027d7220 */ /* 0x000fc80000410000 */
[----:B------:R-:W-:-:S07]  /*5350*/  @P4 FADD.FTZ R125, R125, R124 ;  /* 0x0000007c7d7d4221 */ /* 0x000fce0000010000 */
.L_x_550:
[----:B------:R-:W-:Y:S05]  /*5360*/  BSYNC B1 ;  /* 0x0000000000017941 */ /* 0x000fea0003800000 */
.L_x_548:
        /* <DEDUP_REMOVED lines=17> */
.L_x_551:
        /* <DEDUP_REMOVED lines=11> */
.L_x_553:
[----:B------:R-:W-:Y:S05]  /*5530*/  BSYNC B1 ;  /* 0x0000000000017941 */ /* 0x000fea0003800000 */
.L_x_552:
[----:B------:R-:W-:Y:S01]  /*5540*/  VIADD R0, R0, 0x100 ;  /* 0x0000010000007836 */ /* 0x000fe20000000000 */
[----:B------:R-:W-:-:S07]  /*5550*/  IADD3 R128, R128, 0x100, RZ ;  /* 0x0000010080807810 */ /* 0x000fce0007ffe0ff */
.L_x_536:
[----:B------:R-:W-:Y:S05]  /*5560*/  BSYNC B0 ;  /* 0x0000000000007941 */ /* 0x000fea0003800000 */
.L_x_535:
[----:B------:R-:W-:Y:S04]  /*5570*/  BSSY B0, `(.L_x_554) ;  /* 0x0000084000007945 */ /* 0x000fe80003800000 */
        /* <DEDUP_REMOVED lines=12> */
.L_x_557:
[----:B------:R-:W-:Y:S05]  /*5640*/  BSYNC B1 ;  /* 0x0000000000017941 */ /* 0x000fea0003800000 */
.L_x_556:
        /* <DEDUP_REMOVED lines=9> */
.L_x_559:
        /* <DEDUP_REMOVED lines=8> */
.L_x_560:
[----:B------:R-:W-:Y:S05]  /*5760*/  BSYNC B1 ;  /* 0x0000000000017941 */ /* 0x000fea0003800000 */
.L_x_558:
        /* <DEDUP_REMOVED lines=18> */
.L_x_562:
[----:B------:R-:W-:-:S04]  /*5890*/  FFMA.FTZ R124, R200, R129, R126 ;  /* 0x00000081c87c7223 */ /* 0x000fc8000001007e */
[----:B------:R-:W-:Y:S01]  /*58a0*/  FADD.FTZ R125, R203, -R124 ;  /* 0x8000007ccb7d7221 */ /* 0x000fe20000010000 */
[----:B------:R-:W-:-:S03]  /*58b0*/  @P4 SHF.R.U64 R124, R170, 0x10, R171 ;  /* 0x00000010aa7c4819 */ /* 0x000fc600000012ab */
[----:B------:R-:W-:Y:S01]  /*58c0*/  FMUL.FTZ R125, R2, R125 ;  /* 0x0000007d027d7220 */ /* 0x000fe20000410000 */
[----:B------:R-:W-:-:S05]  /*58d0*/  @P4 SHF.L.U32 R124, R124, 0x10, RZ ;  /* 0x000000107c7c4819 */ /* 0x000fca00000006ff */
[----:B------:R-:W-:-:S07]  /*58e0*/  @P4 FADD.FTZ R125, R125, R124 ;  /* 0x0000007c7d7d4221 */ /* 0x000fce0000010000 */
.L_x_563:
[----:B------:R-:W-:Y:S05]  /*58f0*/  BSYNC B1 ;  /* 0x0000000000017941 */ /* 0x000fea0003800000 */
.L_x_561:
        /* <DEDUP_REMOVED lines=15> */
.L_x_565:
[----:B------:R-:W-:Y:S01]  /*59f0*/  FFMA.FTZ R125, R201, R129, R126 ;  /* 0x00000081c97d7223 */ /* 0x000fe2000001007e */
[----:B------:R-:W-:-:S03]  /*5a00*/  @P4 IMAD.U32 R124, R171, 0x10000, RZ ;  /* 0x00010000ab7c4824 */ /* 0x000fc600078e00ff */
[----:B------:R-:W-:-:S04]  /*5a10*/  FADD.FTZ R125, R204, -R125 ;  /* 0x8000007dcc7d7221 */ /* 0x000fc80000010000 */
[----:B------:R-:W-:-:S04]  /*5a20*/  FMUL.FTZ R125, R2, R125 ;  /* 0x0000007d027d7220 */ /* 0x000fc80000410000 */
[----:B------:R-:W-:-:S07]  /*5a30*/  @P4 FADD.FTZ R125, R125, R124 ;  /* 0x0000007c7d7d4221 */ /* 0x000fce0000010000 */
.L_x_566:
[----:B------:R-:W-:Y:S05]  /*5a40*/  BSYNC B1 ;  /* 0x0000000000017941 */ /* 0x000fea0003800000 */
.L_x_564:
        /* <DEDUP_REMOVED lines=16> */
.L_x_568:
[----:B------:R-:W-:Y:S01]  /*5b50*/  FFMA.FTZ R126, R206, R129, R126 ;  /* 0x00000081ce7e7223 */ /* 0x000fe2000001007e */
[----:B------:R-:W-:-:S03]  /*5b60*/  @P4 SHF.R.U32.HI R124, RZ, 0x10, R171 ;  /* 0x00000010ff7c4819 */ /* 0x000fc600000116ab */
[----:B------:R-:W-:Y:S01]  /*5b70*/  FADD.FTZ R125, R205, -R126 ;  /* 0x8000007ecd7d7221 */ /* 0x000fe20000010000 */
[----:B------:R-:W-:-:S03]  /*5b80*/  @P4 SHF.L.U32 R124, R124, 0x10, RZ ;  /* 0x000000107c7c4819 */ /* 0x000fc600000006ff */
[----:B------:R-:W-:-:S04]  /*5b90*/  FMUL.FTZ R125, R2, R125 ;  /* 0x0000007d027d7220 */ /* 0x000fc80000410000 */
[----:B------:R-:W-:-:S07]  /*5ba0*/  @P4 FADD.FTZ R125, R125, R124 ;  /* 0x0000007c7d7d4221 */ /* 0x000fce0000010000 */
.L_x_569:
[----:B------:R-:W-:Y:S05]  /*5bb0*/  BSYNC B1 ;  /* 0x0000000000017941 */ /* 0x000fea0003800000 */
.L_x_567:
        /* <DEDUP_REMOVED lines=17> */
.L_x_570:
        /* <DEDUP_REMOVED lines=11> */
.L_x_572:
[----:B------:R-:W-:Y:S05]  /*5d80*/  BSYNC B1 ;  /* 0x0000000000017941 */ /* 0x000fea0003800000 */
.L_x_571:
[----:B------:R-:W-:Y:S01]  /*5d90*/  VIADD R0, R0, 0x100 ;  /* 0x0000010000007836 */ /* 0x000fe20000000000 */
[----:B------:R-:W-:-:S07]  /*5da0*/  IADD3 R128, R128, 0x100, RZ ;  /* 0x0000010080807810 */ /* 0x000fce0007ffe0ff */
.L_x_555:
[----:B------:R-:W-:Y:S05]  /*5db0*/  BSYNC B0 ;  /* 0x0000000000007941 */ /* 0x000fea0003800000 */
.L_x_554:
        /* <DEDUP_REMOVED lines=13> */
.L_x_576:
[----:B------:R-:W-:Y:S05]  /*5e90*/  BSYNC B1 ;  /* 0x0000000000017941 */ /* 0x000fea0003800000 */
.L_x_575:
        /* <DEDUP_REMOVED lines=9> */
.L_x_578:
        /* <DEDUP_REMOVED lines=8> */
.L_x_579:
[----:B------:R-:W-:Y:S05]  /*5fb0*/  BSYNC B1 ;  /* 0x0000000000017941 */ /* 0x000fea0003800000 */
.L_x_577:
        /* <DEDUP_REMOVED lines=18> */
.L_x_581:
[----:B------:R-:W-:-:S04]  /*60e0*/  FFMA.FTZ R124, R208, R129, R126 ;  /* 0x00000081d07c7223 */ /* 0x000fc8000001007e */
[----:B------:R-:W-:Y:S01]  /*60f0*/  FADD.FTZ R125, R211, -R124 ;  /* 0x8000007cd37d7221 */ /* 0x000fe20000010000 */
[----:B------:R-:W-:-:S03]  /*6100*/  @P4 SHF.R.U64 R124, R168, 0x10, R169 ;  /* 0x00000010a87c4819 */ /* 0x000fc600000012a9 */
[----:B------:R-:W-:Y:S01]  /*6110*/  FMUL.FTZ R125, R2, R125 ;  /* 0x0000007d027d7220 */ /* 0x000fe20000410000 */
[----:B------:R-:W-:-:S05]  /*6120*/  @P4 SHF.L.U32 R124, R124, 0x10, RZ ;  /* 0x000000107c7c4819 */ /* 0x000fca00000006ff */
[----:B------:R-:W-:-:S07]  /*6130*/  @P4 FADD.FTZ R125, R125, R124 ;  /* 0x0000007c7d7d4221 */ /* 0x000fce0000010000 */
.L_x_582:
[----:B------:R-:W-:Y:S05]  /*6140*/  BSYNC B1 ;  /* 0x0000000000017941 */ /* 0x000fea0003800000 */
.L_x_580:
        /* <DEDUP_REMOVED lines=15> */
.L_x_584:
[----:B------:R-:W-:Y:S01]  /*6240*/  FFMA.FTZ R125, R209, R129, R126 ;  /* 0x00000081d17d7223 */ /* 0x000fe2000001007e */
[----:B------:R-:W-:-:S03]  /*6250*/  @P4 IMAD.U32 R124, R169, 0x10000, RZ ;  /* 0x00010000a97c4824 */ /* 0x000fc600078e00ff */
[----:B------:R-:W-:-:S04]  /*6260*/  FADD.FTZ R125, R212, -R125 ;  /* 0x8000007dd47d7221 */ /* 0x000fc80000010000 */
[----:B------:R-:W-:-:S04]  /*6270*/  FMUL.FTZ R125, R2, R125 ;  /* 0x0000007d027d7220 */ /* 0x000fc80000410000 */
[----:B------:R-:W-:-:S07]  /*6280*/  @P4 FADD.FTZ R125, R125, R124 ;  /* 0x0000007c7d7d4221 */ /* 0x000fce0000010000 */
.L_x_585:
[----:B------:R-:W-:Y:S05]  /*6290*/  BSYNC B1 ;  /* 0x0000000000017941 */ /* 0x000fea0003800000 */
.L_x_583:
        /* <DEDUP_REMOVED lines=16> */
.L_x_587:
[----:B------:R-:W-:Y:S01]  /*63a0*/  FFMA.FTZ R126, R214, R129, R126 ;  /* 0x00000081d67e7223 */ /* 0x000fe2000001007e */
[----:B------:R-:W-:-:S03]  /*63b0*/  @P4 SHF.R.U32.HI R124, RZ, 0x10, R169 ;  /* 0x00000010ff7c4819 */ /* 0x000fc600000116a9 */
[----:B------:R-:W-:Y:S01]  /*63c0*/  FADD.FTZ R125, R213, -R126 ;  /* 0x8000007ed57d7221 */ /* 0x000fe20000010000 */
[----:B------:R-:W-:-:S03]  /*63d0*/  @P4 SHF.L.U32 R124, R124, 0x10, RZ ;  /* 0x000000107c7c4819 */ /* 0x000fc600000006ff */
[----:B------:R-:W-:-:S04]  /*63e0*/  FMUL.FTZ R125, R2, R125 ;  /* 0x0000007d027d7220 */ /* 0x000fc80000410000 */
[----:B------:R-:W-:-:S07]  /*63f0*/  @P4 FADD.FTZ R125, R125, R124 ;  /* 0x0000007c7d7d4221 */ /* 0x000fce0000010000 */
.L_x_588:
[----:B------:R-:W-:Y:S05]  /*6400*/  BSYNC B1 ;  /* 0x0000000000017941 */ /* 0x000fea0003800000 */
.L_x_586:
        /* <DEDUP_REMOVED lines=17> */
.L_x_589:
        /* <DEDUP_REMOVED lines=11> */
.L_x_591:
[----:B------:R-:W-:Y:S05]  /*65d0*/  BSYNC B1 ;  /* 0x0000000000017941 */ /* 0x000fea0003800000 */
.L_x_590:
[----:B------:R-:W-:Y:S01]  /*65e0*/  VIADD R0, R0, 0x100 ;  /* 0x0000010000007836 */ /* 0x000fe20000000000 */
[----:B------:R-:W-:-:S07]  /*65f0*/  IADD3 R128, R128, 0x100, RZ ;  /* 0x0000010080807810 */ /* 0x000fce0007ffe0ff */
.L_x_574:
[----:B------:R-:W-:Y:S05]  /*6600*/  BSYNC B0 ;  /* 0x0000000000007941 */ /* 0x000fea0003800000 */
.L_x_573:
[----:B------:R-:W-:Y:S01]  /*6610*/  LOP3.LUT P4, RZ, R156, 0x20, RZ, 0xc0, !PT ;  /* 0x000000209cff7812 */ /* 0x000fe2000788c0ff */
[----:B------:R-:W-:-:S12]  /*6620*/  BSSY B0, `(.L_x_592) ;  /* 0x0000080000007945 */ /* 0x000fd80003800000 */
[----:B------:R-:W-:Y:S05]  /*6630*/  @!P4 BRA `(.L_x_593) ;  /* 0x0000000400f8c947 */ /* 0x000fea0003800000 */
[----:B------:R-:W-:Y:S01]  /*6640*/  ISETP.NE.AND P4, PT, R155, RZ, PT ;  /* 0x000000ff9b00720c */ /* 0x000fe20003f85270 */
[----:B------:R-:W-:Y:S03]  /*6650*/  BSSY B1, `(.L_x_594) ;  /* 0x000000a000017945 */ /* 0x000fe60003800000 */
[----:B------:R-:W-:Y:S01]  /*6660*/  FSEL R130, R130, RZ, !P4 ;  /* 0x000000ff82827208 */ /* 0x000fe20006000000 */
[----:B------:R-:W-:Y:S08]  /*6670*/  @!P3 BRA `(.L_x_595) ;  /* 0x00000000001cb947 */ /* 0x000ff00003800000 */
[----:B01----:R-:W0:Y:S02]  /*6680*/  LDC.64 R124, c[0x0][0x220] ;  /* 0x00008800ff7c7b82 */ /* 0x003e240000000a00 */
[----:B0-----:R-:W-:-:S06]  /*6690*/  IMAD.WIDE.U32 R124, R128, 0x8, R124 ;  /* 0x00000008807c7825 */ /* 0x001fcc00078e007c */
[----:B------:R-:W2:Y:S02]  /*66a0*/  LDG.E.64 R124, desc[UR4][R124.64] ;  /* 0x000000047c7c7981 */ /* 0x000ea4000c1e1b00 */
[C-C-:B--2---:R-:W-:Y:S02]  /*66b0*/  SHF.R.U64 R245, R124.reuse, 0x10, R125.reuse ;  /* 0x000000107cf57819 */ /* 0x144fe4000000127d */
[----:B------:R-:W-:Y:S02]  /*66c0*/  SHF.R.U32.HI R243, RZ, 0x10, R125 ;  /* 0x00000010fff37819 */ /* 0x000fe4000001167d */
[----:B------:R-:W-:Y:S02]  /*66d0*/  PRMT R240, R124, 0x7610, R240 ;  /* 0x000076107cf07816 */ /* 0x000fe400000000f0 */
[----:B------:R-:W-:-:S07]  /*66e0*/  PRMT R244, R125, 0x7610, R244 ;  /* 0x000076107df47816 */ /* 0x000fce00000000f4 */
.L_x_595:
[----:B------:R-:W-:Y:S05]  /*66f0*/  BSYNC B1 ;  /* 0x0000000000017941 */ /* 0x000fea0003800000 */
.L_x_594:
[----:B------:R-:W-:Y:S04]  /*6700*/  BSSY B1, `(.L_x_596) ;  /* 0x0000011000017945 */ /* 0x000fe80003800000 */
[----:B------:R-:W-:Y:S05]  /*6710*/  @P2 BRA `(.L_x_597) ;  /* 0x00000000001c2947 */ /* 0x000fea0003800000 */
[----:B------:R-:W-:Y:S01]  /*6720*/  UISETP.NE.U32.AND UP0, UPT, UR14, URZ, UPT ;  /* 0x0000003f0e00728c */ /* 0x000fe2000bf05070 */
[----:B01----:R-:W-:-:S03]  /*6730*/  MOV R125, RZ ;  /* 0x000000ff007d7202 */ /* 0x003fc60000000f00 */
[----:B------:R-:W-:-:S06]  /*6740*/  UISETP.NE.AND.EX UP0, UPT, UR15, URZ, UPT, UP0 ;  /* 0x0000003f0f00728c */ /* 0x000fcc000bf05300 */
[----:B------:R-:W-:-:S13]  /*6750*/  PLOP3.LUT P4, PT, PT, PT, UP0, 0x80, 0x0 ;  /* 0x000000000000781c */ /* 0x000fda0003f8f008 */
[----:B------:R-:W-:Y:S05]  /*6760*/  @!P4 BRA `(.L_x_598) ;  /* 0x000000000028c947 */ /* 0x000fea0003800000 */
[----:B------:R-:W-:Y:S01]  /*6770*/  IMAD.U32 R125, R166, 0x10000, RZ ;  /* 0x00010000a67d7824 */ /* 0x000fe200078e00ff */
[----:B------:R-:W-:Y:S06]  /*6780*/  BRA `(.L_x_598) ;  /* 0x0000000000207947 */ /* 0x000fec0003800000 */
.L_x_597:
[----:B------:R-:W-:Y:S01]  /*6790*/  UISETP.NE.U32.AND UP0, UPT, UR14, URZ, UPT ;  /* 0x0000003f0e00728c */ /* 0x000fe2000bf05070 */
[----:B01----:R-:W-:-:S03]  /*67a0*/  FFMA.FTZ R125, R215, R129, R130 ;  /* 0x00000081d77d7223 */ /* 0x003fc60000010082 */
[----:B------:R-:W-:Y:S01]  /*67b0*/  UISETP.NE.AND.EX UP0, UPT, UR15, URZ, UPT, UP0 ;  /* 0x0000003f0f00728c */ /* 0x000fe2000bf05300 */
[----:B------:R-:W-:-:S04]  /*67c0*/  FADD.FTZ R125, R218, -R125 ;  /* 0x8000007dda7d7221 */ /* 0x000fc80000010000 */
[----:B------:R-:W-:Y:S01]  /*67d0*/  FMUL.FTZ R125, R2, R125 ;  /* 0x0000007d027d7220 */ /* 0x000fe20000410000 */
[----:B------:R-:W-:-:S13]  /*67e0*/  PLOP3.LUT P4, PT, PT, PT, UP0, 0x80, 0x0 ;  /* 0x000000000000781c */ /* 0x000fda0003f8f008 */
[----:B------:R-:W-:-:S05]  /*67f0*/  @P4 SHF.L.U32 R124, R166, 0x10, RZ ;  /* 0x00000010a67c4819 */ /* 0x000fca00000006ff */
[----:B------:R-:W-:-:S07]  /*6800*/  @P4 FADD.FTZ R125, R125, R124 ;  /* 0x0000007c7d7d4221 */ /* 0x000fce0000010000 */
.L_x_598:
[----:B------:R-:W-:Y:S05]  /*6810*/  BSYNC B1 ;  /* 0x0000000000017941 */ /* 0x000fea0003800000 */
.L_x_596:
        /* <DEDUP_REMOVED lines=18> */
.L_x_600:
[----:B------:R-:W-:Y:S01]  /*6940*/  FFMA.FTZ R124, R216, R129, R130 ;  /* 0x00000081d87c7223 */ /* 0x000fe20000010082 */
[----:B------:R-:W-:-:S03]  /*6950*/  @P4 SHF.R.U64 R126, R166, 0x10, R167 ;  /* 0x00000010a67e4819 */ /* 0x000fc600000012a7 */
[----:B------:R-:W-:Y:S01]  /*6960*/  FADD.FTZ R125, R219, -R124 ;  /* 0x8000007cdb7d7221 */ /* 0x000fe20000010000 */
[----:B------:R-:W-:-:S03]  /*6970*/  @P4 SHF.L.U32 R126, R126, 0x10, RZ ;  /* 0x000000107e7e4819 */ /* 0x000fc600000006ff */
[----:B------:R-:W-:-:S04]  /*6980*/  FMUL.FTZ R125, R2, R125 ;  /* 0x0000007d027d7220 */ /* 0x000fc80000410000 */
[----:B------:R-:W-:-:S07]  /*6990*/  @P4 FADD.FTZ R125, R125, R126 ;  /* 0x0000007e7d7d4221 */ /* 0x000fce0000010000 */
.L_x_601:
[----:B------:R-:W-:Y:S05]  /*69a0*/  BSYNC B1 ;  /* 0x0000000000017941 */ /* 0x000fea0003800000 */
.L_x_599:
[----:B------:R-:W0:Y:S01]  /*69b0*/  @P3 LDC R124, c[0x0][0x29c] ;  /* 0x0000a700ff7c3b82 */ /* 0x000e220000000800 */
[----:B------:R-:W-:Y:S01]  /*69c0*/  BSSY B1, `(.L_x_602) ;  /* 0x0000013000017945 */ /* 0x000fe20003800000 */
[----:B0-----:R-:W-:Y:S01]  /*69d0*/  @P3 FMUL.FTZ R124, R125, R124 ;  /* 0x0000007c7d7c3220 */ /* 0x001fe20000410000 */
[----:B------:R-:W-:-:S03]  /*69e0*/  @P5 F2FP.BF16.F32.PACK_AB R125, RZ, R125 ;  /* 0x0000007dff7d523e */ /* 0x000fc600000010ff */
[----:B------:R-:W-:Y:S01]  /*69f0*/  @P3 FMUL.FTZ R126, R5, R124 ;  /* 0x0000007c057e3220 */ /* 0x000fe20000410000 */
[----:B------:R-:W-:-:S04]  /*6a00*/  @P5 PRMT R163, R125, 0x7610, R163 ;  /* 0x000076107da35816 */ /* 0x000fc800000000a3 */
[----:B------:R-:W-:Y:S01]  /*6a10*/  @P3 F2FP.BF16.F32.PACK_AB R127, RZ, R126 ;  /* 0x0000007eff7f323e */ /* 0x000fe200000010ff */
[----:B------:R-:W-:-:S03]  /*6a20*/  @P3 IMAD.U32 R126, R245, 0x10000, RZ ;  /* 0x00010000f57e3824 */ /* 0x000fc600078e00ff */
[----:B------:R-:W-:Y:S01]  /*6a30*/  @P3 PRMT R164, R127, 0x7610, R164 ;  /* 0x000076107fa43816 */ /* 0x000fe200000000a4 */
[----:B------:R-:W-:Y:S01]  /*6a40*/  @P3 FFMA.FTZ R121, R126, R124, R121 ;  /* 0x0000007c7e793223 */ /* 0x000fe20000010079 */
[----:B------:R-:W-:Y:S06]  /*6a50*/  @P2 BRA `(.L_x_603) ;  /* 0x0000000000102947 */ /* 0x000fec0003800000 */
[----:B------:R-:W-:Y:S01]  /*6a60*/  HFMA2.MMA R125, -RZ, RZ, 0, 0 ;  /* 0x00000000ff7d7435 */ /* 0x000fe200000001ff */
[----:B------:R-:W-:Y:S10]  /*6a70*/  @!P4 BRA `(.L_x_604) ;  /* 0x00000000001cc947 */ /* 0x000ff40003800000 */
[----:B------:R-:W-:Y:S01]  /*6a80*/  SHF.L.U32 R125, R167, 0x10, RZ ;  /* 0x00000010a77d7819 */ /* 0x000fe200000006ff */
[----:B------:R-:W-:Y:S06]  /*6a90*/  BRA `(.L_x_604) ;  /* 0x0000000000147947 */ /* 0x000fec0003800000 */
.L_x_603:
[----:B------:R-:W-:Y:S01]  /*6aa0*/  FFMA.FTZ R125, R217, R129, R130 ;  /* 0x00000081d97d7223 */ /* 0x000fe20000010082 */
[----:B------:R-:W-:-:S03]  /*6ab0*/  @P4 IMAD.U32 R124, R167, 0x10000, RZ ;  /* 0x00010000a77c4824 */ /* 0x000fc600078e00ff */
[----:B------:R-:W-:-:S04]  /*6ac0*/  FADD.FTZ R125, R220, -R125 ;  /* 0x8000007ddc7d7221 */ /* 0x000fc80000010000 */
[----:B------:R-:W-:-:S04]  /*6ad0*/  FMUL.FTZ R125, R2, R125 ;  /* 0x0000007d027d7220 */ /* 0x000fc80000410000 */
[----:B------:R-:W-:-:S07]  /*6ae0*/  @P4 FADD.FTZ R125, R125, R124 ;  /* 0x0000007c7d7d4221 */ /* 0x000fce0000010000 */
.L_x_604:
[----:B------:R-:W-:Y:S05]  /*6af0*/  BSYNC B1 ;  /* 0x0000000000017941 */ /* 0x000fea0003800000 */
.L_x_602:
        /* <DEDUP_REMOVED lines=16> */
.L_x_606:
[----:B------:R-:W-:Y:S01]  /*6c00*/  FFMA.FTZ R130, R222, R129, R130 ;  /* 0x00000081de827223 */ /* 0x000fe20000010082 */
[----:B------:R-:W-:-:S03]  /*6c10*/  @P4 SHF.R.U32.HI R124, RZ, 0x10, R167 ;  /* 0x00000010ff7c4819 */ /* 0x000fc600000116a7 */
[----:B------:R-:W-:Y:S01]  /*6c20*/  FADD.FTZ R125, R221, -R130 ;  /* 0x80000082dd7d7221 */ /* 0x000fe20000010000 */
[----:B------:R-:W-:-:S03]  /*6c30*/  @P4 SHF.L.U32 R127, R124, 0x10, RZ ;  /* 0x000000107c7f4819 */ /* 0x000fc600000006ff */
[----:B------:R-:W-:-:S04]  /*6c40*/  FMUL.FTZ R2, R2, R125 ;  /* 0x0000007d02027220 */ /* 0x000fc80000410000 */
[----:B------:R-:W-:-:S07]  /*6c50*/  @P4 FADD.FTZ R2, R2, R127 ;  /* 0x0000007f02024221 */ /* 0x000fce0000010000 */
.L_x_607:
[----:B------:R-:W-:Y:S05]  /*6c60*/  BSYNC B1 ;  /* 0x0000000000017941 */ /* 0x000fea0003800000 */
.L_x_605:
[----:B------:R-:W0:Y:S02]  /*6c70*/  @P3 LDC R125, c[0x0][0x29c] ;  /* 0x0000a700ff7d3b82 */ /* 0x000e240000000800 */
[----:B0-----:R-:W-:Y:S01]  /*6c80*/  @P3 FMUL.FTZ R130, R2, R125 ;  /* 0x0000007d02823220 */ /* 0x001fe20000410000 */
[----:B------:R-:W-:Y:S02]  /*6c90*/  @P5 F2FP.BF16.F32.PACK_AB R125, RZ, R2 ;  /* 0x00000002ff7d523e */ /* 0x000fe400000010ff */
[----:B------:R-:W-:Y:S01]  /*6ca0*/  @P3 SHF.L.U32 R2, R243, 0x10, RZ ;  /* 0x00000010f3023819 */ /* 0x000fe200000006ff */
        /* <DEDUP_REMOVED lines=12> */
.L_x_608:
[----:B------:R-:W-:Y:S01]  /*6d70*/  @P3 FFMA.FTZ R123, R2, R130, R123 ;  /* 0x00000082027b3223 */ /* 0x000fe2000001007b */
        /* <DEDUP_REMOVED lines=10> */
.L_x_593:
[----:B------:R-:W-:Y:S05]  /*6e20*/  BSYNC B0 ;  /* 0x0000000000007941 */ /* 0x000fea0003800000 */
.L_x_592:
[----:B------:R-:W-:Y:S01]  /*6e30*/  LOP3.LUT P2, RZ, R156, 0x8, RZ, 0xc0, !PT ;  /* 0x000000089cff7812 */ /* 0x000fe2000784c0ff */
[----:B------:R-:W-:-:S03]  /*6e40*/  VIADD R157, R157, UR12 ;  /* 0x0000000c9d9d7c36 */ /* 0x000fc60008000000 */
[----:B------:R-:W-:Y:S02]  /*6e50*/  SEL R128, RZ, 0x1, P2 ;  /* 0x00000001ff807807 */ /* 0x000fe40001000000 */
[----:B------:R-:W-:-:S13]  /*6e60*/  ISETP.GE.AND P2, PT, R157, UR13, PT ;  /* 0x0000000d9d007c0c */ /* 0x000fda000bf46270 */
[----:B------:R-:W-:Y:S05]  /*6e70*/  @!P2 BRA `(.L_x_609) ;  /* 0xffffffa00044a947 */ /* 0x000fea000383ffff */
.L_x_443:
[----:B------:R-:W3:Y:S01]  /*6e80*/  S2R R0, SR_TID.X ;  /* 0x0000000000007919 */ /* 0x000ee20000002100 */
[----:B------:R-:W3:Y:S01]  /*6e90*/  S2UR UR6, SR_CTAID.X ;  /* 0x00000000000679c3 */ /* 0x000ee20000002500 */
[----:B------:R-:W-:Y:S01]  /*6ea0*/  LOP3.LUT P2, RZ, R156, 0x10, RZ, 0xc0, !PT ;  /* 0x000000109cff7812 */ /* 0x000fe2000784c0ff */
[----:B------:R-:W-:Y:S01]  /*6eb0*/  BSSY B0, `(.L_x_610) ;  /* 0x000000f000007945 */ /* 0x000fe20003800000 */
[----:B---3-5:R-:W-:-:S05]  /*6ec0*/  LEA.HI R3, R0, UR6, RZ, 0x18 ;  /* 0x0000000600037c11 */ /* 0x028fca000f8fc0ff */
[----:B------:R-:W-:-:S05]  /*6ed0*/  IMAD R3, R3, R160, RZ ;  /* 0x000000a003037224 */ /* 0x000fca00078e02ff */
[----:B------:R-:W-:Y:S01]  /*6ee0*/  LEA.HI R9, R3, R158, RZ, 0x1e ;  /* 0x0000009e03097211 */ /* 0x000fe200078ff0ff */
[----:B------:R-:W-:Y:S06]  /*6ef0*/  @!P2 BRA `(.L_x_611) ;  /* 0x000000000028a947 */ /* 0x000fec0003800000 */
[----:B------:R-:W3:Y:S08]  /*6f00*/  LDC.64 R2, c[0x0][0x2d0] ;  /* 0x0000b400ff027b82 */ /* 0x000ef00000000a00 */
[----:B------:R-:W4:Y:S08]  /*6f10*/  LDC.64 R4, c[0x0][0x2d8] ;  /* 0x0000b600ff047b82 */ /* 0x000f300000000a00 */
[----:B------:R-:W5:Y:S01]  /*6f20*/  LDC.64 R6, c[0x0][0x2f0] ;  /* 0x0000bc00ff067b82 */ /* 0x000f620000000a00 */
[----:B---3--:R-:W-:-:S05]  /*6f30*/  IMAD.WIDE.U32 R2, R9, 0x10, R2 ;  /* 0x0000001009027825 */ /* 0x008fca00078e0002 */
[----:B------:R3:W-:Y:S01]  /*6f40*/  STG.E.128 desc[UR4][R2.64], R68 ;  /* 0x0000004402007986 */ /* 0x0007e2000c101d04 */
[----:B----4-:R-:W-:-:S05]  /*6f50*/  IMAD.WIDE.U32 R4, R9, 0x10, R4 ;  /* 0x0000001009047825 */ /* 0x010fca00078e0004 */
[----:B------:R3:W-:Y:S01]  /*6f60*/  STG.E.128 desc[UR4][R4.64], R40 ;  /* 0x0000002804007986 */ /* 0x0007e2000c101d04 */
[C---:B-----5:R-:W-:Y:S01]  /*6f70*/  IMAD.WIDE.U32 R6, R9.reuse, 0x10, R6 ;  /* 0x0000001009067825 */ /* 0x060fe200078e0006 */
[----:B------:R-:W-:-:S04]  /*6f80*/  IADD3 R9, R9, 0x100, RZ ;  /* 0x0000010009097810 */ /* 0x000fc80007ffe0ff */
[----:B------:R3:W-:Y:S03]  /*6f90*/  STG.E.128 desc[UR4][R6.64], R96 ;  /* 0x0000006006007986 */ /* 0x0007e6000c101d04 */
.L_x_611:
[----:B------:R-:W-:Y:S05]  /*6fa0*/  BSYNC B0 ;  /* 0x0000000000007941 */ /* 0x000fea0003800000 */
.L_x_610:
[----:B------:R-:W-:Y:S01]  /*6fb0*/  LOP3.LUT P2, RZ, R156, 0x4, RZ, 0xc0, !PT ;  /* 0x000000049cff7812 */ /* 0x000fe2000784c0ff */
[----:B------:R-:W-:-:S12]  /*6fc0*/  BSSY B0, `(.L_x_612) ;  /* 0x000000c000007945 */ /* 0x000fd80003800000 */
[----:B------:R-:W-:Y:S05]  /*6fd0*/  @!P2 BRA `(.L_x_613) ;  /* 0x000000000028a947 */ /* 0x000fea0003800000 */
[----:B---3--:R-:W3:Y:S08]  /*6fe0*/  LDC.64 R2, c[0x0][0x2d0] ;  /* 0x0000b400ff027b82 */ /* 0x008ef00000000a00 */
        /* <DEDUP_REMOVED lines=9> */
.L_x_613:
[----:B------:R-:W-:Y:S05]  /*7080*/  BSYNC B0 ;  /* 0x0000000000007941 */ /* 0x000fea0003800000 */
.L_x_612:
        /* <DEDUP_REMOVED lines=10> */
[----:B-----5:R-:W-:-:S04]  /*7130*/  IMAD.WIDE.U32 R6, R9, 0x10, R6 ;  /* 0x0000001009067825 */ /* 0x020fc800078e0006 */
[----:B------:R-:W-:Y:S01]  /*7140*/  VIADD R9, R9, 0x100 ;  /* 0x0000010009097836 */ /* 0x000fe20000000000 */
[----:B------:R3:W-:Y:S06]  /*7150*/  STG.E.128 desc[UR4][R6.64], R104 ;  /* 0x0000006806007986 */ /* 0x0007ec000c101d04 */
.L_x_615:
[----:B------:R-:W-:Y:S05]  /*7160*/  BSYNC B0 ;  /* 0x0000000000007941 */ /* 0x000fea0003800000 */
.L_x_614:
        /* <DEDUP_REMOVED lines=13> */
.L_x_617:
[----:B------:R-:W-:Y:S05]  /*7240*/  BSYNC B0 ;  /* 0x0000000000007941 */ /* 0x000fea0003800000 */
.L_x_616:
[----:B------:R-:W-:Y:S04]  /*7250*/  BSSY B0, `(.L_x_618) ;  /* 0x000000c000007945 */ /* 0x000fe80003800000 */
        /* <DEDUP_REMOVED lines=11> */
.L_x_619:
[----:B------:R-:W-:Y:S05]  /*7310*/  BSYNC B0 ;  /* 0x0000000000007941 */ /* 0x000fea0003800000 */
.L_x_618:
        /* <DEDUP_REMOVED lines=12> */
.L_x_621:
[----:B------:R-:W-:Y:S05]  /*73e0*/  BSYNC B0 ;  /* 0x0000000000007941 */ /* 0x000fea0003800000 */
.L_x_620:
[----:B------:R-:W-:-:S13]  /*73f0*/  LOP3.LUT P0, RZ, R156, 0x20, RZ, 0xc0, !PT ;  /* 0x000000209cff7812 */ /* 0x000fda000780c0ff */
[----:B------:R-:W-:Y:S05]  /*7400*/  @!P0 EXIT ;  /* 0x000000000000894d */ /* 0x000fea0003800000 */
[----:B---3--:R-:W3:Y:S08]  /*7410*/  LDC.64 R2, c[0x0][0x2d0] ;  /* 0x0000b400ff027b82 */ /* 0x008ef00000000a00 */
[----:B------:R-:W4:Y:S08]  /*7420*/  LDC.64 R4, c[0x0][0x2d8] ;  /* 0x0000b600ff047b82 */ /* 0x000f300000000a00 */
[----:B------:R-:W5:Y:S01]  /*7430*/  LDC.64 R6, c[0x0][0x2f0] ;  /* 0x0000bc00ff067b82 */ /* 0x000f620000000a00 */
[----:B---3--:R-:W-:-:S05]  /*7440*/  IMAD.WIDE.U32 R2, R9, 0x10, R2 ;  /* 0x0000001009027825 */ /* 0x008fca00078e0002 */
[----:B------:R-:W-:Y:S01]  /*7450*/  STG.E.128 desc[UR4][R2.64], R92 ;  /* 0x0000005c02007986 */ /* 0x000fe2000c101d04 */
[----:B----4-:R-:W-:-:S05]  /*7460*/  IMAD.WIDE.U32 R4, R9, 0x10, R4 ;  /* 0x0000001009047825 */ /* 0x010fca00078e0004 */
[----:B------:R-:W-:Y:S01]  /*7470*/  STG.E.128 desc[UR4][R4.64], R64 ;  /* 0x0000004004007986 */ /* 0x000fe2000c101d04 */
[----:B-----5:R-:W-:-:S05]  /*7480*/  IMAD.WIDE.U32 R6, R9, 0x10, R6 ;  /* 0x0000001009067825 */ /* 0x020fca00078e0006 */
[----:B------:R-:W-:Y:S01]  /*7490*/  STG.E.128 desc[UR4][R6.64], R120 ;  /* 0x0000007806007986 */ /* 0x000fe2000c101d04 */
[----:B------:R-:W-:Y:S05]  /*74a0*/  EXIT ;  /* 0x000000000000794d */ /* 0x000fea0003800000 */
.L_x_477:
[----:B------:R-:W-:Y:S01]  /*74b0*/  HFMA2.MMA R246, -RZ, RZ, 0, 9.5367431640625e-07 ;  /* 0x00000010fff67435 */ /* 0x000fe200000001ff */
[----:B0-----:R-:W-:Y:S01]  /*74c0*/  MOV R135, R131 ;  /* 0x0000008300877202 */ /* 0x001fe20000000f00 */
[----:B------:R-:W-:Y:S01]  /*74d0*/  IMAD.MOV.U32 R247, RZ, RZ, 0x1f ;  /* 0x0000001ffff77424 */ /* 0x000fe200078e00ff */
[----:B------:R-:W-:-:S08]  /*74e0*/  MOV R134, 0xffffffff ;  /* 0xffffffff00867802 */ /* 0x000fd00000000f00 */
[----:B-1---5:R-:W-:Y:S05]  /*74f0*/  WARPSYNC.COLLECTIVE R134, `(.L_x_622) ;  /* 0x0000000086087348 */ /* 0x022fea0003c00000 */
[----:B------:R0:W2:Y:S02]  /*7500*/  SHFL.DOWN P4, R187, R135, R246, R247 ;  /* 0x080000f687bb7389 */ /* 0x0000a400000800f7 */
[----:B012--5:R-:W-:Y:S01]  /*7510*/  ENDCOLLECTIVE ;  /* 0x000000000000791b */ /* 0x027fe20003800000 */
.L_x_622:
[----:B------:R-:W-:Y:S01]  /*7520*/  IMAD.MOV.U32 R135, RZ, RZ, R130 ;  /* 0x000000ffff877224 */ /* 0x000fe200078e0082 */
[----:B------:R-:W-:-:S07]  /*7530*/  MOV R126, R187 ;  /* 0x000000bb007e7202 */ /* 0x000fce0000000f00 */
[----:B------:R-:W-:Y:S05]  /*7540*/  WARPSYNC.COLLECTIVE R134, `(.L_x_623) ;  /* 0x0000000086087348 */ /* 0x000fea0003c00000 */
[----:B------:R0:W1:Y:S02]  /*7550*/  SHFL.DOWN P4, R187, R135, R246, R247 ;  /* 0x080000f687bb7389 */ /* 0x00006400000800f7 */
[----:B01----:R-:W-:Y:S01]  /*7560*/  ENDCOLLECTIVE ;  /* 0x000000000000791b */ /* 0x003fe20003800000 */
.L_x_623:
[----:B------:R-:W-:-:S05]  /*7570*/  FADD.FTZ R126, R126, R131 ;  /* 0x000000837e7e7221 */ /* 0x000fca0000010000 */
[----:B------:R-:W-:Y:S01]  /*7580*/  MOV R135, R126 ;  /* 0x0000007e00877202 */ /* 0x000fe20000000f00 */
[----:B------:R-:W-:Y:S01]  /*7590*/  IMAD.MOV.U32 R246, RZ, RZ, 0x8 ;  /* 0x00000008fff67424 */ /* 0x000fe200078e00ff */
[----:B------:R-:W-:-:S07]  /*75a0*/  MOV R127, R187 ;  /* 0x000000bb007f7202 */ /* 0x000fce0000000f00 */
[----:B------:R-:W-:Y:S05]  /*75b0*/  WARPSYNC.COLLECTIVE R134, `(.L_x_624) ;  /* 0x0000000086087348 */ /* 0x000fea0003c00000 */
[----:B------:R0:W1:Y:S02]  /*75c0*/  SHFL.DOWN P4, R187, R135, R246, R247 ;  /* 0x080000f687bb7389 */ /* 0x00006400000800f7 */
[----:B01----:R-:W-:Y:S01]  /*75d0*/  ENDCOLLECTIVE ;  /* 0x000000000000791b */ /* 0x003fe20003800000 */
.L_x_624:
[----:B------:R-:W-:-:S05]  /*75e0*/  FADD.FTZ R127, R127, R130 ;  /* 0x000000827f7f7221 */ /* 0x000fca0000010000 */
[----:B------:R-:W-:Y:S02]  /*75f0*/  MOV R135, R127 ;  /* 0x0000007f00877202 */ /* 0x000fe40000000f00 */
[----:B------:R-:W-:-:S07]  /*7600*/  MOV R129, R187 ;  /* 0x000000bb00817202 */ /* 0x000fce0000000f00 */
[----:B------:R-:W-:Y:S05]  /*7610*/  WARPSYNC.COLLECTIVE R134, `(.L_x_625) ;  /* 0x0000000086087348 */ /* 0x000fea0003c00000 */
[----:B------:R0:W1:Y:S02]  /*7620*/  SHFL.DOWN P4, R187, R135, R246, R247 ;  /* 0x080000f687bb7389 */ /* 0x00006400000800f7 */
[----:B01----:R-:W-:Y:S01]  /*7630*/  ENDCOLLECTIVE ;  /* 0x000000000000791b */ /* 0x003fe20003800000 */
.L_x_625:
[----:B------:R-:W-:Y:S01]  /*7640*/  FADD.FTZ R129, R126, R129 ;  /* 0x000000817e817221 */ /* 0x000fe20000010000 */
[----:B------:R-:W-:-:S04]  /*7650*/  HFMA2.MMA R246, -RZ, RZ, 0, 2.384185791015625e-07 ;  /* 0x00000004fff67435 */ /* 0x000fc800000001ff */
[----:B------:R-:W-:Y:S01]  /*7660*/  MOV R135, R129 ;  /* 0x0000008100877202 */ /* 0x000fe20000000f00 */
[----:B------:R-:W-:-:S07]  /*7670*/  IMAD.MOV.U32 R128, RZ, RZ, R187 ;  /* 0x000000ffff807224 */ /* 0x000fce00078e00bb */
[----:B------:R-:W-:Y:S05]  /*7680*/  WARPSYNC.COLLECTIVE R134, `(.L_x_626) ;  /* 0x0000000086087348 */ /* 0x000fea0003c00000 */
[----:B------:R0:W1:Y:S02]  /*7690*/  SHFL.DOWN P4, R187, R135, R246, R247 ;  /* 0x080000f687bb7389 */ /* 0x00006400000800f7 */
[----:B01----:R-:W-:Y:S01]  /*76a0*/  ENDCOLLECTIVE ;  /* 0x000000000000791b */ /* 0x003fe20003800000 */
.L_x_626:
[----:B------:R-:W-:-:S05]  /*76b0*/  FADD.FTZ R128, R127, R128 ;  /* 0x000000807f807221 */ /* 0x000fca0000010000 */
[----:B------:R-:W-:Y:S01]  /*76c0*/  MOV R135, R128 ;  /* 0x0000008000877202 */ /* 0x000fe20000000f00 */
[----:B------:R-:W-:-:S07]  /*76d0*/  IMAD.MOV.U32 R132, RZ, RZ, R187 ;  /* 0x000000ffff847224 */ /* 0x000fce00078e00bb */
[----:B------:R-:W-:Y:S05]  /*76e0*/  WARPSYNC.COLLECTIVE R134, `(.L_x_627) ;  /* 0x0000000086087348 */ /* 0x000fea0003c00000 */
[----:B------:R0:W1:Y:S02]  /*76f0*/  SHFL.DOWN P4, R187, R135, R246, R247 ;  /* 0x080000f687bb7389 */ /* 0x00006400000800f7 */
[----:B01----:R-:W-:Y:S01]  /*7700*/  ENDCOLLECTIVE ;  /* 0x000000000000791b */ /* 0x003fe20003800000 */
.L_x_627:
[----:B------:R-:W-:Y:S01]  /*7710*/  FADD.FTZ R132, R129, R132 ;  /* 0x0000008481847221 */ /* 0x000fe20000010000 */
[----:B------:R-:W-:-:S03]  /*7720*/  HFMA2.MMA R246, -RZ, RZ, 0, 1.1920928955078125e-07 ;  /* 0x00000002fff67435 */ /* 0x000fc600000001ff */
[----:B------:R-:W-:Y:S01]  /*7730*/  IMAD.MOV.U32 R135, RZ, RZ, R132 ;  /* 0x000000ffff877224 */ /* 0x000fe200078e0084 */
[----:B------:R-:W-:-:S07]  /*7740*/  MOV R133, R187 ;  /* 0x000000bb00857202 */ /* 0x000fce0000000f00 */
[----:B------:R-:W-:Y:S05]  /*7750*/  WARPSYNC.COLLECTIVE R134, `(.L_x_628) ;  /* 0x0000000086087348 */ /* 0x000fea0003c00000 */
[----:B------:R0:W1:Y:S02]  /*7760*/  SHFL.DOWN P4, R187, R135, R246, R247 ;  /* 0x080000f687bb7389 */ /* 0x00006400000800f7 */
[----:B01----:R-:W-:Y:S01]  /*7770*/  ENDCOLLECTIVE ;  /* 0x000000000000791b */ /* 0x003fe20003800000 */
.L_x_628:
[----:B------:R-:W-:-:S04]  /*7780*/  FADD.FTZ R133, R128, R133 ;  /* 0x0000008580857221 */ /* 0x000fc80000010000 */
[----:B------:R-:W-:Y:S01]  /*7790*/  IMAD.MOV.U32 R135, RZ, RZ, R133 ;  /* 0x000000ffff877224 */ /* 0x000fe200078e0085 */
[----:B------:R-:W-:-:S07]  /*77a0*/  MOV R131, R187 ;  /* 0x000000bb00837202 */ /* 0x000fce0000000f00 */
[----:B------:R-:W-:Y:S05]  /*77b0*/  WARPSYNC.COLLECTIVE R134, `(.L_x_629) ;  /* 0x0000000086087348 */ /* 0x000fea0003c00000 */
[----:B------:R0:W1:Y:S02]  /*77c0*/  SHFL.DOWN P4, R187, R135, R246, R247 ;  /* 0x080000f687bb7389 */ /* 0x00006400000800f7 */
[----:B01----:R-:W-:Y:S01]  /*77d0*/  ENDCOLLECTIVE ;  /* 0x000000000000791b */ /* 0x003fe20003800000 */
.L_x_629:
[----:B------:R-:W-:-:S05]  /*77e0*/  FADD.FTZ R131, R132, R131 ;  /* 0x0000008384837221 */ /* 0x000fca0000010000 */
[----:B------:R-:W-:Y:S01]  /*77f0*/  MOV R135, R131 ;  /* 0x0000008300877202 */ /* 0x000fe20000000f00 */
[----:B------:R-:W-:Y:S01]  /*7800*/  IMAD.MOV.U32 R246, RZ, RZ, 0x1 ;  /* 0x00000001fff67424 */ /* 0x000fe200078e00ff */
[----:B------:R-:W-:-:S07]  /*7810*/  MOV R130, R187 ;  /* 0x000000bb00827202 */ /* 0x000fce0000000f00 */
[----:B------:R-:W-:Y:S05]  /*7820*/  WARPSYNC.COLLECTIVE R134, `(.L_x_630) ;  /* 0x0000000086087348 */ /* 0x000fea0003c00000 */
[----:B------:R0:W1:Y:S02]  /*7830*/  SHFL.DOWN P4, R187, R135, R246, R247 ;  /* 0x080000f687bb7389 */ /* 0x00006400000800f7 */
[----:B01----:R-:W-:Y:S01]  /*7840*/  ENDCOLLECTIVE ;  /* 0x000000000000791b */ /* 0x003fe20003800000 */
.L_x_630:
[----:B------:R-:W-:-:S05]  /*7850*/  FADD.FTZ R130, R133, R130 ;  /* 0x0000008285827221 */ /* 0x000fca0000010000 */
[----:B------:R-:W-:Y:S02]  /*7860*/  MOV R135, R130 ;  /* 0x0000008200877202 */ /* 0x000fe40000000f00 */
[----:B------:R-:W-:-:S07]  /*7870*/  MOV R186, R187 ;  /* 0x000000bb00ba7202 */ /* 0x000fce0000000f00 */
[----:B------:R-:W-:Y:S05]  /*7880*/  WARPSYNC.COLLECTIVE R134, `(.L_x_631) ;  /* 0x0000000086087348 */ /* 0x000fea0003c00000 */
[----:B------:R0:W1:Y:S02]  /*7890*/  SHFL.DOWN P4, R187, R135, R246, R247 ;  /* 0x080000f687bb7389 */ /* 0x00006400000800f7 */
[----:B01----:R-:W-:Y:S01]  /*78a0*/  ENDCOLLECTIVE ;  /* 0x000000000000791b */ /* 0x003fe20003800000 */
.L_x_631:
[----:B------:R-:W-:Y:S05]  /*78b0*/  BRA `(.L_x_632) ;  /* 0xffffffb800107947 */ /* 0x000fea000383ffff */
.L_x_633:
        /* <DEDUP_REMOVED lines=12> */
.L_x_15168:


//--------------------- .text._ZN10layer_norm13ln_bwd_kernelINS_13Kernel_traitsI13__nv_bfloat16S2_S2_S2_fjLj7168ELj1ELj1ELj8ELj8ENS_18Kernel_traits_baseILj7168ES2_S2_S2_S2_fjLj256EEEEELb0ELb1ELb1ELb1EEEvNS_9BwdParamsE --------------------------
	.section	.text._ZN10layer_norm13ln_bwd_kernelINS_13Kernel_traitsI13__nv_bfloat16S2_S2_S2_fjLj7168ELj1ELj1ELj8ELj8ENS_18Kernel_traits_baseILj7168ES2_S2_S2_S2_fjLj256EEEEELb0ELb1ELb1ELb1EEEvNS_9BwdParamsE,"ax",@progbits
	.align	128
        .global         _ZN10layer_norm13ln_bwd_kernelINS_13Kernel_traitsI13__nv_bfloat16S2_S2_S2_fjLj7168ELj1ELj1ELj8ELj8ENS_18Kernel_traits_baseILj7168ES2_S2_S2_S2_fjLj256EEEEELb0ELb1ELb1ELb1EEEvNS_9BwdParamsE
        .type           _ZN10layer_norm13ln_bwd_kernelINS_13Kernel_traitsI13__nv_bfloat16S2_S2_S2_fjLj7168ELj1ELj1ELj8ELj8ENS_18Kernel_traits_baseILj7168ES2_S2_S2_S2_fjLj256EEEEELb0ELb1ELb1ELb1EEEvNS_9BwdParamsE,@function
        .size           _ZN10layer_norm13ln_bwd_kernelINS_13Kernel_traitsI13__nv_bfloat16S2_S2_S2_fjLj7168ELj1ELj1ELj8ELj8ENS_18Kernel_traits_baseILj7168ES2_S2_S2_S2_fjLj256EEEEELb0ELb1ELb1ELb1EEEvNS_9BwdParamsE,(.L_x_15169 - _ZN10layer_norm13ln_bwd_kernelINS_13Kernel_traitsI13__nv_bfloat16S2_S2_S2_fjLj7168ELj1ELj1ELj8ELj8ENS_18Kernel_traits_baseILj7168ES2_S2_S2_S2_fjLj256EEEEELb0ELb1ELb1ELb1EEEvNS_9BwdParamsE)
        .other          _ZN10layer_norm13ln_bwd_kernelINS_13Kernel_traitsI13__nv_bfloat16S2_S2_S2_fjLj7168ELj1ELj1ELj8ELj8ENS_18Kernel_traits_baseILj7168ES2_S2_S2_S2_fjLj256EEEEELb0ELb1ELb1ELb1EEEvNS_9BwdParamsE,@"STO_CUDA_ENTRY STV_DEFAULT"
_ZN10layer_norm13ln_bwd_kernelINS_13Kernel_traitsI13__nv_bfloat16S2_S2_S2_fjLj7168ELj1ELj1ELj8ELj8ENS_18Kernel_traits_baseILj7168ES2_S2_S2_S2_fjLj256EEEEELb0ELb1ELb1ELb1EEEvNS_9BwdParamsE:
.text._ZN10layer_norm13ln_bwd_kernelINS_13Kernel_traitsI13__nv_bfloat16S2_S2_S2_fjLj7168ELj1ELj1ELj8ELj8ENS_18Kernel_traits_baseILj7168ES2_S2_S2_S2_fjLj256EEEEELb0ELb1ELb1ELb1EEEvNS_9BwdParamsE:
        /* <DEDUP_REMOVED lines=55> */
.L_x_634:
        /* <DEDUP_REMOVED lines=8> */
[----:B------:R-:W-:Y:S02]  /*03f0*/  IADD3.X R7, RZ, UR7, RZ, P0, !PT ;  /* 0x00000007ff077c10 */ /* 0x000fe400087fe4ff */
[----:B------:R-:W3:Y:S04]  /*0400*/  LDG.E.64 R234, desc[UR4][R4.64+0x1000] ;  /* 0x0010000404ea7981 */ /* 0x000ee8000c1e1b00 */
[----:B------:R-:W4:Y:S04]  /*0410*/  LDG.E.64 R230, desc[UR4][R4.64+0x1800] ;  /* 0x0018000404e67981 */ /* 0x000f28000c1e1b00 */
[----:B------:R-:W5:Y:S04]  /*0420*/  LDG.E.64 R226, desc[UR4][R4.64+0x2000] ;  /* 0x0020000404e27981 */ /* 0x000f68000c1e1b00 */
        /* <DEDUP_REMOVED lines=9> */
[----:B------:R-:W5:Y:S01]  /*04c0*/  LDG.E.64 R14, desc[UR4][R6.64+0x2800] ;  /* 0x00280004060e7981 */ /* 0x000f62000c1e1b00 */
[----:B------:R-:W-:Y:S01]  /*04d0*/  IMAD.MOV.U32 R132, RZ, RZ, 0x1 ;  /* 0x00000001ff847424 */ /* 0x000fe200078e00ff */
        /* <DEDUP_REMOVED lines=42> */
[C-C-:B--2---:R-:W-:Y:S01]  /*0780*/  SHF.R.U64 R240, R238.reuse, 0x10, R239.reuse ;  /* 0x00000010eef07819 */ /* 0x144fe200000012ef */
[----:B------:R-:W-:Y:S01]  /*0790*/  IMAD.U32 R241, R238, 0x10000, RZ ;  /* 0x00010000eef17824 */ /* 0x000fe200078e00ff */
[----:B------:R-:W-:-:S02]  /*07a0*/  SHF.R.U32.HI R238, RZ, 0x10, R239 ;  /* 0x00000010ffee7819 */ /* 0x000fc400000116ef */
[C-C-:B---3--:R-:W-:Y:S01]  /*07b0*/  SHF.R.U64 R236, R234.reuse, 0x10, R235.reuse ;  /* 0x00000010eaec7819 */ /* 0x148fe200000012eb */
[----:B------:R-:W-:Y:S01]  /*07c0*/  IMAD.U32 R237, R234, 0x10000, RZ ;  /* 0x00010000eaed7824 */ /* 0x000fe200078e00ff */
[----:B------:R-:W-:Y:S02]  /*07d0*/  SHF.R.U32.HI R234, RZ, 0x10, R235 ;  /* 0x00000010ffea7819 */ /* 0x000fe400000116eb */
[C-C-:B----4-:R-:W-:Y:S01]  /*07e0*/  SHF.R.U64 R232, R230.reuse, 0x10, R231.reuse ;  /* 0x00000010e6e87819 */ /* 0x150fe200000012e7 */
[----:B------:R-:W-:Y:S01]  /*07f0*/  IMAD.U32 R233, R230, 0x10000, RZ ;  /* 0x00010000e6e97824 */ /* 0x000fe200078e00ff */
[----:B------:R-:W-:Y:S02]  /*0800*/  SHF.R.U32.HI R230, RZ, 0x10, R231 ;  /* 0x00000010ffe67819 */ /* 0x000fe400000116e7 */
[C-C-:B-----5:R-:W-:Y:S01]  /*0810*/  SHF.R.U64 R228, R226.reuse, 0x10, R227.reuse ;  /* 0x00000010e2e47819 */ /* 0x160fe200000012e3 */
[----:B------:R-:W-:Y:S01]  /*0820*/  IMAD.U32 R229, R226, 0x10000, RZ ;  /* 0x00010000e2e57824 */ /* 0x000fe200078e00ff */
[----:B------:R-:W-:-:S02]  /*0830*/  SHF.R.U32.HI R226, RZ, 0x10, R227 ;  /* 0x00000010ffe27819 */ /* 0x000fc400000116e3 */
[C-C-:B------:R-:W-:Y:S01]  /*0840*/  SHF.R.U64 R210, R208.reuse, 0x10, R209.reuse ;  /* 0x00000010d0d27819 */ /* 0x140fe200000012d1 */
[----:B------:R-:W-:Y:S01]  /*0850*/  IMAD.U32 R211, R208, 0x10000, RZ ;  /* 0x00010000d0d37824 */ /* 0x000fe200078e00ff */
[----:B------:R-:W-:Y:S02]  /*0860*/  SHF.R.U32.HI R208, RZ, 0x10, R209 ;  /* 0x00000010ffd07819 */ /* 0x000fe400000116d1 */
[--C-:B------:R-:W-:Y:S02]  /*0870*/  SHF.R.U32.HI R242, RZ, 0x10, R247.reuse ;  /* 0x00000010fff27819 */ /* 0x100fe400000116f7 */
[----:B------:R-:W-:Y:S02]  /*0880*/  SHF.R.U64 R248, R246, 0x10, R247 ;  /* 0x00000010f6f87819 */ /* 0x000fe400000012f7 */
[--C-:B------:R-:W-:Y:S02]  /*0890*/  SHF.R.U32.HI R220, RZ, 0x10, R223.reuse ;  /* 0x00000010ffdc7819 */ /* 0x100fe400000116df */
[----:B------:R-:W-:-:S02]  /*08a0*/  SHF.R.U64 R224, R222, 0x10, R223 ;  /* 0x00000010dee07819 */ /* 0x000fc400000012df */
[C-C-:B------:R-:W-:Y:S01]  /*08b0*/  SHF.R.U64 R218, R216.reuse, 0x10, R217.reuse ;  /* 0x00000010d8da7819 */ /* 0x140fe200000012d9 */
[----:B------:R-:W-:Y:S01]  /*08c0*/  IMAD.U32 R219, R216, 0x10000, RZ ;  /* 0x00010000d8db7824 */ /* 0x000fe200078e00ff */
[----:B------:R-:W-:Y:S02]  /*08d0*/  SHF.R.U32.HI R216, RZ, 0x10, R217 ;  /* 0x00000010ffd87819 */ /* 0x000fe400000116d9 */
[C-C-:B------:R-:W-:Y:S01]  /*08e0*/  SHF.R.U64 R214, R212.reuse, 0x10, R213.reuse ;  /* 0x00000010d4d67819 */ /* 0x140fe200000012d5 */
[----:B------:R-:W-:Y:S01]  /*08f0*/  IMAD.U32 R215, R212, 0x10000, RZ ;  /* 0x00010000d4d77824 */ /* 0x000fe200078e00ff */
[----:B------:R-:W-:Y:S02]  /*0900*/  SHF.R.U32.HI R212, RZ, 0x10, R213 ;  /* 0x00000010ffd47819 */ /* 0x000fe400000116d5 */
[--C-:B------:R-:W-:Y:S02]  /*0910*/  SHF.R.U64 R201, R10, 0x10, R11.reuse ;  /* 0x000000100ac97819 */ /* 0x100fe4000000120b */
[----:B------:R-:W-:-:S02]  /*0920*/  SHF.R.U32.HI R199, RZ, 0x10, R11 ;  /* 0x00000010ffc77819 */ /* 0x000fc4000001160b */
[--C-:B------:R-:W-:Y:S02]  /*0930*/  SHF.R.U32.HI R195, RZ, 0x10, R13.reuse ;  /* 0x00000010ffc37819 */ /* 0x100fe4000001160d */
[----:B------:R-:W-:Y:S02]  /*0940*/  SHF.R.U64 R197, R12, 0x10, R13 ;  /* 0x000000100cc57819 */ /* 0x000fe4000000120d */
[--C-:B------:R-:W-:Y:S02]  /*0950*/  SHF.R.U64 R4, R16, 0x10, R17.reuse ;  /* 0x0000001010047819 */ /* 0x100fe40000001211 */
[----:B------:R-:W-:Y:S02]  /*0960*/  SHF.R.U32.HI R5, RZ, 0x10, R17 ;  /* 0x00000010ff057819 */ /* 0x000fe40000011611 */
[--C-:B------:R-:W-:Y:S02]  /*0970*/  SHF.R.U64 R205, R8, 0x10, R9.reuse ;  /* 0x0000001008cd7819 */ /* 0x100fe40000001209 */
[----:B------:R-:W-:-:S02]  /*0980*/  SHF.R.U32.HI R203, RZ, 0x10, R9 ;  /* 0x00000010ffcb7819 */ /* 0x000fc40000011609 */
[--C-:B------:R-:W-:Y:S02]  /*0990*/  SHF.R.U64 R193, R14, 0x10, R15.reuse ;  /* 0x000000100ec17819 */ /* 0x100fe4000000120f */
[----:B------:R-:W-:Y:S01]  /*09a0*/  SHF.R.U32.HI R191, RZ, 0x10, R15 ;  /* 0x00000010ffbf7819 */ /* 0x000fe2000001160f */
        /* <DEDUP_REMOVED lines=48> */
[----:B------:R-:W-:-:S07]  /*0cb0*/  SHF.L.U32 R5, R5, 0x10, RZ ;  /* 0x0000001005057819 */ /* 0x000fce00000006ff */
.L_x_757:
[----:B01----:R-:W0:Y:S08]  /*0cc0*/  LDC.64 R6, c[0x0][0x288] ;  /* 0x0000a200ff067b82 */ /* 0x003e300000000a00 */
[----:B------:R-:W1:Y:S08]  /*0cd0*/  LDC.64 R124, c[0x0][0x258] ;  /* 0x00009600ff7c7b82 */ /* 0x000e700000000a00 */
[----:B------:R-:W2:Y:S01]  /*0ce0*/  LDC.64 R126, c[0x0][0x280] ;  /* 0x0000a000ff7e7b82 */ /* 0x000ea20000000a00 */
[----:B0-----:R-:W-:-:S07]  /*0cf0*/  IMAD.WIDE R6, R2, 0x4, R6 ;  /* 0x0000000402067825 */ /* 0x001fce00078e0206 */
[----:B------:R-:W0:Y:S01]  /*0d00*/  LDC R251, c[0x0][0x218] ;  /* 0x00008600fffb7b82 */ /* 0x000e220000000800 */
[----:B------:R1:W3:Y:S07]  /*0d10*/  LDG.E R178, desc[UR4][R6.64] ;  /* 0x0000000406b27981 */ /* 0x0002ee000c1e1900 */
[----:B------:R-:W4:Y:S01]  /*0d20*/  LDC.64 R134, c[0x0][0x2c8] ;  /* 0x0000b200ff867b82 */ /* 0x000f220000000a00 */
[----:B-1----:R-:W-:-:S04]  /*0d30*/  IMAD.WIDE R6, R2, 0x4, R124 ;  /* 0x0000000402067825 */ /* 0x002fc800078e027c */
[----:B--2---:R-:W-:Y:S01]  /*0d40*/  IMAD.WIDE R124, R2, 0x4, R126 ;  /* 0x00000004027c7825 */ /* 0x004fe200078e027e */
[----:B------:R-:W-:Y:S01]  /*0d50*/  LOP3.LUT R250, R252, 0xff, RZ, 0xc0, !PT ;  /* 0x000000fffcfa7812 */ /* 0x000fe200078ec0ff */
[----:B------:R1:W5:Y:S02]  /*0d60*/  LDG.E R6, desc[UR4][R6.64] ;  /* 0x0000000406067981 */ /* 0x000364000c1e1900 */
[----:B0-----:R-:W-:Y:S01]  /*0d70*/  IMAD R126, R2, R251, RZ ;  /* 0x000000fb027e7224 */ /* 0x001fe200078e02ff */
[----:B------:R-:W-:Y:S01]  /*0d80*/  BSSY B0, `(.L_x_636) ;  /* 0x0000189000007945 */ /* 0x000fe20003800000 */
[----:B------:R0:W5:Y:S03]  /*0d90*/  LDG.E R133, desc[UR4][R124.64] ;  /* 0x000000047c857981 */ /* 0x000166000c1e1900 */
[----:B------:R-:W-:-:S04]  /*0da0*/  SHF.R.S32.HI R127, RZ, 0x1f, R126 ;  /* 0x0000001fff7f7819 */ /* 0x000fc8000001147e */
[----:B------:R-:W-:-:S04]  /*0db0*/  LEA.HI R127, R127, R126, RZ, 0x2 ;  /* 0x0000007e7f7f7211 */ /* 0x000fc800078f10ff */
[----:B-1----:R-:W-:-:S04]  /*0dc0*/  LEA.HI.SX32 R7, R127, R250, 0x1e ;  /* 0x000000fa7f077211 */ /* 0x002fc800078ff2ff */
[C---:B------:R-:W-:Y:S01]  /*0dd0*/  IADD3 R206, R7.reuse, 0x100, RZ ;  /* 0x0000010007ce7810 */ /* 0x040fe20007ffe0ff */
[C---:B------:R-:W-:Y:S01]  /*0de0*/  VIADD R190, R7.reuse, 0x200 ;  /* 0x0000020007be7836 */ /* 0x040fe20000000000 */
[C---:B------:R-:W-:Y:S01]  /*0df0*/  IADD3 R188, R7.reuse, 0x300, RZ ;  /* 0x0000030007bc7810 */ /* 0x040fe20007ffe0ff */
[----:B----4-:R-:W-:-:S04]  /*0e00*/  IMAD.WIDE.U32 R130, R7, 0x8, R134 ;  /* 0x0000000807827825 */ /* 0x010fc800078e0086 */
[----:B0-----:R-:W-:-:S04]  /*0e10*/  IMAD.WIDE.U32 R124, R206, 0x8, R134 ;  /* 0x00000008ce7c7825 */ /* 0x001fc800078e0086 */
[----:B------:R-:W-:-:S04]  /*0e20*/  IMAD.WIDE.U32 R126, R190, 0x8, R134 ;  /* 0x00000008be7e7825 */ /* 0x000fc800078e0086 */
[----:B------:R-:W-:Y:S01]  /*0e30*/  IMAD.WIDE.U32 R128, R188, 0x8, R134 ;  /* 0x00000008bc807825 */ /* 0x000fe200078e0086 */
[----:B---3--:R-:W-:-:S13]  /*0e40*/  ISETP.GT.AND P2, PT, R178, RZ, PT ;  /* 0x000000ffb200720c */ /* 0x008fda0003f44270 */
[----:B------:R-:W-:Y:S05]  /*0e50*/  @P2 BRA `(.L_x_637) ;  /* 0x0000000000542947 */ /* 0x000fea0003800000 */
[----:B------:R-:W-:Y:S01]  /*0e60*/  MOV R222, UR14 ;  /* 0x0000000e00de7c02 */ /* 0x000fe20008000f00 */
[----:B------:R-:W-:Y:S01]  /*0e70*/  IMAD.U32 R221, RZ, RZ, UR15 ;  /* 0x0000000fffdd7e24 */ /* 0x000fe2000f8e00ff */
[----:B------:R-:W-:Y:S02]  /*0e80*/  CS2R R178, SRZ ;  /* 0x0000000000b27805 */ /* 0x000fe4000001ff00 */
        /* <DEDUP_REMOVED lines=15> */
[----:B------:R-:W5:Y:S01]  /*0f80*/  LDG.E.64 R164, desc[UR4][R164.64] ;  /* 0x00000004a4a47981 */ /* 0x000f62000c1e1b00 */
[----:B------:R-:W-:Y:S01]  /*0f90*/  CS2R R178, SRZ ;  /* 0x0000000000b27805 */ /* 0x000fe2000001ff00 */
[----:B0-----:R-:W-:Y:S06]  /*0fa0*/  BRA `(.L_x_638) ;  /* 0x0000001400987947 */ /* 0x001fec0003800000 */
.L_x_637:
        /* <DEDUP_REMOVED lines=9> */
[C-C-:B0-----:R-:W-:Y:S01]  /*1040*/  IMAD.WIDE.U32 R8, R23.reuse, 0x8, R20.reuse ;  /* 0x0000000817087825 */ /* 0x141fe200078e0014 */
[C---:B------:R-:W-:Y:S01]  /*1050*/  IADD3 R11, R23.reuse, 0x100, RZ ;  /* 0x00000100170b7810 */ /* 0x040fe20007ffe0ff */
[----:B------:R-:W0:Y:S01]  /*1060*/  LDC.U8 R187, c[0x0][0x2a0] ;  /* 0x0000a800ffbb7b82 */ /* 0x000e220000000000 */
[C---:B------:R-:W-:Y:S01]  /*1070*/  IADD3 R17, R23.reuse, 0x400, RZ ;  /* 0x0000040017117810 */ /* 0x040fe20007ffe0ff */
[C---:B------:R-:W-:Y:S02]  /*1080*/  VIADD R13, R23.reuse, 0x200 ;  /* 0x00000200170d7836 */ /* 0x040fe40000000000 */
[C---:B------:R-:W-:Y:S01]  /*1090*/  VIADD R19, R23.reuse, 0x500 ;  /* 0x0000050017137836 */ /* 0x040fe20000000000 */
[----:B------:R-:W-:Y:S02]  /*10a0*/  IADD3 R23, R23, 0x600, RZ ;  /* 0x0000060017177810 */ /* 0x000fe40007ffe0ff */
[----:B------:R-:W-:Y:S01]  /*10b0*/  IADD3 R39, R7, 0x400, RZ ;  /* 0x0000040007277810 */ /* 0x000fe20007ffe0ff */
[----:B------:R-:W-:Y:S01]  /*10c0*/  IMAD.WIDE.U32 R14, R15, 0x8, R20 ;  /* 0x000000080f0e7825 */ /* 0x000fe200078e0014 */
[C---:B------:R-:W-:Y:S01]  /*10d0*/  IADD3 R139, R7.reuse, 0x600, RZ ;  /* 0x00000600078b7810 */ /* 0x040fe20007ffe0ff */
[----:B------:R-:W3:Y:S02]  /*10e0*/  LDG.E.64 R8, desc[UR4][R8.64] ;  /* 0x0000000408087981 */ /* 0x000ee4000c1e1b00 */
[----:B------:R-:W-:-:S02]  /*10f0*/  VIADD R137, R7, 0x500 ;  /* 0x0000050007897836 */ /* 0x000fc40000000000 */
[--C-:B------:R-:W-:Y:S01]  /*1100*/  IMAD.WIDE.U32 R10, R11, 0x8, R20.reuse ;  /* 0x000000080b0a7825 */ /* 0x100fe200078e0014 */
[----:B------:R-:W4:Y:S03]  /*1110*/  LDG.E.64 R14, desc[UR4][R14.64] ;  /* 0x000000040e0e7981 */ /* 0x000f26000c1e1b00 */
[--C-:B------:R-:W-:Y:S02]  /*1120*/  IMAD.WIDE.U32 R12, R13, 0x8, R20.reuse ;  /* 0x000000080d0c7825 */ /* 0x100fe400078e0014 */
[----:B------:R-:W4:Y:S02]  /*1130*/  LDG.E.64 R10, desc[UR4][R10.64] ;  /* 0x000000040a0a7981 */ /* 0x000f24000c1e1b00 */
[--C-:B------:R-:W-:Y:S02]  /*1140*/  IMAD.WIDE.U32 R16, R17, 0x8, R20.reuse ;  /* 0x0000000811107825 */ /* 0x100fe400078e0014 */
[----:B------:R-:W4:Y:S02]  /*1150*/  LDG.E.64 R12, desc[UR4][R12.64] ;  /* 0x000000040c0c7981 */ /* 0x000f24000c1e1b00 */
[----:B------:R-:W-:-:S02]  /*1160*/  IMAD.WIDE.U32 R18, R19, 0x8, R20 ;  /* 0x0000000813127825 */ /* 0x000fc400078e0014 */
[----:B------:R-:W4:Y:S02]  /*1170*/  LDG.E.64 R16, desc[UR4][R16.64] ;  /* 0x0000000410107981 */ /* 0x000f24000c1e1b00 */
[----:B-1----:R-:W-:Y:S02]  /*1180*/  IMAD.WIDE.U32 R28, R188, 0x8, R36 ;  /* 0x00000008bc1c7825 */ /* 0x002fe400078e0024 */
[----:B------:R-:W4:Y:S02]  /*1190*/  LDG.E.64 R18, desc[UR4][R18.64] ;  /* 0x0000000412127981 */ /* 0x000f24000c1e1b00 */
[----:B------:R-:W-:Y:S02]  /*11a0*/  IMAD.WIDE.U32 R20, R23, 0x8, R20 ;  /* 0x0000000817147825 */ /* 0x000fe400078e0014 */
[----:B------:R-:W4:Y:S02]  /*11b0*/  LDG.E.64 R28, desc[UR4][R28.64] ;  /* 0x000000041c1c7981 */ /* 0x000f24000c1e1b00 */
[----:B------:R-:W-:-:S02]  /*11c0*/  IMAD.WIDE.U32 R24, R206, 0x8, R36 ;  /* 0x00000008ce187825 */ /* 0x000fc400078e0024 */
[----:B------:R-:W4:Y:S02]  /*11d0*/  LDG.E.64 R20, desc[UR4][R20.64] ;  /* 0x0000000414147981 */ /* 0x000f24000c1e1b00 */
[----:B--2---:R-:W-:Y:S02]  /*11e0*/  IMAD.WIDE R34, R2, 0x4, R34 ;  /* 0x0000000402227825 */ /* 0x004fe400078e0222 */
[----:B------:R-:W2:Y:S02]  /*11f0*/  LDG.E.64 R24, desc[UR4][R24.64] ;  /* 0x0000000418187981 */ /* 0x000ea4000c1e1b00 */
[--C-:B------:R-:W-:Y:S02]  /*1200*/  IMAD.WIDE.U32 R22, R7, 0x8, R36.reuse ;  /* 0x0000000807167825 */ /* 0x100fe400078e0024 */
[----:B------:R-:W2:Y:S02]  /*1210*/  LDG.E R0, desc[UR4][R34.64] ;  /* 0x0000000422007981 */ /* 0x000ea4000c1e1900 */
[----:B------:R-:W-:-:S02]  /*1220*/  IMAD.WIDE.U32 R30, R39, 0x8, R36 ;  /* 0x00000008271e7825 */ /* 0x000fc400078e0024 */
[----:B------:R-:W2:Y:S02]  /*1230*/  LDG.E.64 R22, desc[UR4][R22.64] ;  /* 0x0000000416167981 */ /* 0x000ea4000c1e1b00 */
[--C-:B------:R-:W-:Y:S02]  /*1240*/  IMAD.WIDE.U32 R26, R190, 0x8, R36.reuse ;  /* 0x00000008be1a7825 */ /* 0x100fe400078e0024 */
[----:B------:R-:W2:Y:S02]  /*1250*/  LDG.E.64 R30, desc[UR4][R30.64] ;  /* 0x000000041e1e7981 */ /* 0x000ea4000c1e1b00 */
[--C-:B------:R-:W-:Y:S02]  /*1260*/  IMAD.WIDE.U32 R32, R137, 0x8, R36.reuse ;  /* 0x0000000889207825 */ /* 0x100fe400078e0024 */
[----:B------:R-:W2:Y:S02]  /*1270*/  LDG.E.64 R26, desc[UR4][R26.64] ;  /* 0x000000041a1a7981 */ /* 0x000ea4000c1e1b00 */
[----:B------:R-:W-:-:S02]  /*1280*/  IMAD.WIDE.U32 R36, R139, 0x8, R36 ;  /* 0x000000088b247825 */ /* 0x000fc400078e0024 */
[----:B------:R-:W2:Y:S04]  /*1290*/  LDG.E.64 R32, desc[UR4][R32.64] ;  /* 0x0000000420207981 */ /* 0x000ea8000c1e1b00 */
[----:B------:R1:W2:Y:S01]  /*12a0*/  LDG.E.64 R34, desc[UR4][R36.64] ;  /* 0x0000000424227981 */ /* 0x0002a2000c1e1b00 */
[----:B------:R-:W-:Y:S01]  /*12b0*/  MOV R222, UR14 ;  /* 0x0000000e00de7c02 */ /* 0x000fe20008000f00 */
[----:B------:R-:W-:-:S03]  /*12c0*/  IMAD.U32 R221, RZ, RZ, UR15 ;  /* 0x0000000fffdd7e24 */ /* 0x000fc6000f8e00ff */
[----:B------:R-:W-:-:S04]  /*12d0*/  ISETP.NE.U32.AND P0, PT, R222, RZ, PT ;  /* 0x000000ffde00720c */ /* 0x000fc80003f05070 */
[----:B------:R-:W-:-:S13]  /*12e0*/  ISETP.NE.AND.EX P0, PT, R221, RZ, PT, P0 ;  /* 0x000000ffdd00720c */ /* 0x000fda0003f05300 */
[--C-:B-1----:R-:W-:Y:S01]  /*12f0*/  @P0 IMAD.WIDE.U32 R36, R39, 0x8, R134.reuse ;  /* 0x0000000827240825 */ /* 0x102fe200078e0086 */
[----:B------:R-:W5:Y:S03]  /*1300*/  @P0 LDG.E.64 R176, desc[UR4][R130.64] ;  /* 0x0000000482b00981 */ /* 0x000f66000c1e1b00 */
[--C-:B------:R-:W-:Y:S01]  /*1310*/  @P0 IMAD.WIDE.U32 R38, R137, 0x8, R134.reuse ;  /* 0x0000000889260825 */ /* 0x100fe200078e0086 */
[----:B------:R-:W5:Y:S03]  /*1320*/  @P0 LDG.E.64 R174, desc[UR4][R124.64] ;  /* 0x000000047cae0981 */ /* 0x000f66000c1e1b00 */
[----:B------:R-:W-:Y:S01]  /*1330*/  @P0 IMAD.WIDE.U32 R134, R139, 0x8, R134 ;  /* 0x000000088b860825 */ /* 0x000fe200078e0086 */
[----:B------:R-:W5:Y:S04]  /*1340*/  @P0 LDG.E.64 R172, desc[UR4][R126.64] ;  /* 0x000000047eac0981 */ /* 0x000f68000c1e1b00 */
[----:B------:R-:W5:Y:S04]  /*1350*/  @P0 LDG.E.64 R170, desc[UR4][R128.64] ;  /* 0x0000000480aa0981 */ /* 0x000f68000c1e1b00 */
[----:B------:R-:W5:Y:S04]  /*1360*/  @P0 LDG.E.64 R168, desc[UR4][R36.64] ;  /* 0x0000000424a80981 */ /* 0x000f68000c1e1b00 */
[----:B------:R-:W5:Y:S04]  /*1370*/  @P0 LDG.E.64 R166, desc[UR4][R38.64] ;  /* 0x0000000426a60981 */ /* 0x000f68000c1e1b00 */
[----:B------:R4:W5:Y:S01]  /*1380*/  @P0 LDG.E.64 R164, desc[UR4][R134.64] ;  /* 0x0000000486a40981 */ /* 0x000962000c1e1b00 */
[----:B0-----:R-:W-:-:S02]  /*1390*/  ISETP.NE.AND P0, PT, R187, RZ, PT ;  /* 0x000000ffbb00720c */ /* 0x001fc40003f05270 */
[----:B---3--:R-:W-:Y:S02]  /*13a0*/  MOV R138, R8 ;  /* 0x00000008008a7202 */ /* 0x008fe40000000f00 */
[----:B------:R-:W-:Y:S02]  /*13b0*/  SHF.R.U64 R137, R8, 0x10, R9 ;  /* 0x0000001008897819 */ /* 0x000fe40000001209 */
[--C-:B----4-:R-:W-:Y:S02]  /*13c0*/  SHF.R.U64 R135, R14, 0x10, R15.reuse ;  /* 0x000000100e877819 */ /* 0x110fe4000000120f */
[----:B------:R-:W-:Y:S02]  /*13d0*/  MOV R130, R15 ;  /* 0x0000000f00827202 */ /* 0x000fe40000000f00 */
[----:B------:R-:W-:Y:S01]  /*13e0*/  SHF.R.U32.HI R142, RZ, 0x10, R15 ;  /* 0x00000010ff8e7819 */ /* 0x000fe2000001160f */
[----:B------:R-:W-:Y:S01]  /*13f0*/  IMAD.MOV.U32 R125, RZ, RZ, R10 ;  /* 0x000000ffff7d7224 */ /* 0x000fe200078e000a */
[----:B------:R-:W-:-:S02]  /*1400*/  SHF.R.U64 R39, R10, 0x10, R11 ;  /* 0x000000100a277819 */ /* 0x000fc4000000120b */
[----:B------:R-:W-:Y:S02]  /*1410*/  MOV R136, R9 ;  /* 0x0000000900887202 */ /* 0x000fe40000000f00 */
[----:B------:R-:W-:Y:S01]  /*1420*/  SHF.R.U32.HI R139, RZ, 0x10, R9 ;  /* 0x00000010ff8b7819 */ /* 0x000fe20000011609 */
[--C-:B------:R-:W-:Y:S01]  /*1430*/  IMAD.MOV.U32 R127, RZ, RZ, R13.reuse ;  /* 0x000000ffff7f7224 */ /* 0x100fe200078e000d */
[----:B------:R-:W-:Y:S01]  /*1440*/  MOV R129, R12 ;  /* 0x0000000c00817202 */ /* 0x000fe20000000f00 */
[----:B------:R-:W-:Y:S01]  /*1450*/  IMAD.MOV.U32 R140, RZ, RZ, R16 ;  /* 0x000000ffff8c7224 */ /* 0x000fe200078e0010 */
[----:B------:R-:W-:Y:S02]  /*1460*/  SHF.R.U64 R126, R12, 0x10, R13 ;  /* 0x000000100c7e7819 */ /* 0x000fe4000000120d */
[----:B------:R-:W-:Y:S02]  /*1470*/  MOV R144, R18 ;  /* 0x0000001200907202 */ /* 0x000fe40000000f00 */
[----:B------:R-:W-:-:S02]  /*1480*/  SHF.R.U64 R147, R18, 0x10, R19 ;  /* 0x0000001012937819 */ /* 0x000fc40000001213 */
[----:B------:R-:W-:Y:S02]  /*1490*/  SHF.R.U64 R15, R28, 0x10, R29 ;  /* 0x000000101c0f7819 */ /* 0x000fe4000000121d */
[----:B------:R-:W-:Y:S02]  /*14a0*/  SHF.L.U32 R37, R29, 0x10, RZ ;  /* 0x000000101d257819 */ /* 0x000fe400000006ff */
[----:B------:R-:W-:Y:S02]  /*14b0*/  SHF.R.U32.HI R131, RZ, 0x10, R13 ;  /* 0x00000010ff837819 */ /* 0x000fe4000001160d */
[----:B------:R-:W-:Y:S02]  /*14c0*/  SHF.R.U64 R143, R16, 0x10, R17 ;  /* 0x00000010108f7819 */ /* 0x000fe40000001211 */
[C---:B--2---:R-:W-:Y:S01]  /*14d0*/  SHF.R.U64 R10, R24.reuse, 0x10, R25 ;  /* 0x00000010180a7819 */ /* 0x044fe20000001219 */
[----:B------:R-:W-:Y:S01]  /*14e0*/  IMAD.U32 R157, R25, 0x10000, RZ ;  /* 0x00010000199d7824 */ /* 0x000fe200078e00ff */
[----:B------:R-:W-:-:S02]  /*14f0*/  SHF.L.U32 R36, R24, 0x10, RZ ;  /* 0x0000001018247819 */ /* 0x000fc400000006ff */
[----:B------:R-:W-:Y:S02]  /*1500*/  FSEL R0, R0, RZ, !P0 ;  /* 0x000000ff00007208 */ /* 0x000fe40004000000 */
[----:B------:R-:W-:Y:S02]  /*1510*/  SHF.R.U32.HI R179, RZ, 0x10, R25 ;  /* 0x00000010ffb37819 */ /* 0x000fe40000011619 */
[--C-:B------:R-:W-:Y:S02]  /*1520*/  SHF.R.U64 R8, R22, 0x10, R23.reuse ;  /* 0x0000001016087819 */ /* 0x100fe40000001217 */
[----:B------:R-:W-:Y:S02]  /*1530*/  SHF.R.U32.HI R9, RZ, 0x10, R23 ;  /* 0x00000010ff097819 */ /* 0x000fe40000011617 */
[----:B------:R-:W-:Y:S02]  /*1540*/  SHF.L.U32 R38, R23, 0x10, RZ ;  /* 0x0000001017267819 */ /* 0x000fe400000006ff */
[----:B------:R-:W-:Y:S01]  /*1550*/  SHF.R.U64 R18, R30, 0x10, R31 ;  /* 0x000000101e127819 */ /* 0x000fe2000000121f */
[----:B------:R-:W-:Y:S01]  /*1560*/  IMAD.U32 R153, R28, 0x10000, RZ ;  /* 0x000100001c997824 */ /* 0x000fe200078e00ff */
[----:B------:R-:W-:-:S02]  /*1570*/  SHF.R.U64 R12, R26, 0x10, R27 ;  /* 0x000000101a0c7819 */ /* 0x000fc4000000121b */
[----:B------:R-:W-:Y:S02]  /*1580*/  SHF.R.U32.HI R13, RZ, 0x10, R27 ;  /* 0x00000010ff0d7819 */ /* 0x000fe4000001161b */
[----:B------:R-:W-:Y:S02]  /*1590*/  SHF.R.U32.HI R23, RZ, 0x10, R33 ;  /* 0x00000010ff177819 */ /* 0x000fe40000011621 */
[----:B------:R-:W-:Y:S02]  /*15a0*/  SHF.R.U32.HI R16, RZ, 0x10, R29 ;  /* 0x00000010ff107819 */ /* 0x000fe4000001161d */
[--C-:B------:R-:W-:Y:S02]  /*15b0*/  SHF.R.U64 R24, R34, 0x10, R35.reuse ;  /* 0x0000001022187819 */ /* 0x100fe40000001223 */
[----:B------:R-:W-:Y:S02]  /*15c0*/  SHF.R.U32.HI R25, RZ, 0x10, R35 ;  /* 0x00000010ff197819 */ /* 0x000fe40000011623 */
[----:B------:R-:W-:-:S02]  /*15d0*/  SHF.L.U32 R245, R35, 0x10, RZ ;  /* 0x0000001023f57819 */ /* 0x000fc400000006ff */
[----:B------:R-:W-:Y:S01]  /*15e0*/  SHF.L.U32 R35, R15, 0x10, RZ ;  /* 0x000000100f237819 */ /* 0x000fe200000006ff */
[----:B------:R-:W-:Y:S01]  /*15f0*/  FADD.FTZ R15, -R0, R37 ;  /* 0x00000025000f7221 */ /* 0x000fe20000010100 */
[----:B------:R-:W-:Y:S01]  /*1600*/  MOV R134, R14 ;  /* 0x0000000e00867202 */ /* 0x000fe20000000f00 */
[----:B------:R-:W-:Y:S01]  /*1610*/  IMAD.U32 R14, R22, 0x10000, RZ ;  /* 0x00010000160e7824 */ /* 0x000fe200078e00ff */
[----:B------:R-:W-:Y:S02]  /*1620*/  MOV R148, R20 ;  /* 0x0000001400947202 */ /* 0x000fe40000000f00 */
[----:B------:R-:W-:Y:S02]  /*1630*/  SHF.R.U64 R151, R20, 0x10, R21 ;  /* 0x0000001014977819 */ /* 0x000fe40000001215 */
[----:B------:R-:W-:Y:S02]  /*1640*/  SHF.L.U32 R155, R27, 0x10, RZ ;  /* 0x000000101b9b7819 */ /* 0x000fe400000006ff */
[----:B------:R-:W-:Y:S01]  /*1650*/  SHF.L.U32 R29, R10, 0x10, RZ ;  /* 0x000000100a1d7819 */ /* 0x000fe200000006ff */
[----:B------:R-:W-:Y:S01]  /*1660*/  IMAD.MOV.U32 R145, RZ, RZ, R19 ;  /* 0x000000ffff917224 */ /* 0x000fe200078e0013 */
[----:B------:R-:W-:Y:S01]  /*1670*/  SHF.R.U32.HI R20, RZ, 0x10, R31 ;  /* 0x00000010ff147819 */ /* 0x000fe2000001161f */
[----:B------:R-:W-:Y:S01]  /*1680*/  FADD.FTZ R10, -R0, R157 ;  /* 0x0000009d000a7221 */ /* 0x000fe20000010100 */
[----:B------:R-:W-:-:S02]  /*1690*/  SHF.L.U32 R37, R18, 0x10, RZ ;  /* 0x0000001012257819 */ /* 0x000fc400000006ff */
[----:B------:R-:W-:Y:S01]  /*16a0*/  SHF.R.U32.HI R150, RZ, 0x10, R19 ;  /* 0x00000010ff967819 */ /* 0x000fe20000011613 */
[----:B------:R-:W-:Y:S01]  /*16b0*/  IMAD.U32 R19, R31, 0x10000, RZ ;  /* 0x000100001f137824 */ /* 0x000fe200078e00ff */
[----:B------:R-:W-:Y:S02]  /*16c0*/  SHF.R.U64 R22, R32, 0x10, R33 ;  /* 0x0000001020167819 */ /* 0x000fe40000001221 */
[----:B------:R-:W-:Y:S01]  /*16d0*/  SHF.L.U32 R18, R23, 0x10, RZ ;  /* 0x0000001017127819 */ /* 0x000fe200000006ff */
[----:B------:R-:W-:Y:S01]  /*16e0*/  IMAD.U32 R31, R12, 0x10000, RZ ;  /* 0x000100000c1f7824 */ /* 0x000fe200078e00ff */
[----:B------:R-:W-:Y:S01]  /*16f0*/  SHF.L.U32 R157, R13, 0x10, RZ ;  /* 0x000000100d9d7819 */ /* 0x000fe200000006ff */
[C---:B------:R-:W-:Y:S01]  /*1700*/  FADD.FTZ R13, -R0.reuse, R153 ;  /* 0x00000099000d7221 */ /* 0x040fe20000010100 */
[----:B------:R-:W-:Y:S01]  /*1710*/  MOV R141, R17 ;  /* 0x00000011008d7202 */ /* 0x000fe20000000f00 */
[----:B------:R-:W-:Y:S01]  /*1720*/  IMAD.U32 R27, R9, 0x10000, RZ ;  /* 0x00010000091b7824 */ /* 0x000fe200078e00ff */
[----:B------:R-:W-:Y:S01]  /*1730*/  SHF.R.U32.HI R146, RZ, 0x10, R17 ;  /* 0x00000010ff927819 */ /* 0x000fe20000011611 */
[C---:B------:R-:W-:Y:S01]  /*1740*/  FADD.FTZ R12, -R0.reuse, R155 ;  /* 0x0000009b000c7221 */ /* 0x040fe20000010100 */
[----:B------:R-:W-:Y:S01]  /*1750*/  SHF.L.U32 R187, R33, 0x10, RZ ;  /* 0x0000001021bb7819 */ /* 0x000fe200000006ff */
[----:B------:R-:W-:Y:S01]  /*1760*/  FADD.FTZ R23, -R0, R29 ;  /* 0x0000001d00177221 */ /* 0x000fe20000010100 */
[----:B------:R-:W-:Y:S01]  /*1770*/  MOV R124, R11 ;  /* 0x0000000b007c7202 */ /* 0x000fe20000000f00 */
[----:B------:R-:W-:Y:S01]  /*1780*/  IMAD.U32 R155, R16, 0x10000, RZ ;  /* 0x00010000109b7824 */ /* 0x000fe200078e00ff */
[----:B------:R-:W-:Y:S01]  /*1790*/  SHF.R.U32.HI R128, RZ, 0x10, R11 ;  /* 0x00000010ff807819 */ /* 0x000fe2000001160b */
[----:B------:R-:W-:Y:S01]  /*17a0*/  FADD.FTZ R29, -R0, R37 ;  /* 0x00000025001d7221 */ /* 0x000fe20000010100 */
[----:B------:R-:W-:-:S02]  /*17b0*/  MOV R149, R21 ;  /* 0x0000001500957202 */ /* 0x000fc40000000f00 */
[----:B------:R-:W-:Y:S02]  /*17c0*/  SHF.R.U32.HI R152, RZ, 0x10, R21 ;  /* 0x00000010ff987819 */ /* 0x000fe40000011615 */
[----:B------:R-:W-:Y:S02]  /*17d0*/  SHF.L.U32 R17, R30, 0x10, RZ ;  /* 0x000000101e117819 */ /* 0x000fe400000006ff */
[----:B------:R-:W-:Y:S02]  /*17e0*/  SHF.L.U32 R33, R8, 0x10, RZ ;  /* 0x0000001008217819 */ /* 0x000fe400000006ff */
[----:B------:R-:W-:Y:S01]  /*17f0*/  SHF.L.U32 R153, R20, 0x10, RZ ;  /* 0x0000001014997819 */ /* 0x000fe200000006ff */
[----:B------:R-:W-:Y:S01]  /*1800*/  IMAD.U32 R243, R34, 0x10000, RZ ;  /* 0x0001000022f37824 */ /* 0x000fe200078e00ff */
[----:B------:R-:W-:Y:S01]  /*1810*/  SHF.L.U32 R11, R26, 0x10, RZ ;  /* 0x000000101a0b7819 */ /* 0x000fe200000006ff */
[----:B------:R-:W-:Y:S01]  /*1820*/  IMAD.U32 R16, R22, 0x10000, RZ ;  /* 0x0001000016107824 */ /* 0x000fe200078e00ff */
[----:B------:R-:W-:Y:S01]  /*1830*/  SHF.L.U32 R21, R32, 0x10, RZ ;  /* 0x0000001020157819 */ /* 0x000fe200000006ff */
[----:B------:R-:W-:Y:S01]  /*1840*/  IMAD.U32 R26, R25, 0x10000, RZ ;  /* 0x00010000191a7824 */ /* 0x000fe200078e00ff */
[----:B------:R-:W-:Y:S01]  /*1850*/  SHF.L.U32 R179, R179, 0x10, RZ ;  /* 0x00000010b3b37819 */ /* 0x000fe200000006ff */
[----:B------:R-:W-:Y:S01]  /*1860*/  FADD.FTZ R37, -R0, R18 ;  /* 0x0000001200257221 */ /* 0x000fe20000010100 */
[----:B------:R-:W-:Y:S01]  /*1870*/  SHF.L.U32 R20, R24, 0x10, RZ ;  /* 0x0000001018147819 */ /* 0x000fe200000006ff */
[C---:B------:R-:W-:Y:S01]  /*1880*/  FADD.FTZ R14, -R0.reuse, R14 ;  /* 0x0000000e000e7221 */ /* 0x040fe20000010100 */
        /* <DEDUP_REMOVED lines=20> */
[C---:B-----5:R-:W-:Y:S01]  /*19d0*/  FMUL.FTZ R32, R6.reuse, R37 ;  /* 0x0000002506207220 */ /* 0x060fe20000410000 */
[----:B------:R-:W-:Y:S01]  /*19e0*/  FMUL.FTZ R0, R6, R14 ;  /* 0x0000000e06007220 */ /* 0x000fe20000410000 */
[----:B------:R-:W-:Y:S01]  /*19f0*/  SHF.L.U32 R37, R138, 0x10, RZ ;  /* 0x000000108a257819 */ /* 0x000fe200000006ff */
[C---:B------:R-:W-:Y:S01]  /*1a00*/  FMUL.FTZ R14, R6.reuse, R15 ;  /* 0x0000000f060e7220 */ /* 0x040fe20000410000 */
[C---:B------:R-:W-:Y:S01]  /*1a10*/  FMUL.FTZ R15, R6.reuse, R17 ;  /* 0x00000011060f7220 */ /* 0x040fe20000410000 */
[C---:B------:R-:W-:Y:S01]  /*1a20*/  FMUL.FTZ R17, R6.reuse, R21 ;  /* 0x0000001506117220 */ /* 0x040fe20000410000 */
[----:B------:R-:W-:Y:S01]  /*1a30*/  SHF.L.U32 R36, R137, 0x10, RZ ;  /* 0x0000001089247819 */ /* 0x000fe200000006ff */
[C---:B------:R-:W-:Y:S01]  /*1a40*/  FMUL.FTZ R8, R6.reuse, R8 ;  /* 0x0000000806087220 */ /* 0x040fe20000410000 */
[----:B------:R-:W-:Y:S01]  /*1a50*/  SHF.L.U32 R125, R125, 0x10, RZ ;  /* 0x000000107d7d7819 */ /* 0x000fe200000006ff */
[C---:B------:R-:W-:Y:S01]  /*1a60*/  FMUL.FTZ R9, R6.reuse, R9 ;  /* 0x0000000906097220 */ /* 0x040fe20000410000 */
[C---:B------:R-:W-:Y:S01]  /*1a70*/  FMUL.FTZ R21, R6.reuse, R22 ;  /* 0x0000001606157220 */ /* 0x040fe20000410000 */
[----:B------:R-:W-:Y:S01]  /*1a80*/  FMUL.FTZ R34, R6, R35 ;  /* 0x0000002306227220 */ /* 0x000fe20000410000 */
[----:B------:R-:W-:Y:S01]  /*1a90*/  IMAD.U32 R137, R136, 0x10000, RZ ;  /* 0x0001000088897824 */ /* 0x000fe200078e00ff */
[----:B------:R-:W-:Y:S01]  /*1aa0*/  SHF.L.U32 R124, R124, 0x10, RZ ;  /* 0x000000107c7c7819 */ /* 0x000fe200000006ff */
[----:B------:R-:W-:Y:S01]  /*1ab0*/  FMUL.FTZ R10, R6, R10 ;  /* 0x0000000a060a7220 */ /* 0x000fe20000410000 */
[-C--:B------:R-:W-:Y:S01]  /*1ac0*/  FMUL.FTZ R35, R249, R37.reuse ;  /* 0x00000025f9237220 */ /* 0x080fe20000410000 */
[----:B------:R-:W-:Y:S01]  /*1ad0*/  FADD.FTZ R104, R104, R37 ;  /* 0x0000002568687221 */ /* 0x000fe20000010000 */
[----:B------:R-:W-:Y:S01]  /*1ae0*/  FFMA.FTZ R40, R0, R37, R40 ;  /* 0x0000002500287223 */ /* 0x000fe20000010028 */
[----:B------:R-:W-:Y:S01]  /*1af0*/  IMAD.U32 R136, R39, 0x10000, RZ ;  /* 0x0001000027887824 */ /* 0x000fe200078e00ff */
[----:B------:R-:W-:Y:S01]  /*1b00*/  SHF.L.U32 R126, R126, 0x10, RZ ;  /* 0x000000107e7e7819 */ /* 0x000fe200000006ff */
[----:B------:R-:W-:Y:S01]  /*1b10*/  FMUL.FTZ R25, R6, R25 ;  /* 0x0000001906197220 */ /* 0x000fe20000410000 */
[----:B------:R-:W-:Y:S01]  /*1b20*/  FADD.FTZ R105, R105, R36 ;  /* 0x0000002469697221 */ /* 0x000fe20000010000 */
[-C--:B------:R-:W-:Y:S01]  /*1b30*/  FFMA.FTZ R41, R21, R36.reuse, R41 ;  /* 0x0000002415297223 */ /* 0x080fe20000010029 */
[----:B------:R-:W-:Y:S01]  /*1b40*/  FADD.FTZ R106, R106, R137 ;  /* 0x000000896a6a7221 */ /* 0x000fe20000010000 */
[-C--:B------:R-:W-:Y:S01]  /*1b50*/  FFMA.FTZ R42, R8, R137.reuse, R42 ;  /* 0x00000089082a7223 */ /* 0x080fe2000001002a */
[----:B------:R-:W-:Y:S01]  /*1b60*/  FMUL.FTZ R37, R247, R137 ;  /* 0x00000089f7257220 */ /* 0x000fe20000410000 */
[----:B------:R-:W-:Y:S01]  /*1b70*/  FADD.FTZ R100, R100, R125 ;  /* 0x0000007d64647221 */ /* 0x000fe20000010000 */
[-C--:B------:R-:W-:Y:S01]  /*1b80*/  FFMA.FTZ R44, R9, R125.reuse, R44 ;  /* 0x0000007d092c7223 */ /* 0x080fe2000001002c */
[----:B------:R-:W-:Y:S01]  /*1b90*/  FMUL.FTZ R39, R241, R125 ;  /* 0x0000007df1277220 */ /* 0x000fe20000410000 */
[----:B------:R-:W-:Y:S01]  /*1ba0*/  FMUL.FTZ R36, R248, R36 ;  /* 0x00000024f8247220 */ /* 0x000fe20000410000 */
[----:B------:R-:W-:Y:S01]  /*1bb0*/  FADD.FTZ R102, R102, R124 ;  /* 0x0000007c66667221 */ /* 0x000fe20000010000 */
[-C--:B------:R-:W-:Y:S01]  /*1bc0*/  FFMA.FTZ R46, R10, R124.reuse, R46 ;  /* 0x0000007c0a2e7223 */ /* 0x080fe2000001002e */
[----:B------:R-:W-:Y:S01]  /*1bd0*/  FMUL.FTZ R137, R239, R124 ;  /* 0x0000007cef897220 */ /* 0x000fe20000410000 */
[----:B------:R-:W-:Y:S01]  /*1be0*/  FADD.FTZ R125, RZ, R35 ;  /* 0x00000023ff7d7221 */ /* 0x000fe20000010000 */
[----:B------:R-:W-:Y:S01]  /*1bf0*/  FFMA.FTZ R124, R0, R35, RZ ;  /* 0x00000023007c7223 */ /* 0x000fe200000100ff */
[----:B------:R-:W-:Y:S01]  /*1c00*/  SHF.L.U32 R127, R127, 0x10, RZ ;  /* 0x000000107f7f7819 */ /* 0x000fe200000006ff */
[----:B------:R-:W-:Y:S01]  /*1c10*/  FMUL.FTZ R12, R6, R12 ;  /* 0x0000000c060c7220 */ /* 0x000fe20000410000 */
[----:B------:R-:W-:Y:S01]  /*1c20*/  SHF.L.U32 R154, R140, 0x10, RZ ;  /* 0x000000108c9a7819 */ /* 0x000fe200000006ff */
[----:B------:R-:W-:Y:S01]  /*1c30*/  FADD.FTZ R97, R97, R126 ;  /* 0x0000007e61617221 */ /* 0x000fe20000010000 */
[----:B------:R-:W-:Y:S01]  /*1c40*/  SHF.L.U32 R139, R139, 0x10, RZ ;  /* 0x000000108b8b7819 */ /* 0x000fe200000006ff */
        /* <DEDUP_REMOVED lines=10> */
[----:B------:R-:W-:Y:S01]  /*1cf0*/  FMUL.FTZ R22, R6, R24 ;  /* 0x0000001806167220 */ /* 0x000fe20000410000 */
[----:B------:R-:W-:Y:S01]  /*1d00*/  FFMA.FTZ R125, R8, R37, R125 ;  /* 0x00000025087d7223 */ /* 0x000fe2000001007d */
[----:B------:R-:W-:Y:S01]  /*1d10*/  FMUL.FTZ R23, R6, R23 ;  /* 0x0000001706177220 */ /* 0x000fe20000410000 */
[----:B------:R-:W-:-:S02]  /*1d20*/  FADD.FTZ R124, R127, R38 ;  /* 0x000000267f7c7221 */ /* 0x000fc40000010000 */
[----:B------:R-:W-:Y:S01]  /*1d30*/  FFMA.FTZ R126, R22, R38, R125 ;  /* 0x00000026167e7223 */ /* 0x000fe2000001007d */
[----:B------:R-:W-:Y:S01]  /*1d40*/  FADD.FTZ R101, R101, R136 ;  /* 0x0000008865657221 */ /* 0x000fe20000010000 */
[-C--:B------:R-:W-:Y:S01]  /*1d50*/  FFMA.FTZ R45, R23, R136.reuse, R45 ;  /* 0x00000088172d7223 */ /* 0x080fe2000001002d */
[----:B------:R-:W-:Y:S01]  /*1d60*/  FMUL.FTZ R136, R240, R136 ;  /* 0x00000088f0887220 */ /* 0x000fe20000410000 */
[----:B------:R-:W-:Y:S01]  /*1d70*/  FADD.FTZ R125, R124, R39 ;  /* 0x000000277c7d7221 */ /* 0x000fe20000010000 */
[----:B------:R-:W-:Y:S01]  /*1d80*/  FFMA.FTZ R124, R9, R39, R126 ;  /* 0x00000027097c7223 */ /* 0x000fe2000001007e */
[----:B------:R-:W-:Y:S02]  /*1d90*/  SHF.L.U32 R128, R128, 0x10, RZ ;  /* 0x0000001080807819 */ /* 0x000fe400000006ff */
[----:B------:R-:W-:Y:S01]  /*1da0*/  FADD.FTZ R126, R125, R136 ;  /* 0x000000887d7e7221 */ /* 0x000fe20000010000 */
[----:B------:R-:W-:Y:S01]  /*1db0*/  FFMA.FTZ R125, R23, R136, R124 ;  /* 0x00000088177d7223 */ /* 0x000fe2000001007c */
[----:B------:R-:W-:-:S02]  /*1dc0*/  IMAD.U32 R129, R129, 0x10000, RZ ;  /* 0x0001000081817824 */ /* 0x000fc400078e00ff */
        /* <DEDUP_REMOVED lines=9> */
[----:B------:R-:W-:Y:S02]  /*1e60*/  FFMA.FTZ R126, R24, R138, R125 ;  /* 0x0000008a187e7223 */ /* 0x000fe4000001007d */
[----:B------:R-:W-:-:S02]  /*1e70*/  FADD.FTZ R125, R124, R139 ;  /* 0x0000008b7c7d7221 */ /* 0x000fc40000010000 */
[----:B------:R-:W-:Y:S01]  /*1e80*/  FFMA.FTZ R124, R11, R139, R126 ;  /* 0x0000008b0b7c7223 */ /* 0x000fe2000001007e */
[----:B------:R-:W-:Y:S02]  /*1e90*/  IMAD.U32 R131, R131, 0x10000, RZ ;  /* 0x0001000083837824 */ /* 0x000fe400078e00ff */
[----:B------:R-:W-:Y:S01]  /*1ea0*/  FADD.FTZ R126, R125, R140 ;  /* 0x0000008c7d7e7221 */ /* 0x000fe20000010000 */
[----:B------:R-:W-:Y:S01]  /*1eb0*/  FMUL.FTZ R30, R6, R153 ;  /* 0x00000099061e7220 */ /* 0x000fe20000410000 */
[----:B------:R-:W-:Y:S01]  /*1ec0*/  FFMA.FTZ R125, R25, R140, R124 ;  /* 0x0000008c197d7223 */ /* 0x000fe2000001007c */
[----:B------:R-:W-:Y:S01]  /*1ed0*/  SHF.L.U32 R134, R134, 0x10, RZ ;  /* 0x0000001086867819 */ /* 0x000fe200000006ff */
[----:B------:R-:W-:Y:S01]  /*1ee0*/  FADD.FTZ R127, R126, R141 ;  /* 0x0000008d7e7f7221 */ /* 0x000fe20000010000 */
[----:B------:R-:W-:Y:S01]  /*1ef0*/  SHF.L.U32 R153, R142, 0x10, RZ ;  /* 0x000000108e997819 */ /* 0x000fe200000006ff */
[----:B------:R-:W-:Y:S01]  /*1f00*/  FMUL.FTZ R142, R234, R131 ;  /* 0x00000083ea8e7220 */ /* 0x000fe20000410000 */
        /* <DEDUP_REMOVED lines=9> */
[----:B------:R-:W-:Y:S02]  /*1fa0*/  IMAD.U32 R158, R144, 0x10000, RZ ;  /* 0x00010000909e7824 */ /* 0x000fe400078e00ff */
[----:B------:R-:W-:Y:S01]  /*1fb0*/  FMUL.FTZ R144, R232, R135 ;  /* 0x00000087e8907220 */ /* 0x000fe20000410000 */
[----:B------:R-:W-:Y:S02]  /*1fc0*/  IMAD.U32 R130, R130, 0x10000, RZ ;  /* 0x0001000082827824 */ /* 0x000fe400078e00ff */
[----:B------:R-:W-:Y:S01]  /*1fd0*/  FADD.FTZ R125, R124, R143 ;  /* 0x0000008f7c7d7221 */ /* 0x000fe20000010000 */
[----:B------:R-:W-:Y:S01]  /*1fe0*/  FMUL.FTZ R27, R6, R27 ;  /* 0x0000001b061b7220 */ /* 0x000fe20000410000 */
[----:B------:R-:W-:Y:S01]  /*1ff0*/  FFMA.FTZ R124, R13, R143, R126 ;  /* 0x0000008f0d7c7223 */ /* 0x000fe2000001007e */
        /* <DEDUP_REMOVED lines=14> */
[----:B------:R-:W-:Y:S01]  /*20e0*/  SHF.L.U32 R243, R148, 0x10, RZ ;  /* 0x0000001094f37819 */ /* 0x000fe200000006ff */
[----:B------:R-:W-:Y:S01]  /*20f0*/  FMUL.FTZ R148, R228, R155 ;  /* 0x0000009be4947220 */ /* 0x000fe20000410000 */
[----:B------:R-:W-:Y:S01]  /*2100*/  FADD.FTZ R125, R124, R147 ;  /* 0x000000937c7d7221 */ /* 0x000fe20000010000 */
[C---:B------:R-:W-:Y:S01]  /*2110*/  FMUL.FTZ R29, R6.reuse, R29 ;  /* 0x0000001d061d7220 */ /* 0x040fe20000410000 */
[----:B------:R-:W-:Y:S01]  /*2120*/  FFMA.FTZ R124, R15, R147, R126 ;  /* 0x000000930f7c7223 */ /* 0x000fe2000001007e */
[----:B------:R-:W-:Y:S01]  /*2130*/  FMUL.FTZ R20, R6, R245 ;  /* 0x000000f506147220 */ /* 0x000fe20000410000 */
[----:B------:R-:W-:-:S02]  /*2140*/  IMAD.U32 R245, R149, 0x10000, RZ ;  /* 0x0001000095f57824 */ /* 0x000fc400078e00ff */
[----:B------:R-:W-:Y:S01]  /*2150*/  FMUL.FTZ R149, R227, R156 ;  /* 0x0000009ce3957220 */ /* 0x000fe20000410000 */
[----:B------:R-:W-:Y:S01]  /*2160*/  FADD.FTZ R126, R125, R148 ;  /* 0x000000947d7e7221 */ /* 0x000fe20000010000 */
[----:B------:R-:W-:Y:S01]  /*2170*/  FFMA.FTZ R125, R29, R148, R124 ;  /* 0x000000941d7d7223 */ /* 0x000fe2000001007c */
[----:B------:R-:W-:Y:S01]  /*2180*/  FMUL.FTZ R18, R6, R187 ;  /* 0x000000bb06127220 */ /* 0x000fe20000410000 */
[----:B------:R-:W-:Y:S02]  /*2190*/  IMAD.U32 R187, R150, 0x10000, RZ ;  /* 0x0001000096bb7824 */ /* 0x000fe400078e00ff */
        /* <DEDUP_REMOVED lines=68> */
[C---:B------:R-:W-:Y:S01]  /*25e0*/  FFMA.FTZ R111, R34.reuse, R246, R111 ;  /* 0x000000f6226f7223 */ /* 0x040fe2000001006f */
[----:B------:R-:W-:Y:S01]  /*25f0*/  FADD.FTZ R178, R127, R158 ;  /* 0x0000009e7fb27221 */ /* 0x000fe20000010000 */
[----:B------:R-:W-:-:S07]  /*2600*/  FFMA.FTZ R179, R34, R158, R125 ;  /* 0x0000009e22b37223 */ /* 0x000fce000001007d */
.L_x_638:
[----:B------:R-:W-:Y:S05]  /*2610*/  BSYNC B0 ;  /* 0x0000000000007941 */ /* 0x000fea0003800000 */
.L_x_636:
[----:B------:R-:W-:Y:S01]  /*2620*/  LOP3.LUT P3, RZ, R132, 0xff, RZ, 0xc0, !PT ;  /* 0x000000ff84ff7812 */ /* 0x000fe2000786c0ff */
[----:B------:R-:W-:Y:S01]  /*2630*/  UMOV UR6, 0xffffffff ;  /* 0xffffffff00067882 */ /* 0x000fe20000000000 */
[----:B------:R-:W-:Y:S02]  /*2640*/  SHF.R.U32.HI R127, RZ, 0x5, R252 ;  /* 0x00000005ff7f7819 */ /* 0x000fe400000116fc */
[----:B------:R-:W-:Y:S02]  /*2650*/  LOP3.LUT P0, RZ, R252, 0x1f, RZ, 0xc0, !PT ;  /* 0x0000001ffcff7812 */ /* 0x000fe4000780c0ff */
[----:B------:R-:W-:-:S07]  /*2660*/  LOP3.LUT R128, R127, 0x7fffff8, RZ, 0xc0, !PT ;  /* 0x07fffff87f807812 */ /* 0x000fce00078ec0ff */
[----:B------:R-:W-:Y:S01]  /*2670*/  @!P3 IADD3 R128, R128, 0x8, RZ ;  /* 0x000000088080b810 */ /* 0x000fe20007ffe0ff */
        /* <DEDUP_REMOVED lines=19> */
.L_x_768:
[----:B------:R-:W3:Y:S01]  /*27b0*/  S2R R132, SR_CgaCtaId ;  /* 0x0000000000847919 */ /* 0x000ee20000008800 */
[----:B-----5:R-:W-:Y:S01]  /*27c0*/  ISETP.GE.AND P4, PT, R133, 0x1, PT ;  /* 0x000000018500780c */ /* 0x020fe20003f86270 */
[----:B01----:R-:W-:Y:S01]  /*27d0*/  FADD.FTZ R126, R126, R131 ;  /* 0x000000837e7e7221 */ /* 0x003fe20000010000 */
[----:B------:R-:W-:Y:S01]  /*27e0*/  MOV R131, 0x400 ;  /* 0x0000040000837802 */ /* 0x000fe20000000f00 */
[----:B------:R-:W-:Y:S01]  /*27f0*/  HFMA2.MMA R187, -RZ, RZ, 0, 0 ;  /* 0x00000000ffbb7435 */ /* 0x000fe200000001ff */
[----:B------:R-:W-:Y:S01]  /*2800*/  @!P0 LOP3.LUT R127, R127, 0x7, RZ, 0xc0, !PT ;  /* 0x000000077f7f8812 */ /* 0x000fe200078ec0ff */
[----:B------:R-:W-:Y:S05]  /*2810*/  WARPSYNC.ALL ;  /* 0x0000000000007948 */ /* 0x000fea0003800000 */
[----:B------:R-:W0:Y:S03]  /*2820*/  LDC.U8 R246, c[0x0][0x2a0] ;  /* 0x0000a800fff67b82 */ /* 0x000e260000000000 */
[----:B------:R-:W-:-:S04]  /*2830*/  @P4 VIADD R124, R133, 0xffffffff ;  /* 0xffffffff857c4836 */ /* 0x000fc80000000000 */
[----:B------:R-:W-:-:S05]  /*2840*/  @P4 IMAD R124, R124, R251, RZ ;  /* 0x000000fb7c7c4224 */ /* 0x000fca00078e02ff */
[----:B------:R-:W-:-:S04]  /*2850*/  @P4 SHF.R.S32.HI R125, RZ, 0x1f, R124 ;  /* 0x0000001fff7d4819 */ /* 0x000fc8000001147c */
[----:B------:R-:W-:-:S04]  /*2860*/  @P4 LEA.HI R125, R125, R124, RZ, 0x2 ;  /* 0x0000007c7d7d4211 */ /* 0x000fc800078f10ff */
[----:B------:R-:W-:Y:S02]  /*2870*/  @P4 LEA.HI.SX32 R187, R125, R250, 0x1e ;  /* 0x000000fa7dbb4211 */ /* 0x000fe400078ff2ff */
[----:B---3--:R-:W-:Y:S01]  /*2880*/  LEA R132, R132, R131, 0x18 ;  /* 0x0000008384847211 */ /* 0x008fe200078ec0ff */
[----:B------:R-:W1:Y:S01]  /*2890*/  @P4 LDC.64 R124, c[0x0][0x220] ;  /* 0x00008800ff7c4b82 */ /* 0x000e620000000a00 */
[----:B------:R-:W-:Y:S01]  /*28a0*/  @!P0 IADD3 R131, R128, R127, RZ ;  /* 0x0000007f80838210 */ /* 0x000fe20007ffe0ff */
[----:B--2---:R-:W-:-:S04]  /*28b0*/  FADD.FTZ R127, R130, R129 ;  /* 0x00000081827f7221 */ /* 0x004fc80000010000 */
[----:B------:R-:W-:-:S05]  /*28c0*/  @!P0 IMAD R131, R131, 0x8, R132 ;  /* 0x0000000883838824 */ /* 0x000fca00078e0284 */
[----:B------:R-:W-:Y:S01]  /*28d0*/  @!P0 STS.64 [R131+0x7000], R126 ;  /* 0x0070007e83008388 */ /* 0x000fe20000000a00 */
[----:B-1----:R-:W-:Y:S01]  /*28e0*/  @P4 IMAD.WIDE.U32 R124, R187, 0x8, R124 ;  /* 0x00000008bb7c4825 */ /* 0x002fe200078e007c */
[----:B------:R-:W-:Y:S06]  /*28f0*/  BAR.SYNC.DEFER_BLOCKING 0x0 ;  /* 0x0000000000007b1d */ /* 0x000fec0000010000 */
[----:B------:R1:W2:Y:S01]  /*2900*/  @P4 LDG.E.64 R178, desc[UR4][R124.64] ;  /* 0x000000047cb24981 */ /* 0x0002a2000c1e1b00 */
[----:B------:R-:W-:Y:S01]  /*2910*/  LEA R243, R128, R132, 0x3 ;  /* 0x0000008480f37211 */ /* 0x000fe200078e18ff */
[----:B------:R-:W-:Y:S01]  /*2920*/  BSSY B0, `(.L_x_640) ;  /* 0x000002d000007945 */ /* 0x000fe20003800000 */
[----:B0-----:R-:W-:-:S03]  /*2930*/  ISETP.NE.AND P0, PT, R246, RZ, PT ;  /* 0x000000fff600720c */ /* 0x001fc60003f05270 */
[----:B------:R-:W-:Y:S04]  /*2940*/  LDS.128 R132, [R243+0x7030] ;  /* 0x00703000f3847984 */ /* 0x000fe80000000c00 */
[----:B-1----:R-:W0:Y:S02]  /*2950*/  LDS.128 R124, [R243+0x7000] ;  /* 0x00700000f37c7984 */ /* 0x002e240000000c00 */
[----:B0-----:R-:W-:Y:S01]  /*2960*/  FADD.FTZ R129, RZ, R124 ;  /* 0x0000007cff817221 */ /* 0x001fe20000010000 */
[----:B------:R-:W-:-:S03]  /*2970*/  FADD.FTZ R128, RZ, R125 ;  /* 0x0000007dff807221 */ /* 0x000fc60000010000 */
[----:B------:R-:W-:Y:S01]  /*2980*/  FADD.FTZ R245, R126, R129 ;  /* 0x000000817ef57221 */ /* 0x000fe20000010000 */
[----:B------:R-:W-:Y:S02]  /*2990*/  FADD.FTZ R244, R127, R128 ;  /* 0x000000807ff47221 */ /* 0x000fe40000010000 */
[----:B------:R-:W0:Y:S04]  /*29a0*/  LDS.128 R124, [R243+0x7010] ;  /* 0x00701000f37c7984 */ /* 0x000e280000000c00 */
[----:B------:R-:W1:Y:S01]  /*29b0*/  LDS.128 R128, [R243+0x7020] ;  /* 0x00702000f3807984 */ /* 0x000e620000000c00 */
[----:B0-----:R-:W-:Y:S01]  /*29c0*/  FADD.FTZ R245, R245, R124 ;  /* 0x0000007cf5f57221 */ /* 0x001fe20000010000 */
[----:B------:R-:W-:-:S03]  /*29d0*/  FADD.FTZ R244, R244, R125 ;  /* 0x0000007df4f47221 */ /* 0x000fc60000010000 */
[----:B------:R-:W-:Y:S01]  /*29e0*/  FADD.FTZ R245, R126, R245 ;  /* 0x000000f57ef57221 */ /* 0x000fe20000010000 */
[----:B------:R-:W-:-:S03]  /*29f0*/  FADD.FTZ R244, R127, R244 ;  /* 0x000000f47ff47221 */ /* 0x000fc60000010000 */
[----:B-1----:R-:W-:Y:S01]  /*2a00*/  FADD.FTZ R245, R245, R128 ;  /* 0x00000080f5f57221 */ /* 0x002fe20000010000 */
[----:B------:R-:W-:-:S03]  /*2a10*/  FADD.FTZ R244, R244, R129 ;  /* 0x00000081f4f47221 */ /* 0x000fc60000010000 */
[----:B------:R-:W-:Y:S01]  /*2a20*/  FADD.FTZ R245, R130, R245 ;  /* 0x000000f582f57221 */ /* 0x000fe20000010000 */
[----:B------:R-:W-:-:S03]  /*2a30*/  FADD.FTZ R244, R131, R244 ;  /* 0x000000f483f47221 */ /* 0x000fc60000010000 */
[----:B------:R-:W-:Y:S01]  /*2a40*/  FADD.FTZ R245, R245, R132 ;  /* 0x00000084f5f57221 */ /* 0x000fe20000010000 */
[----:B------:R-:W-:-:S03]  /*2a50*/  FADD.FTZ R244, R244, R133 ;  /* 0x00000085f4f47221 */ /* 0x000fc60000010000 */
[----:B------:R-:W-:Y:S01]  /*2a60*/  FADD.FTZ R134, R134, R245 ;  /* 0x000000f586867221 */ /* 0x000fe20000010000 */
[----:B------:R-:W-:-:S03]  /*2a70*/  FADD.FTZ R128, R135, R244 ;  /* 0x000000f487807221 */ /* 0x000fc60000010000 */
[----:B------:R-:W-:Y:S01]  /*2a80*/  FMUL.FTZ R129, R134, UR8 ;  /* 0x0000000886817c20 */ /* 0x000fe20008410000 */
[----:B------:R-:W-:-:S04]  /*2a90*/  FMUL.FTZ R128, R128, UR8 ;  /* 0x0000000880807c20 */ /* 0x000fc80008410000 */
[----:B------:R-:W-:Y:S02]  /*2aa0*/  FSEL R129, R129, RZ, !P0 ;  /* 0x000000ff81817208 */ /* 0x000fe40004000000 */
[C---:B--2---:R-:W-:Y:S02]  /*2ab0*/  @P4 SHF.R.U64 R124, R178.reuse, 0x10, R179 ;  /* 0x00000010b27c4819 */ /* 0x044fe400000012b3 */
[----:B------:R-:W-:Y:S02]  /*2ac0*/  @P4 PRMT R161, R179, 0x7610, R161 ;  /* 0x00007610b3a14816 */ /* 0x000fe400000000a1 */
[----:B------:R-:W-:Y:S02]  /*2ad0*/  @P4 SHF.R.U32.HI R179, RZ, 0x10, R179 ;  /* 0x00000010ffb34819 */ /* 0x000fe400000116b3 */
[----:B------:R-:W-:Y:S02]  /*2ae0*/  @P4 PRMT R159, R178, 0x7610, R159 ;  /* 0x00007610b29f4816 */ /* 0x000fe4000000009f */
[----:B------:R-:W-:-:S02]  /*2af0*/  @P4 PRMT R160, R124, 0x7610, R160 ;  /* 0x000076107ca04816 */ /* 0x000fc400000000a0 */
[----:B------:R-:W-:Y:S01]  /*2b00*/  @P4 PRMT R162, R179, 0x7610, R162 ;  /* 0x00007610b3a24816 */ /* 0x000fe200000000a2 */
[----:B------:R-:W-:Y:S06]  /*2b10*/  @P2 BRA `(.L_x_641) ;  /* 0x0000000000182947 */ /* 0x000fec0003800000 */
[----:B------:R-:W-:Y:S02]  /*2b20*/  ISETP.NE.U32.AND P0, PT, R222, RZ, PT ;  /* 0x000000ffde00720c */ /* 0x000fe40003f05070 */
[----:B------:R-:W-:Y:S02]  /*2b30*/  MOV R125, RZ ;  /* 0x000000ff007d7202 */ /* 0x000fe40000000f00 */
[----:B------:R-:W-:-:S13]  /*2b40*/  ISETP.NE.AND.EX P0, PT, R221, RZ, PT, P0 ;  /* 0x000000ffdd00720c */ /* 0x000fda0003f05300 */
[----:B------:R-:W-:Y:S05]  /*2b50*/  @!P0 BRA `(.L_x_642) ;  /* 0x0000000000248947 */ /* 0x000fea0003800000 */
[----:B------:R-:W-:Y:S01]  /*2b60*/  IMAD.U32 R125, R176, 0x10000, RZ ;  /* 0x00010000b07d7824 */ /* 0x000fe200078e00ff */
[----:B------:R-:W-:Y:S06]  /*2b70*/  BRA `(.L_x_642) ;  /* 0x00000000001c7947 */ /* 0x000fec0003800000 */
.L_x_641:
[----:B------:R-:W-:Y:S01]  /*2b80*/  ISETP.NE.U32.AND P0, PT, R222, RZ, PT ;  /* 0x000000ffde00720c */ /* 0x000fe20003f05070 */
[----:B------:R-:W-:-:S03]  /*2b90*/  FFMA.FTZ R124, R0, R128, R129 ;  /* 0x00000080007c7223 */ /* 0x000fc60000010081 */
[----:B------:R-:W-:Y:S01]  /*2ba0*/  ISETP.NE.AND.EX P0, PT, R221, RZ, PT, P0 ;  /* 0x000000ffdd00720c */ /* 0x000fe20003f05300 */
[----:B------:R-:W-:-:S04]  /*2bb0*/  FADD.FTZ R125, R35, -R124 ;  /* 0x8000007c237d7221 */ /* 0x000fc80000010000 */
[----:B------:R-:W-:-:S08]  /*2bc0*/  FMUL.FTZ R125, R6, R125 ;  /* 0x0000007d067d7220 */ /* 0x000fd00000410000 */
[----:B------:R-:W-:-:S05]  /*2bd0*/  @P0 SHF.L.U32 R124, R176, 0x10, RZ ;  /* 0x00000010b07c0819 */ /* 0x000fca00000006ff */
[----:B------:R-:W-:-:S07]  /*2be0*/  @P0 FADD.FTZ R125, R125, R124 ;  /* 0x0000007c7d7d0221 */ /* 0x000fce0000010000 */
.L_x_642:
[----:B------:R-:W-:Y:S05]  /*2bf0*/  BSYNC B0 ;  /* 0x0000000000007941 */ /* 0x000fea0003800000 */
.L_x_640:
        /* <DEDUP_REMOVED lines=18> */
.L_x_644:
[----:B------:R-:W-:Y:S01]  /*2d20*/  FFMA.FTZ R125, R21, R128, R129 ;  /* 0x00000080157d7223 */ /* 0x000fe20000010081 */
[----:B------:R-:W-:-:S03]  /*2d30*/  @P0 SHF.R.U64 R124, R176, 0x10, R177 ;  /* 0x00000010b07c0819 */ /* 0x000fc600000012b1 */
[----:B------:R-:W-:Y:S01]  /*2d40*/  FADD.FTZ R125, R36, -R125 ;  /* 0x8000007d247d7221 */ /* 0x000fe20000010000 */
[----:B------:R-:W-:-:S03]  /*2d50*/  @P0 SHF.L.U32 R124, R124, 0x10, RZ ;  /* 0x000000107c7c0819 */ /* 0x000fc600000006ff */
[----:B------:R-:W-:-:S04]  /*2d60*/  FMUL.FTZ R125, R6, R125 ;  /* 0x0000007d067d7220 */ /* 0x000fc80000410000 */
[----:B------:R-:W-:-:S07]  /*2d70*/  @P0 FADD.FTZ R125, R125, R124 ;  /* 0x0000007c7d7d0221 */ /* 0x000fce0000010000 */
.L_x_645:
[----:B------:R-:W-:Y:S05]  /*2d80*/  BSYNC B0 ;  /* 0x0000000000007941 */ /* 0x000fea0003800000 */
.L_x_643:
[----:B------:R-:W0:Y:S01]  /*2d90*/  @P4 LDC R124, c[0x0][0x29c] ;  /* 0x0000a700ff7c4b82 */ /* 0x000e220000000800 */
[----:B------:R-:W-:Y:S01]  /*2da0*/  @P1 F2FP.BF16.F32.PACK_AB R127, RZ, R125 ;  /* 0x0000007dff7f123e */ /* 0x000fe200000010ff */
[----:B------:R-:W-:Y:S03]  /*2db0*/  BSSY B0, `(.L_x_646) ;  /* 0x0000012000007945 */ /* 0x000fe60003800000 */
[----:B------:R-:W-:Y:S01]  /*2dc0*/  @P1 PRMT R181, R127, 0x7610, R181 ;  /* 0x000076107fb51816 */ /* 0x000fe200000000b5 */
[----:B0-----:R-:W-:Y:S01]  /*2dd0*/  @P4 FMUL.FTZ R124, R125, R124 ;  /* 0x0000007c7d7c4220 */ /* 0x001fe20000410000 */
[----:B------:R-:W-:-:S03]  /*2de0*/  @P4 IMAD.U32 R125, R160, 0x10000, RZ ;  /* 0x00010000a07d4824 */ /* 0x000fc600078e00ff */
[----:B------:R-:W-:Y:S01]  /*2df0*/  @P4 FMUL.FTZ R126, R214, R124 ;  /* 0x0000007cd67e4220 */ /* 0x000fe20000410000 */
[----:B------:R-:W-:-:S04]  /*2e00*/  @P4 FFMA.FTZ R77, R124, R125, R77 ;  /* 0x0000007d7c4d4223 */ /* 0x000fc8000001004d */
[----:B------:R-:W-:-:S04]  /*2e10*/  @P4 F2FP.BF16.F32.PACK_AB R126, RZ, R126 ;  /* 0x0000007eff7e423e */ /* 0x000fc800000010ff */
[----:B------:R-:W-:Y:S01]  /*2e20*/  @P4 PRMT R182, R126, 0x7610, R182 ;  /* 0x000076107eb64816 */ /* 0x000fe200000000b6 */
[----:B------:R-:W-:Y:S06]  /*2e30*/  @P2 BRA `(.L_x_647) ;  /* 0x0000000000102947 */ /* 0x000fec0003800000 */
[----:B------:R-:W-:Y:S01]  /*2e40*/  MOV R125, RZ ;  /* 0x000000ff007d7202 */ /* 0x000fe20000000f00 */
[----:B------:R-:W-:Y:S06]  /*2e50*/  @!P0 BRA `(.L_x_648) ;  /* 0x00000000001c8947 */ /* 0x000fec0003800000 */
[----:B------:R-:W-:Y:S01]  /*2e60*/  SHF.L.U32 R125, R177, 0x10, RZ ;  /* 0x00000010b17d7819 */ /* 0x000fe200000006ff */
[----:B------:R-:W-:Y:S06]  /*2e70*/  BRA `(.L_x_648) ;  /* 0x0000000000147947 */ /* 0x000fec0003800000 */
.L_x_647:
[----:B------:R-:W-:-:S04]  /*2e80*/  FFMA.FTZ R124, R8, R128, R129 ;  /* 0x00000080087c7223 */ /* 0x000fc80000010081 */
[----:B------:R-:W-:Y:S01]  /*2e90*/  FADD.FTZ R125, R37, -R124 ;  /* 0x8000007c257d7221 */ /* 0x000fe20000010000 */
[----:B------:R-:W-:-:S03]  /*2ea0*/  @P0 IMAD.U32 R124, R177, 0x10000, RZ ;  /* 0x00010000b17c0824 */ /* 0x000fc600078e00ff */
[----:B------:R-:W-:-:S04]  /*2eb0*/  FMUL.FTZ R125, R6, R125 ;  /* 0x0000007d067d7220 */ /* 0x000fc80000410000 */
[----:B------:R-:W-:-:S07]  /*2ec0*/  @P0 FADD.FTZ R125, R125, R124 ;  /* 0x0000007c7d7d0221 */ /* 0x000fce0000010000 */
.L_x_648:
[----:B------:R-:W-:Y:S05]  /*2ed0*/  BSYNC B0 ;  /* 0x0000000000007941 */ /* 0x000fea0003800000 */
.L_x_646:
        /* <DEDUP_REMOVED lines=11> */
[----:B------:R-:W-:Y:S01]  /*2f90*/  HFMA2.MMA R125, -RZ, RZ, 0, 0 ;  /* 0x00000000ff7d7435 */ /* 0x000fe200000001ff */
[----:B------:R-:W-:Y:S10]  /*2fa0*/  @!P0 BRA `(.L_x_651) ;  /* 0x0000000000248947 */ /* 0x000ff40003800000 */
[----:B------:R-:W-:-:S05]  /*2fb0*/  SHF.R.U32.HI R125, RZ, 0x10, R177 ;  /* 0x00000010ff7d7819 */ /* 0x000fca00000116b1 */
[----:B------:R-:W-:Y:S01]  /*2fc0*/  IMAD.U32 R125, R125, 0x10000, RZ ;  /* 0x000100007d7d7824 */ /* 0x000fe200078e00ff */
[----:B------:R-:W-:Y:S06]  /*2fd0*/  BRA `(.L_x_651) ;  /* 0x0000000000187947 */ /* 0x000fec0003800000 */
.L_x_650:
[----:B------:R-:W-:Y:S01]  /*2fe0*/  FFMA.FTZ R125, R22, R128, R129 ;  /* 0x00000080167d7223 */ /* 0x000fe20000010081 */
[----:B------:R-:W-:-:S03]  /*2ff0*/  @P0 SHF.R.U32.HI R124, RZ, 0x10, R177 ;  /* 0x00000010ff7c0819 */ /* 0x000fc600000116b1 */
[----:B------:R-:W-:Y:S01]  /*3000*/  FADD.FTZ R125, R38, -R125 ;  /* 0x8000007d267d7221 */ /* 0x000fe20000010000 */
[----:B------:R-:W-:-:S03]  /*3010*/  @P0 SHF.L.U32 R124, R124, 0x10, RZ ;  /* 0x000000107c7c0819 */ /* 0x000fc600000006ff */
[----:B------:R-:W-:-:S04]  /*3020*/  FMUL.FTZ R125, R6, R125 ;  /* 0x0000007d067d7220 */ /* 0x000fc80000410000 */
[----:B------:R-:W-:-:S07]  /*3030*/  @P0 FADD.FTZ R125, R125, R124 ;  /* 0x0000007c7d7d0221 */ /* 0x000fce0000010000 */
.L_x_651:
[----:B------:R-:W-:Y:S05]  /*3040*/  BSYNC B0 ;  /* 0x0000000000007941 */ /* 0x000fea0003800000 */
.L_x_649:
[----:B------:R-:W0:Y:S01]  /*3050*/  @P4 LDC R124, c[0x0][0x29c] ;  /* 0x0000a700ff7c4b82 */ /* 0x000e220000000800 */
[----:B------:R-:W-:-:S04]  /*3060*/  @P1 F2FP.BF16.F32.PACK_AB R127, RZ, R125 ;  /* 0x0000007dff7f123e */ /* 0x000fc800000010ff */
[----:B------:R-:W-:Y:S01]  /*3070*/  @P1 PRMT R186, R127, 0x7610, R186 ;  /* 0x000076107fba1816 */ /* 0x000fe200000000ba */
[----:B0-----:R-:W-:Y:S01]  /*3080*/  @P4 FMUL.FTZ R124, R125, R124 ;  /* 0x0000007c7d7c4220 */ /* 0x001fe20000410000 */
[----:B------:R-:W-:-:S03]  /*3090*/  @P4 SHF.L.U32 R125, R162, 0x10, RZ ;  /* 0x00000010a27d4819 */ /* 0x000fc600000006ff */
[----:B------:R-:W-:Y:S02]  /*30a0*/  @P4 FMUL.FTZ R126, R212, R124 ;  /* 0x0000007cd47e4220 */ /* 0x000fe40000410000 */
[----:B------:R-:W-:-:S03]  /*30b0*/  @P4 FFMA.FTZ R79, R124, R125, R79 ;  /* 0x0000007d7c4f4223 */ /* 0x000fc6000001004f */
[----:B------:R-:W-:-:S04]  /*30c0*/  @P4 F2FP.BF16.F32.PACK_AB R126, RZ, R126 ;  /* 0x0000007eff7e423e */ /* 0x000fc800000010ff */
        /* <DEDUP_REMOVED lines=10> */
.L_x_652:
        /* <DEDUP_REMOVED lines=10> */
.L_x_654:
[----:B------:R-:W-:Y:S05]  /*3210*/  BSYNC B0 ;  /* 0x0000000000007941 */ /* 0x000fea0003800000 */
.L_x_653:
[----:B------:R-:W-:Y:S01]  /*3220*/  BSSY B0, `(.L_x_655) ;  /* 0x000000a000007945 */ /* 0x000fe20003800000 */
[----:B------:R-:W-:-:S03]  /*3230*/  VIADD R130, R187, 0x100 ;  /* 0x00000100bb827836 */ /* 0x000fc60000000000 */
[----:B------:R-:W-:Y:S05]  /*3240*/  @!P4 BRA `(.L_x_656) ;  /* 0x00000000001cc947 */ /* 0x000fea0003800000 */
[----:B------:R-:W2:Y:S02]  /*3250*/  LDC.64 R160, c[0x0][0x220] ;  /* 0x00008800ffa07b82 */ /* 0x000ea40000000a00 */
[----:B--2---:R-:W-:-:S06]  /*3260*/  IMAD.WIDE.U32 R160, R130, 0x8, R160 ;  /* 0x0000000882a07825 */ /* 0x004fcc00078e00a0 */
[----:B------:R-:W0:Y:S02]  /*3270*/  LDG.E.64 R160, desc[UR4][R160.64] ;  /* 0x00000004a0a07981 */ /* 0x000e24000c1e1b00 */
[C---:B01----:R-:W-:Y:S02]  /*3280*/  SHF.R.U64 R124, R160.reuse, 0x10, R161 ;  /* 0x00000010a07c7819 */ /* 0x043fe400000012a1 */
[----:B------:R-:W-:Y:S02]  /*3290*/  PRMT R159, R160, 0x7610, R159 ;  /* 0x00007610a09f7816 */ /* 0x000fe4000000009f */
[----:B------:R-:W-:Y:S02]  /*32a0*/  SHF.R.U32.HI R162, RZ, 0x10, R161 ;  /* 0x00000010ffa27819 */ /* 0x000fe400000116a1 */
[----:B------:R-:W-:-:S07]  /*32b0*/  PRMT R160, R124, 0x7610, R160 ;  /* 0x000076107ca07816 */ /* 0x000fce00000000a0 */
.L_x_656:
[----:B------:R-:W-:Y:S05]  /*32c0*/  BSYNC B0 ;  /* 0x0000000000007941 */ /* 0x000fea0003800000 */
.L_x_655:
[----:B------:R-:W-:Y:S04]  /*32d0*/  BSSY B0, `(.L_x_657) ;  /* 0x000000b000007945 */ /* 0x000fe80003800000 */
[----:B------:R-:W-:Y:S05]  /*32e0*/  @P2 BRA `(.L_x_658) ;  /* 0x0000000000102947 */ /* 0x000fea0003800000 */
[----:B01----:R-:W-:Y:S01]  /*32f0*/  MOV R125, RZ ;  /* 0x000000ff007d7202 */ /* 0x003fe20000000f00 */
[----:B------:R-:W-:Y:S06]  /*3300*/  @!P0 BRA `(.L_x_659) ;  /* 0x00000000001c8947 */ /* 0x000fec0003800000 */
[----:B------:R-:W-:Y:S01]  /*3310*/  SHF.L.U32 R125, R174, 0x10, RZ ;  /* 0x00000010ae7d7819 */ /* 0x000fe200000006ff */
[----:B------:R-:W-:Y:S06]  /*3320*/  BRA `(.L_x_659) ;  /* 0x0000000000147947 */ /* 0x000fec0003800000 */
.L_x_658:
[----:B01----:R-:W-:-:S04]  /*3330*/  FFMA.FTZ R124, R9, R128, R129 ;  /* 0x00000080097c7223 */ /* 0x003fc80000010081 */
[----:B------:R-:W-:Y:S01]  /*3340*/  FADD.FTZ R125, R39, -R124 ;  /* 0x8000007c277d7221 */ /* 0x000fe20000010000 */
[----:B------:R-:W-:-:S03]  /*3350*/  @P0 IMAD.U32 R124, R174, 0x10000, RZ ;  /* 0x00010000ae7c0824 */ /* 0x000fc600078e00ff */
[----:B------:R-:W-:-:S04]  /*3360*/  FMUL.FTZ R125, R6, R125 ;  /* 0x0000007d067d7220 */ /* 0x000fc80000410000 */
[----:B------:R-:W-:-:S07]  /*3370*/  @P0 FADD.FTZ R125, R125, R124 ;  /* 0x0000007c7d7d0221 */ /* 0x000fce0000010000 */
.L_x_659:
[----:B------:R-:W-:Y:S05]  /*3380*/  BSYNC B0 ;  /* 0x0000000000007941 */ /* 0x000fea0003800000 */
.L_x_657:
        /* <DEDUP_REMOVED lines=13> */
[----:B------:R-:W-:-:S05]  /*3460*/  SHF.R.U64 R125, R174, 0x10, R175 ;  /* 0x00000010ae7d7819 */ /* 0x000fca00000012af */
[----:B------:R-:W-:Y:S01]  /*3470*/  IMAD.U32 R125, R125, 0x10000, RZ ;  /* 0x000100007d7d7824 */ /* 0x000fe200078e00ff */
[----:B------:R-:W-:Y:S06]  /*3480*/  BRA `(.L_x_662) ;  /* 0x0000000000187947 */ /* 0x000fec0003800000 */
.L_x_661:
[----:B------:R-:W-:Y:S01]  /*3490*/  FFMA.FTZ R125, R23, R128, R129 ;  /* 0x00000080177d7223 */ /* 0x000fe20000010081 */
[----:B------:R-:W-:-:S03]  /*34a0*/  @P0 SHF.R.U64 R124, R174, 0x10, R175 ;  /* 0x00000010ae7c0819 */ /* 0x000fc600000012af */
[----:B------:R-:W-:Y:S01]  /*34b0*/  FADD.FTZ R125, R136, -R125 ;  /* 0x8000007d887d7221 */ /* 0x000fe20000010000 */
[----:B------:R-:W-:-:S03]  /*34c0*/  @P0 SHF.L.U32 R124, R124, 0x10, RZ ;  /* 0x000000107c7c0819 */ /* 0x000fc600000006ff */
[----:B------:R-:W-:-:S04]  /*34d0*/  FMUL.FTZ R125, R6, R125 ;  /* 0x0000007d067d7220 */ /* 0x000fc80000410000 */
[----:B------:R-:W-:-:S07]  /*34e0*/  @P0 FADD.FTZ R125, R125, R124 ;  /* 0x0000007c7d7d0221 */ /* 0x000fce0000010000 */
.L_x_662:
[----:B------:R-:W-:Y:S05]  /*34f0*/  BSYNC B0 ;  /* 0x0000000000007941 */ /* 0x000fea0003800000 */
.L_x_660:
        /* <DEDUP_REMOVED lines=13> */
[----:B------:R-:W-:Y:S01]  /*35d0*/  SHF.L.U32 R125, R175, 0x10, RZ ;  /* 0x00000010af7d7819 */ /* 0x000fe200000006ff */
[----:B------:R-:W-:Y:S06]  /*35e0*/  BRA `(.L_x_665) ;  /* 0x0000000000147947 */ /* 0x000fec0003800000 */
.L_x_664:
[----:B------:R-:W-:-:S04]  /*35f0*/  FFMA.FTZ R124, R10, R128, R129 ;  /* 0x000000800a7c7223 */ /* 0x000fc80000010081 */
[----:B------:R-:W-:Y:S01]  /*3600*/  FADD.FTZ R125, R137, -R124 ;  /* 0x8000007c897d7221 */ /* 0x000fe20000010000 */
[----:B------:R-:W-:-:S03]  /*3610*/  @P0 SHF.L.U32 R124, R175, 0x10, RZ ;  /* 0x00000010af7c0819 */ /* 0x000fc600000006ff */
[----:B------:R-:W-:-:S04]  /*3620*/  FMUL.FTZ R125, R6, R125 ;  /* 0x0000007d067d7220 */ /* 0x000fc80000410000 */
[----:B------:R-:W-:-:S07]  /*3630*/  @P0 FADD.FTZ R125, R125, R124 ;  /* 0x0000007c7d7d0221 */ /* 0x000fce0000010000 */
.L_x_665:
[----:B------:R-:W-:Y:S05]  /*3640*/  BSYNC B0 ;  /* 0x0000000000007941 */ /* 0x000fea0003800000 */
.L_x_663:
[----:B------:R-:W0:Y:S01]  /*3650*/  @P4 LDC R124, c[0x0][0x29c] ;  /* 0x0000a700ff7c4b82 */ /* 0x000e220000000800 */
[----:B------:R-:W-:Y:S01]  /*3660*/  @P1 F2FP.BF16.F32.PACK_AB R127, RZ, R125 ;  /* 0x0000007dff7f123e */ /* 0x000fe200000010ff */
[----:B------:R-:W-:Y:S03]  /*3670*/  BSSY B0, `(.L_x_666) ;  /* 0x0000014000007945 */ /* 0x000fe60003800000 */
[----:B------:R-:W-:Y:S01]  /*3680*/  @P1 PRMT R183, R127, 0x7610, R183 ;  /* 0x000076107fb71816 */ /* 0x000fe200000000b7 */
[----:B0-----:R-:W-:Y:S01]  /*3690*/  @P4 FMUL.FTZ R124, R125, R124 ;  /* 0x0000007c7d7c4220 */ /* 0x001fe20000410000 */
[----:B------:R-:W-:-:S03]  /*36a0*/  @P4 IMAD.U32 R125, R161, 0x10000, RZ ;  /* 0x00010000a17d4824 */ /* 0x000fc600078e00ff */
[-C--:B------:R-:W-:Y:S01]  /*36b0*/  @P4 FMUL.FTZ R126, R209, R124.reuse ;  /* 0x0000007cd17e4220 */ /* 0x080fe20000410000 */
[----:B------:R-:W-:-:S04]  /*36c0*/  @P4 FFMA.FTZ R74, R125, R124, R74 ;  /* 0x0000007c7d4a4223 */ /* 0x000fc8000001004a */
[----:B------:R-:W-:-:S04]  /*36d0*/  @P4 F2FP.BF16.F32.PACK_AB R126, RZ, R126 ;  /* 0x0000007eff7e423e */ /* 0x000fc800000010ff */
[----:B------:R-:W-:Y:S01]  /*36e0*/  @P4 PRMT R184, R126, 0x7610, R184 ;  /* 0x000076107eb84816 */ /* 0x000fe200000000b8 */
[----:B------:R-:W-:Y:S06]  /*36f0*/  @P2 BRA `(.L_x_667) ;  /* 0x0000000000142947 */ /* 0x000fec0003800000 */
[----:B------:R-:W-:Y:S01]  /*3700*/  MOV R125, RZ ;  /* 0x000000ff007d7202 */ /* 0x000fe20000000f00 */
[----:B------:R-:W-:Y:S06]  /*3710*/  @!P0 BRA `(.L_x_668) ;  /* 0x0000000000248947 */ /* 0x000fec0003800000 */
[----:B------:R-:W-:-:S04]  /*3720*/  SHF.R.U32.HI R125, RZ, 0x10, R175 ;  /* 0x00000010ff7d7819 */ /* 0x000fc800000116af */
[----:B------:R-:W-:Y:S01]  /*3730*/  SHF.L.U32 R125, R125, 0x10, RZ ;  /* 0x000000107d7d7819 */ /* 0x000fe200000006ff */
[----:B------:R-:W-:Y:S06]  /*3740*/  BRA `(.L_x_668) ;  /* 0x0000000000187947 */ /* 0x000fec0003800000 */
.L_x_667:
[----:B------:R-:W-:Y:S01]  /*3750*/  FFMA.FTZ R125, R24, R128, R129 ;  /* 0x00000080187d7223 */ /* 0x000fe20000010081 */
[----:B------:R-:W-:-:S03]  /*3760*/  @P0 SHF.R.U32.HI R124, RZ, 0x10, R175 ;  /* 0x00000010ff7c0819 */ /* 0x000fc600000116af */
[----:B------:R-:W-:Y:S02]  /*3770*/  FADD.FTZ R125, R138, -R125 ;  /* 0x8000007d8a7d7221 */ /* 0x000fe40000010000 */
[----:B------:R-:W-:Y:S02]  /*3780*/  @P0 IMAD.U32 R124, R124, 0x10000, RZ ;  /* 0x000100007c7c0824 */ /* 0x000fe400078e00ff */
[----:B------:R-:W-:-:S04]  /*3790*/  FMUL.FTZ R125, R6, R125 ;  /* 0x0000007d067d7220 */ /* 0x000fc80000410000 */
[----:B------:R-:W-:-:S07]  /*37a0*/  @P0 FADD.FTZ R125, R125, R124 ;  /* 0x0000007c7d7d0221 */ /* 0x000fce0000010000 */
.L_x_668:
[----:B------:R-:W-:Y:S05]  /*37b0*/  BSYNC B0 ;  /* 0x0000000000007941 */ /* 0x000fea0003800000 */
.L_x_666:
        /* <DEDUP_REMOVED lines=17> */
.L_x_669:
        /* <DEDUP_REMOVED lines=11> */
.L_x_671:
[----:B------:R-:W-:Y:S05]  /*3980*/  BSYNC B0 ;  /* 0x0000000000007941 */ /* 0x000fea0003800000 */
.L_x_670:
[----:B------:R-:W-:Y:S01]  /*3990*/  BSSY B0, `(.L_x_672) ;  /* 0x000000a000007945 */ /* 0x000fe20003800000 */
[----:B------:R-:W-:-:S03]  /*39a0*/  IADD3 R132, R187, 0x200, RZ ;  /* 0x00000200bb847810 */ /* 0x000fc60007ffe0ff */
        /* <DEDUP_REMOVED lines=8> */
.L_x_673:
[----:B------:R-:W-:Y:S05]  /*3a30*/  BSYNC B0 ;  /* 0x0000000000007941 */ /* 0x000fea0003800000 */
.L_x_672:
[----:B------:R-:W-:Y:S04]  /*3a40*/  BSSY B0, `(.L_x_674) ;  /* 0x000000b000007945 */ /* 0x000fe80003800000 */
[----:B------:R-:W-:Y:S05]  /*3a50*/  @P2 BRA `(.L_x_675) ;  /* 0x0000000000102947 */ /* 0x000fea0003800000 */
[----:B01----:R-:W-:Y:S01]  /*3a60*/  IMAD.MOV.U32 R125, RZ, RZ, RZ ;  /* 0x000000ffff7d7224 */ /* 0x003fe200078e00ff */
[----:B------:R-:W-:Y:S06]  /*3a70*/  @!P0 BRA `(.L_x_676) ;  /* 0x00000000001c8947 */ /* 0x000fec0003800000 */
[----:B------:R-:W-:Y:S01]  /*3a80*/  SHF.L.U32 R125, R172, 0x10, RZ ;  /* 0x00000010ac7d7819 */ /* 0x000fe200000006ff */
[----:B------:R-:W-:Y:S06]  /*3a90*/  BRA `(.L_x_676) ;  /* 0x0000000000147947 */ /* 0x000fec0003800000 */
.L_x_675:
[----:B01----:R-:W-:-:S04]  /*3aa0*/  FFMA.FTZ R124, R11, R128, R129 ;  /* 0x000000800b7c7223 */ /* 0x003fc80000010081 */
[----:B------:R-:W-:Y:S01]  /*3ab0*/  FADD.FTZ R125, R139, -R124 ;  /* 0x8000007c8b7d7221 */ /* 0x000fe20000010000 */
[----:B------:R-:W-:-:S03]  /*3ac0*/  @P0 SHF.L.U32 R124, R172, 0x10, RZ ;  /* 0x00000010ac7c0819 */ /* 0x000fc600000006ff */
[----:B------:R-:W-:-:S04]  /*3ad0*/  FMUL.FTZ R125, R6, R125 ;  /* 0x0000007d067d7220 */ /* 0x000fc80000410000 */
[----:B------:R-:W-:-:S07]  /*3ae0*/  @P0 FADD.FTZ R125, R125, R124 ;  /* 0x0000007c7d7d0221 */ /* 0x000fce0000010000 */
.L_x_676:
[----:B------:R-:W-:Y:S05]  /*3af0*/  BSYNC B0 ;  /* 0x0000000000007941 */ /* 0x000fea0003800000 */
.L_x_674:
        /* <DEDUP_REMOVED lines=11> */
[----:B------:R-:W-:Y:S01]  /*3bb0*/  HFMA2.MMA R125, -RZ, RZ, 0, 0 ;  /* 0x00000000ff7d7435 */ /* 0x000fe200000001ff */
[----:B------:R-:W-:Y:S10]  /*3bc0*/  @!P0 BRA `(.L_x_679) ;  /* 0x0000000000248947 */ /* 0x000ff40003800000 */
[----:B------:R-:W-:-:S04]  /*3bd0*/  SHF.R.U64 R125, R172, 0x10, R173 ;  /* 0x00000010ac7d7819 */ /* 0x000fc800000012ad */
[----:B------:R-:W-:Y:S01]  /*3be0*/  SHF.L.U32 R125, R125, 0x10, RZ ;  /* 0x000000107d7d7819 */ /* 0x000fe200000006ff */
[----:B------:R-:W-:Y:S06]  /*3bf0*/  BRA `(.L_x_679) ;  /* 0x0000000000187947 */ /* 0x000fec0003800000 */
.L_x_678:
[----:B------:R-:W-:Y:S01]  /*3c00*/  FFMA.FTZ R125, R25, R128, R129 ;  /* 0x00000080197d7223 */ /* 0x000fe20000010081 */
[----:B------:R-:W-:-:S03]  /*3c10*/  @P0 SHF.R.U64 R124, R172, 0x10, R173 ;  /* 0x00000010ac7c0819 */ /* 0x000fc600000012ad */
[----:B------:R-:W-:Y:S02]  /*3c20*/  FADD.FTZ R125, R140, -R125 ;  /* 0x8000007d8c7d7221 */ /* 0x000fe40000010000 */
[----:B------:R-:W-:Y:S02]  /*3c30*/  @P0 IMAD.U32 R124, R124, 0x10000, RZ ;  /* 0x000100007c7c0824 */ /* 0x000fe400078e00ff */
[----:B------:R-:W-:-:S04]  /*3c40*/  FMUL.FTZ R125, R6, R125 ;  /* 0x0000007d067d7220 */ /* 0x000fc80000410000 */
[----:B------:R-:W-:-:S07]  /*3c50*/  @P0 FADD.FTZ R125, R125, R124 ;  /* 0x0000007c7d7d0221 */ /* 0x000fce0000010000 */
.L_x_679:
[----:B------:R-:W-:Y:S05]  /*3c60*/  BSYNC B0 ;  /* 0x0000000000007941 */ /* 0x000fea0003800000 */
.L_x_677:
        /* <DEDUP_REMOVED lines=11> */
[----:B------:R-:W-:Y:S01]  /*3d20*/  MOV R125, RZ ;  /* 0x000000ff007d7202 */ /* 0x000fe20000000f00 */
[----:B------:R-:W-:Y:S06]  /*3d30*/  @!P0 BRA `(.L_x_682) ;  /* 0x00000000001c8947 */ /* 0x000fec0003800000 */
[----:B------:R-:W-:Y:S01]  /*3d40*/  IMAD.U32 R125, R173, 0x10000, RZ ;  /* 0x00010000ad7d7824 */ /* 0x000fe200078e00ff */
[----:B------:R-:W-:Y:S06]  /*3d50*/  BRA `(.L_x_682) ;  /* 0x0000000000147947 */ /* 0x000fec0003800000 */
.L_x_681:
[----:B------:R-:W-:-:S04]  /*3d60*/  FFMA.FTZ R124, R12, R128, R129 ;  /* 0x000000800c7c7223 */ /* 0x000fc80000010081 */
[----:B------:R-:W-:Y:S01]  /*3d70*/  FADD.FTZ R125, R141, -R124 ;  /* 0x8000007c8d7d7221 */ /* 0x000fe20000010000 */
[----:B------:R-:W-:-:S03]  /*3d80*/  @P0 SHF.L.U32 R124, R173, 0x10, RZ ;  /* 0x00000010ad7c0819 */ /* 0x000fc600000006ff */
[----:B------:R-:W-:-:S04]  /*3d90*/  FMUL.FTZ R125, R6, R125 ;  /* 0x0000007d067d7220 */ /* 0x000fc80000410000 */
[----:B------:R-:W-:-:S07]  /*3da0*/  @P0 FADD.FTZ R125, R125, R124 ;  /* 0x0000007c7d7d0221 */ /* 0x000fce0000010000 */
.L_x_682:
[----:B------:R-:W-:Y:S05]  /*3db0*/  BSYNC B0 ;  /* 0x0000000000007941 */ /* 0x000fea0003800000 */
.L_x_680:
        /* <DEDUP_REMOVED lines=13> */
[----:B------:R-:W-:-:S04]  /*3e90*/  SHF.R.U32.HI R125, RZ, 0x10, R173 ;  /* 0x00000010ff7d7819 */ /* 0x000fc800000116ad */
[----:B------:R-:W-:Y:S01]  /*3ea0*/  SHF.L.U32 R125, R125, 0x10, RZ ;  /* 0x000000107d7d7819 */ /* 0x000fe200000006ff */
[----:B------:R-:W-:Y:S06]  /*3eb0*/  BRA `(.L_x_685) ;  /* 0x0000000000187947 */ /* 0x000fec0003800000 */
.L_x_684:
[----:B------:R-:W-:Y:S01]  /*3ec0*/  FFMA.FTZ R125, R26, R128, R129 ;  /* 0x000000801a7d7223 */ /* 0x000fe20000010081 */
[----:B------:R-:W-:-:S03]  /*3ed0*/  @P0 SHF.R.U32.HI R124, RZ, 0x10, R173 ;  /* 0x00000010ff7c0819 */ /* 0x000fc600000116ad */
[----:B------:R-:W-:Y:S01]  /*3ee0*/  FADD.FTZ R125, R142, -R125 ;  /* 0x8000007d8e7d7221 */ /* 0x000fe20000010000 */
[----:B------:R-:W-:-:S03]  /*3ef0*/  @P0 SHF.L.U32 R124, R124, 0x10, RZ ;  /* 0x000000107c7c0819 */ /* 0x000fc600000006ff */
[----:B------:R-:W-:-:S04]  /*3f00*/  FMUL.FTZ R125, R6, R125 ;  /* 0x0000007d067d7220 */ /* 0x000fc80000410000 */
[----:B------:R-:W-:-:S07]  /*3f10*/  @P0 FADD.FTZ R125, R125, R124 ;  /* 0x0000007c7d7d0221 */ /* 0x000fce0000010000 */
.L_x_685:
[----:B------:R-:W-:Y:S05]  /*3f20*/  BSYNC B0 ;  /* 0x0000000000007941 */ /* 0x000fea0003800000 */
.L_x_683:
[----:B------:R-:W0:Y:S01]  /*3f30*/  @P4 LDC R130, c[0x0][0x29c] ;  /* 0x0000a700ff824b82 */ /* 0x000e220000000800 */
[----:B------:R-:W-:Y:S01]  /*3f40*/  @P1 F2FP.BF16.F32.PACK_AB R124, RZ, R125 ;  /* 0x0000007dff7c123e */ /* 0x000fe200000010ff */
[----:B------:R-:W-:-:S03]  /*3f50*/  @P4 IMAD.U32 R131, R162, 0x10000, RZ ;  /* 0x00010000a2834824 */ /* 0x000fc600078e00ff */
[----:B------:R-:W-:Y:S01]  /*3f60*/  @P1 PRMT R186, R124, 0x7610, R186 ;  /* 0x000076107cba1816 */ /* 0x000fe200000000ba */
[----:B0-----:R-:W-:-:S04]  /*3f70*/  @P4 FMUL.FTZ R130, R125, R130 ;  /* 0x000000827d824220 */ /* 0x001fc80000410000 */
[----:B------:R-:W-:-:S05]  /*3f80*/  @P4 FMUL.FTZ R124, R203, R130 ;  /* 0x00000082cb7c4220 */ /* 0x000fca0000410000 */
        /* <DEDUP_REMOVED lines=10> */
.L_x_686:
        /* <DEDUP_REMOVED lines=11> */
.L_x_688:
[----:B------:R-:W-:Y:S05]  /*40e0*/  BSYNC B0 ;  /* 0x0000000000007941 */ /* 0x000fea0003800000 */
.L_x_687:
        /* <DEDUP_REMOVED lines=10> */
.L_x_690:
[----:B------:R-:W-:Y:S05]  /*4190*/  BSYNC B0 ;  /* 0x0000000000007941 */ /* 0x000fea0003800000 */
.L_x_689:
[----:B------:R-:W-:Y:S01]  /*41a0*/  BSSY B0, `(.L_x_691) ;  /* 0x000000c000007945 */ /* 0x000fe20003800000 */
[----:B------:R-:W-:-:S03]  /*41b0*/  @P4 FFMA.FTZ R71, R131, R130, R71 ;  /* 0x0000008283474223 */ /* 0x000fc60000010047 */
[----:B------:R-:W-:Y:S05]  /*41c0*/  @P2 BRA `(.L_x_692) ;  /* 0x0000000000102947 */ /* 0x000fea0003800000 */
[----:B01----:R-:W-:Y:S01]  /*41d0*/  HFMA2.MMA R125, -RZ, RZ, 0, 0 ;  /* 0x00000000ff7d7435 */ /* 0x003fe200000001ff */
[----:B------:R-:W-:Y:S10]  /*41e0*/  @!P0 BRA `(.L_x_693) ;  /* 0x00000000001c8947 */ /* 0x000ff40003800000 */
[----:B------:R-:W-:Y:S01]  /*41f0*/  IMAD.U32 R125, R170, 0x10000, RZ ;  /* 0x00010000aa7d7824 */ /* 0x000fe200078e00ff */
[----:B------:R-:W-:Y:S06]  /*4200*/  BRA `(.L_x_693) ;  /* 0x0000000000147947 */ /* 0x000fec0003800000 */
.L_x_692:
[----:B01----:R-:W-:-:S04]  /*4210*/  FFMA.FTZ R124, R13, R128, R129 ;  /* 0x000000800d7c7223 */ /* 0x003fc80000010081 */
[----:B------:R-:W-:Y:S01]  /*4220*/  FADD.FTZ R125, R143, -R124 ;  /* 0x8000007c8f7d7221 */ /* 0x000fe20000010000 */
[----:B------:R-:W-:-:S03]  /*4230*/  @P0 SHF.L.U32 R124, R170, 0x10, RZ ;  /* 0x00000010aa7c0819 */ /* 0x000fc600000006ff */
[----:B------:R-:W-:-:S04]  /*4240*/  FMUL.FTZ R125, R6, R125 ;  /* 0x0000007d067d7220 */ /* 0x000fc80000410000 */
[----:B------:R-:W-:-:S07]  /*4250*/  @P0 FADD.FTZ R125, R125, R124 ;  /* 0x0000007c7d7d0221 */ /* 0x000fce0000010000 */
.L_x_693:
[----:B------:R-:W-:Y:S05]  /*4260*/  BSYNC B0 ;  /* 0x0000000000007941 */ /* 0x000fea0003800000 */
.L_x_691:
        /* <DEDUP_REMOVED lines=16> */
.L_x_695:
[----:B------:R-:W-:Y:S01]  /*4370*/  FFMA.FTZ R125, R27, R128, R129 ;  /* 0x000000801b7d7223 */ /* 0x000fe20000010081 */
[----:B------:R-:W-:-:S03]  /*4380*/  @P0 SHF.R.U64 R124, R170, 0x10, R171 ;  /* 0x00000010aa7c0819 */ /* 0x000fc600000012ab */
[----:B------:R-:W-:Y:S01]  /*4390*/  FADD.FTZ R125, R144, -R125 ;  /* 0x8000007d907d7221 */ /* 0x000fe20000010000 */
[----:B------:R-:W-:-:S03]  /*43a0*/  @P0 SHF.L.U32 R124, R124, 0x10, RZ ;  /* 0x000000107c7c0819 */ /* 0x000fc600000006ff */
[----:B------:R-:W-:-:S04]  /*43b0*/  FMUL.FTZ R125, R6, R125 ;  /* 0x0000007d067d7220 */ /* 0x000fc80000410000 */
[----:B------:R-:W-:-:S07]  /*43c0*/  @P0 FADD.FTZ R125, R125, R124 ;  /* 0x0000007c7d7d0221 */ /* 0x000fce0000010000 */
.L_x_696:
[----:B------:R-:W-:Y:S05]  /*43d0*/  BSYNC B0 ;  /* 0x0000000000007941 */ /* 0x000fea0003800000 */
.L_x_694:
        /* <DEDUP_REMOVED lines=11> */
[----:B------:R-:W-:Y:S01]  /*4490*/  MOV R125, RZ ;  /* 0x000000ff007d7202 */ /* 0x000fe20000000f00 */
[----:B------:R-:W-:Y:S06]  /*44a0*/  @!P0 BRA `(.L_x_699) ;  /* 0x00000000001c8947 */ /* 0x000fec0003800000 */
[----:B------:R-:W-:Y:S01]  /*44b0*/  SHF.L.U32 R125, R171, 0x10, RZ ;  /* 0x00000010ab7d7819 */ /* 0x000fe200000006ff */
[----:B------:R-:W-:Y:S06]  /*44c0*/  BRA `(.L_x_699) ;  /* 0x0000000000147947 */ /* 0x000fec0003800000 */
.L_x_698:
[----:B------:R-:W-:-:S04]  /*44d0*/  FFMA.FTZ R124, R14, R128, R129 ;  /* 0x000000800e7c7223 */ /* 0x000fc80000010081 */
[----:B------:R-:W-:Y:S01]  /*44e0*/  FADD.FTZ R125, R145, -R124 ;  /* 0x8000007c917d7221 */ /* 0x000fe20000010000 */
[----:B------:R-:W-:-:S03]  /*44f0*/  @P0 IMAD.U32 R124, R171, 0x10000, RZ ;  /* 0x00010000ab7c0824 */ /* 0x000fc600078e00ff */
[----:B------:R-:W-:-:S04]  /*4500*/  FMUL.FTZ R125, R6, R125 ;  /* 0x0000007d067d7220 */ /* 0x000fc80000410000 */
[----:B------:R-:W-:-:S07]  /*4510*/  @P0 FADD.FTZ R125, R125, R124 ;  /* 0x0000007c7d7d0221 */ /* 0x000fce0000010000 */
.L_x_699:
[----:B------:R-:W-:Y:S05]  /*4520*/  BSYNC B0 ;  /* 0x0000000000007941 */ /* 0x000fea0003800000 */
.L_x_697:
        /* <DEDUP_REMOVED lines=16> */
.L_x_701:
[----:B------:R-:W-:Y:S01]  /*4630*/  FFMA.FTZ R125, R28, R128, R129 ;  /* 0x000000801c7d7223 */ /* 0x000fe20000010081 */
[----:B------:R-:W-:-:S03]  /*4640*/  @P0 SHF.R.U32.HI R124, RZ, 0x10, R171 ;  /* 0x00000010ff7c0819 */ /* 0x000fc600000116ab */
[----:B------:R-:W-:Y:S01]  /*4650*/  FADD.FTZ R125, R146, -R125 ;  /* 0x8000007d927d7221 */ /* 0x000fe20000010000 */
[----:B------:R-:W-:-:S03]  /*4660*/  @P0 SHF.L.U32 R124, R124, 0x10, RZ ;  /* 0x000000107c7c0819 */ /* 0x000fc600000006ff */
[----:B------:R-:W-:-:S04]  /*4670*/  FMUL.FTZ R125, R6, R125 ;  /* 0x0000007d067d7220 */ /* 0x000fc80000410000 */
[----:B------:R-:W-:-:S07]  /*4680*/  @P0 FADD.FTZ R125, R125, R124 ;  /* 0x0000007c7d7d0221 */ /* 0x000fce0000010000 */
.L_x_702:
[----:B------:R-:W-:Y:S05]  /*4690*/  BSYNC B0 ;  /* 0x0000000000007941 */ /* 0x000fea0003800000 */
.L_x_700:
[----:B------:R-:W0:Y:S01]  /*46a0*/  @P4 LDC R124, c[0x0][0x29c] ;  /* 0x0000a700ff7c4b82 */ /* 0x000e220000000800 */
[----:B------:R-:W-:Y:S01]  /*46b0*/  @P4 SHF.L.U32 R130, R162, 0x10, RZ ;  /* 0x00000010a2824819 */ /* 0x000fe200000006ff */
[----:B0-----:R-:W-:Y:S01]  /*46c0*/  @P4 FMUL.FTZ R131, R125, R124 ;  /* 0x0000007c7d834220 */ /* 0x001fe20000410000 */
[----:B------:R-:W-:-:S03]  /*46d0*/  @P1 F2FP.BF16.F32.PACK_AB R125, RZ, R125 ;  /* 0x0000007dff7d123e */ /* 0x000fc600000010ff */
        /* <DEDUP_REMOVED lines=12> */
.L_x_703:
        /* <DEDUP_REMOVED lines=11> */
.L_x_705:
[----:B------:R-:W-:Y:S05]  /*4850*/  BSYNC B0 ;  /* 0x0000000000007941 */ /* 0x000fea0003800000 */
.L_x_704:
        /* <DEDUP_REMOVED lines=10> */
.L_x_707:
[----:B------:R-:W-:Y:S05]  /*4900*/  BSYNC B0 ;  /* 0x0000000000007941 */ /* 0x000fea0003800000 */
.L_x_706:
[----:B------:R-:W-:Y:S01]  /*4910*/  BSSY B0, `(.L_x_708) ;  /* 0x000000c000007945 */ /* 0x000fe20003800000 */
[----:B------:R-:W-:-:S03]  /*4920*/  @P4 FFMA.FTZ R67, R130, R131, R67 ;  /* 0x0000008382434223 */ /* 0x000fc60000010043 */
[----:B------:R-:W-:Y:S05]  /*4930*/  @P2 BRA `(.L_x_709) ;  /* 0x0000000000102947 */ /* 0x000fea0003800000 */
[----:B01----:R-:W-:Y:S01]  /*4940*/  MOV R125, RZ ;  /* 0x000000ff007d7202 */ /* 0x003fe20000000f00 */
[----:B------:R-:W-:Y:S06]  /*4950*/  @!P0 BRA `(.L_x_710) ;  /* 0x00000000001c8947 */ /* 0x000fec0003800000 */
[----:B------:R-:W-:Y:S01]  /*4960*/  SHF.L.U32 R125, R168, 0x10, RZ ;  /* 0x00000010a87d7819 */ /* 0x000fe200000006ff */
[----:B------:R-:W-:Y:S06]  /*4970*/  BRA `(.L_x_710) ;  /* 0x0000000000147947 */ /* 0x000fec0003800000 */
.L_x_709:
[----:B01----:R-:W-:-:S04]  /*4980*/  FFMA.FTZ R124, R15, R128, R129 ;  /* 0x000000800f7c7223 */ /* 0x003fc80000010081 */
[----:B------:R-:W-:Y:S01]  /*4990*/  FADD.FTZ R125, R147, -R124 ;  /* 0x8000007c937d7221 */ /* 0x000fe20000010000 */
[----:B------:R-:W-:-:S03]  /*49a0*/  @P0 IMAD.U32 R124, R168, 0x10000, RZ ;  /* 0x00010000a87c0824 */ /* 0x000fc600078e00ff */
[----:B------:R-:W-:-:S04]  /*49b0*/  FMUL.FTZ R125, R6, R125 ;  /* 0x0000007d067d7220 */ /* 0x000fc80000410000 */
[----:B------:R-:W-:-:S07]  /*49c0*/  @P0 FADD.FTZ R125, R125, R124 ;  /* 0x0000007c7d7d0221 */ /* 0x000fce0000010000 */
.L_x_710:
[----:B------:R-:W-:Y:S05]  /*49d0*/  BSYNC B0 ;  /* 0x0000000000007941 */ /* 0x000fea0003800000 */
.L_x_708:
        /* <DEDUP_REMOVED lines=16> */
.L_x_712:
[----:B------:R-:W-:Y:S01]  /*4ae0*/  FFMA.FTZ R125, R29, R128, R129 ;  /* 0x000000801d7d7223 */ /* 0x000fe20000010081 */
[----:B------:R-:W-:-:S03]  /*4af0*/  @P0 SHF.R.U64 R124, R168, 0x10, R169 ;  /* 0x00000010a87c0819 */ /* 0x000fc600000012a9 */
[----:B------:R-:W-:Y:S01]  /*4b00*/  FADD.FTZ R125, R148, -R125 ;  /* 0x8000007d947d7221 */ /* 0x000fe20000010000 */
[----:B------:R-:W-:-:S03]  /*4b10*/  @P0 SHF.L.U32 R124, R124, 0x10, RZ ;  /* 0x000000107c7c0819 */ /* 0x000fc600000006ff */
[----:B------:R-:W-:-:S04]  /*4b20*/  FMUL.FTZ R125, R6, R125 ;  /* 0x0000007d067d7220 */ /* 0x000fc80000410000 */
[----:B------:R-:W-:-:S07]  /*4b30*/  @P0 FADD.FTZ R125, R125, R124 ;  /* 0x0000007c7d7d0221 */ /* 0x000fce0000010000 */
.L_x_713:
[----:B------:R-:W-:Y:S05]  /*4b40*/  BSYNC B0 ;  /* 0x0000000000007941 */ /* 0x000fea0003800000 */
.L_x_711:
[----:B------:R-:W0:Y:S01]  /*4b50*/  @P4 LDC R124, c[0x0][0x29c] ;  /* 0x0000a700ff7c4b82 */ /* 0x000e220000000800 */
[----:B------:R-:W-:Y:S01]  /*4b60*/  @P1 F2FP.BF16.F32.PACK_AB R127, RZ, R125 ;  /* 0x0000007dff7f123e */ /* 0x000fe200000010ff */
[----:B------:R-:W-:Y:S01]  /*4b70*/  BSSY B0, `(.L_x_714) ;  /* 0x0000012000007945 */ /* 0x000fe20003800000 */
[----:B------:R-:W-:Y:S02]  /*4b80*/  @P4 SHF.L.U32 R126, R160, 0x10, RZ ;  /* 0x00000010a07e4819 */ /* 0x000fe400000006ff */
[----:B------:R-:W-:Y:S01]  /*4b90*/  @P1 PRMT R181, R127, 0x7610, R181 ;  /* 0x000076107fb51816 */ /* 0x000fe200000000b5 */
[----:B0-----:R-:W-:-:S04]  /*4ba0*/  @P4 FMUL.FTZ R124, R125, R124 ;  /* 0x0000007c7d7c4220 */ /* 0x001fc80000410000 */
[-C--:B------:R-:W-:Y:S01]  /*4bb0*/  @P4 FMUL.FTZ R125, R197, R124.reuse ;  /* 0x0000007cc57d4220 */ /* 0x080fe20000410000 */
[----:B------:R-:W-:-:S04]  /*4bc0*/  @P4 FFMA.FTZ R61, R126, R124, R61 ;  /* 0x0000007c7e3d4223 */ /* 0x000fc8000001003d */
[----:B------:R-:W-:-:S04]  /*4bd0*/  @P4 F2FP.BF16.F32.PACK_AB R125, RZ, R125 ;  /* 0x0000007dff7d423e */ /* 0x000fc800000010ff */
[----:B------:R-:W-:Y:S01]  /*4be0*/  @P4 PRMT R182, R125, 0x7610, R182 ;  /* 0x000076107db64816 */ /* 0x000fe200000000b6 */
[----:B------:R-:W-:Y:S06]  /*4bf0*/  @P2 BRA `(.L_x_715) ;  /* 0x0000000000102947 */ /* 0x000fec0003800000 */
[----:B------:R-:W-:Y:S01]  /*4c00*/  IMAD.MOV.U32 R125, RZ, RZ, RZ ;  /* 0x000000ffff7d7224 */ /* 0x000fe200078e00ff */
[----:B------:R-:W-:Y:S06]  /*4c10*/  @!P0 BRA `(.L_x_716) ;  /* 0x00000000001c8947 */ /* 0x000fec0003800000 */
[----:B------:R-:W-:Y:S01]  /*4c20*/  SHF.L.U32 R125, R169, 0x10, RZ ;  /* 0x00000010a97d7819 */ /* 0x000fe200000006ff */
[----:B------:R-:W-:Y:S06]  /*4c30*/  BRA `(.L_x_716) ;  /* 0x0000000000147947 */ /* 0x000fec0003800000 */
.L_x_715:
[----:B------:R-:W-:-:S04]  /*4c40*/  FFMA.FTZ R124, R16, R128, R129 ;  /* 0x00000080107c7223 */ /* 0x000fc80000010081 */
[----:B------:R-:W-:Y:S01]  /*4c50*/  FADD.FTZ R125, R149, -R124 ;  /* 0x8000007c957d7221 */ /* 0x000fe20000010000 */
[----:B------:R-:W-:-:S03]  /*4c60*/  @P0 SHF.L.U32 R124, R169, 0x10, RZ ;  /* 0x00000010a97c0819 */ /* 0x000fc600000006ff */
[----:B------:R-:W-:-:S04]  /*4c70*/  FMUL.FTZ R125, R6, R125 ;  /* 0x0000007d067d7220 */ /* 0x000fc80000410000 */
[----:B------:R-:W-:-:S07]  /*4c80*/  @P0 FADD.FTZ R125, R125, R124 ;  /* 0x0000007c7d7d0221 */ /* 0x000fce0000010000 */
.L_x_716:
[----:B------:R-:W-:Y:S05]  /*4c90*/  BSYNC B0 ;  /* 0x0000000000007941 */ /* 0x000fea0003800000 */
.L_x_714:
        /* <DEDUP_REMOVED lines=16> */
.L_x_718:
[----:B------:R-:W-:Y:S01]  /*4da0*/  FFMA.FTZ R125, R30, R128, R129 ;  /* 0x000000801e7d7223 */ /* 0x000fe20000010081 */
[----:B------:R-:W-:-:S03]  /*4db0*/  @P0 SHF.R.U32.HI R124, RZ, 0x10, R169 ;  /* 0x00000010ff7c0819 */ /* 0x000fc600000116a9 */
[----:B------:R-:W-:Y:S02]  /*4dc0*/  FADD.FTZ R125, R150, -R125 ;  /* 0x8000007d967d7221 */ /* 0x000fe40000010000 */
[----:B------:R-:W-:Y:S02]  /*4dd0*/  @P0 IMAD.U32 R124, R124, 0x10000, RZ ;  /* 0x000100007c7c0824 */ /* 0x000fe400078e00ff */
[----:B------:R-:W-:-:S04]  /*4de0*/  FMUL.FTZ R125, R6, R125 ;  /* 0x0000007d067d7220 */ /* 0x000fc80000410000 */
[----:B------:R-:W-:-:S07]  /*4df0*/  @P0 FADD.FTZ R125, R125, R124 ;  /* 0x0000007c7d7d0221 */ /* 0x000fce0000010000 */
.L_x_719:
[----:B------:R-:W-:Y:S05]  /*4e00*/  BSYNC B0 ;  /* 0x0000000000007941 */ /* 0x000fea0003800000 */
.L_x_717:
[----:B------:R-:W0:Y:S01]  /*4e10*/  @P4 LDC R130, c[0x0][0x29c] ;  /* 0x0000a700ff824b82 */ /* 0x000e220000000800 */
[----:B------:R-:W-:Y:S01]  /*4e20*/  @P4 SHF.L.U32 R131, R162, 0x10, RZ ;  /* 0x00000010a2834819 */ /* 0x000fe200000006ff */
[----:B0-----:R-:W-:Y:S01]  /*4e30*/  @P4 FMUL.FTZ R130, R125, R130 ;  /* 0x000000827d824220 */ /* 0x001fe20000410000 */
[----:B------:R-:W-:-:S03]  /*4e40*/  @P1 F2FP.BF16.F32.PACK_AB R125, RZ, R125 ;  /* 0x0000007dff7d123e */ /* 0x000fc600000010ff */
[----:B------:R-:W-:Y:S01]  /*4e50*/  @P4 FMUL.FTZ R124, R195, R130 ;  /* 0x00000082c37c4220 */ /* 0x000fe20000410000 */
[----:B------:R-:W-:-:S04]  /*4e60*/  @P1 PRMT R186, R125, 0x7610, R186 ;  /* 0x000076107dba1816 */ /* 0x000fc800000000ba */
        /* <DEDUP_REMOVED lines=8> */
[----:B------:R-:W-:Y:S02]  /*4ef0*/  IADD3 R133, R7, 0x400, RZ ;  /* 0x0000040007857810 */ /* 0x000fe40007ffe0ff */
[----:B------:R-:W-:-:S03]  /*4f00*/  LOP3.LUT R124, R124, 0xffff, R163, 0xf8, !PT ;  /* 0x0000ffff7c7c7812 */ /* 0x000fc600078ef8a3 */
[----:B0-----:R-:W-:-:S05]  /*4f10*/  IMAD.WIDE.U32 R126, R133, 0x8, R126 ;  /* 0x00000008857e7825 */ /* 0x001fca00078e007e */
[----:B------:R0:W-:Y:S02]  /*4f20*/  STG.E.64 desc[UR4][R126.64], R124 ;  /* 0x0000007c7e007986 */ /* 0x0001e4000c101b04 */
.L_x_720:
        /* <DEDUP_REMOVED lines=10> */
.L_x_722:
[----:B------:R-:W-:Y:S05]  /*4fd0*/  BSYNC B0 ;  /* 0x0000000000007941 */ /* 0x000fea0003800000 */
.L_x_721:
        /* <DEDUP_REMOVED lines=10> */
.L_x_724:
[----:B------:R-:W-:Y:S05]  /*5080*/  BSYNC B0 ;  /* 0x0000000000007941 */ /* 0x000fea0003800000 */
.L_x_723:
[----:B------:R-:W-:Y:S01]  /*5090*/  BSSY B0, `(.L_x_725) ;  /* 0x000000c000007945 */ /* 0x000fe20003800000 */
[----:B------:R-:W-:-:S03]  /*50a0*/  @P4 FFMA.FTZ R63, R131, R130, R63 ;  /* 0x00000082833f4223 */ /* 0x000fc6000001003f */
[----:B------:R-:W-:Y:S05]  /*50b0*/  @P2 BRA `(.L_x_726) ;  /* 0x0000000000102947 */ /* 0x000fea0003800000 */
[----:B01----:R-:W-:Y:S01]  /*50c0*/  HFMA2.MMA R125, -RZ, RZ, 0, 0 ;  /* 0x00000000ff7d7435 */ /* 0x003fe200000001ff */
[----:B------:R-:W-:Y:S10]  /*50d0*/  @!P0 BRA `(.L_x_727) ;  /* 0x00000000001c8947 */ /* 0x000ff40003800000 */
[----:B------:R-:W-:Y:S01]  /*50e0*/  SHF.L.U32 R125, R166, 0x10, RZ ;  /* 0x00000010a67d7819 */ /* 0x000fe200000006ff */
[----:B------:R-:W-:Y:S06]  /*50f0*/  BRA `(.L_x_727) ;  /* 0x0000000000147947 */ /* 0x000fec0003800000 */
.L_x_726:
[----:B01----:R-:W-:-:S04]  /*5100*/  FFMA.FTZ R124, R17, R128, R129 ;  /* 0x00000080117c7223 */ /* 0x003fc80000010081 */
[----:B------:R-:W-:Y:S01]  /*5110*/  FADD.FTZ R125, R151, -R124 ;  /* 0x8000007c977d7221 */ /* 0x000fe20000010000 */
[----:B------:R-:W-:-:S03]  /*5120*/  @P0 IMAD.U32 R124, R166, 0x10000, RZ ;  /* 0x00010000a67c0824 */ /* 0x000fc600078e00ff */
[----:B------:R-:W-:-:S04]  /*5130*/  FMUL.FTZ R125, R6, R125 ;  /* 0x0000007d067d7220 */ /* 0x000fc80000410000 */
[----:B------:R-:W-:-:S07]  /*5140*/  @P0 FADD.FTZ R125, R125, R124 ;  /* 0x0000007c7d7d0221 */ /* 0x000fce0000010000 */
.L_x_727:
[----:B------:R-:W-:Y:S05]  /*5150*/  BSYNC B0 ;  /* 0x0000000000007941 */ /* 0x000fea0003800000 */
.L_x_725:
        /* <DEDUP_REMOVED lines=13> */
[----:B------:R-:W-:-:S05]  /*5230*/  SHF.R.U64 R125, R166, 0x10, R167 ;  /* 0x00000010a67d7819 */ /* 0x000fca00000012a7 */
[----:B------:R-:W-:Y:S01]  /*5240*/  IMAD.U32 R125, R125, 0x10000, RZ ;  /* 0x000100007d7d7824 */ /* 0x000fe200078e00ff */
[----:B------:R-:W-:Y:S06]  /*5250*/  BRA `(.L_x_730) ;  /* 0x0000000000187947 */ /* 0x000fec0003800000 */
.L_x_729:
[----:B------:R-:W-:Y:S01]  /*5260*/  FFMA.FTZ R125, R31, R128, R129 ;  /* 0x000000801f7d7223 */ /* 0x000fe20000010081 */
[----:B------:R-:W-:-:S03]  /*5270*/  @P0 SHF.R.U64 R124, R166, 0x10, R167 ;  /* 0x00000010a67c0819 */ /* 0x000fc600000012a7 */
[----:B------:R-:W-:Y:S01]  /*5280*/  FADD.FTZ R125, R152, -R125 ;  /* 0x8000007d987d7221 */ /* 0x000fe20000010000 */
[----:B------:R-:W-:-:S03]  /*5290*/  @P0 SHF.L.U32 R124, R124, 0x10, RZ ;  /* 0x000000107c7c0819 */ /* 0x000fc600000006ff */
[----:B------:R-:W-:-:S04]  /*52a0*/  FMUL.FTZ R125, R6, R125 ;  /* 0x0000007d067d7220 */ /* 0x000fc80000410000 */
[----:B------:R-:W-:-:S07]  /*52b0*/  @P0 FADD.FTZ R125, R125, R124 ;  /* 0x0000007c7d7d0221 */ /* 0x000fce0000010000 */
.L_x_730:
[----:B------:R-:W-:Y:S05]  /*52c0*/  BSYNC B0 ;  /* 0x0000000000007941 */ /* 0x000fea0003800000 */
.L_x_728:
        /* <DEDUP_REMOVED lines=15> */
.L_x_732:
[----:B------:R-:W-:-:S04]  /*53c0*/  FFMA.FTZ R124, R18, R128, R129 ;  /* 0x00000080127c7223 */ /* 0x000fc80000010081 */
[----:B------:R-:W-:Y:S01]  /*53d0*/  FADD.FTZ R125, R153, -R124 ;  /* 0x8000007c997d7221 */ /* 0x000fe20000010000 */
[----:B------:R-:W-:-:S03]  /*53e0*/  @P0 SHF.L.U32 R124, R167, 0x10, RZ ;  /* 0x00000010a77c0819 */ /* 0x000fc600000006ff */
[----:B------:R-:W-:-:S04]  /*53f0*/  FMUL.FTZ R125, R6, R125 ;  /* 0x0000007d067d7220 */ /* 0x000fc80000410000 */
[----:B------:R-:W-:-:S07]  /*5400*/  @P0 FADD.FTZ R125, R125, R124 ;  /* 0x0000007c7d7d0221 */ /* 0x000fce0000010000 */
.L_x_733:
[----:B------:R-:W-:Y:S05]  /*5410*/  BSYNC B0 ;  /* 0x0000000000007941 */ /* 0x000fea0003800000 */
.L_x_731:
        /* <DEDUP_REMOVED lines=13> */
[----:B------:R-:W-:-:S04]  /*54f0*/  SHF.R.U32.HI R125, RZ, 0x10, R167 ;  /* 0x00000010ff7d7819 */ /* 0x000fc800000116a7 */
[----:B------:R-:W-:Y:S01]  /*5500*/  SHF.L.U32 R125, R125, 0x10, RZ ;  /* 0x000000107d7d7819 */ /* 0x000fe200000006ff */
[----:B------:R-:W-:Y:S06]  /*5510*/  BRA `(.L_x_736) ;  /* 0x0000000000187947 */ /* 0x000fec0003800000 */
.L_x_735:
[----:B------:R-:W-:Y:S01]  /*5520*/  FFMA.FTZ R125, R32, R128, R129 ;  /* 0x00000080207d7223 */ /* 0x000fe20000010081 */
[----:B------:R-:W-:-:S03]  /*5530*/  @P0 SHF.R.U32.HI R124, RZ, 0x10, R167 ;  /* 0x00000010ff7c0819 */ /* 0x000fc600000116a7 */
[----:B------:R-:W-:Y:S02]  /*5540*/  FADD.FTZ R125, R154, -R125 ;  /* 0x8000007d9a7d7221 */ /* 0x000fe40000010000 */
[----:B------:R-:W-:Y:S02]  /*5550*/  @P0 IMAD.U32 R124, R124, 0x10000, RZ ;  /* 0x000100007c7c0824 */ /* 0x000fe400078e00ff */
[----:B------:R-:W-:-:S04]  /*5560*/  FMUL.FTZ R125, R6, R125 ;  /* 0x0000007d067d7220 */ /* 0x000fc80000410000 */
[----:B------:R-:W-:-:S07]  /*5570*/  @P0 FADD.FTZ R125, R125, R124 ;  /* 0x0000007c7d7d0221 */ /* 0x000fce0000010000 */
.L_x_736:
[----:B------:R-:W-:Y:S05]  /*5580*/  BSYNC B0 ;  /* 0x0000000000007941 */ /* 0x000fea0003800000 */
.L_x_734:
[----:B------:R-:W0:Y:S01]  /*5590*/  @P4 LDC R130, c[0x0][0x29c] ;  /* 0x0000a700ff824b82 */ /* 0x000e220000000800 */
[----:B------:R-:W-:Y:S02]  /*55a0*/  IADD3 R187, R187, 0x600, RZ ;  /* 0x00000600bbbb7810 */ /* 0x000fe40007ffe0ff */
        /* <DEDUP_REMOVED lines=12> */
[----:B------:R-:W-:Y:S01]  /*5670*/  LOP3.LUT R125, R133, R125, RZ, 0xfc, !PT ;  /* 0x0000007d857d7212 */ /* 0x000fe200078efcff */
[----:B------:R-:W-:Y:S01]  /*5680*/  VIADD R133, R7, 0x500 ;  /* 0x0000050007857836 */ /* 0x000fe20000000000 */
[----:B------:R-:W-:-:S03]  /*5690*/  LOP3.LUT R124, R124, 0xffff, R163, 0xf8, !PT ;  /* 0x0000ffff7c7c7812 */ /* 0x000fc600078ef8a3 */
[----:B0-----:R-:W-:-:S05]  /*56a0*/  IMAD.WIDE.U32 R126, R133, 0x8, R126 ;  /* 0x00000008857e7825 */ /* 0x001fca00078e007e */
[----:B------:R0:W-:Y:S02]  /*56b0*/  STG.E.64 desc[UR4][R126.64], R124 ;  /* 0x0000007c7e007986 */ /* 0x0001e4000c101b04 */
.L_x_737:
        /* <DEDUP_REMOVED lines=10> */
.L_x_739:
[----:B------:R-:W-:Y:S05]  /*5760*/  BSYNC B0 ;  /* 0x0000000000007941 */ /* 0x000fea0003800000 */
.L_x_738:
[----:B------:R-:W-:Y:S04]  /*5770*/  BSSY B0, `(.L_x_740) ;  /* 0x0000009000007945 */ /* 0x000fe80003800000 */
        /* <DEDUP_REMOVED lines=8> */
.L_x_741:
[----:B------:R-:W-:Y:S05]  /*5800*/  BSYNC B0 ;  /* 0x0000000000007941 */ /* 0x000fea0003800000 */
.L_x_740:
[----:B------:R-:W-:Y:S01]  /*5810*/  BSSY B0, `(.L_x_742) ;  /* 0x000000c000007945 */ /* 0x000fe20003800000 */
[----:B------:R-:W-:-:S03]  /*5820*/  @P4 FFMA.FTZ R59, R131, R130, R59 ;  /* 0x00000082833b4223 */ /* 0x000fc6000001003b */
[----:B------:R-:W-:Y:S05]  /*5830*/  @P2 BRA `(.L_x_743) ;  /* 0x0000000000102947 */ /* 0x000fea0003800000 */
[----:B01----:R-:W-:Y:S01]  /*5840*/  MOV R125, RZ ;  /* 0x000000ff007d7202 */ /* 0x003fe20000000f00 */
[----:B------:R-:W-:Y:S06]  /*5850*/  @!P0 BRA `(.L_x_744) ;  /* 0x00000000001c8947 */ /* 0x000fec0003800000 */
[----:B------:R-:W-:Y:S01]  /*5860*/  SHF.L.U32 R125, R164, 0x10, RZ ;  /* 0x00000010a47d7819 */ /* 0x000fe200000006ff */
[----:B------:R-:W-:Y:S06]  /*5870*/  BRA `(.L_x_744) ;  /* 0x0000000000147947 */ /* 0x000fec0003800000 */
.L_x_743:
[----:B01----:R-:W-:-:S04]  /*5880*/  FFMA.FTZ R124, R19, R128, R129 ;  /* 0x00000080137c7223 */ /* 0x003fc80000010081 */
[----:B------:R-:W-:Y:S01]  /*5890*/  FADD.FTZ R125, R155, -R124 ;  /* 0x8000007c9b7d7221 */ /* 0x000fe20000010000 */
[----:B------:R-:W-:-:S03]  /*58a0*/  @P0 IMAD.U32 R124, R164, 0x10000, RZ ;  /* 0x00010000a47c0824 */ /* 0x000fc600078e00ff */
[----:B------:R-:W-:-:S04]  /*58b0*/  FMUL.FTZ R125, R6, R125 ;  /* 0x0000007d067d7220 */ /* 0x000fc80000410000 */
[----:B------:R-:W-:-:S07]  /*58c0*/  @P0 FADD.FTZ R125, R125, R124 ;  /* 0x0000007c7d7d0221 */ /* 0x000fce0000010000 */
.L_x_744:
[----:B------:R-:W-:Y:S05]  /*58d0*/  BSYNC B0 ;  /* 0x0000000000007941 */ /* 0x000fea0003800000 */
.L_x_742:
        /* <DEDUP_REMOVED lines=16> */
.L_x_746:
[----:B------:R-:W-:Y:S01]  /*59e0*/  FFMA.FTZ R125, R33, R128, R129 ;  /* 0x00000080217d7223 */ /* 0x000fe20000010081 */
[----:B------:R-:W-:-:S03]  /*59f0*/  @P0 SHF.R.U64 R124, R164, 0x10, R165 ;  /* 0x00000010a47c0819 */ /* 0x000fc600000012a5 */
[----:B------:R-:W-:Y:S01]  /*5a00*/  FADD.FTZ R125, R156, -R125 ;  /* 0x8000007d9c7d7221 */ /* 0x000fe20000010000 */
[----:B------:R-:W-:-:S03]  /*5a10*/  @P0 SHF.L.U32 R124, R124, 0x10, RZ ;  /* 0x000000107c7c0819 */ /* 0x000fc600000006ff */
[----:B------:R-:W-:-:S04]  /*5a20*/  FMUL.FTZ R125, R6, R125 ;  /* 0x0000007d067d7220 */ /* 0x000fc80000410000 */
[----:B------:R-:W-:-:S07]  /*5a30*/  @P0 FADD.FTZ R125, R125, R124 ;  /* 0x0000007c7d7d0221 */ /* 0x000fce0000010000 */
.L_x_747:
[----:B------:R-:W-:Y:S05]  /*5a40*/  BSYNC B0 ;  /* 0x0000000000007941 */ /* 0x000fea0003800000 */
.L_x_745:
[----:B------:R-:W0:Y:S01]  /*5a50*/  @P4 LDC R124, c[0x0][0x29c] ;  /* 0x0000a700ff7c4b82 */ /* 0x000e220000000800 */
[----:B------:R-:W-:Y:S01]  /*5a60*/  @P4 SHF.L.U32 R130, R160, 0x10, RZ ;  /* 0x00000010a0824819 */ /* 0x000fe200000006ff */
[----:B------:R-:W-:Y:S01]  /*5a70*/  BSSY B0, `(.L_x_748) ;  /* 0x0000012000007945 */ /* 0x000fe20003800000 */
[----:B0-----:R-:W-:Y:S01]  /*5a80*/  @P4 FMUL.FTZ R124, R125, R124 ;  /* 0x0000007c7d7c4220 */ /* 0x001fe20000410000 */
[----:B------:R-:W-:-:S03]  /*5a90*/  @P1 F2FP.BF16.F32.PACK_AB R125, RZ, R125 ;  /* 0x0000007dff7d123e */ /* 0x000fc600000010ff */
[-C--:B------:R-:W-:Y:S01]  /*5aa0*/  @P4 FMUL.FTZ R126, R4, R124.reuse ;  /* 0x0000007c047e4220 */ /* 0x080fe20000410000 */
[----:B------:R-:W-:Y:S01]  /*5ab0*/  @P1 PRMT R181, R125, 0x7610, R181 ;  /* 0x000076107db51816 */ /* 0x000fe200000000b5 */
        /* <DEDUP_REMOVED lines=8> */
.L_x_749:
[----:B------:R-:W-:-:S04]  /*5b40*/  FFMA.FTZ R124, R20, R128, R129 ;  /* 0x00000080147c7223 */ /* 0x000fc80000010081 */
[----:B------:R-:W-:Y:S01]  /*5b50*/  FADD.FTZ R125, R157, -R124 ;  /* 0x8000007c9d7d7221 */ /* 0x000fe20000010000 */
[----:B------:R-:W-:-:S03]  /*5b60*/  @P0 SHF.L.U32 R124, R165, 0x10, RZ ;  /* 0x00000010a57c0819 */ /* 0x000fc600000006ff */
[----:B------:R-:W-:-:S04]  /*5b70*/  FMUL.FTZ R125, R6, R125 ;  /* 0x0000007d067d7220 */ /* 0x000fc80000410000 */
[----:B------:R-:W-:-:S07]  /*5b80*/  @P0 FADD.FTZ R125, R125, R124 ;  /* 0x0000007c7d7d0221 */ /* 0x000fce0000010000 */
.L_x_750:
[----:B------:R-:W-:Y:S05]  /*5b90*/  BSYNC B0 ;  /* 0x0000000000007941 */ /* 0x000fea0003800000 */
.L_x_748:
        /* <DEDUP_REMOVED lines=16> */
.L_x_752:
[----:B------:R-:W-:Y:S01]  /*5ca0*/  FFMA.FTZ R129, R34, R128, R129 ;  /* 0x0000008022817223 */ /* 0x000fe20000010081 */
[----:B------:R-:W-:-:S03]  /*5cb0*/  @P0 SHF.R.U32.HI R124, RZ, 0x10, R165 ;  /* 0x00000010ff7c0819 */ /* 0x000fc600000116a5 */
[----:B------:R-:W-:Y:S02]  /*5cc0*/  FADD.FTZ R129, R158, -R129 ;  /* 0x800000819e817221 */ /* 0x000fe40000010000 */
[----:B------:R-:W-:Y:S02]  /*5cd0*/  @P0 IMAD.U32 R125, R124, 0x10000, RZ ;  /* 0x000100007c7d0824 */ /* 0x000fe400078e00ff */
[----:B------:R-:W-:-:S04]  /*5ce0*/  FMUL.FTZ R6, R6, R129 ;  /* 0x0000008106067220 */ /* 0x000fc80000410000 */
[----:B------:R-:W-:-:S07]  /*5cf0*/  @P0 FADD.FTZ R6, R6, R125 ;  /* 0x0000007d06060221 */ /* 0x000fce0000010000 */
.L_x_753:
[----:B------:R-:W-:Y:S05]  /*5d00*/  BSYNC B0 ;  /* 0x0000000000007941 */ /* 0x000fea0003800000 */
.L_x_751:
        /* <DEDUP_REMOVED lines=17> */
.L_x_754:
[----:B------:R-:W-:Y:S01]  /*5e20*/  BSSY B0, `(.L_x_755) ;  /* 0x000000c000007945 */ /* 0x000fe20003800000 */
[----:B------:R-:W-:Y:S01]  /*5e30*/  @P4 FFMA.FTZ R55, R128, R126, R55 ;  /* 0x0000007e80374223 */ /* 0x000fe20000010037 */
[----:B------:R-:W-:Y:S02]  /*5e40*/  @P4 PRMT R185, R130, 0x7610, R185 ;  /* 0x0000761082b94816 */ /* 0x000fe400000000b9 */
        /* <DEDUP_REMOVED lines=9> */
.L_x_756:
[----:B------:R-:W-:Y:S05]  /*5ee0*/  BSYNC B0 ;  /* 0x0000000000007941 */ /* 0x000fea0003800000 */
.L_x_755:
[----:B------:R-:W-:Y:S01]  /*5ef0*/  VIADD R2, R2, UR12 ;  /* 0x0000000c02027c36 */ /* 0x000fe20008000000 */
[----:B------:R-:W-:-:S04]  /*5f00*/  SEL R132, RZ, 0x1, P3 ;  /* 0x00000001ff847807 */ /* 0x000fc80001800000 */
[----:B------:R-:W-:-:S13]  /*5f10*/  ISETP.GE.AND P0, PT, R2, UR13, PT ;  /* 0x0000000d02007c0c */ /* 0x000fda000bf06270 */
[----:B------:R-:W-:Y:S05]  /*5f20*/  @!P0 BRA `(.L_x_757) ;  /* 0xffffffac00648947 */ /* 0x000fea000383ffff */
.L_x_635:
[----:B------:R-:W2:Y:S01]  /*5f30*/  S2UR UR6, SR_CTAID.X ;  /* 0x00000000000679c3 */ /* 0x000ea20000002500 */
[----:B------:R-:W-:-:S07]  /*5f40*/  LOP3.LUT R9, R252, 0xff, RZ, 0xc0, !PT ;  /* 0x000000fffc097812 */ /* 0x000fce00078ec0ff */
[----:B------:R-:W3:Y:S08]  /*5f50*/  LDC.64 R2, c[0x0][0x2d0] ;  /* 0x0000b400ff027b82 */ /* 0x000ef00000000a00 */
[----:B------:R-:W4:Y:S08]  /*5f60*/  LDC.64 R4, c[0x0][0x2d8] ;  /* 0x0000b600ff047b82 */ /* 0x000f300000000a00 */
[----:B01----:R-:W0:Y:S01]  /*5f70*/  LDC.64 R6, c[0x0][0x2f0] ;  /* 0x0000bc00ff067b82 */ /* 0x003e220000000a00 */
[----:B--2---:R-:W-:Y:S01]  /*5f80*/  LEA.HI R0, R252, UR6, RZ, 0x18 ;  /* 0x00000006fc007c11 */ /* 0x004fe2000f8fc0ff */
[----:B------:R-:W-:-:S04]  /*5f90*/  ULDC UR6, c[0x0][0x218] ;  /* 0x0000860000067ab9 */ /* 0x000fc80000000800 */
[----:B------:R-:W-:-:S05]  /*5fa0*/  IMAD R0, R0, UR6, RZ ;  /* 0x0000000600007c24 */ /* 0x000fca000f8e02ff */
[----:B------:R-:W-:-:S05]  /*5fb0*/  LEA.HI R9, R0, R9, RZ, 0x1e ;  /* 0x0000000900097211 */ /* 0x000fca00078ff0ff */
[----:B---3--:R-:W-:-:S04]  /*5fc0*/  IMAD.WIDE.U32 R2, R9, 0x10, R2 ;  /* 0x0000001009027825 */ /* 0x008fc800078e0002 */
[C---:B----4-:R-:W-:Y:S01]  /*5fd0*/  IMAD.WIDE.U32 R4, R9.reuse, 0x10, R4 ;  /* 0x0000001009047825 */ /* 0x050fe200078e0004 */
[----:B------:R-:W-:Y:S03]  /*5fe0*/  STG.E.128 desc[UR4][R2.64], R104 ;  /* 0x0000006802007986 */ /* 0x000fe6000c101d04 */
[----:B0-----:R-:W-:Y:S01]  /*5ff0*/  IMAD.WIDE.U32 R6, R9, 0x10, R6 ;  /* 0x0000001009067825 */ /* 0x001fe200078e0006 */
        /* <DEDUP_REMOVED lines=21> */
.L_x_639:
[----:B------:R-:W-:Y:S01]  /*6150*/  HFMA2.MMA R243, -RZ, RZ, 0, 9.5367431640625e-07 ;  /* 0x00000010fff37435 */ /* 0x000fe200000001ff */
[----:B------:R-:W-:Y:S01]  /*6160*/  MOV R244, R178 ;  /* 0x000000b200f47202 */ /* 0x000fe20000000f00 */
[----:B------:R-:W-:Y:S01]  /*6170*/  IMAD.MOV.U32 R246, RZ, RZ, 0x1f ;  /* 0x0000001ffff67424 */ /* 0x000fe200078e00ff */
[----:B------:R-:W-:-:S08]  /*6180*/  MOV R187, 0xffffffff ;  /* 0xffffffff00bb7802 */ /* 0x000fd00000000f00 */
[----:B-----5:R-:W-:Y:S05]  /*6190*/  WARPSYNC.COLLECTIVE R187, `(.L_x_758) ;  /* 0x00000000bb087348 */ /* 0x020fea0003c00000 */
[----:B------:R0:W1:Y:S02]  /*61a0*/  SHFL.DOWN P1, R129, R244, R243, R246 ;  /* 0x080000f3f4817389 */ /* 0x00006400000200f6 */
[----:B01---5:R-:W-:Y:S01]  /*61b0*/  ENDCOLLECTIVE ;  /* 0x000000000000791b */ /* 0x023fe20003800000 */
.L_x_758:
[----:B------:R-:W-:Y:S01]  /*61c0*/  IMAD.MOV.U32 R244, RZ, RZ, R179 ;  /* 0x000000fffff47224 */ /* 0x000fe200078e00b3 */
[----:B------:R-:W-:-:S07]  /*61d0*/  MOV R125, R129 ;  /* 0x00000081007d7202 */ /* 0x000fce0000000f00 */
[----:B------:R-:W-:Y:S05]  /*61e0*/  WARPSYNC.COLLECTIVE R187, `(.L_x_759) ;  /* 0x00000000bb087348 */ /* 0x000fea0003c00000 */
[----:B------:R0:W1:Y:S02]  /*61f0*/  SHFL.DOWN P1, R129, R244, R243, R246 ;  /* 0x080000f3f4817389 */ /* 0x00006400000200f6 */
[----:B01----:R-:W-:Y:S01]  /*6200*/  ENDCOLLECTIVE ;  /* 0x000000000000791b */ /* 0x003fe20003800000 */
.L_x_759:
[----:B------:R-:W-:-:S05]  /*6210*/  FADD.FTZ R125, R125, R178 ;  /* 0x000000b27d7d7221 */ /* 0x000fca0000010000 */
[----:B------:R-:W-:Y:S01]  /*6220*/  MOV R244, R125 ;  /* 0x0000007d00f47202 */ /* 0x000fe20000000f00 */
[----:B------:R-:W-:Y:S01]  /*6230*/  IMAD.MOV.U32 R243, RZ, RZ, 0x8 ;  /* 0x00000008fff37424 */ /* 0x000fe200078e00ff */
[----:B------:R-:W-:-:S07]  /*6240*/  MOV R124, R129 ;  /* 0x00000081007c7202 */ /* 0x000fce0000000f00 */
[----:B------:R-:W-:Y:S05]  /*6250*/  WARPSYNC.COLLECTIVE R187, `(.L_x_760) ;  /* 0x00000000bb087348 */ /* 0x000fea0003c00000 */
[----:B------:R0:W1:Y:S02]  /*6260*/  SHFL.DOWN P1, R129, R244, R243, R246 ;  /* 0x080000f3f4817389 */ /* 0x00006400000200f6 */
[----:B01----:R-:W-:Y:S01]  /*6270*/  ENDCOLLECTIVE ;  /* 0x000000000000791b */ /* 0x003fe20003800000 */
.L_x_760:
[----:B------:R-:W-:-:S05]  /*6280*/  FADD.FTZ R124, R124, R179 ;  /* 0x000000b37c7c7221 */ /* 0x000fca0000010000 */
[----:B------:R-:W-:Y:S02]  /*6290*/  MOV R244, R124 ;  /* 0x0000007c00f47202 */ /* 0x000fe40000000f00 */
[----:B------:R-:W-:-:S07]  /*62a0*/  MOV R126, R129 ;  /* 0x00000081007e7202 */ /* 0x000fce0000000f00 */
[----:B------:R-:W-:Y:S05]  /*62b0*/  WARPSYNC.COLLECTIVE R187, `(.L_x_761) ;  /* 0x00000000bb087348 */ /* 0x000fea0003c00000 */
[----:B------:R0:W1:Y:S02]  /*62c0*/  SHFL.DOWN P1, R129, R244, R243, R246 ;  /* 0x080000f3f4817389 */ /* 0x00006400000200f6 */
[----:B01----:R-:W-:Y:S01]  /*62d0*/  ENDCOLLECTIVE ;  /* 0x000000000000791b */ /* 0x003fe20003800000 */
.L_x_761:
[----:B------:R-:W-:Y:S01]  /*62e0*/  FADD.FTZ R132, R125, R126 ;  /* 0x0000007e7d847221 */ /* 0x000fe20000010000 */
[----:B------:R-:W-:-:S03]  /*62f0*/  HFMA2.MMA R243, -RZ, RZ, 0, 2.384185791015625e-07 ;  /* 0x00000004fff37435 */ /* 0x000fc600000001ff */
[----:B------:R-:W-:Y:S02]  /*6300*/  IMAD.MOV.U32 R244, RZ, RZ, R132 ;  /* 0x000000fffff47224 */ /* 0x000fe400078e0084 */
[----:B------:R-:W-:-:S07]  /*6310*/  FADD.FTZ R134, R124, R129 ;  /* 0x000000817c867221 */ /* 0x000fce0000010000 */
[----:B------:R-:W-:Y:S05]  /*6320*/  WARPSYNC.COLLECTIVE R187, `(.L_x_762) ;  /* 0x00000000bb087348 */ /* 0x000fea0003c00000 */
[----:B------:R0:W1:Y:S02]  /*6330*/  SHFL.DOWN P1, R129, R244, R243, R246 ;  /* 0x080000f3f4817389 */ /* 0x00006400000200f6 */
[----:B01----:R-:W-:Y:S01]  /*6340*/  ENDCOLLECTIVE ;  /* 0x000000000000791b */ /* 0x003fe20003800000 */
.L_x_762:
[----:B------:R-:W-:Y:S01]  /*6350*/  MOV R244, R134 ;  /* 0x0000008600f47202 */ /* 0x000fe20000000f00 */
[----:B------:R-:W-:-:S07]  /*6360*/  FADD.FTZ R135, R132, R129 ;  /* 0x0000008184877221 */ /* 0x000fce0000010000 */
[----:B------:R-:W-:Y:S05]  /*6370*/  WARPSYNC.COLLECTIVE R187, `(.L_x_763) ;  /* 0x00000000bb087348 */ /* 0x000fea0003c00000 */
[----:B------:R0:W1:Y:S02]  /*6380*/  SHFL.DOWN P1, R129, R244, R243, R246 ;  /* 0x080000f3f4817389 */ /* 0x00006400000200f6 */
[----:B01----:R-:W-:Y:S01]  /*6390*/  ENDCOLLECTIVE ;  /* 0x000000000000791b */ /* 0x003fe20003800000 */
.L_x_763:
[----:B------:R-:W-:Y:S01]  /*63a0*/  HFMA2.MMA R243, -RZ, RZ, 0, 1.1920928955078125e-07 ;  /* 0x00000002fff37435 */ /* 0x000fe200000001ff */
[----:B------:R-:W-:Y:S01]  /*63b0*/  MOV R244, R135 ;  /* 0x0000008700f47202 */ /* 0x000fe20000000f00 */
[----:B------:R-:W-:-:S09]  /*63c0*/  IMAD.MOV.U32 R131, RZ, RZ, R129 ;  /* 0x000000ffff837224 */ /* 0x000fd200078e0081 */
[----:B------:R-:W-:Y:S05]  /*63d0*/  WARPSYNC.COLLECTIVE R187, `(.L_x_764) ;  /* 0x00000000bb087348 */ /* 0x000fea0003c00000 */
[----:B------:R0:W1:Y:S02]  /*63e0*/  SHFL.DOWN P1, R129, R244, R243, R246 ;  /* 0x080000f3f4817389 */ /* 0x00006400000200f6 */
[----:B01----:R-:W-:Y:S01]  /*63f0*/  ENDCOLLECTIVE ;  /* 0x000000000000791b */ /* 0x003fe20003800000 */
.L_x_764:
[----:B------:R-:W-:-:S05]  /*6400*/  FADD.FTZ R178, R134, R131 ;  /* 0x0000008386b27221 */ /* 0x000fca0000010000 */
[----:B------:R-:W-:Y:S01]  /*6410*/  MOV R244, R178 ;  /* 0x000000b200f47202 */ /* 0x000fe20000000f00 */
[----:B------:R-:W-:-:S07]  /*6420*/  IMAD.MOV.U32 R126, RZ, RZ, R129 ;  /* 0x000000ffff7e7224 */ /* 0x000fce00078e0081 */
[----:B------:R-:W-:Y:S05]  /*6430*/  WARPSYNC.COLLECTIVE R187, `(.L_x_765) ;  /* 0x00000000bb087348 */ /* 0x000fea0003c00000 */
[----:B------:R0:W1:Y:S02]  /*6440*/  SHFL.DOWN P1, R129, R244, R243, R246 ;  /* 0x080000f3f4817389 */ /* 0x00006400000200f6 */
[----:B01----:R-:W-:Y:S01]  /*6450*/  ENDCOLLECTIVE ;  /* 0x000000000000791b */ /* 0x003fe20003800000 */
.L_x_765:
[----:B------:R-:W-:-:S05]  /*6460*/  FADD.FTZ R126, R135, R126 ;  /* 0x0000007e877e7221 */ /* 0x000fca0000010000 */
[----:B------:R-:W-:Y:S01]  /*6470*/  MOV R244, R126 ;  /* 0x0000007e00f47202 */ /* 0x000fe20000000f00 */
[----:B------:R-:W-:Y:S02]  /*6480*/  IMAD.MOV.U32 R243, RZ, RZ, 0x1 ;  /* 0x00000001fff37424 */ /* 0x000fe400078e00ff */
[----:B------:R-:W-:-:S07]  /*6490*/  FADD.FTZ R130, R178, R129 ;  /* 0x00000081b2827221 */ /* 0x000fce0000010000 */
[----:B------:R-:W-:Y:S05]  /*64a0*/  WARPSYNC.COLLECTIVE R187, `(.L_x_766) ;  /* 0x00000000bb087348 */ /* 0x000fea0003c00000 */
[----:B------:R0:W1:Y:S02]  /*64b0*/  SHFL.DOWN P1, R129, R244, R243, R246 ;  /* 0x080000f3f4817389 */ /* 0x00006400000200f6 */
[----:B01----:R-:W-:Y:S01]  /*64c0*/  ENDCOLLECTIVE ;  /* 0x000000000000791b */ /* 0x003fe20003800000 */
.L_x_766:
[----:B------:R-:W-:Y:S02]  /*64d0*/  MOV R244, R130 ;  /* 0x0000008200f47202 */ /* 0x000fe40000000f00 */
[----:B------:R-:W-:-:S07]  /*64e0*/  MOV R131, R129 ;  /* 0x0000008100837202 */ /* 0x000fce0000000f00 */
[----:B------:R-:W-:Y:S05]  /*64f0*/  WARPSYNC.COLLECTIVE R187, `(.L_x_767) ;  /* 0x00000000bb087348 */ /* 0x000fea0003c00000 */
[----:B------:R0:W1:Y:S02]  /*6500*/  SHFL.DOWN P1, R129, R244, R243, R246 ;  /* 0x080000f3f4817389 */ /* 0x00006400000200f6 */
[----:B01----:R-:W-:Y:S01]  /*6510*/  ENDCOLLECTIVE ;  /* 0x000000000000791b */ /* 0x003fe20003800000 */
.L_x_767:
[----:B------:R-:W-:Y:S05]  /*6520*/  BRA `(.L_x_768) ;  /* 0xffffffc000a07947 */ /* 0x000fea000383ffff */
.L_x_769:
        /* <DEDUP_REMOVED lines=13> */
.L_x_15169:


//--------------------- .text._ZN10layer_norm13ln_bwd_kernelINS_13Kernel_traitsI13__nv_bfloat16S2_S2_S2_fjLj7168ELj1ELj1ELj8ELj8ENS_18Kernel_traits_baseILj7168ES2_S2_S2_S2_fjLj256EEEEELb1ELb0ELb0ELb0EEEvNS_9BwdParamsE --------------------------
	.section	.text._ZN10layer_norm13ln_bwd_kernelINS_13Kernel_traitsI13__nv_bfloat16S2_S2_S2_fjLj7168ELj1ELj1ELj8ELj8ENS_18Kernel_traits_baseILj7168ES2_S2_S2_S2_fjLj256EEEEELb1ELb0ELb0ELb0EEEvNS_9BwdParamsE,"ax",@progbits
	.align	128
        .global         _ZN10layer_norm13ln_bwd_kernelINS_13Kernel_traitsI13__nv_bfloat16S2_S2_S2_fjLj7168ELj1ELj1ELj8ELj8ENS_18Kernel_traits_baseILj7168ES2_S2_S2_S2_fjLj256EEEEELb1ELb0ELb0ELb0EEEvNS_9BwdParamsE
        .type           _ZN10layer_norm13ln_bwd_kernelINS_13Kernel_traitsI13__nv_bfloat16S2_S2_S2_fjLj7168ELj1ELj1ELj8ELj8ENS_18Kernel_traits_baseILj7168ES2_S2_S2_S2_fjLj256EEEEELb1ELb0ELb0ELb0EEEvNS_9BwdParamsE,@function
        .size           _ZN10layer_norm13ln_bwd_kernelINS_13Kernel_traitsI13__nv_bfloat16S2_S2_S2_fjLj7168ELj1ELj1ELj8ELj8ENS_18Kernel_traits_baseILj7168ES2_S2_S2_S2_fjLj256EEEEELb1ELb0ELb0ELb0EEEvNS_9BwdParamsE,(.L_x_15170 - _ZN10layer_norm13ln_bwd_kernelINS_13Kernel_traitsI13__nv_bfloat16S2_S2_S2_fjLj7168ELj1ELj1ELj8ELj8ENS_18Kernel_traits_baseILj7168ES2_S2_S2_S2_fjLj256EEEEELb1ELb0ELb0ELb0EEEvNS_9BwdParamsE)
        .other          _ZN10layer_norm13ln_bwd_kernelINS_13Kernel_traitsI13__nv_bfloat16S2_S2_S2_fjLj7168ELj1ELj1ELj8ELj8ENS_18Kernel_traits_baseILj7168ES2_S2_S2_S2_fjLj256EEEEELb1ELb0ELb0ELb0EEEvNS_9BwdParamsE,@"STO_CUDA_ENTRY STV_DEFAULT"
_ZN10layer_norm13ln_bwd_kernelINS_13Kernel_traitsI13__nv_bfloat16S2_S2_S2_fjLj7168ELj1ELj1ELj8ELj8ENS_18Kernel_traits_baseILj7168ES2_S2_S2_S2_fjLj256EEEEELb1ELb0ELb0ELb0EEEvNS_9BwdParamsE:
.text._ZN10layer_norm13ln_bwd_kernelINS_13Kernel_traitsI13__nv_bfloat16S2_S2_S2_fjLj7168ELj1ELj1ELj8ELj8ENS_18Kernel_traits_baseILj7168ES2_S2_S2_S2_fjLj256EEEEELb1ELb0ELb0ELb0EEEvNS_9BwdParamsE:
        /* <DEDUP_REMOVED lines=18> */
[----:B------:R-:W-:-:S04]  /*0120*/  LOP3.LUT R0, R181, 0xff, RZ, 0x3c, !PT ;  /* 0x000000ffb5007812 */ /* 0x000fc800078e3cff */
[----:B------:R-:W-:Y:S01]  /*0130*/  LEA.HI.SX32 R0, R3, R0, 0x1e ;  /* 0x0000000003007211 */ /* 0x000fe200078ff2ff */
[----:B------:R-:W-:-:S03]  /*0140*/  IMAD.MOV.U32 R3, RZ, RZ, R181 ;  /* 0x000000ffff037224 */ /* 0x000fc600078e00b5 */
        /* <DEDUP_REMOVED lines=14> */
[----:B------:R-:W1:Y:S08]  /*0230*/  @P1 LDC.64 R22, c[0x0][0x260] ;  /* 0x00009800ff161b82 */ /* 0x000e700000000a00 */
        /* <DEDUP_REMOVED lines=52> */
[----:B0-----:R-:W-:Y:S06]  /*0580*/  @P0 BRA `(.L_x_770) ;  /* 0x0000004400f00947 */ /* 0x001fec0003800000 */
[----:B------:R-:W0:Y:S01]  /*0590*/  LDC.U8 R40, c[0x0][0x2a0] ;  /* 0x0000a800ff287b82 */ /* 0x000e220000000000 */
[--C-:B-----5:R-:W-:Y:S01]  /*05a0*/  SHF.R.U64 R34, R12, 0x10, R13.reuse ;  /* 0x000000100c227819 */ /* 0x120fe2000000120d */
[----:B------:R-:W-:Y:S01]  /*05b0*/  ULDC.64 UR6, c[0x0][0x270] ;  /* 0x00009c0000067ab9 */ /* 0x000fe20000000a00 */
        /* <DEDUP_REMOVED lines=10> */
[----:B------:R-:W-:Y:S01]  /*0660*/  MOV R37, R7 ;  /* 0x0000000700257202 */ /* 0x000fe20000000f00 */
[----:B------:R-:W-:Y:S01]  /*0670*/  HFMA2.MMA R101, -RZ, RZ, 0, 0 ;  /* 0x00000000ff657435 */ /* 0x000fe200000001ff */
[--C-:B------:R-:W-:Y:S01]  /*0680*/  SHF.R.U64 R30, R14, 0x10, R15.reuse ;  /* 0x000000100e1e7819 */ /* 0x100fe2000000120f */
[----:B------:R-:W-:Y:S01]  /*0690*/  IMAD.MOV.U32 R110, RZ, RZ, 0x1 ;  /* 0x00000001ff6e7424 */ /* 0x000fe200078e00ff */
        /* <DEDUP_REMOVED lines=10> */
[----:B------:R-:W-:Y:S01]  /*0740*/  MOV R17, R21 ;  /* 0x0000001500117202 */ /* 0x000fe20000000f00 */
[----:B------:R-:W-:Y:S01]  /*0750*/  IMAD.U32 R33, R33, 0x10000, RZ ;  /* 0x0001000021217824 */ /* 0x000fe200078e00ff */
        /* <DEDUP_REMOVED lines=14> */
[----:B------:R-:W-:Y:S01]  /*0840*/  ISETP.NE.U32.AND P1, PT, RZ, UR6, PT ;  /* 0x00000006ff007c0c */ /* 0x000fe2000bf25070 */
[----:B------:R-:W-:Y:S01]  /*0850*/  IMAD.U32 R17, R17, 0x10000, RZ ;  /* 0x0001000011117824 */ /* 0x000fe200078e00ff */
[----:B------:R-:W-:Y:S01]  /*0860*/  SHF.L.U32 R38, R38, 0x10, RZ ;  /* 0x0000001026267819 */ /* 0x000fe200000006ff */
[----:B------:R-:W-:Y:S01]  /*0870*/  IMAD.U32 R15, R15, 0x10000, RZ ;  /* 0x000100000f0f7824 */ /* 0x000fe200078e00ff */
[----:B------:R-:W-:Y:S01]  /*0880*/  ISETP.NE.AND.EX P1, PT, RZ, UR7, PT, P1 ;  /* 0x00000007ff007c0c */ /* 0x000fe2000bf25310 */
        /* <DEDUP_REMOVED lines=14> */
.L_x_807:
[----:B---34-:R-:W0:Y:S01]  /*0970*/  @P1 LDC.64 R104, c[0x0][0x270] ;  /* 0x00009c00ff681b82 */ /* 0x018e220000000a00 */
[----:B------:R-:W-:Y:S02]  /*0980*/  SHF.R.S32.HI R106, RZ, 0x1f, R41 ;  /* 0x0000001fff6a7819 */ /* 0x000fe40000011429 */
[----:B------:R-:W-:Y:S02]  /*0990*/  ISETP.NE.AND P6, PT, R11, RZ, PT ;  /* 0x000000ff0b00720c */ /* 0x000fe40003fc5270 */
[----:B0-----:R-:W-:-:S04]  /*09a0*/  @P1 LEA R108, P0, R41, R104, 0x1 ;  /* 0x00000068296c1211 */ /* 0x001fc800078008ff */
        /* <DEDUP_REMOVED lines=8> */
[----:B------:R-:W-:-:S04]  /*0a30*/  IMAD.U32 R184, RZ, RZ, UR20 ;  /* 0x00000014ffb87e24 */ /* 0x000fc8000f8e00ff */
[----:B------:R-:W-:Y:S01]  /*0a40*/  IMAD R112, R41, R184, RZ ;  /* 0x000000b829707224 */ /* 0x000fe200078e02ff */
[----:B------:R-:W-:-:S04]  /*0a50*/  LOP3.LUT R181, R42, 0xff, RZ, 0xc0, !PT ;  /* 0x000000ff2ab57812 */ /* 0x000fc800078ec0ff */
[----:B------:R-:W-:-:S04]  /*0a60*/  SHF.R.S32.HI R113, RZ, 0x1f, R112 ;  /* 0x0000001fff717819 */ /* 0x000fc80000011470 */
[----:B------:R-:W-:Y:S01]  /*0a70*/  LEA.HI R112, R113, R112, RZ, 0x2 ;  /* 0x0000007071707211 */ /* 0x000fe200078f10ff */
[----:B------:R-:W-:Y:S03]  /*0a80*/  BSSY B0, `(.L_x_771) ;  /* 0x0000041000007945 */ /* 0x000fe60003800000 */
[----:B------:R-:W-:Y:S02]  /*0a90*/  LEA.HI.SX32 R185, R112, R181, 0x1e ;  /* 0x000000b570b97211 */ /* 0x000fe400078ff2ff */
[----:B------:R-:W-:Y:S02]  /*0aa0*/  CS2R R116, SRZ ;  /* 0x0000000000747805 */ /* 0x000fe4000001ff00 */
[----:B------:R-:W-:Y:S02]  /*0ab0*/  SHF.R.U32.HI R114, RZ, 0x5, R42 ;  /* 0x00000005ff727819 */ /* 0x000fe4000001162a */
[----:B------:R-:W-:Y:S01]  /*0ac0*/  MOV R119, R185 ;  /* 0x000000b900777202 */ /* 0x000fe20000000f00 */
[----:B-1----:R-:W-:Y:S06]  /*0ad0*/  @!P6 BRA `(.L_x_772) ;  /* 0x0000000000ece947 */ /* 0x002fec0003800000 */
[C---:B------:R-:W-:Y:S01]  /*0ae0*/  LEA R108, P0, R185.reuse, UR12, 0x2 ;  /* 0x0000000cb96c7c11 */ /* 0x040fe2000f8010ff */
[----:B------:R-:W0:Y:S03]  /*0af0*/  LDC.64 R106, c[0x0][0x2b8] ;  /* 0x0000ae00ff6a7b82 */ /* 0x000e260000000a00 */
[----:B------:R-:W-:Y:S02]  /*0b00*/  LEA.HI.X R109, R185, UR13, RZ, 0x2, P0 ;  /* 0x0000000db96d7c11 */ /* 0x000fe400080f14ff */
[----:B------:R-:W-:-:S03]  /*0b10*/  ISETP.NE.U32.AND P0, PT, RZ, UR8, PT ;  /* 0x00000008ff007c0c */ /* 0x000fc6000bf05070 */
[----:B------:R-:W5:Y:S01]  /*0b20*/  LDG.E R10, desc[UR4][R108.64] ;  /* 0x000000046c0a7981 */ /* 0x000f62000c1e1900 */
        /* <DEDUP_REMOVED lines=9> */
[----:B------:R-:W-:-:S04]  /*0bc0*/  ISETP.NE.AND P0, PT, R40, RZ, PT ;  /* 0x000000ff2800720c */ /* 0x000fc80003f05270 */
[----:B-----5:R-:W-:Y:S01]  /*0bd0*/  FSEL R116, R115, RZ, !P0 ;  /* 0x000000ff73747208 */ /* 0x020fe20004000000 */
[----:B--2---:R-:W-:Y:S01]  /*0be0*/  IMAD.MOV.U32 R3, RZ, RZ, R106 ;  /* 0x000000ffff037224 */ /* 0x004fe200078e006a */
[C-C-:B---3--:R-:W-:Y:S01]  /*0bf0*/  SHF.R.U64 R120, R104.reuse, 0x10, R105.reuse ;  /* 0x0000001068787819 */ /* 0x148fe20000001269 */
[----:B------:R-:W-:Y:S01]  /*0c00*/  IMAD.U32 R117, R104, 0x10000, RZ ;  /* 0x0001000068757824 */ /* 0x000fe200078e00ff */
[----:B------:R-:W-:Y:S02]  /*0c10*/  SHF.R.U32.HI R118, RZ, 0x10, R105 ;  /* 0x00000010ff767819 */ /* 0x000fe40000011669 */
[----:B------:R-:W-:Y:S01]  /*0c20*/  SHF.L.U32 R119, R105, 0x10, RZ ;  /* 0x0000001069777819 */ /* 0x000fe200000006ff */
[----:B------:R-:W-:Y:S01]  /*0c30*/  FADD.FTZ R104, -R116, R117 ;  /* 0x0000007574687221 */ /* 0x000fe20000010100 */
[----:B0-----:R-:W-:Y:S01]  /*0c40*/  IMAD.U32 R113, R120, 0x10000, RZ ;  /* 0x0001000078717824 */ /* 0x001fe200078e00ff */
[----:B------:R-:W-:Y:S01]  /*0c50*/  SHF.L.U32 R105, R118, 0x10, RZ ;  /* 0x0000001076697819 */ /* 0x000fe200000006ff */
[----:B------:R-:W-:Y:S01]  /*0c60*/  IMAD.U32 R122, R3, 0x10000, RZ ;  /* 0x00010000037a7824 */ /* 0x000fe200078e00ff */
[----:B------:R-:W-:Y:S01]  /*0c70*/  SHF.R.U64 R112, R106, 0x10, R107 ;  /* 0x000000106a707819 */ /* 0x000fe2000000126b */
[----:B------:R-:W-:Y:S01]  /*0c80*/  FMUL.FTZ R3, R183, R104 ;  /* 0x00000068b7037220 */ /* 0x000fe20000410000 */
[C---:B------:R-:W-:Y:S01]  /*0c90*/  FADD.FTZ R120, -R116.reuse, R113 ;  /* 0x0000007174787221 */ /* 0x040fe20000010100 */
[----:B------:R-:W-:Y:S01]  /*0ca0*/  MOV R47, R107 ;  /* 0x0000006b002f7202 */ /* 0x000fe20000000f00 */
[----:B------:R-:W-:Y:S01]  /*0cb0*/  FADD.FTZ R126, -R116, R105 ;  /* 0x00000069747e7221 */ /* 0x000fe20000010100 */
[----:B------:R-:W-:Y:S01]  /*0cc0*/  SHF.L.U32 R105, R112, 0x10, RZ ;  /* 0x0000001070697819 */ /* 0x000fe200000006ff */
[----:B------:R-:W-:Y:S01]  /*0cd0*/  FADD.FTZ R72, R72, R122 ;  /* 0x0000007a48487221 */ /* 0x000fe20000010000 */
[----:B------:R-:W-:Y:S01]  /*0ce0*/  FFMA.FTZ R100, R3, R122, R100 ;  /* 0x0000007a03647223 */ /* 0x000fe20000010064 */
[----:B------:R-:W-:Y:S01]  /*0cf0*/  FADD.FTZ R106, -R116, R119 ;  /* 0x00000077746a7221 */ /* 0x000fe20000010100 */
[----:B------:R-:W-:Y:S01]  /*0d00*/  FMUL.FTZ R120, R183, R120 ;  /* 0x00000078b7787220 */ /* 0x000fe20000410000 */
[----:B------:R-:W-:Y:S01]  /*0d10*/  FMUL.FTZ R122, R39, R122 ;  /* 0x0000007a277a7220 */ /* 0x000fe20000410000 */
[----:B------:R-:W-:Y:S01]  /*0d20*/  SHF.R.U32.HI R107, RZ, 0x10, R107 ;  /* 0x00000010ff6b7819 */ /* 0x000fe2000001166b */
[----:B------:R-:W-:-:S02]  /*0d30*/  IMAD.U32 R124, R47, 0x10000, RZ ;  /* 0x000100002f7c7824 */ /* 0x000fc400078e00ff */
[----:B------:R-:W-:Y:S01]  /*0d40*/  FADD.FTZ R73, R73, R105 ;  /* 0x0000006949497221 */ /* 0x000fe20000010000 */
[-C--:B------:R-:W-:Y:S01]  /*0d50*/  FFMA.FTZ R101, R120, R105.reuse, R101 ;  /* 0x0000006978657223 */ /* 0x080fe20000010065 */
[----:B------:R-:W-:Y:S01]  /*0d60*/  FMUL.FTZ R47, R38, R105 ;  /* 0x00000069262f7220 */ /* 0x000fe20000410000 */
[----:B------:R-:W-:Y:S01]  /*0d70*/  FMUL.FTZ R121, R183, R106 ;  /* 0x0000006ab7797220 */ /* 0x000fe20000410000 */
[----:B------:R-:W-:Y:S01]  /*0d80*/  FADD.FTZ R104, RZ, R122 ;  /* 0x0000007aff687221 */ /* 0x000fe20000010000 */
[----:B------:R-:W-:Y:S01]  /*0d90*/  FFMA.FTZ R105, R3, R122, RZ ;  /* 0x0000007a03697223 */ /* 0x000fe200000100ff */
[----:B------:R-:W-:Y:S01]  /*0da0*/  SHF.L.U32 R108, R107, 0x10, RZ ;  /* 0x000000106b6c7819 */ /* 0x000fe200000006ff */
[----:B------:R-:W-:Y:S01]  /*0db0*/  FADD.FTZ R74, R74, R124 ;  /* 0x0000007c4a4a7221 */ /* 0x000fe20000010000 */
[-C--:B------:R-:W-:Y:S01]  /*0dc0*/  FFMA.FTZ R102, R121, R124.reuse, R102 ;  /* 0x0000007c79667223 */ /* 0x080fe20000010066 */
        /* <DEDUP_REMOVED lines=9> */
[----:B------:R-:W-:-:S02]  /*0e60*/  VIADD R119, R185, 0x100 ;  /* 0x00000100b9777836 */ /* 0x000fc40000000000 */
[----:B------:R-:W-:Y:S01]  /*0e70*/  FADD.FTZ R117, R106, R123 ;  /* 0x0000007b6a757221 */ /* 0x000fe20000010000 */
[----:B------:R-:W-:-:S07]  /*0e80*/  FFMA.FTZ R116, R126, R123, R104 ;  /* 0x0000007b7e747223 */ /* 0x000fce0000010068 */
.L_x_772:
[----:B------:R-:W-:Y:S05]  /*0e90*/  BSYNC B0 ;  /* 0x0000000000007941 */ /* 0x000fea0003800000 */
.L_x_771:
[----:B------:R-:W-:Y:S01]  /*0ea0*/  ISETP.NE.AND P0, PT, R9, RZ, PT ;  /* 0x000000ff0900720c */ /* 0x000fe20003f05270 */
[----:B------:R-:W-:-:S12]  /*0eb0*/  BSSY B0, `(.L_x_773) ;  /* 0x000003d000007945 */ /* 0x000fd80003800000 */
[----:B------:R-:W-:Y:S05]  /*0ec0*/  @!P0 BRA `(.L_x_774) ;  /* 0x0000000000ec8947 */ /* 0x000fea0003800000 */
        /* <DEDUP_REMOVED lines=12> */
[----:B------:R-:W0:Y:S04]  /*0f90*/  LDG.E.64 R106, desc[UR4][R106.64] ;  /* 0x000000046a6a7981 */ /* 0x000e28000c1e1b00 */
[----:B------:R-:W2:Y:S01]  /*0fa0*/  LDG.E.64 R104, desc[UR4][R104.64] ;  /* 0x0000000468687981 */ /* 0x000ea2000c1e1b00 */
[----:B------:R-:W-:-:S04]  /*0fb0*/  ISETP.NE.AND P0, PT, R40, RZ, PT ;  /* 0x000000ff2800720c */ /* 0x000fc80003f05270 */
[----:B-----5:R-:W-:Y:S02]  /*0fc0*/  FSEL R134, R115, RZ, !P0 ;  /* 0x000000ff73867208 */ /* 0x020fe40004000000 */
[----:B------:R-:W-:Y:S02]  /*0fd0*/  IADD3 R119, R119, 0x100, RZ ;  /* 0x0000010077777810 */ /* 0x000fe40007ffe0ff */
[C-C-:B--2---:R-:W-:Y:S02]  /*0fe0*/  SHF.R.U64 R125, R104.reuse, 0x10, R105.reuse ;  /* 0x00000010687d7819 */ /* 0x144fe40000001269 */
[----:B------:R-:W-:Y:S02]  /*0ff0*/  SHF.R.U32.HI R128, RZ, 0x10, R105 ;  /* 0x00000010ff807819 */ /* 0x000fe40000011669 */
[----:B------:R-:W-:Y:S02]  /*1000*/  SHF.L.U32 R125, R125, 0x10, RZ ;  /* 0x000000107d7d7819 */ /* 0x000fe400000006ff */
[----:B0-----:R-:W-:Y:S01]  /*1010*/  MOV R112, R106 ;  /* 0x0000006a00707202 */ /* 0x001fe20000000f00 */
[----:B------:R-:W-:Y:S01]  /*1020*/  IMAD.U32 R127, R105, 0x10000, RZ ;  /* 0x00010000697f7824 */ /* 0x000fe200078e00ff */
[----:B------:R-:W-:Y:S01]  /*1030*/  SHF.L.U32 R118, R104, 0x10, RZ ;  /* 0x0000001068767819 */ /* 0x000fe200000006ff */
[----:B------:R-:W-:Y:S01]  /*1040*/  IMAD.U32 R105, R128, 0x10000, RZ ;  /* 0x0001000080697824 */ /* 0x000fe200078e00ff */
[----:B------:R-:W-:Y:S01]  /*1050*/  SHF.R.U64 R129, R106, 0x10, R107 ;  /* 0x000000106a817819 */ /* 0x000fe2000000126b */
[----:B------:R-:W-:Y:S01]  /*1060*/  FADD.FTZ R128, -R134, R125 ;  /* 0x0000007d86807221 */ /* 0x000fe20000010100 */
[----:B------:R-:W-:Y:S01]  /*1070*/  SHF.L.U32 R112, R112, 0x10, RZ ;  /* 0x0000001070707819 */ /* 0x000fe200000006ff */
[C---:B------:R-:W-:Y:S01]  /*1080*/  FADD.FTZ R118, -R134.reuse, R118 ;  /* 0x0000007686767221 */ /* 0x040fe20000010100 */
[----:B------:R-:W-:Y:S01]  /*1090*/  FADD.FTZ R104, -R134, R127 ;  /* 0x0000007f86687221 */ /* 0x000fe20000010100 */
[----:B------:R-:W-:-:S02]  /*10a0*/  IMAD.MOV.U32 R113, RZ, RZ, R107 ;  /* 0x000000ffff717224 */ /* 0x000fc400078e006b */
[----:B------:R-:W-:Y:S01]  /*10b0*/  FMUL.FTZ R128, R183, R128 ;  /* 0x00000080b7807220 */ /* 0x000fe20000410000 */
[----:B------:R-:W-:Y:S02]  /*10c0*/  IMAD.U32 R127, R129, 0x10000, RZ ;  /* 0x00010000817f7824 */ /* 0x000fe400078e00ff */
[----:B------:R-:W-:Y:S01]  /*10d0*/  FMUL.FTZ R130, R35, R112 ;  /* 0x0000007023827220 */ /* 0x000fe20000410000 */
[C---:B------:R-:W-:Y:S01]  /*10e0*/  FMUL.FTZ R125, R183.reuse, R118 ;  /* 0x00000076b77d7220 */ /* 0x040fe20000410000 */
[----:B------:R-:W-:Y:S01]  /*10f0*/  FMUL.FTZ R129, R183, R104 ;  /* 0x00000068b7817220 */ /* 0x000fe20000410000 */
[----:B------:R-:W-:Y:S01]  /*1100*/  FADD.FTZ R69, R69, R127 ;  /* 0x0000007f45457221 */ /* 0x000fe20000010000 */
[-C--:B------:R-:W-:Y:S01]  /*1110*/  FFMA.FTZ R97, R128, R127.reuse, R97 ;  /* 0x0000007f80617223 */ /* 0x080fe20000010061 */
[----:B------:R-:W-:Y:S01]  /*1120*/  SHF.R.U32.HI R106, RZ, 0x10, R107 ;  /* 0x00000010ff6a7819 */ /* 0x000fe2000001166b */
[----:B------:R-:W-:Y:S01]  /*1130*/  FADD.FTZ R134, -R134, R105 ;  /* 0x0000006986867221 */ /* 0x000fe20000010100 */
[----:B------:R-:W-:Y:S01]  /*1140*/  SHF.L.U32 R113, R113, 0x10, RZ ;  /* 0x0000001071717819 */ /* 0x000fe200000006ff */
[----:B------:R-:W-:Y:S01]  /*1150*/  FMUL.FTZ R127, R34, R127 ;  /* 0x0000007f227f7220 */ /* 0x000fe20000410000 */
[----:B------:R-:W-:Y:S01]  /*1160*/  FADD.FTZ R104, R117, R130 ;  /* 0x0000008275687221 */ /* 0x000fe20000010000 */
[----:B------:R-:W-:Y:S01]  /*1170*/  FFMA.FTZ R105, R125, R130, R116 ;  /* 0x000000827d697223 */ /* 0x000fe20000010074 */
[----:B------:R-:W-:-:S02]  /*1180*/  IMAD.U32 R108, R106, 0x10000, RZ ;  /* 0x000100006a6c7824 */ /* 0x000fc400078e00ff */
        /* <DEDUP_REMOVED lines=15> */
.L_x_774:
[----:B------:R-:W-:Y:S05]  /*1280*/  BSYNC B0 ;  /* 0x0000000000007941 */ /* 0x000fea0003800000 */
.L_x_773:
[----:B------:R-:W-:Y:S04]  /*1290*/  BSSY B0, `(.L_x_775) ;  /* 0x000003d000007945 */ /* 0x000fe80003800000 */
        /* <DEDUP_REMOVED lines=16> */
[----:B-----5:R-:W-:Y:S01]  /*13a0*/  FSEL R142, R115, RZ, !P0 ;  /* 0x000000ff738e7208 */ /* 0x020fe20004000000 */
[----:B------:R-:W-:Y:S01]  /*13b0*/  VIADD R119, R119, 0x100 ;  /* 0x0000010077777836 */ /* 0x000fe20000000000 */
[--C-:B--2---:R-:W-:Y:S02]  /*13c0*/  SHF.R.U64 R133, R104, 0x10, R105.reuse ;  /* 0x0000001068857819 */ /* 0x104fe40000001269 */
[----:B------:R-:W-:Y:S01]  /*13d0*/  SHF.R.U32.HI R136, RZ, 0x10, R105 ;  /* 0x00000010ff887819 */ /* 0x000fe20000011669 */
[----:B0-----:R-:W-:Y:S01]  /*13e0*/  IMAD.MOV.U32 R112, RZ, RZ, R106 ;  /* 0x000000ffff707224 */ /* 0x001fe200078e006a */
[----:B------:R-:W-:Y:S01]  /*13f0*/  SHF.L.U32 R135, R105, 0x10, RZ ;  /* 0x0000001069877819 */ /* 0x000fe200000006ff */
[----:B------:R-:W-:Y:S01]  /*1400*/  IMAD.U32 R133, R133, 0x10000, RZ ;  /* 0x0001000085857824 */ /* 0x000fe200078e00ff */
[----:B------:R-:W-:Y:S01]  /*1410*/  SHF.R.U64 R137, R106, 0x10, R107 ;  /* 0x000000106a897819 */ /* 0x000fe2000000126b */
[----:B------:R-:W-:Y:S01]  /*1420*/  IMAD.U32 R118, R104, 0x10000, RZ ;  /* 0x0001000068767824 */ /* 0x000fe200078e00ff */
[----:B------:R-:W-:Y:S01]  /*1430*/  SHF.L.U32 R105, R136, 0x10, RZ ;  /* 0x0000001088697819 */ /* 0x000fe200000006ff */
[----:B------:R-:W-:Y:S01]  /*1440*/  FADD.FTZ R136, -R142, R133 ;  /* 0x000000858e887221 */ /* 0x000fe20000010100 */
[----:B------:R-:W-:-:S02]  /*1450*/  IMAD.U32 R112, R112, 0x10000, RZ ;  /* 0x0001000070707824 */ /* 0x000fc400078e00ff */
[C---:B------:R-:W-:Y:S01]  /*1460*/  FADD.FTZ R118, -R142.reuse, R118 ;  /* 0x000000768e767221 */ /* 0x040fe20000010100 */
[----:B------:R-:W-:Y:S01]  /*1470*/  FADD.FTZ R104, -R142, R135 ;  /* 0x000000878e687221 */ /* 0x000fe20000010100 */
[----:B------:R-:W-:Y:S01]  /*1480*/  SHF.L.U32 R135, R137, 0x10, RZ ;  /* 0x0000001089877819 */ /* 0x000fe200000006ff */
[----:B------:R-:W-:Y:S01]  /*1490*/  FMUL.FTZ R136, R183, R136 ;  /* 0x00000088b7887220 */ /* 0x000fe20000410000 */
[----:B------:R-:W-:Y:S01]  /*14a0*/  MOV R113, R107 ;  /* 0x0000006b00717202 */ /* 0x000fe20000000f00 */
[----:B------:R-:W-:Y:S01]  /*14b0*/  FMUL.FTZ R138, R31, R112 ;  /* 0x000000701f8a7220 */ /* 0x000fe20000410000 */
[----:B------:R-:W-:Y:S01]  /*14c0*/  FMUL.FTZ R133, R183, R118 ;  /* 0x00000076b7857220 */ /* 0x000fe20000410000 */
[----:B------:R-:W-:Y:S01]  /*14d0*/  FADD.FTZ R65, R65, R135 ;  /* 0x0000008741417221 */ /* 0x000fe20000010000 */
[-C--:B------:R-:W-:Y:S01]  /*14e0*/  FFMA.FTZ R93, R136, R135.reuse, R93 ;  /* 0x00000087885d7223 */ /* 0x080fe2000001005d */
[----:B------:R-:W-:Y:S01]  /*14f0*/  FMUL.FTZ R137, R183, R104 ;  /* 0x00000068b7897220 */ /* 0x000fe20000410000 */
[----:B------:R-:W-:Y:S01]  /*1500*/  SHF.R.U32.HI R106, RZ, 0x10, R107 ;  /* 0x00000010ff6a7819 */ /* 0x000fe2000001166b */
[----:B------:R-:W-:Y:S01]  /*1510*/  FADD.FTZ R142, -R142, R105 ;  /* 0x000000698e8e7221 */ /* 0x000fe20000010100 */
[----:B------:R-:W-:Y:S01]  /*1520*/  FMUL.FTZ R135, R30, R135 ;  /* 0x000000871e877220 */ /* 0x000fe20000410000 */
[----:B------:R-:W-:Y:S01]  /*1530*/  FADD.FTZ R104, R117, R138 ;  /* 0x0000008a75687221 */ /* 0x000fe20000010000 */
[----:B------:R-:W-:-:S02]  /*1540*/  IMAD.U32 R113, R113, 0x10000, RZ ;  /* 0x0001000071717824 */ /* 0x000fc400078e00ff */
[----:B------:R-:W-:Y:S01]  /*1550*/  FFMA.FTZ R105, R133, R138, R116 ;  /* 0x0000008a85697223 */ /* 0x000fe20000010074 */
[----:B------:R-:W-:Y:S01]  /*1560*/  SHF.L.U32 R108, R106, 0x10, RZ ;  /* 0x000000106a6c7819 */ /* 0x000fe200000006ff */
        /* <DEDUP_REMOVED lines=15> */
.L_x_776:
[----:B------:R-:W-:Y:S05]  /*1660*/  BSYNC B0 ;  /* 0x0000000000007941 */ /* 0x000fea0003800000 */
.L_x_775:
        /* <DEDUP_REMOVED lines=31> */
[----:B------:R-:W-:Y:S01]  /*1860*/  SHF.L.U32 R143, R145, 0x10, RZ ;  /* 0x00000010918f7819 */ /* 0x000fe200000006ff */
[----:B------:R-:W-:Y:S01]  /*1870*/  FMUL.FTZ R144, R183, R144 ;  /* 0x00000090b7907220 */ /* 0x000fe20000410000 */
[----:B------:R-:W-:Y:S01]  /*1880*/  FMUL.FTZ R146, R27, R112 ;  /* 0x000000701b927220 */ /* 0x000fe20000410000 */
[----:B------:R-:W-:-:S02]  /*1890*/  IMAD.MOV.U32 R113, RZ, RZ, R107 ;  /* 0x000000ffff717224 */ /* 0x000fc400078e006b */
        /* <DEDUP_REMOVED lines=8> */
[----:B------:R-:W-:Y:S02]  /*1920*/  IMAD.U32 R113, R113, 0x10000, RZ ;  /* 0x0001000071717824 */ /* 0x000fe400078e00ff */
        /* <DEDUP_REMOVED lines=17> */
.L_x_778:
[----:B------:R-:W-:Y:S05]  /*1a40*/  BSYNC B0 ;  /* 0x0000000000007941 */ /* 0x000fea0003800000 */
.L_x_777:
        /* <DEDUP_REMOVED lines=24> */
[----:B------:R-:W-:-:S02]  /*1bd0*/  SHF.L.U32 R151, R105, 0x10, RZ ;  /* 0x0000001069977819 */ /* 0x000fc400000006ff */
[----:B------:R-:W-:Y:S02]  /*1be0*/  SHF.R.U64 R153, R106, 0x10, R107 ;  /* 0x000000106a997819 */ /* 0x000fe4000000126b */
[----:B------:R-:W-:Y:S01]  /*1bf0*/  SHF.L.U32 R105, R152, 0x10, RZ ;  /* 0x0000001098697819 */ /* 0x000fe200000006ff */
[----:B------:R-:W-:Y:S01]  /*1c00*/  FADD.FTZ R152, -R172, R149 ;  /* 0x00000095ac987221 */ /* 0x000fe20000010100 */
[----:B------:R-:W-:Y:S02]  /*1c10*/  IMAD.U32 R112, R112, 0x10000, RZ ;  /* 0x0001000070707824 */ /* 0x000fe400078e00ff */
[C---:B------:R-:W-:Y:S01]  /*1c20*/  FADD.FTZ R118, -R172.reuse, R118 ;  /* 0x00000076ac767221 */ /* 0x040fe20000010100 */
[----:B------:R-:W-:Y:S01]  /*1c30*/  FADD.FTZ R104, -R172, R151 ;  /* 0x00000097ac687221 */ /* 0x000fe20000010100 */
[----:B------:R-:W-:Y:S01]  /*1c40*/  SHF.L.U32 R151, R153, 0x10, RZ ;  /* 0x0000001099977819 */ /* 0x000fe200000006ff */
[----:B------:R-:W-:Y:S02]  /*1c50*/  IMAD.MOV.U32 R113, RZ, RZ, R107 ;  /* 0x000000ffff717224 */ /* 0x000fe400078e006b */
[----:B------:R-:W-:Y:S01]  /*1c60*/  FMUL.FTZ R152, R183, R152 ;  /* 0x00000098b7987220 */ /* 0x000fe20000410000 */
[----:B------:R-:W-:Y:S01]  /*1c70*/  FMUL.FTZ R154, R23, R112 ;  /* 0x00000070179a7220 */ /* 0x000fe20000410000 */
[----:B------:R-:W-:Y:S01]  /*1c80*/  FMUL.FTZ R149, R183, R118 ;  /* 0x00000076b7957220 */ /* 0x000fe20000410000 */
[----:B------:R-:W-:Y:S01]  /*1c90*/  FADD.FTZ R57, R57, R151 ;  /* 0x0000009739397221 */ /* 0x000fe20000010000 */
[-C--:B------:R-:W-:Y:S01]  /*1ca0*/  FFMA.FTZ R85, R152, R151.reuse, R85 ;  /* 0x0000009798557223 */ /* 0x080fe20000010055 */
[----:B------:R-:W-:Y:S01]  /*1cb0*/  FMUL.FTZ R153, R183, R104 ;  /* 0x00000068b7997220 */ /* 0x000fe20000410000 */
        /* <DEDUP_REMOVED lines=22> */
.L_x_780:
[----:B------:R-:W-:Y:S05]  /*1e20*/  BSYNC B0 ;  /* 0x0000000000007941 */ /* 0x000fea0003800000 */
.L_x_779:
        /* <DEDUP_REMOVED lines=19> */
[C-C-:B--2---:R-:W-:Y:S02]  /*1f60*/  SHF.R.U64 R171, R104.reuse, 0x10, R105.reuse ;  /* 0x0000001068ab7819 */ /* 0x144fe40000001269 */
[----:B------:R-:W-:Y:S02]  /*1f70*/  SHF.R.U32.HI R174, RZ, 0x10, R105 ;  /* 0x00000010ffae7819 */ /* 0x000fe40000011669 */
[----:B0-----:R-:W-:Y:S01]  /*1f80*/  MOV R112, R106 ;  /* 0x0000006a00707202 */ /* 0x001fe20000000f00 */
[----:B------:R-:W-:Y:S01]  /*1f90*/  IMAD.U32 R171, R171, 0x10000, RZ ;  /* 0x00010000abab7824 */ /* 0x000fe200078e00ff */
[----:B------:R-:W-:Y:S01]  /*1fa0*/  SHF.L.U32 R118, R104, 0x10, RZ ;  /* 0x0000001068767819 */ /* 0x000fe200000006ff */
[----:B------:R-:W-:Y:S01]  /*1fb0*/  IMAD.U32 R173, R105, 0x10000, RZ ;  /* 0x0001000069ad7824 */ /* 0x000fe200078e00ff */
[----:B------:R-:W-:-:S02]  /*1fc0*/  SHF.R.U64 R175, R106, 0x10, R107 ;  /* 0x000000106aaf7819 */ /* 0x000fc4000000126b */
[----:B------:R-:W-:Y:S01]  /*1fd0*/  SHF.L.U32 R105, R174, 0x10, RZ ;  /* 0x00000010ae697819 */ /* 0x000fe200000006ff */
[----:B------:R-:W-:Y:S01]  /*1fe0*/  FADD.FTZ R174, -R182, R171 ;  /* 0x000000abb6ae7221 */ /* 0x000fe20000010100 */
[----:B------:R-:W-:Y:S01]  /*1ff0*/  SHF.L.U32 R112, R112, 0x10, RZ ;  /* 0x0000001070707819 */ /* 0x000fe200000006ff */
[C---:B------:R-:W-:Y:S01]  /*2000*/  FADD.FTZ R118, -R182.reuse, R118 ;  /* 0x00000076b6767221 */ /* 0x040fe20000010100 */
[----:B------:R-:W-:Y:S01]  /*2010*/  FADD.FTZ R104, -R182, R173 ;  /* 0x000000adb6687221 */ /* 0x000fe20000010100 */
[----:B------:R-:W-:Y:S02]  /*2020*/  IMAD.U32 R173, R175, 0x10000, RZ ;  /* 0x00010000afad7824 */ /* 0x000fe400078e00ff */
        /* <DEDUP_REMOVED lines=29> */
.L_x_782:
[----:B------:R-:W-:Y:S05]  /*2200*/  BSYNC B0 ;  /* 0x0000000000007941 */ /* 0x000fea0003800000 */
.L_x_781:
        /* <DEDUP_REMOVED lines=12> */
[----:B------:R-:W5:Y:S01]  /*22d0*/  @P0 LDG.E.64 R168, desc[UR4][R178.64] ;  /* 0x00000004b2a80981 */ /* 0x000f62000c1e1b00 */
[----:B------:R-:W-:-:S03]  /*22e0*/  LEA.HI.X R113, R119, UR11, RZ, 0x3, P6 ;  /* 0x0000000b77717c11 */ /* 0x000fc6000b0f1cff */
[----:B------:R-:W2:Y:S04]  /*22f0*/  LDG.E.64 R106, desc[UR4][R106.64] ;  /* 0x000000046a6a7981 */ /* 0x000ea8000c1e1b00 */
[----:B------:R-:W3:Y:S01]  /*2300*/  LDG.E.64 R104, desc[UR4][R112.64] ;  /* 0x0000000470687981 */ /* 0x000ee2000c1e1b00 */
[----:B------:R-:W-:-:S04]  /*2310*/  LEA R108, P0, R119, UR12, 0x2 ;  /* 0x0000000c776c7c11 */ /* 0x000fc8000f8010ff */
[----:B------:R-:W-:-:S05]  /*2320*/  LEA.HI.X R109, R119, UR13, RZ, 0x2, P0 ;  /* 0x0000000d776d7c11 */ /* 0x000fca00080f14ff */
[----:B------:R0:W5:Y:S01]  /*2330*/  LDG.E R0, desc[UR4][R108.64] ;  /* 0x000000046c007981 */ /* 0x000162000c1e1900 */
[C-C-:B---3--:R-:W-:Y:S02]  /*2340*/  SHF.R.U64 R118, R104.reuse, 0x10, R105.reuse ;  /* 0x0000001068767819 */ /* 0x148fe40000001269 */
[----:B------:R-:W-:Y:S01]  /*2350*/  SHF.L.U32 R115, R104, 0x10, RZ ;  /* 0x0000001068737819 */ /* 0x000fe200000006ff */
[----:B--2---:R-:W-:Y:S01]  /*2360*/  IMAD.MOV.U32 R104, RZ, RZ, R106 ;  /* 0x000000ffff687224 */ /* 0x004fe200078e006a */
[----:B------:R-:W-:Y:S02]  /*2370*/  SHF.R.U32.HI R186, RZ, 0x10, R105 ;  /* 0x00000010ffba7819 */ /* 0x000fe40000011669 */
[----:B------:R-:W-:Y:S02]  /*2380*/  SHF.L.U32 R118, R118, 0x10, RZ ;  /* 0x0000001076767819 */ /* 0x000fe400000006ff */
[----:B------:R-:W-:Y:S01]  /*2390*/  SHF.L.U32 R119, R105, 0x10, RZ ;  /* 0x0000001069777819 */ /* 0x000fe200000006ff */
[----:B------:R-:W-:Y:S01]  /*23a0*/  IMAD.U32 R112, R186, 0x10000, RZ ;  /* 0x00010000ba707824 */ /* 0x000fe200078e00ff */
[----:B------:R-:W-:Y:S01]  /*23b0*/  SHF.R.U64 R189, R106, 0x10, R107 ;  /* 0x000000106abd7819 */ /* 0x000fe2000000126b */
[C---:B------:R-:W-:Y:S01]  /*23c0*/  FADD.FTZ R106, -R187.reuse, R115 ;  /* 0x00000073bb6a7221 */ /* 0x040fe20000010100 */
[C---:B------:R-:W-:Y:S01]  /*23d0*/  FADD.FTZ R118, -R187.reuse, R118 ;  /* 0x00000076bb767221 */ /* 0x040fe20000010100 */
[----:B------:R-:W-:Y:S01]  /*23e0*/  SHF.L.U32 R104, R104, 0x10, RZ ;  /* 0x0000001068687819 */ /* 0x000fe200000006ff */
[C---:B0-----:R-:W-:Y:S01]  /*23f0*/  FADD.FTZ R108, -R187.reuse, R119 ;  /* 0x00000077bb6c7221 */ /* 0x041fe20000010100 */
[----:B------:R-:W-:Y:S01]  /*2400*/  FADD.FTZ R112, -R187, R112 ;  /* 0x00000070bb707221 */ /* 0x000fe20000010100 */
[----:B------:R-:W-:Y:S01]  /*2410*/  SHF.L.U32 R189, R189, 0x10, RZ ;  /* 0x00000010bdbd7819 */ /* 0x000fe200000006ff */
[C---:B------:R-:W-:Y:S01]  /*2420*/  FMUL.FTZ R187, R183.reuse, R106 ;  /* 0x0000006ab7bb7220 */ /* 0x040fe20000410000 */
[----:B------:R-:W-:Y:S01]  /*2430*/  MOV R105, R107 ;  /* 0x0000006b00697202 */ /* 0x000fe20000000f00 */
[----:B------:R-:W-:Y:S01]  /*2440*/  FMUL.FTZ R186, R183, R118 ;  /* 0x00000076b7ba7220 */ /* 0x000fe20000410000 */
[-C--:B------:R-:W-:Y:S01]  /*2450*/  FMUL.FTZ R188, R15, R104.reuse ;  /* 0x000000680fbc7220 */ /* 0x080fe20000410000 */
[----:B------:R-:W-:Y:S01]  /*2460*/  SHF.R.U32.HI R107, RZ, 0x10, R107 ;  /* 0x00000010ff6b7819 */ /* 0x000fe2000001166b */
[----:B------:R-:W-:Y:S01]  /*2470*/  FADD.FTZ R48, R48, R104 ;  /* 0x0000006830307221 */ /* 0x000fe20000010000 */
[----:B------:R-:W-:Y:S01]  /*2480*/  FFMA.FTZ R76, R187, R104, R76 ;  /* 0x00000068bb4c7223 */ /* 0x000fe2000001004c */
[----:B------:R-:W-:Y:S01]  /*2490*/  FADD.FTZ R49, R49, R189 ;  /* 0x000000bd31317221 */ /* 0x000fe20000010000 */
[----:B------:R-:W-:Y:S01]  /*24a0*/  FFMA.FTZ R77, R186, R189, R77 ;  /* 0x000000bdba4d7223 */ /* 0x000fe2000001004d */
[----:B------:R-:W-:-:S02]  /*24b0*/  IMAD.U32 R190, R105, 0x10000, RZ ;  /* 0x0001000069be7824 */ /* 0x000fc400078e00ff */
[----:B------:R-:W-:Y:S01]  /*24c0*/  FMUL.FTZ R189, R14, R189 ;  /* 0x000000bd0ebd7220 */ /* 0x000fe20000410000 */
[----:B------:R-:W-:Y:S01]  /*24d0*/  FMUL.FTZ R191, R183, R108 ;  /* 0x0000006cb7bf7220 */ /* 0x000fe20000410000 */
[----:B------:R-:W-:Y:S01]  /*24e0*/  FADD.FTZ R104, R117, R188 ;  /* 0x000000bc75687221 */ /* 0x000fe20000010000 */
[----:B------:R-:W-:Y:S01]  /*24f0*/  FFMA.FTZ R105, R187, R188, R116 ;  /* 0x000000bcbb697223 */ /* 0x000fe20000010074 */
        /* <DEDUP_REMOVED lines=14> */
.L_x_784:
[----:B------:R-:W-:Y:S05]  /*25e0*/  BSYNC B0 ;  /* 0x0000000000007941 */ /* 0x000fea0003800000 */
.L_x_783:
        /* <DEDUP_REMOVED lines=27> */
.L_x_818:
        /* <DEDUP_REMOVED lines=52> */
[C---:B------:R-:W-:Y:S02]  /*2ae0*/  FMUL.FTZ R104, R183.reuse, R104 ;  /* 0x00000068b7687220 */ /* 0x040fe40000410000 */
[C---:B------:R-:W-:Y:S01]  /*2af0*/  FMUL.FTZ R110, R183.reuse, R110 ;  /* 0x0000006eb76e7220 */ /* 0x040fe20000410000 */
[----:B------:R-:W-:-:S02]  /*2b00*/  FMUL.FTZ R116, R183, R114 ;  /* 0x00000072b7747220 */ /* 0x000fc40000410000 */
[--C-:B------:R-:W-:Y:S01]  /*2b10*/  @P6 IMAD.MOV.U32 R111, RZ, RZ, R165.reuse ;  /* 0x000000ffff6f6224 */ /* 0x100fe200078e00a5 */
[----:B------:R-:W-:Y:S02]  /*2b20*/  @P6 MOV R106, R164 ;  /* 0x000000a4006a6202 */ /* 0x000fe40000000f00 */
[--C-:B------:R-:W-:Y:S01]  /*2b30*/  @P6 SHF.R.U64 R107, R164, 0x10, R165.reuse ;  /* 0x00000010a46b6819 */ /* 0x100fe200000012a5 */
[----:B------:R-:W-:Y:S01]  /*2b40*/  @P6 IMAD.U32 R109, R111, 0x10000, RZ ;  /* 0x000100006f6d6824 */ /* 0x000fe200078e00ff */
[----:B------:R-:W-:Y:S02]  /*2b50*/  @P6 SHF.R.U32.HI R115, RZ, 0x10, R165 ;  /* 0x00000010ff736819 */ /* 0x000fe400000116a5 */
[----:B------:R-:W-:Y:S01]  /*2b60*/  @P6 SHF.L.U32 R105, R106, 0x10, RZ ;  /* 0x000000106a696819 */ /* 0x000fe200000006ff */
[----:B------:R-:W-:Y:S01]  /*2b70*/  FMUL.FTZ R106, R183, R108 ;  /* 0x0000006cb76a7220 */ /* 0x000fe20000410000 */
[----:B------:R-:W-:Y:S01]  /*2b80*/  @P6 SHF.L.U32 R107, R107, 0x10, RZ ;  /* 0x000000106b6b6819 */ /* 0x000fe200000006ff */
[----:B------:R-:W-:Y:S01]  /*2b90*/  @P6 FADD.FTZ R110, R110, R109 ;  /* 0x0000006d6e6e6221 */ /* 0x000fe20000010000 */
[----:B------:R-:W-:Y:S01]  /*2ba0*/  @P6 SHF.L.U32 R111, R115, 0x10, RZ ;  /* 0x00000010736f6819 */ /* 0x000fe200000006ff */
[----:B------:R-:W-:-:S02]  /*2bb0*/  @P6 FADD.FTZ R104, R104, R105 ;  /* 0x0000006968686221 */ /* 0x000fc40000010000 */
[----:B------:R-:W-:Y:S02]  /*2bc0*/  @P6 FADD.FTZ R106, R106, R107 ;  /* 0x0000006b6a6a6221 */ /* 0x000fe40000010000 */
[----:B------:R-:W-:Y:S01]  /*2bd0*/  @P6 FADD.FTZ R116, R116, R111 ;  /* 0x0000006f74746221 */ /* 0x000fe20000010000 */
[----:B------:R-:W-:-:S04]  /*2be0*/  ISETP.NE.U32.AND P6, PT, RZ, UR16, PT ;  /* 0x00000010ff007c0c */ /* 0x000fc8000bfc5070 */
[----:B------:R-:W-:-:S13]  /*2bf0*/  ISETP.NE.AND.EX P6, PT, RZ, UR17, PT, P6 ;  /* 0x00000011ff007c0c */ /* 0x000fda000bfc5360 */
[----:B------:R-:W-:Y:S01]  /*2c00*/  @P6 F2FP.BF16.F32.PACK_AB R105, RZ, R104 ;  /* 0x00000068ff69623e */ /* 0x000fe200000010ff */
[-C--:B------:R-:W-:Y:S01]  /*2c10*/  FMUL.FTZ R104, R104, R193.reuse ;  /* 0x000000c168687220 */ /* 0x080fe20000410000 */
[----:B------:R-:W-:Y:S01]  /*2c20*/  @P6 F2FP.BF16.F32.PACK_AB R107, RZ, R106 ;  /* 0x0000006aff6b623e */ /* 0x000fe200000010ff */
[-C--:B------:R-:W-:Y:S01]  /*2c30*/  FMUL.FTZ R106, R106, R193.reuse ;  /* 0x000000c16a6a7220 */ /* 0x080fe20000410000 */
[----:B------:R-:W-:Y:S01]  /*2c40*/  @P6 F2FP.BF16.F32.PACK_AB R108, RZ, R110 ;  /* 0x0000006eff6c623e */ /* 0x000fe200000010ff */
[----:B------:R-:W-:Y:S01]  /*2c50*/  FMUL.FTZ R104, R104, UR15 ;  /* 0x0000000f68687c20 */ /* 0x000fe20008410000 */
[----:B------:R-:W-:Y:S01]  /*2c60*/  @P6 F2FP.BF16.F32.PACK_AB R109, RZ, R116 ;  /* 0x00000074ff6d623e */ /* 0x000fe200000010ff */
[----:B------:R-:W-:Y:S01]  /*2c70*/  FMUL.FTZ R106, R106, UR15 ;  /* 0x0000000f6a6a7c20 */ /* 0x000fe20008410000 */
[----:B------:R-:W-:Y:S01]  /*2c80*/  @P6 PRMT R43, R105, 0x7610, R43 ;  /* 0x00007610692b6816 */ /* 0x000fe2000000002b */
[-C--:B------:R-:W-:Y:S01]  /*2c90*/  FMUL.FTZ R110, R110, R193.reuse ;  /* 0x000000c16e6e7220 */ /* 0x080fe20000410000 */
[----:B------:R-:W-:Y:S01]  /*2ca0*/  @P6 PRMT R44, R107, 0x7610, R44 ;  /* 0x000076106b2c6816 */ /* 0x000fe2000000002c */
[----:B------:R-:W-:Y:S01]  /*2cb0*/  FMUL.FTZ R116, R116, R193 ;  /* 0x000000c174747220 */ /* 0x000fe20000410000 */
[----:B------:R-:W-:Y:S01]  /*2cc0*/  @P6 PRMT R45, R108, 0x7610, R45 ;  /* 0x000076106c2d6816 */ /* 0x000fe2000000002d */
[----:B------:R-:W-:Y:S01]  /*2cd0*/  FMUL.FTZ R110, R110, UR15 ;  /* 0x0000000f6e6e7c20 */ /* 0x000fe20008410000 */
[----:B------:R-:W-:Y:S01]  /*2ce0*/  @P6 PRMT R46, R109, 0x7610, R46 ;  /* 0x000076106d2e6816 */ /* 0x000fe2000000002e */
[----:B------:R-:W-:Y:S01]  /*2cf0*/  FMUL.FTZ R116, R116, UR15 ;  /* 0x0000000f74747c20 */ /* 0x000fe20008410000 */
[----:B------:R-:W-:-:S04]  /*2d00*/  LOP3.LUT P6, RZ, R10, 0xff, RZ, 0xc0, !PT ;  /* 0x000000ff0aff7812 */ /* 0x000fc800078cc0ff */
[----:B------:R-:W-:Y:S02]  /*2d10*/  FSEL R108, R104, RZ, P6 ;  /* 0x000000ff686c7208 */ /* 0x000fe40003000000 */
[----:B------:R-:W-:Y:S02]  /*2d20*/  LOP3.LUT P6, RZ, R10, 0xff00, RZ, 0xc0, !PT ;  /* 0x0000ff000aff7812 */ /* 0x000fe400078cc0ff */
[----:B------:R-:W-:Y:S02]  /*2d30*/  F2F.BF16.F32 R115, R108 ;  /* 0x0000006c00737304 */ /* 0x000fe40000202000 */
[----:B------:R-:W-:Y:S02]  /*2d40*/  FSEL R109, R106, RZ, P6 ;  /* 0x000000ff6a6d7208 */ /* 0x000fe40003000000 */
[----:B------:R-:W-:-:S04]  /*2d50*/  LOP3.LUT P6, RZ, R10, 0xff0000, RZ, 0xc0, !PT ;  /* 0x00ff00000aff7812 */ /* 0x000fc800078cc0ff */
[----:B------:R-:W-:Y:S01]  /*2d60*/  FSEL R114, R110, RZ, P6 ;  /* 0x000000ff6e727208 */ /* 0x000fe20003000000 */
[----:B------:R-:W0:Y:S01]  /*2d70*/  F2F.BF16.F32 R104, R109 ;  /* 0x0000006d00687304 */ /* 0x000e220000202000 */
[----:B------:R-:W-:Y:S01]  /*2d80*/  LOP3.LUT P6, RZ, R10, 0xff000000, RZ, 0xc0, !PT ;  /* 0xff0000000aff7812 */ /* 0x000fe200078cc0ff */
[----:B------:R-:W1:Y:S03]  /*2d90*/  LDC.64 R110, c[0x0][0x2f8] ;  /* 0x0000be00ff6e7b82 */ /* 0x000e660000000a00 */
[----:B------:R-:W-:Y:S02]  /*2da0*/  FSEL R116, R116, RZ, P6 ;  /* 0x000000ff74747208 */ /* 0x000fe40003000000 */
[----:B------:R-:W-:Y:S01]  /*2db0*/  ISETP.NE.U32.AND P6, PT, RZ, UR16, PT ;  /* 0x00000010ff007c0c */ /* 0x000fe2000bfc5070 */
[----:B------:R-:W-:Y:S03]  /*2dc0*/  F2F.BF16.F32 R114, R114 ;  /* 0x0000007200727304 */ /* 0x000fe60000202000 */
[----:B------:R-:W-:Y:S01]  /*2dd0*/  ISETP.NE.AND.EX P6, PT, RZ, UR17, PT, P6 ;  /* 0x00000011ff007c0c */ /* 0x000fe2000bfc5360 */
[----:B0-----:R-:W-:-:S04]  /*2de0*/  IMAD.WIDE.U32 R104, R104, 0x10000, RZ ;  /* 0x0001000068687825 */ /* 0x001fc800078e00ff */
[----:B------:R-:W0:Y:S01]  /*2df0*/  F2F.BF16.F32 R107, R116 ;  /* 0x00000074006b7304 */ /* 0x000e220000202000 */
[----:B------:R-:W-:Y:S01]  /*2e00*/  LOP3.LUT R106, R104, R115, RZ, 0xfc, !PT ;  /* 0x00000073686a7212 */ /* 0x000fe200078efcff */
[----:B-1----:R-:W-:Y:S01]  /*2e10*/  IMAD.WIDE.U32 R110, R185, 0x8, R110 ;  /* 0x00000008b96e7825 */ /* 0x002fe200078e006e */
[----:B0-----:R-:W-:-:S04]  /*2e20*/  SHF.L.U32 R107, R107, 0x10, RZ ;  /* 0x000000106b6b7819 */ /* 0x001fc800000006ff */
        /* <DEDUP_REMOVED lines=10> */
.L_x_788:
[----:B------:R1:W-:Y:S01]  /*2ed0*/  STG.E.64 desc[UR4][R110.64], R106 ;  /* 0x0000006a6e007986 */ /* 0x0003e2000c101b04 */
[----:B------:R-:W-:-:S07]  /*2ee0*/  VIADD R185, R185, 0x100 ;  /* 0x00000100b9b97836 */ /* 0x000fce0000000000 */
.L_x_787:
[----:B------:R-:W-:Y:S05]  /*2ef0*/  BSYNC B0 ;  /* 0x0000000000007941 */ /* 0x000fea0003800000 */
.L_x_786:
[----:B------:R-:W-:Y:S01]  /*2f00*/  ISETP.NE.AND P6, PT, R9, RZ, PT ;  /* 0x000000ff0900720c */ /* 0x000fe20003fc5270 */
[----:B------:R-:W-:-:S12]  /*2f10*/  BSSY B0, `(.L_x_789) ;  /* 0x000004f000007945 */ /* 0x000fd80003800000 */
[----:B------:R-:W-:Y:S05]  /*2f20*/  @!P6 BRA `(.L_x_790) ;  /* 0x000000040034e947 */ /* 0x000fea0003800000 */
[----:B------:R-:W-:-:S04]  /*2f30*/  ISETP.NE.AND P6, PT, R40, RZ, PT ;  /* 0x000000ff2800720c */ /* 0x000fc80003fc5270 */
[----:B------:R-:W-:Y:S02]  /*2f40*/  FSEL R114, R112, RZ, !P6 ;  /* 0x000000ff70727208 */ /* 0x000fe40007000000 */
        /* <DEDUP_REMOVED lines=8> */
[----:B-1----:R-:W-:Y:S01]  /*2fd0*/  FADD.FTZ R110, R132, -R109 ;  /* 0x8000006d846e7221 */ /* 0x002fe20000010000 */
[----:B------:R-:W-:Y:S01]  /*2fe0*/  FADD.FTZ R114, R131, -R114 ;  /* 0x8000007283727221 */ /* 0x000fe20000010000 */
[C---:B------:R-:W-:Y:S02]  /*2ff0*/  FMUL.FTZ R104, R183.reuse, R104 ;  /* 0x00000068b7687220 */ /* 0x040fe40000410000 */
[C---:B------:R-:W-:Y:S01]  /*3000*/  FMUL.FTZ R110, R183.reuse, R110 ;  /* 0x0000006eb76e7220 */ /* 0x040fe20000410000 */
[----:B------:R-:W-:-:S02]  /*3010*/  FMUL.FTZ R116, R183, R114 ;  /* 0x00000072b7747220 */ /* 0x000fc40000410000 */
        /* <DEDUP_REMOVED lines=10> */
[----:B------:R-:W-:Y:S02]  /*30c0*/  @P6 FADD.FTZ R106, R106, R107 ;  /* 0x0000006b6a6a6221 */ /* 0x000fe40000010000 */
[----:B------:R-:W-:Y:S01]  /*30d0*/  @P6 FADD.FTZ R110, R110, R109 ;  /* 0x0000006d6e6e6221 */ /* 0x000fe20000010000 */
        /* <DEDUP_REMOVED lines=21> */
[----:B------:R-:W-:Y:S01]  /*3230*/  LOP3.LUT P6, RZ, R8, 0xff00, RZ, 0xc0, !PT ;  /* 0x0000ff0008ff7812 */ /* 0x000fe200078cc0ff */
[----:B------:R-:W0:Y:S01]  /*3240*/  LDC.64 R104, c[0x0][0x2f8] ;  /* 0x0000be00ff687b82 */ /* 0x000e220000000a00 */
[----:B------:R-:W-:Y:S02]  /*3250*/  F2F.BF16.F32 R115, R108 ;  /* 0x0000006c00737304 */ /* 0x000fe40000202000 */
[----:B------:R-:W-:Y:S02]  /*3260*/  FSEL R109, R106, RZ, P6 ;  /* 0x000000ff6a6d7208 */ /* 0x000fe40003000000 */
[----:B------:R-:W-:-:S04]  /*3270*/  LOP3.LUT P6, RZ, R8, 0xff0000, RZ, 0xc0, !PT ;  /* 0x00ff000008ff7812 */ /* 0x000fc800078cc0ff */
[----:B------:R-:W-:Y:S01]  /*3280*/  FSEL R114, R110, RZ, P6 ;  /* 0x000000ff6e727208 */ /* 0x000fe20003000000 */
[----:B------:R-:W1:Y:S01]  /*3290*/  F2F.BF16.F32 R106, R109 ;  /* 0x0000006d006a7304 */ /* 0x000e620000202000 */
[----:B------:R-:W-:-:S04]  /*32a0*/  LOP3.LUT P6, RZ, R8, 0xff000000, RZ, 0xc0, !PT ;  /* 0xff00000008ff7812 */ /* 0x000fc800078cc0ff */
[----:B------:R-:W-:Y:S02]  /*32b0*/  FSEL R116, R116, RZ, P6 ;  /* 0x000000ff74747208 */ /* 0x000fe40003000000 */
[----:B------:R-:W-:Y:S01]  /*32c0*/  ISETP.NE.U32.AND P6, PT, RZ, UR16, PT ;  /* 0x00000010ff007c0c */ /* 0x000fe2000bfc5070 */
[----:B------:R-:W-:Y:S03]  /*32d0*/  F2F.BF16.F32 R114, R114 ;  /* 0x0000007200727304 */ /* 0x000fe60000202000 */
[----:B------:R-:W-:Y:S01]  /*32e0*/  ISETP.NE.AND.EX P6, PT, RZ, UR17, PT, P6 ;  /* 0x00000011ff007c0c */ /* 0x000fe2000bfc5360 */
[----:B0-----:R-:W-:-:S04]  /*32f0*/  IMAD.WIDE.U32 R104, R185, 0x8, R104 ;  /* 0x00000008b9687825 */ /* 0x001fc800078e0068 */
[----:B------:R-:W0:Y:S01]  /*3300*/  F2F.BF16.F32 R111, R116 ;  /* 0x00000074006f7304 */ /* 0x000e220000202000 */
[----:B-1----:R-:W-:-:S03]  /*3310*/  IMAD.WIDE.U32 R106, R106, 0x10000, RZ ;  /* 0x000100006a6a7825 */ /* 0x002fc600078e00ff */
[----:B------:R-:W-:Y:S02]  /*3320*/  LOP3.LUT R110, R106, R115, RZ, 0xfc, !PT ;  /* 0x000000736a6e7212 */ /* 0x000fe400078efcff */
        /* <DEDUP_REMOVED lines=11> */
.L_x_791:
[----:B------:R2:W-:Y:S01]  /*33e0*/  STG.E.64 desc[UR4][R104.64], R110 ;  /* 0x0000006e68007986 */ /* 0x0005e2000c101b04 */
[----:B------:R-:W-:-:S07]  /*33f0*/  IADD3 R185, R185, 0x100, RZ ;  /* 0x00000100b9b97810 */ /* 0x000fce0007ffe0ff */
.L_x_790:
[----:B------:R-:W-:Y:S05]  /*3400*/  BSYNC B0 ;  /* 0x0000000000007941 */ /* 0x000fea0003800000 */
.L_x_789:
[----:B------:R-:W-:Y:S04]  /*3410*/  BSSY B0, `(.L_x_792) ;  /* 0x000004f000007945 */ /* 0x000fe80003800000 */
[----:B------:R-:W-:Y:S05]  /*3420*/  @!P5 BRA `(.L_x_793) ;  /* 0x000000040034d947 */ /* 0x000fea0003800000 */
[----:B------:R-:W-:-:S04]  /*3430*/  ISETP.NE.AND P6, PT, R40, RZ, PT ;  /* 0x000000ff2800720c */ /* 0x000fc80003fc5270 */
[----:B------:R-:W-:Y:S02]  /*3440*/  FSEL R114, R112, RZ, !P6 ;  /* 0x000000ff70727208 */ /* 0x000fe40007000000 */
[----:B------:R-:W-:-:S03]  /*3450*/  ISETP.NE.U32.AND P6, PT, RZ, UR8, PT ;  /* 0x00000008ff007c0c */ /* 0x000fc6000bfc5070 */
[-CC-:B0-2---:R-:W-:Y:S01]  /*3460*/  FFMA.FTZ R105, R133, R113.reuse, R114.reuse ;  /* 0x0000007185697223 */ /* 0x185fe20000010072 */
        /* <DEDUP_REMOVED lines=11> */
[----:B------:R-:W-:Y:S01]  /*3520*/  @P6 IMAD.MOV.U32 R106, RZ, RZ, R160 ;  /* 0x000000ffff6a6224 */ /* 0x000fe200078e00a0 */
[----:B------:R-:W-:Y:S02]  /*3530*/  @P6 MOV R111, R161 ;  /* 0x000000a1006f6202 */ /* 0x000fe40000000f00 */
[--C-:B------:R-:W-:Y:S02]  /*3540*/  @P6 SHF.R.U64 R107, R160, 0x10, R161.reuse ;  /* 0x00000010a06b6819 */ /* 0x100fe400000012a1 */
[----:B------:R-:W-:Y:S02]  /*3550*/  @P6 SHF.R.U32.HI R115, RZ, 0x10, R161 ;  /* 0x00000010ff736819 */ /* 0x000fe400000116a1 */
[----:B------:R-:W-:Y:S01]  /*3560*/  @P6 SHF.L.U32 R109, R111, 0x10, RZ ;  /* 0x000000106f6d6819 */ /* 0x000fe200000006ff */
[----:B------:R-:W-:Y:S01]  /*3570*/  @P6 IMAD.U32 R107, R107, 0x10000, RZ ;  /* 0x000100006b6b6824 */ /* 0x000fe200078e00ff */
        /* <DEDUP_REMOVED lines=27> */
[C---:B------:R-:W-:Y:S02]  /*3730*/  LOP3.LUT P6, RZ, R7.reuse, 0xff00, RZ, 0xc0, !PT ;  /* 0x0000ff0007ff7812 */ /* 0x040fe400078cc0ff */
[----:B------:R-:W-:Y:S02]  /*3740*/  F2F.BF16.F32 R115, R108 ;  /* 0x0000006c00737304 */ /* 0x000fe40000202000 */
[----:B------:R-:W-:Y:S02]  /*3750*/  FSEL R109, R106, RZ, P6 ;  /* 0x000000ff6a6d7208 */ /* 0x000fe40003000000 */
[C---:B------:R-:W-:Y:S01]  /*3760*/  LOP3.LUT P6, RZ, R7.reuse, 0xff0000, RZ, 0xc0, !PT ;  /* 0x00ff000007ff7812 */ /* 0x040fe200078cc0ff */
[----:B------:R-:W0:Y:S03]  /*3770*/  LDC.64 R106, c[0x0][0x2f8] ;  /* 0x0000be00ff6a7b82 */ /* 0x000e260000000a00 */
[----:B------:R-:W-:Y:S01]  /*3780*/  FSEL R110, R110, RZ, P6 ;  /* 0x000000ff6e6e7208 */ /* 0x000fe20003000000 */
[----:B------:R-:W1:Y:S01]  /*3790*/  F2F.BF16.F32 R104, R109 ;  /* 0x0000006d00687304 */ /* 0x000e620000202000 */
[----:B------:R-:W-:-:S04]  /*37a0*/  LOP3.LUT P6, RZ, R7, 0xff000000, RZ, 0xc0, !PT ;  /* 0xff00000007ff7812 */ /* 0x000fc800078cc0ff */
[----:B------:R-:W-:Y:S02]  /*37b0*/  FSEL R114, R114, RZ, P6 ;  /* 0x000000ff72727208 */ /* 0x000fe40003000000 */
[----:B------:R-:W-:Y:S01]  /*37c0*/  ISETP.NE.U32.AND P6, PT, RZ, UR16, PT ;  /* 0x00000010ff007c0c */ /* 0x000fe2000bfc5070 */
[----:B------:R-:W-:Y:S03]  /*37d0*/  F2F.BF16.F32 R110, R110 ;  /* 0x0000006e006e7304 */ /* 0x000fe60000202000 */
[----:B------:R-:W-:Y:S01]  /*37e0*/  ISETP.NE.AND.EX P6, PT, RZ, UR17, PT, P6 ;  /* 0x00000011ff007c0c */ /* 0x000fe2000bfc5360 */
[----:B-1----:R-:W-:-:S04]  /*37f0*/  IMAD.WIDE.U32 R104, R104, 0x10000, RZ ;  /* 0x0001000068687825 */ /* 0x002fc800078e00ff */
[----:B------:R-:W1:Y:S01]  /*3800*/  F2F.BF16.F32 R111, R114 ;  /* 0x00000072006f7304 */ /* 0x000e620000202000 */
[----:B------:R-:W-:Y:S01]  /*3810*/  LOP3.LUT R104, R104, R115, RZ, 0xfc, !PT ;  /* 0x0000007368687212 */ /* 0x000fe200078efcff */
[----:B0-----:R-:W-:-:S04]  /*3820*/  IMAD.WIDE.U32 R106, R185, 0x8, R106 ;  /* 0x00000008b96a7825 */ /* 0x001fc800078e006a */
[----:B-1----:R-:W-:-:S05]  /*3830*/  IMAD.U32 R111, R111, 0x10000, RZ ;  /* 0x000100006f6f7824 */ /* 0x002fca00078e00ff */
        /* <DEDUP_REMOVED lines=10> */
.L_x_794:
[----:B------:R3:W-:Y:S01]  /*38e0*/  STG.E.64 desc[UR4][R106.64], R104 ;  /* 0x000000686a007986 */ /* 0x0007e2000c101b04 */
[----:B------:R-:W-:-:S07]  /*38f0*/  IADD3 R185, R185, 0x100, RZ ;  /* 0x00000100b9b97810 */ /* 0x000fce0007ffe0ff */
.L_x_793:
[----:B------:R-:W-:Y:S05]  /*3900*/  BSYNC B0 ;  /* 0x0000000000007941 */ /* 0x000fea0003800000 */
.L_x_792:
[----:B------:R-:W-:Y:S04]  /*3910*/  BSSY B0, `(.L_x_795) ;  /* 0x000004f000007945 */ /* 0x000fe80003800000 */
[----:B------:R-:W-:Y:S05]  /*3920*/  @!P4 BRA `(.L_x_796) ;  /* 0x000000040034c947 */ /* 0x000fea0003800000 */
[----:B------:R-:W-:-:S04]  /*3930*/  ISETP.NE.AND P6, PT, R40, RZ, PT ;  /* 0x000000ff2800720c */ /* 0x000fc80003fc5270 */
[----:B------:R-:W-:Y:S02]  /*3940*/  FSEL R114, R112, RZ, !P6 ;  /* 0x000000ff70727208 */ /* 0x000fe40007000000 */
[----:B------:R-:W-:-:S03]  /*3950*/  ISETP.NE.U32.AND P6, PT, RZ, UR8, PT ;  /* 0x00000008ff007c0c */ /* 0x000fc6000bfc5070 */
[-CC-:B0-23--:R-:W-:Y:S01]  /*3960*/  FFMA.FTZ R105, R141, R113.reuse, R114.reuse ;  /* 0x000000718d697223 */ /* 0x18dfe20000010072 */
        /* <DEDUP_REMOVED lines=47> */
[----:B------:R-:W-:Y:S01]  /*3c60*/  LOP3.LUT P6, RZ, R6, 0xff0000, RZ, 0xc0, !PT ;  /* 0x00ff000006ff7812 */ /* 0x000fe200078cc0ff */
        /* <DEDUP_REMOVED lines=11> */
[----:B0-----:R-:W-:Y:S01]  /*3d20*/  IMAD.WIDE.U32 R106, R185, 0x8, R106 ;  /* 0x00000008b96a7825 */ /* 0x001fe200078e006a */
[----:B-1----:R-:W-:-:S04]  /*3d30*/  SHF.L.U32 R111, R111, 0x10, RZ ;  /* 0x000000106f6f7819 */ /* 0x002fc800000006ff */
        /* <DEDUP_REMOVED lines=10> */
.L_x_797:
[----:B------:R4:W-:Y:S01]  /*3de0*/  STG.E.64 desc[UR4][R106.64], R104 ;  /* 0x000000686a007986 */ /* 0x0009e2000c101b04 */
[----:B------:R-:W-:-:S07]  /*3df0*/  VIADD R185, R185, 0x100 ;  /* 0x00000100b9b97836 */ /* 0x000fce0000000000 */
.L_x_796:
[----:B------:R-:W-:Y:S05]  /*3e00*/  BSYNC B0 ;  /* 0x0000000000007941 */ /* 0x000fea0003800000 */
.L_x_795:
[----:B------:R-:W-:Y:S04]  /*3e10*/  BSSY B0, `(.L_x_798) ;  /* 0x000004f000007945 */ /* 0x000fe80003800000 */
[----:B------:R-:W-:Y:S05]  /*3e20*/  @!P3 BRA `(.L_x_799) ;  /* 0x000000040034b947 */ /* 0x000fea0003800000 */
[----:B------:R-:W-:-:S04]  /*3e30*/  ISETP.NE.AND P6, PT, R40, RZ, PT ;  /* 0x000000ff2800720c */ /* 0x000fc80003fc5270 */
[----:B------:R-:W-:Y:S02]  /*3e40*/  FSEL R114, R112, RZ, !P6 ;  /* 0x000000ff70727208 */ /* 0x000fe40007000000 */
[----:B------:R-:W-:-:S03]  /*3e50*/  ISETP.NE.U32.AND P6, PT, RZ, UR8, PT ;  /* 0x00000008ff007c0c */ /* 0x000fc6000bfc5070 */
[-CC-:B0-234-:R-:W-:Y:S01]  /*3e60*/  FFMA.FTZ R105, R149, R113.reuse, R114.reuse ;  /* 0x0000007195697223 */ /* 0x19dfe20000010072 */
        /* <DEDUP_REMOVED lines=71> */
.L_x_800:
[----:B------:R1:W-:Y:S01]  /*42e0*/  STG.E.64 desc[UR4][R106.64], R104 ;  /* 0x000000686a007986 */ /* 0x0003e2000c101b04 */
[----:B------:R-:W-:-:S07]  /*42f0*/  IADD3 R185, R185, 0x100, RZ ;  /* 0x00000100b9b97810 */ /* 0x000fce0007ffe0ff */
.L_x_799:
[----:B------:R-:W-:Y:S05]  /*4300*/  BSYNC B0 ;  /* 0x0000000000007941 */ /* 0x000fea0003800000 */
.L_x_798:
[----:B------:R-:W-:Y:S04]  /*4310*/  BSSY B0, `(.L_x_801) ;  /* 0x000004f000007945 */ /* 0x000fe80003800000 */
[----:B------:R-:W-:Y:S05]  /*4320*/  @!P2 BRA `(.L_x_802) ;  /* 0x000000040034a947 */ /* 0x000fea0003800000 */
[----:B------:R-:W-:-:S04]  /*4330*/  ISETP.NE.AND P6, PT, R40, RZ, PT ;  /* 0x000000ff2800720c */ /* 0x000fc80003fc5270 */
[----:B------:R-:W-:Y:S02]  /*4340*/  FSEL R114, R112, RZ, !P6 ;  /* 0x000000ff70727208 */ /* 0x000fe40007000000 */
[----:B------:R-:W-:-:S03]  /*4350*/  ISETP.NE.U32.AND P6, PT, RZ, UR8, PT ;  /* 0x00000008ff007c0c */ /* 0x000fc6000bfc5070 */
[-CC-:B01234-:R-:W-:Y:S01]  /*4360*/  FFMA.FTZ R105, R171, R113.reuse, R114.reuse ;  /* 0x00000071ab697223 */ /* 0x19ffe20000010072 */
        /* <DEDUP_REMOVED lines=71> */
.L_x_803:
[----:B------:R1:W-:Y:S01]  /*47e0*/  STG.E.64 desc[UR4][R106.64], R104 ;  /* 0x000000686a007986 */ /* 0x0003e2000c101b04 */
[----:B------:R-:W-:-:S07]  /*47f0*/  IADD3 R185, R185, 0x100, RZ ;  /* 0x00000100b9b97810 */ /* 0x000fce0007ffe0ff */
.L_x_802:
[----:B------:R-:W-:Y:S05]  /*4800*/  BSYNC B0 ;  /* 0x0000000000007941 */ /* 0x000fea0003800000 */
.L_x_801:
[----:B------:R-:W-:Y:S01]  /*4810*/  ISETP.NE.AND P6, PT, R2, RZ, PT ;  /* 0x000000ff0200720c */ /* 0x000fe20003fc5270 */
[----:B------:R-:W-:-:S12]  /*4820*/  BSSY B0, `(.L_x_804) ;  /* 0x000004e000007945 */ /* 0x000fd80003800000 */
        /* <DEDUP_REMOVED lines=15> */
[----:B------:R-:W-:-:S03]  /*4920*/  FMUL.FTZ R110, R183, R110 ;  /* 0x0000006eb76e7220 */ /* 0x000fc60000410000 */
[----:B------:R-:W-:Y:S01]  /*4930*/  @P6 MOV R106, R168 ;  /* 0x000000a8006a6202 */ /* 0x000fe20000000f00 */
[--C-:B------:R-:W-:Y:S01]  /*4940*/  @P6 IMAD.MOV.U32 R109, RZ, RZ, R169.reuse ;  /* 0x000000ffff6d6224 */ /* 0x100fe200078e00a9 */
[--C-:B------:R-:W-:Y:S02]  /*4950*/  @P6 SHF.R.U64 R114, R168, 0x10, R169.reuse ;  /* 0x00000010a8726819 */ /* 0x100fe400000012a9 */
[----:B------:R-:W-:Y:S01]  /*4960*/  @P6 SHF.R.U32.HI R111, RZ, 0x10, R169 ;  /* 0x00000010ff6f6819 */ /* 0x000fe200000116a9 */
[----:B------:R-:W-:Y:S01]  /*4970*/  @P6 IMAD.U32 R109, R109, 0x10000, RZ ;  /* 0x000100006d6d6824 */ /* 0x000fe200078e00ff */
[----:B------:R-:W-:Y:S02]  /*4980*/  @P6 SHF.L.U32 R105, R106, 0x10, RZ ;  /* 0x000000106a696819 */ /* 0x000fe400000006ff */
        /* <DEDUP_REMOVED lines=54> */
.L_x_806:
[----:B------:R1:W-:Y:S02]  /*4cf0*/  STG.E.64 desc[UR4][R110.64], R108 ;  /* 0x0000006c6e007986 */ /* 0x0003e4000c101b04 */
.L_x_805:
[----:B------:R-:W-:Y:S05]  /*4d00*/  BSYNC B0 ;  /* 0x0000000000007941 */ /* 0x000fea0003800000 */
.L_x_804:
[----:B------:R-:W-:Y:S01]  /*4d10*/  VIADD R41, R41, UR18 ;  /* 0x0000001229297c36 */ /* 0x000fe20008000000 */
[----:B012---:R-:W-:-:S04]  /*4d20*/  SEL R110, RZ, 0x1, P0 ;  /* 0x00000001ff6e7807 */ /* 0x007fc80000000000 */
[----:B------:R-:W-:-:S13]  /*4d30*/  ISETP.GE.AND P0, PT, R41, UR19, PT ;  /* 0x0000001329007c0c */ /* 0x000fda000bf06270 */
[----:B------:R-:W-:Y:S05]  /*4d40*/  @!P0 BRA `(.L_x_807) ;  /* 0xffffffbc00088947 */ /* 0x000fea000383ffff */
.L_x_770:
        /* <DEDUP_REMOVED lines=16> */
[----:B------:R-:W-:Y:S01]  /*4e50*/  @P1 IADD3 R181, R181, 0x100, RZ ;  /* 0x00000100b5b51810 */ /* 0x000fe20007ffe0ff */
[----:B------:R3:W-:Y:S04]  /*4e60*/  @P1 STG.E.128 desc[UR4][R2.64], R72 ;  /* 0x0000004802001986 */ /* 0x0007e8000c101d04 */
[----:B------:R-:W3:Y:S01]  /*4e70*/  @P4 LDC.64 R14, c[0x0][0x2d0] ;  /* 0x0000b400ff0e4b82 */ /* 0x000ee20000000a00 */
[C---:B0-----:R-:W-:Y:S01]  /*4e80*/  @P6 IMAD.WIDE.U32 R6, R181.reuse, 0x10, R6 ;  /* 0x00000010b5066825 */ /* 0x041fe200078e0006 */
[----:B------:R0:W-:Y:S04]  /*4e90*/  @P1 STG.E.128 desc[UR4][R4.64], R100 ;  /* 0x0000006404001986 */ /* 0x0001e8000c101d04 */
[----:B------:R0:W-:Y:S02]  /*4ea0*/  @P6 STG.E.128 desc[UR4][R6.64], R68 ;  /* 0x0000004406006986 */ /* 0x0001e4000c101d04 */
[----:B------:R-:W0:Y:S01]  /*4eb0*/  @P4 LDC.64 R16, c[0x0][0x2d8] ;  /* 0x0000b600ff104b82 */ /* 0x000e220000000a00 */
[C---:B----4-:R-:W-:Y:S01]  /*4ec0*/  @P6 IMAD.WIDE.U32 R8, R181.reuse, 0x10, R8 ;  /* 0x00000010b5086825 */ /* 0x050fe200078e0008 */
[----:B------:R-:W-:-:S04]  /*4ed0*/  @P6 IADD3 R181, R181, 0x100, RZ ;  /* 0x00000100b5b56810 */ /* 0x000fc80007ffe0ff */
[----:B------:R4:W-:Y:S01]  /*4ee0*/  @P6 STG.E.128 desc[UR4][R8.64], R96 ;  /* 0x0000006008006986 */ /* 0x0009e2000c101d04 */
[C---:B-1----:R-:W-:Y:S01]  /*4ef0*/  @P5 IMAD.WIDE.U32 R12, R181.reuse, 0x10, R12 ;  /* 0x00000010b50c5825 */ /* 0x042fe200078e000c */
[----:B------:R-:W1:Y:S03]  /*4f00*/  @P3 LDC.64 R18, c[0x0][0x2d0] ;  /* 0x0000b400ff123b82 */ /* 0x000e660000000a00 */
[----:B--2---:R-:W-:-:S04]  /*4f10*/  @P5 IMAD.WIDE.U32 R10, R181, 0x10, R10 ;  /* 0x00000010b50a5825 */ /* 0x004fc800078e000a */
[----:B------:R-:W-:Y:S01]  /*4f20*/  @P5 VIADD R181, R181, 0x100 ;  /* 0x00000100b5b55836 */ /* 0x000fe20000000000 */
[----:B------:R-:W2:Y:S01]  /*4f30*/  @P3 LDC.64 R20, c[0x0][0x2d8] ;  /* 0x0000b600ff143b82 */ /* 0x000ea20000000a00 */
[----:B------:R4:W-:Y:S02]  /*4f40*/  @P5 STG.E.128 desc[UR4][R10.64], R64 ;  /* 0x000000400a005986 */ /* 0x0009e4000c101d04 */
[C---:B---3--:R-:W-:Y:S02]  /*4f50*/  @P4 IMAD.WIDE.U32 R14, R181.reuse, 0x10, R14 ;  /* 0x00000010b50e4825 */ /* 0x048fe400078e000e */
[----:B------:R4:W-:Y:S03]  /*4f60*/  @P5 STG.E.128 desc[UR4][R12.64], R92 ;  /* 0x0000005c0c005986 */ /* 0x0009e6000c101d04 */
[----:B------:R-:W3:Y:S01]  /*4f70*/  @P2 LDC.64 R22, c[0x0][0x2d0] ;  /* 0x0000b400ff162b82 */ /* 0x000ee20000000a00 */
[C---:B0-----:R-:W-:Y:S01]  /*4f80*/  @P4 IMAD.WIDE.U32 R16, R181.reuse, 0x10, R16 ;  /* 0x00000010b5104825 */ /* 0x041fe200078e0010 */
[----:B------:R-:W-:Y:S01]  /*4f90*/  @P4 IADD3 R181, R181, 0x100, RZ ;  /* 0x00000100b5b54810 */ /* 0x000fe20007ffe0ff */
[----:B------:R4:W-:Y:S04]  /*4fa0*/  @P4 STG.E.128 desc[UR4][R14.64], R60 ;  /* 0x0000003c0e004986 */ /* 0x0009e8000c101d04 */
[----:B------:R4:W-:Y:S01]  /*4fb0*/  @P4 STG.E.128 desc[UR4][R16.64], R88 ;  /* 0x0000005810004986 */ /* 0x0009e2000c101d04 */
[----:B------:R-:W0:Y:S01]  /*4fc0*/  @P2 LDC.64 R24, c[0x0][0x2d8] ;  /* 0x0000b600ff182b82 */ /* 0x000e220000000a00 */
[----:B-1----:R-:W-:-:S05]  /*4fd0*/  @P3 IMAD.WIDE.U32 R18, R181, 0x10, R18 ;  /* 0x00000010b5123825 */ /* 0x002fca00078e0012 */
[----:B------:R4:W-:Y:S01]  /*4fe0*/  @P3 STG.E.128 desc[UR4][R18.64], R56 ;  /* 0x0000003812003986 */ /* 0x0009e2000c101d04 */
[C---:B--2---:R-:W-:Y:S01]  /*4ff0*/  @P3 IMAD.WIDE.U32 R20, R181.reuse, 0x10, R20 ;  /* 0x00000010b5143825 */ /* 0x044fe200078e0014 */
[----:B------:R-:W-:-:S04]  /*5000*/  @P3 IADD3 R181, R181, 0x100, RZ ;  /* 0x00000100b5b53810 */ /* 0x000fc80007ffe0ff */
[----:B------:R4:W-:Y:S01]  /*5010*/  @P3 STG.E.128 desc[UR4][R20.64], R84 ;  /* 0x0000005414003986 */ /* 0x0009e2000c101d04 */
[----:B---3--:R-:W-:-:S05]  /*5020*/  @P2 IMAD.WIDE.U32 R22, R181, 0x10, R22 ;  /* 0x00000010b5162825 */ /* 0x008fca00078e0016 */
[----:B------:R4:W-:Y:S01]  /*5030*/  @P2 STG.E.128 desc[UR4][R22.64], R52 ;  /* 0x0000003416002986 */ /* 0x0009e2000c101d04 */
[----:B0-----:R-:W-:-:S05]  /*5040*/  @P2 IMAD.WIDE.U32 R24, R181, 0x10, R24 ;  /* 0x00000010b5182825 */ /* 0x001fca00078e0018 */
[----:B------:R4:W-:Y:S01]  /*5050*/  @P2 STG.E.128 desc[UR4][R24.64], R80 ;  /* 0x0000005018002986 */ /* 0x0009e2000c101d04 */
[----:B------:R-:W-:Y:S05]  /*5060*/  @!P0 EXIT ;  /* 0x000000000000894d */ /* 0x000fea0003800000 */
[----:B------:R-:W0:Y:S01]  /*5070*/  LDC.64 R2, c[0x0][0x2d0] ;  /* 0x0000b400ff027b82 */ /* 0x000e220000000a00 */
[----:B------:R-:W-:-:S07]  /*5080*/  @P2 VIADD R181, R181, 0x100 ;  /* 0x00000100b5b52836 */ /* 0x000fce0000000000 */
[----:B------:R-:W1:Y:S01]  /*5090*/  LDC.64 R4, c[0x0][0x2d8] ;  /* 0x0000b600ff047b82 */ /* 0x000e620000000a00 */
[----:B0-----:R-:W-:-:S05]  /*50a0*/  IMAD.WIDE.U32 R2, R181, 0x10, R2 ;  /* 0x00000010b5027825 */ /* 0x001fca00078e0002 */
[----:B------:R-:W-:Y:S01]  /*50b0*/  STG.E.128 desc[UR4][R2.64], R48 ;  /* 0x0000003002007986 */ /* 0x000fe2000c101d04 */
[----:B-1----:R-:W-:-:S05]  /*50c0*/  IMAD.WIDE.U32 R4, R181, 0x10, R4 ;  /* 0x00000010b5047825 */ /* 0x002fca00078e0004 */
[----:B------:R-:W-:Y:S01]  /*50d0*/  STG.E.128 desc[UR4][R4.64], R76 ;  /* 0x0000004c04007986 */ /* 0x000fe2000c101d04 */
[----:B------:R-:W-:Y:S05]  /*50e0*/  EXIT ;  /* 0x000000000000794d */ /* 0x000fea0003800000 */
.L_x_785:
[----:B------:R-:W-:Y:S01]  /*50f0*/  MOV R118, R117 ;  /* 0x0000007500767202 */ /* 0x000fe20000000f00 */
[----:B------:R-:W-:Y:S01]  /*5100*/  IMAD.MOV.U32 R196, RZ, RZ, 0x1f ;  /* 0x0000001fffc47424 */ /* 0x000fe200078e00ff */
[----:B------:R-:W-:Y:S02]  /*5110*/  MOV R115, 0x10 ;  /* 0x0000001000737802 */ /* 0x000fe40000000f00 */
[----:B------:R-:W-:-:S07]  /*5120*/  MOV R113, 0xffffffff ;  /* 0xffffffff00717802 */ /* 0x000fce0000000f00 */
[----:B------:R-:W-:Y:S05]  /*5130*/  WARPSYNC.COLLECTIVE R113, `(.L_x_808) ;  /* 0x0000000071087348 */ /* 0x000fea0003c00000 */
[----:B------:R0:W1:Y:S02]  /*5140*/  SHFL.DOWN P6, R179, R118, R115, R196 ;  /* 0x0800007376b37389 */ /* 0x00006400000c00c4 */
[----:B01----:R-:W-:Y:S01]  /*5150*/  ENDCOLLECTIVE ;  /* 0x000000000000791b */ /* 0x003fe20003800000 */
.L_x_808:
[----:B------:R-:W-:Y:S01]  /*5160*/  IMAD.MOV.U32 R118, RZ, RZ, R116 ;  /* 0x000000ffff767224 */ /* 0x000fe200078e0074 */
[----:B------:R-:W-:-:S07]  /*5170*/  MOV R106, R179 ;  /* 0x000000b3006a7202 */ /* 0x000fce0000000f00 */
[----:B------:R-:W-:Y:S05]  /*5180*/  WARPSYNC.COLLECTIVE R113, `(.L_x_809) ;  /* 0x0000000071087348 */ /* 0x000fea0003c00000 */
[----:B------:R0:W1:Y:S02]  /*5190*/  SHFL.DOWN P6, R179, R118, R115, R196 ;  /* 0x0800007376b37389 */ /* 0x00006400000c00c4 */
[----:B01----:R-:W-:Y:S01]  /*51a0*/  ENDCOLLECTIVE ;  /* 0x000000000000791b */ /* 0x003fe20003800000 */
.L_x_809:
[----:B------:R-:W-:-:S05]  /*51b0*/  FADD.FTZ R106, R106, R117 ;  /* 0x000000756a6a7221 */ /* 0x000fca0000010000 */
[----:B------:R-:W-:Y:S01]  /*51c0*/  MOV R118, R106 ;  /* 0x0000006a00767202 */ /* 0x000fe20000000f00 */
[----:B------:R-:W-:Y:S01]  /*51d0*/  IMAD.MOV.U32 R115, RZ, RZ, 0x8 ;  /* 0x00000008ff737424 */ /* 0x000fe200078e00ff */
[----:B------:R-:W-:-:S07]  /*51e0*/  MOV R105, R179 ;  /* 0x000000b300697202 */ /* 0x000fce0000000f00 */
[----:B------:R-:W-:Y:S05]  /*51f0*/  WARPSYNC.COLLECTIVE R113, `(.L_x_810) ;  /* 0x0000000071087348 */ /* 0x000fea0003c00000 */
[----:B------:R0:W1:Y:S02]  /*5200*/  SHFL.DOWN P6, R179, R118, R115, R196 ;  /* 0x0800007376b37389 */ /* 0x00006400000c00c4 */
[----:B01----:R-:W-:Y:S01]  /*5210*/  ENDCOLLECTIVE ;  /* 0x000000000000791b */ /* 0x003fe20003800000 */
.L_x_810:
[----:B------:R-:W-:-:S05]  /*5220*/  FADD.FTZ R105, R105, R116 ;  /* 0x0000007469697221 */ /* 0x000fca0000010000 */
[----:B------:R-:W-:Y:S02]  /*5230*/  MOV R118, R105 ;  /* 0x0000006900767202 */ /* 0x000fe40000000f00 */
[----:B------:R-:W-:-:S07]  /*5240*/  MOV R107, R179 ;  /* 0x000000b3006b7202 */ /* 0x000fce0000000f00 */
[----:B------:R-:W-:Y:S05]  /*5250*/  WARPSYNC.COLLECTIVE R113, `(.L_x_811) ;  /* 0x0000000071087348 */ /* 0x000fea0003c00000 */
[----:B------:R0:W1:Y:S02]  /*5260*/  SHFL.DOWN P6, R179, R118, R115, R196 ;  /* 0x0800007376b37389 */ /* 0x00006400000c00c4 */
[----:B01----:R-:W-:Y:S01]  /*5270*/  ENDCOLLECTIVE ;  /* 0x000000000000791b */ /* 0x003fe20003800000 */
.L_x_811:
[----:B------:R-:W-:-:S05]  /*5280*/  FADD.FTZ R107, R106, R107 ;  /* 0x0000006b6a6b7221 */ /* 0x000fca0000010000 */
[----:B------:R-:W-:Y:S02]  /*5290*/  MOV R118, R107 ;  /* 0x0000006b00767202 */ /* 0x000fe40000000f00 */
[----:B------:R-:W-:Y:S01]  /*52a0*/  MOV R115, 0x4 ;  /* 0x0000000400737802 */ /* 0x000fe20000000f00 */
[----:B------:R-:W-:-:S07]  /*52b0*/  IMAD.MOV.U32 R108, RZ, RZ, R179 ;  /* 0x000000ffff6c7224 */ /* 0x000fce00078e00b3 */
[----:B------:R-:W-:Y:S05]  /*52c0*/  WARPSYNC.COLLECTIVE R113, `(.L_x_812) ;  /* 0x0000000071087348 */ /* 0x000fea0003c00000 */
[----:B------:R0:W1:Y:S02]  /*52d0*/  SHFL.DOWN P6, R179, R118, R115, R196 ;  /* 0x0800007376b37389 */ /* 0x00006400000c00c4 */
[----:B01----:R-:W-:Y:S01]  /*52e0*/  ENDCOLLECTIVE ;  /* 0x000000000000791b */ /* 0x003fe20003800000 */
.L_x_812:
[----:B------:R-:W-:-:S05]  /*52f0*/  FADD.FTZ R108, R105, R108 ;  /* 0x0000006c696c7221 */ /* 0x000fca0000010000 */
[----:B------:R-:W-:Y:S01]  /*5300*/  MOV R118, R108 ;  /* 0x0000006c00767202 */ /* 0x000fe20000000f00 */
[----:B------:R-:W-:-:S07]  /*5310*/  IMAD.MOV.U32 R110, RZ, RZ, R179 ;  /* 0x000000ffff6e7224 */ /* 0x000fce00078e00b3 */
[----:B------:R-:W-:Y:S05]  /*5320*/  WARPSYNC.COLLECTIVE R113, `(.L_x_813) ;  /* 0x0000000071087348 */ /* 0x000fea0003c00000 */
[----:B------:R0:W1:Y:S02]  /*5330*/  SHFL.DOWN P6, R179, R118, R115, R196 ;  /* 0x0800007376b37389 */ /* 0x00006400000c00c4 */
[----:B01----:R-:W-:Y:S01]  /*5340*/  ENDCOLLECTIVE ;  /* 0x000000000000791b */ /* 0x003fe20003800000 */
.L_x_813:
[----:B------:R-:W-:-:S04]  /*5350*/  FADD.FTZ R110, R107, R110 ;  /* 0x0000006e6b6e7221 */ /* 0x000fc80000010000 */
[----:B------:R-:W-:Y:S01]  /*5360*/  IMAD.MOV.U32 R118, RZ, RZ, R110 ;  /* 0x000000ffff767224 */ /* 0x000fe200078e006e */
[----:B------:R-:W-:Y:S02]  /*5370*/  MOV R115, 0x2 ;  /* 0x0000000200737802 */ /* 0x000fe40000000f00 */
[----:B------:R-:W-:-:S07]  /*5380*/  MOV R109, R179 ;  /* 0x000000b3006d7202 */ /* 0x000fce0000000f00 */
[----:B------:R-:W-:Y:S05]  /*5390*/  WARPSYNC.COLLECTIVE R113, `(.L_x_814) ;  /* 0x0000000071087348 */ /* 0x000fea0003c00000 */
[----:B------:R0:W1:Y:S02]  /*53a0*/  SHFL.DOWN P6, R179, R118, R115, R196 ;  /* 0x0800007376b37389 */ /* 0x00006400000c00c4 */
[----:B01----:R-:W-:Y:S01]  /*53b0*/  ENDCOLLECTIVE ;  /* 0x000000000000791b */ /* 0x003fe20003800000 */
.L_x_814:
[----:B------:R-:W-:-:S04]  /*53c0*/  FADD.FTZ R109, R108, R109 ;  /* 0x0000006d6c6d7221 */ /* 0x000fc80000010000 */
[----:B------:R-:W-:Y:S01]  /*53d0*/  IMAD.MOV.U32 R118, RZ, RZ, R109 ;  /* 0x000000ffff767224 */ /* 0x000fe200078e006d */
[----:B------:R-:W-:-:S07]  /*53e0*/  MOV R111, R179 ;  /* 0x000000b3006f7202 */ /* 0x000fce0000000f00 */
[----:B------:R-:W-:Y:S05]  /*53f0*/  WARPSYNC.COLLECTIVE R113, `(.L_x_815) ;  /* 0x0000000071087348 */ /* 0x000fea0003c00000 */
[----:B------:R0:W1:Y:S02]  /*5400*/  SHFL.DOWN P6, R179, R118, R115, R196 ;  /* 0x0800007376b37389 */ /* 0x00006400000c00c4 */
[----:B01----:R-:W-:Y:S01]  /*5410*/  ENDCOLLECTIVE ;  /* 0x000000000000791b */ /* 0x003fe20003800000 */
.L_x_815:
[----:B------:R-:W-:-:S05]  /*5420*/  FADD.FTZ R111, R110, R111 ;  /* 0x0000006f6e6f7221 */ /* 0x000fca0000010000 */
[----:B------:R-:W-:Y:S01]  /*5430*/  MOV R118, R111 ;  /* 0x0000006f00767202 */ /* 0x000fe20000000f00 */
[----:B------:R-:W-:Y:S01]  /*5440*/  IMAD.MOV.U32 R115, RZ, RZ, 0x1 ;  /* 0x00000001ff737424 */ /* 0x000fe200078e00ff */
[----:B------:R-:W-:-:S07]  /*5450*/  MOV R112, R179 ;  /* 0x000000b300707202 */ /* 0x000fce0000000f00 */
[----:B------:R-:W-:Y:S05]  /*5460*/  WARPSYNC.COLLECTIVE R113, `(.L_x_816) ;  /* 0x0000000071087348 */ /* 0x000fea0003c00000 */
[----:B------:R0:W1:Y:S02]  /*5470*/  SHFL.DOWN P6, R179, R118, R115, R196 ;  /* 0x0800007376b37389 */ /* 0x00006400000c00c4 */
[----:B01----:R-:W-:Y:S01]  /*5480*/  ENDCOLLECTIVE ;  /* 0x000000000000791b */ /* 0x003fe20003800000 */
.L_x_816:
[----:B------:R-:W-:-:S05]  /*5490*/  FADD.FTZ R112, R109, R112 ;  /* 0x000000706d707221 */ /* 0x000fca0000010000 */
[----:B------:R-:W-:Y:S02]  /*54a0*/  MOV R118, R112 ;  /* 0x0000007000767202 */ /* 0x000fe40000000f00 */
[----:B------:R-:W-:-:S07]  /*54b0*/  MOV R178, R179 ;  /* 0x000000b300b27202 */ /* 0x000fce0000000f00 */
[----:B------:R-:W-:Y:S05]  /*54c0*/  WARPSYNC.COLLECTIVE R113, `(.L_x_817) ;  /* 0x0000000071087348 */ /* 0x000fea0003c00000 */
[----:B------:R0:W1:Y:S02]  /*54d0*/  SHFL.DOWN P6, R179, R118, R115, R196 ;  /* 0x0800007376b37389 */ /* 0x00006400000c00c4 */
[----:B01----:R-:W-:Y:S01]  /*54e0*/  ENDCOLLECTIVE ;  /* 0x000000000000791b */ /* 0x003fe20003800000 */
.L_x_817:
[----:B------:R-:W-:Y:S05]  /*54f0*/  BRA `(.L_x_818) ;  /* 0xffffffd000a87947 */ /* 0x000fea000383ffff */
.L_x_819:
        /* <DEDUP_REMOVED lines=16> */
.L_x_15170:


//--------------------- .text._ZN10layer_norm13ln_bwd_kernelINS_13Kernel_traitsI13__nv_bfloat16S2_S2_S2_fjLj7168ELj1ELj1ELj8ELj8ENS_18Kernel_traits_baseILj7168ES2_S2_S2_S2_fjLj256EEEEELb1ELb0ELb0ELb1EEEvNS_9BwdParamsE --------------------------
	.section	.text._ZN10layer_norm13ln_bwd_kernelINS_13Kernel_traitsI13__nv_bfloat16S2_S2_S2_fjLj7168ELj1ELj1ELj8ELj8ENS_18Kernel_traits_baseILj7168ES2_S2_S2_S2_fjLj256EEEEELb1ELb0ELb0ELb1EEEvNS_9BwdParamsE,"ax",@progbits
	.align	128
        .global         _ZN10layer_norm13ln_bwd_kernelINS_13Kernel_traitsI13__nv_bfloat16S2_S2_S2_fjLj7168ELj1ELj1ELj8ELj8ENS_18Kernel_traits_baseILj7168ES2_S2_S2_S2_fjLj256EEEEELb1ELb0ELb0ELb1EEEvNS_9BwdParamsE
        .type           _ZN10layer_norm13ln_bwd_kernelINS_13Kernel_traitsI13__nv_bfloat16S2_S2_S2_fjLj7168ELj1ELj1ELj8ELj8ENS_18Kernel_traits_baseILj7168ES2_S2_S2_S2_fjLj256EEEEELb1ELb0ELb0ELb1EEEvNS_9BwdParamsE,@function
        .size           _ZN10layer_norm13ln_bwd_kernelINS_13Kernel_traitsI13__nv_bfloat16S2_S2_S2_fjLj7168ELj1ELj1ELj8ELj8ENS_18Kernel_traits_baseILj7168ES2_S2_S2_S2_fjLj256EEEEELb1ELb0ELb0ELb1EEEvNS_9BwdParamsE,(.L_x_15171 - _ZN10layer_norm13ln_bwd_kernelINS_13Kernel_traitsI13__nv_bfloat16S2_S2_S2_fjLj7168ELj1ELj1ELj8ELj8ENS_18Kernel_traits_baseILj7168ES2_S2_S2_S2_fjLj256EEEEELb1ELb0ELb0ELb1EEEvNS_9BwdParamsE)
        .other          _ZN10layer_norm13ln_bwd_kernelINS_13Kernel_traitsI13__nv_bfloat16S2_S2_S2_fjLj7168ELj1ELj1ELj8ELj8ENS_18Kernel_traits_baseILj7168ES2_S2_S2_S2_fjLj256EEEEELb1ELb0ELb0ELb1EEEvNS_9BwdParamsE,@"STO_CUDA_ENTRY STV_DEFAULT"
_ZN10layer_norm13ln_bwd_kernelINS_13Kernel_traitsI13__nv_bfloat16S2_S2_S2_fjLj7168ELj1ELj1ELj8ELj8ENS_18Kernel_traits_baseILj7168ES2_S2_S2_S2_fjLj256EEEEELb1ELb0ELb0ELb1EEEvNS_9BwdParamsE:
.text._ZN10layer_norm13ln_bwd_kernelINS_13Kernel_traitsI13__nv_bfloat16S2_S2_S2_fjLj7168ELj1ELj1ELj8ELj8ENS_18Kernel_traits_baseILj7168ES2_S2_S2_S2_fjLj256EEEEELb1ELb0ELb0ELb1EEEvNS_9BwdParamsE:
[----:B------:R-:W-:Y:S01]  /*0000*/  LDC R1, c[0x0][0x28] ;  /* 0x00000a00ff017b82 */ /* 0x000fe20000000800 */
[----:B------:R-:W0:Y:S07]  /*0010*/  S2R R66, SR_TID.X ;  /* 0x0000000000427919 */ /* 0x000e2e0000002100 */
[----:B------:R-:W0:Y:S01]  /*0020*/  S2UR UR4, SR_CTAID.X ;  /* 0x00000000000479c3 */ /* 0x000e220000002500 */
[----:B------:R-:W-:Y:S01]  /*0030*/  ULDC UR8, c[0x0][0x218] ;  /* 0x0000860000087ab9 */ /* 0x000fe20000000800 */
[----:B------:R-:W-:Y:S01]  /*0040*/  ULDC.U8 UR9, c[0x0][0x2a0] ;  /* 0x0000a80000097ab9 */ /* 0x000fe20000000000 */
[----:B------:R-:W-:Y:S01]  /*0050*/  ULDC UR12, c[0x0][0x290] ;  /* 0x0000a400000c7ab9 */ /* 0x000fe20000000800 */
        /* <DEDUP_REMOVED lines=38> */
.L_x_820:
        /* <DEDUP_REMOVED lines=14> */
[----:B------:R-:W-:Y:S01]  /*03a0*/  HFMA2.MMA R162, -RZ, RZ, 0, 5.9604644775390625e-08 ;  /* 0x00000001ffa27435 */ /* 0x000fe200000001ff */
[----:B------:R-:W-:-:S02]  /*03b0*/  CS2R R82, SRZ ;  /* 0x0000000000527805 */ /* 0x000fc4000001ff00 */
[----:B------:R-:W-:Y:S02]  /*03c0*/  CS2R R84, SRZ ;  /* 0x0000000000547805 */ /* 0x000fe4000001ff00 */
[----:B------:R-:W-:Y:S02]  /*03d0*/  ISETP.NE.AND.EX P1, PT, RZ, UR7, PT, P1 ;  /* 0x00000007ff007c0c */ /* 0x000fe4000bf25310 */
        /* <DEDUP_REMOVED lines=26> */
[--C-:B--2---:R-:W-:Y:S02]  /*0580*/  SHF.R.U32.HI R141, RZ, 0x10, R71.reuse ;  /* 0x00000010ff8d7819 */ /* 0x104fe40000011647 */
[----:B------:R-:W-:-:S02]  /*0590*/  SHF.R.U64 R140, R70, 0x10, R71 ;  /* 0x00000010468c7819 */ /* 0x000fc40000001247 */
[--C-:B---3--:R-:W-:Y:S02]  /*05a0*/  SHF.R.U64 R148, R78, 0x10, R79.reuse ;  /* 0x000000104e947819 */ /* 0x108fe4000000124f */
[----:B------:R-:W-:Y:S02]  /*05b0*/  SHF.R.U32.HI R149, RZ, 0x10, R79 ;  /* 0x00000010ff957819 */ /* 0x000fe4000001164f */
[--C-:B----4-:R-:W-:Y:S02]  /*05c0*/  SHF.R.U64 R138, R68, 0x10, R69.reuse ;  /* 0x00000010448a7819 */ /* 0x110fe40000001245 */
[----:B------:R-:W-:Y:S02]  /*05d0*/  SHF.R.U32.HI R139, RZ, 0x10, R69 ;  /* 0x00000010ff8b7819 */ /* 0x000fe40000011645 */
[--C-:B-----5:R-:W-:Y:S02]  /*05e0*/  SHF.R.U64 R142, R72, 0x10, R73.reuse ;  /* 0x00000010488e7819 */ /* 0x120fe40000001249 */
[----:B------:R-:W-:-:S02]  /*05f0*/  SHF.R.U32.HI R143, RZ, 0x10, R73 ;  /* 0x00000010ff8f7819 */ /* 0x000fc40000011649 */
[--C-:B------:R-:W-:Y:S02]  /*0600*/  SHF.R.U64 R144, R74, 0x10, R75.reuse ;  /* 0x000000104a907819 */ /* 0x100fe4000000124b */
[----:B------:R-:W-:Y:S02]  /*0610*/  SHF.R.U32.HI R145, RZ, 0x10, R75 ;  /* 0x00000010ff917819 */ /* 0x000fe4000001164b */
[--C-:B------:R-:W-:Y:S02]  /*0620*/  SHF.R.U64 R146, R76, 0x10, R77.reuse ;  /* 0x000000104c927819 */ /* 0x100fe4000000124d */
[----:B------:R-:W-:Y:S02]  /*0630*/  SHF.R.U32.HI R147, RZ, 0x10, R77 ;  /* 0x00000010ff937819 */ /* 0x000fe4000001164d */
        /* <DEDUP_REMOVED lines=29> */
[----:B------:R-:W-:-:S07]  /*0810*/  SHF.L.U32 R151, R151, 0x10, RZ ;  /* 0x0000001097977819 */ /* 0x000fce00000006ff */
.L_x_830:
[----:B0-----:R-:W0:Y:S01]  /*0820*/  @P1 LDC.64 R8, c[0x0][0x270] ;  /* 0x00009c00ff081b82 */ /* 0x001e220000000a00 */
[----:B------:R-:W-:-:S07]  /*0830*/  SHF.R.S32.HI R0, RZ, 0x1f, R67 ;  /* 0x0000001fff007819 */ /* 0x000fce0000011443 */
[----:B------:R-:W1:Y:S08]  /*0840*/  LDC.64 R16, c[0x0][0x2b8] ;  /* 0x0000ae00ff107b82 */ /* 0x000e700000000a00 */
[----:B------:R-:W2:Y:S01]  /*0850*/  LDC.64 R42, c[0x0][0x238] ;  /* 0x00008e00ff2a7b82 */ /* 0x000ea20000000a00 */
[----:B0-----:R-:W-:-:S07]  /*0860*/  @P1 LEA R8, P0, R67, R8, 0x1 ;  /* 0x0000000843081211 */ /* 0x001fce00078008ff */
[----:B------:R-:W0:Y:S01]  /*0870*/  LDC.64 R40, c[0x0][0x250] ;  /* 0x00009400ff287b82 */ /* 0x000e220000000a00 */
[C---:B------:R-:W-:Y:S01]  /*0880*/  @P1 LEA.HI.X R9, R67.reuse, R9, R0, 0x1, P0 ;  /* 0x0000000943091211 */ /* 0x040fe200000f0c00 */
[----:B------:R-:W-:-:S06]  /*0890*/  IMAD R0, R67, UR8, RZ ;  /* 0x0000000843007c24 */ /* 0x000fcc000f8e02ff */
[----:B------:R-:W3:Y:S01]  /*08a0*/  LDC.64 R60, c[0x0][0x258] ;  /* 0x00009600ff3c7b82 */ /* 0x000ee20000000a00 */
[----:B------:R-:W-:Y:S01]  /*08b0*/  SHF.R.S32.HI R5, RZ, 0x1f, R0 ;  /* 0x0000001fff057819 */ /* 0x000fe20000011400 */
[----:B------:R4:W3:Y:S03]  /*08c0*/  @P1 LDG.E.U16 R62, desc[UR4][R8.64] ;  /* 0x00000004083e1981 */ /* 0x0008e6000c1e1500 */
[----:B------:R-:W-:Y:S02]  /*08d0*/  LEA.HI R5, R5, R0, RZ, 0x2 ;  /* 0x0000000005057211 */ /* 0x000fe400078f10ff */
[----:B------:R-:W-:-:S04]  /*08e0*/  LOP3.LUT R0, R66, 0xff, RZ, 0xc0, !PT ;  /* 0x000000ff42007812 */ /* 0x000fc800078ec0ff */
[----:B------:R-:W-:-:S04]  /*08f0*/  LEA.HI.SX32 R167, R5, R0, 0x1e ;  /* 0x0000000005a77211 */ /* 0x000fc800078ff2ff */
[C---:B------:R-:W-:Y:S01]  /*0900*/  IADD3 R155, R167.reuse, 0x200, RZ ;  /* 0x00000200a79b7810 */ /* 0x040fe20007ffe0ff */
[C---:B------:R-:W-:Y:S01]  /*0910*/  VIADD R159, R167.reuse, 0x400 ;  /* 0x00000400a79f7836 */ /* 0x040fe20000000000 */
[C---:B------:R-:W-:Y:S01]  /*0920*/  IADD3 R153, R167.reuse, 0x100, RZ ;  /* 0x00000100a7997810 */ /* 0x040fe20007ffe0ff */
[C-C-:B-1----:R-:W-:Y:S01]  /*0930*/  IMAD.WIDE.U32 R4, R167.reuse, 0x8, R16.reuse ;  /* 0x00000008a7047825 */ /* 0x142fe200078e0010 */
[C---:B------:R-:W-:Y:S02]  /*0940*/  IADD3 R157, R167.reuse, 0x300, RZ ;  /* 0x00000300a79d7810 */ /* 0x040fe40007ffe0ff */
[C---:B------:R-:W-:Y:S02]  /*0950*/  IADD3 R161, R167.reuse, 0x500, RZ ;  /* 0x00000500a7a17810 */ /* 0x040fe40007ffe0ff */
[----:B------:R-:W-:Y:S01]  /*0960*/  IADD3 R163, R167, 0x600, RZ ;  /* 0x00000600a7a37810 */ /* 0x000fe20007ffe0ff */
[--C-:B----4-:R-:W-:Y:S01]  /*0970*/  IMAD.WIDE.U32 R8, R155, 0x8, R16.reuse ;  /* 0x000000089b087825 */ /* 0x110fe200078e0010 */
[----:B------:R-:W4:Y:S03]  /*0980*/  LDG.E.64 R4, desc[UR4][R4.64] ;  /* 0x0000000404047981 */ /* 0x000f26000c1e1b00 */
[----:B------:R-:W-:-:S02]  /*0990*/  IMAD.WIDE.U32 R6, R153, 0x8, R16 ;  /* 0x0000000899067825 */ /* 0x000fc400078e0010 */
[----:B------:R-:W4:Y:S02]  /*09a0*/  LDG.E.64 R8, desc[UR4][R8.64] ;  /* 0x0000000408087981 */ /* 0x000f24000c1e1b00 */
[--C-:B------:R-:W-:Y:S02]  /*09b0*/  IMAD.WIDE.U32 R10, R157, 0x8, R16.reuse ;  /* 0x000000089d0a7825 */ /* 0x100fe400078e0010 */
[----:B------:R-:W4:Y:S02]  /*09c0*/  LDG.E.64 R6, desc[UR4][R6.64] ;  /* 0x0000000406067981 */ /* 0x000f24000c1e1b00 */
[--C-:B------:R-:W-:Y:S02]  /*09d0*/  IMAD.WIDE.U32 R12, R159, 0x8, R16.reuse ;  /* 0x000000089f0c7825 */ /* 0x100fe400078e0010 */
[----:B------:R-:W4:Y:S02]  /*09e0*/  LDG.E.64 R10, desc[UR4][R10.64] ;  /* 0x000000040a0a7981 */ /* 0x000f24000c1e1b00 */
[----:B------:R-:W-:-:S02]  /*09f0*/  IMAD.WIDE.U32 R14, R161, 0x8, R16 ;  /* 0x00000008a10e7825 */ /* 0x000fc400078e0010 */
[----:B------:R-:W4:Y:S02]  /*0a00*/  LDG.E.64 R12, desc[UR4][R12.64] ;  /* 0x000000040c0c7981 */ /* 0x000f24000c1e1b00 */
[----:B--2---:R-:W-:Y:S02]  /*0a10*/  IMAD.WIDE.U32 R18, R167, 0x8, R42 ;  /* 0x00000008a7127825 */ /* 0x004fe400078e002a */
[----:B------:R-:W2:Y:S02]  /*0a20*/  LDG.E.64 R14, desc[UR4][R14.64] ;  /* 0x000000040e0e7981 */ /* 0x000ea4000c1e1b00 */
[----:B------:R-:W-:Y:S02]  /*0a30*/  IMAD.WIDE.U32 R16, R163, 0x8, R16 ;  /* 0x00000008a3107825 */ /* 0x000fe400078e0010 */
[----:B------:R-:W2:Y:S02]  /*0a40*/  LDG.E.64 R18, desc[UR4][R18.64] ;  /* 0x0000000412127981 */ /* 0x000ea4000c1e1b00 */
[----:B------:R-:W-:-:S02]  /*0a50*/  IMAD.WIDE.U32 R32, R153, 0x8, R42 ;  /* 0x0000000899207825 */ /* 0x000fc400078e002a */
[----:B------:R-:W2:Y:S02]  /*0a60*/  LDG.E.64 R16, desc[UR4][R16.64] ;  /* 0x0000000410107981 */ /* 0x000ea4000c1e1b00 */
[----:B------:R-:W-:Y:S02]  /*0a70*/  IMAD.WIDE.U32 R46, R161, 0x8, R42 ;  /* 0x00000008a12e7825 */ /* 0x000fe400078e002a */
[----:B------:R-:W2:Y:S02]  /*0a80*/  LDG.E.64 R32, desc[UR4][R32.64] ;  /* 0x0000000420207981 */ /* 0x000ea4000c1e1b00 */
[----:B0-----:R-:W-:Y:S02]  /*0a90*/  IMAD.WIDE R44, R67, 0x4, R40 ;  /* 0x00000004432c7825 */ /* 0x001fe400078e0228 */
[----:B------:R0:W2:Y:S02]  /*0aa0*/  LDG.E.64 R40, desc[UR4][R46.64] ;  /* 0x000000042e287981 */ /* 0x0000a4000c1e1b00 */
[----:B------:R-:W-:-:S02]  /*0ab0*/  IMAD.WIDE.U32 R34, R155, 0x8, R42 ;  /* 0x000000089b227825 */ /* 0x000fc400078e002a */
[----:B------:R1:W2:Y:S02]  /*0ac0*/  LDG.E R0, desc[UR4][R44.64] ;  /* 0x000000042c007981 */ /* 0x0002a4000c1e1900 */
[--C-:B------:R-:W-:Y:S02]  /*0ad0*/  IMAD.WIDE.U32 R36, R157, 0x8, R42.reuse ;  /* 0x000000089d247825 */ /* 0x100fe400078e002a */
[----:B------:R-:W2:Y:S02]  /*0ae0*/  LDG.E.64 R34, desc[UR4][R34.64] ;  /* 0x0000000422227981 */ /* 0x000ea4000c1e1b00 */
[--C-:B------:R-:W-:Y:S01]  /*0af0*/  IMAD.WIDE.U32 R38, R159, 0x8, R42.reuse ;  /* 0x000000089f267825 */ /* 0x100fe200078e002a */
[----:B------:R-:W-:Y:S01]  /*0b00*/  ISETP.NE.U32.AND P2, PT, RZ, UR10, PT ;  /* 0x0000000aff007c0c */ /* 0x000fe2000bf45070 */
[----:B------:R-:W2:Y:S01]  /*0b10*/  LDG.E.64 R36, desc[UR4][R36.64] ;  /* 0x0000000424247981 */ /* 0x000ea2000c1e1b00 */
[----:B0-----:R-:W0:Y:S01]  /*0b20*/  LDC.64 R46, c[0x0][0x240] ;  /* 0x00009000ff2e7b82 */ /* 0x001e220000000a00 */
[----:B------:R-:W-:-:S02]  /*0b30*/  IMAD.WIDE.U32 R42, R163, 0x8, R42 ;  /* 0x00000008a32a7825 */ /* 0x000fc400078e002a */
[----:B------:R-:W2:Y:S04]  /*0b40*/  LDG.E.64 R38, desc[UR4][R38.64] ;  /* 0x0000000426267981 */ /* 0x000ea8000c1e1b00 */
[----:B------:R-:W2:Y:S01]  /*0b50*/  LDG.E.64 R42, desc[UR4][R42.64] ;  /* 0x000000042a2a7981 */ /* 0x000ea2000c1e1b00 */
[----:B---3--:R-:W-:-:S05]  /*0b60*/  IMAD.WIDE R60, R67, 0x4, R60 ;  /* 0x00000004433c7825 */ /* 0x008fca00078e023c */
[----:B------:R0:W3:Y:S01]  /*0b70*/  LDG.E R160, desc[UR4][R60.64] ;  /* 0x000000043ca07981 */ /* 0x0000e2000c1e1900 */
[----:B------:R-:W-:-:S13]  /*0b80*/  ISETP.NE.AND.EX P2, PT, RZ, UR11, PT, P2 ;  /* 0x0000000bff007c0c */ /* 0x000fda000bf45320 */
[----:B------:R-:W0:Y:S08]  /*0b90*/  @P2 LDC.64 R52, c[0x0][0x2c8] ;  /* 0x0000b200ff342b82 */ /* 0x000e300000000a00 */
[----:B------:R-:W0:Y:S08]  /*0ba0*/  @P2 LDC.64 R58, c[0x0][0x2c8] ;  /* 0x0000b200ff3a2b82 */ /* 0x000e300000000a00 */
[----:B------:R-:W0:Y:S08]  /*0bb0*/  @P2 LDC.64 R56, c[0x0][0x2c8] ;  /* 0x0000b200ff382b82 */ /* 0x000e300000000a00 */
[----:B------:R-:W0:Y:S08]  /*0bc0*/  @P2 LDC.64 R54, c[0x0][0x2c8] ;  /* 0x0000b200ff362b82 */ /* 0x000e300000000a00 */
[----:B------:R-:W0:Y:S08]  /*0bd0*/  @P2 LDC.64 R50, c[0x0][0x2c8] ;  /* 0x0000b200ff322b82 */ /* 0x000e300000000a00 */
[----:B------:R-:W0:Y:S08]  /*0be0*/  @P2 LDC.64 R48, c[0x0][0x2c8] ;  /* 0x0000b200ff302b82 */ /* 0x000e300000000a00 */
[----:B-1----:R-:W1:Y:S01]  /*0bf0*/  @P2 LDC.64 R44, c[0x0][0x2c8] ;  /* 0x0000b200ff2c2b82 */ /* 0x002e620000000a00 */
[----:B------:R-:W-:Y:S01]  /*0c00*/  MOV R152, 0x3f800000 ;  /* 0x3f80000000987802 */ /* 0x000fe20000000f00 */
[----:B0-----:R-:W-:-:S04]  /*0c10*/  @P2 IMAD.WIDE.U32 R52, R157, 0x8, R52 ;  /* 0x000000089d342825 */ /* 0x001fc800078e0034 */
[----:B------:R-:W-:Y:S01]  /*0c20*/  IMAD.WIDE.U32 R60, R167, 0x4, R46 ;  /* 0x00000004a73c7825 */ /* 0x000fe200078e002e */
[----:B------:R0:W5:Y:S03]  /*0c30*/  @P2 LDG.E.64 R24, desc[UR4][R52.64] ;  /* 0x0000000434182981 */ /* 0x000166000c1e1b00 */
[----:B------:R-:W-:Y:S01]  /*0c40*/  @P2 IMAD.WIDE.U32 R58, R153, 0x8, R58 ;  /* 0x00000008993a2825 */ /* 0x000fe200078e003a */
[----:B------:R-:W-:Y:S01]  /*0c50*/  ISETP.NE.AND P5, PT, RZ, UR9, PT ;  /* 0x00000009ff007c0c */ /* 0x000fe2000bfa5270 */
[----:B------:R-:W5:Y:S02]  /*0c60*/  LDG.E R60, desc[UR4][R60.64] ;  /* 0x000000043c3c7981 */ /* 0x000f64000c1e1900 */
[----:B------:R-:W-:Y:S02]  /*0c70*/  @P2 IMAD.WIDE.U32 R56, R155, 0x8, R56 ;  /* 0x000000089b382825 */ /* 0x000fe400078e0038 */
[----:B------:R-:W5:Y:S02]  /*0c80*/  @P2 LDG.E.64 R20, desc[UR4][R58.64] ;  /* 0x000000043a142981 */ /* 0x000f64000c1e1b00 */
[----:B------:R-:W-:-:S02]  /*0c90*/  @P2 IMAD.WIDE.U32 R54, R167, 0x8, R54 ;  /* 0x00000008a7362825 */ /* 0x000fc400078e0036 */
[----:B------:R1:W5:Y:S02]  /*0ca0*/  @P2 LDG.E.64 R22, desc[UR4][R56.64] ;  /* 0x0000000438162981 */ /* 0x000364000c1e1b00 */
[----:B0-----:R-:W-:Y:S02]  /*0cb0*/  IMAD.WIDE.U32 R52, R157, 0x4, R46 ;  /* 0x000000049d347825 */ /* 0x001fe400078e002e */
[----:B------:R0:W5:Y:S02]  /*0cc0*/  @P2 LDG.E.64 R2, desc[UR4][R54.64] ;  /* 0x0000000436022981 */ /* 0x000164000c1e1b00 */
[----:B------:R-:W-:Y:S02]  /*0cd0*/  @P2 IMAD.WIDE.U32 R50, R159, 0x8, R50 ;  /* 0x000000089f322825 */ /* 0x000fe400078e0032 */
[----:B------:R-:W5:Y:S02]  /*0ce0*/  LDG.E R52, desc[UR4][R52.64] ;  /* 0x0000000434347981 */ /* 0x000f64000c1e1900 */
[----:B------:R-:W-:-:S02]  /*0cf0*/  IMAD.WIDE.U32 R64, R155, 0x4, R46 ;  /* 0x000000049b407825 */ /* 0x000fc400078e002e */
[----:B------:R-:W5:Y:S02]  /*0d00*/  @P2 LDG.E.64 R26, desc[UR4][R50.64] ;  /* 0x00000004321a2981 */ /* 0x000f64000c1e1b00 */
[C---:B------:R-:W-:Y:S02]  /*0d10*/  @P2 IMAD.WIDE.U32 R48, R161.reuse, 0x8, R48 ;  /* 0x00000008a1302825 */ /* 0x040fe400078e0030 */
[----:B------:R-:W5:Y:S02]  /*0d20*/  LDG.E R64, desc[UR4][R64.64] ;  /* 0x0000000440407981 */ /* 0x000f64000c1e1900 */
[----:B-1----:R-:W-:Y:S02]  /*0d30*/  IMAD.WIDE.U32 R56, R161, 0x4, R46 ;  /* 0x00000004a1387825 */ /* 0x002fe400078e002e */
[----:B------:R-:W5:Y:S02]  /*0d40*/  @P2 LDG.E.64 R28, desc[UR4][R48.64] ;  /* 0x00000004301c2981 */ /* 0x000f64000c1e1b00 */
[----:B------:R-:W-:-:S02]  /*0d50*/  @P2 IMAD.WIDE.U32 R44, R163, 0x8, R44 ;  /* 0x00000008a32c2825 */ /* 0x000fc400078e002c */
[----:B------:R-:W5:Y:S02]  /*0d60*/  LDG.E R56, desc[UR4][R56.64] ;  /* 0x0000000438387981 */ /* 0x000f64000c1e1900 */
[--C-:B0-----:R-:W-:Y:S02]  /*0d70*/  IMAD.WIDE.U32 R54, R159, 0x4, R46.reuse ;  /* 0x000000049f367825 */ /* 0x101fe400078e002e */
[----:B------:R-:W5:Y:S04]  /*0d80*/  @P2 LDG.E.64 R30, desc[UR4][R44.64] ;  /* 0x000000042c1e2981 */ /* 0x000f68000c1e1b00 */
[----:B------:R-:W5:Y:S01]  /*0d90*/  LDG.E R54, desc[UR4][R54.64] ;  /* 0x0000000436367981 */ /* 0x000f62000c1e1900 */
[----:B------:R-:W-:Y:S01]  /*0da0*/  @P1 SHF.L.U32 R152, R62, 0x10, RZ ;  /* 0x000000103e981819 */ /* 0x000fe200000006ff */
[----:B------:R-:W-:-:S06]  /*0db0*/  IMAD.WIDE.U32 R62, R153, 0x4, R46 ;  /* 0x00000004993e7825 */ /* 0x000fcc00078e002e */
[----:B------:R0:W5:Y:S01]  /*0dc0*/  LDG.E R62, desc[UR4][R62.64] ;  /* 0x000000043e3e7981 */ /* 0x000162000c1e1900 */
[----:B------:R-:W-:-:S06]  /*0dd0*/  IMAD.WIDE.U32 R46, R163, 0x4, R46 ;  /* 0x00000004a32e7825 */ /* 0x000fcc00078e002e */
[----:B------:R1:W5:Y:S01]  /*0de0*/  LDG.E R46, desc[UR4][R46.64] ;  /* 0x000000042e2e7981 */ /* 0x000362000c1e1900 */
[----:B----4-:R-:W-:Y:S02]  /*0df0*/  MOV R172, R4 ;  /* 0x0000000400ac7202 */ /* 0x010fe40000000f00 */
[----:B------:R-:W-:Y:S02]  /*0e00*/  SHF.R.U64 R183, R4, 0x10, R5 ;  /* 0x0000001004b77819 */ /* 0x000fe40000001205 */
[----:B------:R-:W-:Y:S02]  /*0e10*/  MOV R174, R5 ;  /* 0x0000000500ae7202 */ /* 0x000fe40000000f00 */
[--C-:B------:R-:W-:Y:S02]  /*0e20*/  SHF.R.U64 R61, R8, 0x10, R9.reuse ;  /* 0x00000010083d7819 */ /* 0x100fe40000001209 */
[----:B------:R-:W-:Y:S01]  /*0e30*/  MOV R59, R9 ;  /* 0x00000009003b7202 */ /* 0x000fe20000000f00 */
[----:B------:R-:W-:Y:S01]  /*0e40*/  IMAD.MOV.U32 R170, RZ, RZ, R6 ;  /* 0x000000ffffaa7224 */ /* 0x000fe200078e0006 */
[----:B0-----:R-:W-:-:S02]  /*0e50*/  SHF.R.U32.HI R63, RZ, 0x10, R9 ;  /* 0x00000010ff3f7819 */ /* 0x001fc40000011609 */
[----:B------:R-:W-:Y:S02]  /*0e60*/  SHF.R.U32.HI R182, RZ, 0x10, R5 ;  /* 0x00000010ffb67819 */ /* 0x000fe40000011605 */
[----:B------:R-:W-:Y:S02]  /*0e70*/  SHF.R.U64 R166, R6, 0x10, R7 ;  /* 0x0000001006a67819 */ /* 0x000fe40000001207 */
[--C-:B------:R-:W-:Y:S02]  /*0e80*/  SHF.R.U64 R53, R10, 0x10, R11.reuse ;  /* 0x000000100a357819 */ /* 0x100fe4000000120b */
[----:B------:R-:W-:Y:S02]  /*0e90*/  MOV R50, R11 ;  /* 0x0000000b00327202 */ /* 0x000fe40000000f00 */
[----:B------:R-:W-:Y:S02]  /*0ea0*/  SHF.R.U32.HI R51, RZ, 0x10, R11 ;  /* 0x00000010ff337819 */ /* 0x000fe4000001160b */
[----:B--2---:R-:W-:-:S02]  /*0eb0*/  SHF.R.U64 R9, R18, 0x10, R19 ;  /* 0x0000001012097819 */ /* 0x004fc40000001213 */
[----:B------:R-:W-:Y:S02]  /*0ec0*/  SHF.R.U32.HI R5, RZ, 0x10, R19 ;  /* 0x00000010ff057819 */ /* 0x000fe40000011613 */
[--C-:B------:R-:W-:Y:S02]  /*0ed0*/  SHF.R.U64 R6, R16, 0x10, R17.reuse ;  /* 0x0000001010067819 */ /* 0x100fe40000001211 */
[----:B------:R-:W-:Y:S02]  /*0ee0*/  MOV R179, R17 ;  /* 0x0000001100b37202 */ /* 0x000fe40000000f00 */
[----:B------:R-:W-:Y:S02]  /*0ef0*/  SHF.R.U32.HI R4, RZ, 0x10, R17 ;  /* 0x00000010ff047819 */ /* 0x000fe40000011611 */
[----:B------:R-:W-:Y:S02]  /*0f00*/  SHF.R.U64 R180, R32, 0x10, R33 ;  /* 0x0000001020b47819 */ /* 0x000fe40000001221 */
[----:B------:R-:W-:-:S02]  /*0f10*/  SHF.R.U64 R176, R40, 0x10, R41 ;  /* 0x0000001028b07819 */ /* 0x000fc40000001229 */
[----:B------:R-:W-:Y:S02]  /*0f20*/  SHF.L.U32 R17, R40, 0x10, RZ ;  /* 0x0000001028117819 */ /* 0x000fe400000006ff */
[----:B------:R-:W-:Y:S02]  /*0f30*/  SHF.R.U32.HI R178, RZ, 0x10, R33 ;  /* 0x00000010ffb27819 */ /* 0x000fe40000011621 */
[----:B------:R-:W-:Y:S02]  /*0f40*/  FSEL R40, R0, RZ, !P5 ;  /* 0x000000ff00287208 */ /* 0x000fe40006800000 */
[----:B------:R-:W-:Y:S02]  /*0f50*/  SHF.L.U32 R33, R33, 0x10, RZ ;  /* 0x0000001021217819 */ /* 0x000fe400000006ff */
[----:B------:R-:W-:Y:S02]  /*0f60*/  SHF.L.U32 R0, R9, 0x10, RZ ;  /* 0x0000001009007819 */ /* 0x000fe400000006ff */
[----:B------:R-:W-:-:S02]  /*0f70*/  MOV R164, R7 ;  /* 0x0000000700a47202 */ /* 0x000fc40000000f00 */
[----:B------:R-:W-:Y:S02]  /*0f80*/  SHF.R.U32.HI R168, RZ, 0x10, R7 ;  /* 0x00000010ffa87819 */ /* 0x000fe40000011607 */
[----:B------:R-:W-:Y:S01]  /*0f90*/  MOV R65, R8 ;  /* 0x0000000800417202 */ /* 0x000fe20000000f00 */
[----:B------:R-:W-:Y:S01]  /*0fa0*/  IMAD.U32 R7, R39, 0x10000, RZ ;  /* 0x0001000027077824 */ /* 0x000fe200078e00ff */
[----:B------:R-:W-:Y:S02]  /*0fb0*/  MOV R58, R10 ;  /* 0x0000000a003a7202 */ /* 0x000fe40000000f00 */
[----:B------:R-:W-:Y:S02]  /*0fc0*/  MOV R49, R12 ;  /* 0x0000000c00317202 */ /* 0x000fe40000000f00 */
[----:B------:R-:W-:Y:S02]  /*0fd0*/  SHF.R.U64 R48, R12, 0x10, R13 ;  /* 0x000000100c307819 */ /* 0x000fe4000000120d */
[----:B------:R-:W-:-:S02]  /*0fe0*/  SHF.R.U64 R11, R34, 0x10, R35 ;  /* 0x00000010220b7819 */ /* 0x000fc40000001223 */
[----:B------:R-:W-:Y:S02]  /*0ff0*/  SHF.L.U32 R177, R34, 0x10, RZ ;  /* 0x0000001022b17819 */ /* 0x000fe400000006ff */
[----:B------:R-:W-:Y:S02]  /*1000*/  SHF.L.U32 R5, R5, 0x10, RZ ;  /* 0x0000001005057819 */ /* 0x000fe400000006ff */
[----:B------:R-:W-:Y:S02]  /*1010*/  MOV R44, R14 ;  /* 0x0000000e002c7202 */ /* 0x000fe40000000f00 */
[--C-:B------:R-:W-:Y:S02]  /*1020*/  SHF.R.U64 R12, R14, 0x10, R15.reuse ;  /* 0x000000100e0c7819 */ /* 0x100fe4000000120f */
[----:B------:R-:W-:Y:S02]  /*1030*/  MOV R8, R15 ;  /* 0x0000000f00087202 */ /* 0x000fe40000000f00 */
[----:B------:R-:W-:-:S02]  /*1040*/  SHF.R.U32.HI R10, RZ, 0x10, R15 ;  /* 0x00000010ff0a7819 */ /* 0x000fc4000001160f */
[----:B------:R-:W-:Y:S02]  /*1050*/  SHF.L.U32 R18, R18, 0x10, RZ ;  /* 0x0000001012127819 */ /* 0x000fe400000006ff */
[----:B------:R-:W-:Y:S01]  /*1060*/  SHF.L.U32 R34, R43, 0x10, RZ ;  /* 0x000000102b227819 */ /* 0x000fe200000006ff */
[----:B------:R-:W-:Y:S01]  /*1070*/  IMAD.U32 R32, R32, 0x10000, RZ ;  /* 0x0001000020207824 */ /* 0x000fe200078e00ff */
[----:B------:R-:W-:Y:S02]  /*1080*/  MOV R185, R16 ;  /* 0x0000001000b97202 */ /* 0x000fe40000000f00 */
[----:B------:R-:W-:Y:S02]  /*1090*/  SHF.R.U32.HI R14, RZ, 0x10, R35 ;  /* 0x00000010ff0e7819 */ /* 0x000fe40000011623 */
[C---:B------:R-:W-:Y:S02]  /*10a0*/  SHF.R.U64 R15, R36.reuse, 0x10, R37 ;  /* 0x00000010240f7819 */ /* 0x040fe40000001225 */
[----:B------:R-:W-:Y:S01]  /*10b0*/  SHF.L.U32 R57, R36, 0x10, RZ ;  /* 0x0000001024397819 */ /* 0x000fe200000006ff */
[----:B------:R-:W-:Y:S01]  /*10c0*/  FADD.FTZ R189, -R40, R33 ;  /* 0x0000002128bd7221 */ /* 0x000fe20000010100 */
[----:B------:R-:W-:-:S02]  /*10d0*/  SHF.R.U32.HI R16, RZ, 0x10, R37 ;  /* 0x00000010ff107819 */ /* 0x000fc40000011625 */
[----:B------:R-:W-:Y:S02]  /*10e0*/  SHF.L.U32 R55, R37, 0x10, RZ ;  /* 0x0000001025377819 */ /* 0x000fe400000006ff */
[--C-:B------:R-:W-:Y:S02]  /*10f0*/  SHF.R.U64 R175, R38, 0x10, R39.reuse ;  /* 0x0000001026af7819 */ /* 0x100fe40000001227 */
[----:B------:R-:W-:Y:S01]  /*1100*/  SHF.R.U32.HI R169, RZ, 0x10, R39 ;  /* 0x00000010ffa97819 */ /* 0x000fe20000011627 */
[----:B------:R-:W-:Y:S01]  /*1110*/  FADD.FTZ R39, -R40, R0 ;  /* 0x0000000028277221 */ /* 0x000fe20000010100 */
[--C-:B------:R-:W-:Y:S01]  /*1120*/  SHF.R.U32.HI R36, RZ, 0x10, R43.reuse ;  /* 0x00000010ff247819 */ /* 0x100fe2000001162b */
[----:B------:R-:W-:Y:S01]  /*1130*/  IMAD.U32 R0, R180, 0x10000, RZ ;  /* 0x00010000b4007824 */ /* 0x000fe200078e00ff */
[----:B------:R-:W-:Y:S01]  /*1140*/  SHF.R.U64 R37, R42, 0x10, R43 ;  /* 0x000000102a257819 */ /* 0x000fe2000000122b */
[C---:B------:R-:W-:Y:S01]  /*1150*/  FADD.FTZ R43, -R40.reuse, R5 ;  /* 0x00000005282b7221 */ /* 0x040fe20000010100 */
[----:B------:R-:W-:Y:S01]  /*1160*/  SHF.L.U32 R171, R35, 0x10, RZ ;  /* 0x0000001023ab7819 */ /* 0x000fe200000006ff */
[C---:B------:R-:W-:Y:S01]  /*1170*/  FADD.FTZ R33, -R40.reuse, R7 ;  /* 0x0000000728217221 */ /* 0x040fe20000010100 */
[----:B------:R-:W-:Y:S01]  /*1180*/  FADD.FTZ R35, -R40, R18 ;  /* 0x0000001228237221 */ /* 0x000fe20000010100 */
[----:B------:R-:W-:Y:S01]  /*1190*/  SHF.L.U32 R5, R178, 0x10, RZ ;  /* 0x00000010b2057819 */ /* 0x000fe200000006ff */
[----:B------:R-:W-:Y:S01]  /*11a0*/  FADD.FTZ R7, -R40, R34 ;  /* 0x0000002228077221 */ /* 0x000fe20000010100 */
[----:B------:R-:W-:Y:S01]  /*11b0*/  SHF.L.U32 R14, R14, 0x10, RZ ;  /* 0x000000100e0e7819 */ /* 0x000fe200000006ff */
[----:B------:R-:W-:Y:S01]  /*11c0*/  FADD.FTZ R181, -R40, R32 ;  /* 0x0000002028b57221 */ /* 0x000fe20000010100 */
[----:B------:R-:W-:-:S02]  /*11d0*/  SHF.L.U32 R19, R19, 0x10, RZ ;  /* 0x0000001013137819 */ /* 0x000fc400000006ff */
[----:B------:R-:W-:Y:S01]  /*11e0*/  SHF.L.U32 R34, R36, 0x10, RZ ;  /* 0x0000001024227819 */ /* 0x000fe200000006ff */
[----:B------:R-:W-:Y:S01]  /*11f0*/  FADD.FTZ R187, -R40, R0 ;  /* 0x0000000028bb7221 */ /* 0x000fe20000010100 */
[----:B------:R-:W-:Y:S01]  /*1200*/  SHF.L.U32 R32, R37, 0x10, RZ ;  /* 0x0000001025207819 */ /* 0x000fe200000006ff */
[--C-:B------:R-:W-:Y:S01]  /*1210*/  IMAD.MOV.U32 R45, RZ, RZ, R13.reuse ;  /* 0x000000ffff2d7224 */ /* 0x100fe200078e000d */
[----:B------:R-:W-:Y:S01]  /*1220*/  SHF.L.U32 R37, R172, 0x10, RZ ;  /* 0x00000010ac257819 */ /* 0x000fe200000006ff */
[----:B---3--:R-:W-:Y:S01]  /*1230*/  FMUL.FTZ R0, R160, R35 ;  /* 0x00000023a0007220 */ /* 0x008fe20000410000 */
[----:B-1----:R-:W-:Y:S01]  /*1240*/  SHF.R.U32.HI R47, RZ, 0x10, R13 ;  /* 0x00000010ff2f7819 */ /* 0x002fe2000001160d */
[----:B------:R-:W-:Y:S01]  /*1250*/  FADD.FTZ R191, -R40, R5 ;  /* 0x0000000528bf7221 */ /* 0x000fe20000010100 */
[----:B------:R-:W-:Y:S01]  /*1260*/  SHF.L.U32 R173, R38, 0x10, RZ ;  /* 0x0000001026ad7819 */ /* 0x000fe200000006ff */
[C---:B------:R-:W-:Y:S01]  /*1270*/  FADD.FTZ R195, -R40.reuse, R14 ;  /* 0x0000000e28c37221 */ /* 0x040fe20000010100 */
[----:B------:R-:W-:Y:S01]  /*1280*/  SHF.R.U32.HI R38, RZ, 0x10, R41 ;  /* 0x00000010ff267819 */ /* 0x000fe20000011629 */
[C---:B------:R-:W-:Y:S01]  /*1290*/  FADD.FTZ R5, -R40.reuse, R34 ;  /* 0x0000002228057221 */ /* 0x040fe20000010100 */
[----:B------:R-:W-:Y:S01]  /*12a0*/  SHF.L.U32 R13, R41, 0x10, RZ ;  /* 0x00000010290d7819 */ /* 0x000fe200000006ff */
[----:B------:R-:W-:Y:S01]  /*12b0*/  FADD.FTZ R41, -R40, R19 ;  /* 0x0000001328297221 */ /* 0x000fe20000010100 */
[----:B------:R-:W-:Y:S01]  /*12c0*/  SHF.L.U32 R14, R182, 0x10, RZ ;  /* 0x00000010b60e7819 */ /* 0x000fe200000006ff */
[----:B------:R-:W-:Y:S01]  /*12d0*/  FMUL.FTZ R36, R160, R43 ;  /* 0x0000002ba0247220 */ /* 0x000fe20000410000 */
[----:B------:R-:W-:Y:S01]  /*12e0*/  SHF.L.U32 R11, R11, 0x10, RZ ;  /* 0x000000100b0b7819 */ /* 0x000fe200000006ff */
[----:B------:R-:W-:Y:S01]  /*12f0*/  FADD.FTZ R108, R37, R108 ;  /* 0x0000006c256c7221 */ /* 0x000fe20000010000 */
[----:B------:R-:W-:Y:S01]  /*1300*/  SHF.L.U32 R34, R183, 0x10, RZ ;  /* 0x00000010b7227819 */ /* 0x000fe200000006ff */
[----:B------:R-:W-:Y:S01]  /*1310*/  FFMA.FTZ R137, R0, R37, R137 ;  /* 0x0000002500897223 */ /* 0x000fe20000010089 */
[----:B------:R-:W-:Y:S01]  /*1320*/  FMUL.FTZ R35, R160, R39 ;  /* 0x00000027a0237220 */ /* 0x000fe20000410000 */
[----:B------:R-:W-:Y:S01]  /*1330*/  FMUL.FTZ R37, R68, R37 ;  /* 0x0000002544257220 */ /* 0x000fe20000410000 */
[----:B------:R-:W-:Y:S01]  /*1340*/  FMUL.FTZ R39, R160, R41 ;  /* 0x00000029a0277220 */ /* 0x000fe20000410000 */
[----:B------:R-:W-:Y:S01]  /*1350*/  FADD.FTZ R177, -R40, R177 ;  /* 0x000000b128b17221 */ /* 0x000fe20000010100 */
[----:B------:R-:W-:Y:S01]  /*1360*/  FADD.FTZ R107, R14, R107 ;  /* 0x0000006b0e6b7221 */ /* 0x000fe20000010000 */
[-C--:B------:R-:W-:Y:S01]  /*1370*/  FFMA.FTZ R135, R36, R14.reuse, R135 ;  /* 0x0000000e24877223 */ /* 0x080fe20000010087 */
[----:B------:R-:W-:Y:S01]  /*1380*/  FMUL.FTZ R41, R139, R14 ;  /* 0x0000000e8b297220 */ /* 0x000fe20000410000 */
[----:B------:R-:W-:Y:S01]  /*1390*/  FADD.FTZ R193, -R40, R11 ;  /* 0x0000000b28c17221 */ /* 0x000fe20000010100 */
[----:B------:R-:W-:Y:S01]  /*13a0*/  FADD.FTZ R109, R34, R109 ;  /* 0x0000006d226d7221 */ /* 0x000fe20000010000 */
[----:B------:R-:W-:Y:S01]  /*13b0*/  FFMA.FTZ R136, R35, R34, R136 ;  /* 0x0000002223887223 */ /* 0x000fe20000010088 */
[----:B------:R-:W-:Y:S01]  /*13c0*/  SHF.L.U32 R14, R63, 0x10, RZ ;  /* 0x000000103f0e7819 */ /* 0x000fe200000006ff */
[----:B------:R-:W-:Y:S01]  /*13d0*/  FADD.FTZ R11, -R40, R32 ;  /* 0x00000020280b7221 */ /* 0x000fe20000010100 */
[----:B------:R-:W-:Y:S01]  /*13e0*/  SHF.L.U32 R9, R42, 0x10, RZ ;  /* 0x000000102a097819 */ /* 0x000fe200000006ff */
[----:B------:R-:W-:-:S02]  /*13f0*/  IMAD.U32 R174, R174, 0x10000, RZ ;  /* 0x00010000aeae7824 */ /* 0x000fc400078e00ff */
[----:B------:R-:W-:Y:S01]  /*1400*/  FMUL.FTZ R34, R138, R34 ;  /* 0x000000228a227220 */ /* 0x000fe20000410000 */
[----:B------:R-:W-:Y:S01]  /*1410*/  SHF.L.U32 R166, R166, 0x10, RZ ;  /* 0x00000010a6a67819 */ /* 0x000fe200000006ff */
[----:B------:R-:W-:Y:S01]  /*1420*/  FADD.FTZ R63, RZ, R37 ;  /* 0x00000025ff3f7221 */ /* 0x000fe20000010000 */
[----:B------:R-:W-:Y:S01]  /*1430*/  SHF.L.U32 R188, R12, 0x10, RZ ;  /* 0x000000100cbc7819 */ /* 0x000fe200000006ff */
[----:B------:R-:W-:Y:S01]  /*1440*/  FFMA.FTZ R12, R0, R37, RZ ;  /* 0x00000025000c7223 */ /* 0x000fe200000100ff */
[----:B------:R-:W-:Y:S01]  /*1450*/  SHF.L.U32 R65, R65, 0x10, RZ ;  /* 0x0000001041417819 */ /* 0x000fe200000006ff */
[C---:B------:R-:W-:Y:S01]  /*1460*/  FMUL.FTZ R42, R160.reuse, R187 ;  /* 0x000000bba02a7220 */ /* 0x040fe20000410000 */
[----:B------:R-:W-:Y:S01]  /*1470*/  SHF.L.U32 R32, R51, 0x10, RZ ;  /* 0x0000001033207819 */ /* 0x000fe200000006ff */
[----:B------:R-:W-:Y:S01]  /*1480*/  FMUL.FTZ R51, R160, R177 ;  /* 0x000000b1a0337220 */ /* 0x000fe20000410000 */
[----:B------:R-:W-:Y:S01]  /*1490*/  SHF.L.U32 R183, R170, 0x10, RZ ;  /* 0x00000010aab77819 */ /* 0x000fe200000006ff */
[----:B------:R-:W-:Y:S01]  /*14a0*/  FMUL.FTZ R170, R160, R195 ;  /* 0x000000c3a0aa7220 */ /* 0x000fe20000410000 */
[----:B------:R-:W-:Y:S01]  /*14b0*/  SHF.L.U32 R18, R38, 0x10, RZ ;  /* 0x0000001026127819 */ /* 0x000fe200000006ff */
[----:B------:R-:W-:Y:S01]  /*14c0*/  FADD.FTZ R171, -R40, R171 ;  /* 0x000000ab28ab7221 */ /* 0x000fe20000010100 */
[----:B------:R-:W-:Y:S01]  /*14d0*/  FMUL.FTZ R38, R69, R174 ;  /* 0x000000ae45267220 */ /* 0x000fe20000410000 */
[----:B------:R-:W-:Y:S01]  /*14e0*/  SHF.L.U32 R186, R47, 0x10, RZ ;  /* 0x000000102fba7819 */ /* 0x000fe200000006ff */
[----:B------:R-:W-:Y:S01]  /*14f0*/  FADD.FTZ R63, R63, R34 ;  /* 0x000000223f3f7221 */ /* 0x000fe20000010000 */
[----:B------:R-:W-:Y:S01]  /*1500*/  SHF.L.U32 R15, R15, 0x10, RZ ;  /* 0x000000100f0f7819 */ /* 0x000fe200000006ff */
[----:B------:R-:W-:Y:S01]  /*1510*/  FADD.FTZ R105, R166, R105 ;  /* 0x00000069a6697221 */ /* 0x000fe20000010000 */
[-C--:B------:R-:W-:Y:S01]  /*1520*/  FFMA.FTZ R133, R42, R166.reuse, R133 ;  /* 0x000000a62a857223 */ /* 0x080fe20000010085 */
[----:B------:R-:W-:Y:S01]  /*1530*/  FMUL.FTZ R47, R140, R166 ;  /* 0x000000a68c2f7220 */ /* 0x000fe20000410000 */
[----:B------:R-:W-:Y:S01]  /*1540*/  FFMA.FTZ R12, R35, R34, R12 ;  /* 0x00000022230c7223 */ /* 0x000fe2000001000c */
[----:B------:R-:W-:Y:S01]  /*1550*/  SHF.L.U32 R16, R16, 0x10, RZ ;  /* 0x0000001010107819 */ /* 0x000fe200000006ff */
[----:B------:R-:W-:Y:S01]  /*1560*/  FADD.FTZ R106, R174, R106 ;  /* 0x0000006aae6a7221 */ /* 0x000fe20000010000 */
[----:B------:R-:W-:Y:S01]  /*1570*/  SHF.L.U32 R175, R175, 0x10, RZ ;  /* 0x00000010afaf7819 */ /* 0x000fe200000006ff */
[----:B------:R-:W-:Y:S01]  /*1580*/  FFMA.FTZ R134, R39, R174, R134 ;  /* 0x000000ae27867223 */ /* 0x000fe20000010086 */
[----:B------:R-:W-:Y:S01]  /*1590*/  SHF.L.U32 R19, R176, 0x10, RZ ;  /* 0x00000010b0137819 */ /* 0x000fe200000006ff */
[----:B------:R-:W-:Y:S01]  /*15a0*/  FADD.FTZ R100, R65, R100 ;  /* 0x0000006441647221 */ /* 0x000fe20000010000 */
[-C--:B------:R-:W-:Y:S01]  /*15b0*/  FFMA.FTZ R128, R51, R65.reuse, R128 ;  /* 0x0000004133807223 */ /* 0x080fe20000010080 */
        /* <DEDUP_REMOVED lines=21> */
[----:B------:R-:W-:Y:S01]  /*1710*/  FMUL.FTZ R40, R70, R183 ;  /* 0x000000b746287220 */ /* 0x000fe20000410000 */
[----:B------:R-:W-:Y:S01]  /*1720*/  FADD.FTZ R177, R14, R41 ;  /* 0x000000290eb17221 */ /* 0x000fe20000010000 */
[----:B------:R-:W-:Y:S01]  /*1730*/  FMUL.FTZ R43, R160, R181 ;  /* 0x000000b5a02b7220 */ /* 0x000fe20000410000 */
[----:B------:R-:W-:Y:S01]  /*1740*/  FFMA.FTZ R14, R36, R41, R171 ;  /* 0x00000029240e7223 */ /* 0x000fe200000100ab */
[----:B------:R-:W-:Y:S01]  /*1750*/  SHF.L.U32 R164, R164, 0x10, RZ ;  /* 0x00000010a4a47819 */ /* 0x000fe200000006ff */
[----:B------:R-:W-:-:S02]  /*1760*/  FADD.FTZ R12, R177, R40 ;  /* 0x00000028b10c7221 */ /* 0x000fc40000010000 */
[----:B------:R-:W-:Y:S01]  /*1770*/  FFMA.FTZ R171, R43, R40, R14 ;  /* 0x000000282bab7223 */ /* 0x000fe2000001000e */
[----:B------:R-:W-:Y:S01]  /*1780*/  SHF.L.U32 R168, R168, 0x10, RZ ;  /* 0x00000010a8a87819 */ /* 0x000fe200000006ff */
[----:B------:R-:W-:Y:S01]  /*1790*/  FADD.FTZ R177, R12, R47 ;  /* 0x0000002f0cb17221 */ /* 0x000fe20000010000 */
[----:B------:R-:W-:Y:S01]  /*17a0*/  SHF.L.U32 R178, R48, 0x10, RZ ;  /* 0x0000001030b27819 */ /* 0x000fe200000006ff */
[----:B------:R-:W-:Y:S01]  /*17b0*/  FMUL.FTZ R48, R71, R164 ;  /* 0x000000a447307220 */ /* 0x000fe20000410000 */
[----:B------:R-:W-:Y:S01]  /*17c0*/  SHF.L.U32 R182, R45, 0x10, RZ ;  /* 0x000000102db67819 */ /* 0x000fe200000006ff */
[----:B------:R-:W-:Y:S01]  /*17d0*/  FMUL.FTZ R45, R160, R189 ;  /* 0x000000bda02d7220 */ /* 0x000fe20000410000 */
[----:B------:R-:W-:Y:S01]  /*17e0*/  FFMA.FTZ R12, R42, R47, R171 ;  /* 0x0000002f2a0c7223 */ /* 0x000fe200000100ab */
[----:B------:R-:W-:Y:S01]  /*17f0*/  SHF.L.U32 R16, R53, 0x10, RZ ;  /* 0x0000001035107819 */ /* 0x000fe200000006ff */
[----:B------:R-:W-:Y:S01]  /*1800*/  FMUL.FTZ R53, R141, R168 ;  /* 0x000000a88d357220 */ /* 0x000fe20000410000 */
[----:B------:R-:W-:Y:S01]  /*1810*/  SHF.L.U32 R205, R44, 0x10, RZ ;  /* 0x000000102ccd7819 */ /* 0x000fe200000006ff */
[----:B------:R-:W-:Y:S01]  /*1820*/  FADD.FTZ R14, R177, R48 ;  /* 0x00000030b10e7221 */ /* 0x000fe20000010000 */
[----:B------:R-:W-:Y:S01]  /*1830*/  FMUL.FTZ R44, R160, R191 ;  /* 0x000000bfa02c7220 */ /* 0x000fe20000410000 */
[C---:B------:R-:W-:Y:S01]  /*1840*/  FFMA.FTZ R171, R45.reuse, R48, R12 ;  /* 0x000000302dab7223 */ /* 0x040fe2000001000c */
[----:B------:R-:W-:Y:S01]  /*1850*/  FADD.FTZ R102, R164, R102 ;  /* 0x00000066a4667221 */ /* 0x000fe20000010000 */
[----:B------:R-:W-:Y:S01]  /*1860*/  FFMA.FTZ R130, R45, R164, R130 ;  /* 0x000000a42d827223 */ /* 0x000fe20000010082 */
[----:B------:R-:W-:-:S02]  /*1870*/  IMAD.U32 R61, R61, 0x10000, RZ ;  /* 0x000100003d3d7824 */ /* 0x000fc400078e00ff */
[C---:B------:R-:W-:Y:S01]  /*1880*/  FMUL.FTZ R164, R160.reuse, R193 ;  /* 0x000000c1a0a47220 */ /* 0x040fe20000410000 */
        /* <DEDUP_REMOVED lines=19> */
[----:B------:R-:W-:Y:S01]  /*19c0*/  SHF.L.U32 R18, R50, 0x10, RZ ;  /* 0x0000001032127819 */ /* 0x000fe200000006ff */
[----:B------:R-:W-:Y:S01]  /*19d0*/  FMUL.FTZ R184, R160, R169 ;  /* 0x000000a9a0b87220 */ /* 0x000fe20000410000 */
[----:B------:R-:W-:Y:S02]  /*19e0*/  IMAD.U32 R203, R49, 0x10000, RZ ;  /* 0x0001000031cb7824 */ /* 0x000fe400078e00ff */
[----:B------:R-:W-:Y:S01]  /*19f0*/  FMUL.FTZ R50, R74, R197 ;  /* 0x000000c54a327220 */ /* 0x000fe20000410000 */
[----:B------:R-:W-:Y:S01]  /*1a00*/  FADD.FTZ R169, R14, R65 ;  /* 0x000000410ea97221 */ /* 0x000fe20000010000 */
[----:B------:R-:W-:Y:S01]  /*1a10*/  FMUL.FTZ R49, R160, R57 ;  /* 0x00000039a0317220 */ /* 0x000fe20000410000 */
        /* <DEDUP_REMOVED lines=17> */
[-C--:B------:R-:W-:Y:S01]  /*1b30*/  FFMA.FTZ R121, R180, R178.reuse, R121 ;  /* 0x000000b2b4797223 */ /* 0x080fe20000010079 */
[----:B------:R-:W-:Y:S01]  /*1b40*/  FMUL.FTZ R177, R146, R178 ;  /* 0x000000b292b17220 */ /* 0x000fe20000410000 */
[----:B------:R-:W-:Y:S01]  /*1b50*/  FMUL.FTZ R178, R160, R19 ;  /* 0x00000013a0b27220 */ /* 0x000fe20000410000 */
[----:B------:R-:W-:Y:S01]  /*1b60*/  FMUL.FTZ R176, R76, R203 ;  /* 0x000000cb4cb07220 */ /* 0x000fe20000410000 */
[----:B------:R-:W-:Y:S01]  /*1b70*/  FADD.FTZ R19, R14, R63 ;  /* 0x0000003f0e137221 */ /* 0x000fe20000010000 */
[----:B------:R-:W-:Y:S01]  /*1b80*/  FMUL.FTZ R173, R160, R173 ;  /* 0x000000ada0ad7220 */ /* 0x000fe20000410000 */
[----:B------:R-:W-:Y:S01]  /*1b90*/  FFMA.FTZ R14, R172, R63, R17 ;  /* 0x0000003fac0e7223 */ /* 0x000fe20000010011 */
[----:B------:R-:W-:Y:S01]  /*1ba0*/  SHF.L.U32 R8, R8, 0x10, RZ ;  /* 0x0000001008087819 */ /* 0x000fe200000006ff */
[----:B------:R-:W-:Y:S01]  /*1bb0*/  FMUL.FTZ R187, R160, R13 ;  /* 0x0000000da0bb7220 */ /* 0x000fe20000410000 */
[----:B------:R-:W-:Y:S01]  /*1bc0*/  FADD.FTZ R12, R19, R176 ;  /* 0x000000b0130c7221 */ /* 0x000fe20000010000 */
[----:B------:R-:W-:Y:S01]  /*1bd0*/  FFMA.FTZ R13, R173, R176, R14 ;  /* 0x000000b0ad0d7223 */ /* 0x000fe2000001000e */
        /* <DEDUP_REMOVED lines=8> */
[----:B------:R-:W-:Y:S01]  /*1c60*/  FADD.FTZ R91, R186, R91 ;  /* 0x0000005bba5b7221 */ /* 0x000fe20000010000 */
[-C--:B------:R-:W-:Y:S01]  /*1c70*/  FFMA.FTZ R119, R184, R186.reuse, R119 ;  /* 0x000000bab8777223 */ /* 0x080fe20000010077 */
[----:B------:R-:W-:Y:S01]  /*1c80*/  FMUL.FTZ R189, R147, R186 ;  /* 0x000000ba93bd7220 */ /* 0x000fe20000410000 */
[----:B------:R-:W-:-:S02]  /*1c90*/  IMAD.U32 R10, R10, 0x10000, RZ ;  /* 0x000100000a0a7824 */ /* 0x000fc400078e00ff */
[----:B------:R-:W-:Y:S01]  /*1ca0*/  FMUL.FTZ R186, R160, R15 ;  /* 0x0000000fa0ba7220 */ /* 0x000fe20000410000 */
[----:B------:R-:W-:Y:S01]  /*1cb0*/  FADD.FTZ R12, R12, R181 ;  /* 0x000000b50c0c7221 */ /* 0x000fe20000010000 */
[----:B------:R-:W-:Y:S01]  /*1cc0*/  FFMA.FTZ R13, R183, R181, R8 ;  /* 0x000000b5b70d7223 */ /* 0x000fe20000010008 */
[----:B------:R-:W-:Y:S01]  /*1cd0*/  FMUL.FTZ R169, R78, R205 ;  /* 0x000000cd4ea97220 */ /* 0x000fe20000410000 */
        /* <DEDUP_REMOVED lines=8> */
[----:B------:R-:W-:-:S03]  /*1d60*/  FFMA.FTZ R9, R171, R169, R10 ;  /* 0x000000a9ab097223 */ /* 0x000fc6000001000a */
        /* <DEDUP_REMOVED lines=29> */
[----:B------:R-:W-:Y:S01]  /*1f40*/  FMUL.FTZ R192, R160, R5 ;  /* 0x00000005a0c07220 */ /* 0x000fe20000410000 */
[----:B------:R-:W-:Y:S01]  /*1f50*/  UMOV UR6, 0xffffffff ;  /* 0xffffffff00067882 */ /* 0x000fe20000000000 */
        /* <DEDUP_REMOVED lines=37> */
.L_x_841:
[----:B------:R-:W3:Y:S01]  /*21b0*/  S2R R11, SR_CgaCtaId ;  /* 0x00000000000b7919 */ /* 0x000ee20000008800 */
[----:B------:R-:W-:Y:S01]  /*21c0*/  LOP3.LUT P3, RZ, R162, 0xff, RZ, 0xc0, !PT ;  /* 0x000000ffa2ff7812 */ /* 0x000fe2000786c0ff */
[----:B--2---:R-:W-:Y:S01]  /*21d0*/  FADD.FTZ R33, R7, R4 ;  /* 0x0000000407217221 */ /* 0x004fe20000010000 */
[----:B------:R-:W-:Y:S01]  /*21e0*/  PLOP3.LUT P0, PT, PT, PT, PT, 0x80, 0x0 ;  /* 0x000000000000781c */ /* 0x000fe20003f0f070 */
[----:B-1----:R-:W-:Y:S01]  /*21f0*/  FADD.FTZ R32, R5, R32 ;  /* 0x0000002005207221 */ /* 0x002fe20000010000 */
[----:B------:R-:W-:Y:S01]  /*2200*/  @!P4 PLOP3.LUT P0, PT, P3, PT, PT, 0x80, 0x0 ;  /* 0x000000000000c81c */ /* 0x000fe20001f0f070 */
[----:B------:R-:W-:Y:S05]  /*2210*/  WARPSYNC.ALL ;  /* 0x0000000000007948 */ /* 0x000fea0003800000 */
[----:B------:R-:W-:-:S02]  /*2220*/  SHF.R.U32.HI R6, RZ, 0x5, R66 ;  /* 0x00000005ff067819 */ /* 0x000fc40000011642 */
[----:B------:R-:W-:Y:S02]  /*2230*/  MOV R8, 0x400 ;  /* 0x0000040000087802 */ /* 0x000fe40000000f00 */
[C---:B------:R-:W-:Y:S02]  /*2240*/  @!P4 LOP3.LUT R9, R6.reuse, 0x7fffff8, RZ, 0xc0, !PT ;  /* 0x07fffff80609c812 */ /* 0x040fe400078ec0ff */
[----:B------:R-:W-:Y:S02]  /*2250*/  LOP3.LUT R194, R6, 0x7fffff8, RZ, 0xc0, !PT ;  /* 0x07fffff806c27812 */ /* 0x000fe400078ec0ff */
[----:B------:R-:W-:Y:S02]  /*2260*/  @!P0 IADD3 R9, R9, 0x8, RZ ;  /* 0x0000000809098810 */ /* 0x000fe40007ffe0ff */
[----:B------:R-:W-:Y:S02]  /*2270*/  @!P3 IADD3 R194, R194, 0x8, RZ ;  /* 0x00000008c2c2b810 */ /* 0x000fe40007ffe0ff */
[----:B------:R-:W-:-:S02]  /*2280*/  @!P4 LOP3.LUT R6, R9, 0x7, R6, 0xf8, !PT ;  /* 0x000000070906c812 */ /* 0x000fc400078ef806 */
[C---:B-----5:R-:W-:Y:S02]  /*2290*/  LOP3.LUT P0, RZ, R60.reuse, 0xff, RZ, 0xc0, !PT ;  /* 0x000000ff3cff7812 */ /* 0x060fe4000780c0ff */
[----:B------:R-:W-:Y:S02]  /*22a0*/  LOP3.LUT P6, RZ, R60, 0xff000000, RZ, 0xc0, !PT ;  /* 0xff0000003cff7812 */ /* 0x000fe400078cc0ff */
[----:B---3--:R-:W-:-:S04]  /*22b0*/  LEA R11, R11, R8, 0x18 ;  /* 0x000000080b0b7211 */ /* 0x008fc800078ec0ff */
[----:B------:R-:W-:Y:S01]  /*22c0*/  @!P4 LEA R162, R6, R11, 0x3 ;  /* 0x0000000b06a2c211 */ /* 0x000fe200078e18ff */
[----:B------:R-:W-:-:S04]  /*22d0*/  IMAD R194, R194, 0x8, R11 ;  /* 0x00000008c2c27824 */ /* 0x000fc800078e020b */
[----:B------:R-:W-:Y:S01]  /*22e0*/  @!P4 STS.64 [R162+0x7000], R32 ;  /* 0x00700020a200c388 */ /* 0x000fe20000000a00 */
[----:B------:R-:W-:Y:S01]  /*22f0*/  BAR.SYNC.DEFER_BLOCKING 0x0 ;  /* 0x0000000000007b1d */ /* 0x000fe20000010000 */
[----:B------:R-:W-:-:S05]  /*2300*/  LOP3.LUT P4, RZ, R60, 0xff00, RZ, 0xc0, !PT ;  /* 0x0000ff003cff7812 */ /* 0x000fca000788c0ff */
[----:B0-----:R-:W0:Y:S04]  /*2310*/  LDS.128 R4, [R194+0x7000] ;  /* 0x00700000c2047984 */ /* 0x001e280000000c00 */
[----:B------:R-:W1:Y:S04]  /*2320*/  LDS.128 R8, [R194+0x7010] ;  /* 0x00701000c2087984 */ /* 0x000e680000000c00 */
[----:B------:R-:W2:Y:S04]  /*2330*/  LDS.128 R12, [R194+0x7020] ;  /* 0x00702000c20c7984 */ /* 0x000ea80000000c00 */
[----:B------:R-:W3:Y:S01]  /*2340*/  LDS.128 R16, [R194+0x7030] ;  /* 0x00703000c2107984 */ /* 0x000ee20000000c00 */
[----:B0-----:R-:W-:Y:S01]  /*2350*/  FADD.FTZ R199, RZ, R4 ;  /* 0x00000004ffc77221 */ /* 0x001fe20000010000 */
[----:B------:R-:W-:-:S03]  /*2360*/  FADD.FTZ R4, RZ, R5 ;  /* 0x00000005ff047221 */ /* 0x000fc60000010000 */
[----:B------:R-:W-:Y:S01]  /*2370*/  FADD.FTZ R199, R6, R199 ;  /* 0x000000c706c77221 */ /* 0x000fe20000010000 */
[----:B------:R-:W-:Y:S01]  /*2380*/  FADD.FTZ R4, R7, R4 ;  /* 0x0000000407047221 */ /* 0x000fe20000010000 */
[----:B------:R-:W-:Y:S02]  /*2390*/  @P2 SHF.R.U64 R6, R2, 0x10, R3 ;  /* 0x0000001002062819 */ /* 0x000fe40000001203 */
[----:B-1----:R-:W-:Y:S01]  /*23a0*/  FADD.FTZ R199, R199, R8 ;  /* 0x00000008c7c77221 */ /* 0x002fe20000010000 */
[----:B------:R-:W-:Y:S01]  /*23b0*/  FADD.FTZ R4, R4, R9 ;  /* 0x0000000904047221 */ /* 0x000fe20000010000 */
[----:B------:R-:W-:Y:S02]  /*23c0*/  @P2 MOV R8, R3 ;  /* 0x0000000300082202 */ /* 0x000fe40000000f00 */
[----:B------:R-:W-:Y:S01]  /*23d0*/  FADD.FTZ R199, R10, R199 ;  /* 0x000000c70ac77221 */ /* 0x000fe20000010000 */
[----:B------:R-:W-:Y:S01]  /*23e0*/  FADD.FTZ R4, R11, R4 ;  /* 0x000000040b047221 */ /* 0x000fe20000010000 */
[----:B------:R-:W-:-:S02]  /*23f0*/  @P2 SHF.L.U32 R6, R6, 0x10, RZ ;  /* 0x0000001006062819 */ /* 0x000fc400000006ff */
[----:B--2---:R-:W-:Y:S01]  /*2400*/  FADD.FTZ R199, R199, R12 ;  /* 0x0000000cc7c77221 */ /* 0x004fe20000010000 */
[----:B------:R-:W-:Y:S01]  /*2410*/  FADD.FTZ R4, R4, R13 ;  /* 0x0000000d04047221 */ /* 0x000fe20000010000 */
[----:B------:R-:W-:Y:S02]  /*2420*/  @P2 SHF.L.U32 R8, R8, 0x10, RZ ;  /* 0x0000001008082819 */ /* 0x000fe400000006ff */
[----:B------:R-:W-:Y:S01]  /*2430*/  FADD.FTZ R199, R14, R199 ;  /* 0x000000c70ec77221 */ /* 0x000fe20000010000 */
[----:B------:R-:W-:Y:S01]  /*2440*/  FADD.FTZ R4, R15, R4 ;  /* 0x000000040f047221 */ /* 0x000fe20000010000 */
[----:B------:R-:W-:Y:S02]  /*2450*/  @P2 SHF.R.U32.HI R10, RZ, 0x10, R3 ;  /* 0x00000010ff0a2819 */ /* 0x000fe40000011603 */
[----:B---3--:R-:W-:Y:S01]  /*2460*/  FADD.FTZ R199, R199, R16 ;  /* 0x00000010c7c77221 */ /* 0x008fe20000010000 */
[----:B------:R-:W-:Y:S01]  /*2470*/  FADD.FTZ R4, R4, R17 ;  /* 0x0000001104047221 */ /* 0x000fe20000010000 */
[----:B------:R-:W-:Y:S01]  /*2480*/  @P2 MOV R15, R21 ;  /* 0x00000015000f2202 */ /* 0x000fe20000000f00 */
[----:B------:R-:W-:-:S02]  /*2490*/  @P2 IMAD.U32 R10, R10, 0x10000, RZ ;  /* 0x000100000a0a2824 */ /* 0x000fc400078e00ff */
[----:B------:R-:W-:Y:S01]  /*24a0*/  FADD.FTZ R18, R18, R199 ;  /* 0x000000c712127221 */ /* 0x000fe20000010000 */
[----:B------:R-:W-:Y:S01]  /*24b0*/  FADD.FTZ R5, R19, R4 ;  /* 0x0000000413057221 */ /* 0x000fe20000010000 */
[----:B------:R-:W-:Y:S02]  /*24c0*/  @P2 SHF.R.U32.HI R16, RZ, 0x10, R21 ;  /* 0x00000010ff102819 */ /* 0x000fe40000011615 */
[----:B------:R-:W-:Y:S01]  /*24d0*/  FMUL.FTZ R18, R18, UR12 ;  /* 0x0000000c12127c20 */ /* 0x000fe20008410000 */
[----:B------:R-:W-:-:S04]  /*24e0*/  FMUL.FTZ R5, R5, UR12 ;  /* 0x0000000c05057c20 */ /* 0x000fc80008410000 */
[----:B------:R-:W-:Y:S02]  /*24f0*/  FSEL R4, R18, RZ, !P5 ;  /* 0x000000ff12047208 */ /* 0x000fe40006800000 */
[----:B------:R-:W-:Y:S02]  /*2500*/  LOP3.LUT P5, RZ, R60, 0xff0000, RZ, 0xc0, !PT ;  /* 0x00ff00003cff7812 */ /* 0x000fe400078ac0ff */
[----:B------:R-:W-:Y:S01]  /*2510*/  @P2 SHF.R.U64 R18, R22, 0x10, R23 ;  /* 0x0000001016122819 */ /* 0x000fe20000001217 */
[-CC-:B------:R-:W-:Y:S01]  /*2520*/  FFMA.FTZ R0, R0, R5.reuse, R4.reuse ;  /* 0x0000000500007223 */ /* 0x180fe20000010004 */
[-CC-:B------:R-:W-:Y:S01]  /*2530*/  FFMA.FTZ R35, R35, R5.reuse, R4.reuse ;  /* 0x0000000523237223 */ /* 0x180fe20000010004 */
[-CC-:B------:R-:W-:Y:S01]  /*2540*/  FFMA.FTZ R39, R39, R5.reuse, R4.reuse ;  /* 0x0000000527277223 */ /* 0x180fe20000010004 */
[----:B------:R-:W-:Y:S01]  /*2550*/  FFMA.FTZ R36, R36, R5, R4 ;  /* 0x0000000524247223 */ /* 0x000fe20000010004 */
[----:B------:R-:W-:Y:S01]  /*2560*/  FADD.FTZ R7, R37, -R0 ;  /* 0x8000000025077221 */ /* 0x000fe20000010000 */
[----:B------:R-:W-:Y:S01]  /*2570*/  @P2 MOV R0, R2 ;  /* 0x0000000200002202 */ /* 0x000fe20000000f00 */
[----:B------:R-:W-:Y:S01]  /*2580*/  FADD.FTZ R35, R34, -R35 ;  /* 0x8000002322237221 */ /* 0x000fe20000010000 */
[----:B------:R-:W-:Y:S01]  /*2590*/  FADD.FTZ R39, R38, -R39 ;  /* 0x8000002726277221 */ /* 0x000fe20000010000 */
[----:B------:R-:W-:Y:S01]  /*25a0*/  FMUL.FTZ R7, R160, R7 ;  /* 0x00000007a0077220 */ /* 0x000fe20000410000 */
[----:B------:R-:W-:Y:S01]  /*25b0*/  @P2 SHF.L.U32 R0, R0, 0x10, RZ ;  /* 0x0000001000002819 */ /* 0x000fe200000006ff */
[C---:B------:R-:W-:Y:S01]  /*25c0*/  FMUL.FTZ R9, R160.reuse, R35 ;  /* 0x00000023a0097220 */ /* 0x040fe20000410000 */
[C---:B------:R-:W-:Y:S01]  /*25d0*/  FMUL.FTZ R11, R160.reuse, R39 ;  /* 0x00000027a00b7220 */ /* 0x040fe20000410000 */
[----:B------:R-:W-:Y:S01]  /*25e0*/  FADD.FTZ R13, R41, -R36 ;  /* 0x80000024290d7221 */ /* 0x000fe20000010000 */
[----:B------:R-:W-:Y:S01]  /*25f0*/  FFMA.FTZ R43, R43, R5, R4 ;  /* 0x000000052b2b7223 */ /* 0x000fe20000010004 */
[----:B------:R-:W-:Y:S01]  /*2600*/  @P2 FADD.FTZ R7, R7, R0 ;  /* 0x0000000007072221 */ /* 0x000fe20000010000 */
[----:B------:R-:W-:Y:S01]  /*2610*/  @P2 FADD.FTZ R9, R9, R6 ;  /* 0x0000000609092221 */ /* 0x000fe20000010000 */
[----:B------:R-:W-:Y:S01]  /*2620*/  @P2 FADD.FTZ R11, R11, R8 ;  /* 0x000000080b0b2221 */ /* 0x000fe20000010000 */
[----:B------:R-:W-:Y:S01]  /*2630*/  FMUL.FTZ R13, R160, R13 ;  /* 0x0000000da00d7220 */ /* 0x000fe20000410000 */
[-C--:B------:R-:W-:Y:S01]  /*2640*/  FMUL.FTZ R0, R7, R152.reuse ;  /* 0x0000009807007220 */ /* 0x080fe20000410000 */
[-C--:B------:R-:W-:Y:S01]  /*2650*/  FMUL.FTZ R6, R9, R152.reuse ;  /* 0x0000009809067220 */ /* 0x080fe20000410000 */
[-C--:B------:R-:W-:Y:S01]  /*2660*/  FMUL.FTZ R8, R11, R152.reuse ;  /* 0x000000980b087220 */ /* 0x080fe20000410000 */
[----:B------:R-:W-:Y:S01]  /*2670*/  @P2 FADD.FTZ R13, R13, R10 ;  /* 0x0000000a0d0d2221 */ /* 0x000fe20000010000 */
[----:B------:R-:W-:Y:S01]  /*2680*/  FMUL.FTZ R0, R0, UR13 ;  /* 0x0000000d00007c20 */ /* 0x000fe20008410000 */
[----:B------:R-:W-:Y:S01]  /*2690*/  FMUL.FTZ R6, R6, UR13 ;  /* 0x0000000d06067c20 */ /* 0x000fe20008410000 */
[----:B------:R-:W-:Y:S01]  /*26a0*/  FMUL.FTZ R12, R8, UR13 ;  /* 0x0000000d080c7c20 */ /* 0x000fe20008410000 */
[----:B------:R-:W-:Y:S01]  /*26b0*/  FMUL.FTZ R14, R13, R152 ;  /* 0x000000980d0e7220 */ /* 0x000fe20000410000 */
[-C--:B------:R-:W-:Y:S01]  /*26c0*/  FFMA.FTZ R42, R42, R5.reuse, R4 ;  /* 0x000000052a2a7223 */ /* 0x080fe20000010004 */
[----:B------:R-:W-:Y:S01]  /*26d0*/  FSEL R10, R0, RZ, P0 ;  /* 0x000000ff000a7208 */ /* 0x000fe20000000000 */
[----:B------:R-:W-:Y:S01]  /*26e0*/  FADD.FTZ R43, R40, -R43 ;  /* 0x8000002b282b7221 */ /* 0x000fe20000010000 */
[----:B------:R-:W-:Y:S01]  /*26f0*/  FSEL R8, R6, RZ, P4 ;  /* 0x000000ff06087208 */ /* 0x000fe20002000000 */
[----:B------:R-:W-:Y:S01]  /*2700*/  FMUL.FTZ R0, R14, UR13 ;  /* 0x0000000d0e007c20 */ /* 0x000fe20008410000 */
[----:B------:R-:W-:Y:S01]  /*2710*/  FSEL R6, R12, RZ, P5 ;  /* 0x000000ff0c067208 */ /* 0x000fe20002800000 */
[----:B------:R-:W-:Y:S01]  /*2720*/  FADD.FTZ R33, R47, -R42 ;  /* 0x8000002a2f217221 */ /* 0x000fe20000010000 */
[----:B------:R-:W-:Y:S01]  /*2730*/  @P2 MOV R12, R20 ;  /* 0x00000014000c2202 */ /* 0x000fe20000000f00 */
[-CC-:B------:R-:W-:Y:S01]  /*2740*/  FFMA.FTZ R45, R45, R5.reuse, R4.reuse ;  /* 0x000000052d2d7223 */ /* 0x180fe20000010004 */
[----:B------:R-:W-:Y:S01]  /*2750*/  @P2 SHF.R.U64 R14, R20, 0x10, R21 ;  /* 0x00000010140e2819 */ /* 0x000fe20000001215 */
[-CC-:B------:R-:W-:Y:S01]  /*2760*/  FFMA.FTZ R59, R59, R5.reuse, R4.reuse ;  /* 0x000000053b3b7223 */ /* 0x180fe20000010004 */
[----:B------:R-:W-:Y:S01]  /*2770*/  @P2 SHF.L.U32 R12, R12, 0x10, RZ ;  /* 0x000000100c0c2819 */ /* 0x000fe200000006ff */
[----:B------:R-:W-:Y:S01]  /*2780*/  FFMA.FTZ R44, R44, R5, R4 ;  /* 0x000000052c2c7223 */ /* 0x000fe20000010004 */
[----:B------:R-:W-:Y:S01]  /*2790*/  @P2 SHF.L.U32 R14, R14, 0x10, RZ ;  /* 0x000000100e0e2819 */ /* 0x000fe200000006ff */
[C---:B------:R-:W-:Y:S01]  /*27a0*/  FMUL.FTZ R19, R160.reuse, R43 ;  /* 0x0000002ba0137220 */ /* 0x040fe20000410000 */
[----:B------:R-:W-:Y:S01]  /*27b0*/  FMUL.FTZ R33, R160, R33 ;  /* 0x00000021a0217220 */ /* 0x000fe20000410000 */
[----:B------:R-:W-:Y:S01]  /*27c0*/  FADD.FTZ R45, R48, -R45 ;  /* 0x8000002d302d7221 */ /* 0x000fe20000010000 */
[----:B------:R-:W-:Y:S01]  /*27d0*/  FADD.FTZ R59, R174, -R59 ;  /* 0x8000003bae3b7221 */ /* 0x000fe20000010000 */
[----:B------:R-:W-:Y:S01]  /*27e0*/  FADD.FTZ R17, R53, -R44 ;  /* 0x8000002c35117221 */ /* 0x000fe20000010000 */
[----:B------:R-:W-:Y:S01]  /*27f0*/  @P2 FADD.FTZ R19, R19, R12 ;  /* 0x0000000c13132221 */ /* 0x000fe20000010000 */
[----:B------:R-:W-:Y:S01]  /*2800*/  @P2 FADD.FTZ R33, R33, R14 ;  /* 0x0000000e21212221 */ /* 0x000fe20000010000 */
[----:B------:R-:W-:Y:S01]  /*2810*/  @P2 SHF.L.U32 R12, R15, 0x10, RZ ;  /* 0x000000100f0c2819 */ /* 0x000fe200000006ff */
[-CC-:B------:R-:W-:Y:S01]  /*2820*/  FFMA.FTZ R51, R51, R5.reuse, R4.reuse ;  /* 0x0000000533337223 */ /* 0x180fe20000010004 */
[----:B------:R-:W-:Y:S01]  /*2830*/  @P2 SHF.L.U32 R14, R16, 0x10, RZ ;  /* 0x00000010100e2819 */ /* 0x000fe200000006ff */
[----:B------:R-:W-:Y:S01]  /*2840*/  FFMA.FTZ R164, R164, R5, R4 ;  /* 0x00000005a4a47223 */ /* 0x000fe20000010004 */
[----:B------:R-:W-:Y:S01]  /*2850*/  FMUL.FTZ R15, R160, R45 ;  /* 0x0000002da00f7220 */ /* 0x000fe20000410000 */
[----:B------:R-:W-:-:S02]  /*2860*/  @P2 IMAD.MOV.U32 R16, RZ, RZ, R22 ;  /* 0x000000ffff102224 */ /* 0x000fc400078e0016 */
[----:B------:R-:W-:Y:S01]  /*2870*/  FFMA.FTZ R49, R49, R5, R4 ;  /* 0x0000000531317223 */ /* 0x000fe20000010004 */
[C---:B------:R-:W-:Y:S01]  /*2880*/  FMUL.FTZ R39, R160.reuse, R59 ;  /* 0x0000003ba0277220 */ /* 0x040fe20000410000 */
[----:B------:R-:W-:Y:S01]  /*2890*/  FMUL.FTZ R17, R160, R17 ;  /* 0x00000011a0117220 */ /* 0x000fe20000410000 */
[----:B------:R0:W1:Y:S01]  /*28a0*/  F2F.BF16.F32 R59, R10 ;  /* 0x0000000a003b7304 */ /* 0x0000620000202000 */
[----:B------:R-:W-:Y:S01]  /*28b0*/  FADD.FTZ R51, R166, -R51 ;  /* 0x80000033a6337221 */ /* 0x000fe20000010000 */
[----:B------:R-:W-:Y:S01]  /*28c0*/  FADD.FTZ R37, R61, -R164 ;  /* 0x800000a43d257221 */ /* 0x000fe20000010000 */
[----:B------:R-:W-:Y:S01]  /*28d0*/  @P2 FADD.FTZ R15, R15, R12 ;  /* 0x0000000c0f0f2221 */ /* 0x000fe20000010000 */
[----:B------:R-:W-:Y:S01]  /*28e0*/  FFMA.FTZ R58, R58, R5, R4 ;  /* 0x000000053a3a7223 */ /* 0x000fe20000010004 */
[----:B------:R-:W-:Y:S01]  /*28f0*/  FADD.FTZ R49, R50, -R49 ;  /* 0x8000003132317221 */ /* 0x000fe20000010000 */
[----:B------:R-:W-:Y:S01]  /*2900*/  @P2 SHF.L.U32 R12, R16, 0x10, RZ ;  /* 0x00000010100c2819 */ /* 0x000fe200000006ff */
[----:B------:R-:W-:Y:S01]  /*2910*/  @P2 FADD.FTZ R17, R17, R14 ;  /* 0x0000000e11112221 */ /* 0x000fe20000010000 */
[----:B------:R-:W-:Y:S01]  /*2920*/  @P2 MOV R16, R23 ;  /* 0x0000001700102202 */ /* 0x000fe20000000f00 */
[----:B------:R-:W-:Y:S01]  /*2930*/  FFMA.FTZ R170, R170, R5, R4 ;  /* 0x00000005aaaa7223 */ /* 0x000fe20000010004 */
[----:B0-----:R-:W-:Y:S01]  /*2940*/  @P2 MOV R10, R24 ;  /* 0x00000018000a2202 */ /* 0x001fe20000000f00 */
[----:B------:R-:W-:Y:S01]  /*2950*/  FMUL.FTZ R35, R160, R51 ;  /* 0x00000033a0237220 */ /* 0x000fe20000410000 */
[----:B------:R-:W-:Y:S01]  /*2960*/  @P2 SHF.L.U32 R14, R18, 0x10, RZ ;  /* 0x00000010120e2819 */ /* 0x000fe200000006ff */
[----:B------:R-:W-:Y:S01]  /*2970*/  FMUL.FTZ R37, R160, R37 ;  /* 0x00000025a0257220 */ /* 0x000fe20000410000 */
[----:B------:R-:W-:Y:S01]  /*2980*/  @P2 SHF.R.U64 R42, R24, 0x10, R25 ;  /* 0x00000010182a2819 */ /* 0x000fe20000001219 */
[----:B------:R-:W-:Y:S01]  /*2990*/  FADD.FTZ R53, R57, -R58 ;  /* 0x8000003a39357221 */ /* 0x000fe20000010000 */
[----:B------:R-:W-:-:S02]  /*29a0*/  @P2 IMAD.U32 R10, R10, 0x10000, RZ ;  /* 0x000100000a0a2824 */ /* 0x000fc400078e00ff */
[--C-:B------:R-:W-:Y:S01]  /*29b0*/  FFMA.FTZ R40, R183, R5, R4.reuse ;  /* 0x00000005b7287223 */ /* 0x100fe20000010004 */
[----:B------:R-:W-:Y:S01]  /*29c0*/  FMUL.FTZ R49, R160, R49 ;  /* 0x00000031a0317220 */ /* 0x000fe20000410000 */
[----:B------:R-:W-:Y:S01]  /*29d0*/  @P2 SHF.R.U32.HI R18, RZ, 0x10, R23 ;  /* 0x00000010ff122819 */ /* 0x000fe20000011617 */
[-CC-:B------:R-:W-:Y:S01]  /*29e0*/  FFMA.FTZ R55, R55, R5.reuse, R4.reuse ;  /* 0x0000000537377223 */ /* 0x180fe20000010004 */
[----:B------:R-:W-:Y:S01]  /*29f0*/  @P2 SHF.L.U32 R16, R16, 0x10, RZ ;  /* 0x0000001010102819 */ /* 0x000fe200000006ff */
[----:B------:R-:W-:Y:S01]  /*2a00*/  FFMA.FTZ R172, R172, R5, R4 ;  /* 0x00000005acac7223 */ /* 0x000fe20000010004 */
[----:B------:R0:W2:Y:S01]  /*2a10*/  F2F.BF16.F32 R61, R6 ;  /* 0x00000006003d7304 */ /* 0x0000a20000202000 */
[----:B------:R-:W-:Y:S01]  /*2a20*/  FADD.FTZ R41, R65, -R170 ;  /* 0x800000aa41297221 */ /* 0x000fe20000010000 */
[----:B------:R-:W-:Y:S01]  /*2a30*/  @P2 FADD.FTZ R35, R35, R12 ;  /* 0x0000000c23232221 */ /* 0x000fe20000010000 */
[----:B------:R-:W-:Y:S01]  /*2a40*/  @P2 FADD.FTZ R37, R37, R14 ;  /* 0x0000000e25252221 */ /* 0x000fe20000010000 */
[----:B------:R-:W-:Y:S01]  /*2a50*/  FADD.FTZ R47, R181, -R40 ;  /* 0x80000028b52f7221 */ /* 0x000fe20000010000 */
[----:B------:R-:W-:Y:S01]  /*2a60*/  @P2 FADD.FTZ R49, R49, R10 ;  /* 0x0000000a31312221 */ /* 0x000fe20000010000 */
[----:B------:R-:W-:Y:S01]  /*2a70*/  FMUL.FTZ R53, R160, R53 ;  /* 0x00000035a0357220 */ /* 0x000fe20000410000 */
[-C--:B------:R-:W-:Y:S01]  /*2a80*/  FMUL.FTZ R12, R19, R152.reuse ;  /* 0x00000098130c7220 */ /* 0x080fe20000410000 */
[-C--:B------:R-:W-:Y:S01]  /*2a90*/  FMUL.FTZ R14, R33, R152.reuse ;  /* 0x00000098210e7220 */ /* 0x080fe20000410000 */
[----:B0-----:R-:W-:Y:S01]  /*2aa0*/  @P2 SHF.L.U32 R6, R42, 0x10, RZ ;  /* 0x000000102a062819 */ /* 0x001fe200000006ff */
[----:B------:R-:W-:Y:S01]  /*2ab0*/  FADD.FTZ R55, R168, -R55 ;  /* 0x80000037a8377221 */ /* 0x000fe20000010000 */
[----:B------:R-:W-:Y:S01]  /*2ac0*/  @P2 MOV R10, R25 ;  /* 0x00000019000a2202 */ /* 0x000fe20000000f00 */
[----:B------:R-:W-:Y:S01]  /*2ad0*/  FADD.FTZ R57, R63, -R172 ;  /* 0x800000ac3f397221 */ /* 0x000fe20000010000 */
[----:B------:R-:W-:Y:S01]  /*2ae0*/  @P2 SHF.R.U32.HI R40, RZ, 0x10, R25 ;  /* 0x00000010ff282819 */ /* 0x000fe20000011619 */
[----:B------:R-:W-:Y:S01]  /*2af0*/  FMUL.FTZ R41, R160, R41 ;  /* 0x00000029a0297220 */ /* 0x000fe20000410000 */
[----:B------:R-:W-:Y:S01]  /*2b00*/  @P2 SHF.L.U32 R18, R18, 0x10, RZ ;  /* 0x0000001012122819 */ /* 0x000fe200000006ff */
[----:B------:R-:W-:Y:S01]  /*2b10*/  @P2 FADD.FTZ R39, R39, R16 ;  /* 0x0000001027272221 */ /* 0x000fe20000010000 */
[-C--:B------:R-:W-:Y:S01]  /*2b20*/  FMUL.FTZ R16, R15, R152.reuse ;  /* 0x000000980f107220 */ /* 0x080fe20000410000 */
[----:B------:R-:W-:Y:S01]  /*2b30*/  @P2 FADD.FTZ R53, R53, R6 ;  /* 0x0000000635352221 */ /* 0x000fe20000010000 */
[----:B------:R-:W-:Y:S01]  /*2b40*/  FMUL.FTZ R12, R12, UR13 ;  /* 0x0000000d0c0c7c20 */ /* 0x000fe20008410000 */
[----:B------:R-:W-:Y:S01]  /*2b50*/  FMUL.FTZ R14, R14, UR13 ;  /* 0x0000000d0e0e7c20 */ /* 0x000fe20008410000 */
[----:B------:R-:W-:Y:S01]  /*2b60*/  @P2 SHF.L.U32 R6, R10, 0x10, RZ ;  /* 0x000000100a062819 */ /* 0x000fe200000006ff */
[----:B------:R-:W-:Y:S01]  /*2b70*/  FMUL.FTZ R55, R160, R55 ;  /* 0x00000037a0377220 */ /* 0x000fe20000410000 */
[----:B------:R-:W-:Y:S01]  /*2b80*/  @P2 SHF.L.U32 R40, R40, 0x10, RZ ;  /* 0x0000001028282819 */ /* 0x000fe200000006ff */
[----:B------:R-:W-:Y:S01]  /*2b90*/  FMUL.FTZ R57, R160, R57 ;  /* 0x00000039a0397220 */ /* 0x000fe20000410000 */
[C---:B------:R-:W-:Y:S01]  /*2ba0*/  LOP3.LUT P0, RZ, R62.reuse, 0xff, RZ, 0xc0, !PT ;  /* 0x000000ff3eff7812 */ /* 0x040fe2000780c0ff */
[----:B------:R-:W-:Y:S01]  /*2bb0*/  @P2 FADD.FTZ R41, R41, R18 ;  /* 0x0000001229292221 */ /* 0x000fe20000010000 */
[----:B------:R-:W-:Y:S01]  /*2bc0*/  LOP3.LUT P4, RZ, R62, 0xff00, RZ, 0xc0, !PT ;  /* 0x0000ff003eff7812 */ /* 0x000fe2000788c0ff */
[----:B------:R-:W-:Y:S01]  /*2bd0*/  FMUL.FTZ R18, R17, R152 ;  /* 0x0000009811127220 */ /* 0x000fe20000410000 */
[----:B------:R-:W-:Y:S01]  /*2be0*/  @P2 MOV R42, R26 ;  /* 0x0000001a002a2202 */ /* 0x000fe20000000f00 */
[----:B------:R-:W-:Y:S01]  /*2bf0*/  FMUL.FTZ R16, R16, UR13 ;  /* 0x0000000d10107c20 */ /* 0x000fe20008410000 */
[-CC-:B------:R-:W-:Y:S01]  /*2c00*/  FFMA.FTZ R180, R180, R5.reuse, R4.reuse ;  /* 0x00000005b4b47223 */ /* 0x180fe20000010004 */
[----:B------:R-:W-:Y:S01]  /*2c10*/  LOP3.LUT P5, RZ, R62, 0xff0000, RZ, 0xc0, !PT ;  /* 0x00ff00003eff7812 */ /* 0x000fe200078ac0ff */
[----:B------:R-:W-:Y:S01]  /*2c20*/  FFMA.FTZ R184, R184, R5, R4 ;  /* 0x00000005b8b87223 */ /* 0x000fe20000010004 */
[----:B------:R-:W-:Y:S01]  /*2c30*/  FSEL R12, R12, RZ, P0 ;  /* 0x000000ff0c0c7208 */ /* 0x000fe20000000000 */
[----:B------:R-:W-:Y:S01]  /*2c40*/  @P2 FADD.FTZ R55, R55, R6 ;  /* 0x0000000637372221 */ /* 0x000fe20000010000 */
[----:B------:R-:W-:Y:S01]  /*2c50*/  FSEL R14, R14, RZ, P4 ;  /* 0x000000ff0e0e7208 */ /* 0x000fe20002000000 */
[----:B------:R-:W-:Y:S01]  /*2c60*/  @P2 FADD.FTZ R57, R57, R40 ;  /* 0x0000002839392221 */ /* 0x000fe20000010000 */
[--C-:B------:R-:W-:Y:S01]  /*2c70*/  @P2 SHF.R.U64 R43, R26, 0x10, R27.reuse ;  /* 0x000000101a2b2819 */ /* 0x100fe2000000121b */
[----:B------:R-:W-:Y:S01]  /*2c80*/  FMUL.FTZ R18, R18, UR13 ;  /* 0x0000000d12127c20 */ /* 0x000fe20008410000 */
[----:B------:R-:W-:Y:S01]  /*2c90*/  @P2 SHF.L.U32 R6, R42, 0x10, RZ ;  /* 0x000000102a062819 */ /* 0x000fe200000006ff */
[----:B------:R-:W-:Y:S01]  /*2ca0*/  FADD.FTZ R45, R177, -R180 ;  /* 0x800000b4b12d7221 */ /* 0x000fe20000010000 */
[----:B------:R-:W-:Y:S01]  /*2cb0*/  @P2 MOV R40, R27 ;  /* 0x0000001b00282202 */ /* 0x000fe20000000f00 */
[----:B------:R-:W-:Y:S01]  /*2cc0*/  FMUL.FTZ R36, R39, R152 ;  /* 0x0000009827247220 */ /* 0x000fe20000410000 */
[----:B------:R-:W-:Y:S01]  /*2cd0*/  FSEL R0, R0, RZ, P6 ;  /* 0x000000ff00007208 */ /* 0x000fe20003000000 */
[----:B------:R-:W-:Y:S01]  /*2ce0*/  FADD.FTZ R51, R189, -R184 ;  /* 0x800000b8bd337221 */ /* 0x000fe20000010000 */
[----:B------:R-:W-:Y:S01]  /*2cf0*/  @P2 SHF.R.U32.HI R42, RZ, 0x10, R27 ;  /* 0x00000010ff2a2819 */ /* 0x000fe2000001161b */
[----:B------:R0:W3:Y:S01]  /*2d00*/  F2F.BF16.F32 R63, R12 ;  /* 0x0000000c003f7304 */ /* 0x0000e20000202000 */
[----:B------:R-:W-:Y:S01]  /*2d10*/  LOP3.LUT P6, RZ, R62, 0xff000000, RZ, 0xc0, !PT ;  /* 0xff0000003eff7812 */ /* 0x000fe200078cc0ff */
[----:B------:R-:W-:Y:S01]  /*2d20*/  FMUL.FTZ R45, R160, R45 ;  /* 0x0000002da02d7220 */ /* 0x000fe20000410000 */
[----:B------:R-:W-:Y:S01]  /*2d30*/  FSEL R16, R16, RZ, P5 ;  /* 0x000000ff10107208 */ /* 0x000fe20002800000 */
[----:B------:R-:W-:Y:S01]  /*2d40*/  FMUL.FTZ R36, R36, UR13 ;  /* 0x0000000d24247c20 */ /* 0x000fe20008410000 */
[----:B------:R-:W-:Y:S01]  /*2d50*/  FSEL R18, R18, RZ, P6 ;  /* 0x000000ff12127208 */ /* 0x000fe20003000000 */
[----:B------:R-:W-:Y:S01]  /*2d60*/  FMUL.FTZ R51, R160, R51 ;  /* 0x00000033a0337220 */ /* 0x000fe20000410000 */
[----:B------:R-:W-:Y:S01]  /*2d70*/  LOP3.LUT P5, RZ, R64, 0xff0000, RZ, 0xc0, !PT ;  /* 0x00ff000040ff7812 */ /* 0x000fe200078ac0ff */
[----:B------:R4:W1:Y:S01]  /*2d80*/  F2F.BF16.F32 R10, R14 ;  /* 0x0000000e000a7304 */ /* 0x0008620000202000 */
[----:B0-----:R-:W-:-:S02]  /*2d90*/  @P2 IMAD.U32 R12, R43, 0x10000, RZ ;  /* 0x000100002b0c2824 */ /* 0x001fc400078e00ff */
[-C--:B------:R-:W-:Y:S01]  /*2da0*/  FMUL.FTZ R32, R35, R152.reuse ;  /* 0x0000009823207220 */ /* 0x080fe20000410000 */
[-C--:B------:R-:W-:Y:S01]  /*2db0*/  FMUL.FTZ R38, R41, R152.reuse ;  /* 0x0000009829267220 */ /* 0x080fe20000410000 */
[----:B------:R-:W-:Y:S01]  /*2dc0*/  FSEL R36, R36, RZ, P5 ;  /* 0x000000ff24247208 */ /* 0x000fe20002800000 */
[----:B------:R-:W-:Y:S01]  /*2dd0*/  @P2 FADD.FTZ R45, R45, R12 ;  /* 0x0000000c2d2d2221 */ /* 0x000fe20000010000 */
[----:B------:R-:W-:Y:S01]  /*2de0*/  FMUL.FTZ R32, R32, UR13 ;  /* 0x0000000d20207c20 */ /* 0x000fe20008410000 */
[----:B------:R-:W-:Y:S01]  /*2df0*/  LOP3.LUT P5, RZ, R52, 0xff0000, RZ, 0xc0, !PT ;  /* 0x00ff000034ff7812 */ /* 0x000fe200078ac0ff */
[----:B------:R0:W1:Y:S01]  /*2e00*/  F2F.BF16.F32 R177, R16 ;  /* 0x0000001000b17304 */ /* 0x0000620000202000 */
[----:B----4-:R-:W-:Y:S01]  /*2e10*/  @P2 SHF.L.U32 R14, R40, 0x10, RZ ;  /* 0x00000010280e2819 */ /* 0x010fe200000006ff */
[-C--:B------:R-:W-:Y:S01]  /*2e20*/  FMUL.FTZ R34, R37, R152.reuse ;  /* 0x0000009825227220 */ /* 0x080fe20000410000 */
[----:B------:R-:W-:Y:S01]  /*2e30*/  @P2 SHF.L.U32 R40, R42, 0x10, RZ ;  /* 0x000000102a282819 */ /* 0x000fe200000006ff */
[----:B------:R-:W-:Y:S01]  /*2e40*/  FMUL.FTZ R38, R38, UR13 ;  /* 0x0000000d26267c20 */ /* 0x000fe20008410000 */
[C---:B------:R-:W-:Y:S01]  /*2e50*/  LOP3.LUT P0, RZ, R64.reuse, 0xff, RZ, 0xc0, !PT ;  /* 0x000000ff40ff7812 */ /* 0x040fe2000780c0ff */
[----:B------:R-:W-:Y:S01]  /*2e60*/  FFMA.FTZ R173, R173, R5, R4 ;  /* 0x00000005adad7223 */ /* 0x000fe20000010004 */
[----:B------:R-:W-:Y:S01]  /*2e70*/  LOP3.LUT P6, RZ, R64, 0xff000000, RZ, 0xc0, !PT ;  /* 0xff00000040ff7812 */ /* 0x000fe200078cc0ff */
[----:B------:R4:W1:Y:S01]  /*2e80*/  F2F.BF16.F32 R12, R18 ;  /* 0x00000012000c7304 */ /* 0x0008620000202000 */
[-C--:B0-----:R-:W-:Y:S01]  /*2e90*/  FMUL.FTZ R16, R55, R152.reuse ;  /* 0x0000009837107220 */ /* 0x081fe20000410000 */
[----:B------:R-:W-:Y:S01]  /*2ea0*/  @P2 FADD.FTZ R51, R51, R40 ;  /* 0x0000002833332221 */ /* 0x000fe20000010000 */
[-C--:B------:R-:W-:Y:S01]  /*2eb0*/  FMUL.FTZ R40, R57, R152.reuse ;  /* 0x0000009839287220 */ /* 0x080fe20000410000 */
[----:B------:R-:W-:Y:S01]  /*2ec0*/  FMUL.FTZ R34, R34, UR13 ;  /* 0x0000000d22227c20 */ /* 0x000fe20008410000 */
[----:B------:R-:W-:Y:S01]  /*2ed0*/  FSEL R32, R32, RZ, P0 ;  /* 0x000000ff20207208 */ /* 0x000fe20000000000 */
[----:B------:R-:W-:Y:S01]  /*2ee0*/  FADD.FTZ R173, R176, -R173 ;  /* 0x800000adb0ad7221 */ /* 0x000fe20000010000 */
[----:B------:R-:W-:Y:S01]  /*2ef0*/  FMUL.FTZ R42, R40, UR13 ;  /* 0x0000000d282a7c20 */ /* 0x000fe20008410000 */
[----:B------:R-:W-:Y:S01]  /*2f00*/  LOP3.LUT P4, RZ, R64, 0xff00, RZ, 0xc0, !PT ;  /* 0x0000ff0040ff7812 */ /* 0x000fe2000788c0ff */
[----:B----4-:R-:W-:Y:S01]  /*2f10*/  FMUL.FTZ R18, R16, UR13 ;  /* 0x0000000d10127c20 */ /* 0x010fe20008410000 */
[----:B------:R-:W-:Y:S01]  /*2f20*/  FSEL R38, R38, RZ, P6 ;  /* 0x000000ff26267208 */ /* 0x000fe20003000000 */
[----:B------:R0:W4:Y:S01]  /*2f30*/  F2F.BF16.F32 R183, R32 ;  /* 0x0000002000b77304 */ /* 0x0001220000202000 */
[----:B------:R-:W-:Y:S01]  /*2f40*/  FSEL R34, R34, RZ, P4 ;  /* 0x000000ff22227208 */ /* 0x000fe20002000000 */
[----:B------:R-:W-:Y:S01]  /*2f50*/  FMUL.FTZ R43, R160, R173 ;  /* 0x000000ada02b7220 */ /* 0x000fe20000410000 */
[----:B------:R-:W-:Y:S01]  /*2f60*/  FSEL R40, R18, RZ, P5 ;  /* 0x000000ff12287208 */ /* 0x000fe20002800000 */
[-C--:B------:R-:W-:Y:S01]  /*2f70*/  FMUL.FTZ R18, R45, R152.reuse ;  /* 0x000000982d127220 */ /* 0x080fe20000410000 */
[----:B------:R-:W-:Y:S01]  /*2f80*/  LOP3.LUT P0, RZ, R52, 0xff, RZ, 0xc0, !PT ;  /* 0x000000ff34ff7812 */ /* 0x000fe2000780c0ff */
[-CC-:B------:R-:W-:Y:S01]  /*2f90*/  FFMA.FTZ R178, R178, R5.reuse, R4.reuse ;  /* 0x00000005b2b27223 */ /* 0x180fe20000010004 */
[----:B------:R-:W-:Y:S01]  /*2fa0*/  LOP3.LUT P4, RZ, R52, 0xff00, RZ, 0xc0, !PT ;  /* 0x0000ff0034ff7812 */ /* 0x000fe2000788c0ff */
[----:B------:R2:W1:Y:S01]  /*2fb0*/  F2F.BF16.F32 R189, R36 ;  /* 0x0000002400bd7304 */ /* 0x0004620000202000 */
[----:B0-----:R-:W-:Y:S01]  /*2fc0*/  FMUL.FTZ R32, R18, UR13 ;  /* 0x0000000d12207c20 */ /* 0x001fe20008410000 */
[----:B------:R-:W-:Y:S01]  /*2fd0*/  LOP3.LUT P6, RZ, R52, 0xff000000, RZ, 0xc0, !PT ;  /* 0xff00000034ff7812 */ /* 0x000fe200078cc0ff */
[-CC-:B------:R-:W-:Y:S01]  /*2fe0*/  FFMA.FTZ R187, R187, R5.reuse, R4.reuse ;  /* 0x00000005bbbb7223 */ /* 0x180fe20000010004 */
[-CC-:B------:R-:W-:Y:S01]  /*2ff0*/  FFMA.FTZ R186, R186, R5.reuse, R4.reuse ;  /* 0x00000005baba7223 */ /* 0x180fe20000010004 */
[-CC-:B------:R-:W-:Y:S01]  /*3000*/  FFMA.FTZ R188, R188, R5.reuse, R4.reuse ;  /* 0x00000005bcbc7223 */ /* 0x180fe20000010004 */
[-C--:B------:R-:W-:Y:S01]  /*3010*/  FFMA.FTZ R52, R197, R5.reuse, R4 ;  /* 0x00000005c5347223 */ /* 0x080fe20000010004 */
[----:B------:R-:W-:Y:S01]  /*3020*/  @P2 FADD.FTZ R43, R43, R6 ;  /* 0x000000062b2b2221 */ /* 0x000fe20000010000 */
[----:B------:R0:W1:Y:S01]  /*3030*/  F2F.BF16.F32 R18, R38 ;  /* 0x0000002600127304 */ /* 0x0000620000202000 */
[----:B--2---:R-:W-:Y:S01]  /*3040*/  FFMA.FTZ R36, R171, R5, R4 ;  /* 0x00000005ab247223 */ /* 0x004fe20000010004 */
[----:B------:R-:W-:Y:S01]  /*3050*/  FMUL.FTZ R47, R160, R47 ;  /* 0x0000002fa02f7220 */ /* 0x000fe20000410000 */
[-C--:B------:R-:W-:Y:S01]  /*3060*/  FMUL.FTZ R6, R49, R152.reuse ;  /* 0x0000009831067220 */ /* 0x080fe20000410000 */
[-C--:B------:R-:W-:Y:S01]  /*3070*/  FMUL.FTZ R44, R43, R152.reuse ;  /* 0x000000982b2c7220 */ /* 0x080fe20000410000 */
[----:B------:R-:W-:Y:S01]  /*3080*/  FADD.FTZ R169, R169, -R36 ;  /* 0x80000024a9a97221 */ /* 0x000fe20000010000 */
[----:B------:R-:W-:Y:S01]  /*3090*/  @P2 FADD.FTZ R47, R47, R14 ;  /* 0x0000000e2f2f2221 */ /* 0x000fe20000010000 */
[----:B------:R-:W-:Y:S01]  /*30a0*/  FMUL.FTZ R14, R53, R152 ;  /* 0x00000098350e7220 */ /* 0x000fe20000410000 */
[----:B------:R-:W-:Y:S01]  /*30b0*/  FMUL.FTZ R6, R6, UR13 ;  /* 0x0000000d06067c20 */ /* 0x000fe20008410000 */
[-CC-:B0-----:R-:W-:Y:S01]  /*30c0*/  FFMA.FTZ R38, R193, R5.reuse, R4.reuse ;  /* 0x00000005c1267223 */ /* 0x181fe20000010004 */
[----:B------:R-:W-:Y:S01]  /*30d0*/  FFMA.FTZ R5, R192, R5, R4 ;  /* 0x00000005c0057223 */ /* 0x000fe20000010004 */
[----:B------:R-:W-:Y:S01]  /*30e0*/  @P2 MOV R4, R28 ;  /* 0x0000001c00042202 */ /* 0x000fe20000000f00 */
[----:B------:R-:W-:Y:S01]  /*30f0*/  FMUL.FTZ R14, R14, UR13 ;  /* 0x0000000d0e0e7c20 */ /* 0x000fe20008410000 */
[----:B------:R-:W-:Y:S01]  /*3100*/  FADD.FTZ R171, R185, -R38 ;  /* 0x80000026b9ab7221 */ /* 0x000fe20000010000 */
[----:B------:R-:W-:Y:S01]  /*3110*/  FMUL.FTZ R185, R160, R169 ;  /* 0x000000a9a0b97220 */ /* 0x000fe20000410000 */
[----:B------:R-:W-:Y:S01]  /*3120*/  @P2 SHF.L.U32 R4, R4, 0x10, RZ ;  /* 0x0000001004042819 */ /* 0x000fe200000006ff */
[----:B------:R-:W-:Y:S01]  /*3130*/  FMUL.FTZ R44, R44, UR13 ;  /* 0x0000000d2c2c7c20 */ /* 0x000fe20008410000 */
[----:B------:R-:W-:Y:S01]  /*3140*/  FSEL R6, R6, RZ, P0 ;  /* 0x000000ff06067208 */ /* 0x000fe20000000000 */
[-C--:B------:R-:W-:Y:S01]  /*3150*/  FMUL.FTZ R48, R47, R152.reuse ;  /* 0x000000982f307220 */ /* 0x080fe20000410000 */
[----:B------:R-:W-:Y:S01]  /*3160*/  LOP3.LUT P0, RZ, R54, 0xff, RZ, 0xc0, !PT ;  /* 0x000000ff36ff7812 */ /* 0x000fe2000780c0ff */
[----:B------:R-:W-:Y:S01]  /*3170*/  @P2 FADD.FTZ R185, R185, R4 ;  /* 0x00000004b9b92221 */ /* 0x000fe20000010000 */
[----:B------:R-:W-:Y:S01]  /*3180*/  FSEL R16, R14, RZ, P4 ;  /* 0x000000ff0e107208 */ /* 0x000fe20002000000 */
[----:B------:R-:W-:Y:S01]  /*3190*/  FADD.FTZ R5, R190, -R5 ;  /* 0x80000005be057221 */ /* 0x000fe20000010000 */
[----:B------:R0:W2:Y:S01]  /*31a0*/  F2F.BF16.F32 R14, R34 ;  /* 0x00000022000e7304 */ /* 0x0000a20000202000 */
[-C--:B------:R-:W-:Y:S01]  /*31b0*/  FMUL.FTZ R4, R185, R152.reuse ;  /* 0x00000098b9047220 */ /* 0x080fe20000410000 */
[----:B------:R-:W-:Y:S01]  /*31c0*/  FSEL R44, R44, RZ, P0 ;  /* 0x000000ff2c2c7208 */ /* 0x000fe20000000000 */
[----:B------:R-:W-:Y:S01]  /*31d0*/  FMUL.FTZ R48, R48, UR13 ;  /* 0x0000000d30307c20 */ /* 0x000fe20008410000 */
[----:B------:R-:W-:Y:S01]  /*31e0*/  LOP3.LUT P0, RZ, R56, 0xff, RZ, 0xc0, !PT ;  /* 0x000000ff38ff7812 */ /* 0x000fe2000780c0ff */
[----:B------:R-:W-:Y:S01]  /*31f0*/  FMUL.FTZ R4, R4, UR13 ;  /* 0x0000000d04047c20 */ /* 0x000fe20008410000 */
[----:B------:R-:W-:Y:S01]  /*3200*/  FSEL R42, R42, RZ, P6 ;  /* 0x000000ff2a2a7208 */ /* 0x000fe20003000000 */
[----:B------:R-:W-:Y:S01]  /*3210*/  FADD.FTZ R181, R191, -R186 ;  /* 0x800000babfb57221 */ /* 0x000fe20000010000 */
[----:B------:R-:W-:Y:S01]  /*3220*/  LOP3.LUT P5, RZ, R54, 0xff0000, RZ, 0xc0, !PT ;  /* 0x00ff000036ff7812 */ /* 0x000fe200078ac0ff */
[----:B0-----:R-:W-:Y:S01]  /*3230*/  FMUL.FTZ R34, R51, R152 ;  /* 0x0000009833227220 */ /* 0x001fe20000410000 */
[----:B------:R-:W-:Y:S01]  /*3240*/  FSEL R4, R4, RZ, P0 ;  /* 0x000000ff04047208 */ /* 0x000fe20000000000 */
[----:B------:R-:W-:Y:S01]  /*3250*/  FMUL.FTZ R173, R160, R5 ;  /* 0x00000005a0ad7220 */ /* 0x000fe20000410000 */
[----:B------:R-:W-:Y:S01]  /*3260*/  LOP3.LUT P6, RZ, R54, 0xff000000, RZ, 0xc0, !PT ;  /* 0xff00000036ff7812 */ /* 0x000fe200078cc0ff */
[----:B------:R-:W-:Y:S01]  /*3270*/  FMUL.FTZ R50, R34, UR13 ;  /* 0x0000000d22327c20 */ /* 0x000fe20008410000 */
[----:B------:R-:W-:Y:S01]  /*3280*/  ISETP.NE.U32.AND P0, PT, RZ, UR14, PT ;  /* 0x0000000eff007c0c */ /* 0x000fe2000bf05070 */
[----:B------:R0:W0:Y:S01]  /*3290*/  F2F.BF16.F32 R199, R6 ;  /* 0x0000000600c77304 */ /* 0x0000220000202000 */
[----:B------:R-:W-:Y:S01]  /*32a0*/  LOP3.LUT P4, RZ, R54, 0xff00, RZ, 0xc0, !PT ;  /* 0x0000ff0036ff7812 */ /* 0x000fe2000788c0ff */
[----:B------:R-:W-:Y:S01]  /*32b0*/  FADD.FTZ R187, R182, -R187 ;  /* 0x800000bbb6bb7221 */ /* 0x000fe20000010000 */
[--C-:B------:R-:W-:Y:S01]  /*32c0*/  @P2 SHF.R.U32.HI R36, RZ, 0x10, R29.reuse ;  /* 0x00000010ff242819 */ /* 0x100fe2000001161d */
[----:B------:R-:W-:Y:S01]  /*32d0*/  FADD.FTZ R175, R175, -R178 ;  /* 0x800000b2afaf7221 */ /* 0x000fe20000010000 */
[----:B------:R-:W-:Y:S01]  /*32e0*/  @P2 MOV R5, R29 ;  /* 0x0000001d00052202 */ /* 0x000fe20000000f00 */
[----:B------:R-:W-:Y:S01]  /*32f0*/  FMUL.FTZ R181, R160, R181 ;  /* 0x000000b5a0b57220 */ /* 0x000fe20000410000 */
[----:B------:R-:W-:Y:S01]  /*3300*/  FSEL R48, R48, RZ, P5 ;  /* 0x000000ff30307208 */ /* 0x000fe20002800000 */
[----:B------:R-:W-:Y:S01]  /*3310*/  FADD.FTZ R65, R179, -R52 ;  /* 0x80000034b3417221 */ /* 0x000fe20000010000 */
[----:B------:R-:W-:Y:S01]  /*3320*/  FSEL R50, R50, RZ, P6 ;  /* 0x000000ff32327208 */ /* 0x000fe20003000000 */
[----:B------:R-:W-:Y:S01]  /*3330*/  FMUL.FTZ R179, R160, R187 ;  /* 0x000000bba0b37220 */ /* 0x000fe20000410000 */
[----:B------:R-:W-:Y:S01]  /*3340*/  ISETP.NE.AND.EX P0, PT, RZ, UR15, PT, P0 ;  /* 0x0000000fff007c0c */ /* 0x000fe2000bf05300 */
[----:B------:R-:W1:Y:S01]  /*3350*/  F2F.BF16.F32 R8, R8 ;  /* 0x0000000800087304 */ /* 0x000e620000202000 */
[----:B------:R-:W-:Y:S01]  /*3360*/  FSEL R34, R32, RZ, P4 ;  /* 0x000000ff20227208 */ /* 0x000fe20002000000 */
[----:B------:R-:W-:Y:S01]  /*3370*/  FMUL.FTZ R175, R160, R175 ;  /* 0x000000afa0af7220 */ /* 0x000fe20000410000 */
[----:B0-----:R-:W-:Y:S01]  /*3380*/  @P2 SHF.R.U64 R6, R28, 0x10, R29 ;  /* 0x000000101c062819 */ /* 0x001fe2000000121d */
[----:B------:R-:W-:Y:S01]  /*3390*/  FADD.FTZ R169, R195, -R188 ;  /* 0x800000bcc3a97221 */ /* 0x000fe20000010000 */
[----:B------:R-:W-:Y:S01]  /*33a0*/  @P2 SHF.L.U32 R36, R36, 0x10, RZ ;  /* 0x0000001024242819 */ /* 0x000fe200000006ff */
[----:B------:R-:W-:Y:S01]  /*33b0*/  FMUL.FTZ R171, R160, R171 ;  /* 0x000000aba0ab7220 */ /* 0x000fe20000410000 */
[----:B------:R-:W-:Y:S01]  /*33c0*/  @P2 SHF.R.U32.HI R38, RZ, 0x10, R31 ;  /* 0x00000010ff262819 */ /* 0x000fe2000001161f */
[----:B------:R0:W1:Y:S01]  /*33d0*/  F2F.BF16.F32 R32, R16 ;  /* 0x0000001000207304 */ /* 0x0000620000202000 */
[----:B------:R-:W-:-:S02]  /*33e0*/  @P2 IMAD.U32 R6, R6, 0x10000, RZ ;  /* 0x0001000006062824 */ /* 0x000fc400078e00ff */
[----:B------:R-:W-:Y:S01]  /*33f0*/  @P2 FADD.FTZ R181, R181, R36 ;  /* 0x00000024b5b52221 */ /* 0x000fe20000010000 */
[----:B------:R-:W-:Y:S01]  /*3400*/  @P2 MOV R36, R31 ;  /* 0x0000001f00242202 */ /* 0x000fe20000000f00 */
[C---:B------:R-:W-:Y:S01]  /*3410*/  FMUL.FTZ R169, R160.reuse, R169 ;  /* 0x000000a9a0a97220 */ /* 0x040fe20000410000 */
[----:B------:R-:W-:Y:S01]  /*3420*/  @P2 FADD.FTZ R175, R175, R6 ;  /* 0x00000006afaf2221 */ /* 0x000fe20000010000 */
[----:B------:R-:W-:Y:S01]  /*3430*/  @P0 F2FP.BF16.F32.PACK_AB R9, RZ, R9 ;  /* 0x00000009ff09023e */ /* 0x000fe200000010ff */
[----:B------:R-:W-:Y:S01]  /*3440*/  FMUL.FTZ R65, R160, R65 ;  /* 0x00000041a0417220 */ /* 0x000fe20000410000 */
[----:B------:R-:W1:Y:S01]  /*3450*/  F2F.BF16.F32 R0, R0 ;  /* 0x0000000000007304 */ /* 0x000e620000202000 */
[----:B0-----:R-:W-:Y:S02]  /*3460*/  @P2 SHF.L.U32 R16, R5, 0x10, RZ ;  /* 0x0000001005102819 */ /* 0x001fe400000006ff */
[----:B------:R-:W-:Y:S02]  /*3470*/  @P2 MOV R5, R30 ;  /* 0x0000001e00052202 */ /* 0x000fe40000000f00 */
[----:B------:R-:W-:Y:S01]  /*3480*/  @P0 F2FP.BF16.F32.PACK_AB R7, RZ, R7 ;  /* 0x00000007ff07023e */ /* 0x000fe200000010ff */
[----:B------:R-:W-:Y:S01]  /*3490*/  @P2 FADD.FTZ R179, R179, R16 ;  /* 0x00000010b3b32221 */ /* 0x000fe20000010000 */
[----:B------:R-:W-:Y:S01]  /*34a0*/  @P2 SHF.R.U64 R16, R30, 0x10, R31 ;  /* 0x000000101e102819 */ /* 0x000fe2000000121f */
[----:B------:R-:W0:Y:S01]  /*34b0*/  F2F.BF16.F32 R40, R40 ;  /* 0x0000002800287304 */ /* 0x000e220000202000 */
[----:B------:R-:W-:Y:S01]  /*34c0*/  @P2 SHF.L.U32 R6, R5, 0x10, RZ ;  /* 0x0000001005062819 */ /* 0x000fe200000006ff */
[----:B------:R-:W-:Y:S01]  /*34d0*/  FMUL.FTZ R5, R175, R152 ;  /* 0x00000098af057220 */ /* 0x000fe20000410000 */
[----:B------:R-:W-:-:S02]  /*34e0*/  @P2 SHF.L.U32 R16, R16, 0x10, RZ ;  /* 0x0000001010102819 */ /* 0x000fc400000006ff */
[----:B------:R-:W-:Y:S01]  /*34f0*/  @P0 F2FP.BF16.F32.PACK_AB R11, RZ, R11 ;  /* 0x0000000bff0b023e */ /* 0x000fe200000010ff */
[----:B------:R-:W-:Y:S01]  /*3500*/  @P2 FADD.FTZ R171, R171, R6 ;  /* 0x00000006abab2221 */ /* 0x000fe20000010000 */
[----:B------:R-:W-:Y:S01]  /*3510*/  @P0 F2FP.BF16.F32.PACK_AB R13, RZ, R13 ;  /* 0x0000000dff0d023e */ /* 0x000fe200000010ff */
[----:B------:R-:W0:Y:S01]  /*3520*/  F2F.BF16.F32 R42, R42 ;  /* 0x0000002a002a7304 */ /* 0x000e220000202000 */
[----:B------:R-:W-:Y:S01]  /*3530*/  @P0 PRMT R156, R9, 0x7610, R156 ;  /* 0x00007610099c0816 */ /* 0x000fe2000000009c */
[----:B------:R-:W-:Y:S01]  /*3540*/  @P2 FADD.FTZ R169, R169, R16 ;  /* 0x00000010a9a92221 */ /* 0x000fe20000010000 */
[C---:B------:R-:W-:Y:S01]  /*3550*/  LOP3.LUT P4, RZ, R56.reuse, 0xff00, RZ, 0xc0, !PT ;  /* 0x0000ff0038ff7812 */ /* 0x040fe2000788c0ff */
[----:B------:R-:W-:Y:S01]  /*3560*/  FMUL.FTZ R9, R5, UR13 ;  /* 0x0000000d05097c20 */ /* 0x000fe20008410000 */
[C---:B------:R-:W-:Y:S02]  /*3570*/  LOP3.LUT P5, RZ, R56.reuse, 0xff0000, RZ, 0xc0, !PT ;  /* 0x00ff000038ff7812 */ /* 0x040fe400078ac0ff */
[----:B------:R-:W-:Y:S01]  /*3580*/  LOP3.LUT P6, RZ, R56, 0xff000000, RZ, 0xc0, !PT ;  /* 0xff00000038ff7812 */ /* 0x000fe200078cc0ff */
[----:B------:R-:W0:Y:S01]  /*3590*/  F2F.BF16.F32 R187, R44 ;  /* 0x0000002c00bb7304 */ /* 0x000e220000202000 */
[----:B------:R-:W-:-:S02]  /*35a0*/  @P0 PRMT R154, R7, 0x7610, R154 ;  /* 0x00007610079a0816 */ /* 0x000fc4000000009a */
[----:B------:R-:W-:Y:S02]  /*35b0*/  @P0 PRMT R158, R11, 0x7610, R158 ;  /* 0x000076100b9e0816 */ /* 0x000fe4000000009e */
[----:B------:R-:W-:Y:S02]  /*35c0*/  @P0 F2FP.BF16.F32.PACK_AB R19, RZ, R19 ;  /* 0x00000013ff13023e */ /* 0x000fe400000010ff */
[----:B------:R-:W-:Y:S01]  /*35d0*/  @P0 F2FP.BF16.F32.PACK_AB R33, RZ, R33 ;  /* 0x00000021ff21023e */ /* 0x000fe200000010ff */
[----:B------:R-:W0:Y:S01]  /*35e0*/  F2F.BF16.F32 R48, R48 ;  /* 0x0000003000307304 */ /* 0x000e220000202000 */
[----:B------:R-:W-:-:S07]  /*35f0*/  @P0 PRMT R165, R13, 0x7610, R165 ;  /* 0x000076100da50816 */ /* 0x000fce00000000a5 */
[----:B------:R-:W0:Y:S08]  /*3600*/  F2F.BF16.F32 R50, R50 ;  /* 0x0000003200327304 */ /* 0x000e300000202000 */
[----:B------:R-:W0:Y:S08]  /*3610*/  F2F.BF16.F32 R191, R4 ;  /* 0x0000000400bf7304 */ /* 0x000e300000202000 */
[----:B------:R3:W0:Y:S02]  /*3620*/  F2F.BF16.F32 R52, R34 ;  /* 0x0000002200347304 */ /* 0x0006240000202000 */
[----:B---3--:R-:W-:Y:S01]  /*3630*/  @P2 IMAD.U32 R34, R36, 0x10000, RZ ;  /* 0x0001000024222824 */ /* 0x008fe200078e00ff */
[----:B------:R-:W-:-:S03]  /*3640*/  @P2 SHF.L.U32 R36, R38, 0x10, RZ ;  /* 0x0000001026242819 */ /* 0x000fc600000006ff */
[----:B------:R-:W-:Y:S02]  /*3650*/  @P2 FADD.FTZ R65, R65, R34 ;  /* 0x0000002241412221 */ /* 0x000fe40000010000 */
[----:B------:R-:W-:Y:S01]  /*3660*/  @P2 FADD.FTZ R173, R173, R36 ;  /* 0x00000024adad2221 */ /* 0x000fe20000010000 */
[----:B012-4-:R-:W-:Y:S06]  /*3670*/  @!P0 BRA `(.L_x_823) ;  /* 0x0000000000208947 */ /* 0x017fec0003800000 */
        /* <DEDUP_REMOVED lines=8> */
.L_x_823:
[-C--:B0-----:R-:W-:Y:S01]  /*3700*/  FMUL.FTZ R4, R181, R152.reuse ;  /* 0x00000098b5047220 */ /* 0x081fe20000410000 */
[----:B------:R-:W-:Y:S01]  /*3710*/  @P0 F2FP.BF16.F32.PACK_AB R15, RZ, R15 ;  /* 0x0000000fff0f023e */ /* 0x000fe200000010ff */
[----:B------:R-:W-:Y:S01]  /*3720*/  FMUL.FTZ R7, R179, R152 ;  /* 0x00000098b3077220 */ /* 0x000fe20000410000 */
[----:B------:R-:W-:Y:S01]  /*3730*/  FSEL R6, R9, RZ, P4 ;  /* 0x000000ff09067208 */ /* 0x000fe20002000000 */
[----:B------:R-:W-:Y:S01]  /*3740*/  FMUL.FTZ R4, R4, UR13 ;  /* 0x0000000d04047c20 */ /* 0x000fe20008410000 */
[----:B------:R-:W-:Y:S01]  /*3750*/  @P0 PRMT R158, R15, 0x7610, R158 ;  /* 0x000076100f9e0816 */ /* 0x000fe2000000009e */
[----:B------:R-:W-:Y:S01]  /*3760*/  IMAD.WIDE.U32 R8, R8, 0x10000, RZ ;  /* 0x0001000008087825 */ /* 0x000fe200078e00ff */
[----:B------:R-:W-:-:S03]  /*3770*/  @P0 PRMT R156, R33, 0x7610, R156 ;  /* 0x00007610219c0816 */ /* 0x000fc6000000009c */
[----:B------:R-:W-:Y:S01]  /*3780*/  FMUL.FTZ R11, R7, UR13 ;  /* 0x0000000d070b7c20 */ /* 0x000fe20008410000 */
[----:B------:R-:W-:Y:S01]  /*3790*/  FSEL R15, R4, RZ, P6 ;  /* 0x000000ff040f7208 */ /* 0x000fe20003000000 */
[----:B------:R0:W1:Y:S01]  /*37a0*/  F2F.BF16.F32 R33, R6 ;  /* 0x0000000600217304 */ /* 0x0000620000202000 */
[----:B------:R-:W2:Y:S01]  /*37b0*/  LDC.64 R4, c[0x0][0x2f8] ;  /* 0x0000be00ff047b82 */ /* 0x000ea20000000a00 */
[----:B------:R-:W-:Y:S02]  /*37c0*/  @P0 F2FP.BF16.F32.PACK_AB R17, RZ, R17 ;  /* 0x00000011ff11023e */ /* 0x000fe400000010ff */
[----:B------:R-:W-:Y:S02]  /*37d0*/  SHF.L.U32 R16, R0, 0x10, RZ ;  /* 0x0000001000107819 */ /* 0x000fe400000006ff */
[----:B------:R-:W-:Y:S02]  /*37e0*/  @P0 PRMT R165, R17, 0x7610, R165 ;  /* 0x0000761011a50816 */ /* 0x000fe400000000a5 */
[----:B------:R-:W-:Y:S01]  /*37f0*/  LOP3.LUT R17, R9, R16, R61, 0xfe, !PT ;  /* 0x0000001009117212 */ /* 0x000fe200078efe3d */
[----:B------:R3:W4:Y:S01]  /*3800*/  F2F.BF16.F32 R34, R15 ;  /* 0x0000000f00227304 */ /* 0x0007220000202000 */
[----:B------:R-:W-:Y:S01]  /*3810*/  LOP3.LUT R16, R8, R59, RZ, 0xfc, !PT ;  /* 0x0000003b08107212 */ /* 0x000fe200078efcff */
[----:B------:R-:W-:Y:S01]  /*3820*/  IMAD.WIDE.U32 R8, R32, 0x10000, RZ ;  /* 0x0001000020087825 */ /* 0x000fe200078e00ff */
[----:B------:R-:W-:-:S02]  /*3830*/  FSEL R0, R11, RZ, P5 ;  /* 0x000000ff0b007208 */ /* 0x000fc40002800000 */
[----:B------:R-:W-:Y:S01]  /*3840*/  SHF.L.U32 R12, R12, 0x10, RZ ;  /* 0x000000100c0c7819 */ /* 0x000fe200000006ff */
[----:B0-----:R-:W-:Y:S01]  /*3850*/  IMAD.WIDE.U32 R6, R10, 0x10000, RZ ;  /* 0x000100000a067825 */ /* 0x001fe200078e00ff */
[----:B------:R-:W-:Y:S02]  /*3860*/  SHF.L.U32 R18, R18, 0x10, RZ ;  /* 0x0000001012127819 */ /* 0x000fe400000006ff */
[----:B---3--:R-:W-:Y:S01]  /*3870*/  SHF.L.U32 R15, R42, 0x10, RZ ;  /* 0x000000102a0f7819 */ /* 0x008fe200000006ff */
[----:B------:R-:W-:Y:S01]  /*3880*/  IMAD.WIDE.U32 R10, R14, 0x10000, RZ ;  /* 0x000100000e0a7825 */ /* 0x000fe200078e00ff */
[----:B------:R-:W0:Y:S01]  /*3890*/  F2F.BF16.F32 R0, R0 ;  /* 0x0000000000007304 */ /* 0x000e220000202000 */
[----:B------:R-:W-:Y:S02]  /*38a0*/  LOP3.LUT R13, R7, R12, R177, 0xfe, !PT ;  /* 0x0000000c070d7212 */ /* 0x000fe400078efeb1 */
[----:B------:R-:W-:Y:S01]  /*38b0*/  LOP3.LUT R9, R9, R15, R40, 0xfe, !PT ;  /* 0x0000000f09097212 */ /* 0x000fe200078efe28 */
[----:B-1----:R-:W-:Y:S01]  /*38c0*/  IMAD.WIDE.U32 R14, R33, 0x10000, RZ ;  /* 0x00010000210e7825 */ /* 0x002fe200078e00ff */
[----:B------:R-:W-:-:S02]  /*38d0*/  LOP3.LUT R12, R6, R63, RZ, 0xfc, !PT ;  /* 0x0000003f060c7212 */ /* 0x000fc400078efcff */
[----:B------:R-:W-:Y:S01]  /*38e0*/  LOP3.LUT R7, R11, R18, R189, 0xfe, !PT ;  /* 0x000000120b077212 */ /* 0x000fe200078efebd */
[----:B--2---:R-:W-:Y:S01]  /*38f0*/  IMAD.WIDE.U32 R32, R167, 0x8, R4 ;  /* 0x00000008a7207825 */ /* 0x004fe200078e0004 */
[----:B------:R-:W-:Y:S02]  /*3900*/  LOP3.LUT R6, R10, R183, RZ, 0xfc, !PT ;  /* 0x000000b70a067212 */ /* 0x000fe400078efcff */
[----:B------:R-:W-:Y:S01]  /*3910*/  @P0 PRMT R154, R19, 0x7610, R154 ;  /* 0x00007610139a0816 */ /* 0x000fe2000000009a */
[----:B------:R-:W-:Y:S01]  /*3920*/  IMAD.WIDE.U32 R10, R52, 0x10000, RZ ;  /* 0x00010000340a7825 */ /* 0x000fe200078e00ff */
[----:B------:R1:W-:Y:S01]  /*3930*/  STG.E.64 desc[UR4][R32.64], R16 ;  /* 0x0000001020007986 */ /* 0x0003e2000c101b04 */
[----:B------:R-:W-:Y:S02]  /*3940*/  SHF.L.U32 R19, R50, 0x10, RZ ;  /* 0x0000001032137819 */ /* 0x000fe400000006ff */
[----:B----4-:R-:W-:Y:S01]  /*3950*/  IMAD.U32 R59, R34, 0x10000, RZ ;  /* 0x00010000223b7824 */ /* 0x010fe200078e00ff */
[----:B------:R-:W-:-:S02]  /*3960*/  LOP3.LUT R8, R8, R199, RZ, 0xfc, !PT ;  /* 0x000000c708087212 */ /* 0x000fc400078efcff */
[----:B------:R-:W-:Y:S01]  /*3970*/  LOP3.LUT R11, R11, R19, R48, 0xfe, !PT ;  /* 0x000000130b0b7212 */ /* 0x000fe200078efe30 */
[----:B------:R-:W-:Y:S01]  /*3980*/  IMAD.WIDE.U32 R18, R153, 0x8, R4 ;  /* 0x0000000899127825 */ /* 0x000fe200078e0004 */
[----:B------:R-:W-:Y:S02]  /*3990*/  LOP3.LUT R10, R10, R187, RZ, 0xfc, !PT ;  /* 0x000000bb0a0a7212 */ /* 0x000fe400078efcff */
[----:B0-----:R-:W-:Y:S02]  /*39a0*/  LOP3.LUT R15, R15, R59, R0, 0xfe, !PT ;  /* 0x0000003b0f0f7212 */ /* 0x001fe400078efe00 */
[----:B------:R-:W-:Y:S01]  /*39b0*/  LOP3.LUT R14, R14, R191, RZ, 0xfc, !PT ;  /* 0x000000bf0e0e7212 */ /* 0x000fe200078efcff */
[----:B------:R-:W-:Y:S06]  /*39c0*/  @!P0 BRA `(.L_x_824) ;  /* 0x0000000000208947 */ /* 0x000fec0003800000 */
[----:B-1----:R-:W0:Y:S01]  /*39d0*/  LDC.64 R16, c[0x0][0x308] ;  /* 0x0000c200ff107b82 */ /* 0x002e220000000a00 */
[----:B------:R-:W-:Y:S02]  /*39e0*/  LOP3.LUT R32, R156, 0xffff, RZ, 0xc0, !PT ;  /* 0x0000ffff9c207812 */ /* 0x000fe400078ec0ff */
[----:B------:R-:W-:-:S03]  /*39f0*/  PRMT R59, R158, 0x5410, R165 ;  /* 0x000054109e3b7816 */ /* 0x000fc600000000a5 */
[----:B------:R-:W-:-:S05]  /*3a00*/  IMAD.WIDE.U32 R32, R32, 0x10000, RZ ;  /* 0x0001000020207825 */ /* 0x000fca00078e00ff */
[----:B------:R-:W-:Y:S02]  /*3a10*/  LOP3.LUT R33, R59, R33, RZ, 0xfc, !PT ;  /* 0x000000213b217212 */ /* 0x000fe400078efcff */
[----:B------:R-:W-:Y:S01]  /*3a20*/  LOP3.LUT R32, R32, 0xffff, R154, 0xf8, !PT ;  /* 0x0000ffff20207812 */ /* 0x000fe200078ef89a */
[----:B0-----:R-:W-:-:S05]  /*3a30*/  IMAD.WIDE.U32 R16, R153, 0x8, R16 ;  /* 0x0000000899107825 */ /* 0x001fca00078e0010 */
[----:B------:R0:W-:Y:S02]  /*3a40*/  STG.E.64 desc[UR4][R16.64], R32 ;  /* 0x0000002010007986 */ /* 0x0001e4000c101b04 */
.L_x_824:
        /* <DEDUP_REMOVED lines=19> */
.L_x_825:
[----:B------:R1:W-:Y:S01]  /*3b80*/  STG.E.64 desc[UR4][R16.64], R6 ;  /* 0x0000000610007986 */ /* 0x0003e2000c101b04 */
[----:B------:R-:W-:Y:S01]  /*3b90*/  @P0 F2FP.BF16.F32.PACK_AB R49, RZ, R49 ;  /* 0x00000031ff31023e */ /* 0x000fe200000010ff */
[----:B0-----:R-:W-:Y:S01]  /*3ba0*/  IMAD.WIDE.U32 R12, R157, 0x8, R4 ;  /* 0x000000089d0c7825 */ /* 0x001fe200078e0004 */
[----:B------:R-:W-:Y:S02]  /*3bb0*/  @P0 F2FP.BF16.F32.PACK_AB R53, RZ, R53 ;  /* 0x00000035ff35023e */ /* 0x000fe400000010ff */
[----:B------:R-:W-:Y:S02]  /*3bc0*/  @P0 F2FP.BF16.F32.PACK_AB R55, RZ, R55 ;  /* 0x00000037ff37023e */ /* 0x000fe400000010ff */
[----:B------:R-:W-:Y:S02]  /*3bd0*/  @P0 F2FP.BF16.F32.PACK_AB R57, RZ, R57 ;  /* 0x00000039ff39023e */ /* 0x000fe400000010ff */
[----:B------:R-:W-:Y:S02]  /*3be0*/  @P0 PRMT R154, R49, 0x7610, R154 ;  /* 0x00007610319a0816 */ /* 0x000fe4000000009a */
[----:B------:R-:W-:-:S02]  /*3bf0*/  @P0 PRMT R156, R53, 0x7610, R156 ;  /* 0x00007610359c0816 */ /* 0x000fc4000000009c */
        /* <DEDUP_REMOVED lines=11> */
.L_x_826:
[----:B------:R1:W-:Y:S01]  /*3cb0*/  STG.E.64 desc[UR4][R12.64], R8 ;  /* 0x000000080c007986 */ /* 0x0003e2000c101b04 */
[----:B------:R-:W-:Y:S01]  /*3cc0*/  @P0 F2FP.BF16.F32.PACK_AB R43, RZ, R43 ;  /* 0x0000002bff2b023e */ /* 0x000fe200000010ff */
[----:B------:R-:W-:Y:S01]  /*3cd0*/  FMUL.FTZ R0, R171, R152 ;  /* 0x00000098ab007220 */ /* 0x000fe20000410000 */
[----:B------:R-:W-:Y:S02]  /*3ce0*/  @P0 F2FP.BF16.F32.PACK_AB R45, RZ, R45 ;  /* 0x0000002dff2d023e */ /* 0x000fe400000010ff */
[----:B------:R-:W-:Y:S02]  /*3cf0*/  @P0 F2FP.BF16.F32.PACK_AB R47, RZ, R47 ;  /* 0x0000002fff2f023e */ /* 0x000fe400000010ff */
[----:B------:R-:W-:Y:S02]  /*3d00*/  @P0 F2FP.BF16.F32.PACK_AB R51, RZ, R51 ;  /* 0x00000033ff33023e */ /* 0x000fe400000010ff */
[----:B------:R-:W-:Y:S02]  /*3d10*/  @P0 PRMT R154, R43, 0x7610, R154 ;  /* 0x000076102b9a0816 */ /* 0x000fe4000000009a */
[----:B------:R-:W-:-:S02]  /*3d20*/  @P0 PRMT R156, R45, 0x7610, R156 ;  /* 0x000076102d9c0816 */ /* 0x000fc4000000009c */
[----:B------:R-:W-:Y:S02]  /*3d30*/  @P0 PRMT R158, R47, 0x7610, R158 ;  /* 0x000076102f9e0816 */ /* 0x000fe4000000009e */
[----:B------:R-:W-:Y:S02]  /*3d40*/  @P0 F2FP.BF16.F32.PACK_AB R185, RZ, R185 ;  /* 0x000000b9ffb9023e */ /* 0x000fe400000010ff */
        /* <DEDUP_REMOVED lines=10> */
.L_x_827:
[----:B01----:R-:W-:-:S04]  /*3df0*/  IMAD.WIDE.U32 R6, R159, 0x8, R4 ;  /* 0x000000089f067825 */ /* 0x003fc800078e0004 */
[----:B------:R-:W-:Y:S01]  /*3e00*/  FMUL.FTZ R0, R0, UR13 ;  /* 0x0000000d00007c20 */ /* 0x000fe20008410000 */
[----:B------:R-:W-:Y:S01]  /*3e10*/  LOP3.LUT P2, RZ, R46, 0xff, RZ, 0xc0, !PT ;  /* 0x000000ff2eff7812 */ /* 0x000fe2000784c0ff */
[-C--:B------:R-:W-:Y:S01]  /*3e20*/  FMUL.FTZ R8, R169, R152.reuse ;  /* 0x00000098a9087220 */ /* 0x080fe20000410000 */
[----:B------:R-:W-:Y:S01]  /*3e30*/  @P0 F2FP.BF16.F32.PACK_AB R175, RZ, R175 ;  /* 0x000000afffaf023e */ /* 0x000fe200000010ff */
[----:B------:R0:W-:Y:S01]  /*3e40*/  STG.E.64 desc[UR4][R6.64], R10 ;  /* 0x0000000a06007986 */ /* 0x0001e2000c101b04 */
[----:B------:R-:W-:Y:S01]  /*3e50*/  FSEL R0, R0, RZ, P2 ;  /* 0x000000ff00007208 */ /* 0x000fe20001000000 */
[----:B------:R-:W-:Y:S01]  /*3e60*/  FMUL.FTZ R8, R8, UR13 ;  /* 0x0000000d08087c20 */ /* 0x000fe20008410000 */
[----:B------:R-:W-:Y:S01]  /*3e70*/  @P0 F2FP.BF16.F32.PACK_AB R179, RZ, R179 ;  /* 0x000000b3ffb3023e */ /* 0x000fe200000010ff */
[----:B------:R-:W-:Y:S01]  /*3e80*/  FMUL.FTZ R13, R65, R152 ;  /* 0x00000098410d7220 */ /* 0x000fe20000410000 */
[----:B------:R0:W1:Y:S01]  /*3e90*/  F2F.BF16.F32 R17, R0 ;  /* 0x0000000000117304 */ /* 0x0000620000202000 */
[----:B------:R-:W-:-:S02]  /*3ea0*/  LOP3.LUT P2, RZ, R46, 0xff00, RZ, 0xc0, !PT ;  /* 0x0000ff002eff7812 */ /* 0x000fc4000784c0ff */
[----:B------:R-:W-:Y:S02]  /*3eb0*/  @P0 F2FP.BF16.F32.PACK_AB R181, RZ, R181 ;  /* 0x000000b5ffb5023e */ /* 0x000fe400000010ff */
[----:B------:R-:W-:Y:S02]  /*3ec0*/  @P0 PRMT R154, R185, 0x7610, R154 ;  /* 0x00007610b99a0816 */ /* 0x000fe4000000009a */
[----:B------:R-:W-:Y:S02]  /*3ed0*/  @P0 PRMT R156, R175, 0x7610, R156 ;  /* 0x00007610af9c0816 */ /* 0x000fe4000000009c */
[----:B------:R-:W-:Y:S02]  /*3ee0*/  LOP3.LUT P4, RZ, R46, 0xff0000, RZ, 0xc0, !PT ;  /* 0x00ff00002eff7812 */ /* 0x000fe4000788c0ff */
[----:B------:R-:W-:Y:S02]  /*3ef0*/  @P0 PRMT R158, R179, 0x7610, R158 ;  /* 0x00007610b39e0816 */ /* 0x000fe4000000009e */
[----:B------:R-:W-:-:S02]  /*3f00*/  FSEL R12, R8, RZ, P2 ;  /* 0x000000ff080c7208 */ /* 0x000fc40001000000 */
        /* <DEDUP_REMOVED lines=10> */
.L_x_828:
[----:B------:R-:W-:Y:S01]  /*3fb0*/  FMUL.FTZ R152, R173, R152 ;  /* 0x00000098ad987220 */ /* 0x000fe20000410000 */
[----:B0-----:R-:W-:-:S04]  /*3fc0*/  IMAD.WIDE.U32 R6, R161, 0x8, R4 ;  /* 0x00000008a1067825 */ /* 0x001fc800078e0004 */
[----:B------:R-:W-:Y:S01]  /*3fd0*/  FMUL.FTZ R13, R13, UR13 ;  /* 0x0000000d0d0d7c20 */ /* 0x000fe20008410000 */
[----:B------:R-:W-:Y:S01]  /*3fe0*/  LOP3.LUT P2, RZ, R46, 0xff000000, RZ, 0xc0, !PT ;  /* 0xff0000002eff7812 */ /* 0x000fe2000784c0ff */
[----:B------:R-:W-:Y:S01]  /*3ff0*/  FMUL.FTZ R152, R152, UR13 ;  /* 0x0000000d98987c20 */ /* 0x000fe20008410000 */
[----:B------:R-:W0:Y:S01]  /*4000*/  F2F.BF16.F32 R12, R12 ;  /* 0x0000000c000c7304 */ /* 0x000e220000202000 */
[----:B------:R1:W-:Y:S01]  /*4010*/  STG.E.64 desc[UR4][R6.64], R14 ;  /* 0x0000000e06007986 */ /* 0x0003e2000c101b04 */
[----:B------:R-:W-:Y:S02]  /*4020*/  FSEL R13, R13, RZ, P4 ;  /* 0x000000ff0d0d7208 */ /* 0x000fe40002000000 */
[----:B------:R-:W-:Y:S02]  /*4030*/  FSEL R152, R152, RZ, P2 ;  /* 0x000000ff98987208 */ /* 0x000fe40001000000 */
[----:B------:R-:W-:Y:S02]  /*4040*/  @P0 F2FP.BF16.F32.PACK_AB R171, RZ, R171 ;  /* 0x000000abffab023e */ /* 0x000fe400000010ff */
[----:B------:R-:W2:Y:S01]  /*4050*/  F2F.BF16.F32 R13, R13 ;  /* 0x0000000d000d7304 */ /* 0x000ea20000202000 */
[----:B------:R-:W-:-:S02]  /*4060*/  @P0 F2FP.BF16.F32.PACK_AB R169, RZ, R169 ;  /* 0x000000a9ffa9023e */ /* 0x000fc400000010ff */
[----:B------:R-:W-:Y:S02]  /*4070*/  @P0 F2FP.BF16.F32.PACK_AB R65, RZ, R65 ;  /* 0x00000041ff41023e */ /* 0x000fe400000010ff */
[----:B------:R-:W-:Y:S02]  /*4080*/  @P0 F2FP.BF16.F32.PACK_AB R173, RZ, R173 ;  /* 0x000000adffad023e */ /* 0x000fe400000010ff */
[----:B------:R-:W-:Y:S01]  /*4090*/  @P0 PRMT R154, R171, 0x7610, R154 ;  /* 0x00007610ab9a0816 */ /* 0x000fe2000000009a */
[----:B------:R-:W3:Y:S01]  /*40a0*/  F2F.BF16.F32 R152, R152 ;  /* 0x0000009800987304 */ /* 0x000ee20000202000 */
        /* <DEDUP_REMOVED lines=12> */
.L_x_829:
[----:B0-----:R-:W-:Y:S01]  /*4170*/  IMAD.WIDE.U32 R6, R12, 0x10000, RZ ;  /* 0x000100000c067825 */ /* 0x001fe200078e00ff */
        /* <DEDUP_REMOVED lines=9> */
[----:B0-----:R-:W-:Y:S01]  /*4210*/  IMAD.MOV.U32 R6, RZ, RZ, R134 ;  /* 0x000000ffff067224 */ /* 0x001fe200078e0086 */
[----:B------:R-:W-:Y:S02]  /*4220*/  MOV R10, R106 ;  /* 0x0000006a000a7202 */ /* 0x000fe40000000f00 */
[----:B------:R-:W-:Y:S02]  /*4230*/  MOV R7, R135 ;  /* 0x0000008700077202 */ /* 0x000fe40000000f00 */
[----:B------:R-:W-:Y:S01]  /*4240*/  MOV R11, R107 ;  /* 0x0000006b000b7202 */ /* 0x000fe20000000f00 */
[----:B------:R-:W-:Y:S01]  /*4250*/  IMAD.MOV.U32 R107, RZ, RZ, R103 ;  /* 0x000000ffff6b7224 */ /* 0x000fe200078e0067 */
[----:B------:R-:W-:Y:S02]  /*4260*/  MOV R134, R130 ;  /* 0x0000008200867202 */ /* 0x000fe40000000f00 */
[----:B------:R-:W-:Y:S02]  /*4270*/  MOV R106, R102 ;  /* 0x00000066006a7202 */ /* 0x000fe40000000f00 */
[----:B------:R-:W-:-:S02]  /*4280*/  MOV R135, R131 ;  /* 0x0000008300877202 */ /* 0x000fc40000000f00 */
[----:B------:R-:W-:Y:S02]  /*4290*/  MOV R130, R126 ;  /* 0x0000007e00827202 */ /* 0x000fe40000000f00 */
[----:B------:R-:W-:Y:S02]  /*42a0*/  MOV R102, R98 ;  /* 0x0000006200667202 */ /* 0x000fe40000000f00 */
[----:B------:R-:W-:Y:S02]  /*42b0*/  MOV R131, R127 ;  /* 0x0000007f00837202 */ /* 0x000fe40000000f00 */
[----:B------:R-:W-:Y:S01]  /*42c0*/  MOV R103, R99 ;  /* 0x0000006300677202 */ /* 0x000fe20000000f00 */
[----:B------:R-:W-:Y:S01]  /*42d0*/  IMAD.MOV.U32 R99, RZ, RZ, R95 ;  /* 0x000000ffff637224 */ /* 0x000fe200078e005f */
        /* <DEDUP_REMOVED lines=8> */
[----:B------:R-:W-:Y:S01]  /*4360*/  MOV R95, R91 ;  /* 0x0000005b005f7202 */ /* 0x000fe20000000f00 */
[----:B------:R-:W-:Y:S01]  /*4370*/  IMAD.MOV.U32 R91, RZ, RZ, R87 ;  /* 0x000000ffff5b7224 */ /* 0x000fe200078e0057 */
        /* <DEDUP_REMOVED lines=8> */
[----:B------:R-:W-:-:S07]  /*4400*/  MOV R81, R85 ;  /* 0x0000005500517202 */ /* 0x000fce0000000f00 */
.L_x_821:
        /* <DEDUP_REMOVED lines=25> */
.L_x_822:
[----:B------:R-:W-:Y:S01]  /*45a0*/  HFMA2.MMA R14, -RZ, RZ, 0, 9.5367431640625e-07 ;  /* 0x00000010ff0e7435 */ /* 0x000fe200000001ff */
[----:B------:R-:W-:Y:S01]  /*45b0*/  MOV R15, R5 ;  /* 0x00000005000f7202 */ /* 0x000fe20000000f00 */
[----:B------:R-:W-:Y:S01]  /*45c0*/  IMAD.MOV.U32 R12, RZ, RZ, -0x1 ;  /* 0xffffffffff0c7424 */ /* 0x000fe200078e00ff */
[----:B------:R-:W-:-:S08]  /*45d0*/  MOV R17, 0x1f ;  /* 0x0000001f00117802 */ /* 0x000fd00000000f00 */
[----:B-----5:R-:W-:Y:S05]  /*45e0*/  WARPSYNC.COLLECTIVE R12, `(.L_x_831) ;  /* 0x000000000c087348 */ /* 0x020fea0003c00000 */
[----:B------:R0:W1:Y:S02]  /*45f0*/  SHFL.DOWN P0, R13, R15, R14, R17 ;  /* 0x0800000e0f0d7389 */ /* 0x0000640000000011 */
[----:B01---5:R-:W-:Y:S01]  /*4600*/  ENDCOLLECTIVE ;  /* 0x000000000000791b */ /* 0x023fe20003800000 */
.L_x_831:
[----:B------:R-:W-:Y:S02]  /*4610*/  MOV R15, R7 ;  /* 0x00000007000f7202 */ /* 0x000fe40000000f00 */
[----:B------:R-:W-:-:S07]  /*4620*/  MOV R4, R13 ;  /* 0x0000000d00047202 */ /* 0x000fce0000000f00 */
[----:B------:R-:W-:Y:S05]  /*4630*/  WARPSYNC.COLLECTIVE R12, `(.L_x_832) ;  /* 0x000000000c087348 */ /* 0x000fea0003c00000 */
[----:B------:R0:W1:Y:S02]  /*4640*/  SHFL.DOWN P0, R13, R15, R14, R17 ;  /* 0x0800000e0f0d7389 */ /* 0x0000640000000011 */
[----:B01----:R-:W-:Y:S01]  /*4650*/  ENDCOLLECTIVE ;  /* 0x000000000000791b */ /* 0x003fe20003800000 */
.L_x_832:
[----:B------:R-:W-:Y:S01]  /*4660*/  FADD.FTZ R4, R5, R4 ;  /* 0x0000000405047221 */ /* 0x000fe20000010000 */
[----:B------:R-:W-:-:S04]  /*4670*/  HFMA2.MMA R14, -RZ, RZ, 0, 4.76837158203125e-07 ;  /* 0x00000008ff0e7435 */ /* 0x000fc800000001ff */
[----:B------:R-:W-:Y:S02]  /*4680*/  MOV R15, R4 ;  /* 0x00000004000f7202 */ /* 0x000fe40000000f00 */
[----:B------:R-:W-:-:S07]  /*4690*/  MOV R6, R13 ;  /* 0x0000000d00067202 */ /* 0x000fce0000000f00 */
[----:B------:R-:W-:Y:S05]  /*46a0*/  WARPSYNC.COLLECTIVE R12, `(.L_x_833) ;  /* 0x000000000c087348 */ /* 0x000fea0003c00000 */
[----:B------:R0:W1:Y:S02]  /*46b0*/  SHFL.DOWN P0, R13, R15, R14, R17 ;  /* 0x0800000e0f0d7389 */ /* 0x0000640000000011 */
[----:B01----:R-:W-:Y:S01]  /*46c0*/  ENDCOLLECTIVE ;  /* 0x000000000000791b */ /* 0x003fe20003800000 */
.L_x_833:
[----:B------:R-:W-:-:S05]  /*46d0*/  FADD.FTZ R6, R7, R6 ;  /* 0x0000000607067221 */ /* 0x000fca0000010000 */
[----:B------:R-:W-:Y:S02]  /*46e0*/  MOV R15, R6 ;  /* 0x00000006000f7202 */ /* 0x000fe40000000f00 */
[----:B------:R-:W-:-:S07]  /*46f0*/  MOV R9, R13 ;  /* 0x0000000d00097202 */ /* 0x000fce0000000f00 */
[----:B------:R-:W-:Y:S05]  /*4700*/  WARPSYNC.COLLECTIVE R12, `(.L_x_834) ;  /* 0x000000000c087348 */ /* 0x000fea0003c00000 */
[----:B------:R0:W1:Y:S02]  /*4710*/  SHFL.DOWN P0, R13, R15, R14, R17 ;  /* 0x0800000e0f0d7389 */ /* 0x0000640000000011 */
[----:B01----:R-:W-:Y:S01]  /*4720*/  ENDCOLLECTIVE ;  /* 0x000000000000791b */ /* 0x003fe20003800000 */
.L_x_834:
[----:B------:R-:W-:Y:S01]  /*4730*/  FADD.FTZ R9, R4, R9 ;  /* 0x0000000904097221 */ /* 0x000fe20000010000 */
[----:B------:R-:W-:-:S04]  /*4740*/  HFMA2.MMA R14, -RZ, RZ, 0, 2.384185791015625e-07 ;  /* 0x00000004ff0e7435 */ /* 0x000fc800000001ff */
[----:B------:R-:W-:Y:S01]  /*4750*/  MOV R15, R9 ;  /* 0x00000009000f7202 */ /* 0x000fe20000000f00 */
[----:B------:R-:W-:-:S07]  /*4760*/  IMAD.MOV.U32 R11, RZ, RZ, R13 ;  /* 0x000000ffff0b7224 */ /* 0x000fce00078e000d */
[----:B------:R-:W-:Y:S05]  /*4770*/  WARPSYNC.COLLECTIVE R12, `(.L_x_835) ;  /* 0x000000000c087348 */ /* 0x000fea0003c00000 */
[----:B------:R0:W1:Y:S02]  /*4780*/  SHFL.DOWN P0, R13, R15, R14, R17 ;  /* 0x0800000e0f0d7389 */ /* 0x0000640000000011 */
[----:B01----:R-:W-:Y:S01]  /*4790*/  ENDCOLLECTIVE ;  /* 0x000000000000791b */ /* 0x003fe20003800000 */
.L_x_835:
[----:B------:R-:W-:-:S05]  /*47a0*/  FADD.FTZ R11, R6, R11 ;  /* 0x0000000b060b7221 */ /* 0x000fca0000010000 */
[----:B------:R-:W-:Y:S02]  /*47b0*/  MOV R15, R11 ;  /* 0x0000000b000f7202 */ /* 0x000fe40000000f00 */
[----:B------:R-:W-:-:S07]  /*47c0*/  MOV R8, R13 ;  /* 0x0000000d00087202 */ /* 0x000fce0000000f00 */
[----:B------:R-:W-:Y:S05]  /*47d0*/  WARPSYNC.COLLECTIVE R12, `(.L_x_836) ;  /* 0x000000000c087348 */ /* 0x000fea0003c00000 */
[----:B------:R0:W1:Y:S02]  /*47e0*/  SHFL.DOWN P0, R13, R15, R14, R17 ;  /* 0x0800000e0f0d7389 */ /* 0x0000640000000011 */
[----:B01----:R-:W-:Y:S01]  /*47f0*/  ENDCOLLECTIVE ;  /* 0x000000000000791b */ /* 0x003fe20003800000 */
.L_x_836:
[----:B------:R-:W-:Y:S01]  /*4800*/  FADD.FTZ R8, R9, R8 ;  /* 0x0000000809087221 */ /* 0x000fe20000010000 */
[----:B------:R-:W-:-:S04]  /*4810*/  HFMA2.MMA R14, -RZ, RZ, 0, 1.1920928955078125e-07 ;  /* 0x00000002ff0e7435 */ /* 0x000fc800000001ff */
[----:B------:R-:W-:Y:S02]  /*4820*/  MOV R15, R8 ;  /* 0x00000008000f7202 */ /* 0x000fe40000000f00 */
[----:B------:R-:W-:-:S07]  /*4830*/  MOV R10, R13 ;  /* 0x0000000d000a7202 */ /* 0x000fce0000000f00 */
[----:B------:R-:W-:Y:S05]  /*4840*/  WARPSYNC.COLLECTIVE R12, `(.L_x_837) ;  /* 0x000000000c087348 */ /* 0x000fea0003c00000 */
[----:B------:R0:W1:Y:S02]  /*4850*/  SHFL.DOWN P0, R13, R15, R14, R17 ;  /* 0x0800000e0f0d7389 */ /* 0x0000640000000011 */
[----:B01----:R-:W-:Y:S01]  /*4860*/  ENDCOLLECTIVE ;  /* 0x000000000000791b */ /* 0x003fe20003800000 */
.L_x_837:
[----:B------:R-:W-:-:S05]  /*4870*/  FADD.FTZ R10, R11, R10 ;  /* 0x0000000a0b0a7221 */ /* 0x000fca0000010000 */
[----:B------:R-:W-:Y:S01]  /*4880*/  MOV R15, R10 ;  /* 0x0000000a000f7202 */ /* 0x000fe20000000f00 */
[----:B------:R-:W-:-:S07]  /*4890*/  IMAD.MOV.U32 R5, RZ, RZ, R13 ;  /* 0x000000ffff057224 */ /* 0x000fce00078e000d */
[----:B------:R-:W-:Y:S05]  /*48a0*/  WARPSYNC.COLLECTIVE R12, `(.L_x_838) ;  /* 0x000000000c087348 */ /* 0x000fea0003c00000 */
[----:B------:R0:W1:Y:S02]  /*48b0*/  SHFL.DOWN P0, R13, R15, R14, R17 ;  /* 0x0800000e0f0d7389 */ /* 0x0000640000000011 */
[----:B01----:R-:W-:Y:S01]  /*48c0*/  ENDCOLLECTIVE ;  /* 0x000000000000791b */ /* 0x003fe20003800000 */
.L_x_838:
[----:B------:R-:W-:Y:S01]  /*48d0*/  FADD.FTZ R5, R8, R5 ;  /* 0x0000000508057221 */ /* 0x000fe20000010000 */
[----:B------:R-:W-:-:S04]  /*48e0*/  HFMA2.MMA R14, -RZ, RZ, 0, 5.9604644775390625e-08 ;  /* 0x00000001ff0e7435 */ /* 0x000fc800000001ff */
[----:B------:R-:W-:Y:S02]  /*48f0*/  MOV R15, R5 ;  /* 0x00000005000f7202 */ /* 0x000fe40000000f00 */
[----:B------:R-:W-:-:S07]  /*4900*/  MOV R7, R13 ;  /* 0x0000000d00077202 */ /* 0x000fce0000000f00 */
[----:B------:R-:W-:Y:S05]  /*4910*/  WARPSYNC.COLLECTIVE R12, `(.L_x_839) ;  /* 0x000000000c087348 */ /* 0x000fea0003c00000 */
[----:B------:R0:W1:Y:S02]  /*4920*/  SHFL.DOWN P0, R13, R15, R14, R17 ;  /* 0x0800000e0f0d7389 */ /* 0x0000640000000011 */
[----:B01----:R-:W-:Y:S01]  /*4930*/  ENDCOLLECTIVE ;  /* 0x000000000000791b */ /* 0x003fe20003800000 */
.L_x_839:
[----:B------:R-:W-:-:S05]  /*4940*/  FADD.FTZ R7, R10, R7 ;  /* 0x000000070a077221 */ /* 0x000fca0000010000 */
[----:B------:R-:W-:Y:S02]  /*4950*/  MOV R15, R7 ;  /* 0x00000007000f7202 */ /* 0x000fe40000000f00 */
[----:B------:R-:W-:-:S07]  /*4960*/  MOV R32, R13 ;  /* 0x0000000d00207202 */ /* 0x000fce0000000f00 */
[----:B------:R-:W-:Y:S05]  /*4970*/  WARPSYNC.COLLECTIVE R12, `(.L_x_840) ;  /* 0x000000000c087348 */ /* 0x000fea0003c00000 */
[----:B------:R0:W1:Y:S02]  /*4980*/  SHFL.DOWN P0, R13, R15, R14, R17 ;  /* 0x0800000e0f0d7389 */ /* 0x0000640000000011 */
[----:B01----:R-:W-:Y:S01]  /*4990*/  ENDCOLLECTIVE ;  /* 0x000000000000791b */ /* 0x003fe20003800000 */
.L_x_840:
[----:B------:R-:W-:Y:S01]  /*49a0*/  MOV R4, R13 ;  /* 0x0000000d00047202 */ /* 0x000fe20000000f00 */
[----:B------:R-:W-:Y:S06]  /*49b0*/  BRA `(.L_x_841) ;  /* 0xffffffd400fc7947 */ /* 0x000fec000383ffff */
.L_x_842:
        /* <DEDUP_REMOVED lines=12> */
.L_x_15171:


//--------------------- .text._ZN10layer_norm22ln_bwd_finalize_kernelINS_22Kernel_traits_finalizeILj7168E13__nv_bfloat16S2_S2_S2_fjLb0ELj1024ELj4ENS_18Kernel_traits_baseILj7168ES2_S2_S2_S2_fjLj1024EEEEELb0ELb0EEEvNS_9BwdParamsE --------------------------
	.section	.text._ZN10layer_norm22ln_bwd_finalize_kernelINS_22Kernel_traits_finalizeILj7168E13__nv_bfloat16S2_S2_S2_fjLb0ELj1024ELj4ENS_18Kernel_traits_baseILj7168ES2_S2_S2_S2_fjLj1024EEEEELb0ELb0EEEvNS_9BwdParamsE,"ax",@progbits
	.align	128
        .global         _ZN10layer_norm22ln_bwd_finalize_kernelINS_22Kernel_traits_finalizeILj7168E13__nv_bfloat16S2_S2_S2_fjLb0ELj1024ELj4ENS_18Kernel_traits_baseILj7168ES2_S2_S2_S2_fjLj1024EEEEELb0ELb0EEEvNS_9BwdParamsE
        .type           _ZN10layer_norm22ln_bwd_finalize_kernelINS_22Kernel_traits_finalizeILj7168E13__nv_bfloat16S2_S2_S2_fjLb0ELj1024ELj4ENS_18Kernel_traits_baseILj7168ES2_S2_S2_S2_fjLj1024EEEEELb0ELb0EEEvNS_9BwdParamsE,@function
        .size           _ZN10layer_norm22ln_bwd_finalize_kernelINS_22Kernel_traits_finalizeILj7168E13__nv_bfloat16S2_S2_S2_fjLb0ELj1024ELj4ENS_18Kernel_traits_baseILj7168ES2_S2_S2_S2_fjLj1024EEEEELb0ELb0EEEvNS_9BwdParamsE,(.L_x_15172 - _ZN10layer_norm22ln_bwd_finalize_kernelINS_22Kernel_traits_finalizeILj7168E13__nv_bfloat16S2_S2_S2_fjLb0ELj1024ELj4ENS_18Kernel_traits_baseILj7168ES2_S2_S2_S2_fjLj1024EEEEELb0ELb0EEEvNS_9BwdParamsE)
        .other          _ZN10layer_norm22ln_bwd_finalize_kernelINS_22Kernel_traits_finalizeILj7168E13__nv_bfloat16S2_S2_S2_fjLb0ELj1024ELj4ENS_18Kernel_traits_baseILj7168ES2_S2_S2_S2_fjLj1024EEEEELb0ELb0EEEvNS_9BwdParamsE,@"STO_CUDA_ENTRY STV_DEFAULT"
_ZN10layer_norm22ln_bwd_finalize_kernelINS_22Kernel_traits_finalizeILj7168E13__nv_bfloat16S2_S2_S2_fjLb0ELj1024ELj4ENS_18Kernel_traits_baseILj7168ES2_S2_S2_S2_fjLj1024EEEEELb0ELb0EEEvNS_9BwdParamsE:
.text._ZN10layer_norm22ln_bwd_finalize_kernelINS_22Kernel_traits_finalizeILj7168E13__nv_bfloat16S2_S2_S2_fjLb0ELj1024ELj4ENS_18Kernel_traits_baseILj7168ES2_S2_S2_S2_fjLj1024EEEEELb0ELb0EEEvNS_9BwdParamsE:
[----:B------:R-:W-:Y:S01]  /*0000*/  LDC R1, c[0x0][0x28] ;  /* 0x00000a00ff017b82 */ /* 0x000fe20000000800 */
[----:B------:R-:W0:Y:S01]  /*0010*/  S2R R0, SR_TID.X ;  /* 0x0000000000007919 */ /* 0x000e220000002100 */
[----:B------:R-:W1:Y:S01]  /*0020*/  S2R R6, SR_CTAID.X ;  /* 0x0000000000067919 */ /* 0x000e620000002500 */
[----:B0-----:R-:W-:Y:S02]  /*0030*/  LOP3.LUT R2, R0, 0x1f, RZ, 0xc0, !PT ;  /* 0x0000001f00027812 */ /* 0x001fe400078ec0ff */
[----:B-1----:R-:W-:-:S04]  /*0040*/  SHF.L.U32 R3, R6, 0x5, RZ ;  /* 0x0000000506037819 */ /* 0x002fc800000006ff */
[----:B------:R-:W-:-:S04]  /*0050*/  LOP3.LUT R3, R3, 0xffffffe0, R2, 0xe2, !PT ;  /* 0xffffffe003037812 */ /* 0x000fc800078ee202 */
[----:B------:R-:W-:-:S13]  /*0060*/  ISETP.GT.U32.AND P0, PT, R3, 0x1bff, PT ;  /* 0x00001bff0300780c */ /* 0x000fda0003f04070 */
[----:B------:R-:W-:Y:S05]  /*0070*/  @P0 EXIT ;  /* 0x000000000000094d */ /* 0x000fea0003800000 */
[----:B------:R-:W0:Y:S01]  /*0080*/  S2UR UR5, SR_CgaCtaId ;  /* 0x00000000000579c3 */ /* 0x000e220000008800 */
[--C-:B------:R-:W-:Y:S01]  /*0090*/  SHF.R.U32.HI R5, RZ, 0x5, R0.reuse ;  /* 0x00000005ff057819 */ /* 0x100fe20000011600 */
[----:B------:R-:W-:Y:S01]  /*00a0*/  UMOV UR4, 0x400 ;  /* 0x0000040000047882 */ /* 0x000fe20000000000 */
[----:B------:R-:W-:Y:S01]  /*00b0*/  LOP3.LUT R4, R0, 0x3fffffe0, RZ, 0xc0, !PT ;  /* 0x3fffffe000047812 */ /* 0x000fe200078ec0ff */
[----:B------:R-:W-:Y:S01]  /*00c0*/  ULDC.64 UR6, c[0x0][0x208] ;  /* 0x0000820000067ab9 */ /* 0x000fe20000000a00 */
[C---:B------:R-:W-:Y:S02]  /*00d0*/  LOP3.LUT R7, R5.reuse, 0x1f, R0, 0x78, !PT ;  /* 0x0000001f05077812 */ /* 0x040fe400078e7800 */
[----:B------:R-:W-:Y:S02]  /*00e0*/  SHF.L.U32 R6, R6, 0x4, RZ ;  /* 0x0000000406067819 */ /* 0x000fe400000006ff */
[----:B------:R-:W-:Y:S01]  /*00f0*/  IADD3 R8, R4, R7, RZ ;  /* 0x0000000704087210 */ /* 0x000fe20007ffe0ff */
[----:B------:R-:W-:Y:S01]  /*0100*/  IMAD R9, R2, 0x20, R7 ;  /* 0x0000002002097824 */ /* 0x000fe200078e0207 */
[----:B------:R-:W-:-:S02]  /*0110*/  ISETP.NE.AND P0, PT, R5, 0x1f, PT ;  /* 0x0000001f0500780c */ /* 0x000fc40003f05270 */
[----:B------:R-:W-:Y:S02]  /*0120*/  LOP3.LUT R11, R6, 0x7ffffff0, RZ, 0xc0, !PT ;  /* 0x7ffffff0060b7812 */ /* 0x000fe400078ec0ff */
[C---:B------:R-:W-:Y:S02]  /*0130*/  ISETP.GT.U32.OR P0, PT, R2.reuse, 0xf, P0 ;  /* 0x0000000f0200780c */ /* 0x040fe40000704470 */
[----:B------:R-:W-:Y:S01]  /*0140*/  IADD3 R4, R2, R11, RZ ;  /* 0x0000000b02047210 */ /* 0x000fe20007ffe0ff */
[----:B0-----:R-:W-:-:S06]  /*0150*/  ULEA UR4, UR5, UR4, 0x18 ;  /* 0x0000000405047291 */ /* 0x001fcc000f8ec03f */
[----:B------:R-:W-:Y:S02]  /*0160*/  LEA R7, R8, UR4, 0x2 ;  /* 0x0000000408077c11 */ /* 0x000fe4000f8e10ff */
[----:B------:R-:W-:Y:S02]  /*0170*/  LEA R6, R5, UR4, 0x2 ;  /* 0x0000000405067c11 */ /* 0x000fe4000f8e10ff */
[----:B------:R-:W-:-:S07]  /*0180*/  LEA R8, R9, UR4, 0x2 ;  /* 0x0000000409087c11 */ /* 0x000fce000f8e10ff */
.L_x_855:
[----:B0-2---:R-:W0:Y:S01]  /*0190*/  LDC R10, c[0x0][0x210] ;  /* 0x00008400ff0a7b82 */ /* 0x005e220000000800 */
[----:B------:R-:W-:Y:S01]  /*01a0*/  BSSY B0, `(.L_x_843) ;  /* 0x0000068000007945 */ /* 0x000fe20003800000 */
[----:B------:R-:W-:Y:S01]  /*01b0*/  HFMA2.MMA R22, -RZ, RZ, 0, 0 ;  /* 0x00000000ff167435 */ /* 0x000fe200000001ff */
[----:B------:R-:W-:-:S05]  /*01c0*/  MOV R11, RZ ;  /* 0x000000ff000b7202 */ /* 0x000fca0000000f00 */
[----:B-1----:R-:W1:Y:S01]  /*01d0*/  LDC R12, c[0x0][0x218] ;  /* 0x00008600ff0c7b82 */ /* 0x002e620000000800 */
[----:B0-----:R-:W-:-:S04]  /*01e0*/  ISETP.GE.U32.AND P1, PT, R5, R10, PT ;  /* 0x0000000a0500720c */ /* 0x001fc80003f26070 */
[----:B-1----:R-:W-:-:S13]  /*01f0*/  ISETP.GE.U32.OR P1, PT, R3, R12, P1 ;  /* 0x0000000c0300720c */ /* 0x002fda0000f26470 */
[----:B------:R-:W-:Y:S05]  /*0200*/  @P1 BRA `(.L_x_844) ;  /* 0x0000000400841947 */ /* 0x000fea0003800000 */
[----:B------:R-:W-:Y:S01]  /*0210*/  ISETP.GE.U32.AND P2, PT, R5, R10, PT ;  /* 0x0000000a0500720c */ /* 0x000fe20003f46070 */
[----:B------:R-:W-:-:S12]  /*0220*/  IMAD.MOV.U32 R21, RZ, RZ, R5 ;  /* 0x000000ffff157224 */ /* 0x000fd800078e0005 */
[----:B------:R-:W0:Y:S01]  /*0230*/  @P2 LDC.64 R16, c[0x0][0x2d0] ;  /* 0x0000b400ff102b82 */ /* 0x000e220000000a00 */
[----:B------:R-:W-:-:S07]  /*0240*/  @P2 IMAD R9, R21, R12, R3 ;  /* 0x0000000c15092224 */ /* 0x000fce00078e0203 */
[----:B------:R-:W1:Y:S01]  /*0250*/  @P2 LDC.64 R14, c[0x0][0x2d8] ;  /* 0x0000b600ff0e2b82 */ /* 0x000e620000000a00 */
[----:B0-----:R-:W-:-:S06]  /*0260*/  @P2 IMAD.WIDE.U32 R16, R9, 0x4, R16 ;  /* 0x0000000409102825 */ /* 0x001fcc00078e0010 */
[----:B------:R-:W2:Y:S01]  /*0270*/  @P2 LDG.E R16, desc[UR6][R16.64] ;  /* 0x0000000610102981 */ /* 0x000ea2000c1e1900 */
[----:B-1----:R-:W-:-:S06]  /*0280*/  @P2 IMAD.WIDE.U32 R14, R9, 0x4, R14 ;  /* 0x00000004090e2825 */ /* 0x002fcc00078e000e */
[----:B------:R-:W3:Y:S01]  /*0290*/  @P2 LDG.E R15, desc[UR6][R14.64] ;  /* 0x000000060e0f2981 */ /* 0x000ee2000c1e1900 */
[----:B------:R-:W-:-:S04]  /*02a0*/  @P2 IADD3 R21, R21, 0x20, RZ ;  /* 0x0000002015152810 */ /* 0x000fc80007ffe0ff */
[CC--:B------:R-:W-:Y:S02]  /*02b0*/  ISETP.GE.U32.AND P1, PT, R21.reuse, R10.reuse, PT ;  /* 0x0000000a1500720c */ /* 0x0c0fe40003f26070 */
[----:B------:R-:W-:-:S04]  /*02c0*/  IADD3 R9, -R21, R10, RZ ;  /* 0x0000000a15097210 */ /* 0x000fc80007ffe1ff */
[----:B------:R-:W-:Y:S01]  /*02d0*/  ISETP.LE.U32.OR P1, PT, R9, 0x60, P1 ;  /* 0x000000600900780c */ /* 0x000fe20000f23470 */
[----:B------:R-:W-:Y:S01]  /*02e0*/  IMAD.MOV.U32 R22, RZ, RZ, RZ ;  /* 0x000000ffff167224 */ /* 0x000fe200078e00ff */
[----:B------:R-:W-:Y:S01]  /*02f0*/  MOV R11, RZ ;  /* 0x000000ff000b7202 */ /* 0x000fe20000000f00 */
[----:B------:R-:W-:Y:S04]  /*0300*/  BSSY B1, `(.L_x_845) ;  /* 0x000002b000017945 */ /* 0x000fe80003800000 */
[----:B--2---:R-:W-:Y:S01]  /*0310*/  @P2 FADD.FTZ R11, R11, R16 ;  /* 0x000000100b0b2221 */ /* 0x004fe20000010000 */
[----:B---3--:R-:W-:Y:S01]  /*0320*/  @P2 FADD.FTZ R22, R22, R15 ;  /* 0x0000000f16162221 */ /* 0x008fe20000010000 */
[----:B------:R-:W-:-:S04]  /*0330*/  PLOP3.LUT P2, PT, P2, PT, PT, 0x8, 0x0 ;  /* 0x000000000000781c */ /* 0x000fc8000174e170 */
[----:B------:R-:W-:Y:S09]  /*0340*/  @P1 BRA `(.L_x_846) ;  /* 0x0000000000981947 */ /* 0x000ff20003800000 */
[----:B------:R-:W-:Y:S02]  /*0350*/  PLOP3.LUT P2, PT, PT, PT, PT, 0x8, 0x0 ;  /* 0x000000000000781c */ /* 0x000fe40003f4e170 */
[----:B------:R-:W-:-:S11]  /*0360*/  IADD3 R13, R10, -0x60, RZ ;  /* 0xffffffa00a0d7810 */ /* 0x000fd60007ffe0ff */
.L_x_847:
[----:B------:R-:W0:Y:S01]  /*0370*/  LDC.64 R18, c[0x0][0x2d0] ;  /* 0x0000b400ff127b82 */ /* 0x000e220000000a00 */
[C---:B------:R-:W-:Y:S01]  /*0380*/  IADD3 R25, R21.reuse, 0x20, RZ ;  /* 0x0000002015197810 */ /* 0x040fe20007ffe0ff */
[C---:B------:R-:W-:Y:S01]  /*0390*/  IMAD R23, R21.reuse, R12, R3 ;  /* 0x0000000c15177224 */ /* 0x040fe200078e0203 */
[----:B------:R-:W-:-:S03]  /*03a0*/  IADD3 R17, R21, 0x40, RZ ;  /* 0x0000004015117810 */ /* 0x000fc60007ffe0ff */
[-CC-:B------:R-:W-:Y:S02]  /*03b0*/  IMAD R25, R25, R12.reuse, R3.reuse ;  /* 0x0000000c19197224 */ /* 0x180fe400078e0203 */
[----:B------:R-:W1:Y:S01]  /*03c0*/  LDC.64 R14, c[0x0][0x2d8] ;  /* 0x0000b600ff0e7b82 */ /* 0x000e620000000a00 */
[----:B------:R-:W-:Y:S02]  /*03d0*/  IMAD R17, R17, R12, R3 ;  /* 0x0000000c11117224 */ /* 0x000fe400078e0203 */
[----:B------:R-:W-:Y:S02]  /*03e0*/  VIADD R16, R21, 0x60 ;  /* 0x0000006015107836 */ /* 0x000fe40000000000 */
[----:B0-----:R-:W-:-:S04]  /*03f0*/  IMAD.WIDE.U32 R26, R23, 0x4, R18 ;  /* 0x00000004171a7825 */ /* 0x001fc800078e0012 */
[--C-:B------:R-:W-:Y:S01]  /*0400*/  IMAD.WIDE.U32 R28, R25, 0x4, R18.reuse ;  /* 0x00000004191c7825 */ /* 0x100fe200078e0012 */
[----:B------:R0:W2:Y:S04]  /*0410*/  LDG.E R24, desc[UR6][R26.64] ;  /* 0x000000061a187981 */ /* 0x0000a8000c1e1900 */
[----:B------:R1:W3:Y:S01]  /*0420*/  LDG.E R9, desc[UR6][R28.64] ;  /* 0x000000061c097981 */ /* 0x0002e2000c1e1900 */
[----:B0-----:R-:W-:-:S04]  /*0430*/  IMAD.WIDE.U32 R26, R17, 0x4, R18 ;  /* 0x00000004111a7825 */ /* 0x001fc800078e0012 */
[--C-:B-1----:R-:W-:Y:S01]  /*0440*/  IMAD.WIDE.U32 R28, R23, 0x4, R14.reuse ;  /* 0x00000004171c7825 */ /* 0x102fe200078e000e */
[----:B------:R0:W4:Y:S04]  /*0450*/  LDG.E R20, desc[UR6][R26.64] ;  /* 0x000000061a147981 */ /* 0x000128000c1e1900 */
[----:B------:R-:W5:Y:S01]  /*0460*/  LDG.E R23, desc[UR6][R28.64] ;  /* 0x000000061c177981 */ /* 0x000f62000c1e1900 */
[----:B0-----:R-:W-:-:S04]  /*0470*/  IMAD.WIDE.U32 R26, R25, 0x4, R14 ;  /* 0x00000004191a7825 */ /* 0x001fc800078e000e */
[----:B------:R-:W-:Y:S02]  /*0480*/  IMAD R25, R16, R12, R3 ;  /* 0x0000000c10197224 */ /* 0x000fe400078e0203 */
[----:B------:R-:W-:Y:S01]  /*0490*/  IMAD.WIDE.U32 R16, R17, 0x4, R14 ;  /* 0x0000000411107825 */ /* 0x000fe200078e000e */
[----:B------:R-:W4:Y:S03]  /*04a0*/  LDG.E R26, desc[UR6][R26.64] ;  /* 0x000000061a1a7981 */ /* 0x000f26000c1e1900 */
[C---:B------:R-:W-:Y:S02]  /*04b0*/  IMAD.WIDE.U32 R18, R25.reuse, 0x4, R18 ;  /* 0x0000000419127825 */ /* 0x040fe400078e0012 */
[----:B------:R-:W4:Y:S02]  /*04c0*/  LDG.E R16, desc[UR6][R16.64] ;  /* 0x0000000610107981 */ /* 0x000f24000c1e1900 */
[----:B------:R-:W-:-:S02]  /*04d0*/  IMAD.WIDE.U32 R14, R25, 0x4, R14 ;  /* 0x00000004190e7825 */ /* 0x000fc400078e000e */
[----:B------:R-:W4:Y:S04]  /*04e0*/  LDG.E R18, desc[UR6][R18.64] ;  /* 0x0000000612127981 */ /* 0x000f28000c1e1900 */
[----:B------:R-:W4:Y:S01]  /*04f0*/  LDG.E R14, desc[UR6][R14.64] ;  /* 0x000000060e0e7981 */ /* 0x000f22000c1e1900 */
[----:B------:R-:W-:-:S04]  /*0500*/  IADD3 R21, R21, 0x80, RZ ;  /* 0x0000008015157810 */ /* 0x000fc80007ffe0ff */
[----:B------:R-:W-:Y:S01]  /*0510*/  ISETP.GE.U32.AND P1, PT, R21, R13, PT ;  /* 0x0000000d1500720c */ /* 0x000fe20003f26070 */
[----:B--2---:R-:W-:-:S04]  /*0520*/  FADD.FTZ R24, R24, R11 ;  /* 0x0000000b18187221 */ /* 0x004fc80000010000 */
[----:B---3--:R-:W-:Y:S01]  /*0530*/  FADD.FTZ R9, R24, R9 ;  /* 0x0000000918097221 */ /* 0x008fe20000010000 */
[----:B-----5:R-:W-:-:S03]  /*0540*/  FADD.FTZ R23, R23, R22 ;  /* 0x0000001617177221 */ /* 0x020fc60000010000 */
[----:B----4-:R-:W-:Y:S01]  /*0550*/  FADD.FTZ R9, R9, R20 ;  /* 0x0000001409097221 */ /* 0x010fe20000010000 */
[----:B------:R-:W-:-:S04]  /*0560*/  FADD.FTZ R23, R23, R26 ;  /* 0x0000001a17177221 */ /* 0x000fc80000010000 */
[----:B------:R-:W-:Y:S01]  /*0570*/  FADD.FTZ R23, R23, R16 ;  /* 0x0000001017177221 */ /* 0x000fe20000010000 */
[----:B------:R-:W-:-:S03]  /*0580*/  FADD.FTZ R11, R9, R18 ;  /* 0x00000012090b7221 */ /* 0x000fc60000010000 */
[----:B------:R-:W-:Y:S01]  /*0590*/  FADD.FTZ R22, R23, R14 ;  /* 0x0000000e17167221 */ /* 0x000fe20000010000 */
[----:B------:R-:W-:Y:S06]  /*05a0*/  @!P1 BRA `(.L_x_847) ;  /* 0xfffffffc00709947 */ /* 0x000fec000383ffff */
.L_x_846:
[----:B------:R-:W-:Y:S05]  /*05b0*/  BSYNC B1 ;  /* 0x0000000000017941 */ /* 0x000fea0003800000 */
.L_x_845:
[CC--:B------:R-:W-:Y:S01]  /*05c0*/  ISETP.GE.U32.AND P1, PT, R21.reuse, R10.reuse, PT ;  /* 0x0000000a1500720c */ /* 0x0c0fe20003f26070 */
[----:B------:R-:W-:Y:S01]  /*05d0*/  BSSY B1, `(.L_x_848) ;  /* 0x0000017000017945 */ /* 0x000fe20003800000 */
[----:B------:R-:W-:-:S04]  /*05e0*/  IADD3 R9, -R21, R10, RZ ;  /* 0x0000000a15097210 */ /* 0x000fc80007ffe1ff */
[----:B------:R-:W-:-:S13]  /*05f0*/  ISETP.LE.U32.OR P1, PT, R9, 0x20, P1 ;  /* 0x000000200900780c */ /* 0x000fda0000f23470 */
[----:B------:R-:W-:Y:S05]  /*0600*/  @P1 BRA `(.L_x_849) ;  /* 0x00000000004c1947 */ /* 0x000fea0003800000 */
[----:B------:R-:W0:Y:S01]  /*0610*/  LDC.64 R24, c[0x0][0x2d0] ;  /* 0x0000b400ff187b82 */ /* 0x000e220000000a00 */
[C---:B------:R-:W-:Y:S01]  /*0620*/  IMAD R15, R21.reuse, R12, R3 ;  /* 0x0000000c150f7224 */ /* 0x040fe200078e0203 */
[----:B------:R-:W-:-:S05]  /*0630*/  IADD3 R9, R21, 0x20, RZ ;  /* 0x0000002015097810 */ /* 0x000fca0007ffe0ff */
[----:B------:R-:W-:Y:S01]  /*0640*/  IMAD R9, R9, R12, R3 ;  /* 0x0000000c09097224 */ /* 0x000fe200078e0203 */
[----:B------:R-:W1:Y:S01]  /*0650*/  LDC.64 R16, c[0x0][0x2d8] ;  /* 0x0000b600ff107b82 */ /* 0x000e620000000a00 */
[----:B0-----:R-:W-:-:S04]  /*0660*/  IMAD.WIDE.U32 R18, R15, 0x4, R24 ;  /* 0x000000040f127825 */ /* 0x001fc800078e0018 */
[----:B------:R-:W-:Y:S02]  /*0670*/  IMAD.WIDE.U32 R24, R9, 0x4, R24 ;  /* 0x0000000409187825 */ /* 0x000fe400078e0018 */
[----:B------:R-:W2:Y:S02]  /*0680*/  LDG.E R18, desc[UR6][R18.64] ;  /* 0x0000000612127981 */ /* 0x000ea4000c1e1900 */
[--C-:B-1----:R-:W-:Y:S02]  /*0690*/  IMAD.WIDE.U32 R14, R15, 0x4, R16.reuse ;  /* 0x000000040f0e7825 */ /* 0x102fe400078e0010 */
[----:B------:R-:W3:Y:S02]  /*06a0*/  LDG.E R24, desc[UR6][R24.64] ;  /* 0x0000000618187981 */ /* 0x000ee4000c1e1900 */
[----:B------:R-:W-:Y:S02]  /*06b0*/  IMAD.WIDE.U32 R16, R9, 0x4, R16 ;  /* 0x0000000409107825 */ /* 0x000fe400078e0010 */
[----:B------:R-:W4:Y:S04]  /*06c0*/  LDG.E R15, desc[UR6][R14.64] ;  /* 0x000000060e0f7981 */ /* 0x000f28000c1e1900 */
[----:B------:R-:W5:Y:S01]  /*06d0*/  LDG.E R17, desc[UR6][R16.64] ;  /* 0x0000000610117981 */ /* 0x000f62000c1e1900 */
[----:B------:R-:W-:Y:S01]  /*06e0*/  PLOP3.LUT P2, PT, PT, PT, PT, 0x8, 0x0 ;  /* 0x000000000000781c */ /* 0x000fe20003f4e170 */
[----:B------:R-:W-:-:S02]  /*06f0*/  VIADD R21, R21, 0x40 ;  /* 0x0000004015157836 */ /* 0x000fc40000000000 */
[----:B--2---:R-:W-:-:S04]  /*0700*/  FADD.FTZ R11, R11, R18 ;  /* 0x000000120b0b7221 */ /* 0x004fc80000010000 */
[----:B---3--:R-:W-:Y:S01]  /*0710*/  FADD.FTZ R11, R11, R24 ;  /* 0x000000180b0b7221 */ /* 0x008fe20000010000 */
[----:B----4-:R-:W-:-:S04]  /*0720*/  FADD.FTZ R22, R22, R15 ;  /* 0x0000000f16167221 */ /* 0x010fc80000010000 */
[----:B-----5:R-:W-:-:S07]  /*0730*/  FADD.FTZ R22, R22, R17 ;  /* 0x0000001116167221 */ /* 0x020fce0000010000 */
.L_x_849:
[----:B------:R-:W-:Y:S05]  /*0740*/  BSYNC B1 ;  /* 0x0000000000017941 */ /* 0x000fea0003800000 */
.L_x_848:
[----:B------:R-:W-:Y:S01]  /*0750*/  ISETP.LT.U32.OR P2, PT, R21, R10, P2 ;  /* 0x0000000a1500720c */ /* 0x000fe20001741470 */
[----:B------:R-:W-:-:S12]  /*0760*/  BSSY B1, `(.L_x_844) ;  /* 0x000000b000017945 */ /* 0x000fd80003800000 */
[----:B------:R-:W-:Y:S05]  /*0770*/  @!P2 BRA `(.L_x_850) ;  /* 0x000000000024a947 */ /* 0x000fea0003800000 */
[----:B------:R-:W0:Y:S01]  /*0780*/  LDC.64 R16, c[0x0][0x2d0] ;  /* 0x0000b400ff107b82 */ /* 0x000e220000000a00 */
[----:B------:R-:W-:-:S07]  /*0790*/  IMAD R9, R21, R12, R3 ;  /* 0x0000000c15097224 */ /* 0x000fce00078e0203 */
[----:B------:R-:W1:Y:S01]  /*07a0*/  LDC.64 R14, c[0x0][0x2d8] ;  /* 0x0000b600ff0e7b82 */ /* 0x000e620000000a00 */
[----:B0-----:R-:W-:-:S06]  /*07b0*/  IMAD.WIDE.U32 R16, R9, 0x4, R16 ;  /* 0x0000000409107825 */ /* 0x001fcc00078e0010 */
[----:B------:R-:W2:Y:S01]  /*07c0*/  LDG.E R16, desc[UR6][R16.64] ;  /* 0x0000000610107981 */ /* 0x000ea2000c1e1900 */
[----:B-1----:R-:W-:-:S06]  /*07d0*/  IMAD.WIDE.U32 R14, R9, 0x4, R14 ;  /* 0x00000004090e7825 */ /* 0x002fcc00078e000e */
[----:B------:R-:W3:Y:S01]  /*07e0*/  LDG.E R15, desc[UR6][R14.64] ;  /* 0x000000060e0f7981 */ /* 0x000ee2000c1e1900 */
[----:B--2---:R-:W-:Y:S01]  /*07f0*/  FADD.FTZ R11, R11, R16 ;  /* 0x000000100b0b7221 */ /* 0x004fe20000010000 */
[----:B---3--:R-:W-:-:S07]  /*0800*/  FADD.FTZ R22, R22, R15 ;  /* 0x0000000f16167221 */ /* 0x008fce0000010000 */
.L_x_850:
[----:B------:R-:W-:Y:S05]  /*0810*/  BSYNC B1 ;  /* 0x0000000000017941 */ /* 0x000fea0003800000 */
.L_x_844:
[----:B------:R-:W-:Y:S05]  /*0820*/  BSYNC B0 ;  /* 0x0000000000007941 */ /* 0x000fea0003800000 */
.L_x_843:
[----:B------:R-:W-:Y:S01]  /*0830*/  ISETP.GT.U32.AND P1, PT, R0, 0x3ff, PT ;  /* 0x000003ff0000780c */ /* 0x000fe20003f24070 */
[----:B------:R0:W-:Y:S01]  /*0840*/  STS [R7], R22 ;  /* 0x0000001607007388 */ /* 0x0001e20000000800 */
[----:B------:R-:W-:Y:S05]  /*0850*/  WARPSYNC.ALL ;  /* 0x0000000000007948 */ /* 0x000fea0003800000 */
[----:B------:R0:W-:Y:S01]  /*0860*/  STS [R7+0x1000], R11 ;  /* 0x0010000b07007388 */ /* 0x0001e20000000800 */
[----:B------:R-:W-:Y:S06]  /*0870*/  BAR.SYNC.DEFER_BLOCKING 0x0 ;  /* 0x0000000000007b1d */ /* 0x000fec0000010000 */
[----:B------:R-:W-:Y:S05]  /*0880*/  @P1 BRA `(.L_x_851) ;  /* 0x00000000006c1947 */ /* 0x000fea0003800000 */
[----:B------:R1:W2:Y:S01]  /*0890*/  LDS R9, [R8] ;  /* 0x0000000008097984 */ /* 0x0002a20000000800 */
[----:B------:R-:W-:Y:S01]  /*08a0*/  UMOV UR5, 0xffffffff ;  /* 0xffffffff00057882 */ /* 0x000fe20000000000 */
[----:B------:R-:W-:Y:S02]  /*08b0*/  ISETP.NE.AND P1, PT, R2, RZ, PT ;  /* 0x000000ff0200720c */ /* 0x000fe40003f25270 */
[----:B------:R1:W3:Y:S01]  /*08c0*/  LDS R10, [R8+0x1000] ;  /* 0x00100000080a7984 */ /* 0x0002e20000000800 */
[----:B------:R-:W-:Y:S10]  /*08d0*/  BRA.DIV UR5, `(.L_x_852) ;  /* 0x0000000205b87947 */ /* 0x000ff4000b800000 */
[----:B0--3--:R-:W0:Y:S04]  /*08e0*/  SHFL.BFLY PT, R11, R10, 0x1, 0x1f ;  /* 0x0c201f000a0b7f89 */ /* 0x009e2800000e0000 */
[----:B--2---:R-:W2:Y:S01]  /*08f0*/  SHFL.BFLY PT, R14, R9, 0x1, 0x1f ;  /* 0x0c201f00090e7f89 */ /* 0x004ea200000e0000 */
[----:B0-----:R-:W-:Y:S01]  /*0900*/  FADD.FTZ R11, R10, R11 ;  /* 0x0000000b0a0b7221 */ /* 0x001fe20000010000 */
[----:B--2---:R-:W-:-:S04]  /*0910*/  FADD.FTZ R15, R9, R14 ;  /* 0x0000000e090f7221 */ /* 0x004fc80000010000 */
[----:B------:R-:W0:Y:S04]  /*0920*/  SHFL.BFLY PT, R14, R11, 0x2, 0x1f ;  /* 0x0c401f000b0e7f89 */ /* 0x000e2800000e0000 */
[----:B------:R-:W2:Y:S01]  /*0930*/  SHFL.BFLY PT, R16, R15, 0x2, 0x1f ;  /* 0x0c401f000f107f89 */ /* 0x000ea200000e0000 */
        /* <DEDUP_REMOVED lines=10> */
[----:B------:R0:W2:Y:S04]  /*09e0*/  SHFL.BFLY PT, R11, R10, 0x10, 0x1f ;  /* 0x0e001f000a0b7f89 */ /* 0x0000a800000e0000 */
[----:B------:R0:W3:Y:S02]  /*09f0*/  SHFL.BFLY PT, R9, R18, 0x10, 0x1f ;  /* 0x0e001f0012097f89 */ /* 0x0000e400000e0000 */
.L_x_866:
[----:B---3--:R-:W-:Y:S01]  /*0a00*/  FADD.FTZ R9, R18, R9 ;  /* 0x0000000912097221 */ /* 0x008fe20000010000 */
[----:B--2---:R-:W-:-:S04]  /*0a10*/  FADD.FTZ R11, R10, R11 ;  /* 0x0000000b0a0b7221 */ /* 0x004fc80000010000 */
[----:B------:R2:W-:Y:S04]  /*0a20*/  @!P1 STS [R6+0x2000], R9 ;  /* 0x0020000906009388 */ /* 0x0005e80000000800 */
[----:B------:R2:W-:Y:S02]  /*0a30*/  @!P1 STS [R6+0x2080], R11 ;  /* 0x0020800b06009388 */ /* 0x0005e40000000800 */
.L_x_851:
[----:B--2---:R-:W-:Y:S01]  /*0a40*/  SHF.L.U32 R9, R4, 0x1, RZ ;  /* 0x0000000104097819 */ /* 0x004fe200000006ff */
[----:B------:R-:W-:Y:S05]  /*0a50*/  WARPSYNC.ALL ;  /* 0x0000000000007948 */ /* 0x000fea0003800000 */
[----:B------:R-:W-:Y:S01]  /*0a60*/  BAR.SYNC.DEFER_BLOCKING 0x0 ;  /* 0x0000000000007b1d */ /* 0x000fe20000010000 */
[----:B------:R-:W-:-:S05]  /*0a70*/  ISETP.GE.U32.OR P1, PT, R9, R12, P0 ;  /* 0x0000000c0900720c */ /* 0x000fca0000726470 */
[----:B------:R-:W-:Y:S08]  /*0a80*/  BSSY B0, `(.L_x_853) ;  /* 0x000000e000007945 */ /* 0x000ff00003800000 */
[----:B------:R-:W-:Y:S05]  /*0a90*/  @P1 BRA `(.L_x_854) ;  /* 0x0000000000301947 */ /* 0x000fea0003800000 */
[----:B------:R-:W-:Y:S01]  /*0aa0*/  SHF.L.U32 R9, R0, 0x3, RZ ;  /* 0x0000000300097819 */ /* 0x000fe200000006ff */
[----:B------:R-:W2:Y:S03]  /*0ab0*/  LDC.64 R12, c[0x0][0x318] ;  /* 0x0000c600ff0c7b82 */ /* 0x000ea60000000a00 */
[----:B------:R-:W-:-:S05]  /*0ac0*/  LOP3.LUT R9, R9, 0xf8, RZ, 0xc0, !PT ;  /* 0x000000f809097812 */ /* 0x000fca00078ec0ff */
[----:B------:R-:W3:Y:S01]  /*0ad0*/  LDS.64 R14, [R9+UR4+0x2000] ;  /* 0x00200004090e7984 */ /* 0x000ee20008000a00 */
[----:B0-----:R-:W0:Y:S03]  /*0ae0*/  LDC.64 R10, c[0x0][0x310] ;  /* 0x0000c400ff0a7b82 */ /* 0x001e260000000a00 */
[----:B------:R-:W4:Y:S01]  /*0af0*/  LDS.64 R16, [R9+UR4+0x2080] ;  /* 0x0020800409107984 */ /* 0x000f220008000a00 */
[----:B--2---:R-:W-:-:S04]  /*0b00*/  IMAD.WIDE.U32 R12, R4, 0x4, R12 ;  /* 0x00000004040c7825 */ /* 0x004fc800078e000c */
[----:B0-----:R-:W-:Y:S01]  /*0b10*/  IMAD.WIDE.U32 R10, R4, 0x4, R10 ;  /* 0x00000004040a7825 */ /* 0x001fe200078e000a */
[----:B---3--:R-:W-:Y:S02]  /*0b20*/  F2FP.BF16.F32.PACK_AB R15, R15, R14 ;  /* 0x0000000e0f0f723e */ /* 0x008fe400000010ff */
[----:B----4-:R-:W-:-:S03]  /*0b30*/  F2FP.BF16.F32.PACK_AB R17, R17, R16 ;  /* 0x000000101111723e */ /* 0x010fc600000010ff */
[----:B------:R2:W-:Y:S04]  /*0b40*/  STG.E desc[UR6][R12.64], R15 ;  /* 0x0000000f0c007986 */ /* 0x0005e8000c101906 */
[----:B------:R2:W-:Y:S02]  /*0b50*/  STG.E desc[UR6][R10.64], R17 ;  /* 0x000000110a007986 */ /* 0x0005e4000c101906 */
.L_x_854:
[----:B------:R-:W-:Y:S05]  /*0b60*/  BSYNC B0 ;  /* 0x0000000000007941 */ /* 0x000fea0003800000 */
.L_x_853:
[C---:B------:R-:W-:Y:S01]  /*0b70*/  ISETP.GT.U32.AND P1, PT, R3.reuse, -0x1c01, PT ;  /* 0xffffe3ff0300780c */ /* 0x040fe20003f24070 */
[----:B------:R-:W-:Y:S01]  /*0b80*/  VIADD R4, R4, 0xe00 ;  /* 0x00000e0004047836 */ /* 0x000fe20000000000 */
[----:B------:R-:W-:-:S11]  /*0b90*/  IADD3 R3, R3, 0x1c00, RZ ;  /* 0x00001c0003037810 */ /* 0x000fd60007ffe0ff */
[----:B------:R-:W-:Y:S05]  /*0ba0*/  @P1 BRA `(.L_x_855) ;  /* 0xfffffff400781947 */ /* 0x000fea000383ffff */
[----:B------:R-:W-:Y:S05]  /*0bb0*/  EXIT ;  /* 0x000000000000794d */ /* 0x000fea0003800000 */
.L_x_852:
[----:B------:R-:W-:Y:S01]  /*0bc0*/  HFMA2.MMA R21, -RZ, RZ, 0, 5.9604644775390625e-08 ;  /* 0x00000001ff157435 */ /* 0x000fe200000001ff */
[----:B0--3--:R-:W-:Y:S01]  /*0bd0*/  MOV R22, R10 ;  /* 0x0000000a00167202 */ /* 0x009fe20000000f00 */
[----:B------:R-:W-:Y:S01]  /*0be0*/  IMAD.MOV.U32 R19, RZ, RZ, -0x1 ;  /* 0xffffffffff137424 */ /* 0x000fe200078e00ff */
[----:B------:R-:W-:-:S08]  /*0bf0*/  MOV R24, 0x1f ;  /* 0x0000001f00187802 */ /* 0x000fd00000000f00 */
[----:B-12---:R-:W-:Y:S05]  /*0c00*/  WARPSYNC.COLLECTIVE R19, `(.L_x_856) ;  /* 0x0000000013087348 */ /* 0x006fea0003c00000 */
[----:B------:R0:W3:Y:S02]  /*0c10*/  SHFL.BFLY P2, R20, R22, R21, R24 ;  /* 0x0c00001516147389 */ /* 0x0000e40000040018 */
[----:B0123--:R-:W-:Y:S01]  /*0c20*/  ENDCOLLECTIVE ;  /* 0x000000000000791b */ /* 0x00ffe20003800000 */
.L_x_856:
[----:B------:R-:W-:Y:S01]  /*0c30*/  HFMA2.MMA R21, -RZ, RZ, 0, 1.1920928955078125e-07 ;  /* 0x00000002ff157435 */ /* 0x000fe200000001ff */
[----:B------:R-:W-:-:S05]  /*0c40*/  MOV R11, R20 ;  /* 0x00000014000b7202 */ /* 0x000fca0000000f00 */
[----:B------:R-:W-:-:S05]  /*0c50*/  FADD.FTZ R11, R10, R11 ;  /* 0x0000000b0a0b7221 */ /* 0x000fca0000010000 */
[----:B------:R-:W-:-:S07]  /*0c60*/  MOV R22, R11 ;  /* 0x0000000b00167202 */ /* 0x000fce0000000f00 */
[----:B------:R-:W-:Y:S05]  /*0c70*/  WARPSYNC.COLLECTIVE R19, `(.L_x_857) ;  /* 0x0000000013087348 */ /* 0x000fea0003c00000 */
[----:B------:R0:W1:Y:S02]  /*0c80*/  SHFL.BFLY P2, R20, R22, R21, R24 ;  /* 0x0c00001516147389 */ /* 0x0000640000040018 */
[----:B01----:R-:W-:Y:S01]  /*0c90*/  ENDCOLLECTIVE ;  /* 0x000000000000791b */ /* 0x003fe20003800000 */
.L_x_857:
[----:B------:R-:W-:Y:S01]  /*0ca0*/  HFMA2.MMA R21, -RZ, RZ, 0, 2.384185791015625e-07 ;  /* 0x00000004ff157435 */ /* 0x000fe200000001ff */
[----:B------:R-:W-:-:S04]  /*0cb0*/  IMAD.MOV.U32 R14, RZ, RZ, R20 ;  /* 0x000000ffff0e7224 */ /* 0x000fc800078e0014 */
[----:B------:R-:W-:-:S05]  /*0cc0*/  FADD.FTZ R14, R11, R14 ;  /* 0x0000000e0b0e7221 */ /* 0x000fca0000010000 */
[----:B------:R-:W-:-:S07]  /*0cd0*/  MOV R22, R14 ;  /* 0x0000000e00167202 */ /* 0x000fce0000000f00 */
[----:B------:R-:W-:Y:S05]  /*0ce0*/  WARPSYNC.COLLECTIVE R19, `(.L_x_858) ;  /* 0x0000000013087348 */ /* 0x000fea0003c00000 */
[----:B------:R0:W1:Y:S02]  /*0cf0*/  SHFL.BFLY P2, R20, R22, R21, R24 ;  /* 0x0c00001516147389 */ /* 0x0000640000040018 */
[----:B01----:R-:W-:Y:S01]  /*0d00*/  ENDCOLLECTIVE ;  /* 0x000000000000791b */ /* 0x003fe20003800000 */
.L_x_858:
[----:B------:R-:W-:Y:S01]  /*0d10*/  HFMA2.MMA R21, -RZ, RZ, 0, 4.76837158203125e-07 ;  /* 0x00000008ff157435 */ /* 0x000fe200000001ff */
[----:B------:R-:W-:-:S05]  /*0d20*/  MOV R13, R20 ;  /* 0x00000014000d7202 */ /* 0x000fca0000000f00 */
[----:B------:R-:W-:-:S04]  /*0d30*/  FADD.FTZ R13, R14, R13 ;  /* 0x0000000d0e0d7221 */ /* 0x000fc80000010000 */
[----:B------:R-:W-:-:S07]  /*0d40*/  IMAD.MOV.U32 R22, RZ, RZ, R13 ;  /* 0x000000ffff167224 */ /* 0x000fce00078e000d */
[----:B------:R-:W-:Y:S05]  /*0d50*/  WARPSYNC.COLLECTIVE R19, `(.L_x_859) ;  /* 0x0000000013087348 */ /* 0x000fea0003c00000 */
[----:B------:R0:W1:Y:S02]  /*0d60*/  SHFL.BFLY P2, R20, R22, R21, R24 ;  /* 0x0c00001516147389 */ /* 0x0000640000040018 */
[----:B01----:R-:W-:Y:S01]  /*0d70*/  ENDCOLLECTIVE ;  /* 0x000000000000791b */ /* 0x003fe20003800000 */
.L_x_859:
[----:B------:R-:W-:Y:S01]  /*0d80*/  IMAD.MOV.U32 R21, RZ, RZ, 0x10 ;  /* 0x00000010ff157424 */ /* 0x000fe200078e00ff */
[----:B------:R-:W-:-:S05]  /*0d90*/  MOV R10, R20 ;  /* 0x00000014000a7202 */ /* 0x000fca0000000f00 */
[----:B------:R-:W-:-:S05]  /*0da0*/  FADD.FTZ R10, R13, R10 ;  /* 0x0000000a0d0a7221 */ /* 0x000fca0000010000 */
[----:B------:R-:W-:-:S07]  /*0db0*/  MOV R22, R10 ;  /* 0x0000000a00167202 */ /* 0x000fce0000000f00 */
[----:B------:R-:W-:Y:S05]  /*0dc0*/  WARPSYNC.COLLECTIVE R19, `(.L_x_860) ;  /* 0x0000000013087348 */ /* 0x000fea0003c00000 */
[----:B------:R0:W1:Y:S02]  /*0dd0*/  SHFL.BFLY P2, R20, R22, R21, R24 ;  /* 0x0c00001516147389 */ /* 0x0000640000040018 */
[----:B01----:R-:W-:Y:S01]  /*0de0*/  ENDCOLLECTIVE ;  /* 0x000000000000791b */ /* 0x003fe20003800000 */
.L_x_860:
[----:B------:R-:W-:Y:S01]  /*0df0*/  HFMA2.MMA R21, -RZ, RZ, 0, 5.9604644775390625e-08 ;  /* 0x00000001ff157435 */ /* 0x000fe200000001ff */
[----:B------:R-:W-:Y:S02]  /*0e00*/  MOV R22, R9 ;  /* 0x0000000900167202 */ /* 0x000fe40000000f00 */
[----:B------:R-:W-:-:S08]  /*0e10*/  MOV R11, R20 ;  /* 0x00000014000b7202 */ /* 0x000fd00000000f00 */
[----:B------:R-:W-:Y:S05]  /*0e20*/  WARPSYNC.COLLECTIVE R19, `(.L_x_861) ;  /* 0x0000000013087348 */ /* 0x000fea0003c00000 */
[----:B------:R0:W1:Y:S02]  /*0e30*/  SHFL.BFLY P2, R20, R22, R21, R24 ;  /* 0x0c00001516147389 */ /* 0x0000640000040018 */
[----:B01----:R-:W-:Y:S01]  /*0e40*/  ENDCOLLECTIVE ;  /* 0x000000000000791b */ /* 0x003fe20003800000 */
.L_x_861:
[----:B------:R-:W-:Y:S01]  /*0e50*/  HFMA2.MMA R21, -RZ, RZ, 0, 1.1920928955078125e-07 ;  /* 0x00000002ff157435 */ /* 0x000fe200000001ff */
[----:B------:R-:W-:-:S04]  /*0e60*/  IMAD.MOV.U32 R14, RZ, RZ, R20 ;  /* 0x000000ffff0e7224 */ /* 0x000fc800078e0014 */
[----:B------:R-:W-:-:S05]  /*0e70*/  FADD.FTZ R15, R9, R14 ;  /* 0x0000000e090f7221 */ /* 0x000fca0000010000 */
[----:B------:R-:W-:-:S07]  /*0e80*/  MOV R22, R15 ;  /* 0x0000000f00167202 */ /* 0x000fce0000000f00 */
[----:B------:R-:W-:Y:S05]  /*0e90*/  WARPSYNC.COLLECTIVE R19, `(.L_x_862) ;  /* 0x0000000013087348 */ /* 0x000fea0003c00000 */
[----:B------:R0:W1:Y:S02]  /*0ea0*/  SHFL.BFLY P2, R20, R22, R21, R24 ;  /* 0x0c00001516147389 */ /* 0x0000640000040018 */
[----:B01----:R-:W-:Y:S01]  /*0eb0*/  ENDCOLLECTIVE ;  /* 0x000000000000791b */ /* 0x003fe20003800000 */
.L_x_862:
[----:B------:R-:W-:Y:S01]  /*0ec0*/  HFMA2.MMA R21, -RZ, RZ, 0, 2.384185791015625e-07 ;  /* 0x00000004ff157435 */ /* 0x000fe200000001ff */
[----:B------:R-:W-:-:S05]  /*0ed0*/  MOV R16, R20 ;  /* 0x0000001400107202 */ /* 0x000fca0000000f00 */
[----:B------:R-:W-:-:S04]  /*0ee0*/  FADD.FTZ R16, R15, R16 ;  /* 0x000000100f107221 */ /* 0x000fc80000010000 */
[----:B------:R-:W-:-:S07]  /*0ef0*/  IMAD.MOV.U32 R22, RZ, RZ, R16 ;  /* 0x000000ffff167224 */ /* 0x000fce00078e0010 */
[----:B------:R-:W-:Y:S05]  /*0f00*/  WARPSYNC.COLLECTIVE R19, `(.L_x_863) ;  /* 0x0000000013087348 */ /* 0x000fea0003c00000 */
[----:B------:R0:W1:Y:S02]  /*0f10*/  SHFL.BFLY P2, R20, R22, R21, R24 ;  /* 0x0c00001516147389 */ /* 0x0000640000040018 */
[----:B01----:R-:W-:Y:S01]  /*0f20*/  ENDCOLLECTIVE ;  /* 0x000000000000791b */ /* 0x003fe20003800000 */
.L_x_863:
[----:B------:R-:W-:Y:S01]  /*0f30*/  IMAD.MOV.U32 R21, RZ, RZ, 0x8 ;  /* 0x00000008ff157424 */ /* 0x000fe200078e00ff */
[----:B------:R-:W-:-:S05]  /*0f40*/  MOV R17, R20 ;  /* 0x0000001400117202 */ /* 0x000fca0000000f00 */
[----:B------:R-:W-:-:S05]  /*0f50*/  FADD.FTZ R17, R16, R17 ;  /* 0x0000001110117221 */ /* 0x000fca0000010000 */
[----:B------:R-:W-:-:S07]  /*0f60*/  MOV R22, R17 ;  /* 0x0000001100167202 */ /* 0x000fce0000000f00 */
[----:B------:R-:W-:Y:S05]  /*0f70*/  WARPSYNC.COLLECTIVE R19, `(.L_x_864) ;  /* 0x0000000013087348 */ /* 0x000fea0003c00000 */
[----:B------:R0:W1:Y:S02]  /*0f80*/  SHFL.BFLY P2, R20, R22, R21, R24 ;  /* 0x0c00001516147389 */ /* 0x0000640000040018 */
[----:B01----:R-:W-:Y:S01]  /*0f90*/  ENDCOLLECTIVE ;  /* 0x000000000000791b */ /* 0x003fe20003800000 */
.L_x_864:
[----:B------:R-:W-:Y:S01]  /*0fa0*/  HFMA2.MMA R21, -RZ, RZ, 0, 9.5367431640625e-07 ;  /* 0x00000010ff157435 */ /* 0x000fe200000001ff */
[----:B------:R-:W-:-:S05]  /*0fb0*/  MOV R18, R20 ;  /* 0x0000001400127202 */ /* 0x000fca0000000f00 */
[----:B------:R-:W-:-:S05]  /*0fc0*/  FADD.FTZ R18, R17, R18 ;  /* 0x0000001211127221 */ /* 0x000fca0000010000 */
[----:B------:R-:W-:-:S07]  /*0fd0*/  MOV R22, R18 ;  /* 0x0000001200167202 */ /* 0x000fce0000000f00 */
[----:B------:R-:W-:Y:S05]  /*0fe0*/  WARPSYNC.COLLECTIVE R19, `(.L_x_865) ;  /* 0x0000000013087348 */ /* 0x000fea0003c00000 */
[----:B------:R0:W1:Y:S02]  /*0ff0*/  SHFL.BFLY P2, R20, R22, R21, R24 ;  /* 0x0c00001516147389 */ /* 0x0000640000040018 */
[----:B01----:R-:W-:Y:S01]  /*1000*/  ENDCOLLECTIVE ;  /* 0x000000000000791b */ /* 0x003fe20003800000 */
.L_x_865:
[----:B------:R-:W-:Y:S01]  /*1010*/  MOV R9, R20 ;  /* 0x0000001400097202 */ /* 0x000fe20000000f00 */
[----:B------:R-:W-:Y:S06]  /*1020*/  BRA `(.L_x_866) ;  /* 0xfffffff800747947 */ /* 0x000fec000383ffff */
.L_x_867:
        /* <DEDUP_REMOVED lines=13> */
.L_x_15172:


//--------------------- .text._ZN10layer_norm13ln_bwd_kernelINS_13Kernel_traitsI13__nv_bfloat16S2_S2_S2_fjLj7168ELj1ELj1ELj8ELj8ENS_18Kernel_traits_baseILj7168ES2_S2_S2_S2_fjLj256EEEEELb1ELb0ELb1ELb0EEEvNS_9BwdParamsE --------------------------
	.section	.text._ZN10layer_norm13ln_bwd_kernelINS_13Kernel_traitsI13__nv_bfloat16S2_S2_S2_fjLj7168ELj1ELj1ELj8ELj8ENS_18Kernel_traits_baseILj7168ES2_S2_S2_S2_fjLj256EEEEELb1ELb0ELb1ELb0EEEvNS_9BwdParamsE,"ax",@progbits
	.align	128
        .global         _ZN10layer_norm13ln_bwd_kernelINS_13Kernel_traitsI13__nv_bfloat16S2_S2_S2_fjLj7168ELj1ELj1ELj8ELj8ENS_18Kernel_traits_baseILj7168ES2_S2_S2_S2_fjLj256EEEEELb1ELb0ELb1ELb0EEEvNS_9BwdParamsE
        .type           _ZN10layer_norm13ln_bwd_kernelINS_13Kernel_traitsI13__nv_bfloat16S2_S2_S2_fjLj7168ELj1ELj1ELj8ELj8ENS_18Kernel_traits_baseILj7168ES2_S2_S2_S2_fjLj256EEEEELb1ELb0ELb1ELb0EEEvNS_9BwdParamsE,@function
        .size           _ZN10layer_norm13ln_bwd_kernelINS_13Kernel_traitsI13__nv_bfloat16S2_S2_S2_fjLj7168ELj1ELj1ELj8ELj8ENS_18Kernel_traits_baseILj7168ES2_S2_S2_S2_fjLj256EEEEELb1ELb0ELb1ELb0EEEvNS_9BwdParamsE,(.L_x_15173 - _ZN10layer_norm13ln_bwd_kernelINS_13Kernel_traitsI13__nv_bfloat16S2_S2_S2_fjLj7168ELj1ELj1ELj8ELj8ENS_18Kernel_traits_baseILj7168ES2_S2_S2_S2_fjLj256EEEEELb1ELb0ELb1ELb0EEEvNS_9BwdParamsE)
        .other          _ZN10layer_norm13ln_bwd_kernelINS_13Kernel_traitsI13__nv_bfloat16S2_S2_S2_fjLj7168ELj1ELj1ELj8ELj8ENS_18Kernel_traits_baseILj7168ES2_S2_S2_S2_fjLj256EEEEELb1ELb0ELb1ELb0EEEvNS_9BwdParamsE,@"STO_CUDA_ENTRY STV_DEFAULT"
_ZN10layer_norm13ln_bwd_kernelINS_13Kernel_traitsI13__nv_bfloat16S2_S2_S2_fjLj7168ELj1ELj1ELj8ELj8ENS_18Kernel_traits_baseILj7168ES2_S2_S2_S2_fjLj256EEEEELb1ELb0ELb1ELb0EEEvNS_9BwdParamsE:
.text._ZN10layer_norm13ln_bwd_kernelINS_13Kernel_traitsI13__nv_bfloat16S2_S2_S2_fjLj7168ELj1ELj1ELj8ELj8ENS_18Kernel_traits_baseILj7168ES2_S2_S2_S2_fjLj256EEEEELb1ELb0ELb1ELb0EEEvNS_9BwdParamsE:
        /* <DEDUP_REMOVED lines=27> */
[----:B------:R-:W-:Y:S02]  /*01b0*/  CS2R R100, SRZ ;  /* 0x0000000000647805 */ /* 0x000fe4000001ff00 */
[----:B------:R-:W-:Y:S02]  /*01c0*/  P2R R40, PR, RZ, 0x20 ;  /* 0x00000020ff287803 */ /* 0x000fe40000000000 */
[----:B------:R-:W-:Y:S02]  /*01d0*/  CS2R R102, SRZ ;  /* 0x0000000000667805 */ /* 0x000fe4000001ff00 */
[----:B------:R-:W-:-:S02]  /*01e0*/  P2R R42, PR, RZ, 0x10 ;  /* 0x00000010ff2a7803 */ /* 0x000fc40000000000 */
[----:B------:R-:W-:Y:S02]  /*01f0*/  CS2R R96, SRZ ;  /* 0x0000000000607805 */ /* 0x000fe4000001ff00 */
[----:B------:R-:W-:Y:S01]  /*0200*/  P2R R44, PR, RZ, 0x8 ;  /* 0x00000008ff2c7803 */ /* 0x000fe20000000000 */
[----:B------:R-:W2:Y:S08]  /*0210*/  @P5 LDC.64 R20, c[0x0][0x260] ;  /* 0x00009800ff145b82 */ /* 0x000eb00000000a00 */
[----:B------:R-:W3:Y:S08]  /*0220*/  @P4 LDC.64 R26, c[0x0][0x260] ;  /* 0x00009800ff1a4b82 */ /* 0x000ef00000000a00 */
[----:B------:R-:W4:Y:S01]  /*0230*/  @P3 LDC.64 R28, c[0x0][0x260] ;  /* 0x00009800ff1c3b82 */ /* 0x000f220000000a00 */
[C---:B0-----:R-:W-:Y:S01]  /*0240*/  @P6 IMAD.WIDE.U32 R6, R5.reuse, 0x8, R6 ;  /* 0x0000000805066825 */ /* 0x041fe200078e0006 */
[----:B------:R-:W-:-:S06]  /*0250*/  @P6 LOP3.LUT R5, R5, 0x100, RZ, 0xfc, !PT ;  /* 0x0000010005056812 */ /* 0x000fcc00078efcff */
[----:B------:R-:W0:Y:S01]  /*0260*/  @P0 LDC.64 R30, c[0x0][0x260] ;  /* 0x00009800ff1e0b82 */ /* 0x000e220000000a00 */
[C---:B--2---:R-:W-:Y:S01]  /*0270*/  @P5 IMAD.WIDE.U32 R24, R5.reuse, 0x8, R20 ;  /* 0x0000000805185825 */ /* 0x044fe200078e0014 */
[----:B------:R-:W-:Y:S01]  /*0280*/  @P5 IADD3 R5, R5, 0x100, RZ ;  /* 0x0000010005055810 */ /* 0x000fe20007ffe0ff */
[----:B------:R2:W5:Y:S05]  /*0290*/  @P6 LDG.E.64 R8, desc[UR4][R6.64] ;  /* 0x0000000406086981 */ /* 0x00056a000c1e1b00 */
[----:B------:R-:W2:Y:S01]  /*02a0*/  @P1 LDC.64 R32, c[0x0][0x260] ;  /* 0x00009800ff201b82 */ /* 0x000ea20000000a00 */
[----:B---3--:R-:W-:Y:S01]  /*02b0*/  @P4 IMAD.WIDE.U32 R26, R5, 0x8, R26 ;  /* 0x00000008051a4825 */ /* 0x008fe200078e001a */
[----:B------:R3:W5:Y:S01]  /*02c0*/  @P5 LDG.E.64 R10, desc[UR4][R24.64] ;  /* 0x00000004180a5981 */ /* 0x000762000c1e1b00 */
[----:B-1----:R-:W-:-:S02]  /*02d0*/  LEA.HI R0, R2, UR6, RZ, 0x18 ;  /* 0x0000000602007c11 */ /* 0x002fc4000f8fc0ff */
[----:B------:R-:W-:Y:S01]  /*02e0*/  @P4 VIADD R5, R5, 0x100 ;  /* 0x0000010005054836 */ /* 0x000fe20000000000 */
[----:B------:R3:W5:Y:S01]  /*02f0*/  @P4 LDG.E.64 R12, desc[UR4][R26.64] ;  /* 0x000000041a0c4981 */ /* 0x000762000c1e1b00 */
[----:B------:R-:W-:Y:S01]  /*0300*/  P2R R120, PR, RZ, 0x4 ;  /* 0x00000004ff787803 */ /* 0x000fe20000000000 */
[----:B------:R-:W1:Y:S01]  /*0310*/  @P2 LDC.64 R20, c[0x0][0x260] ;  /* 0x00009800ff142b82 */ /* 0x000e620000000a00 */
[C---:B----4-:R-:W-:Y:S01]  /*0320*/  @P3 IMAD.WIDE.U32 R28, R5.reuse, 0x8, R28 ;  /* 0x00000008051c3825 */ /* 0x050fe200078e001c */
[----:B------:R-:W-:-:S04]  /*0330*/  @P3 IADD3 R5, R5, 0x100, RZ ;  /* 0x0000010005053810 */ /* 0x000fc80007ffe0ff */
[----:B------:R3:W5:Y:S01]  /*0340*/  @P3 LDG.E.64 R14, desc[UR4][R28.64] ;  /* 0x000000041c0e3981 */ /* 0x000762000c1e1b00 */
[----:B0-----:R-:W-:-:S04]  /*0350*/  @P0 IMAD.WIDE.U32 R30, R5, 0x8, R30 ;  /* 0x00000008051e0825 */ /* 0x001fc800078e001e */
[----:B------:R-:W-:Y:S01]  /*0360*/  @P0 VIADD R5, R5, 0x100 ;  /* 0x0000010005050836 */ /* 0x000fe20000000000 */
[----:B------:R3:W5:Y:S03]  /*0370*/  @P0 LDG.E.64 R16, desc[UR4][R30.64] ;  /* 0x000000041e100981 */ /* 0x000766000c1e1b00 */
[C---:B--2---:R-:W-:Y:S01]  /*0380*/  @P1 IMAD.WIDE.U32 R32, R5.reuse, 0x8, R32 ;  /* 0x0000000805201825 */ /* 0x044fe200078e0020 */
[----:B------:R-:W-:-:S04]  /*0390*/  @P1 IADD3 R5, R5, 0x100, RZ ;  /* 0x0000010005051810 */ /* 0x000fc80007ffe0ff */
[----:B------:R3:W5:Y:S01]  /*03a0*/  @P1 LDG.E.64 R18, desc[UR4][R32.64] ;  /* 0x0000000420121981 */ /* 0x000762000c1e1b00 */
[----:B-1----:R-:W-:-:S05]  /*03b0*/  @P2 IMAD.WIDE.U32 R20, R5, 0x8, R20 ;  /* 0x0000000805142825 */ /* 0x002fca00078e0014 */
        /* <DEDUP_REMOVED lines=27> */
[----:B---3--:R-:W-:Y:S06]  /*0570*/  @P2 BRA `(.L_x_868) ;  /* 0x0000006000942947 */ /* 0x008fec0003800000 */
[----:B------:R-:W0:Y:S01]  /*0580*/  LDC.U8 R7, c[0x0][0x2a0] ;  /* 0x0000a800ff077b82 */ /* 0x000e220000000000 */
[----:B-----5:R-:W-:Y:S01]  /*0590*/  IMAD.MOV.U32 R20, RZ, RZ, R12 ;  /* 0x000000ffff147224 */ /* 0x020fe200078e000c */
[----:B------:R-:W-:Y:S01]  /*05a0*/  MOV R21, R13 ;  /* 0x0000000d00157202 */ /* 0x000fe20000000f00 */
[----:B------:R-:W-:Y:S01]  /*05b0*/  IMAD.MOV.U32 R24, RZ, RZ, R14 ;  /* 0x000000ffff187224 */ /* 0x000fe200078e000e */
[----:B------:R-:W-:Y:S01]  /*05c0*/  MOV R25, R15 ;  /* 0x0000000f00197202 */ /* 0x000fe20000000f00 */
[----:B------:R-:W-:Y:S01]  /*05d0*/  IMAD.MOV.U32 R26, RZ, RZ, R16 ;  /* 0x000000ffff1a7224 */ /* 0x000fe200078e0010 */
[--C-:B------:R-:W-:Y:S01]  /*05e0*/  SHF.R.U64 R105, R8, 0x10, R9.reuse ;  /* 0x0000001008697819 */ /* 0x100fe20000001209 */
[----:B------:R-:W-:Y:S01]  /*05f0*/  IMAD.MOV.U32 R3, RZ, RZ, R8 ;  /* 0x000000ffff037224 */ /* 0x000fe200078e0008 */
[----:B------:R-:W-:Y:S01]  /*0600*/  SHF.R.U32.HI R104, RZ, 0x10, R9 ;  /* 0x00000010ff687819 */ /* 0x000fe20000011609 */
[----:B------:R-:W-:Y:S01]  /*0610*/  IMAD.MOV.U32 R5, RZ, RZ, R10 ;  /* 0x000000ffff057224 */ /* 0x000fe200078e000a */
[--C-:B------:R-:W-:Y:S01]  /*0620*/  SHF.R.U64 R47, R10, 0x10, R11.reuse ;  /* 0x000000100a2f7819 */ /* 0x100fe2000000120b */
[----:B------:R-:W-:Y:S01]  /*0630*/  IMAD.MOV.U32 R29, RZ, RZ, R18 ;  /* 0x000000ffff1d7224 */ /* 0x000fe200078e0012 */
[----:B------:R-:W-:Y:S01]  /*0640*/  SHF.R.U32.HI R46, RZ, 0x10, R11 ;  /* 0x00000010ff2e7819 */ /* 0x000fe2000001160b */
[----:B------:R-:W-:Y:S01]  /*0650*/  IMAD.MOV.U32 R33, RZ, RZ, R22 ;  /* 0x000000ffff217224 */ /* 0x000fe200078e0016 */
[--C-:B------:R-:W-:Y:S01]  /*0660*/  SHF.R.U64 R45, R12, 0x10, R13.reuse ;  /* 0x000000100c2d7819 */ /* 0x100fe2000000120d */
[----:B------:R-:W-:Y:S01]  /*0670*/  HFMA2.MMA R112, -RZ, RZ, 0, 5.9604644775390625e-08 ;  /* 0x00000001ff707435 */ /* 0x000fe200000001ff */
[----:B------:R-:W-:Y:S01]  /*0680*/  SHF.R.U32.HI R43, RZ, 0x10, R13 ;  /* 0x00000010ff2b7819 */ /* 0x000fe2000001160d */
[----:B------:R-:W-:Y:S01]  /*0690*/  IMAD.MOV.U32 R8, RZ, RZ, R0 ;  /* 0x000000ffff087224 */ /* 0x000fe200078e0000 */
[--C-:B------:R-:W-:Y:S01]  /*06a0*/  SHF.R.U64 R41, R14, 0x10, R15.reuse ;  /* 0x000000100e297819 */ /* 0x100fe2000000120f */
[----:B------:R-:W-:Y:S01]  /*06b0*/  IMAD.MOV.U32 R101, RZ, RZ, RZ ;  /* 0x000000ffff657224 */ /* 0x000fe200078e00ff */
        /* <DEDUP_REMOVED lines=14> */
[----:B------:R-:W-:Y:S01]  /*07a0*/  MOV R4, R9 ;  /* 0x0000000900047202 */ /* 0x000fe20000000f00 */
[----:B------:R-:W-:Y:S01]  /*07b0*/  IMAD.U32 R30, R30, 0x10000, RZ ;  /* 0x000100001e1e7824 */ /* 0x000fe200078e00ff */
[----:B------:R-:W-:Y:S01]  /*07c0*/  MOV R6, R11 ;  /* 0x0000000b00067202 */ /* 0x000fe20000000f00 */
[----:B------:R-:W-:Y:S01]  /*07d0*/  IMAD.U32 R32, R32, 0x10000, RZ ;  /* 0x0001000020207824 */ /* 0x000fe200078e00ff */
[----:B------:R-:W-:Y:S01]  /*07e0*/  MOV R27, R17 ;  /* 0x00000011001b7202 */ /* 0x000fe20000000f00 */
[----:B------:R-:W-:Y:S01]  /*07f0*/  IMAD.U32 R34, R34, 0x10000, RZ ;  /* 0x0001000022227824 */ /* 0x000fe200078e00ff */
[----:B------:R-:W-:Y:S01]  /*0800*/  MOV R31, R19 ;  /* 0x00000013001f7202 */ /* 0x000fe20000000f00 */
[----:B------:R-:W-:Y:S01]  /*0810*/  IMAD.U32 R36, R36, 0x10000, RZ ;  /* 0x0001000024247824 */ /* 0x000fe200078e00ff */
[----:B------:R-:W-:-:S02]  /*0820*/  MOV R35, R23 ;  /* 0x0000001700237202 */ /* 0x000fc40000000f00 */
        /* <DEDUP_REMOVED lines=17> */
.L_x_1014:
[----:B012---:R-:W0:Y:S08]  /*0940*/  LDC.64 R106, c[0x0][0x288] ;  /* 0x0000a200ff6a7b82 */ /* 0x007e300000000a00 */
[----:B------:R-:W1:Y:S08]  /*0950*/  LDC.64 R116, c[0x0][0x250] ;  /* 0x00009400ff747b82 */ /* 0x000e700000000a00 */
[----:B------:R-:W2:Y:S08]  /*0960*/  LDC.64 R110, c[0x0][0x258] ;  /* 0x00009600ff6e7b82 */ /* 0x000eb00000000a00 */
[----:B------:R-:W3:Y:S01]  /*0970*/  LDC.64 R104, c[0x0][0x280] ;  /* 0x0000a000ff687b82 */ /* 0x000ee20000000a00 */
[----:B0-----:R-:W-:-:S05]  /*0980*/  IMAD.WIDE R108, R8, 0x4, R106 ;  /* 0x00000004086c7825 */ /* 0x001fca00078e026a */
[----:B------:R0:W4:Y:S01]  /*0990*/  LDG.E R113, desc[UR4][R108.64] ;  /* 0x000000046c717981 */ /* 0x000122000c1e1900 */
[C---:B-1----:R-:W-:Y:S01]  /*09a0*/  IMAD.WIDE R116, R8.reuse, 0x4, R116 ;  /* 0x0000000408747825 */ /* 0x042fe200078e0274 */
[----:B------:R-:W-:Y:S01]  /*09b0*/  MOV R3, UR11 ;  /* 0x0000000b00037c02 */ /* 0x000fe20008000f00 */
[----:B------:R-:W0:Y:S04]  /*09c0*/  LDC.64 R106, c[0x0][0x2c8] ;  /* 0x0000b200ff6a7b82 */ /* 0x000e280000000a00 */
[----:B-----5:R1:W5:Y:S01]  /*09d0*/  LDG.E R116, desc[UR4][R116.64] ;  /* 0x0000000474747981 */ /* 0x020362000c1e1900 */
[----:B--2---:R-:W-:-:S05]  /*09e0*/  IMAD.WIDE R110, R8, 0x4, R110 ;  /* 0x00000004086e7825 */ /* 0x004fca00078e026e */
[----:B------:R1:W5:Y:S01]  /*09f0*/  LDG.E R198, desc[UR4][R110.64] ;  /* 0x000000046ec67981 */ /* 0x000362000c1e1900 */
[----:B---3--:R-:W-:-:S05]  /*0a00*/  IMAD.WIDE R104, R8, 0x4, R104 ;  /* 0x0000000408687825 */ /* 0x008fca00078e0268 */
[----:B------:R1:W5:Y:S01]  /*0a10*/  LDG.E R201, desc[UR4][R104.64] ;  /* 0x0000000468c97981 */ /* 0x000362000c1e1900 */
[----:B------:R-:W-:-:S05]  /*0a20*/  IMAD R4, R8, R3, RZ ;  /* 0x0000000308047224 */ /* 0x000fca00078e02ff */
[----:B------:R-:W-:-:S04]  /*0a30*/  SHF.R.S32.HI R37, RZ, 0x1f, R4 ;  /* 0x0000001fff257819 */ /* 0x000fc80000011404 */
[----:B------:R-:W-:Y:S02]  /*0a40*/  LEA.HI R37, R37, R4, RZ, 0x2 ;  /* 0x0000000425257211 */ /* 0x000fe400078f10ff */
[----:B------:R-:W-:Y:S01]  /*0a50*/  LOP3.LUT R4, R2, 0xff, RZ, 0xc0, !PT ;  /* 0x000000ff02047812 */ /* 0x000fe200078ec0ff */
[----:B------:R-:W-:Y:S03]  /*0a60*/  BSSY B0, `(.L_x_869) ;  /* 0x000022b000007945 */ /* 0x000fe60003800000 */
[----:B------:R-:W-:-:S05]  /*0a70*/  LEA.HI.SX32 R37, R37, R4, 0x1e ;  /* 0x0000000425257211 */ /* 0x000fca00078ff2ff */
[----:B0-----:R-:W-:Y:S01]  /*0a80*/  IMAD.WIDE.U32 R108, R37, 0x8, R106 ;  /* 0x00000008256c7825 */ /* 0x001fe200078e006a */
[----:B----4-:R-:W-:-:S13]  /*0a90*/  ISETP.GT.AND P2, PT, R113, RZ, PT ;  /* 0x000000ff7100720c */ /* 0x010fda0003f44270 */
[----:B-1----:R-:W-:Y:S05]  /*0aa0*/  @P2 BRA `(.L_x_870) ;  /* 0x0000000400802947 */ /* 0x002fea0003800000 */
[----:B-----5:R-:W-:Y:S01]  /*0ab0*/  ISETP.GE.AND P3, PT, R201, 0x1, PT ;  /* 0x00000001c900780c */ /* 0x020fe20003f66270 */
[----:B------:R-:W-:Y:S01]  /*0ac0*/  BSSY B1, `(.L_x_871) ;  /* 0x0000012000017945 */ /* 0x000fe20003800000 */
[----:B------:R-:W-:Y:S01]  /*0ad0*/  ISETP.NE.AND P4, PT, R38, RZ, PT ;  /* 0x000000ff2600720c */ /* 0x000fe20003f85270 */
[----:B------:R-:W-:Y:S01]  /*0ae0*/  IMAD.MOV.U32 R115, RZ, RZ, R37 ;  /* 0x000000ffff737224 */ /* 0x000fe200078e0025 */
[----:B------:R-:W-:-:S09]  /*0af0*/  MOV R111, RZ ;  /* 0x000000ff006f7202 */ /* 0x000fd20000000f00 */
[----:B------:R-:W-:-:S04]  /*0b00*/  @P3 VIADD R104, R201, 0xffffffff ;  /* 0xffffffffc9683836 */ /* 0x000fc80000000000 */
[----:B------:R-:W-:-:S05]  /*0b10*/  @P3 IMAD R104, R104, R3, RZ ;  /* 0x0000000368683224 */ /* 0x000fca00078e02ff */
[----:B------:R-:W-:-:S04]  /*0b20*/  @P3 SHF.R.S32.HI R105, RZ, 0x1f, R104 ;  /* 0x0000001fff693819 */ /* 0x000fc80000011468 */
[----:B------:R-:W-:-:S04]  /*0b30*/  @P3 LEA.HI R105, R105, R104, RZ, 0x2 ;  /* 0x0000006869693211 */ /* 0x000fc800078f10ff */
[----:B------:R-:W-:Y:S01]  /*0b40*/  @P3 LEA.HI.SX32 R111, R105, R4, 0x1e ;  /* 0x00000004696f3211 */ /* 0x000fe200078ff2ff */
[----:B------:R-:W-:Y:S06]  /*0b50*/  @!P4 BRA `(.L_x_872) ;  /* 0x000000000020c947 */ /* 0x000fec0003800000 */
[----:B------:R-:W0:Y:S01]  /*0b60*/  LDC.64 R104, c[0x0][0x240] ;  /* 0x00009000ff687b82 */ /* 0x000e220000000a00 */
[----:B------:R-:W-:-:S04]  /*0b70*/  ISETP.NE.U32.AND P4, PT, RZ, UR8, PT ;  /* 0x00000008ff007c0c */ /* 0x000fc8000bf85070 */
[----:B------:R-:W-:-:S13]  /*0b80*/  ISETP.NE.AND.EX P4, PT, RZ, UR9, PT, P4 ;  /* 0x00000009ff007c0c */ /* 0x000fda000bf85340 */
[----:B------:R1:W5:Y:S01]  /*0b90*/  @P4 LDG.E.64 R168, desc[UR4][R108.64] ;  /* 0x000000046ca84981 */ /* 0x000362000c1e1b00 */
[----:B0-----:R-:W-:-:S05]  /*0ba0*/  IMAD.WIDE.U32 R104, R111, 0x4, R104 ;  /* 0x000000046f687825 */ /* 0x001fca00078e0068 */
[----:B------:R1:W5:Y:S01]  /*0bb0*/  LDG.E R39, desc[UR4][R104.64] ;  /* 0x0000000468277981 */ /* 0x000362000c1e1900 */
[----:B------:R-:W-:Y:S01]  /*0bc0*/  IADD3 R115, R37, 0x100, RZ ;  /* 0x0000010025737810 */ /* 0x000fe20007ffe0ff */
[----:B------:R-:W-:-:S07]  /*0bd0*/  VIADD R111, R111, 0x100 ;  /* 0x000001006f6f7836 */ /* 0x000fce0000000000 */
.L_x_872:
[----:B------:R-:W-:Y:S05]  /*0be0*/  BSYNC B1 ;  /* 0x0000000000017941 */ /* 0x000fea0003800000 */
.L_x_871:
[----:B------:R-:W-:Y:S01]  /*0bf0*/  ISETP.NE.AND P4, PT, R40, RZ, PT ;  /* 0x000000ff2800720c */ /* 0x000fe20003f85270 */
[----:B------:R-:W-:-:S12]  /*0c00*/  BSSY B1, `(.L_x_873) ;  /* 0x000000b000017945 */ /* 0x000fd80003800000 */
[----:B------:R-:W-:Y:S05]  /*0c10*/  @!P4 BRA `(.L_x_874) ;  /* 0x000000000024c947 */ /* 0x000fea0003800000 */
[----:B-1----:R-:W0:Y:S01]  /*0c20*/  LDC.64 R104, c[0x0][0x240] ;  /* 0x00009000ff687b82 */ /* 0x002e220000000a00 */
[----:B------:R-:W-:-:S04]  /*0c30*/  ISETP.NE.U32.AND P4, PT, RZ, UR8, PT ;  /* 0x00000008ff007c0c */ /* 0x000fc8000bf85070 */
[----:B------:R-:W-:-:S13]  /*0c40*/  ISETP.NE.AND.EX P4, PT, RZ, UR9, PT, P4 ;  /* 0x00000009ff007c0c */ /* 0x000fda000bf85340 */
[----:B------:R-:W-:-:S05]  /*0c50*/  @P4 IMAD.WIDE.U32 R108, R115, 0x8, R106 ;  /* 0x00000008736c4825 */ /* 0x000fca00078e006a */
[----:B------:R2:W5:Y:S01]  /*0c60*/  @P4 LDG.E.64 R166, desc[UR4][R108.64] ;  /* 0x000000046ca64981 */ /* 0x000562000c1e1b00 */
[----:B0-----:R-:W-:-:S05]  /*0c70*/  IMAD.WIDE.U32 R104, R111, 0x4, R104 ;  /* 0x000000046f687825 */ /* 0x001fca00078e0068 */
[----:B------:R2:W5:Y:S01]  /*0c80*/  LDG.E R41, desc[UR4][R104.64] ;  /* 0x0000000468297981 */ /* 0x000562000c1e1900 */
[----:B------:R-:W-:Y:S01]  /*0c90*/  IADD3 R111, R111, 0x100, RZ ;  /* 0x000001006f6f7810 */ /* 0x000fe20007ffe0ff */
[----:B------:R-:W-:-:S07]  /*0ca0*/  VIADD R115, R115, 0x100 ;  /* 0x0000010073737836 */ /* 0x000fce0000000000 */
.L_x_874:
[----:B------:R-:W-:Y:S05]  /*0cb0*/  BSYNC B1 ;  /* 0x0000000000017941 */ /* 0x000fea0003800000 */
.L_x_873:
[----:B------:R-:W-:Y:S01]  /*0cc0*/  ISETP.NE.AND P4, PT, R42, RZ, PT ;  /* 0x000000ff2a00720c */ /* 0x000fe20003f85270 */
[----:B------:R-:W-:-:S12]  /*0cd0*/  BSSY B1, `(.L_x_875) ;  /* 0x000000b000017945 */ /* 0x000fd80003800000 */
[----:B------:R-:W-:Y:S05]  /*0ce0*/  @!P4 BRA `(.L_x_876) ;  /* 0x000000000024c947 */ /* 0x000fea0003800000 */
[----:B-12---:R-:W0:Y:S01]  /*0cf0*/  LDC.64 R104, c[0x0][0x240] ;  /* 0x00009000ff687b82 */ /* 0x006e220000000a00 */
        /* <DEDUP_REMOVED lines=8> */
.L_x_876:
[----:B------:R-:W-:Y:S05]  /*0d80*/  BSYNC B1 ;  /* 0x0000000000017941 */ /* 0x000fea0003800000 */
.L_x_875:
[----:B------:R-:W-:Y:S01]  /*0d90*/  ISETP.NE.AND P4, PT, R44, RZ, PT ;  /* 0x000000ff2c00720c */ /* 0x000fe20003f85270 */
[----:B------:R-:W-:-:S12]  /*0da0*/  BSSY B1, `(.L_x_877) ;  /* 0x000000b000017945 */ /* 0x000fd80003800000 */
[----:B------:R-:W-:Y:S05]  /*0db0*/  @!P4 BRA `(.L_x_878) ;  /* 0x000000000024c947 */ /* 0x000fea0003800000 */
[----:B-123--:R-:W0:Y:S01]  /*0dc0*/  LDC.64 R104, c[0x0][0x240] ;  /* 0x00009000ff687b82 */ /* 0x00ee220000000a00 */
        /* <DEDUP_REMOVED lines=8> */
.L_x_878:
[----:B------:R-:W-:Y:S05]  /*0e50*/  BSYNC B1 ;  /* 0x0000000000017941 */ /* 0x000fea0003800000 */
.L_x_877:
[----:B------:R-:W-:Y:S04]  /*0e60*/  BSSY B1, `(.L_x_879) ;  /* 0x000000b000017945 */ /* 0x000fe80003800000 */
[----:B------:R-:W-:Y:S05]  /*0e70*/  @!P0 BRA `(.L_x_880) ;  /* 0x0000000000248947 */ /* 0x000fea0003800000 */
[----:B-1234-:R-:W0:Y:S01]  /*0e80*/  LDC.64 R104, c[0x0][0x240] ;  /* 0x00009000ff687b82 */ /* 0x01ee220000000a00 */
        /* <DEDUP_REMOVED lines=8> */
.L_x_880:
[----:B------:R-:W-:Y:S05]  /*0f10*/  BSYNC B1 ;  /* 0x0000000000017941 */ /* 0x000fea0003800000 */
.L_x_879:
        /* <DEDUP_REMOVED lines=11> */
.L_x_882:
[----:B------:R-:W-:Y:S05]  /*0fd0*/  BSYNC B1 ;  /* 0x0000000000017941 */ /* 0x000fea0003800000 */
.L_x_881:
[----:B------:R-:W-:Y:S01]  /*0fe0*/  ISETP.NE.AND P4, PT, R120, RZ, PT ;  /* 0x000000ff7800720c */ /* 0x000fe20003f85270 */
[----:B------:R-:W-:Y:S01]  /*0ff0*/  HFMA2.MMA R113, -RZ, RZ, 0, 0 ;  /* 0x00000000ff717435 */ /* 0x000fe200000001ff */
[----:B------:R-:W-:-:S11]  /*1000*/  IMAD.MOV.U32 R114, RZ, RZ, RZ ;  /* 0x000000ffff727224 */ /* 0x000fd600078e00ff */
        /* <DEDUP_REMOVED lines=8> */
[----:B------:R-:W-:Y:S01]  /*1090*/  MOV R114, RZ ;  /* 0x000000ff00727202 */ /* 0x000fe20000000f00 */
[----:B------:R-:W-:Y:S06]  /*10a0*/  BRA `(.L_x_883) ;  /* 0x0000001c00187947 */ /* 0x000fec0003800000 */
.L_x_870:
[----:B-----5:R-:W-:Y:S01]  /*10b0*/  ISETP.GE.AND P3, PT, R201, 0x1, PT ;  /* 0x00000001c900780c */ /* 0x020fe20003f66270 */
[----:B------:R-:W-:Y:S01]  /*10c0*/  BSSY B1, `(.L_x_884) ;  /* 0x000004b000017945 */ /* 0x000fe20003800000 */
[----:B------:R-:W-:Y:S02]  /*10d0*/  IADD3 R104, R113, -0x1, RZ ;  /* 0xffffffff71687810 */ /* 0x000fe40007ffe0ff */
[----:B------:R-:W-:Y:S02]  /*10e0*/  CS2R R114, SRZ ;  /* 0x0000000000727805 */ /* 0x000fe4000001ff00 */
[----:B------:R-:W-:Y:S01]  /*10f0*/  ISETP.NE.AND P4, PT, R38, RZ, PT ;  /* 0x000000ff2600720c */ /* 0x000fe20003f85270 */
[----:B------:R-:W-:Y:S01]  /*1100*/  IMAD.MOV.U32 R113, RZ, RZ, RZ ;  /* 0x000000ffff717224 */ /* 0x000fe200078e00ff */
[----:B------:R-:W-:Y:S01]  /*1110*/  MOV R119, R37 ;  /* 0x0000002500777202 */ /* 0x000fe20000000f00 */
[----:B------:R-:W-:-:S05]  /*1120*/  IMAD R104, R104, R3, RZ ;  /* 0x0000000368687224 */ /* 0x000fca00078e02ff */
[----:B------:R-:W-:Y:S01]  /*1130*/  SHF.R.S32.HI R105, RZ, 0x1f, R104 ;  /* 0x0000001fff697819 */ /* 0x000fe20000011468 */
[----:B------:R-:W-:-:S03]  /*1140*/  @P3 VIADD R110, R201, 0xffffffff ;  /* 0xffffffffc96e3836 */ /* 0x000fc60000000000 */
[----:B------:R-:W-:Y:S01]  /*1150*/  LEA.HI R105, R105, R104, RZ, 0x2 ;  /* 0x0000006869697211 */ /* 0x000fe200078f10ff */
[----:B------:R-:W-:-:S03]  /*1160*/  @P3 IMAD R110, R110, R3, RZ ;  /* 0x000000036e6e3224 */ /* 0x000fc600078e02ff */
[----:B------:R-:W-:Y:S02]  /*1170*/  LEA.HI.SX32 R117, R105, R4, 0x1e ;  /* 0x0000000469757211 */ /* 0x000fe400078ff2ff */
[----:B------:R-:W-:-:S04]  /*1180*/  @P3 SHF.R.S32.HI R111, RZ, 0x1f, R110 ;  /* 0x0000001fff6f3819 */ /* 0x000fc8000001146e */
[----:B------:R-:W-:-:S04]  /*1190*/  @P3 LEA.HI R111, R111, R110, RZ, 0x2 ;  /* 0x0000006e6f6f3211 */ /* 0x000fc800078f10ff */
[----:B------:R-:W-:Y:S01]  /*11a0*/  @P3 LEA.HI.SX32 R115, R111, R4, 0x1e ;  /* 0x000000046f733211 */ /* 0x000fe200078ff2ff */
[----:B------:R-:W-:Y:S06]  /*11b0*/  @!P4 BRA `(.L_x_885) ;  /* 0x0000000000ecc947 */ /* 0x000fec0003800000 */
[----:B------:R-:W0:Y:S01]  /*11c0*/  LDC.64 R104, c[0x0][0x238] ;  /* 0x00008e00ff687b82 */ /* 0x000e220000000a00 */
[----:B------:R-:W-:-:S04]  /*11d0*/  ISETP.NE.AND P4, PT, R7, RZ, PT ;  /* 0x000000ff0700720c */ /* 0x000fc80003f85270 */
[----:B------:R-:W-:Y:S02]  /*11e0*/  FSEL R113, R116, RZ, !P4 ;  /* 0x000000ff74717208 */ /* 0x000fe40006000000 */
[----:B------:R-:W-:Y:S01]  /*11f0*/  ISETP.NE.U32.AND P4, PT, RZ, UR8, PT ;  /* 0x00000008ff007c0c */ /* 0x000fe2000bf85070 */
[----:B------:R-:W1:Y:S03]  /*1200*/  LDC.64 R110, c[0x0][0x2b8] ;  /* 0x0000ae00ff6e7b82 */ /* 0x000e660000000a00 */
[----:B------:R-:W-:-:S05]  /*1210*/  ISETP.NE.AND.EX P4, PT, RZ, UR9, PT, P4 ;  /* 0x00000009ff007c0c */ /* 0x000fca000bf85340 */
[----:B------:R-:W2:Y:S01]  /*1220*/  LDC.64 R118, c[0x0][0x240] ;  /* 0x00009000ff767b82 */ /* 0x000ea20000000a00 */
[----:B0-----:R-:W-:-:S07]  /*1230*/  IMAD.WIDE.U32 R104, R37, 0x8, R104 ;  /* 0x0000000825687825 */ /* 0x001fce00078e0068 */
[----:B------:R-:W5:Y:S04]  /*1240*/  @P4 LDG.E.64 R168, desc[UR4][R108.64] ;  /* 0x000000046ca84981 */ /* 0x000f68000c1e1b00 */
[----:B------:R-:W3:Y:S01]  /*1250*/  LDG.E.64 R104, desc[UR4][R104.64] ;  /* 0x0000000468687981 */ /* 0x000ee2000c1e1b00 */
[----:B-1----:R-:W-:-:S06]  /*1260*/  IMAD.WIDE.U32 R110, R117, 0x8, R110 ;  /* 0x00000008756e7825 */ /* 0x002fcc00078e006e */
[----:B------:R-:W4:Y:S01]  /*1270*/  LDG.E.64 R110, desc[UR4][R110.64] ;  /* 0x000000046e6e7981 */ /* 0x000f22000c1e1b00 */
[----:B--2---:R-:W-:Y:S01]  /*1280*/  IMAD.WIDE.U32 R118, R115, 0x4, R118 ;  /* 0x0000000473767825 */ /* 0x004fe200078e0076 */
[----:B------:R-:W-:-:S03]  /*1290*/  IADD3 R117, R117, 0x100, RZ ;  /* 0x0000010075757810 */ /* 0x000fc60007ffe0ff */
[----:B------:R-:W-:Y:S01]  /*12a0*/  VIADD R115, R115, 0x100 ;  /* 0x0000010073737836 */ /* 0x000fe20000000000 */
[----:B------:R0:W5:Y:S02]  /*12b0*/  LDG.E R39, desc[UR4][R118.64] ;  /* 0x0000000476277981 */ /* 0x000164000c1e1900 */
[----:B0-----:R-:W-:Y:S01]  /*12c0*/  VIADD R119, R37, 0x100 ;  /* 0x0000010025777836 */ /* 0x001fe20000000000 */
[C-C-:B---3--:R-:W-:Y:S01]  /*12d0*/  SHF.R.U64 R179, R104.reuse, 0x10, R105.reuse ;  /* 0x0000001068b37819 */ /* 0x148fe20000001269 */
[----:B------:R-:W-:Y:S01]  /*12e0*/  IMAD.U32 R114, R104, 0x10000, RZ ;  /* 0x0001000068727824 */ /* 0x000fe200078e00ff */
[----:B------:R-:W-:Y:S02]  /*12f0*/  SHF.R.U32.HI R190, RZ, 0x10, R105 ;  /* 0x00000010ffbe7819 */ /* 0x000fe40000011669 */
[----:B------:R-:W-:Y:S01]  /*1300*/  SHF.L.U32 R178, R105, 0x10, RZ ;  /* 0x0000001069b27819 */ /* 0x000fe200000006ff */
[----:B----4-:R-:W-:Y:S01]  /*1310*/  IMAD.MOV.U32 R108, RZ, RZ, R110 ;  /* 0x000000ffff6c7224 */ /* 0x010fe200078e006e */
[----:B------:R-:W-:Y:S01]  /*1320*/  SHF.R.U64 R194, R110, 0x10, R111 ;  /* 0x000000106ec27819 */ /* 0x000fe2000000126f */
[----:B------:R-:W-:-:S02]  /*1330*/  IMAD.U32 R110, R179, 0x10000, RZ ;  /* 0x00010000b36e7824 */ /* 0x000fc400078e00ff */
[C---:B------:R-:W-:Y:S01]  /*1340*/  FADD.FTZ R199, -R113.reuse, R114 ;  /* 0x0000007271c77221 */ /* 0x040fe20000010100 */
[----:B------:R-:W-:Y:S01]  /*1350*/  SHF.L.U32 R108, R108, 0x10, RZ ;  /* 0x000000106c6c7819 */ /* 0x000fe200000006ff */
[C---:B------:R-:W-:Y:S01]  /*1360*/  FADD.FTZ R105, -R113.reuse, R110 ;  /* 0x0000006e71697221 */ /* 0x040fe20000010100 */
[----:B------:R-:W-:Y:S01]  /*1370*/  SHF.L.U32 R190, R190, 0x10, RZ ;  /* 0x00000010bebe7819 */ /* 0x000fe200000006ff */
[----:B------:R-:W-:Y:S01]  /*1380*/  FADD.FTZ R195, -R113, R178 ;  /* 0x000000b271c37221 */ /* 0x000fe20000010100 */
[----:B------:R-:W-:Y:S01]  /*1390*/  MOV R104, R111 ;  /* 0x0000006f00687202 */ /* 0x000fe20000000f00 */
[----:B------:R-:W-:Y:S01]  /*13a0*/  IMAD.U32 R194, R194, 0x10000, RZ ;  /* 0x00010000c2c27824 */ /* 0x000fe200078e00ff */
[----:B------:R-:W-:Y:S01]  /*13b0*/  SHF.R.U32.HI R109, RZ, 0x10, R111 ;  /* 0x00000010ff6d7819 */ /* 0x000fe2000001166f */
[C---:B------:R-:W-:Y:S01]  /*13c0*/  FMUL.FTZ R196, R198.reuse, R105 ;  /* 0x00000069c6c47220 */ /* 0x040fe20000410000 */
[----:B------:R-:W-:Y:S01]  /*13d0*/  FMUL.FTZ R199, R198, R199 ;  /* 0x000000c7c6c77220 */ /* 0x000fe20000410000 */
[----:B------:R-:W-:Y:S01]  /*13e0*/  FMUL.FTZ R197, R9, R108 ;  /* 0x0000006c09c57220 */ /* 0x000fe20000410000 */
[----:B------:R-:W-:Y:S01]  /*13f0*/  FADD.FTZ R113, -R113, R190 ;  /* 0x000000be71717221 */ /* 0x000fe20000010100 */
[----:B------:R-:W-:Y:S01]  /*1400*/  SHF.L.U32 R104, R104, 0x10, RZ ;  /* 0x0000001068687819 */ /* 0x000fe200000006ff */
[----:B------:R-:W-:-:S02]  /*1410*/  IMAD.U32 R190, R109, 0x10000, RZ ;  /* 0x000100006dbe7824 */ /* 0x000fc400078e00ff */
[----:B------:R-:W-:Y:S01]  /*1420*/  FMUL.FTZ R195, R198, R195 ;  /* 0x000000c3c6c37220 */ /* 0x000fe20000410000 */
[----:B------:R-:W-:Y:S01]  /*1430*/  FADD.FTZ R73, R73, R194 ;  /* 0x000000c249497221 */ /* 0x000fe20000010000 */
[-C--:B------:R-:W-:Y:S01]  /*1440*/  FFMA.FTZ R101, R196, R194.reuse, R101 ;  /* 0x000000c2c4657223 */ /* 0x080fe20000010065 */
[----:B------:R-:W-:Y:S01]  /*1450*/  FMUL.FTZ R194, R10, R194 ;  /* 0x000000c20ac27220 */ /* 0x000fe20000410000 */
[----:B------:R-:W-:Y:S01]  /*1460*/  FADD.FTZ R105, RZ, R197 ;  /* 0x000000c5ff697221 */ /* 0x000fe20000010000 */
[C---:B------:R-:W-:Y:S01]  /*1470*/  FFMA.FTZ R109, R199.reuse, R197, RZ ;  /* 0x000000c5c76d7223 */ /* 0x040fe200000100ff */
        /* <DEDUP_REMOVED lines=15> */
.L_x_885:
[----:B------:R-:W-:Y:S05]  /*1570*/  BSYNC B1 ;  /* 0x0000000000017941 */ /* 0x000fea0003800000 */
.L_x_884:
[----:B------:R-:W-:Y:S01]  /*1580*/  ISETP.NE.AND P4, PT, R40, RZ, PT ;  /* 0x000000ff2800720c */ /* 0x000fe20003f85270 */
[----:B------:R-:W-:-:S12]  /*1590*/  BSSY B1, `(.L_x_886) ;  /* 0x000003e000017945 */ /* 0x000fd80003800000 */
[----:B------:R-:W-:Y:S05]  /*15a0*/  @!P4 BRA `(.L_x_887) ;  /* 0x0000000000f0c947 */ /* 0x000fea0003800000 */
        /* <DEDUP_REMOVED lines=8> */
[----:B------:R-:W-:Y:S01]  /*1630*/  @P4 IMAD.WIDE.U32 R178, R119, 0x8, R106 ;  /* 0x0000000877b24825 */ /* 0x000fe200078e006a */
[----:B------:R-:W3:Y:S03]  /*1640*/  LDG.E.64 R104, desc[UR4][R104.64] ;  /* 0x0000000468687981 */ /* 0x000ee6000c1e1b00 */
[----:B-1----:R-:W-:Y:S01]  /*1650*/  IMAD.WIDE.U32 R108, R117, 0x8, R108 ;  /* 0x00000008756c7825 */ /* 0x002fe200078e006c */
[----:B------:R0:W5:Y:S05]  /*1660*/  @P4 LDG.E.64 R166, desc[UR4][R178.64] ;  /* 0x00000004b2a64981 */ /* 0x00016a000c1e1b00 */
[----:B------:R-:W4:Y:S01]  /*1670*/  LDG.E.64 R108, desc[UR4][R108.64] ;  /* 0x000000046c6c7981 */ /* 0x000f22000c1e1b00 */
[----:B--2---:R-:W-:-:S05]  /*1680*/  IMAD.WIDE.U32 R110, R115, 0x4, R110 ;  /* 0x00000004736e7825 */ /* 0x004fca00078e006e */
[----:B------:R1:W5:Y:S01]  /*1690*/  LDG.E R41, desc[UR4][R110.64] ;  /* 0x000000046e297981 */ /* 0x000362000c1e1900 */
[----:B------:R-:W-:Y:S01]  /*16a0*/  IADD3 R117, R117, 0x100, RZ ;  /* 0x0000010075757810 */ /* 0x000fe20007ffe0ff */
[----:B------:R-:W-:Y:S01]  /*16b0*/  VIADD R115, R115, 0x100 ;  /* 0x0000010073737836 */ /* 0x000fe20000000000 */
[----:B------:R-:W-:Y:S02]  /*16c0*/  IADD3 R119, R119, 0x100, RZ ;  /* 0x0000010077777810 */ /* 0x000fe40007ffe0ff */
[--C-:B---3--:R-:W-:Y:S01]  /*16d0*/  SHF.R.U64 R184, R104, 0x10, R105.reuse ;  /* 0x0000001068b87819 */ /* 0x108fe20000001269 */
[----:B0-----:R-:W-:Y:S01]  /*16e0*/  IMAD.U32 R179, R105, 0x10000, RZ ;  /* 0x0001000069b37824 */ /* 0x001fe200078e00ff */
[----:B------:R-:W-:Y:S02]  /*16f0*/  SHF.R.U32.HI R183, RZ, 0x10, R105 ;  /* 0x00000010ffb77819 */ /* 0x000fe40000011669 */
[----:B------:R-:W-:Y:S02]  /*1700*/  SHF.L.U32 R105, R184, 0x10, RZ ;  /* 0x00000010b8697819 */ /* 0x000fe400000006ff */
[----:B------:R-:W-:-:S02]  /*1710*/  SHF.L.U32 R178, R104, 0x10, RZ ;  /* 0x0000001068b27819 */ /* 0x000fc400000006ff */
[----:B----4-:R-:W-:Y:S01]  /*1720*/  MOV R118, R108 ;  /* 0x0000006c00767202 */ /* 0x010fe20000000f00 */
[C---:B------:R-:W-:Y:S01]  /*1730*/  FADD.FTZ R105, -R187.reuse, R105 ;  /* 0x00000069bb697221 */ /* 0x040fe20000010100 */
[----:B------:R-:W-:Y:S01]  /*1740*/  SHF.R.U64 R186, R108, 0x10, R109 ;  /* 0x000000106cba7819 */ /* 0x000fe2000000126d */
[----:B------:R-:W-:Y:S02]  /*1750*/  FADD.FTZ R191, -R187, R178 ;  /* 0x000000b2bbbf7221 */ /* 0x000fe40000010100 */
[----:B------:R-:W-:Y:S01]  /*1760*/  IMAD.U32 R118, R118, 0x10000, RZ ;  /* 0x0001000076767824 */ /* 0x000fe200078e00ff */
[----:B------:R-:W-:Y:S01]  /*1770*/  SHF.L.U32 R186, R186, 0x10, RZ ;  /* 0x00000010baba7819 */ /* 0x000fe200000006ff */
[----:B------:R-:W-:Y:S02]  /*1780*/  IMAD.U32 R108, R183, 0x10000, RZ ;  /* 0x00010000b76c7824 */ /* 0x000fe400078e00ff */
[----:B------:R-:W-:Y:S01]  /*1790*/  FADD.FTZ R179, -R187, R179 ;  /* 0x000000b3bbb37221 */ /* 0x000fe20000010100 */
[----:B------:R-:W-:-:S02]  /*17a0*/  IMAD.MOV.U32 R104, RZ, RZ, R109 ;  /* 0x000000ffff687224 */ /* 0x000fc400078e006d */
[C---:B------:R-:W-:Y:S01]  /*17b0*/  FMUL.FTZ R188, R198.reuse, R105 ;  /* 0x00000069c6bc7220 */ /* 0x040fe20000410000 */
[----:B------:R-:W-:Y:S01]  /*17c0*/  FMUL.FTZ R191, R198, R191 ;  /* 0x000000bfc6bf7220 */ /* 0x000fe20000410000 */
[----:B------:R-:W-:Y:S01]  /*17d0*/  FMUL.FTZ R189, R13, R118 ;  /* 0x000000760dbd7220 */ /* 0x000fe20000410000 */
[----:B------:R-:W-:Y:S01]  /*17e0*/  SHF.R.U32.HI R185, RZ, 0x10, R109 ;  /* 0x00000010ffb97819 */ /* 0x000fe2000001166d */
[----:B------:R-:W-:Y:S01]  /*17f0*/  FADD.FTZ R109, -R187, R108 ;  /* 0x0000006cbb6d7221 */ /* 0x000fe20000010100 */
[----:B------:R-:W-:Y:S02]  /*1800*/  IMAD.U32 R104, R104, 0x10000, RZ ;  /* 0x0001000068687824 */ /* 0x000fe400078e00ff */
[----:B------:R-:W-:Y:S01]  /*1810*/  FMUL.FTZ R187, R198, R179 ;  /* 0x000000b3c6bb7220 */ /* 0x000fe20000410000 */
        /* <DEDUP_REMOVED lines=20> */
[----:B-1----:R-:W-:-:S07]  /*1960*/  FFMA.FTZ R114, R184, R185, R105 ;  /* 0x000000b9b8727223 */ /* 0x002fce0000010069 */
.L_x_887:
[----:B------:R-:W-:Y:S05]  /*1970*/  BSYNC B1 ;  /* 0x0000000000017941 */ /* 0x000fea0003800000 */
.L_x_886:
        /* <DEDUP_REMOVED lines=18> */
[----:B------:R-:W-:Y:S01]  /*1aa0*/  VIADD R117, R117, 0x100 ;  /* 0x0000010075757836 */ /* 0x000fe20000000000 */
[----:B------:R-:W-:Y:S01]  /*1ab0*/  IADD3 R115, R115, 0x100, RZ ;  /* 0x0000010073737810 */ /* 0x000fe20007ffe0ff */
[----:B------:R-:W-:Y:S01]  /*1ac0*/  VIADD R119, R119, 0x100 ;  /* 0x0000010077777836 */ /* 0x000fe20000000000 */
[C-C-:B---3--:R-:W-:Y:S01]  /*1ad0*/  SHF.R.U64 R135, R104.reuse, 0x10, R105.reuse ;  /* 0x0000001068877819 */ /* 0x148fe20000001269 */
[----:B0-----:R-:W-:Y:S01]  /*1ae0*/  IMAD.U32 R137, R104, 0x10000, RZ ;  /* 0x0001000068897824 */ /* 0x001fe200078e00ff */
[----:B------:R-:W-:Y:S02]  /*1af0*/  SHF.R.U32.HI R136, RZ, 0x10, R105 ;  /* 0x00000010ff887819 */ /* 0x000fe40000011669 */
[----:B------:R-:W-:Y:S01]  /*1b00*/  SHF.L.U32 R179, R105, 0x10, RZ ;  /* 0x0000001069b37819 */ /* 0x000fe200000006ff */
[----:B------:R-:W-:Y:S02]  /*1b10*/  IMAD.U32 R105, R135, 0x10000, RZ ;  /* 0x0001000087697824 */ /* 0x000fe400078e00ff */
[----:B----4-:R-:W-:Y:S01]  /*1b20*/  IMAD.MOV.U32 R118, RZ, RZ, R108 ;  /* 0x000000ffff767224 */ /* 0x010fe200078e006c */
[----:B------:R-:W-:Y:S01]  /*1b30*/  SHF.R.U64 R139, R108, 0x10, R109 ;  /* 0x000000106c8b7819 */ /* 0x000fe2000000126d */
[C---:B------:R-:W-:Y:S01]  /*1b40*/  FADD.FTZ R135, -R138.reuse, R137 ;  /* 0x000000898a877221 */ /* 0x040fe20000010100 */
[----:B------:R-:W-:Y:S01]  /*1b50*/  MOV R104, R109 ;  /* 0x0000006d00687202 */ /* 0x000fe20000000f00 */
[----:B------:R-:W-:Y:S01]  /*1b60*/  FADD.FTZ R137, -R138, R179 ;  /* 0x000000b38a897221 */ /* 0x000fe20000010100 */
[----:B------:R-:W-:Y:S01]  /*1b70*/  SHF.L.U32 R203, R136, 0x10, RZ ;  /* 0x0000001088cb7819 */ /* 0x000fe200000006ff */
[----:B------:R-:W-:Y:S01]  /*1b80*/  FADD.FTZ R105, -R138, R105 ;  /* 0x000000698a697221 */ /* 0x000fe20000010100 */
[----:B------:R-:W-:Y:S01]  /*1b90*/  SHF.L.U32 R118, R118, 0x10, RZ ;  /* 0x0000001076767819 */ /* 0x000fe200000006ff */
[----:B------:R-:W-:Y:S01]  /*1ba0*/  IMAD.U32 R139, R139, 0x10000, RZ ;  /* 0x000100008b8b7824 */ /* 0x000fe200078e00ff */
[----:B------:R-:W-:Y:S01]  /*1bb0*/  SHF.L.U32 R104, R104, 0x10, RZ ;  /* 0x0000001068687819 */ /* 0x000fe200000006ff */
[----:B------:R-:W-:Y:S01]  /*1bc0*/  FADD.FTZ R203, -R138, R203 ;  /* 0x000000cb8acb7221 */ /* 0x000fe20000010100 */
[C---:B------:R-:W-:Y:S01]  /*1bd0*/  FMUL.FTZ R136, R198.reuse, R105 ;  /* 0x00000069c6887220 */ /* 0x040fe20000410000 */
[C---:B------:R-:W-:Y:S01]  /*1be0*/  FMUL.FTZ R137, R198.reuse, R137 ;  /* 0x00000089c6897220 */ /* 0x040fe20000410000 */
[----:B------:R-:W-:Y:S01]  /*1bf0*/  FMUL.FTZ R138, R17, R118 ;  /* 0x00000076118a7220 */ /* 0x000fe20000410000 */
[----:B------:R-:W-:Y:S01]  /*1c00*/  FMUL.FTZ R135, R198, R135 ;  /* 0x00000087c6877220 */ /* 0x000fe20000410000 */
[----:B------:R-:W-:Y:S01]  /*1c10*/  SHF.R.U32.HI R141, RZ, 0x10, R109 ;  /* 0x00000010ff8d7819 */ /* 0x000fe2000001166d */
        /* <DEDUP_REMOVED lines=8> */
[----:B------:R-:W-:-:S02]  /*1ca0*/  IMAD.U32 R141, R141, 0x10000, RZ ;  /* 0x000100008d8d7824 */ /* 0x000fc400078e00ff */
        /* <DEDUP_REMOVED lines=12> */
.L_x_889:
[----:B------:R-:W-:Y:S05]  /*1d70*/  BSYNC B1 ;  /* 0x0000000000017941 */ /* 0x000fea0003800000 */
.L_x_888:
        /* <DEDUP_REMOVED lines=21> */
[C-C-:B---3--:R-:W-:Y:S01]  /*1ed0*/  SHF.R.U64 R143, R104.reuse, 0x10, R105.reuse ;  /* 0x00000010688f7819 */ /* 0x148fe20000001269 */
[----:B------:R-:W-:Y:S01]  /*1ee0*/  IMAD.U32 R179, R105, 0x10000, RZ ;  /* 0x0001000069b37824 */ /* 0x000fe200078e00ff */
[----:B0-----:R-:W-:Y:S02]  /*1ef0*/  SHF.L.U32 R145, R104, 0x10, RZ ;  /* 0x0000001068917819 */ /* 0x001fe400000006ff */
[----:B------:R-:W-:Y:S02]  /*1f00*/  SHF.R.U32.HI R144, RZ, 0x10, R105 ;  /* 0x00000010ff907819 */ /* 0x000fe40000011669 */
[----:B------:R-:W-:-:S02]  /*1f10*/  SHF.L.U32 R105, R143, 0x10, RZ ;  /* 0x000000108f697819 */ /* 0x000fc400000006ff */
[----:B----4-:R-:W-:Y:S01]  /*1f20*/  MOV R118, R108 ;  /* 0x0000006c00767202 */ /* 0x010fe20000000f00 */
[----:B------:R-:W-:Y:S01]  /*1f30*/  FADD.FTZ R143, -R146, R145 ;  /* 0x00000091928f7221 */ /* 0x000fe20000010100 */
[--C-:B------:R-:W-:Y:S01]  /*1f40*/  SHF.R.U64 R147, R108, 0x10, R109.reuse ;  /* 0x000000106c937819 */ /* 0x100fe2000000126d */
[----:B------:R-:W-:Y:S02]  /*1f50*/  IMAD.MOV.U32 R104, RZ, RZ, R109 ;  /* 0x000000ffff687224 */ /* 0x000fe400078e006d */
[----:B------:R-:W-:Y:S01]  /*1f60*/  FADD.FTZ R145, -R146, R179 ;  /* 0x000000b392917221 */ /* 0x000fe20000010100 */
[----:B------:R-:W-:Y:S02]  /*1f70*/  IMAD.U32 R203, R144, 0x10000, RZ ;  /* 0x0001000090cb7824 */ /* 0x000fe400078e00ff */
[----:B------:R-:W-:Y:S01]  /*1f80*/  FADD.FTZ R105, -R146, R105 ;  /* 0x0000006992697221 */ /* 0x000fe20000010100 */
[----:B------:R-:W-:Y:S01]  /*1f90*/  IMAD.U32 R118, R118, 0x10000, RZ ;  /* 0x0001000076767824 */ /* 0x000fe200078e00ff */
[----:B------:R-:W-:Y:S01]  /*1fa0*/  SHF.L.U32 R147, R147, 0x10, RZ ;  /* 0x0000001093937819 */ /* 0x000fe200000006ff */
[----:B------:R-:W-:Y:S01]  /*1fb0*/  FADD.FTZ R203, -R146, R203 ;  /* 0x000000cb92cb7221 */ /* 0x000fe20000010100 */
[----:B------:R-:W-:-:S02]  /*1fc0*/  IMAD.U32 R104, R104, 0x10000, RZ ;  /* 0x0001000068687824 */ /* 0x000fc400078e00ff */
        /* <DEDUP_REMOVED lines=26> */
.L_x_891:
[----:B------:R-:W-:Y:S05]  /*2170*/  BSYNC B1 ;  /* 0x0000000000017941 */ /* 0x000fea0003800000 */
.L_x_890:
[----:B------:R-:W-:Y:S04]  /*2180*/  BSSY B1, `(.L_x_892) ;  /* 0x000003e000017945 */ /* 0x000fe80003800000 */
        /* <DEDUP_REMOVED lines=61> */
.L_x_893:
[----:B------:R-:W-:Y:S05]  /*2560*/  BSYNC B1 ;  /* 0x0000000000017941 */ /* 0x000fea0003800000 */
.L_x_892:
        /* <DEDUP_REMOVED lines=62> */
.L_x_895:
[----:B------:R-:W-:Y:S05]  /*2950*/  BSYNC B1 ;  /* 0x0000000000017941 */ /* 0x000fea0003800000 */
.L_x_894:
[----:B------:R-:W-:-:S13]  /*2960*/  ISETP.NE.AND P4, PT, R120, RZ, PT ;  /* 0x000000ff7800720c */ /* 0x000fda0003f85270 */
[----:B------:R-:W-:Y:S05]  /*2970*/  @!P4 BRA `(.L_x_883) ;  /* 0x0000000000e4c947 */ /* 0x000fea0003800000 */
[----:B------:R-:W-:Y:S01]  /*2980*/  ISETP.NE.AND P4, PT, R7, RZ, PT ;  /* 0x000000ff0700720c */ /* 0x000fe20003f85270 */
[----:B------:R-:W0:Y:S03]  /*2990*/  LDC.64 R104, c[0x0][0x238] ;  /* 0x00008e00ff687b82 */ /* 0x000e260000000a00 */
[----:B------:R-:W-:Y:S02]  /*29a0*/  FSEL R118, R116, RZ, !P4 ;  /* 0x000000ff74767208 */ /* 0x000fe40006000000 */
[----:B------:R-:W-:-:S03]  /*29b0*/  ISETP.NE.U32.AND P4, PT, RZ, UR8, PT ;  /* 0x00000008ff007c0c */ /* 0x000fc6000bf85070 */
[----:B------:R-:W1:Y:S01]  /*29c0*/  LDC.64 R108, c[0x0][0x240] ;  /* 0x00009000ff6c7b82 */ /* 0x000e620000000a00 */
[----:B------:R-:W-:-:S13]  /*29d0*/  ISETP.NE.AND.EX P4, PT, RZ, UR9, PT, P4 ;  /* 0x00000009ff007c0c */ /* 0x000fda000bf85340 */
[C---:B------:R-:W-:Y:S02]  /*29e0*/  @P4 IMAD.WIDE.U32 R110, R119.reuse, 0x8, R106 ;  /* 0x00000008776e4825 */ /* 0x040fe400078e006a */
[----:B------:R-:W2:Y:S02]  /*29f0*/  LDC.64 R106, c[0x0][0x2b8] ;  /* 0x0000ae00ff6a7b82 */ /* 0x000ea40000000a00 */
[----:B0-----:R-:W-:Y:S01]  /*2a00*/  IMAD.WIDE.U32 R104, R119, 0x8, R104 ;  /* 0x0000000877687825 */ /* 0x001fe200078e0068 */
[----:B------:R0:W5:Y:S05]  /*2a10*/  @P4 LDG.E.64 R156, desc[UR4][R110.64] ;  /* 0x000000046e9c4981 */ /* 0x00016a000c1e1b00 */
[----:B------:R-:W3:Y:S01]  /*2a20*/  LDG.E.64 R104, desc[UR4][R104.64] ;  /* 0x0000000468687981 */ /* 0x000ee2000c1e1b00 */
[----:B--2---:R-:W-:-:S06]  /*2a30*/  IMAD.WIDE.U32 R106, R117, 0x8, R106 ;  /* 0x00000008756a7825 */ /* 0x004fcc00078e006a */
[----:B------:R-:W2:Y:S01]  /*2a40*/  LDG.E.64 R106, desc[UR4][R106.64] ;  /* 0x000000046a6a7981 */ /* 0x000ea2000c1e1b00 */
[----:B-1----:R-:W-:-:S05]  /*2a50*/  IMAD.WIDE.U32 R108, R115, 0x4, R108 ;  /* 0x00000004736c7825 */ /* 0x002fca00078e006c */
[----:B------:R1:W5:Y:S01]  /*2a60*/  LDG.E R121, desc[UR4][R108.64] ;  /* 0x000000046c797981 */ /* 0x000362000c1e1900 */
[C-C-:B---3--:R-:W-:Y:S02]  /*2a70*/  SHF.R.U64 R117, R104.reuse, 0x10, R105.reuse ;  /* 0x0000001068757819 */ /* 0x148fe40000001269 */
[----:B------:R-:W-:Y:S02]  /*2a80*/  SHF.R.U32.HI R116, RZ, 0x10, R105 ;  /* 0x00000010ff747819 */ /* 0x000fe40000011669 */
[----:B------:R-:W-:Y:S01]  /*2a90*/  SHF.L.U32 R115, R105, 0x10, RZ ;  /* 0x0000001069737819 */ /* 0x000fe200000006ff */
[----:B------:R-:W-:Y:S02]  /*2aa0*/  IMAD.U32 R105, R117, 0x10000, RZ ;  /* 0x0001000075697824 */ /* 0x000fe400078e00ff */
[----:B0-----:R-:W-:Y:S02]  /*2ab0*/  IMAD.U32 R111, R104, 0x10000, RZ ;  /* 0x00010000686f7824 */ /* 0x001fe400078e00ff */
[----:B------:R-:W-:-:S02]  /*2ac0*/  FADD.FTZ R105, -R118, R105 ;  /* 0x0000006976697221 */ /* 0x000fc40000010100 */
[C---:B------:R-:W-:Y:S01]  /*2ad0*/  FADD.FTZ R111, -R118.reuse, R111 ;  /* 0x0000006f766f7221 */ /* 0x040fe20000010100 */
[----:B------:R-:W-:Y:S01]  /*2ae0*/  FADD.FTZ R115, -R118, R115 ;  /* 0x0000007376737221 */ /* 0x000fe20000010100 */
[----:B------:R-:W-:Y:S01]  /*2af0*/  FMUL.FTZ R126, R198, R105 ;  /* 0x00000069c67e7220 */ /* 0x000fe20000410000 */
[----:B--2---:R-:W-:Y:S01]  /*2b00*/  IMAD.MOV.U32 R110, RZ, RZ, R106 ;  /* 0x000000ffff6e7224 */ /* 0x004fe200078e006a */
[----:B------:R-:W-:-:S03]  /*2b10*/  SHF.R.U64 R127, R106, 0x10, R107 ;  /* 0x000000106a7f7819 */ /* 0x000fc6000000126b */
[----:B------:R-:W-:Y:S01]  /*2b20*/  IMAD.U32 R110, R110, 0x10000, RZ ;  /* 0x000100006e6e7824 */ /* 0x000fe200078e00ff */
[----:B------:R-:W-:Y:S02]  /*2b30*/  MOV R104, R107 ;  /* 0x0000006b00687202 */ /* 0x000fe40000000f00 */
[----:B------:R-:W-:Y:S01]  /*2b40*/  SHF.L.U32 R127, R127, 0x10, RZ ;  /* 0x000000107f7f7819 */ /* 0x000fe200000006ff */
[----:B------:R-:W-:Y:S01]  /*2b50*/  FMUL.FTZ R128, R33, R110 ;  /* 0x0000006e21807220 */ /* 0x000fe20000410000 */
[----:B------:R-:W-:Y:S01]  /*2b60*/  FMUL.FTZ R125, R198, R111 ;  /* 0x0000006fc67d7220 */ /* 0x000fe20000410000 */
[----:B------:R-:W-:Y:S01]  /*2b70*/  SHF.R.U32.HI R107, RZ, 0x10, R107 ;  /* 0x00000010ff6b7819 */ /* 0x000fe2000001166b */
[----:B------:R-:W-:Y:S02]  /*2b80*/  IMAD.U32 R130, R104, 0x10000, RZ ;  /* 0x0001000068827824 */ /* 0x000fe400078e00ff */
[----:B------:R-:W-:Y:S01]  /*2b90*/  FADD.FTZ R49, R49, R127 ;  /* 0x0000007f31317221 */ /* 0x000fe20000010000 */
[-C--:B------:R-:W-:Y:S01]  /*2ba0*/  FFMA.FTZ R77, R126, R127.reuse, R77 ;  /* 0x0000007f7e4d7223 */ /* 0x080fe2000001004d */
[----:B------:R-:W-:Y:S01]  /*2bb0*/  SHF.L.U32 R106, R116, 0x10, RZ ;  /* 0x00000010746a7819 */ /* 0x000fe200000006ff */
[----:B------:R-:W-:Y:S01]  /*2bc0*/  FMUL.FTZ R127, R34, R127 ;  /* 0x0000007f227f7220 */ /* 0x000fe20000410000 */
[----:B------:R-:W-:Y:S01]  /*2bd0*/  FMUL.FTZ R129, R198, R115 ;  /* 0x00000073c6817220 */ /* 0x000fe20000410000 */
[----:B------:R-:W-:Y:S01]  /*2be0*/  FADD.FTZ R104, R113, R128 ;  /* 0x0000008071687221 */ /* 0x000fe20000010000 */
[----:B------:R-:W-:Y:S01]  /*2bf0*/  FFMA.FTZ R105, R125, R128, R114 ;  /* 0x000000807d697223 */ /* 0x000fe20000010072 */
[----:B-1----:R-:W-:Y:S01]  /*2c00*/  SHF.L.U32 R108, R107, 0x10, RZ ;  /* 0x000000106b6c7819 */ /* 0x002fe200000006ff */
[----:B------:R-:W-:Y:S01]  /*2c10*/  FADD.FTZ R50, R50, R130 ;  /* 0x0000008232327221 */ /* 0x000fe20000010000 */
[-C--:B------:R-:W-:Y:S01]  /*2c20*/  FFMA.FTZ R78, R129, R130.reuse, R78 ;  /* 0x00000082814e7223 */ /* 0x080fe2000001004e */
[----:B------:R-:W-:Y:S01]  /*2c30*/  FADD.FTZ R107, R104, R127 ;  /* 0x0000007f686b7221 */ /* 0x000fe20000010000 */
[----:B------:R-:W-:Y:S01]  /*2c40*/  FADD.FTZ R109, -R118, R106 ;  /* 0x0000006a766d7221 */ /* 0x000fe20000010100 */
        /* <DEDUP_REMOVED lines=12> */
.L_x_883:
[----:B------:R-:W-:Y:S05]  /*2d10*/  BSYNC B0 ;  /* 0x0000000000007941 */ /* 0x000fea0003800000 */
.L_x_869:
[----:B------:R-:W-:Y:S01]  /*2d20*/  LOP3.LUT P4, RZ, R112, 0xff, RZ, 0xc0, !PT ;  /* 0x000000ff70ff7812 */ /* 0x000fe2000788c0ff */
[----:B------:R-:W-:Y:S01]  /*2d30*/  UMOV UR6, 0xffffffff ;  /* 0xffffffff00067882 */ /* 0x000fe20000000000 */
[----:B-1234-:R-:W-:Y:S02]  /*2d40*/  SHF.R.U32.HI R104, RZ, 0x5, R2 ;  /* 0x00000005ff687819 */ /* 0x01efe40000011602 */
[----:B------:R-:W-:Y:S02]  /*2d50*/  P2R R200, PR, RZ, 0x10 ;  /* 0x00000010ffc87803 */ /* 0x000fe40000000000 */
[----:B------:R-:W-:-:S07]  /*2d60*/  LOP3.LUT R105, R104, 0x7fffff8, RZ, 0xc0, !PT ;  /* 0x07fffff868697812 */ /* 0x000fce00078ec0ff */
[----:B------:R-:W-:Y:S01]  /*2d70*/  @!P4 VIADD R105, R105, 0x8 ;  /* 0x000000086969c836 */ /* 0x000fe20000000000 */
[----:B------:R-:W-:Y:S01]  /*2d80*/  LOP3.LUT P4, RZ, R2, 0x1f, RZ, 0xc0, !PT ;  /* 0x0000001f02ff7812 */ /* 0x000fe2000788c0ff */
[----:B------:R-:W-:-:S12]  /*2d90*/  BRA.DIV UR6, `(.L_x_896) ;  /* 0x0000003e067c7947 */ /* 0x000fd8000b800000 */
        /* <DEDUP_REMOVED lines=18> */
.L_x_1025:
        /* <DEDUP_REMOVED lines=13> */
[----:B------:R-:W-:Y:S06]  /*2f90*/  BAR.SYNC.DEFER_BLOCKING 0x0 ;  /* 0x0000000000007b1d */ /* 0x000fec0000010000 */
[----:B------:R-:W1:Y:S04]  /*2fa0*/  LDS.128 R104, [R203+0x7000] ;  /* 0x00700000cb687984 */ /* 0x000e680000000c00 */
[----:B------:R-:W2:Y:S04]  /*2fb0*/  LDS.128 R108, [R203+0x7010] ;  /* 0x00701000cb6c7984 */ /* 0x000ea80000000c00 */
[----:B0-----:R-:W0:Y:S04]  /*2fc0*/  LDS.128 R112, [R203+0x7020] ;  /* 0x00702000cb707984 */ /* 0x001e280000000c00 */
[----:B------:R-:W3:Y:S01]  /*2fd0*/  LDS.128 R116, [R203+0x7030] ;  /* 0x00703000cb747984 */ /* 0x000ee20000000c00 */
[----:B-1----:R-:W-:Y:S01]  /*2fe0*/  FADD.FTZ R205, RZ, R104 ;  /* 0x00000068ffcd7221 */ /* 0x002fe20000010000 */
[----:B------:R-:W-:-:S03]  /*2ff0*/  FADD.FTZ R104, RZ, R105 ;  /* 0x00000069ff687221 */ /* 0x000fc60000010000 */
[----:B------:R-:W-:Y:S01]  /*3000*/  FADD.FTZ R205, R106, R205 ;  /* 0x000000cd6acd7221 */ /* 0x000fe20000010000 */
[----:B------:R-:W-:Y:S01]  /*3010*/  FADD.FTZ R104, R107, R104 ;  /* 0x000000686b687221 */ /* 0x000fe20000010000 */
[----:B------:R-:W-:Y:S02]  /*3020*/  @P3 VIADD R106, R201, 0xffffffff ;  /* 0xffffffffc96a3836 */ /* 0x000fe40000000000 */
[----:B--2---:R-:W-:Y:S01]  /*3030*/  FADD.FTZ R205, R205, R108 ;  /* 0x0000006ccdcd7221 */ /* 0x004fe20000010000 */
[----:B------:R-:W-:Y:S01]  /*3040*/  FADD.FTZ R104, R104, R109 ;  /* 0x0000006d68687221 */ /* 0x000fe20000010000 */
[----:B------:R-:W-:Y:S01]  /*3050*/  @P3 IMAD R106, R106, R3, RZ ;  /* 0x000000036a6a3224 */ /* 0x000fe200078e02ff */
[----:B------:R-:W-:Y:S01]  /*3060*/  HFMA2.MMA R109, -RZ, RZ, 0, 0 ;  /* 0x00000000ff6d7435 */ /* 0x000fe200000001ff */
[----:B------:R-:W-:Y:S01]  /*3070*/  FADD.FTZ R205, R110, R205 ;  /* 0x000000cd6ecd7221 */ /* 0x000fe20000010000 */
[----:B------:R-:W-:Y:S02]  /*3080*/  FADD.FTZ R104, R111, R104 ;  /* 0x000000686f687221 */ /* 0x000fe40000010000 */
[----:B------:R-:W-:Y:S01]  /*3090*/  @P3 SHF.R.S32.HI R105, RZ, 0x1f, R106 ;  /* 0x0000001fff693819 */ /* 0x000fe2000001146a */
[----:B0-----:R-:W-:Y:S01]  /*30a0*/  FADD.FTZ R205, R205, R112 ;  /* 0x00000070cdcd7221 */ /* 0x001fe20000010000 */
[----:B------:R-:W-:-:S02]  /*30b0*/  FADD.FTZ R104, R104, R113 ;  /* 0x0000007168687221 */ /* 0x000fc40000010000 */
[----:B------:R-:W-:Y:S01]  /*30c0*/  @P3 LEA.HI R105, R105, R106, RZ, 0x2 ;  /* 0x0000006a69693211 */ /* 0x000fe200078f10ff */
[----:B------:R-:W-:Y:S01]  /*30d0*/  FADD.FTZ R205, R114, R205 ;  /* 0x000000cd72cd7221 */ /* 0x000fe20000010000 */
[----:B------:R-:W-:Y:S02]  /*30e0*/  FADD.FTZ R104, R115, R104 ;  /* 0x0000006873687221 */ /* 0x000fe40000010000 */
[----:B------:R-:W-:Y:S01]  /*30f0*/  @P3 LEA.HI.SX32 R109, R105, R4, 0x1e ;  /* 0x00000004696d3211 */ /* 0x000fe200078ff2ff */
        /* <DEDUP_REMOVED lines=14> */
[----:B-----5:R-:W-:Y:S01]  /*31e0*/  SHF.L.U32 R106, R168, 0x10, RZ ;  /* 0x00000010a86a7819 */ /* 0x020fe200000006ff */
[----:B------:R-:W-:Y:S06]  /*31f0*/  BRA `(.L_x_901) ;  /* 0x0000000000287947 */ /* 0x000fec0003800000 */
.L_x_900:
        /* <DEDUP_REMOVED lines=8> */
[----:B-----5:R-:W-:-:S04]  /*3280*/  @P4 IMAD.U32 R107, R168, 0x10000, RZ ;  /* 0x00010000a86b4824 */ /* 0x020fc800078e00ff */
[----:B------:R-:W-:-:S07]  /*3290*/  @P4 FADD.FTZ R106, R106, R107 ;  /* 0x0000006b6a6a4221 */ /* 0x000fce0000010000 */
.L_x_901:
[----:B------:R-:W-:Y:S05]  /*32a0*/  BSYNC B1 ;  /* 0x0000000000017941 */ /* 0x000fea0003800000 */
.L_x_899:
[----:B------:R-:W0:Y:S01]  /*32b0*/  @P3 LDC.64 R104, c[0x0][0x298] ;  /* 0x0000a600ff683b82 */ /* 0x000e220000000a00 */
[----:B-----5:R-:W-:Y:S01]  /*32c0*/  @P3 LOP3.LUT P5, RZ, R39, 0xff, RZ, 0xc0, !PT ;  /* 0x000000ff27ff3812 */ /* 0x020fe200078ac0ff */
[----:B------:R-:W-:Y:S01]  /*32d0*/  BSSY B1, `(.L_x_902) ;  /* 0x0000018000017945 */ /* 0x000fe20003800000 */
[----:B0-----:R-:W-:-:S04]  /*32e0*/  @P3 FMUL.FTZ R105, R106, R105 ;  /* 0x000000696a693220 */ /* 0x001fc80000410000 */
[----:B------:R-:W-:-:S05]  /*32f0*/  @P3 FMUL.FTZ R104, R105, R104 ;  /* 0x0000006869683220 */ /* 0x000fca0000410000 */
[----:B------:R-:W-:Y:S02]  /*3300*/  @P3 FSEL R104, R104, RZ, P5 ;  /* 0x000000ff68683208 */ /* 0x000fe40002800000 */
[----:B------:R-:W-:Y:S02]  /*3310*/  ISETP.NE.U32.AND P5, PT, RZ, UR12, PT ;  /* 0x0000000cff007c0c */ /* 0x000fe4000bfa5070 */
[----:B------:R-:W-:Y:S02]  /*3320*/  @P3 F2FP.BF16.F32.PACK_AB R104, RZ, R104 ;  /* 0x00000068ff68323e */ /* 0x000fe400000010ff */
[----:B------:R-:W-:Y:S02]  /*3330*/  ISETP.NE.AND.EX P5, PT, RZ, UR13, PT, P5 ;  /* 0x0000000dff007c0c */ /* 0x000fe4000bfa5350 */
[----:B------:R-:W-:-:S11]  /*3340*/  @P3 PRMT R134, R104, 0x7610, R134 ;  /* 0x0000761068863816 */ /* 0x000fd60000000086 */
        /* <DEDUP_REMOVED lines=8> */
.L_x_903:
[----:B------:R-:W-:Y:S02]  /*33d0*/  ISETP.NE.AND P6, PT, R7, RZ, PT ;  /* 0x000000ff0700720c */ /* 0x000fe40003fc5270 */
[----:B------:R-:W-:Y:S02]  /*33e0*/  @P4 SHF.R.U64 R104, R168, 0x10, R169 ;  /* 0x00000010a8684819 */ /* 0x000fe400000012a9 */
[----:B------:R-:W-:Y:S02]  /*33f0*/  FSEL R105, R110, RZ, !P6 ;  /* 0x000000ff6e697208 */ /* 0x000fe40007000000 */
[----:B------:R-:W-:-:S03]  /*3400*/  @P4 SHF.L.U32 R107, R104, 0x10, RZ ;  /* 0x00000010686b4819 */ /* 0x000fc600000006ff */
[----:B------:R-:W-:-:S04]  /*3410*/  FFMA.FTZ R105, R196, R108, R105 ;  /* 0x0000006cc4697223 */ /* 0x000fc80000010069 */
[----:B------:R-:W-:-:S04]  /*3420*/  FADD.FTZ R105, R194, -R105 ;  /* 0x80000069c2697221 */ /* 0x000fc80000010000 */
[----:B------:R-:W-:-:S04]  /*3430*/  FMUL.FTZ R106, R198, R105 ;  /* 0x00000069c66a7220 */ /* 0x000fc80000410000 */
[----:B------:R-:W-:-:S07]  /*3440*/  @P4 FADD.FTZ R106, R106, R107 ;  /* 0x0000006b6a6a4221 */ /* 0x000fce0000010000 */
.L_x_904:
[----:B------:R-:W-:Y:S05]  /*3450*/  BSYNC B1 ;  /* 0x0000000000017941 */ /* 0x000fea0003800000 */
.L_x_902:
[----:B------:R-:W0:Y:S01]  /*3460*/  @P3 LDC.64 R104, c[0x0][0x298] ;  /* 0x0000a600ff683b82 */ /* 0x000e220000000a00 */
[----:B------:R-:W-:Y:S01]  /*3470*/  @P3 LOP3.LUT P6, RZ, R39, 0xff00, RZ, 0xc0, !PT ;  /* 0x0000ff0027ff3812 */ /* 0x000fe200078cc0ff */
[----:B------:R-:W-:Y:S01]  /*3480*/  BSSY B1, `(.L_x_905) ;  /* 0x0000014000017945 */ /* 0x000fe20003800000 */
[----:B0-----:R-:W-:Y:S01]  /*3490*/  @P3 FMUL.FTZ R105, R106, R105 ;  /* 0x000000696a693220 */ /* 0x001fe20000410000 */
[----:B------:R-:W-:-:S03]  /*34a0*/  @P5 F2FP.BF16.F32.PACK_AB R106, RZ, R106 ;  /* 0x0000006aff6a523e */ /* 0x000fc600000010ff */
[----:B------:R-:W-:Y:S01]  /*34b0*/  @P3 FMUL.FTZ R104, R105, R104 ;  /* 0x0000006869683220 */ /* 0x000fe20000410000 */
[----:B------:R-:W-:-:S04]  /*34c0*/  @P5 PRMT R6, R106, 0x7610, R6 ;  /* 0x000076106a065816 */ /* 0x000fc80000000006 */
[----:B------:R-:W-:-:S04]  /*34d0*/  @P3 FSEL R104, R104, RZ, P6 ;  /* 0x000000ff68683208 */ /* 0x000fc80003000000 */
[----:B------:R-:W-:-:S04]  /*34e0*/  @P3 F2FP.BF16.F32.PACK_AB R104, RZ, R104 ;  /* 0x00000068ff68323e */ /* 0x000fc800000010ff */
[----:B------:R-:W-:Y:S01]  /*34f0*/  @P3 PRMT R47, R104, 0x7610, R47 ;  /* 0x00007610682f3816 */ /* 0x000fe2000000002f */
[----:B------:R-:W-:Y:S06]  /*3500*/  @P2 BRA `(.L_x_906) ;  /* 0x0000000000102947 */ /* 0x000fec0003800000 */
[----:B------:R-:W-:Y:S01]  /*3510*/  IMAD.MOV.U32 R106, RZ, RZ, RZ ;  /* 0x000000ffff6a7224 */ /* 0x000fe200078e00ff */
[----:B------:R-:W-:Y:S06]  /*3520*/  @!P4 BRA `(.L_x_907) ;  /* 0x000000000024c947 */ /* 0x000fec0003800000 */
[----:B------:R-:W-:Y:S01]  /*3530*/  SHF.L.U32 R106, R169, 0x10, RZ ;  /* 0x00000010a96a7819 */ /* 0x000fe200000006ff */
[----:B------:R-:W-:Y:S06]  /*3540*/  BRA `(.L_x_907) ;  /* 0x00000000001c7947 */ /* 0x000fec0003800000 */
.L_x_906:
[----:B------:R-:W-:Y:S01]  /*3550*/  ISETP.NE.AND P6, PT, R7, RZ, PT ;  /* 0x000000ff0700720c */ /* 0x000fe20003fc5270 */
[----:B------:R-:W-:-:S03]  /*3560*/  @P4 IMAD.U32 R107, R169, 0x10000, RZ ;  /* 0x00010000a96b4824 */ /* 0x000fc600078e00ff */
[----:B------:R-:W-:-:S05]  /*3570*/  FSEL R104, R110, RZ, !P6 ;  /* 0x000000ff6e687208 */ /* 0x000fca0007000000 */
[----:B------:R-:W-:-:S04]  /*3580*/  FFMA.FTZ R104, R195, R108, R104 ;  /* 0x0000006cc3687223 */ /* 0x000fc80000010068 */
[----:B------:R-:W-:-:S04]  /*3590*/  FADD.FTZ R105, R193, -R104 ;  /* 0x80000068c1697221 */ /* 0x000fc80000010000 */
[----:B------:R-:W-:-:S04]  /*35a0*/  FMUL.FTZ R106, R198, R105 ;  /* 0x00000069c66a7220 */ /* 0x000fc80000410000 */
[----:B------:R-:W-:-:S07]  /*35b0*/  @P4 FADD.FTZ R106, R106, R107 ;  /* 0x0000006b6a6a4221 */ /* 0x000fce0000010000 */
.L_x_907:
[----:B------:R-:W-:Y:S05]  /*35c0*/  BSYNC B1 ;  /* 0x0000000000017941 */ /* 0x000fea0003800000 */
.L_x_905:
        /* <DEDUP_REMOVED lines=16> */
.L_x_909:
[----:B------:R-:W-:Y:S02]  /*36d0*/  ISETP.NE.AND P6, PT, R7, RZ, PT ;  /* 0x000000ff0700720c */ /* 0x000fe40003fc5270 */
[----:B------:R-:W-:Y:S02]  /*36e0*/  @P4 SHF.R.U32.HI R104, RZ, 0x10, R169 ;  /* 0x00000010ff684819 */ /* 0x000fe400000116a9 */
[----:B------:R-:W-:Y:S02]  /*36f0*/  FSEL R105, R110, RZ, !P6 ;  /* 0x000000ff6e697208 */ /* 0x000fe40007000000 */
[----:B------:R-:W-:-:S03]  /*3700*/  @P4 SHF.L.U32 R107, R104, 0x10, RZ ;  /* 0x00000010686b4819 */ /* 0x000fc600000006ff */
[----:B------:R-:W-:-:S04]  /*3710*/  FFMA.FTZ R105, R192, R108, R105 ;  /* 0x0000006cc0697223 */ /* 0x000fc80000010069 */
[----:B------:R-:W-:-:S04]  /*3720*/  FADD.FTZ R105, R190, -R105 ;  /* 0x80000069be697221 */ /* 0x000fc80000010000 */
[----:B------:R-:W-:-:S04]  /*3730*/  FMUL.FTZ R106, R198, R105 ;  /* 0x00000069c66a7220 */ /* 0x000fc80000410000 */
[----:B------:R-:W-:-:S07]  /*3740*/  @P4 FADD.FTZ R106, R106, R107 ;  /* 0x0000006b6a6a4221 */ /* 0x000fce0000010000 */
.L_x_910:
[----:B------:R-:W-:Y:S05]  /*3750*/  BSYNC B1 ;  /* 0x0000000000017941 */ /* 0x000fea0003800000 */
.L_x_908:
[----:B------:R-:W0:Y:S01]  /*3760*/  @P3 LDC.64 R104, c[0x0][0x298] ;  /* 0x0000a600ff683b82 */ /* 0x000e220000000a00 */
[----:B------:R-:W-:Y:S01]  /*3770*/  @P3 LOP3.LUT P4, RZ, R39, 0xff000000, RZ, 0xc0, !PT ;  /* 0xff00000027ff3812 */ /* 0x000fe2000788c0ff */
[----:B0-----:R-:W-:Y:S01]  /*3780*/  @P3 FMUL.FTZ R105, R106, R105 ;  /* 0x000000696a693220 */ /* 0x001fe20000410000 */
[----:B------:R-:W-:-:S03]  /*3790*/  @P5 F2FP.BF16.F32.PACK_AB R106, RZ, R106 ;  /* 0x0000006aff6a523e */ /* 0x000fc600000010ff */
[----:B------:R-:W-:Y:S01]  /*37a0*/  @P3 FMUL.FTZ R104, R105, R104 ;  /* 0x0000006869683220 */ /* 0x000fe20000410000 */
[----:B------:R-:W-:-:S04]  /*37b0*/  @P5 PRMT R123, R106, 0x7610, R123 ;  /* 0x000076106a7b5816 */ /* 0x000fc8000000007b */
[----:B------:R-:W-:-:S04]  /*37c0*/  @P3 FSEL R104, R104, RZ, P4 ;  /* 0x000000ff68683208 */ /* 0x000fc80002000000 */
        /* <DEDUP_REMOVED lines=10> */
.L_x_911:
        /* <DEDUP_REMOVED lines=11> */
.L_x_913:
[----:B------:R-:W-:Y:S05]  /*3920*/  BSYNC B1 ;  /* 0x0000000000017941 */ /* 0x000fea0003800000 */
.L_x_912:
[----:B------:R-:W-:Y:S01]  /*3930*/  VIADD R37, R37, 0x100 ;  /* 0x0000010025257836 */ /* 0x000fe20000000000 */
[----:B------:R-:W-:-:S07]  /*3940*/  IADD3 R109, R109, 0x100, RZ ;  /* 0x000001006d6d7810 */ /* 0x000fce0007ffe0ff */
.L_x_898:
[----:B------:R-:W-:Y:S05]  /*3950*/  BSYNC B0 ;  /* 0x0000000000007941 */ /* 0x000fea0003800000 */
.L_x_897:
        /* <DEDUP_REMOVED lines=12> */
[----:B-----5:R-:W-:Y:S01]  /*3a20*/  SHF.L.U32 R106, R166, 0x10, RZ ;  /* 0x00000010a66a7819 */ /* 0x020fe200000006ff */
[----:B------:R-:W-:Y:S06]  /*3a30*/  BRA `(.L_x_918) ;  /* 0x0000000000207947 */ /* 0x000fec0003800000 */
.L_x_917:
[----:B------:R-:W-:Y:S01]  /*3a40*/  UISETP.NE.U32.AND UP0, UPT, UR8, URZ, UPT ;  /* 0x0000003f0800728c */ /* 0x000fe2000bf05070 */
[----:B------:R-:W-:-:S03]  /*3a50*/  FFMA.FTZ R104, R191, R108, R107 ;  /* 0x0000006cbf687223 */ /* 0x000fc6000001006b */
[----:B------:R-:W-:Y:S01]  /*3a60*/  UISETP.NE.AND.EX UP0, UPT, UR9, URZ, UPT, UP0 ;  /* 0x0000003f0900728c */ /* 0x000fe2000bf05300 */
[----:B------:R-:W-:-:S04]  /*3a70*/  FADD.FTZ R105, R189, -R104 ;  /* 0x80000068bd697221 */ /* 0x000fc80000010000 */
[----:B------:R-:W-:Y:S01]  /*3a80*/  FMUL.FTZ R106, R198, R105 ;  /* 0x00000069c66a7220 */ /* 0x000fe20000410000 */
[----:B------:R-:W-:-:S13]  /*3a90*/  PLOP3.LUT P4, PT, PT, PT, UP0, 0x80, 0x0 ;  /* 0x000000000000781c */ /* 0x000fda0003f8f008 */
[----:B-----5:R-:W-:-:S04]  /*3aa0*/  @P4 IMAD.U32 R111, R166, 0x10000, RZ ;  /* 0x00010000a66f4824 */ /* 0x020fc800078e00ff */
[----:B------:R-:W-:-:S07]  /*3ab0*/  @P4 FADD.FTZ R106, R106, R111 ;  /* 0x0000006f6a6a4221 */ /* 0x000fce0000010000 */
.L_x_918:
[----:B------:R-:W-:Y:S05]  /*3ac0*/  BSYNC B1 ;  /* 0x0000000000017941 */ /* 0x000fea0003800000 */
.L_x_916:
        /* <DEDUP_REMOVED lines=18> */
.L_x_920:
[----:B------:R-:W-:Y:S01]  /*3bf0*/  FFMA.FTZ R105, R188, R108, R107 ;  /* 0x0000006cbc697223 */ /* 0x000fe2000001006b */
[----:B------:R-:W-:-:S03]  /*3c00*/  @P4 SHF.R.U64 R104, R166, 0x10, R167 ;  /* 0x00000010a6684819 */ /* 0x000fc600000012a7 */
[----:B------:R-:W-:Y:S01]  /*3c10*/  FADD.FTZ R105, R186, -R105 ;  /* 0x80000069ba697221 */ /* 0x000fe20000010000 */
[----:B------:R-:W-:-:S03]  /*3c20*/  @P4 SHF.L.U32 R111, R104, 0x10, RZ ;  /* 0x00000010686f4819 */ /* 0x000fc600000006ff */
[----:B------:R-:W-:-:S04]  /*3c30*/  FMUL.FTZ R106, R198, R105 ;  /* 0x00000069c66a7220 */ /* 0x000fc80000410000 */
[----:B------:R-:W-:-:S07]  /*3c40*/  @P4 FADD.FTZ R106, R106, R111 ;  /* 0x0000006f6a6a4221 */ /* 0x000fce0000010000 */
.L_x_921:
[----:B------:R-:W-:Y:S05]  /*3c50*/  BSYNC B1 ;  /* 0x0000000000017941 */ /* 0x000fea0003800000 */
.L_x_919:
        /* <DEDUP_REMOVED lines=15> */
.L_x_923:
[----:B------:R-:W-:Y:S01]  /*3d50*/  FFMA.FTZ R104, R187, R108, R107 ;  /* 0x0000006cbb687223 */ /* 0x000fe2000001006b */
[----:B------:R-:W-:-:S03]  /*3d60*/  @P4 IMAD.U32 R111, R167, 0x10000, RZ ;  /* 0x00010000a76f4824 */ /* 0x000fc600078e00ff */
[----:B------:R-:W-:-:S04]  /*3d70*/  FADD.FTZ R105, R183, -R104 ;  /* 0x80000068b7697221 */ /* 0x000fc80000010000 */
[----:B------:R-:W-:-:S04]  /*3d80*/  FMUL.FTZ R106, R198, R105 ;  /* 0x00000069c66a7220 */ /* 0x000fc80000410000 */
[----:B------:R-:W-:-:S07]  /*3d90*/  @P4 FADD.FTZ R106, R106, R111 ;  /* 0x0000006f6a6a4221 */ /* 0x000fce0000010000 */
.L_x_924:
[----:B------:R-:W-:Y:S05]  /*3da0*/  BSYNC B1 ;  /* 0x0000000000017941 */ /* 0x000fea0003800000 */
.L_x_922:
        /* <DEDUP_REMOVED lines=16> */
.L_x_926:
[----:B------:R-:W-:Y:S01]  /*3eb0*/  FFMA.FTZ R104, R184, R108, R107 ;  /* 0x0000006cb8687223 */ /* 0x000fe2000001006b */
[----:B------:R-:W-:-:S03]  /*3ec0*/  @P4 SHF.R.U32.HI R106, RZ, 0x10, R167 ;  /* 0x00000010ff6a4819 */ /* 0x000fc600000116a7 */
[----:B------:R-:W-:Y:S01]  /*3ed0*/  FADD.FTZ R105, R185, -R104 ;  /* 0x80000068b9697221 */ /* 0x000fe20000010000 */
[----:B------:R-:W-:-:S03]  /*3ee0*/  @P4 SHF.L.U32 R107, R106, 0x10, RZ ;  /* 0x000000106a6b4819 */ /* 0x000fc600000006ff */
[----:B------:R-:W-:-:S04]  /*3ef0*/  FMUL.FTZ R106, R198, R105 ;  /* 0x00000069c66a7220 */ /* 0x000fc80000410000 */
[----:B------:R-:W-:-:S07]  /*3f00*/  @P4 FADD.FTZ R106, R106, R107 ;  /* 0x0000006b6a6a4221 */ /* 0x000fce0000010000 */
.L_x_927:
[----:B------:R-:W-:Y:S05]  /*3f10*/  BSYNC B1 ;  /* 0x0000000000017941 */ /* 0x000fea0003800000 */
.L_x_925:
        /* <DEDUP_REMOVED lines=17> */
.L_x_928:
        /* <DEDUP_REMOVED lines=11> */
.L_x_930:
[----:B------:R-:W-:Y:S05]  /*40e0*/  BSYNC B1 ;  /* 0x0000000000017941 */ /* 0x000fea0003800000 */
.L_x_929:
[----:B------:R-:W-:Y:S01]  /*40f0*/  VIADD R37, R37, 0x100 ;  /* 0x0000010025257836 */ /* 0x000fe20000000000 */
[----:B------:R-:W-:-:S07]  /*4100*/  IADD3 R109, R109, 0x100, RZ ;  /* 0x000001006d6d7810 */ /* 0x000fce0007ffe0ff */
.L_x_915:
[----:B------:R-:W-:Y:S05]  /*4110*/  BSYNC B0 ;  /* 0x0000000000007941 */ /* 0x000fea0003800000 */
.L_x_914:
        /* <DEDUP_REMOVED lines=14> */
.L_x_934:
        /* <DEDUP_REMOVED lines=8> */
.L_x_935:
[----:B------:R-:W-:Y:S05]  /*4280*/  BSYNC B1 ;  /* 0x0000000000017941 */ /* 0x000fea0003800000 */
.L_x_933:
        /* <DEDUP_REMOVED lines=18> */
.L_x_937:
[----:B------:R-:W-:Y:S01]  /*43b0*/  FFMA.FTZ R104, R136, R108, R107 ;  /* 0x0000006c88687223 */ /* 0x000fe2000001006b */
[----:B------:R-:W-:-:S03]  /*43c0*/  @P4 SHF.R.U64 R106, R164, 0x10, R165 ;  /* 0x00000010a46a4819 */ /* 0x000fc600000012a5 */
[----:B------:R-:W-:Y:S01]  /*43d0*/  FADD.FTZ R105, R139, -R104 ;  /* 0x800000688b697221 */ /* 0x000fe20000010000 */
[----:B------:R-:W-:-:S03]  /*43e0*/  @P4 SHF.L.U32 R111, R106, 0x10, RZ ;  /* 0x000000106a6f4819 */ /* 0x000fc600000006ff */
[----:B------:R-:W-:-:S04]  /*43f0*/  FMUL.FTZ R106, R198, R105 ;  /* 0x00000069c66a7220 */ /* 0x000fc80000410000 */
[----:B------:R-:W-:-:S07]  /*4400*/  @P4 FADD.FTZ R106, R106, R111 ;  /* 0x0000006f6a6a4221 */ /* 0x000fce0000010000 */
.L_x_938:
[----:B------:R-:W-:Y:S05]  /*4410*/  BSYNC B1 ;  /* 0x0000000000017941 */ /* 0x000fea0003800000 */
.L_x_936:
        /* <DEDUP_REMOVED lines=15> */
.L_x_940:
[----:B------:R-:W-:Y:S01]  /*4510*/  FFMA.FTZ R105, R137, R108, R107 ;  /* 0x0000006c89697223 */ /* 0x000fe2000001006b */
[----:B------:R-:W-:-:S03]  /*4520*/  @P4 IMAD.U32 R111, R165, 0x10000, RZ ;  /* 0x00010000a56f4824 */ /* 0x000fc600078e00ff */
[----:B------:R-:W-:-:S04]  /*4530*/  FADD.FTZ R105, R140, -R105 ;  /* 0x800000698c697221 */ /* 0x000fc80000010000 */
[----:B------:R-:W-:-:S04]  /*4540*/  FMUL.FTZ R106, R198, R105 ;  /* 0x00000069c66a7220 */ /* 0x000fc80000410000 */
[----:B------:R-:W-:-:S07]  /*4550*/  @P4 FADD.FTZ R106, R106, R111 ;  /* 0x0000006f6a6a4221 */ /* 0x000fce0000010000 */
.L_x_941:
[----:B------:R-:W-:Y:S05]  /*4560*/  BSYNC B1 ;  /* 0x0000000000017941 */ /* 0x000fea0003800000 */
.L_x_939:
        /* <DEDUP_REMOVED lines=16> */
.L_x_943:
[----:B------:R-:W-:Y:S01]  /*4670*/  FFMA.FTZ R104, R142, R108, R107 ;  /* 0x0000006c8e687223 */ /* 0x000fe2000001006b */
[----:B------:R-:W-:-:S03]  /*4680*/  @P4 SHF.R.U32.HI R106, RZ, 0x10, R165 ;  /* 0x00000010ff6a4819 */ /* 0x000fc600000116a5 */
[----:B------:R-:W-:Y:S01]  /*4690*/  FADD.FTZ R105, R141, -R104 ;  /* 0x800000688d697221 */ /* 0x000fe20000010000 */
[----:B------:R-:W-:-:S03]  /*46a0*/  @P4 SHF.L.U32 R107, R106, 0x10, RZ ;  /* 0x000000106a6b4819 */ /* 0x000fc600000006ff */
[----:B------:R-:W-:-:S04]  /*46b0*/  FMUL.FTZ R106, R198, R105 ;  /* 0x00000069c66a7220 */ /* 0x000fc80000410000 */
[----:B------:R-:W-:-:S07]  /*46c0*/  @P4 FADD.FTZ R106, R106, R107 ;  /* 0x0000006b6a6a4221 */ /* 0x000fce0000010000 */
.L_x_944:
[----:B------:R-:W-:Y:S05]  /*46d0*/  BSYNC B1 ;  /* 0x0000000000017941 */ /* 0x000fea0003800000 */
.L_x_942:
        /* <DEDUP_REMOVED lines=17> */
.L_x_945:
        /* <DEDUP_REMOVED lines=11> */
.L_x_947:
[----:B------:R-:W-:Y:S05]  /*48a0*/  BSYNC B1 ;  /* 0x0000000000017941 */ /* 0x000fea0003800000 */
.L_x_946:
[----:B------:R-:W-:Y:S01]  /*48b0*/  VIADD R37, R37, 0x100 ;  /* 0x0000010025257836 */ /* 0x000fe20000000000 */
[----:B------:R-:W-:-:S07]  /*48c0*/  IADD3 R109, R109, 0x100, RZ ;  /* 0x000001006d6d7810 */ /* 0x000fce0007ffe0ff */
.L_x_932:
[----:B------:R-:W-:Y:S05]  /*48d0*/  BSYNC B0 ;  /* 0x0000000000007941 */ /* 0x000fea0003800000 */
.L_x_931:
        /* <DEDUP_REMOVED lines=14> */
.L_x_951:
        /* <DEDUP_REMOVED lines=8> */
.L_x_952:
[----:B------:R-:W-:Y:S05]  /*4a40*/  BSYNC B1 ;  /* 0x0000000000017941 */ /* 0x000fea0003800000 */
.L_x_950:
        /* <DEDUP_REMOVED lines=18> */
.L_x_954:
[----:B------:R-:W-:Y:S01]  /*4b70*/  FFMA.FTZ R104, R144, R108, R107 ;  /* 0x0000006c90687223 */ /* 0x000fe2000001006b */
[----:B------:R-:W-:-:S03]  /*4b80*/  @P4 SHF.R.U64 R106, R162, 0x10, R163 ;  /* 0x00000010a26a4819 */ /* 0x000fc600000012a3 */
[----:B------:R-:W-:Y:S01]  /*4b90*/  FADD.FTZ R105, R147, -R104 ;  /* 0x8000006893697221 */ /* 0x000fe20000010000 */
[----:B------:R-:W-:-:S03]  /*4ba0*/  @P4 SHF.L.U32 R111, R106, 0x10, RZ ;  /* 0x000000106a6f4819 */ /* 0x000fc600000006ff */
[----:B------:R-:W-:-:S04]  /*4bb0*/  FMUL.FTZ R106, R198, R105 ;  /* 0x00000069c66a7220 */ /* 0x000fc80000410000 */
[----:B------:R-:W-:-:S07]  /*4bc0*/  @P4 FADD.FTZ R106, R106, R111 ;  /* 0x0000006f6a6a4221 */ /* 0x000fce0000010000 */
.L_x_955:
[----:B------:R-:W-:Y:S05]  /*4bd0*/  BSYNC B1 ;  /* 0x0000000000017941 */ /* 0x000fea0003800000 */
.L_x_953:
        /* <DEDUP_REMOVED lines=15> */
.L_x_957:
[----:B------:R-:W-:Y:S01]  /*4cd0*/  FFMA.FTZ R105, R145, R108, R107 ;  /* 0x0000006c91697223 */ /* 0x000fe2000001006b */
[----:B------:R-:W-:-:S03]  /*4ce0*/  @P4 IMAD.U32 R111, R163, 0x10000, RZ ;  /* 0x00010000a36f4824 */ /* 0x000fc600078e00ff */
[----:B------:R-:W-:-:S04]  /*4cf0*/  FADD.FTZ R105, R148, -R105 ;  /* 0x8000006994697221 */ /* 0x000fc80000010000 */
[----:B------:R-:W-:-:S04]  /*4d00*/  FMUL.FTZ R106, R198, R105 ;  /* 0x00000069c66a7220 */ /* 0x000fc80000410000 */
[----:B------:R-:W-:-:S07]  /*4d10*/  @P4 FADD.FTZ R106, R106, R111 ;  /* 0x0000006f6a6a4221 */ /* 0x000fce0000010000 */
.L_x_958:
[----:B------:R-:W-:Y:S05]  /*4d20*/  BSYNC B1 ;  /* 0x0000000000017941 */ /* 0x000fea0003800000 */
.L_x_956:
        /* <DEDUP_REMOVED lines=16> */
.L_x_960:
[----:B------:R-:W-:Y:S01]  /*4e30*/  FFMA.FTZ R104, R150, R108, R107 ;  /* 0x0000006c96687223 */ /* 0x000fe2000001006b */
[----:B------:R-:W-:-:S03]  /*4e40*/  @P4 SHF.R.U32.HI R106, RZ, 0x10, R163 ;  /* 0x00000010ff6a4819 */ /* 0x000fc600000116a3 */
[----:B------:R-:W-:Y:S01]  /*4e50*/  FADD.FTZ R105, R149, -R104 ;  /* 0x8000006895697221 */ /* 0x000fe20000010000 */
[----:B------:R-:W-:-:S03]  /*4e60*/  @P4 SHF.L.U32 R107, R106, 0x10, RZ ;  /* 0x000000106a6b4819 */ /* 0x000fc600000006ff */
[----:B------:R-:W-:-:S04]  /*4e70*/  FMUL.FTZ R106, R198, R105 ;  /* 0x00000069c66a7220 */ /* 0x000fc80000410000 */
[----:B------:R-:W-:-:S07]  /*4e80*/  @P4 FADD.FTZ R106, R106, R107 ;  /* 0x0000006b6a6a4221 */ /* 0x000fce0000010000 */
.L_x_961:
[----:B------:R-:W-:Y:S05]  /*4e90*/  BSYNC B1 ;  /* 0x0000000000017941 */ /* 0x000fea0003800000 */
.L_x_959:
        /* <DEDUP_REMOVED lines=17> */
.L_x_962:
        /* <DEDUP_REMOVED lines=11> */
.L_x_964:
[----:B------:R-:W-:Y:S05]  /*5060*/  BSYNC B1 ;  /* 0x0000000000017941 */ /* 0x000fea0003800000 */
.L_x_963:
[----:B------:R-:W-:Y:S01]  /*5070*/  VIADD R37, R37, 0x100 ;  /* 0x0000010025257836 */ /* 0x000fe20000000000 */
[----:B------:R-:W-:-:S07]  /*5080*/  IADD3 R109, R109, 0x100, RZ ;  /* 0x000001006d6d7810 */ /* 0x000fce0007ffe0ff */
.L_x_949:
[----:B------:R-:W-:Y:S05]  /*5090*/  BSYNC B0 ;  /* 0x0000000000007941 */ /* 0x000fea0003800000 */
.L_x_948:
[----:B------:R-:W-:Y:S04]  /*50a0*/  BSSY B0, `(.L_x_965) ;  /* 0x000007a000007945 */ /* 0x000fe80003800000 */
        /* <DEDUP_REMOVED lines=12> */
.L_x_968:
        /* <DEDUP_REMOVED lines=8> */
.L_x_969:
[----:B------:R-:W-:Y:S05]  /*51f0*/  BSYNC B1 ;  /* 0x0000000000017941 */ /* 0x000fea0003800000 */
.L_x_967:
        /* <DEDUP_REMOVED lines=18> */
.L_x_971:
[----:B------:R-:W-:Y:S01]  /*5320*/  FFMA.FTZ R104, R152, R108, R107 ;  /* 0x0000006c98687223 */ /* 0x000fe2000001006b */
[----:B------:R-:W-:-:S03]  /*5330*/  @P4 SHF.R.U64 R106, R160, 0x10, R161 ;  /* 0x00000010a06a4819 */ /* 0x000fc600000012a1 */
[----:B------:R-:W-:Y:S01]  /*5340*/  FADD.FTZ R105, R155, -R104 ;  /* 0x800000689b697221 */ /* 0x000fe20000010000 */
[----:B------:R-:W-:-:S03]  /*5350*/  @P4 SHF.L.U32 R111, R106, 0x10, RZ ;  /* 0x000000106a6f4819 */ /* 0x000fc600000006ff */
[----:B------:R-:W-:-:S04]  /*5360*/  FMUL.FTZ R106, R198, R105 ;  /* 0x00000069c66a7220 */ /* 0x000fc80000410000 */
[----:B------:R-:W-:-:S07]  /*5370*/  @P4 FADD.FTZ R106, R106, R111 ;  /* 0x0000006f6a6a4221 */ /* 0x000fce0000010000 */
.L_x_972:
[----:B------:R-:W-:Y:S05]  /*5380*/  BSYNC B1 ;  /* 0x0000000000017941 */ /* 0x000fea0003800000 */
.L_x_970:
        /* <DEDUP_REMOVED lines=15> */
.L_x_974:
[----:B------:R-:W-:Y:S01]  /*5480*/  FFMA.FTZ R105, R153, R108, R107 ;  /* 0x0000006c99697223 */ /* 0x000fe2000001006b */
[----:B------:R-:W-:-:S03]  /*5490*/  @P4 IMAD.U32 R111, R161, 0x10000, RZ ;  /* 0x00010000a16f4824 */ /* 0x000fc600078e00ff */
[----:B------:R-:W-:-:S04]  /*54a0*/  FADD.FTZ R105, R170, -R105 ;  /* 0x80000069aa697221 */ /* 0x000fc80000010000 */
[----:B------:R-:W-:-:S04]  /*54b0*/  FMUL.FTZ R106, R198, R105 ;  /* 0x00000069c66a7220 */ /* 0x000fc80000410000 */
[----:B------:R-:W-:-:S07]  /*54c0*/  @P4 FADD.FTZ R106, R106, R111 ;  /* 0x0000006f6a6a4221 */ /* 0x000fce0000010000 */
.L_x_975:
[----:B------:R-:W-:Y:S05]  /*54d0*/  BSYNC B1 ;  /* 0x0000000000017941 */ /* 0x000fea0003800000 */
.L_x_973:
        /* <DEDUP_REMOVED lines=16> */
.L_x_977:
[----:B------:R-:W-:Y:S01]  /*55e0*/  FFMA.FTZ R104, R172, R108, R107 ;  /* 0x0000006cac687223 */ /* 0x000fe2000001006b */
[----:B------:R-:W-:-:S03]  /*55f0*/  @P4 SHF.R.U32.HI R106, RZ, 0x10, R161 ;  /* 0x00000010ff6a4819 */ /* 0x000fc600000116a1 */
[----:B------:R-:W-:Y:S01]  /*5600*/  FADD.FTZ R105, R171, -R104 ;  /* 0x80000068ab697221 */ /* 0x000fe20000010000 */
[----:B------:R-:W-:-:S03]  /*5610*/  @P4 SHF.L.U32 R107, R106, 0x10, RZ ;  /* 0x000000106a6b4819 */ /* 0x000fc600000006ff */
[----:B------:R-:W-:-:S04]  /*5620*/  FMUL.FTZ R106, R198, R105 ;  /* 0x00000069c66a7220 */ /* 0x000fc80000410000 */
[----:B------:R-:W-:-:S07]  /*5630*/  @P4 FADD.FTZ R106, R106, R107 ;  /* 0x0000006b6a6a4221 */ /* 0x000fce0000010000 */
.L_x_978:
[----:B------:R-:W-:Y:S05]  /*5640*/  BSYNC B1 ;  /* 0x0000000000017941 */ /* 0x000fea0003800000 */
.L_x_976:
        /* <DEDUP_REMOVED lines=17> */
.L_x_979:
        /* <DEDUP_REMOVED lines=11> */
.L_x_981:
[----:B------:R-:W-:Y:S05]  /*5810*/  BSYNC B1 ;  /* 0x0000000000017941 */ /* 0x000fea0003800000 */
.L_x_980:
[----:B------:R-:W-:Y:S01]  /*5820*/  VIADD R37, R37, 0x100 ;  /* 0x0000010025257836 */ /* 0x000fe20000000000 */
[----:B------:R-:W-:-:S07]  /*5830*/  IADD3 R109, R109, 0x100, RZ ;  /* 0x000001006d6d7810 */ /* 0x000fce0007ffe0ff */
.L_x_966:
[----:B------:R-:W-:Y:S05]  /*5840*/  BSYNC B0 ;  /* 0x0000000000007941 */ /* 0x000fea0003800000 */
.L_x_965:
        /* <DEDUP_REMOVED lines=13> */
.L_x_985:
        /* <DEDUP_REMOVED lines=8> */
.L_x_986:
[----:B------:R-:W-:Y:S05]  /*59a0*/  BSYNC B1 ;  /* 0x0000000000017941 */ /* 0x000fea0003800000 */
.L_x_984:
        /* <DEDUP_REMOVED lines=18> */
.L_x_988:
[----:B------:R-:W-:Y:S01]  /*5ad0*/  FFMA.FTZ R104, R174, R108, R107 ;  /* 0x0000006cae687223 */ /* 0x000fe2000001006b */
[----:B------:R-:W-:-:S03]  /*5ae0*/  @P4 SHF.R.U64 R106, R158, 0x10, R159 ;  /* 0x000000109e6a4819 */ /* 0x000fc6000000129f */
[----:B------:R-:W-:Y:S01]  /*5af0*/  FADD.FTZ R105, R177, -R104 ;  /* 0x80000068b1697221 */ /* 0x000fe20000010000 */
[----:B------:R-:W-:-:S03]  /*5b00*/  @P4 SHF.L.U32 R111, R106, 0x10, RZ ;  /* 0x000000106a6f4819 */ /* 0x000fc600000006ff */
[----:B------:R-:W-:-:S04]  /*5b10*/  FMUL.FTZ R106, R198, R105 ;  /* 0x00000069c66a7220 */ /* 0x000fc80000410000 */
[----:B------:R-:W-:-:S07]  /*5b20*/  @P4 FADD.FTZ R106, R106, R111 ;  /* 0x0000006f6a6a4221 */ /* 0x000fce0000010000 */
.L_x_989:
[----:B------:R-:W-:Y:S05]  /*5b30*/  BSYNC B1 ;  /* 0x0000000000017941 */ /* 0x000fea0003800000 */
.L_x_987:
        /* <DEDUP_REMOVED lines=15> */
.L_x_991:
[----:B------:R-:W-:Y:S01]  /*5c30*/  FFMA.FTZ R105, R175, R108, R107 ;  /* 0x0000006caf697223 */ /* 0x000fe2000001006b */
[----:B------:R-:W-:-:S03]  /*5c40*/  @P4 IMAD.U32 R111, R159, 0x10000, RZ ;  /* 0x000100009f6f4824 */ /* 0x000fc600078e00ff */
[----:B------:R-:W-:-:S04]  /*5c50*/  FADD.FTZ R105, R180, -R105 ;  /* 0x80000069b4697221 */ /* 0x000fc80000010000 */
[----:B------:R-:W-:-:S04]  /*5c60*/  FMUL.FTZ R106, R198, R105 ;  /* 0x00000069c66a7220 */ /* 0x000fc80000410000 */
[----:B------:R-:W-:-:S07]  /*5c70*/  @P4 FADD.FTZ R106, R106, R111 ;  /* 0x0000006f6a6a4221 */ /* 0x000fce0000010000 */
.L_x_992:
[----:B------:R-:W-:Y:S05]  /*5c80*/  BSYNC B1 ;  /* 0x0000000000017941 */ /* 0x000fea0003800000 */
.L_x_990:
        /* <DEDUP_REMOVED lines=16> */
.L_x_994:
[----:B------:R-:W-:Y:S01]  /*5d90*/  FFMA.FTZ R104, R182, R108, R107 ;  /* 0x0000006cb6687223 */ /* 0x000fe2000001006b */
[----:B------:R-:W-:-:S03]  /*5da0*/  @P4 SHF.R.U32.HI R106, RZ, 0x10, R159 ;  /* 0x00000010ff6a4819 */ /* 0x000fc6000001169f */
[----:B------:R-:W-:Y:S01]  /*5db0*/  FADD.FTZ R105, R181, -R104 ;  /* 0x80000068b5697221 */ /* 0x000fe20000010000 */
[----:B------:R-:W-:-:S03]  /*5dc0*/  @P4 SHF.L.U32 R107, R106, 0x10, RZ ;  /* 0x000000106a6b4819 */ /* 0x000fc600000006ff */
[----:B------:R-:W-:-:S04]  /*5dd0*/  FMUL.FTZ R106, R198, R105 ;  /* 0x00000069c66a7220 */ /* 0x000fc80000410000 */
[----:B------:R-:W-:-:S07]  /*5de0*/  @P4 FADD.FTZ R106, R106, R107 ;  /* 0x0000006b6a6a4221 */ /* 0x000fce0000010000 */
.L_x_995:
[----:B------:R-:W-:Y:S05]  /*5df0*/  BSYNC B1 ;  /* 0x0000000000017941 */ /* 0x000fea0003800000 */
.L_x_993:
        /* <DEDUP_REMOVED lines=17> */
.L_x_996:
        /* <DEDUP_REMOVED lines=11> */
.L_x_998:
[----:B------:R-:W-:Y:S05]  /*5fc0*/  BSYNC B1 ;  /* 0x0000000000017941 */ /* 0x000fea0003800000 */
.L_x_997:
[----:B------:R-:W-:Y:S01]  /*5fd0*/  VIADD R37, R37, 0x100 ;  /* 0x0000010025257836 */ /* 0x000fe20000000000 */
[----:B------:R-:W-:-:S07]  /*5fe0*/  IADD3 R109, R109, 0x100, RZ ;  /* 0x000001006d6d7810 */ /* 0x000fce0007ffe0ff */
.L_x_983:
[----:B------:R-:W-:Y:S05]  /*5ff0*/  BSYNC B0 ;  /* 0x0000000000007941 */ /* 0x000fea0003800000 */
.L_x_982:
        /* <DEDUP_REMOVED lines=14> */
.L_x_1002:
[----:B------:R-:W-:Y:S01]  /*60e0*/  UISETP.NE.U32.AND UP0, UPT, UR8, URZ, UPT ;  /* 0x0000003f0800728c */ /* 0x000fe2000bf05070 */
[----:B------:R-:W-:-:S03]  /*60f0*/  FFMA.FTZ R105, R125, R108, R107 ;  /* 0x0000006c7d697223 */ /* 0x000fc6000001006b */
[----:B------:R-:W-:Y:S01]  /*6100*/  UISETP.NE.AND.EX UP0, UPT, UR9, URZ, UPT, UP0 ;  /* 0x0000003f0900728c */ /* 0x000fe2000bf05300 */
[----:B------:R-:W-:-:S04]  /*6110*/  FADD.FTZ R105, R128, -R105 ;  /* 0x8000006980697221 */ /* 0x000fc80000010000 */
[----:B------:R-:W-:Y:S01]  /*6120*/  FMUL.FTZ R106, R198, R105 ;  /* 0x00000069c66a7220 */ /* 0x000fe20000410000 */
[----:B------:R-:W-:-:S13]  /*6130*/  PLOP3.LUT P4, PT, PT, PT, UP0, 0x80, 0x0 ;  /* 0x000000000000781c */ /* 0x000fda0003f8f008 */
[----:B-----5:R-:W-:-:S05]  /*6140*/  @P4 SHF.L.U32 R111, R156, 0x10, RZ ;  /* 0x000000109c6f4819 */ /* 0x020fca00000006ff */
[----:B------:R-:W-:-:S07]  /*6150*/  @P4 FADD.FTZ R106, R106, R111 ;  /* 0x0000006f6a6a4221 */ /* 0x000fce0000010000 */
.L_x_1003:
[----:B------:R-:W-:Y:S05]  /*6160*/  BSYNC B1 ;  /* 0x0000000000017941 */ /* 0x000fea0003800000 */
.L_x_1001:
        /* <DEDUP_REMOVED lines=18> */
.L_x_1005:
[----:B------:R-:W-:Y:S01]  /*6290*/  FFMA.FTZ R104, R126, R108, R107 ;  /* 0x0000006c7e687223 */ /* 0x000fe2000001006b */
[----:B------:R-:W-:-:S03]  /*62a0*/  @P4 SHF.R.U64 R106, R156, 0x10, R157 ;  /* 0x000000109c6a4819 */ /* 0x000fc6000000129d */
[----:B------:R-:W-:Y:S01]  /*62b0*/  FADD.FTZ R105, R127, -R104 ;  /* 0x800000687f697221 */ /* 0x000fe20000010000 */
[----:B------:R-:W-:-:S03]  /*62c0*/  @P4 SHF.L.U32 R111, R106, 0x10, RZ ;  /* 0x000000106a6f4819 */ /* 0x000fc600000006ff */
[----:B------:R-:W-:-:S04]  /*62d0*/  FMUL.FTZ R106, R198, R105 ;  /* 0x00000069c66a7220 */ /* 0x000fc80000410000 */
[----:B------:R-:W-:-:S07]  /*62e0*/  @P4 FADD.FTZ R106, R106, R111 ;  /* 0x0000006f6a6a4221 */ /* 0x000fce0000010000 */
.L_x_1006:
[----:B------:R-:W-:Y:S05]  /*62f0*/  BSYNC B1 ;  /* 0x0000000000017941 */ /* 0x000fea0003800000 */
.L_x_1004:
        /* <DEDUP_REMOVED lines=15> */
.L_x_1008:
[----:B------:R-:W-:Y:S01]  /*63f0*/  FFMA.FTZ R105, R129, R108, R107 ;  /* 0x0000006c81697223 */ /* 0x000fe2000001006b */
[----:B------:R-:W-:-:S03]  /*6400*/  @P4 SHF.L.U32 R111, R157, 0x10, RZ ;  /* 0x000000109d6f4819 */ /* 0x000fc600000006ff */
[----:B------:R-:W-:-:S04]  /*6410*/  FADD.FTZ R105, R130, -R105 ;  /* 0x8000006982697221 */ /* 0x000fc80000010000 */
[----:B------:R-:W-:-:S04]  /*6420*/  FMUL.FTZ R106, R198, R105 ;  /* 0x00000069c66a7220 */ /* 0x000fc80000410000 */
[----:B------:R-:W-:-:S07]  /*6430*/  @P4 FADD.FTZ R106, R106, R111 ;  /* 0x0000006f6a6a4221 */ /* 0x000fce0000010000 */
.L_x_1009:
[----:B------:R-:W-:Y:S05]  /*6440*/  BSYNC B1 ;  /* 0x0000000000017941 */ /* 0x000fea0003800000 */
.L_x_1007:
        /* <DEDUP_REMOVED lines=16> */
.L_x_1011:
[----:B------:R-:W-:Y:S01]  /*6550*/  FFMA.FTZ R108, R132, R108, R107 ;  /* 0x0000006c846c7223 */ /* 0x000fe2000001006b */
[----:B------:R-:W-:-:S03]  /*6560*/  @P4 SHF.R.U32.HI R104, RZ, 0x10, R157 ;  /* 0x00000010ff684819 */ /* 0x000fc6000001169d */
[----:B------:R-:W-:Y:S01]  /*6570*/  FADD.FTZ R105, R131, -R108 ;  /* 0x8000006c83697221 */ /* 0x000fe20000010000 */
[----:B------:R-:W-:-:S03]  /*6580*/  @P4 SHF.L.U32 R107, R104, 0x10, RZ ;  /* 0x00000010686b4819 */ /* 0x000fc600000006ff */
[----:B------:R-:W-:-:S04]  /*6590*/  FMUL.FTZ R198, R198, R105 ;  /* 0x00000069c6c67220 */ /* 0x000fc80000410000 */
[----:B------:R-:W-:-:S07]  /*65a0*/  @P4 FADD.FTZ R198, R198, R107 ;  /* 0x0000006bc6c64221 */ /* 0x000fce0000010000 */
.L_x_1012:
[----:B------:R-:W-:Y:S05]  /*65b0*/  BSYNC B1 ;  /* 0x0000000000017941 */ /* 0x000fea0003800000 */
.L_x_1010:
        /* <DEDUP_REMOVED lines=17> */
.L_x_1013:
        /* <DEDUP_REMOVED lines=10> */
.L_x_1000:
[----:B------:R-:W-:Y:S05]  /*6770*/  BSYNC B0 ;  /* 0x0000000000007941 */ /* 0x000fea0003800000 */
.L_x_999:
[----:B------:R-:W-:Y:S01]  /*6780*/  ISETP.NE.AND P2, PT, R200, RZ, PT ;  /* 0x000000ffc800720c */ /* 0x000fe20003f45270 */
[----:B------:R-:W-:-:S03]  /*6790*/  VIADD R8, R8, UR14 ;  /* 0x0000000e08087c36 */ /* 0x000fc60008000000 */
[----:B------:R-:W-:Y:S02]  /*67a0*/  SEL R112, RZ, 0x1, P2 ;  /* 0x00000001ff707807 */ /* 0x000fe40001000000 */
[----:B------:R-:W-:-:S13]  /*67b0*/  ISETP.GE.AND P2, PT, R8, UR15, PT ;  /* 0x0000000f08007c0c */ /* 0x000fda000bf46270 */
[----:B------:R-:W-:Y:S05]  /*67c0*/  @!P2 BRA `(.L_x_1014) ;  /* 0xffffffa0005ca947 */ /* 0x000fea000383ffff */
.L_x_868:
[----:B-----5:R-:W3:Y:S01]  /*67d0*/  S2R R0, SR_TID.X ;  /* 0x0000000000007919 */ /* 0x020ee20000002100 */
[----:B------:R-:W3:Y:S01]  /*67e0*/  S2UR UR6, SR_CTAID.X ;  /* 0x00000000000679c3 */ /* 0x000ee20000002500 */
[----:B------:R-:W-:Y:S02]  /*67f0*/  ISETP.NE.AND P6, PT, R38, RZ, PT ;  /* 0x000000ff2600720c */ /* 0x000fe40003fc5270 */
[----:B------:R-:W-:Y:S02]  /*6800*/  ISETP.NE.AND P5, PT, R40, RZ, PT ;  /* 0x000000ff2800720c */ /* 0x000fe40003fa5270 */
[----:B------:R-:W-:Y:S02]  /*6810*/  ISETP.NE.AND P4, PT, R42, RZ, PT ;  /* 0x000000ff2a00720c */ /* 0x000fe40003f85270 */
[----:B------:R-:W-:Y:S01]  /*6820*/  ISETP.NE.AND P3, PT, R44, RZ, PT ;  /* 0x000000ff2c00720c */ /* 0x000fe20003f65270 */
[----:B------:R-:W4:Y:S01]  /*6830*/  @P1 LDC.64 R22, c[0x0][0x2d0] ;  /* 0x0000b400ff161b82 */ /* 0x000f220000000a00 */
[----:B------:R-:W-:-:S07]  /*6840*/  ISETP.NE.AND P2, PT, R120, RZ, PT ;  /* 0x000000ff7800720c */ /* 0x000fce0003f45270 */
[----:B------:R-:W0:Y:S08]  /*6850*/  @P6 LDC.64 R6, c[0x0][0x2d0] ;  /* 0x0000b400ff066b82 */ /* 0x000e300000000a00 */
[----:B------:R-:W1:Y:S01]  /*6860*/  @P6 LDC.64 R8, c[0x0][0x2d8] ;  /* 0x0000b600ff086b82 */ /* 0x000e620000000a00 */
[----:B---3--:R-:W-:-:S07]  /*6870*/  LEA.HI R0, R0, UR6, RZ, 0x18 ;  /* 0x0000000600007c11 */ /* 0x008fce000f8fc0ff */
[----:B------:R-:W3:Y:S01]  /*6880*/  @P5 LDC.64 R10, c[0x0][0x2d0] ;  /* 0x0000b400ff0a5b82 */ /* 0x000ee20000000a00 */
[----:B------:R-:W-:-:S07]  /*6890*/  IMAD R3, R0, R3, RZ ;  /* 0x0000000300037224 */ /* 0x000fce00078e02ff */
[----:B------:R-:W2:Y:S01]  /*68a0*/  @P5 LDC.64 R12, c[0x0][0x2d8] ;  /* 0x0000b600ff0c5b82 */ /* 0x000ea20000000a00 */
[----:B------:R-:W-:-:S05]  /*68b0*/  LEA.HI R27, R3, R4, RZ, 0x1e ;  /* 0x00000004031b7211 */ /* 0x000fca00078ff0ff */
[C---:B0-----:R-:W-:Y:S02]  /*68c0*/  @P6 IMAD.WIDE.U32 R2, R27.reuse, 0x10, R6 ;  /* 0x000000101b026825 */ /* 0x041fe400078e0006 */
[----:B------:R-:W0:Y:S02]  /*68d0*/  @P4 LDC.64 R14, c[0x0][0x2d0] ;  /* 0x0000b400ff0e4b82 */ /* 0x000e240000000a00 */
[C---:B-1----:R-:W-:Y:S01]  /*68e0*/  @P6 IMAD.WIDE.U32 R4, R27.reuse, 0x10, R8 ;  /* 0x000000101b046825 */ /* 0x042fe200078e0008 */
[----:B------:R-:W-:Y:S01]  /*68f0*/  @P6 IADD3 R27, R27, 0x100, RZ ;  /* 0x000001001b1b6810 */ /* 0x000fe20007ffe0ff */
[----:B------:R1:W-:Y:S04]  /*6900*/  @P6 STG.E.128 desc[UR4][R2.64], R72 ;  /* 0x0000004802006986 */ /* 0x0003e8000c101d04 */
[----:B------:R-:W4:Y:S01]  /*6910*/  @P4 LDC.64 R16, c[0x0][0x2d8] ;  /* 0x0000b600ff104b82 */ /* 0x000f220000000a00 */
[C---:B---3--:R-:W-:Y:S01]  /*6920*/  @P5 IMAD.WIDE.U32 R10, R27.reuse, 0x10, R10 ;  /* 0x000000101b0a5825 */ /* 0x048fe200078e000a */
[----:B------:R1:W-:Y:S04]  /*6930*/  @P6 STG.E.128 desc[UR4][R4.64], R100 ;  /* 0x0000006404006986 */ /* 0x0003e8000c101d04 */
[----:B------:R1:W-:Y:S02]  /*6940*/  @P5 STG.E.128 desc[UR4][R10.64], R68 ;  /* 0x000000440a005986 */ /* 0x0003e4000c101d04 */
[----:B------:R-:W3:Y:S01]  /*6950*/  @P3 LDC.64 R18, c[0x0][0x2d0] ;  /* 0x0000b400ff123b82 */ /* 0x000ee20000000a00 */
[C---:B--2---:R-:W-:Y:S01]  /*6960*/  @P5 IMAD.WIDE.U32 R12, R27.reuse, 0x10, R12 ;  /* 0x000000101b0c5825 */ /* 0x044fe200078e000c */
[----:B------:R-:W-:-:S04]  /*6970*/  @P5 IADD3 R27, R27, 0x100, RZ ;  /* 0x000001001b1b5810 */ /* 0x000fc80007ffe0ff */
[----:B------:R1:W-:Y:S02]  /*6980*/  @P5 STG.E.128 desc[UR4][R12.64], R96 ;  /* 0x000000600c005986 */ /* 0x0003e4000c101d04 */
[----:B------:R-:W2:Y:S01]  /*6990*/  @P3 LDC.64 R20, c[0x0][0x2d8] ;  /* 0x0000b600ff143b82 */ /* 0x000ea20000000a00 */
[----:B0-----:R-:W-:-:S05]  /*69a0*/  @P4 IMAD.WIDE.U32 R14, R27, 0x10, R14 ;  /* 0x000000101b0e4825 */ /* 0x001fca00078e000e */
[----:B------:R1:W-:Y:S02]  /*69b0*/  @P4 STG.E.128 desc[UR4][R14.64], R64 ;  /* 0x000000400e004986 */ /* 0x0003e4000c101d04 */
[----:B------:R-:W0:Y:S01]  /*69c0*/  @P0 LDC.64 R6, c[0x0][0x2d0] ;  /* 0x0000b400ff060b82 */ /* 0x000e220000000a00 */
[----:B----4-:R-:W-:-:S04]  /*69d0*/  @P4 IMAD.WIDE.U32 R16, R27, 0x10, R16 ;  /* 0x000000101b104825 */ /* 0x010fc800078e0010 */
[----:B------:R-:W-:Y:S01]  /*69e0*/  @P4 VIADD R27, R27, 0x100 ;  /* 0x000001001b1b4836 */ /* 0x000fe20000000000 */
[----:B------:R1:W-:Y:S02]  /*69f0*/  @P4 STG.E.128 desc[UR4][R16.64], R92 ;  /* 0x0000005c10004986 */ /* 0x0003e4000c101d04 */
[----:B------:R-:W4:Y:S01]  /*6a00*/  @P0 LDC.64 R8, c[0x0][0x2d8] ;  /* 0x0000b600ff080b82 */ /* 0x000f220000000a00 */
[----:B---3--:R-:W-:-:S05]  /*6a10*/  @P3 IMAD.WIDE.U32 R18, R27, 0x10, R18 ;  /* 0x000000101b123825 */ /* 0x008fca00078e0012 */
[----:B------:R1:W-:Y:S02]  /*6a20*/  @P3 STG.E.128 desc[UR4][R18.64], R60 ;  /* 0x0000003c12003986 */ /* 0x0003e4000c101d04 */
[----:B------:R-:W3:Y:S01]  /*6a30*/  @P1 LDC.64 R24, c[0x0][0x2d8] ;  /* 0x0000b600ff181b82 */ /* 0x000ee20000000a00 */
[C---:B--2---:R-:W-:Y:S01]  /*6a40*/  @P3 IMAD.WIDE.U32 R20, R27.reuse, 0x10, R20 ;  /* 0x000000101b143825 */ /* 0x044fe200078e0014 */
[----:B------:R-:W-:-:S04]  /*6a50*/  @P3 IADD3 R27, R27, 0x100, RZ ;  /* 0x000001001b1b3810 */ /* 0x000fc80007ffe0ff */
[----:B------:R1:W-:Y:S01]  /*6a60*/  @P3 STG.E.128 desc[UR4][R20.64], R88 ;  /* 0x0000005814003986 */ /* 0x0003e2000c101d04 */
[----:B0-----:R-:W-:-:S05]  /*6a70*/  @P0 IMAD.WIDE.U32 R6, R27, 0x10, R6 ;  /* 0x000000101b060825 */ /* 0x001fca00078e0006 */
[----:B------:R1:W-:Y:S01]  /*6a80*/  @P0 STG.E.128 desc[UR4][R6.64], R56 ;  /* 0x0000003806000986 */ /* 0x0003e2000c101d04 */
[C---:B----4-:R-:W-:Y:S01]  /*6a90*/  @P0 IMAD.WIDE.U32 R8, R27.reuse, 0x10, R8 ;  /* 0x000000101b080825 */ /* 0x050fe200078e0008 */
[----:B------:R-:W-:-:S04]  /*6aa0*/  @P0 IADD3 R27, R27, 0x100, RZ ;  /* 0x000001001b1b0810 */ /* 0x000fc80007ffe0ff */
[----:B------:R1:W-:Y:S01]  /*6ab0*/  @P0 STG.E.128 desc[UR4][R8.64], R84 ;  /* 0x0000005408000986 */ /* 0x0003e2000c101d04 */
[----:B------:R-:W-:-:S04]  /*6ac0*/  @P1 IMAD.WIDE.U32 R22, R27, 0x10, R22 ;  /* 0x000000101b161825 */ /* 0x000fc800078e0016 */
[----:B---3--:R-:W-:Y:S01]  /*6ad0*/  @P1 IMAD.WIDE.U32 R24, R27, 0x10, R24 ;  /* 0x000000101b181825 */ /* 0x008fe200078e0018 */
[----:B------:R1:W-:Y:S04]  /*6ae0*/  @P1 STG.E.128 desc[UR4][R22.64], R52 ;  /* 0x0000003416001986 */ /* 0x0003e8000c101d04 */
[----:B------:R1:W-:Y:S01]  /*6af0*/  @P1 STG.E.128 desc[UR4][R24.64], R80 ;  /* 0x0000005018001986 */ /* 0x0003e2000c101d04 */
[----:B------:R-:W-:Y:S05]  /*6b00*/  @!P2 EXIT ;  /* 0x000000000000a94d */ /* 0x000fea0003800000 */
[----:B-1----:R-:W0:Y:S01]  /*6b10*/  LDC.64 R2, c[0x0][0x2d0] ;  /* 0x0000b400ff027b82 */ /* 0x002e220000000a00 */
[----:B------:R-:W-:-:S07]  /*6b20*/  @P1 VIADD R27, R27, 0x100 ;  /* 0x000001001b1b1836 */ /* 0x000fce0000000000 */
[----:B------:R-:W1:Y:S01]  /*6b30*/  LDC.64 R4, c[0x0][0x2d8] ;  /* 0x0000b600ff047b82 */ /* 0x000e620000000a00 */
[----:B0-----:R-:W-:-:S05]  /*6b40*/  IMAD.WIDE.U32 R2, R27, 0x10, R2 ;  /* 0x000000101b027825 */ /* 0x001fca00078e0002 */
[----:B------:R-:W-:Y:S01]  /*6b50*/  STG.E.128 desc[UR4][R2.64], R48 ;  /* 0x0000003002007986 */ /* 0x000fe2000c101d04 */
[----:B-1----:R-:W-:-:S05]  /*6b60*/  IMAD.WIDE.U32 R4, R27, 0x10, R4 ;  /* 0x000000101b047825 */ /* 0x002fca00078e0004 */
[----:B------:R-:W-:Y:S01]  /*6b70*/  STG.E.128 desc[UR4][R4.64], R76 ;  /* 0x0000004c04007986 */ /* 0x000fe2000c101d04 */
[----:B------:R-:W-:Y:S05]  /*6b80*/  EXIT ;  /* 0x000000000000794d */ /* 0x000fea0003800000 */
.L_x_896:
[----:B------:R-:W-:Y:S01]  /*6b90*/  HFMA2.MMA R117, -RZ, RZ, 0, 9.5367431640625e-07 ;  /* 0x00000010ff757435 */ /* 0x000fe200000001ff */
[----:B------:R-:W-:Y:S01]  /*6ba0*/  MOV R116, R113 ;  /* 0x0000007100747202 */ /* 0x000fe20000000f00 */
[----:B------:R-:W-:Y:S01]  /*6bb0*/  IMAD.MOV.U32 R118, RZ, RZ, 0x1f ;  /* 0x0000001fff767424 */ /* 0x000fe200078e00ff */
[----:B------:R-:W-:-:S08]  /*6bc0*/  MOV R115, 0xffffffff ;  /* 0xffffffff00737802 */ /* 0x000fd00000000f00 */
[----:B-----5:R-:W-:Y:S05]  /*6bd0*/  WARPSYNC.COLLECTIVE R115, `(.L_x_1015) ;  /* 0x0000000073087348 */ /* 0x020fea0003c00000 */
[----:B------:R0:W1:Y:S02]  /*6be0*/  SHFL.DOWN P5, R179, R116, R117, R118 ;  /* 0x0800007574b37389 */ /* 0x00006400000a0076 */
[----:B01---5:R-:W-:Y:S01]  /*6bf0*/  ENDCOLLECTIVE ;  /* 0x000000000000791b */ /* 0x023fe20003800000 */
.L_x_1015:
[----:B------:R-:W-:Y:S01]  /*6c00*/  IMAD.MOV.U32 R116, RZ, RZ, R114 ;  /* 0x000000ffff747224 */ /* 0x000fe200078e0072 */
[----:B------:R-:W-:-:S07]  /*6c10*/  MOV R106, R179 ;  /* 0x000000b3006a7202 */ /* 0x000fce0000000f00 */
[----:B------:R-:W-:Y:S05]  /*6c20*/  WARPSYNC.COLLECTIVE R115, `(.L_x_1016) ;  /* 0x0000000073087348 */ /* 0x000fea0003c00000 */
[----:B------:R0:W1:Y:S02]  /*6c30*/  SHFL.DOWN P5, R179, R116, R117, R118 ;  /* 0x0800007574b37389 */ /* 0x00006400000a0076 */
[----:B01----:R-:W-:Y:S01]  /*6c40*/  ENDCOLLECTIVE ;  /* 0x000000000000791b */ /* 0x003fe20003800000 */
.L_x_1016:
[----:B------:R-:W-:-:S05]  /*6c50*/  FADD.FTZ R106, R106, R113 ;  /* 0x000000716a6a7221 */ /* 0x000fca0000010000 */
[----:B------:R-:W-:Y:S01]  /*6c60*/  MOV R116, R106 ;  /* 0x0000006a00747202 */ /* 0x000fe20000000f00 */
[----:B------:R-:W-:Y:S01]  /*6c70*/  IMAD.MOV.U32 R117, RZ, RZ, 0x8 ;  /* 0x00000008ff757424 */ /* 0x000fe200078e00ff */
[----:B------:R-:W-:-:S07]  /*6c80*/  MOV R107, R179 ;  /* 0x000000b3006b7202 */ /* 0x000fce0000000f00 */
[----:B------:R-:W-:Y:S05]  /*6c90*/  WARPSYNC.COLLECTIVE R115, `(.L_x_1017) ;  /* 0x0000000073087348 */ /* 0x000fea0003c00000 */
[----:B------:R0:W1:Y:S02]  /*6ca0*/  SHFL.DOWN P5, R179, R116, R117, R118 ;  /* 0x0800007574b37389 */ /* 0x00006400000a0076 */
[----:B01----:R-:W-:Y:S01]  /*6cb0*/  ENDCOLLECTIVE ;  /* 0x000000000000791b */ /* 0x003fe20003800000 */
.L_x_1017:
[----:B------:R-:W-:-:S05]  /*6cc0*/  FADD.FTZ R107, R107, R114 ;  /* 0x000000726b6b7221 */ /* 0x000fca0000010000 */
[----:B------:R-:W-:Y:S02]  /*6cd0*/  MOV R116, R107 ;  /* 0x0000006b00747202 */ /* 0x000fe40000000f00 */
[----:B------:R-:W-:-:S07]  /*6ce0*/  MOV R109, R179 ;  /* 0x000000b3006d7202 */ /* 0x000fce0000000f00 */
[----:B------:R-:W-:Y:S05]  /*6cf0*/  WARPSYNC.COLLECTIVE R115, `(.L_x_1018) ;  /* 0x0000000073087348 */ /* 0x000fea0003c00000 */
[----:B------:R0:W1:Y:S02]  /*6d00*/  SHFL.DOWN P5, R179, R116, R117, R118 ;  /* 0x0800007574b37389 */ /* 0x00006400000a0076 */
[----:B01----:R-:W-:Y:S01]  /*6d10*/  ENDCOLLECTIVE ;  /* 0x000000000000791b */ /* 0x003fe20003800000 */
.L_x_1018:
[----:B------:R-:W-:Y:S01]  /*6d20*/  FADD.FTZ R109, R106, R109 ;  /* 0x0000006d6a6d7221 */ /* 0x000fe20000010000 */
[----:B------:R-:W-:-:S04]  /*6d30*/  HFMA2.MMA R117, -RZ, RZ, 0, 2.384185791015625e-07 ;  /* 0x00000004ff757435 */ /* 0x000fc800000001ff */
[----:B------:R-:W-:Y:S01]  /*6d40*/  MOV R116, R109 ;  /* 0x0000006d00747202 */ /* 0x000fe20000000f00 */
[----:B------:R-:W-:-:S07]  /*6d50*/  IMAD.MOV.U32 R108, RZ, RZ, R179 ;  /* 0x000000ffff6c7224 */ /* 0x000fce00078e00b3 */
[----:B------:R-:W-:Y:S05]  /*6d60*/  WARPSYNC.COLLECTIVE R115, `(.L_x_1019) ;  /* 0x0000000073087348 */ /* 0x000fea0003c00000 */
[----:B------:R0:W1:Y:S02]  /*6d70*/  SHFL.DOWN P5, R179, R116, R117, R118 ;  /* 0x0800007574b37389 */ /* 0x00006400000a0076 */
[----:B01----:R-:W-:Y:S01]  /*6d80*/  ENDCOLLECTIVE ;  /* 0x000000000000791b */ /* 0x003fe20003800000 */
.L_x_1019:
[----:B------:R-:W-:-:S05]  /*6d90*/  FADD.FTZ R108, R107, R108 ;  /* 0x0000006c6b6c7221 */ /* 0x000fca0000010000 */
[----:B------:R-:W-:Y:S01]  /*6da0*/  MOV R116, R108 ;  /* 0x0000006c00747202 */ /* 0x000fe20000000f00 */
[----:B------:R-:W-:-:S07]  /*6db0*/  IMAD.MOV.U32 R110, RZ, RZ, R179 ;  /* 0x000000ffff6e7224 */ /* 0x000fce00078e00b3 */
[----:B------:R-:W-:Y:S05]  /*6dc0*/  WARPSYNC.COLLECTIVE R115, `(.L_x_1020) ;  /* 0x0000000073087348 */ /* 0x000fea0003c00000 */
[----:B------:R0:W1:Y:S02]  /*6dd0*/  SHFL.DOWN P5, R179, R116, R117, R118 ;  /* 0x0800007574b37389 */ /* 0x00006400000a0076 */
[----:B01----:R-:W-:Y:S01]  /*6de0*/  ENDCOLLECTIVE ;  /* 0x000000000000791b */ /* 0x003fe20003800000 */
.L_x_1020:
[----:B------:R-:W-:Y:S01]  /*6df0*/  FADD.FTZ R110, R109, R110 ;  /* 0x0000006e6d6e7221 */ /* 0x000fe20000010000 */
[----:B------:R-:W-:-:S03]  /*6e00*/  HFMA2.MMA R117, -RZ, RZ, 0, 1.1920928955078125e-07 ;  /* 0x00000002ff757435 */ /* 0x000fc600000001ff */
[----:B------:R-:W-:Y:S01]  /*6e10*/  IMAD.MOV.U32 R116, RZ, RZ, R110 ;  /* 0x000000ffff747224 */ /* 0x000fe200078e006e */
[----:B------:R-:W-:-:S07]  /*6e20*/  MOV R111, R179 ;  /* 0x000000b3006f7202 */ /* 0x000fce0000000f00 */
[----:B------:R-:W-:Y:S05]  /*6e30*/  WARPSYNC.COLLECTIVE R115, `(.L_x_1021) ;  /* 0x0000000073087348 */ /* 0x000fea0003c00000 */
[----:B------:R0:W1:Y:S02]  /*6e40*/  SHFL.DOWN P5, R179, R116, R117, R118 ;  /* 0x0800007574b37389 */ /* 0x00006400000a0076 */
[----:B01----:R-:W-:Y:S01]  /*6e50*/  ENDCOLLECTIVE ;  /* 0x000000000000791b */ /* 0x003fe20003800000 */
.L_x_1021:
[----:B------:R-:W-:-:S04]  /*6e60*/  FADD.FTZ R111, R108, R111 ;  /* 0x0000006f6c6f7221 */ /* 0x000fc80000010000 */
[----:B------:R-:W-:Y:S01]  /*6e70*/  IMAD.MOV.U32 R116, RZ, RZ, R111 ;  /* 0x000000ffff747224 */ /* 0x000fe200078e006f */
[----:B------:R-:W-:-:S07]  /*6e80*/  MOV R113, R179 ;  /* 0x000000b300717202 */ /* 0x000fce0000000f00 */
[----:B------:R-:W-:Y:S05]  /*6e90*/  WARPSYNC.COLLECTIVE R115, `(.L_x_1022) ;  /* 0x0000000073087348 */ /* 0x000fea0003c00000 */
[----:B------:R0:W1:Y:S02]  /*6ea0*/  SHFL.DOWN P5, R179, R116, R117, R118 ;  /* 0x0800007574b37389 */ /* 0x00006400000a0076 */
[----:B01----:R-:W-:Y:S01]  /*6eb0*/  ENDCOLLECTIVE ;  /* 0x000000000000791b */ /* 0x003fe20003800000 */
.L_x_1022:
[----:B------:R-:W-:-:S05]  /*6ec0*/  FADD.FTZ R113, R110, R113 ;  /* 0x000000716e717221 */ /* 0x000fca0000010000 */
[----:B------:R-:W-:Y:S01]  /*6ed0*/  MOV R116, R113 ;  /* 0x0000007100747202 */ /* 0x000fe20000000f00 */
[----:B------:R-:W-:Y:S01]  /*6ee0*/  IMAD.MOV.U32 R117, RZ, RZ, 0x1 ;  /* 0x00000001ff757424 */ /* 0x000fe200078e00ff */
[----:B------:R-:W-:-:S07]  /*6ef0*/  MOV R112, R179 ;  /* 0x000000b300707202 */ /* 0x000fce0000000f00 */
[----:B------:R-:W-:Y:S05]  /*6f00*/  WARPSYNC.COLLECTIVE R115, `(.L_x_1023) ;  /* 0x0000000073087348 */ /* 0x000fea0003c00000 */
[----:B------:R0:W1:Y:S02]  /*6f10*/  SHFL.DOWN P5, R179, R116, R117, R118 ;  /* 0x0800007574b37389 */ /* 0x00006400000a0076 */
[----:B01----:R-:W-:Y:S01]  /*6f20*/  ENDCOLLECTIVE ;  /* 0x000000000000791b */ /* 0x003fe20003800000 */
.L_x_1023:
[----:B------:R-:W-:-:S05]  /*6f30*/  FADD.FTZ R112, R111, R112 ;  /* 0x000000706f707221 */ /* 0x000fca0000010000 */
[----:B------:R-:W-:Y:S02]  /*6f40*/  MOV R116, R112 ;  /* 0x0000007000747202 */ /* 0x000fe40000000f00 */
[----:B------:R-:W-:-:S07]  /*6f50*/  MOV R178, R179 ;  /* 0x000000b300b27202 */ /* 0x000fce0000000f00 */
[----:B------:R-:W-:Y:S05]  /*6f60*/  WARPSYNC.COLLECTIVE R115, `(.L_x_1024) ;  /* 0x0000000073087348 */ /* 0x000fea0003c00000 */
[----:B------:R0:W1:Y:S02]  /*6f70*/  SHFL.DOWN P5, R179, R116, R117, R118 ;  /* 0x0800007574b37389 */ /* 0x00006400000a0076 */
[----:B01----:R-:W-:Y:S01]  /*6f80*/  ENDCOLLECTIVE ;  /* 0x000000000000791b */ /* 0x003fe20003800000 */
.L_x_1024:
[----:B------:R-:W-:Y:S05]  /*6f90*/  BRA `(.L_x_1025) ;  /* 0xffffffbc00c87947 */ /* 0x000fea000383ffff */
.L_x_1026:
        /* <DEDUP_REMOVED lines=14> */
.L_x_15173:


//--------------------- .text._ZN10layer_norm22ln_bwd_finalize_kernelINS_22Kernel_traits_finalizeILj7168E13__nv_bfloat16S2_S2_S2_fjLb0ELj1024ELj4ENS_18Kernel_traits_baseILj7168ES2_S2_S2_S2_fjLj1024EEEEELb0ELb1EEEvNS_9BwdParamsE --------------------------
	.section	.text._ZN10layer_norm22ln_bwd_finalize_kernelINS_22Kernel_traits_finalizeILj7168E13__nv_bfloat16S2_S2_S2_fjLb0ELj1024ELj4ENS_18Kernel_traits_baseILj7168ES2_S2_S2_S2_fjLj1024EEEEELb0ELb1EEEvNS_9BwdParamsE,"ax",@progbits
	.align	128
        .global         _ZN10layer_norm22ln_bwd_finalize_kernelINS_22Kernel_traits_finalizeILj7168E13__nv_bfloat16S2_S2_S2_fjLb0ELj1024ELj4ENS_18Kernel_traits_baseILj7168ES2_S2_S2_S2_fjLj1024EEEEELb0ELb1EEEvNS_9BwdParamsE
        .type           _ZN10layer_norm22ln_bwd_finalize_kernelINS_22Kernel_traits_finalizeILj7168E13__nv_bfloat16S2_S2_S2_fjLb0ELj1024ELj4ENS_18Kernel_traits_baseILj7168ES2_S2_S2_S2_fjLj1024EEEEELb0ELb1EEEvNS_9BwdParamsE,@function
        .size           _ZN10layer_norm22ln_bwd_finalize_kernelINS_22Kernel_traits_finalizeILj7168E13__nv_bfloat16S2_S2_S2_fjLb0ELj1024ELj4ENS_18Kernel_traits_baseILj7168ES2_S2_S2_S2_fjLj1024EEEEELb0ELb1EEEvNS_9BwdParamsE,(.L_x_15174 - _ZN10layer_norm22ln_bwd_finalize_kernelINS_22Kernel_traits_finalizeILj7168E13__nv_bfloat16S2_S2_S2_fjLb0ELj1024ELj4ENS_18Kernel_traits_baseILj7168ES2_S2_S2_S2_fjLj1024EEEEELb0ELb1EEEvNS_9BwdParamsE)
        .other          _ZN10layer_norm22ln_bwd_finalize_kernelINS_22Kernel_traits_finalizeILj7168E13__nv_bfloat16S2_S2_S2_fjLb0ELj1024ELj4ENS_18Kernel_traits_baseILj7168ES2_S2_S2_S2_fjLj1024EEEEELb0ELb1EEEvNS_9BwdParamsE,@"STO_CUDA_ENTRY STV_DEFAULT"
_ZN10layer_norm22ln_bwd_finalize_kernelINS_22Kernel_traits_finalizeILj7168E13__nv_bfloat16S2_S2_S2_fjLb0ELj1024ELj4ENS_18Kernel_traits_baseILj7168ES2_S2_S2_S2_fjLj1024EEEEELb0ELb1EEEvNS_9BwdParamsE:
.text._ZN10layer_norm22ln_bwd_finalize_kernelINS_22Kernel_traits_finalizeILj7168E13__nv_bfloat16S2_S2_S2_fjLb0ELj1024ELj4ENS_18Kernel_traits_baseILj7168ES2_S2_S2_S2_fjLj1024EEEEELb0ELb1EEEvNS_9BwdParamsE:
        /* <DEDUP_REMOVED lines=13> */
[----:B------:R-:W-:Y:S02]  /*00d0*/  LOP3.LUT R7, R5, 0x1f, R0, 0x78, !PT ;  /* 0x0000001f05077812 */ /* 0x000fe400078e7800 */
[----:B------:R-:W-:Y:S02]  /*00e0*/  SHF.L.U32 R6, R6, 0x4, RZ ;  /* 0x0000000406067819 */ /* 0x000fe400000006ff */
[----:B------:R-:W-:Y:S01]  /*00f0*/  IADD3 R8, R4, R7, RZ ;  /* 0x0000000704087210 */ /* 0x000fe20007ffe0ff */
[C---:B------:R-:W-:Y:S01]  /*0100*/  IMAD R9, R2.reuse, 0x20, R7 ;  /* 0x0000002002097824 */ /* 0x040fe200078e0207 */
[----:B------:R-:W-:-:S02]  /*0110*/  ISETP.GE.U32.AND P0, PT, R2, 0x10, PT ;  /* 0x000000100200780c */ /* 0x000fc40003f06070 */
[----:B------:R-:W-:Y:S02]  /*0120*/  LOP3.LUT R11, R6, 0x7ffffff0, RZ, 0xc0, !PT ;  /* 0x7ffffff0060b7812 */ /* 0x000fe400078ec0ff */
[----:B------:R-:W-:Y:S02]  /*0130*/  ISETP.EQ.AND P0, PT, R5, 0x1f, !P0 ;  /* 0x0000001f0500780c */ /* 0x000fe40004702270 */
[----:B------:R-:W-:Y:S01]  /*0140*/  IADD3 R4, R2, R11, RZ ;  /* 0x0000000b02047210 */ /* 0x000fe20007ffe0ff */
[----:B0-----:R-:W-:-:S03]  /*0150*/  ULEA UR4, UR5, UR4, 0x18 ;  /* 0x0000000405047291 */ /* 0x001fc6000f8ec03f */
[----:B------:R-:W-:-:S03]  /*0160*/  ULDC UR5, c[0x0][0x218] ;  /* 0x0000860000057ab9 */ /* 0x000fc60000000800 */
[----:B------:R-:W-:Y:S02]  /*0170*/  LEA R7, R8, UR4, 0x2 ;  /* 0x0000000408077c11 */ /* 0x000fe4000f8e10ff */
[----:B------:R-:W-:Y:S02]  /*0180*/  LEA R6, R2, UR4, 0x3 ;  /* 0x0000000402067c11 */ /* 0x000fe4000f8e18ff */
[----:B------:R-:W-:-:S07]  /*0190*/  LEA R8, R9, UR4, 0x2 ;  /* 0x0000000409087c11 */ /* 0x000fce000f8e10ff */
.L_x_1038:
[----:B0-2-4-:R-:W0:Y:S01]  /*01a0*/  LDC R10, c[0x0][0x210] ;  /* 0x00008400ff0a7b82 */ /* 0x015e220000000800 */
[----:B------:R-:W-:Y:S01]  /*01b0*/  BSSY B0, `(.L_x_1027) ;  /* 0x0000067000007945 */ /* 0x000fe20003800000 */
[----:B------:R-:W-:Y:S01]  /*01c0*/  HFMA2.MMA R26, -RZ, RZ, 0, 0 ;  /* 0x00000000ff1a7435 */ /* 0x000fe200000001ff */
[----:B------:R-:W-:Y:S02]  /*01d0*/  MOV R20, RZ ;  /* 0x000000ff00147202 */ /* 0x000fe40000000f00 */
[----:B0-----:R-:W-:-:S13]  /*01e0*/  ISETP.GE.U32.AND P1, PT, R5, R10, PT ;  /* 0x0000000a0500720c */ /* 0x001fda0003f26070 */
[----:B-1-3--:R-:W-:Y:S05]  /*01f0*/  @P1 BRA `(.L_x_1028) ;  /* 0x0000000400881947 */ /* 0x00afea0003800000 */
[----:B------:R-:W-:Y:S01]  /*0200*/  ISETP.GE.U32.AND P2, PT, R5, R10, PT ;  /* 0x0000000a0500720c */ /* 0x000fe20003f46070 */
[----:B------:R-:W-:-:S12]  /*0210*/  IMAD.MOV.U32 R21, RZ, RZ, R5 ;  /* 0x000000ffff157224 */ /* 0x000fd800078e0005 */
[----:B------:R-:W0:Y:S08]  /*0220*/  @P2 LDC R16, c[0x0][0x218] ;  /* 0x00008600ff102b82 */ /* 0x000e300000000800 */
[----:B------:R-:W1:Y:S08]  /*0230*/  @P2 LDC.64 R14, c[0x0][0x2d0] ;  /* 0x0000b400ff0e2b82 */ /* 0x000e700000000a00 */
[----:B------:R-:W2:Y:S01]  /*0240*/  @P2 LDC.64 R12, c[0x0][0x2d8] ;  /* 0x0000b600ff0c2b82 */ /* 0x000ea20000000a00 */
[----:B0-----:R-:W-:-:S04]  /*0250*/  @P2 IMAD R9, R21, R16, R3 ;  /* 0x0000001015092224 */ /* 0x001fc800078e0203 */
[----:B-1----:R-:W-:-:S06]  /*0260*/  @P2 IMAD.WIDE.U32 R14, R9, 0x4, R14 ;  /* 0x00000004090e2825 */ /* 0x002fcc00078e000e */
[----:B------:R-:W3:Y:S01]  /*0270*/  @P2 LDG.E R15, desc[UR6][R14.64] ;  /* 0x000000060e0f2981 */ /* 0x000ee2000c1e1900 */
[----:B--2---:R-:W-:-:S06]  /*0280*/  @P2 IMAD.WIDE.U32 R12, R9, 0x4, R12 ;  /* 0x00000004090c2825 */ /* 0x004fcc00078e000c */
[----:B------:R-:W2:Y:S01]  /*0290*/  @P2 LDG.E R13, desc[UR6][R12.64] ;  /* 0x000000060c0d2981 */ /* 0x000ea2000c1e1900 */
[----:B------:R-:W-:-:S04]  /*02a0*/  @P2 IADD3 R21, R21, 0x20, RZ ;  /* 0x0000002015152810 */ /* 0x000fc80007ffe0ff */
[CC--:B------:R-:W-:Y:S02]  /*02b0*/  ISETP.GE.U32.AND P1, PT, R21.reuse, R10.reuse, PT ;  /* 0x0000000a1500720c */ /* 0x0c0fe40003f26070 */
[----:B------:R-:W-:-:S04]  /*02c0*/  IADD3 R9, -R21, R10, RZ ;  /* 0x0000000a15097210 */ /* 0x000fc80007ffe1ff */
[----:B------:R-:W-:Y:S01]  /*02d0*/  ISETP.LE.U32.OR P1, PT, R9, 0x60, P1 ;  /* 0x000000600900780c */ /* 0x000fe20000f23470 */
[----:B------:R-:W-:Y:S01]  /*02e0*/  IMAD.MOV.U32 R26, RZ, RZ, RZ ;  /* 0x000000ffff1a7224 */ /* 0x000fe200078e00ff */
[----:B------:R-:W-:Y:S01]  /*02f0*/  MOV R20, RZ ;  /* 0x000000ff00147202 */ /* 0x000fe20000000f00 */
[----:B------:R-:W-:Y:S04]  /*0300*/  BSSY B1, `(.L_x_1029) ;  /* 0x000002b000017945 */ /* 0x000fe80003800000 */
[----:B---3--:R-:W-:Y:S01]  /*0310*/  @P2 FADD.FTZ R20, R20, R15 ;  /* 0x0000000f14142221 */ /* 0x008fe20000010000 */
[----:B--2---:R-:W-:Y:S01]  /*0320*/  @P2 FADD.FTZ R26, R26, R13 ;  /* 0x0000000d1a1a2221 */ /* 0x004fe20000010000 */
[----:B------:R-:W-:-:S04]  /*0330*/  PLOP3.LUT P2, PT, P2, PT, PT, 0x8, 0x0 ;  /* 0x000000000000781c */ /* 0x000fc8000174e170 */
[----:B------:R-:W-:Y:S09]  /*0340*/  @P1 BRA `(.L_x_1030) ;  /* 0x0000000000981947 */ /* 0x000ff20003800000 */
[----:B------:R-:W0:Y:S01]  /*0350*/  LDC.64 R12, c[0x0][0x2d0] ;  /* 0x0000b400ff0c7b82 */ /* 0x000e220000000a00 */
[----:B------:R-:W-:Y:S02]  /*0360*/  PLOP3.LUT P2, PT, PT, PT, PT, 0x8, 0x0 ;  /* 0x000000000000781c */ /* 0x000fe40003f4e170 */
[----:B------:R-:W-:-:S05]  /*0370*/  IADD3 R9, R10, -0x60, RZ ;  /* 0xffffffa00a097810 */ /* 0x000fca0007ffe0ff */
[----:B------:R-:W1:Y:S06]  /*0380*/  LDC.64 R14, c[0x0][0x2d8] ;  /* 0x0000b600ff0e7b82 */ /* 0x000e6c0000000a00 */
.L_x_1031:
[C---:B------:R-:W-:Y:S01]  /*0390*/  IADD3 R16, R21.reuse, 0x20, RZ ;  /* 0x0000002015107810 */ /* 0x040fe20007ffe0ff */
[C---:B------:R-:W-:Y:S01]  /*03a0*/  IMAD R25, R21.reuse, UR5, R3 ;  /* 0x0000000515197c24 */ /* 0x040fe2000f8e0203 */
[----:B------:R-:W-:-:S03]  /*03b0*/  IADD3 R18, R21, 0x40, RZ ;  /* 0x0000004015127810 */ /* 0x000fc60007ffe0ff */
[----:B------:R-:W-:Y:S02]  /*03c0*/  IMAD R17, R16, UR5, R3 ;  /* 0x0000000510117c24 */ /* 0x000fe4000f8e0203 */
[----:B0-----:R-:W-:-:S04]  /*03d0*/  IMAD.WIDE.U32 R22, R25, 0x4, R12 ;  /* 0x0000000419167825 */ /* 0x001fc800078e000c */
[----:B------:R-:W-:Y:S01]  /*03e0*/  IMAD.WIDE.U32 R28, R17, 0x4, R12 ;  /* 0x00000004111c7825 */ /* 0x000fe200078e000c */
[----:B------:R0:W2:Y:S03]  /*03f0*/  LDG.E R11, desc[UR6][R22.64] ;  /* 0x00000006160b7981 */ /* 0x0000a6000c1e1900 */
[--C-:B-1----:R-:W-:Y:S02]  /*0400*/  IMAD.WIDE.U32 R24, R25, 0x4, R14.reuse ;  /* 0x0000000419187825 */ /* 0x102fe400078e000e */
[----:B------:R-:W3:Y:S02]  /*0410*/  LDG.E R28, desc[UR6][R28.64] ;  /* 0x000000061c1c7981 */ /* 0x000ee4000c1e1900 */
[----:B------:R-:W-:Y:S02]  /*0420*/  IMAD.WIDE.U32 R16, R17, 0x4, R14 ;  /* 0x0000000411107825 */ /* 0x000fe400078e000e */
[----:B------:R1:W4:Y:S02]  /*0430*/  LDG.E R27, desc[UR6][R24.64] ;  /* 0x00000006181b7981 */ /* 0x000324000c1e1900 */
[----:B------:R-:W-:-:S02]  /*0440*/  IMAD R19, R18, UR5, R3 ;  /* 0x0000000512137c24 */ /* 0x000fc4000f8e0203 */
[----:B0-----:R-:W-:Y:S01]  /*0450*/  VIADD R22, R21, 0x60 ;  /* 0x0000006015167836 */ /* 0x001fe20000000000 */
[----:B------:R0:W5:Y:S03]  /*0460*/  LDG.E R29, desc[UR6][R16.64] ;  /* 0x00000006101d7981 */ /* 0x000166000c1e1900 */
[----:B-1----:R-:W-:Y:S02]  /*0470*/  IMAD R25, R22, UR5, R3 ;  /* 0x0000000516197c24 */ /* 0x002fe4000f8e0203 */
[----:B0-----:R-:W-:-:S04]  /*0480*/  IMAD.WIDE.U32 R16, R19, 0x4, R12 ;  /* 0x0000000413107825 */ /* 0x001fc800078e000c */
[----:B------:R-:W-:Y:S02]  /*0490*/  IMAD.WIDE.U32 R18, R19, 0x4, R14 ;  /* 0x0000000413127825 */ /* 0x000fe400078e000e */
[----:B------:R-:W5:Y:S02]  /*04a0*/  LDG.E R16, desc[UR6][R16.64] ;  /* 0x0000000610107981 */ /* 0x000f64000c1e1900 */
[C---:B------:R-:W-:Y:S02]  /*04b0*/  IMAD.WIDE.U32 R22, R25.reuse, 0x4, R12 ;  /* 0x0000000419167825 */ /* 0x040fe400078e000c */
[----:B------:R-:W5:Y:S02]  /*04c0*/  LDG.E R18, desc[UR6][R18.64] ;  /* 0x0000000612127981 */ /* 0x000f64000c1e1900 */
[----:B------:R-:W-:Y:S02]  /*04d0*/  IMAD.WIDE.U32 R24, R25, 0x4, R14 ;  /* 0x0000000419187825 */ /* 0x000fe400078e000e */
[----:B------:R-:W5:Y:S04]  /*04e0*/  LDG.E R22, desc[UR6][R22.64] ;  /* 0x0000000616167981 */ /* 0x000f68000c1e1900 */
[----:B------:R-:W5:Y:S01]  /*04f0*/  LDG.E R24, desc[UR6][R24.64] ;  /* 0x0000000618187981 */ /* 0x000f62000c1e1900 */
[----:B------:R-:W-:-:S04]  /*0500*/  IADD3 R21, R21, 0x80, RZ ;  /* 0x0000008015157810 */ /* 0x000fc80007ffe0ff */
[----:B------:R-:W-:Y:S01]  /*0510*/  ISETP.GE.U32.AND P1, PT, R21, R9, PT ;  /* 0x000000091500720c */ /* 0x000fe20003f26070 */
[----:B--2---:R-:W-:-:S04]  /*0520*/  FADD.FTZ R11, R11, R20 ;  /* 0x000000140b0b7221 */ /* 0x004fc80000010000 */
[----:B---3--:R-:W-:Y:S01]  /*0530*/  FADD.FTZ R11, R11, R28 ;  /* 0x0000001c0b0b7221 */ /* 0x008fe20000010000 */
[----:B----4-:R-:W-:-:S04]  /*0540*/  FADD.FTZ R26, R27, R26 ;  /* 0x0000001a1b1a7221 */ /* 0x010fc80000010000 */
[----:B-----5:R-:W-:Y:S01]  /*0550*/  FADD.FTZ R29, R26, R29 ;  /* 0x0000001d1a1d7221 */ /* 0x020fe20000010000 */
[----:B------:R-:W-:-:S03]  /*0560*/  FADD.FTZ R11, R11, R16 ;  /* 0x000000100b0b7221 */ /* 0x000fc60000010000 */
[----:B------:R-:W-:Y:S01]  /*0570*/  FADD.FTZ R29, R29, R18 ;  /* 0x000000121d1d7221 */ /* 0x000fe20000010000 */
[----:B------:R-:W-:-:S03]  /*0580*/  FADD.FTZ R20, R11, R22 ;  /* 0x000000160b147221 */ /* 0x000fc60000010000 */
[----:B------:R-:W-:Y:S01]  /*0590*/  FADD.FTZ R26, R29, R24 ;  /* 0x000000181d1a7221 */ /* 0x000fe20000010000 */
[----:B------:R-:W-:Y:S06]  /*05a0*/  @!P1 BRA `(.L_x_1031) ;  /* 0xfffffffc00789947 */ /* 0x000fec000383ffff */
.L_x_1030:
[----:B------:R-:W-:Y:S05]  /*05b0*/  BSYNC B1 ;  /* 0x0000000000017941 */ /* 0x000fea0003800000 */
.L_x_1029:
[CC--:B------:R-:W-:Y:S01]  /*05c0*/  ISETP.GE.U32.AND P1, PT, R21.reuse, R10.reuse, PT ;  /* 0x0000000a1500720c */ /* 0x0c0fe20003f26070 */
[----:B------:R-:W-:Y:S01]  /*05d0*/  BSSY B1, `(.L_x_1032) ;  /* 0x0000018000017945 */ /* 0x000fe20003800000 */
[----:B------:R-:W-:-:S04]  /*05e0*/  IADD3 R9, -R21, R10, RZ ;  /* 0x0000000a15097210 */ /* 0x000fc80007ffe1ff */
[----:B------:R-:W-:-:S13]  /*05f0*/  ISETP.LE.U32.OR P1, PT, R9, 0x20, P1 ;  /* 0x000000200900780c */ /* 0x000fda0000f23470 */
[----:B------:R-:W-:Y:S05]  /*0600*/  @P1 BRA `(.L_x_1033) ;  /* 0x0000000000501947 */ /* 0x000fea0003800000 */
[----:B------:R-:W0:Y:S01]  /*0610*/  LDC.64 R18, c[0x0][0x2d0] ;  /* 0x0000b400ff127b82 */ /* 0x000e220000000a00 */
[----:B------:R-:W-:Y:S01]  /*0620*/  ULDC UR8, c[0x0][0x218] ;  /* 0x0000860000087ab9 */ /* 0x000fe20000000800 */
[C---:B------:R-:W-:Y:S01]  /*0630*/  IADD3 R14, R21.reuse, 0x20, RZ ;  /* 0x00000020150e7810 */ /* 0x040fe20007ffe0ff */
[----:B------:R-:W-:-:S04]  /*0640*/  IMAD R15, R21, UR8, R3 ;  /* 0x00000008150f7c24 */ /* 0x000fc8000f8e0203 */
[----:B------:R-:W-:Y:S01]  /*0650*/  IMAD R9, R14, UR8, R3 ;  /* 0x000000080e097c24 */ /* 0x000fe2000f8e0203 */
        /* <DEDUP_REMOVED lines=15> */
.L_x_1033:
[----:B------:R-:W-:Y:S05]  /*0750*/  BSYNC B1 ;  /* 0x0000000000017941 */ /* 0x000fea0003800000 */
.L_x_1032:
[----:B------:R-:W-:-:S13]  /*0760*/  ISETP.LT.U32.OR P2, PT, R21, R10, P2 ;  /* 0x0000000a1500720c */ /* 0x000fda0001741470 */
[----:B------:R-:W-:Y:S05]  /*0770*/  @!P2 BRA `(.L_x_1028) ;  /* 0x000000000028a947 */ /* 0x000fea0003800000 */
[----:B------:R-:W0:Y:S01]  /*0780*/  LDC.64 R12, c[0x0][0x2d0] ;  /* 0x0000b400ff0c7b82 */ /* 0x000e220000000a00 */
[----:B------:R-:W-:Y:S02]  /*0790*/  ULDC UR8, c[0x0][0x218] ;  /* 0x0000860000087ab9 */ /* 0x000fe40000000800 */
[----:B------:R-:W-:-:S05]  /*07a0*/  IMAD R9, R21, UR8, R3 ;  /* 0x0000000815097c24 */ /* 0x000fca000f8e0203 */
[----:B------:R-:W1:Y:S01]  /*07b0*/  LDC.64 R10, c[0x0][0x2d8] ;  /* 0x0000b600ff0a7b82 */ /* 0x000e620000000a00 */
[----:B0-----:R-:W-:-:S06]  /*07c0*/  IMAD.WIDE.U32 R12, R9, 0x4, R12 ;  /* 0x00000004090c7825 */ /* 0x001fcc00078e000c */
[----:B------:R-:W2:Y:S01]  /*07d0*/  LDG.E R13, desc[UR6][R12.64] ;  /* 0x000000060c0d7981 */ /* 0x000ea2000c1e1900 */
[----:B-1----:R-:W-:-:S06]  /*07e0*/  IMAD.WIDE.U32 R10, R9, 0x4, R10 ;  /* 0x00000004090a7825 */ /* 0x002fcc00078e000a */
[----:B------:R-:W3:Y:S01]  /*07f0*/  LDG.E R11, desc[UR6][R10.64] ;  /* 0x000000060a0b7981 */ /* 0x000ee2000c1e1900 */
[----:B--2---:R-:W-:Y:S01]  /*0800*/  FADD.FTZ R20, R20, R13 ;  /* 0x0000000d14147221 */ /* 0x004fe20000010000 */
[----:B---3--:R-:W-:-:S07]  /*0810*/  FADD.FTZ R26, R26, R11 ;  /* 0x0000000b1a1a7221 */ /* 0x008fce0000010000 */
.L_x_1028:
[----:B------:R-:W-:Y:S05]  /*0820*/  BSYNC B0 ;  /* 0x0000000000007941 */ /* 0x000fea0003800000 */
.L_x_1027:
        /* <DEDUP_REMOVED lines=11> */
[----:B---3--:R-:W3:Y:S04]  /*08e0*/  SHFL.BFLY PT, R11, R10, 0x1, 0x1f ;  /* 0x0c201f000a0b7f89 */ /* 0x008ee800000e0000 */
[----:B--2---:R-:W2:Y:S01]  /*08f0*/  SHFL.BFLY PT, R12, R9, 0x1, 0x1f ;  /* 0x0c201f00090c7f89 */ /* 0x004ea200000e0000 */
[----:B---3--:R-:W-:Y:S01]  /*0900*/  FADD.FTZ R11, R10, R11 ;  /* 0x0000000b0a0b7221 */ /* 0x008fe20000010000 */
[----:B--2---:R-:W-:-:S04]  /*0910*/  FADD.FTZ R14, R9, R12 ;  /* 0x0000000c090e7221 */ /* 0x004fc80000010000 */
[----:B------:R-:W2:Y:S04]  /*0920*/  SHFL.BFLY PT, R12, R11, 0x2, 0x1f ;  /* 0x0c401f000b0c7f89 */ /* 0x000ea800000e0000 */
[----:B------:R-:W3:Y:S01]  /*0930*/  SHFL.BFLY PT, R13, R14, 0x2, 0x1f ;  /* 0x0c401f000e0d7f89 */ /* 0x000ee200000e0000 */
[----:B--2---:R-:W-:Y:S01]  /*0940*/  FADD.FTZ R12, R11, R12 ;  /* 0x0000000c0b0c7221 */ /* 0x004fe20000010000 */
[----:B---3--:R-:W-:-:S04]  /*0950*/  FADD.FTZ R15, R14, R13 ;  /* 0x0000000d0e0f7221 */ /* 0x008fc80000010000 */
        /* <DEDUP_REMOVED lines=8> */
[----:B------:R2:W3:Y:S04]  /*09e0*/  SHFL.BFLY PT, R11, R10, 0x10, 0x1f ;  /* 0x0e001f000a0b7f89 */ /* 0x0004e800000e0000 */
[----:B------:R2:W4:Y:S02]  /*09f0*/  SHFL.BFLY PT, R14, R9, 0x10, 0x1f ;  /* 0x0e001f00090e7f89 */ /* 0x00052400000e0000 */
.L_x_1049:
[----:B------:R-:W-:Y:S01]  /*0a00*/  @!P1 SHF.R.U32.HI R12, RZ, 0x3, R0 ;  /* 0x00000003ff0c9819 */ /* 0x000fe20000011600 */
[----:B----4-:R-:W-:Y:S01]  /*0a10*/  FADD.FTZ R14, R9, R14 ;  /* 0x0000000e090e7221 */ /* 0x010fe20000010000 */
[----:B---3--:R-:W-:Y:S02]  /*0a20*/  FADD.FTZ R11, R10, R11 ;  /* 0x0000000b0a0b7221 */ /* 0x008fe40000010000 */
[----:B------:R-:W-:-:S05]  /*0a30*/  @!P1 LOP3.LUT R12, R12, 0x1ffffffc, RZ, 0xc0, !PT ;  /* 0x1ffffffc0c0c9812 */ /* 0x000fca00078ec0ff */
[----:B------:R3:W-:Y:S04]  /*0a40*/  @!P1 STS [R12+UR4+0x2000], R14 ;  /* 0x0020000e0c009988 */ /* 0x0007e80008000804 */
[----:B------:R3:W-:Y:S02]  /*0a50*/  @!P1 STS [R12+UR4+0x2080], R11 ;  /* 0x0020800b0c009988 */ /* 0x0007e40008000804 */
.L_x_1034:
[----:B------:R-:W-:Y:S05]  /*0a60*/  WARPSYNC.ALL ;  /* 0x0000000000007948 */ /* 0x000fea0003800000 */
[----:B------:R-:W-:Y:S06]  /*0a70*/  BAR.SYNC.DEFER_BLOCKING 0x0 ;  /* 0x0000000000007b1d */ /* 0x000fec0000010000 */
[----:B------:R-:W-:Y:S04]  /*0a80*/  BSSY B0, `(.L_x_1036) ;  /* 0x000000c000007945 */ /* 0x000fe80003800000 */
[----:B------:R-:W-:Y:S05]  /*0a90*/  @!P0 BRA `(.L_x_1037) ;  /* 0x0000000000288947 */ /* 0x000fea0003800000 */
[----:B---3--:R-:W3:Y:S01]  /*0aa0*/  LDS.64 R14, [R6+0x2000] ;  /* 0x00200000060e7984 */ /* 0x008ee20000000a00 */
[----:B------:R-:W4:Y:S03]  /*0ab0*/  LDC.64 R12, c[0x0][0x318] ;  /* 0x0000c600ff0c7b82 */ /* 0x000f260000000a00 */
[----:B------:R-:W5:Y:S05]  /*0ac0*/  LDS.64 R16, [R6+0x2080] ;  /* 0x0020800006107984 */ /* 0x000f6a0000000a00 */
[----:B--2---:R-:W2:Y:S01]  /*0ad0*/  LDC.64 R10, c[0x0][0x310] ;  /* 0x0000c400ff0a7b82 */ /* 0x004ea20000000a00 */
[----:B----4-:R-:W-:-:S04]  /*0ae0*/  IMAD.WIDE.U32 R12, R4, 0x4, R12 ;  /* 0x00000004040c7825 */ /* 0x010fc800078e000c */
[----:B--2---:R-:W-:Y:S01]  /*0af0*/  IMAD.WIDE.U32 R10, R4, 0x4, R10 ;  /* 0x00000004040a7825 */ /* 0x004fe200078e000a */
[----:B---3--:R-:W-:Y:S02]  /*0b00*/  F2FP.BF16.F32.PACK_AB R15, R15, R14 ;  /* 0x0000000e0f0f723e */ /* 0x008fe400000010ff */
[----:B-----5:R-:W-:-:S03]  /*0b10*/  F2FP.BF16.F32.PACK_AB R17, R17, R16 ;  /* 0x000000101111723e */ /* 0x020fc600000010ff */
[----:B------:R4:W-:Y:S04]  /*0b20*/  STG.E desc[UR6][R12.64], R15 ;  /* 0x0000000f0c007986 */ /* 0x0009e8000c101906 */
[----:B------:R4:W-:Y:S02]  /*0b30*/  STG.E desc[UR6][R10.64], R17 ;  /* 0x000000110a007986 */ /* 0x0009e4000c101906 */
.L_x_1037:
[----:B------:R-:W-:Y:S05]  /*0b40*/  BSYNC B0 ;  /* 0x0000000000007941 */ /* 0x000fea0003800000 */
.L_x_1036:
[C---:B------:R-:W-:Y:S02]  /*0b50*/  ISETP.GT.U32.AND P1, PT, R3.reuse, -0x1c01, PT ;  /* 0xffffe3ff0300780c */ /* 0x040fe40003f24070 */
[----:B------:R-:W-:Y:S02]  /*0b60*/  IADD3 R3, R3, 0x1c00, RZ ;  /* 0x00001c0003037810 */ /* 0x000fe40007ffe0ff */
[----:B------:R-:W-:-:S09]  /*0b70*/  IADD3 R4, R4, 0xe00, RZ ;  /* 0x00000e0004047810 */ /* 0x000fd20007ffe0ff */
[----:B------:R-:W-:Y:S05]  /*0b80*/  @P1 BRA `(.L_x_1038) ;  /* 0xfffffff400841947 */ /* 0x000fea000383ffff */
[----:B------:R-:W-:Y:S05]  /*0b90*/  EXIT ;  /* 0x000000000000794d */ /* 0x000fea0003800000 */
.L_x_1035:
[----:B------:R-:W-:Y:S01]  /*0ba0*/  HFMA2.MMA R22, -RZ, RZ, 0, 1.847743988037109375e-06 ;  /* 0x0000001fff167435 */ /* 0x000fe200000001ff */
[----:B0--3--:R-:W-:Y:S01]  /*0bb0*/  MOV R20, R10 ;  /* 0x0000000a00147202 */ /* 0x009fe20000000f00 */
[----:B------:R-:W-:Y:S01]  /*0bc0*/  IMAD.MOV.U32 R19, RZ, RZ, 0x1 ;  /* 0x00000001ff137424 */ /* 0x000fe200078e00ff */
[----:B------:R-:W-:-:S08]  /*0bd0*/  MOV R17, 0xffffffff ;  /* 0xffffffff00117802 */ /* 0x000fd00000000f00 */
[----:B-12---:R-:W-:Y:S05]  /*0be0*/  WARPSYNC.COLLECTIVE R17, `(.L_x_1039) ;  /* 0x0000000011087348 */ /* 0x006fea0003c00000 */
[----:B------:R0:W3:Y:S02]  /*0bf0*/  SHFL.BFLY P2, R18, R20, R19, R22 ;  /* 0x0c00001314127389 */ /* 0x0000e40000040016 */
[----:B0123--:R-:W-:Y:S01]  /*0c00*/  ENDCOLLECTIVE ;  /* 0x000000000000791b */ /* 0x00ffe20003800000 */
.L_x_1039:
[----:B------:R-:W-:Y:S01]  /*0c10*/  HFMA2.MMA R19, -RZ, RZ, 0, 1.1920928955078125e-07 ;  /* 0x00000002ff137435 */ /* 0x000fe200000001ff */
[----:B------:R-:W-:-:S05]  /*0c20*/  MOV R11, R18 ;  /* 0x00000012000b7202 */ /* 0x000fca0000000f00 */
[----:B------:R-:W-:-:S04]  /*0c30*/  FADD.FTZ R11, R10, R11 ;  /* 0x0000000b0a0b7221 */ /* 0x000fc80000010000 */
[----:B------:R-:W-:-:S07]  /*0c40*/  IMAD.MOV.U32 R20, RZ, RZ, R11 ;  /* 0x000000ffff147224 */ /* 0x000fce00078e000b */
[----:B------:R-:W-:Y:S05]  /*0c50*/  WARPSYNC.COLLECTIVE R17, `(.L_x_1040) ;  /* 0x0000000011087348 */ /* 0x000fea0003c00000 */
[----:B------:R0:W1:Y:S02]  /*0c60*/  SHFL.BFLY P2, R18, R20, R19, R22 ;  /* 0x0c00001314127389 */ /* 0x0000640000040016 */
[----:B01----:R-:W-:Y:S01]  /*0c70*/  ENDCOLLECTIVE ;  /* 0x000000000000791b */ /* 0x003fe20003800000 */
.L_x_1040:
[----:B------:R-:W-:Y:S01]  /*0c80*/  IMAD.MOV.U32 R19, RZ, RZ, 0x4 ;  /* 0x00000004ff137424 */ /* 0x000fe200078e00ff */
[----:B------:R-:W-:-:S05]  /*0c90*/  MOV R12, R18 ;  /* 0x00000012000c7202 */ /* 0x000fca0000000f00 */
[----:B------:R-:W-:-:S05]  /*0ca0*/  FADD.FTZ R12, R11, R12 ;  /* 0x0000000c0b0c7221 */ /* 0x000fca0000010000 */
[----:B------:R-:W-:-:S07]  /*0cb0*/  MOV R20, R12 ;  /* 0x0000000c00147202 */ /* 0x000fce0000000f00 */
[----:B------:R-:W-:Y:S05]  /*0cc0*/  WARPSYNC.COLLECTIVE R17, `(.L_x_1041) ;  /* 0x0000000011087348 */ /* 0x000fea0003c00000 */
[----:B------:R0:W1:Y:S02]  /*0cd0*/  SHFL.BFLY P2, R18, R20, R19, R22 ;  /* 0x0c00001314127389 */ /* 0x0000640000040016 */
[----:B01----:R-:W-:Y:S01]  /*0ce0*/  ENDCOLLECTIVE ;  /* 0x000000000000791b */ /* 0x003fe20003800000 */
.L_x_1041:
[----:B------:R-:W-:Y:S01]  /*0cf0*/  HFMA2.MMA R19, -RZ, RZ, 0, 4.76837158203125e-07 ;  /* 0x00000008ff137435 */ /* 0x000fe200000001ff */
[----:B------:R-:W-:-:S05]  /*0d00*/  MOV R13, R18 ;  /* 0x00000012000d7202 */ /* 0x000fca0000000f00 */
[----:B------:R-:W-:-:S05]  /*0d10*/  FADD.FTZ R13, R12, R13 ;  /* 0x0000000d0c0d7221 */ /* 0x000fca0000010000 */
[----:B------:R-:W-:-:S07]  /*0d20*/  MOV R20, R13 ;  /* 0x0000000d00147202 */ /* 0x000fce0000000f00 */
[----:B------:R-:W-:Y:S05]  /*0d30*/  WARPSYNC.COLLECTIVE R17, `(.L_x_1042) ;  /* 0x0000000011087348 */ /* 0x000fea0003c00000 */
[----:B------:R0:W1:Y:S02]  /*0d40*/  SHFL.BFLY P2, R18, R20, R19, R22 ;  /* 0x0c00001314127389 */ /* 0x0000640000040016 */
[----:B01----:R-:W-:Y:S01]  /*0d50*/  ENDCOLLECTIVE ;  /* 0x000000000000791b */ /* 0x003fe20003800000 */
.L_x_1042:
[----:B------:R-:W-:Y:S01]  /*0d60*/  HFMA2.MMA R19, -RZ, RZ, 0, 9.5367431640625e-07 ;  /* 0x00000010ff137435 */ /* 0x000fe200000001ff */
[----:B------:R-:W-:-:S04]  /*0d70*/  IMAD.MOV.U32 R10, RZ, RZ, R18 ;  /* 0x000000ffff0a7224 */ /* 0x000fc800078e0012 */
[----:B------:R-:W-:-:S05]  /*0d80*/  FADD.FTZ R10, R13, R10 ;  /* 0x0000000a0d0a7221 */ /* 0x000fca0000010000 */
[----:B------:R-:W-:-:S07]  /*0d90*/  MOV R20, R10 ;  /* 0x0000000a00147202 */ /* 0x000fce0000000f00 */
[----:B------:R-:W-:Y:S05]  /*0da0*/  WARPSYNC.COLLECTIVE R17, `(.L_x_1043) ;  /* 0x0000000011087348 */ /* 0x000fea0003c00000 */
[----:B------:R0:W1:Y:S02]  /*0db0*/  SHFL.BFLY P2, R18, R20, R19, R22 ;  /* 0x0c00001314127389 */ /* 0x0000640000040016 */
[----:B01----:R-:W-:Y:S01]  /*0dc0*/  ENDCOLLECTIVE ;  /* 0x000000000000791b */ /* 0x003fe20003800000 */
.L_x_1043:
[----:B------:R-:W-:Y:S01]  /*0dd0*/  HFMA2.MMA R19, -RZ, RZ, 0, 5.9604644775390625e-08 ;  /* 0x00000001ff137435 */ /* 0x000fe200000001ff */
[----:B------:R-:W-:Y:S01]  /*0de0*/  IMAD.MOV.U32 R20, RZ, RZ, R9 ;  /* 0x000000ffff147224 */ /* 0x000fe200078e0009 */
[----:B------:R-:W-:-:S09]  /*0df0*/  MOV R11, R18 ;  /* 0x00000012000b7202 */ /* 0x000fd20000000f00 */
[----:B------:R-:W-:Y:S05]  /*0e00*/  WARPSYNC.COLLECTIVE R17, `(.L_x_1044) ;  /* 0x0000000011087348 */ /* 0x000fea0003c00000 */
[----:B------:R0:W1:Y:S02]  /*0e10*/  SHFL.BFLY P2, R18, R20, R19, R22 ;  /* 0x0c00001314127389 */ /* 0x0000640000040016 */
[----:B01----:R-:W-:Y:S01]  /*0e20*/  ENDCOLLECTIVE ;  /* 0x000000000000791b */ /* 0x003fe20003800000 */
.L_x_1044:
[----:B------:R-:W-:Y:S01]  /*0e30*/  HFMA2.MMA R19, -RZ, RZ, 0, 1.1920928955078125e-07 ;  /* 0x00000002ff137435 */ /* 0x000fe200000001ff */
[----:B------:R-:W-:-:S05]  /*0e40*/  MOV R12, R18 ;  /* 0x00000012000c7202 */ /* 0x000fca0000000f00 */
[----:B------:R-:W-:-:S05]  /*0e50*/  FADD.FTZ R14, R9, R12 ;  /* 0x0000000c090e7221 */ /* 0x000fca0000010000 */
[----:B------:R-:W-:-:S07]  /*0e60*/  MOV R20, R14 ;  /* 0x0000000e00147202 */ /* 0x000fce0000000f00 */
[----:B------:R-:W-:Y:S05]  /*0e70*/  WARPSYNC.COLLECTIVE R17, `(.L_x_1045) ;  /* 0x0000000011087348 */ /* 0x000fea0003c00000 */
[----:B------:R0:W1:Y:S02]  /*0e80*/  SHFL.BFLY P2, R18, R20, R19, R22 ;  /* 0x0c00001314127389 */ /* 0x0000640000040016 */
[----:B01----:R-:W-:Y:S01]  /*0e90*/  ENDCOLLECTIVE ;  /* 0x000000000000791b */ /* 0x003fe20003800000 */
.L_x_1045:
[----:B------:R-:W-:Y:S01]  /*0ea0*/  HFMA2.MMA R19, -RZ, RZ, 0, 2.384185791015625e-07 ;  /* 0x00000004ff137435 */ /* 0x000fe200000001ff */
[----:B------:R-:W-:-:S04]  /*0eb0*/  IMAD.MOV.U32 R13, RZ, RZ, R18 ;  /* 0x000000ffff0d7224 */ /* 0x000fc800078e0012 */
[----:B------:R-:W-:-:S05]  /*0ec0*/  FADD.FTZ R15, R14, R13 ;  /* 0x0000000d0e0f7221 */ /* 0x000fca0000010000 */
[----:B------:R-:W-:-:S07]  /*0ed0*/  MOV R20, R15 ;  /* 0x0000000f00147202 */ /* 0x000fce0000000f00 */
[----:B------:R-:W-:Y:S05]  /*0ee0*/  WARPSYNC.COLLECTIVE R17, `(.L_x_1046) ;  /* 0x0000000011087348 */ /* 0x000fea0003c00000 */
[----:B------:R0:W1:Y:S02]  /*0ef0*/  SHFL.BFLY P2, R18, R20, R19, R22 ;  /* 0x0c00001314127389 */ /* 0x0000640000040016 */
[----:B01----:R-:W-:Y:S01]  /*0f00*/  ENDCOLLECTIVE ;  /* 0x000000000000791b */ /* 0x003fe20003800000 */
.L_x_1046:
[----:B------:R-:W-:Y:S01]  /*0f10*/  IMAD.MOV.U32 R19, RZ, RZ, 0x8 ;  /* 0x00000008ff137424 */ /* 0x000fe200078e00ff */
[----:B------:R-:W-:-:S05]  /*0f20*/  MOV R16, R18 ;  /* 0x0000001200107202 */ /* 0x000fca0000000f00 */
[----:B------:R-:W-:-:S05]  /*0f30*/  FADD.FTZ R16, R15, R16 ;  /* 0x000000100f107221 */ /* 0x000fca0000010000 */
[----:B------:R-:W-:-:S07]  /*0f40*/  MOV R20, R16 ;  /* 0x0000001000147202 */ /* 0x000fce0000000f00 */
[----:B------:R-:W-:Y:S05]  /*0f50*/  WARPSYNC.COLLECTIVE R17, `(.L_x_1047) ;  /* 0x0000000011087348 */ /* 0x000fea0003c00000 */
[----:B------:R0:W1:Y:S02]  /*0f60*/  SHFL.BFLY P2, R18, R20, R19, R22 ;  /* 0x0c00001314127389 */ /* 0x0000640000040016 */
[----:B01----:R-:W-:Y:S01]  /*0f70*/  ENDCOLLECTIVE ;  /* 0x000000000000791b */ /* 0x003fe20003800000 */
.L_x_1047:
[----:B------:R-:W-:Y:S01]  /*0f80*/  HFMA2.MMA R19, -RZ, RZ, 0, 9.5367431640625e-07 ;  /* 0x00000010ff137435 */ /* 0x000fe200000001ff */
[----:B------:R-:W-:-:S05]  /*0f90*/  MOV R9, R18 ;  /* 0x0000001200097202 */ /* 0x000fca0000000f00 */
[----:B------:R-:W-:-:S05]  /*0fa0*/  FADD.FTZ R9, R16, R9 ;  /* 0x0000000910097221 */ /* 0x000fca0000010000 */
[----:B------:R-:W-:-:S07]  /*0fb0*/  MOV R20, R9 ;  /* 0x0000000900147202 */ /* 0x000fce0000000f00 */
[----:B------:R-:W-:Y:S05]  /*0fc0*/  WARPSYNC.COLLECTIVE R17, `(.L_x_1048) ;  /* 0x0000000011087348 */ /* 0x000fea0003c00000 */
[----:B------:R0:W1:Y:S02]  /*0fd0*/  SHFL.BFLY P2, R18, R20, R19, R22 ;  /* 0x0c00001314127389 */ /* 0x0000640000040016 */
[----:B01----:R-:W-:Y:S01]  /*0fe0*/  ENDCOLLECTIVE ;  /* 0x000000000000791b */ /* 0x003fe20003800000 */
.L_x_1048:
[----:B------:R-:W-:Y:S01]  /*0ff0*/  MOV R14, R18 ;  /* 0x00000012000e7202 */ /* 0x000fe20000000f00 */
[----:B------:R-:W-:Y:S06]  /*1000*/  BRA `(.L_x_1049) ;  /* 0xfffffff8007c7947 */ /* 0x000fec000383ffff */
.L_x_1050:
        /* <DEDUP_REMOVED lines=15> */
.L_x_15174:


//--------------------- .text._ZN10layer_norm13ln_bwd_kernelINS_13Kernel_traitsI13__nv_bfloat16S2_S2_S2_fjLj7168ELj1ELj1ELj8ELj8ENS_18Kernel_traits_baseILj7168ES2_S2_S2_S2_fjLj256EEEEELb1ELb0ELb1ELb1EEEvNS_9BwdParamsE --------------------------
	.section	.text._ZN10layer_norm13ln_bwd_kernelINS_13Kernel_traitsI13__nv_bfloat16S2_S2_S2_fjLj7168ELj1ELj1ELj8ELj8ENS_18Kernel_traits_baseILj7168ES2_S2_S2_S2_fjLj256EEEEELb1ELb0ELb1ELb1EEEvNS_9BwdParamsE,"ax",@progbits
	.align	128
        .global         _ZN10layer_norm13ln_bwd_kernelINS_13Kernel_traitsI13__nv_bfloat16S2_S2_S2_fjLj7168ELj1ELj1ELj8ELj8ENS_18Kernel_traits_baseILj7168ES2_S2_S2_S2_fjLj256EEEEELb1ELb0ELb1ELb1EEEvNS_9BwdParamsE
        .type           _ZN10layer_norm13ln_bwd_kernelINS_13Kernel_traitsI13__nv_bfloat16S2_S2_S2_fjLj7168ELj1ELj1ELj8ELj8ENS_18Kernel_traits_baseILj7168ES2_S2_S2_S2_fjLj256EEEEELb1ELb0ELb1ELb1EEEvNS_9BwdParamsE,@function
        .size           _ZN10layer_norm13ln_bwd_kernelINS_13Kernel_traitsI13__nv_bfloat16S2_S2_S2_fjLj7168ELj1ELj1ELj8ELj8ENS_18Kernel_traits_baseILj7168ES2_S2_S2_S2_fjLj256EEEEELb1ELb0ELb1ELb1EEEvNS_9BwdParamsE,(.L_x_15175 - _ZN10layer_norm13ln_bwd_kernelINS_13Kernel_traitsI13__nv_bfloat16S2_S2_S2_fjLj7168ELj1ELj1ELj8ELj8ENS_18Kernel_traits_baseILj7168ES2_S2_S2_S2_fjLj256EEEEELb1ELb0ELb1ELb1EEEvNS_9BwdParamsE)
        .other          _ZN10layer_norm13ln_bwd_kernelINS_13Kernel_traitsI13__nv_bfloat16S2_S2_S2_fjLj7168ELj1ELj1ELj8ELj8ENS_18Kernel_traits_baseILj7168ES2_S2_S2_S2_fjLj256EEEEELb1ELb0ELb1ELb1EEEvNS_9BwdParamsE,@"STO_CUDA_ENTRY STV_DEFAULT"
_ZN10layer_norm13ln_bwd_kernelINS_13Kernel_traitsI13__nv_bfloat16S2_S2_S2_fjLj7168ELj1ELj1ELj8ELj8ENS_18Kernel_traits_baseILj7168ES2_S2_S2_S2_fjLj256EEEEELb1ELb0ELb1ELb1EEEvNS_9BwdParamsE:
.text._ZN10layer_norm13ln_bwd_kernelINS_13Kernel_traitsI13__nv_bfloat16S2_S2_S2_fjLj7168ELj1ELj1ELj8ELj8ENS_18Kernel_traits_baseILj7168ES2_S2_S2_S2_fjLj256EEEEELb1ELb0ELb1ELb1EEEvNS_9BwdParamsE:
        /* <DEDUP_REMOVED lines=41> */
.L_x_1051:
[----:B------:R-:W-:Y:S01]  /*0290*/  SHF.L.U32 R0, R2, 0x3, RZ ;  /* 0x0000000302007819 */ /* 0x000fe200000006ff */
[----:B------:R-:W-:-:S03]  /*02a0*/  ULDC.64 UR6, c[0x0][0x260] ;  /* 0x0000980000067ab9 */ /* 0x000fc60000000a00 */
[----:B------:R-:W-:-:S04]  /*02b0*/  LOP3.LUT R0, R0, 0x7f8, RZ, 0xc0, !PT ;  /* 0x000007f800007812 */ /* 0x000fc800078ec0ff */
[----:B------:R-:W-:-:S05]  /*02c0*/  IADD3 R10, P0, R0, UR6, RZ ;  /* 0x00000006000a7c10 */ /* 0x000fca000ff1e0ff */
[----:B------:R-:W-:-:S05]  /*02d0*/  IMAD.X R11, RZ, RZ, UR7, P0 ;  /* 0x00000007ff0b7e24 */ /* 0x000fca00080e06ff */
        /* <DEDUP_REMOVED lines=36> */
[--C-:B--2---:R-:W-:Y:S01]  /*0520*/  SHF.R.U64 R24, R12, 0x10, R13.reuse ;  /* 0x000000100c187819 */ /* 0x104fe2000000120d */
[----:B0-----:R-:W-:Y:S01]  /*0530*/  IMAD.U32 R10, R13, 0x10000, RZ ;  /* 0x000100000d0a7824 */ /* 0x001fe200078e00ff */
[----:B------:R-:W-:Y:S02]  /*0540*/  SHF.R.U32.HI R25, RZ, 0x10, R13 ;  /* 0x00000010ff197819 */ /* 0x000fe4000001160d */
[----:B---3--:R-:W-:-:S02]  /*0550*/  SHF.R.U64 R28, R16, 0x10, R17 ;  /* 0x00000010101c7819 */ /* 0x008fc40000001211 */
[----:B------:R-:W-:Y:S02]  /*0560*/  SHF.L.U32 R13, R16, 0x10, RZ ;  /* 0x00000010100d7819 */ /* 0x000fe400000006ff */
[--C-:B----4-:R-:W-:Y:S01]  /*0570*/  SHF.R.U64 R30, R18, 0x10, R19.reuse ;  /* 0x00000010121e7819 */ /* 0x110fe20000001213 */
[----:B------:R-:W-:Y:S01]  /*0580*/  IMAD.U32 R16, R19, 0x10000, RZ ;  /* 0x0001000013107824 */ /* 0x000fe200078e00ff */
[----:B------:R-:W-:Y:S02]  /*0590*/  SHF.R.U32.HI R31, RZ, 0x10, R19 ;  /* 0x00000010ff1f7819 */ /* 0x000fe40000011613 */
[----:B------:R-:W0:Y:S01]  /*05a0*/  LDC.U8 R19, c[0x0][0x2a0] ;  /* 0x0000a800ff137b82 */ /* 0x000e220000000000 */
[C-C-:B-----5:R-:W-:Y:S02]  /*05b0*/  SHF.R.U64 R20, R6.reuse, 0x10, R7.reuse ;  /* 0x0000001006147819 */ /* 0x160fe40000001207 */
[----:B------:R-:W-:Y:S01]  /*05c0*/  SHF.L.U32 R5, R6, 0x10, RZ ;  /* 0x0000001006057819 */ /* 0x000fe200000006ff */
[----:B------:R-:W-:Y:S01]  /*05d0*/  IMAD.U32 R6, R7, 0x10000, RZ ;  /* 0x0001000007067824 */ /* 0x000fe200078e00ff */
[----:B------:R-:W-:-:S02]  /*05e0*/  SHF.R.U32.HI R21, RZ, 0x10, R7 ;  /* 0x00000010ff157819 */ /* 0x000fc40000011607 */
[C---:B------:R-:W-:Y:S02]  /*05f0*/  SHF.R.U64 R22, R8.reuse, 0x10, R9 ;  /* 0x0000001008167819 */ /* 0x040fe40000001209 */
[----:B------:R-:W-:Y:S01]  /*0600*/  SHF.L.U32 R7, R8, 0x10, RZ ;  /* 0x0000001008077819 */ /* 0x000fe200000006ff */
[----:B------:R-:W-:Y:S01]  /*0610*/  IMAD.U32 R8, R9, 0x10000, RZ ;  /* 0x0001000009087824 */ /* 0x000fe200078e00ff */
[----:B------:R-:W-:Y:S02]  /*0620*/  SHF.R.U64 R26, R14, 0x10, R15 ;  /* 0x000000100e1a7819 */ /* 0x000fe4000000120f */
[----:B------:R-:W-:Y:S02]  /*0630*/  SHF.R.U64 R32, R34, 0x10, R35 ;  /* 0x0000001022207819 */ /* 0x000fe40000001223 */
[----:B------:R-:W-:Y:S02]  /*0640*/  SHF.R.U32.HI R23, RZ, 0x10, R9 ;  /* 0x00000010ff177819 */ /* 0x000fe40000011609 */
[----:B------:R-:W-:-:S02]  /*0650*/  SHF.R.U32.HI R27, RZ, 0x10, R15 ;  /* 0x00000010ff1b7819 */ /* 0x000fc4000001160f */
[----:B------:R-:W-:Y:S02]  /*0660*/  SHF.R.U32.HI R29, RZ, 0x10, R17 ;  /* 0x00000010ff1d7819 */ /* 0x000fe40000011611 */
        /* <DEDUP_REMOVED lines=21> */
[----:B------:R-:W-:-:S07]  /*07c0*/  SHF.L.U32 R33, R33, 0x10, RZ ;  /* 0x0000001021217819 */ /* 0x000fce00000006ff */
.L_x_1162:
[----:B01----:R-:W1:Y:S08]  /*07d0*/  LDC.64 R110, c[0x0][0x288] ;  /* 0x0000a200ff6e7b82 */ /* 0x003e700000000a00 */
[----:B------:R-:W2:Y:S08]  /*07e0*/  LDC R203, c[0x0][0x218] ;  /* 0x00008600ffcb7b82 */ /* 0x000eb00000000800 */
[----:B------:R-:W3:Y:S01]  /*07f0*/  LDC.64 R112, c[0x0][0x258] ;  /* 0x00009600ff707b82 */ /* 0x000ee20000000a00 */
[----:B-1----:R-:W-:-:S07]  /*0800*/  IMAD.WIDE R110, R4, 0x4, R110 ;  /* 0x00000004046e7825 */ /* 0x002fce00078e026e */
[----:B------:R-:W1:Y:S01]  /*0810*/  LDC.64 R108, c[0x0][0x280] ;  /* 0x0000a000ff6c7b82 */ /* 0x000e620000000a00 */
[----:B------:R-:W4:Y:S07]  /*0820*/  LDG.E R120, desc[UR4][R110.64] ;  /* 0x000000046e787981 */ /* 0x000f2e000c1e1900 */
[----:B------:R-:W0:Y:S01]  /*0830*/  LDC.64 R116, c[0x0][0x2c8] ;  /* 0x0000b200ff747b82 */ /* 0x000e220000000a00 */
[----:B--2---:R-:W-:Y:S01]  /*0840*/  IMAD R0, R4, R203, RZ ;  /* 0x000000cb04007224 */ /* 0x004fe200078e02ff */
[----:B------:R-:W-:-:S04]  /*0850*/  LOP3.LUT R204, R2, 0xff, RZ, 0xc0, !PT ;  /* 0x000000ff02cc7812 */ /* 0x000fc800078ec0ff */
[----:B------:R-:W-:Y:S01]  /*0860*/  SHF.R.S32.HI R115, RZ, 0x1f, R0 ;  /* 0x0000001fff737819 */ /* 0x000fe20000011400 */
[----:B---3--:R-:W-:-:S03]  /*0870*/  IMAD.WIDE R112, R4, 0x4, R112 ;  /* 0x0000000404707825 */ /* 0x008fc600078e0270 */
[----:B------:R-:W-:Y:S01]  /*0880*/  LEA.HI R115, R115, R0, RZ, 0x2 ;  /* 0x0000000073737211 */ /* 0x000fe200078f10ff */
[----:B------:R-:W-:Y:S01]  /*0890*/  BSSY B0, `(.L_x_1053) ;  /* 0x00001bf000007945 */ /* 0x000fe20003800000 */
[----:B------:R2:W5:Y:S02]  /*08a0*/  LDG.E R186, desc[UR4][R112.64] ;  /* 0x0000000470ba7981 */ /* 0x000564000c1e1900 */
[----:B------:R-:W-:Y:S01]  /*08b0*/  LEA.HI.SX32 R34, R115, R204, 0x1e ;  /* 0x000000cc73227211 */ /* 0x000fe200078ff2ff */
[----:B-1----:R-:W-:-:S03]  /*08c0*/  IMAD.WIDE R108, R4, 0x4, R108 ;  /* 0x00000004046c7825 */ /* 0x002fc600078e026c */
[C---:B------:R-:W-:Y:S02]  /*08d0*/  IADD3 R198, R34.reuse, 0x100, RZ ;  /* 0x0000010022c67810 */ /* 0x040fe40007ffe0ff */
[C---:B------:R-:W-:Y:S01]  /*08e0*/  IADD3 R196, R34.reuse, 0x300, RZ ;  /* 0x0000030022c47810 */ /* 0x040fe20007ffe0ff */
[C---:B------:R-:W-:Y:S01]  /*08f0*/  VIADD R197, R34.reuse, 0x200 ;  /* 0x0000020022c57836 */ /* 0x040fe20000000000 */
[----:B------:R1:W5:Y:S01]  /*0900*/  LDG.E R202, desc[UR4][R108.64] ;  /* 0x000000046cca7981 */ /* 0x000362000c1e1900 */
[----:B0-----:R-:W-:-:S04]  /*0910*/  IMAD.WIDE.U32 R114, R34, 0x8, R116 ;  /* 0x0000000822727825 */ /* 0x001fc800078e0074 */
[----:B--2---:R-:W-:-:S04]  /*0920*/  IMAD.WIDE.U32 R112, R198, 0x8, R116 ;  /* 0x00000008c6707825 */ /* 0x004fc800078e0074 */
[----:B------:R-:W-:-:S04]  /*0930*/  IMAD.WIDE.U32 R110, R197, 0x8, R116 ;  /* 0x00000008c56e7825 */ /* 0x000fc800078e0074 */
[----:B-1----:R-:W-:Y:S01]  /*0940*/  IMAD.WIDE.U32 R108, R196, 0x8, R116 ;  /* 0x00000008c46c7825 */ /* 0x002fe200078e0074 */
[----:B----4-:R-:W-:-:S13]  /*0950*/  ISETP.GT.AND P2, PT, R120, RZ, PT ;  /* 0x000000ff7800720c */ /* 0x010fda0003f44270 */
[----:B------:R-:W-:Y:S05]  /*0960*/  @P2 BRA `(.L_x_1054) ;  /* 0x0000000000c02947 */ /* 0x000fea0003800000 */
[----:B-----5:R-:W-:Y:S01]  /*0970*/  ISETP.GE.AND P3, PT, R202, 0x1, PT ;  /* 0x00000001ca00780c */ /* 0x020fe20003f66270 */
[----:B------:R-:W0:Y:S01]  /*0980*/  LDC.64 R122, c[0x0][0x240] ;  /* 0x00009000ff7a7b82 */ /* 0x000e220000000a00 */
[----:B------:R-:W-:Y:S02]  /*0990*/  MOV R201, UR14 ;  /* 0x0000000e00c97c02 */ /* 0x000fe40008000f00 */
[----:B------:R-:W-:Y:S02]  /*09a0*/  MOV R200, UR15 ;  /* 0x0000000f00c87c02 */ /* 0x000fe40008000f00 */
[----:B------:R-:W-:Y:S02]  /*09b0*/  ISETP.NE.U32.AND P0, PT, R201, RZ, PT ;  /* 0x000000ffc900720c */ /* 0x000fe40003f05070 */
[----:B------:R-:W-:Y:S02]  /*09c0*/  MOV R187, RZ ;  /* 0x000000ff00bb7202 */ /* 0x000fe40000000f00 */
[----:B------:R-:W-:-:S03]  /*09d0*/  ISETP.NE.AND.EX P0, PT, R200, RZ, PT, P0 ;  /* 0x000000ffc800720c */ /* 0x000fc60003f05300 */
[----:B------:R-:W-:-:S04]  /*09e0*/  @P3 VIADD R0, R202, 0xffffffff ;  /* 0xffffffffca003836 */ /* 0x000fc80000000000 */
[----:B------:R-:W-:-:S05]  /*09f0*/  @P3 IMAD R0, R0, R203, RZ ;  /* 0x000000cb00003224 */ /* 0x000fca00078e02ff */
[----:B------:R-:W-:Y:S01]  /*0a00*/  @P3 SHF.R.S32.HI R119, RZ, 0x1f, R0 ;  /* 0x0000001fff773819 */ /* 0x000fe20000011400 */
[C---:B------:R-:W-:Y:S01]  /*0a10*/  @P0 VIADD R121, R34.reuse, 0x400 ;  /* 0x0000040022790836 */ /* 0x040fe20000000000 */
[C---:B------:R-:W-:Y:S01]  /*0a20*/  @P0 IADD3 R189, R34.reuse, 0x600, RZ ;  /* 0x0000060022bd0810 */ /* 0x040fe20007ffe0ff */
[----:B------:R-:W5:Y:S01]  /*0a30*/  @P0 LDG.E.64 R168, desc[UR4][R114.64] ;  /* 0x0000000472a80981 */ /* 0x000f62000c1e1b00 */
[----:B------:R-:W-:Y:S01]  /*0a40*/  @P3 LEA.HI R119, R119, R0, RZ, 0x2 ;  /* 0x0000000077773211 */ /* 0x000fe200078f10ff */
[----:B------:R-:W-:Y:S02]  /*0a50*/  @P0 IMAD.WIDE.U32 R120, R121, 0x8, R116 ;  /* 0x0000000879780825 */ /* 0x000fe400078e0074 */
[----:B------:R-:W5:Y:S01]  /*0a60*/  @P0 LDG.E.64 R166, desc[UR4][R112.64] ;  /* 0x0000000470a60981 */ /* 0x000f62000c1e1b00 */
[----:B------:R-:W-:Y:S02]  /*0a70*/  @P3 LEA.HI.SX32 R187, R119, R204, 0x1e ;  /* 0x000000cc77bb3211 */ /* 0x000fe400078ff2ff */
[----:B------:R-:W-:Y:S01]  /*0a80*/  @P0 IADD3 R119, R34, 0x500, RZ ;  /* 0x0000050022770810 */ /* 0x000fe20007ffe0ff */
[----:B------:R-:W5:Y:S01]  /*0a90*/  @P0 LDG.E.64 R164, desc[UR4][R110.64] ;  /* 0x000000046ea40981 */ /* 0x000f62000c1e1b00 */
[C---:B------:R-:W-:Y:S01]  /*0aa0*/  IADD3 R193, R187.reuse, 0x200, RZ ;  /* 0x00000200bbc17810 */ /* 0x040fe20007ffe0ff */
[C---:B0-----:R-:W-:Y:S01]  /*0ab0*/  IMAD.WIDE.U32 R178, R187.reuse, 0x4, R122 ;  /* 0x00000004bbb27825 */ /* 0x041fe200078e007a */
[----:B------:R-:W-:Y:S01]  /*0ac0*/  IADD3 R191, R187, 0x300, RZ ;  /* 0x00000300bbbf7810 */ /* 0x000fe20007ffe0ff */
[----:B------:R-:W5:Y:S02]  /*0ad0*/  @P0 LDG.E.64 R162, desc[UR4][R108.64] ;  /* 0x000000046ca20981 */ /* 0x000f64000c1e1b00 */
[--C-:B------:R-:W-:Y:S01]  /*0ae0*/  @P0 IMAD.WIDE.U32 R118, R119, 0x8, R116.reuse ;  /* 0x0000000877760825 */ /* 0x100fe200078e0074 */
[----:B------:R-:W-:Y:S01]  /*0af0*/  IADD3 R207, R187, 0x500, RZ ;  /* 0x00000500bbcf7810 */ /* 0x000fe20007ffe0ff */
[----:B------:R0:W5:Y:S02]  /*0b00*/  LDG.E R199, desc[UR4][R178.64] ;  /* 0x00000004b2c77981 */ /* 0x000164000c1e1900 */
[----:B------:R-:W-:-:S02]  /*0b10*/  @P0 IMAD.WIDE.U32 R116, R189, 0x8, R116 ;  /* 0x00000008bd740825 */ /* 0x000fc400078e0074 */
[----:B------:R-:W5:Y:S02]  /*0b20*/  @P0 LDG.E.64 R160, desc[UR4][R120.64] ;  /* 0x0000000478a00981 */ /* 0x000f64000c1e1b00 */
[C---:B------:R-:W-:Y:S02]  /*0b30*/  VIADD R195, R187.reuse, 0x100 ;  /* 0x00000100bbc37836 */ /* 0x040fe40000000000 */
[C---:B------:R-:W-:Y:S01]  /*0b40*/  VIADD R189, R187.reuse, 0x400 ;  /* 0x00000400bbbd7836 */ /* 0x040fe20000000000 */
[----:B------:R-:W-:Y:S01]  /*0b50*/  IADD3 R187, R187, 0x600, RZ ;  /* 0x00000600bbbb7810 */ /* 0x000fe20007ffe0ff */
[--C-:B------:R-:W-:Y:S01]  /*0b60*/  IMAD.WIDE.U32 R194, R195, 0x4, R122.reuse ;  /* 0x00000004c3c27825 */ /* 0x100fe200078e007a */
[----:B------:R-:W5:Y:S03]  /*0b70*/  @P0 LDG.E.64 R158, desc[UR4][R118.64] ;  /* 0x00000004769e0981 */ /* 0x000f66000c1e1b00 */
[--C-:B------:R-:W-:Y:S01]  /*0b80*/  IMAD.WIDE.U32 R192, R193, 0x4, R122.reuse ;  /* 0x00000004c1c07825 */ /* 0x100fe200078e007a */
[----:B------:R-:W5:Y:S03]  /*0b90*/  @P0 LDG.E.64 R156, desc[UR4][R116.64] ;  /* 0x00000004749c0981 */ /* 0x000f66000c1e1b00 */
[--C-:B------:R-:W-:Y:S01]  /*0ba0*/  IMAD.WIDE.U32 R190, R191, 0x4, R122.reuse ;  /* 0x00000004bfbe7825 */ /* 0x100fe200078e007a */
[----:B------:R-:W5:Y:S03]  /*0bb0*/  LDG.E R194, desc[UR4][R194.64] ;  /* 0x00000004c2c27981 */ /* 0x000f66000c1e1900 */
[--C-:B------:R-:W-:Y:S01]  /*0bc0*/  IMAD.WIDE.U32 R188, R189, 0x4, R122.reuse ;  /* 0x00000004bdbc7825 */ /* 0x100fe200078e007a */
[----:B------:R-:W5:Y:S03]  /*0bd0*/  LDG.E R192, desc[UR4][R192.64] ;  /* 0x00000004c0c07981 */ /* 0x000f66000c1e1900 */
[--C-:B0-----:R-:W-:Y:S01]  /*0be0*/  IMAD.WIDE.U32 R178, R207, 0x4, R122.reuse ;  /* 0x00000004cfb27825 */ /* 0x101fe200078e007a */
[----:B------:R-:W5:Y:S03]  /*0bf0*/  LDG.E R190, desc[UR4][R190.64] ;  /* 0x00000004bebe7981 */ /* 0x000f66000c1e1900 */
[----:B------:R-:W-:Y:S01]  /*0c00*/  IMAD.WIDE.U32 R122, R187, 0x4, R122 ;  /* 0x00000004bb7a7825 */ /* 0x000fe200078e007a */
[----:B------:R0:W5:Y:S04]  /*0c10*/  LDG.E R188, desc[UR4][R188.64] ;  /* 0x00000004bcbc7981 */ /* 0x000168000c1e1900 */
[----:B------:R1:W5:Y:S04]  /*0c20*/  LDG.E R187, desc[UR4][R178.64] ;  /* 0x00000004b2bb7981 */ /* 0x000368000c1e1900 */
[----:B------:R1:W5:Y:S01]  /*0c30*/  LDG.E R0, desc[UR4][R122.64] ;  /* 0x000000047a007981 */ /* 0x000362000c1e1900 */
[----:B0-----:R-:W-:Y:S01]  /*0c40*/  HFMA2.MMA R189, -RZ, RZ, 0, 0 ;  /* 0x00000000ffbd7435 */ /* 0x001fe200000001ff */
[----:B------:R-:W-:Y:S01]  /*0c50*/  IMAD.MOV.U32 R191, RZ, RZ, RZ ;  /* 0x000000ffffbf7224 */ /* 0x000fe200078e00ff */
[----:B------:R-:W-:Y:S09]  /*0c60*/  BRA `(.L_x_1055) ;  /* 0x0000001800047947 */ /* 0x000ff20003800000 */
.L_x_1054:
[----:B------:R-:W-:Y:S01]  /*0c70*/  IADD3 R0, R120, -0x1, RZ ;  /* 0xffffffff78007810 */ /* 0x000fe20007ffe0ff */
[----:B------:R-:W0:Y:S04]  /*0c80*/  LDC.64 R118, c[0x0][0x2b8] ;  /* 0x0000ae00ff767b82 */ /* 0x000e280000000a00 */
[----:B------:R-:W-:-:S04]  /*0c90*/  IMAD R0, R0, R203, RZ ;  /* 0x000000cb00007224 */ /* 0x000fc800078e02ff */
[----:B------:R-:W1:Y:S01]  /*0ca0*/  LDC.64 R48, c[0x0][0x238] ;  /* 0x00008e00ff307b82 */ /* 0x000e620000000a00 */
[----:B------:R-:W-:-:S04]  /*0cb0*/  SHF.R.S32.HI R3, RZ, 0x1f, R0 ;  /* 0x0000001fff037819 */ /* 0x000fc80000011400 */
[----:B------:R-:W-:-:S03]  /*0cc0*/  LEA.HI R3, R3, R0, RZ, 0x2 ;  /* 0x0000000003037211 */ /* 0x000fc600078f10ff */
[----:B------:R-:W2:Y:S01]  /*0cd0*/  LDC.64 R132, c[0x0][0x250] ;  /* 0x00009400ff847b82 */ /* 0x000ea20000000a00 */
[----:B------:R-:W-:-:S04]  /*0ce0*/  LEA.HI.SX32 R3, R3, R204, 0x1e ;  /* 0x000000cc03037211 */ /* 0x000fc800078ff2ff */
[C---:B------:R-:W-:Y:S01]  /*0cf0*/  IADD3 R127, R3.reuse, 0x200, RZ ;  /* 0x00000200037f7810 */ /* 0x040fe20007ffe0ff */
[C---:B------:R-:W-:Y:S01]  /*0d00*/  VIADD R129, R3.reuse, 0x100 ;  /* 0x0000010003817836 */ /* 0x040fe20000000000 */
[C---:B------:R-:W-:Y:S01]  /*0d10*/  IADD3 R125, R3.reuse, 0x300, RZ ;  /* 0x00000300037d7810 */ /* 0x040fe20007ffe0ff */
[C-C-:B0-----:R-:W-:Y:S01]  /*0d20*/  IMAD.WIDE.U32 R130, R3.reuse, 0x8, R118.reuse ;  /* 0x0000000803827825 */ /* 0x141fe200078e0076 */
[C---:B------:R-:W-:Y:S01]  /*0d30*/  IADD3 R121, R3.reuse, 0x500, RZ ;  /* 0x0000050003797810 */ /* 0x040fe20007ffe0ff */
[----:B------:R-:W0:Y:S01]  /*0d40*/  LDC.64 R136, c[0x0][0x240] ;  /* 0x00009000ff887b82 */ /* 0x000e220000000a00 */
[C---:B------:R-:W-:Y:S01]  /*0d50*/  IADD3 R143, R34.reuse, 0x500, RZ ;  /* 0x00000500228f7810 */ /* 0x040fe20007ffe0ff */
[C---:B------:R-:W-:Y:S01]  /*0d60*/  VIADD R123, R3.reuse, 0x400 ;  /* 0x00000400037b7836 */ /* 0x040fe20000000000 */
[----:B------:R-:W-:Y:S01]  /*0d70*/  IADD3 R3, R3, 0x600, RZ ;  /* 0x0000060003037810 */ /* 0x000fe20007ffe0ff */
[----:B------:R-:W-:Y:S01]  /*0d80*/  IMAD.WIDE.U32 R126, R127, 0x8, R118 ;  /* 0x000000087f7e7825 */ /* 0x000fe200078e0076 */
[C---:B------:R-:W-:Y:S01]  /*0d90*/  IADD3 R145, R34.reuse, 0x600, RZ ;  /* 0x0000060022917810 */ /* 0x040fe20007ffe0ff */
[----:B------:R-:W3:Y:S02]  /*0da0*/  LDG.E.64 R130, desc[UR4][R130.64] ;  /* 0x0000000482827981 */ /* 0x000ee4000c1e1b00 */
[----:B-1----:R-:W-:-:S02]  /*0db0*/  IMAD.WIDE.U32 R38, R34, 0x8, R48 ;  /* 0x0000000822267825 */ /* 0x002fc400078e0030 */
[----:B------:R-:W4:Y:S02]  /*0dc0*/  LDG.E.64 R126, desc[UR4][R126.64] ;  /* 0x000000047e7e7981 */ /* 0x000f24000c1e1b00 */
[----:B------:R-:W-:Y:S02]  /*0dd0*/  IMAD.WIDE.U32 R40, R198, 0x8, R48 ;  /* 0x00000008c6287825 */ /* 0x000fe400078e0030 */
[----:B------:R-:W4:Y:S02]  /*0de0*/  LDG.E.64 R38, desc[UR4][R38.64] ;  /* 0x0000000426267981 */ /* 0x000f24000c1e1b00 */
[----:B--2---:R-:W-:Y:S02]  /*0df0*/  IMAD.WIDE R132, R4, 0x4, R132 ;  /* 0x0000000404847825 */ /* 0x004fe400078e0284 */
[----:B------:R-:W2:Y:S02]  /*0e00*/  LDG.E.64 R40, desc[UR4][R40.64] ;  /* 0x0000000428287981 */ /* 0x000ea4000c1e1b00 */
[----:B------:R-:W-:-:S04]  /*0e10*/  IMAD.WIDE.U32 R44, R196, 0x8, R48 ;  /* 0x00000008c42c7825 */ /* 0x000fc800078e0030 */
[----:B------:R-:W-:Y:S02]  /*0e20*/  VIADD R141, R34, 0x400 ;  /* 0x00000400228d7836 */ /* 0x000fe40000000000 */
[--C-:B------:R-:W-:Y:S01]  /*0e30*/  IMAD.WIDE.U32 R128, R129, 0x8, R118.reuse ;  /* 0x0000000881807825 */ /* 0x100fe200078e0076 */
[----:B------:R-:W2:Y:S03]  /*0e40*/  LDG.E.64 R44, desc[UR4][R44.64] ;  /* 0x000000042c2c7981 */ /* 0x000ea6000c1e1b00 */
[--C-:B------:R-:W-:Y:S02]  /*0e50*/  IMAD.WIDE.U32 R124, R125, 0x8, R118.reuse ;  /* 0x000000087d7c7825 */ /* 0x100fe400078e0076 */
[----:B------:R-:W2:Y:S02]  /*0e60*/  LDG.E.64 R128, desc[UR4][R128.64] ;  /* 0x0000000480807981 */ /* 0x000ea4000c1e1b00 */
[----:B------:R-:W-:-:S02]  /*0e70*/  IMAD.WIDE.U32 R122, R123, 0x8, R118 ;  /* 0x000000087b7a7825 */ /* 0x000fc400078e0076 */
[----:B------:R-:W2:Y:S02]  /*0e80*/  LDG.E.64 R124, desc[UR4][R124.64] ;  /* 0x000000047c7c7981 */ /* 0x000ea4000c1e1b00 */
[----:B------:R-:W-:Y:S02]  /*0e90*/  IMAD.WIDE.U32 R120, R121, 0x8, R118 ;  /* 0x0000000879787825 */ /* 0x000fe400078e0076 */
[----:B------:R-:W2:Y:S02]  /*0ea0*/  LDG.E.64 R122, desc[UR4][R122.64] ;  /* 0x000000047a7a7981 */ /* 0x000ea4000c1e1b00 */
[----:B------:R-:W-:Y:S02]  /*0eb0*/  IMAD.WIDE.U32 R134, R143, 0x8, R48 ;  /* 0x000000088f867825 */ /* 0x000fe400078e0030 */
[----:B------:R-:W2:Y:S02]  /*0ec0*/  LDG.E.64 R120, desc[UR4][R120.64] ;  /* 0x0000000478787981 */ /* 0x000ea4000c1e1b00 */
[----:B------:R-:W-:-:S02]  /*0ed0*/  IMAD.WIDE.U32 R118, R3, 0x8, R118 ;  /* 0x0000000803767825 */ /* 0x000fc400078e0076 */
[----:B------:R1:W2:Y:S02]  /*0ee0*/  LDG.E R3, desc[UR4][R132.64] ;  /* 0x0000000484037981 */ /* 0x0002a4000c1e1900 */
[--C-:B------:R-:W-:Y:S02]  /*0ef0*/  IMAD.WIDE.U32 R50, R145, 0x8, R48.reuse ;  /* 0x0000000891327825 */ /* 0x100fe400078e0030 */
[----:B------:R-:W2:Y:S02]  /*0f00*/  LDG.E.64 R118, desc[UR4][R118.64] ;  /* 0x0000000476767981 */ /* 0x000ea4000c1e1b00 */
[--C-:B------:R-:W-:Y:S02]  /*0f10*/  IMAD.WIDE.U32 R42, R197, 0x8, R48.reuse ;  /* 0x00000008c52a7825 */ /* 0x100fe400078e0030 */
[----:B------:R-:W2:Y:S02]  /*0f20*/  LDG.E.64 R50, desc[UR4][R50.64] ;  /* 0x0000000432327981 */ /* 0x000ea4000c1e1b00 */
[----:B------:R-:W-:-:S02]  /*0f30*/  IMAD.WIDE.U32 R46, R141, 0x8, R48 ;  /* 0x000000088d2e7825 */ /* 0x000fc400078e0030 */
[----:B------:R0:W2:Y:S04]  /*0f40*/  LDG.E.64 R48, desc[UR4][R134.64] ;  /* 0x0000000486307981 */ /* 0x0000a8000c1e1b00 */
[----:B------:R-:W2:Y:S04]  /*0f50*/  LDG.E.64 R42, desc[UR4][R42.64] ;  /* 0x000000042a2a7981 */ /* 0x000ea8000c1e1b00 */
[----:B------:R-:W2:Y:S01]  /*0f60*/  LDG.E.64 R46, desc[UR4][R46.64] ;  /* 0x000000042e2e7981 */ /* 0x000ea2000c1e1b00 */
[----:B-----5:R-:W-:Y:S02]  /*0f70*/  ISETP.GE.AND P3, PT, R202, 0x1, PT ;  /* 0x00000001ca00780c */ /* 0x020fe40003f66270 */
[----:B------:R-:W-:-:S02]  /*0f80*/  MOV R201, UR14 ;  /* 0x0000000e00c97c02 */ /* 0x000fc40008000f00 */
[----:B------:R-:W-:Y:S02]  /*0f90*/  MOV R200, UR15 ;  /* 0x0000000f00c87c02 */ /* 0x000fe40008000f00 */
[----:B------:R-:W-:-:S07]  /*0fa0*/  ISETP.NE.U32.AND P0, PT, R201, RZ, PT ;  /* 0x000000ffc900720c */ /* 0x000fce0003f05070 */
[----:B------:R-:W-:Y:S01]  /*0fb0*/  @P3 VIADD R0, R202, 0xffffffff ;  /* 0xffffffffca003836 */ /* 0x000fe20000000000 */
[----:B------:R-:W-:-:S03]  /*0fc0*/  ISETP.NE.AND.EX P0, PT, R200, RZ, PT, P0 ;  /* 0x000000ffc800720c */ /* 0x000fc60003f05300 */
[----:B------:R-:W-:-:S05]  /*0fd0*/  @P3 IMAD R0, R0, R203, RZ ;  /* 0x000000cb00003224 */ /* 0x000fca00078e02ff */
[----:B------:R-:W-:-:S04]  /*0fe0*/  @P3 SHF.R.S32.HI R37, RZ, 0x1f, R0 ;  /* 0x0000001fff253819 */ /* 0x000fc80000011400 */
[----:B-1----:R-:W-:Y:S01]  /*0ff0*/  @P3 LEA.HI R133, R37, R0, RZ, 0x2 ;  /* 0x0000000025853211 */ /* 0x002fe200078f10ff */
[----:B------:R-:W-:Y:S01]  /*1000*/  IMAD.MOV.U32 R37, RZ, RZ, RZ ;  /* 0x000000ffff257224 */ /* 0x000fe200078e00ff */
[----:B------:R-:W5:Y:S01]  /*1010*/  @P0 LDG.E.64 R168, desc[UR4][R114.64] ;  /* 0x0000000472a80981 */ /* 0x000f62000c1e1b00 */
[--C-:B0-----:R-:W-:Y:S01]  /*1020*/  @P0 IMAD.WIDE.U32 R134, R141, 0x8, R116.reuse ;  /* 0x000000088d860825 */ /* 0x101fe200078e0074 */
[----:B------:R-:W-:Y:S02]  /*1030*/  @P3 LEA.HI.SX32 R37, R133, R204, 0x1e ;  /* 0x000000cc85253211 */ /* 0x000fe400078ff2ff */
[----:B------:R-:W5:Y:S01]  /*1040*/  @P0 LDG.E.64 R166, desc[UR4][R112.64] ;  /* 0x0000000470a60981 */ /* 0x000f62000c1e1b00 */
[----:B------:R-:W-:-:S03]  /*1050*/  @P0 IMAD.WIDE.U32 R132, R143, 0x8, R116 ;  /* 0x000000088f840825 */ /* 0x000fc600078e0074 */
[----:B------:R-:W5:Y:S01]  /*1060*/  @P0 LDG.E.64 R164, desc[UR4][R110.64] ;  /* 0x000000046ea40981 */ /* 0x000f62000c1e1b00 */
[----:B------:R-:W-:-:S03]  /*1070*/  @P0 IMAD.WIDE.U32 R116, R145, 0x8, R116 ;  /* 0x0000000891740825 */ /* 0x000fc600078e0074 */
[----:B------:R-:W5:Y:S01]  /*1080*/  @P0 LDG.E.64 R162, desc[UR4][R108.64] ;  /* 0x000000046ca20981 */ /* 0x000f62000c1e1b00 */
[----:B------:R-:W-:-:S03]  /*1090*/  IMAD.WIDE.U32 R138, R37, 0x4, R136 ;  /* 0x00000004258a7825 */ /* 0x000fc600078e0088 */
[----:B------:R-:W5:Y:S01]  /*10a0*/  @P0 LDG.E.64 R160, desc[UR4][R134.64] ;  /* 0x0000000486a00981 */ /* 0x000f62000c1e1b00 */
[----:B------:R-:W-:-:S03]  /*10b0*/  VIADD R143, R37, 0x600 ;  /* 0x00000600258f7836 */ /* 0x000fc60000000000 */
[----:B------:R-:W5:Y:S04]  /*10c0*/  @P0 LDG.E.64 R158, desc[UR4][R132.64] ;  /* 0x00000004849e0981 */ /* 0x000f68000c1e1b00 */
[----:B------:R-:W5:Y:S01]  /*10d0*/  @P0 LDG.E.64 R156, desc[UR4][R116.64] ;  /* 0x00000004749c0981 */ /* 0x000f62000c1e1b00 */
[----:B------:R-:W-:Y:S01]  /*10e0*/  ISETP.NE.AND P0, PT, R19, RZ, PT ;  /* 0x000000ff1300720c */ /* 0x000fe20003f05270 */
[C---:B------:R-:W-:Y:S01]  /*10f0*/  VIADD R191, R37.reuse, 0x300 ;  /* 0x0000030025bf7836 */ /* 0x040fe20000000000 */
[C---:B------:R-:W-:Y:S01]  /*1100*/  IADD3 R195, R37.reuse, 0x100, RZ ;  /* 0x0000010025c37810 */ /* 0x040fe20007ffe0ff */
[----:B------:R0:W5:Y:S01]  /*1110*/  LDG.E R199, desc[UR4][R138.64] ;  /* 0x000000048ac77981 */ /* 0x000162000c1e1900 */
[----:B------:R-:W-:Y:S01]  /*1120*/  IADD3 R193, R37, 0x200, RZ ;  /* 0x0000020025c17810 */ /* 0x000fe20007ffe0ff */
[----:B------:R-:W-:Y:S01]  /*1130*/  IMAD.WIDE.U32 R142, R143, 0x4, R136 ;  /* 0x000000048f8e7825 */ /* 0x000fe200078e0088 */
[----:B------:R-:W-:-:S02]  /*1140*/  IADD3 R189, R37, 0x400, RZ ;  /* 0x0000040025bd7810 */ /* 0x000fc40007ffe0ff */
[----:B------:R-:W-:Y:S01]  /*1150*/  IADD3 R141, R37, 0x500, RZ ;  /* 0x00000500258d7810 */ /* 0x000fe20007ffe0ff */
[--C-:B------:R-:W-:Y:S01]  /*1160*/  IMAD.WIDE.U32 R194, R195, 0x4, R136.reuse ;  /* 0x00000004c3c27825 */ /* 0x100fe200078e0088 */
[----:B------:R1:W5:Y:S03]  /*1170*/  LDG.E R0, desc[UR4][R142.64] ;  /* 0x000000048e007981 */ /* 0x000366000c1e1900 */
[--C-:B------:R-:W-:Y:S02]  /*1180*/  IMAD.WIDE.U32 R192, R193, 0x4, R136.reuse ;  /* 0x00000004c1c07825 */ /* 0x100fe400078e0088 */
[----:B------:R-:W5:Y:S02]  /*1190*/  LDG.E R194, desc[UR4][R194.64] ;  /* 0x00000004c2c27981 */ /* 0x000f64000c1e1900 */
[--C-:B------:R-:W-:Y:S02]  /*11a0*/  IMAD.WIDE.U32 R190, R191, 0x4, R136.reuse ;  /* 0x00000004bfbe7825 */ /* 0x100fe400078e0088 */
[----:B------:R-:W5:Y:S02]  /*11b0*/  LDG.E R192, desc[UR4][R192.64] ;  /* 0x00000004c0c07981 */ /* 0x000f64000c1e1900 */
[----:B------:R-:W-:-:S02]  /*11c0*/  IMAD.WIDE.U32 R188, R189, 0x4, R136 ;  /* 0x00000004bdbc7825 */ /* 0x000fc400078e0088 */
[----:B------:R-:W5:Y:S02]  /*11d0*/  LDG.E R190, desc[UR4][R190.64] ;  /* 0x00000004bebe7981 */ /* 0x000f64000c1e1900 */
[----:B------:R-:W-:Y:S02]  /*11e0*/  IMAD.WIDE.U32 R140, R141, 0x4, R136 ;  /* 0x000000048d8c7825 */ /* 0x000fe400078e0088 */
[----:B------:R-:W5:Y:S04]  /*11f0*/  LDG.E R188, desc[UR4][R188.64] ;  /* 0x00000004bcbc7981 */ /* 0x000f68000c1e1900 */
[----:B------:R1:W5:Y:S01]  /*1200*/  LDG.E R187, desc[UR4][R140.64] ;  /* 0x000000048cbb7981 */ /* 0x000362000c1e1900 */
[----:B---3--:R-:W-:Y:S02]  /*1210*/  MOV R148, R130 ;  /* 0x0000008200947202 */ /* 0x008fe40000000f00 */
[----:B0-----:R-:W-:-:S02]  /*1220*/  SHF.R.U64 R138, R130, 0x10, R131 ;  /* 0x00000010828a7819 */ /* 0x001fc40000001283 */
[--C-:B----4-:R-:W-:Y:S01]  /*1230*/  SHF.R.U64 R139, R126, 0x10, R127.reuse ;  /* 0x000000107e8b7819 */ /* 0x110fe2000000127f */
[--C-:B------:R-:W-:Y:S01]  /*1240*/  IMAD.MOV.U32 R115, RZ, RZ, R127.reuse ;  /* 0x000000ffff737224 */ /* 0x100fe200078e007f */
[----:B------:R-:W-:Y:S02]  /*1250*/  SHF.R.U32.HI R117, RZ, 0x10, R127 ;  /* 0x00000010ff757819 */ /* 0x000fe4000001167f */
[C-C-:B------:R-:W-:Y:S01]  /*1260*/  SHF.R.U64 R37, R38.reuse, 0x10, R39.reuse ;  /* 0x0000001026257819 */ /* 0x140fe20000001227 */
[----:B------:R-:W-:Y:S01]  /*1270*/  IMAD.U32 R38, R38, 0x10000, RZ ;  /* 0x0001000026267824 */ /* 0x000fe200078e00ff */
[----:B------:R-:W-:Y:S02]  /*1280*/  SHF.R.U32.HI R173, RZ, 0x10, R39 ;  /* 0x00000010ffad7819 */ /* 0x000fe40000011627 */
[C---:B--2---:R-:W-:Y:S02]  /*1290*/  SHF.R.U64 R172, R40.reuse, 0x10, R41 ;  /* 0x0000001028ac7819 */ /* 0x044fe40000001229 */
[----:B------:R-:W-:Y:S01]  /*12a0*/  SHF.L.U32 R40, R40, 0x10, RZ ;  /* 0x0000001028287819 */ /* 0x000fe200000006ff */
[----:B------:R-:W-:Y:S01]  /*12b0*/  IMAD.U32 R109, R41, 0x10000, RZ ;  /* 0x00010000296d7824 */ /* 0x000fe200078e00ff */
[----:B------:R-:W-:-:S02]  /*12c0*/  MOV R136, R131 ;  /* 0x0000008300887202 */ /* 0x000fc40000000f00 */
[----:B------:R-:W-:Y:S02]  /*12d0*/  SHF.R.U32.HI R137, RZ, 0x10, R131 ;  /* 0x00000010ff897819 */ /* 0x000fe40000011683 */
[----:B------:R-:W-:Y:S02]  /*12e0*/  SHF.L.U32 R127, R45, 0x10, RZ ;  /* 0x000000102d7f7819 */ /* 0x000fe400000006ff */
[----:B-1----:R-:W-:Y:S01]  /*12f0*/  MOV R142, R126 ;  /* 0x0000007e008e7202 */ /* 0x002fe20000000f00 */
[----:B------:R-:W-:Y:S01]  /*1300*/  IMAD.U32 R126, R44, 0x10000, RZ ;  /* 0x000100002c7e7824 */ /* 0x000fe200078e00ff */
[----:B------:R-:W-:Y:S01]  /*1310*/  SHF.R.U32.HI R171, RZ, 0x10, R41 ;  /* 0x00000010ffab7819 */ /* 0x000fe20000011629 */
[----:B------:R-:W-:Y:S01]  /*1320*/  IMAD.MOV.U32 R147, RZ, RZ, R128 ;  /* 0x000000ffff937224 */ /* 0x000fe200078e0080 */
[----:B------:R-:W-:Y:S02]  /*1330*/  SHF.R.U64 R146, R128, 0x10, R129 ;  /* 0x0000001080927819 */ /* 0x000fe40000001281 */
[----:B------:R-:W-:-:S02]  /*1340*/  MOV R116, R124 ;  /* 0x0000007c00747202 */ /* 0x000fc40000000f00 */
[----:B------:R-:W-:Y:S02]  /*1350*/  SHF.R.U64 R110, R124, 0x10, R125 ;  /* 0x000000107c6e7819 */ /* 0x000fe4000000127d */
[----:B------:R-:W-:-:S05]  /*1360*/  FSEL R209, R3, RZ, !P0 ;  /* 0x000000ff03d17208 */ /* 0x000fca0004000000 */
[----:B------:R-:W-:Y:S01]  /*1370*/  FADD.FTZ R3, -R209, R38 ;  /* 0x00000026d1037221 */ /* 0x000fe20000010100 */
[----:B------:R-:W-:Y:S01]  /*1380*/  IMAD.U32 R38, R173, 0x10000, RZ ;  /* 0x00010000ad267824 */ /* 0x000fe200078e00ff */
[----:B------:R-:W-:Y:S02]  /*1390*/  SHF.R.U64 R149, R50, 0x10, R51 ;  /* 0x0000001032957819 */ /* 0x000fe40000001233 */
[C---:B------:R-:W-:Y:S01]  /*13a0*/  SHF.L.U32 R130, R48.reuse, 0x10, RZ ;  /* 0x0000001030827819 */ /* 0x040fe200000006ff */
[----:B------:R-:W-:Y:S01]  /*13b0*/  FADD.FTZ R41, -R209, R40 ;  /* 0x00000028d1297221 */ /* 0x000fe20000010100 */
[--C-:B------:R-:W-:Y:S02]  /*13c0*/  SHF.R.U64 R150, R48, 0x10, R49.reuse ;  /* 0x0000001030967819 */ /* 0x100fe40000001231 */
[----:B------:R-:W-:Y:S02]  /*13d0*/  SHF.L.U32 R124, R42, 0x10, RZ ;  /* 0x000000102a7c7819 */ /* 0x000fe400000006ff */
[----:B------:R-:W-:-:S02]  /*13e0*/  SHF.R.U32.HI R133, RZ, 0x10, R49 ;  /* 0x00000010ff857819 */ /* 0x000fc40000011631 */
[----:B------:R-:W-:Y:S01]  /*13f0*/  SHF.L.U32 R131, R49, 0x10, RZ ;  /* 0x0000001031837819 */ /* 0x000fe200000006ff */
[C---:B------:R-:W-:Y:S01]  /*1400*/  FADD.FTZ R49, -R209.reuse, R127 ;  /* 0x0000007fd1317221 */ /* 0x040fe20000010100 */
[----:B------:R-:W-:Y:S01]  /*1410*/  SHF.L.U32 R128, R46, 0x10, RZ ;  /* 0x000000102e807819 */ /* 0x000fe200000006ff */
[----:B------:R-:W-:Y:S01]  /*1420*/  FADD.FTZ R127, -R209, R130 ;  /* 0x00000082d17f7221 */ /* 0x000fe20000010100 */
[----:B------:R-:W-:Y:S02]  /*1430*/  SHF.R.U32.HI R151, RZ, 0x10, R47 ;  /* 0x00000010ff977819 */ /* 0x000fe4000001162f */
[----:B------:R-:W-:Y:S01]  /*1440*/  SHF.L.U32 R40, R172, 0x10, RZ ;  /* 0x00000010ac287819 */ /* 0x000fe200000006ff */
[----:B------:R-:W-:Y:S01]  /*1450*/  IMAD.U32 R132, R50, 0x10000, RZ ;  /* 0x0001000032847824 */ /* 0x000fe200078e00ff */
[----:B------:R-:W-:Y:S02]  /*1460*/  MOV R143, R129 ;  /* 0x00000081008f7202 */ /* 0x000fe40000000f00 */
[----:B------:R-:W-:Y:S01]  /*1470*/  SHF.R.U32.HI R145, RZ, 0x10, R129 ;  /* 0x00000010ff917819 */ /* 0x000fe20000011681 */
[----:B------:R-:W-:Y:S01]  /*1480*/  IMAD.U32 R129, R47, 0x10000, RZ ;  /* 0x000100002f817824 */ /* 0x000fe200078e00ff */
[----:B------:R-:W-:Y:S01]  /*1490*/  SHF.L.U32 R130, R149, 0x10, RZ ;  /* 0x0000001095827819 */ /* 0x000fe200000006ff */
[----:B------:R-:W-:Y:S01]  /*14a0*/  FADD.FTZ R149, -R209, R38 ;  /* 0x00000026d1957221 */ /* 0x000fe20000010100 */
[----:B------:R-:W-:-:S02]  /*14b0*/  SHF.R.U64 R170, R42, 0x10, R43 ;  /* 0x000000102aaa7819 */ /* 0x000fc4000000122b */
[--C-:B------:R-:W-:Y:S02]  /*14c0*/  SHF.R.U64 R154, R44, 0x10, R45.reuse ;  /* 0x000000102c9a7819 */ /* 0x100fe4000000122d */
[----:B------:R-:W-:Y:S01]  /*14d0*/  SHF.R.U32.HI R153, RZ, 0x10, R45 ;  /* 0x00000010ff997819 */ /* 0x000fe2000001162d */
[C---:B------:R-:W-:Y:S01]  /*14e0*/  FADD.FTZ R45, -R209.reuse, R124 ;  /* 0x0000007cd12d7221 */ /* 0x040fe20000010100 */
[----:B------:R-:W-:Y:S01]  /*14f0*/  SHF.R.U64 R152, R46, 0x10, R47 ;  /* 0x000000102e987819 */ /* 0x000fe2000000122f */
[----:B------:R-:W-:Y:S01]  /*1500*/  FADD.FTZ R47, -R209, R126 ;  /* 0x0000007ed12f7221 */ /* 0x000fe20000010100 */
[----:B------:R-:W-:Y:S01]  /*1510*/  SHF.R.U32.HI R135, RZ, 0x10, R51 ;  /* 0x00000010ff877819 */ /* 0x000fe20000011633 */
[----:B------:R-:W-:Y:S01]  /*1520*/  IMAD.U32 R126, R150, 0x10000, RZ ;  /* 0x00010000967e7824 */ /* 0x000fe200078e00ff */
[----:B------:R-:W-:Y:S01]  /*1530*/  SHF.L.U32 R134, R51, 0x10, RZ ;  /* 0x0000001033867819 */ /* 0x000fe200000006ff */
[----:B------:R-:W-:Y:S01]  /*1540*/  FADD.FTZ R51, -R209, R128 ;  /* 0x00000080d1337221 */ /* 0x000fe20000010100 */
[----:B------:R-:W-:-:S02]  /*1550*/  SHF.L.U32 R37, R37, 0x10, RZ ;  /* 0x0000001025257819 */ /* 0x000fc400000006ff */
[----:B------:R-:W-:Y:S02]  /*1560*/  SHF.L.U32 R42, R171, 0x10, RZ ;  /* 0x00000010ab2a7819 */ /* 0x000fe400000006ff */
[----:B------:R-:W-:Y:S01]  /*1570*/  SHF.L.U32 R124, R151, 0x10, RZ ;  /* 0x00000010977c7819 */ /* 0x000fe200000006ff */
[----:B------:R-:W-:Y:S01]  /*1580*/  FADD.FTZ R151, -R209, R40 ;  /* 0x00000028d1977221 */ /* 0x000fe20000010100 */
[----:B------:R-:W-:Y:S01]  /*1590*/  SHF.L.U32 R148, R148, 0x10, RZ ;  /* 0x0000001094947819 */ /* 0x000fe200000006ff */
[----:B------:R-:W-:Y:S01]  /*15a0*/  FMUL.FTZ R40, R186, R149 ;  /* 0x00000095ba287220 */ /* 0x000fe20000410000 */
[----:B------:R-:W-:Y:S02]  /*15b0*/  SHF.R.U32.HI R155, RZ, 0x10, R43 ;  /* 0x00000010ff9b7819 */ /* 0x000fe4000001162b */
[----:B------:R-:W-:Y:S01]  /*15c0*/  SHF.L.U32 R128, R133, 0x10, RZ ;  /* 0x0000001085807819 */ /* 0x000fe200000006ff */
[----:B------:R-:W-:Y:S01]  /*15d0*/  FADD.FTZ R133, -R209, R132 ;  /* 0x00000084d1857221 */ /* 0x000fe20000010100 */
[----:B------:R-:W-:Y:S01]  /*15e0*/  SHF.L.U32 R150, R137, 0x10, RZ ;  /* 0x0000001089967819 */ /* 0x000fe200000006ff */
[----:B------:R-:W-:Y:S01]  /*15f0*/  IMAD.U32 R44, R170, 0x10000, RZ ;  /* 0x00010000aa2c7824 */ /* 0x000fe200078e00ff */
[----:B------:R-:W-:Y:S01]  /*1600*/  SHF.R.U64 R111, R122, 0x10, R123 ;  /* 0x000000107a6f7819 */ /* 0x000fe2000000127b */
[----:B------:R-:W-:-:S02]  /*1610*/  IMAD.U32 R50, R153, 0x10000, RZ ;  /* 0x0001000099327824 */ /* 0x000fc400078e00ff */
[----:B------:R-:W-:Y:S01]  /*1620*/  FADD.FTZ R153, -R209, R42 ;  /* 0x0000002ad1997221 */ /* 0x000fe20000010100 */
[----:B------:R-:W-:Y:S02]  /*1630*/  IMAD.U32 R132, R135, 0x10000, RZ ;  /* 0x0001000087847824 */ /* 0x000fe400078e00ff */
[----:B------:R-:W-:Y:S01]  /*1640*/  FADD.FTZ R135, -R209, R37 ;  /* 0x00000025d1877221 */ /* 0x000fe20000010100 */
[----:B------:R-:W-:Y:S01]  /*1650*/  SHF.L.U32 R138, R138, 0x10, RZ ;  /* 0x000000108a8a7819 */ /* 0x000fe200000006ff */
[----:B------:R-:W-:Y:S01]  /*1660*/  IMAD.U32 R149, R136, 0x10000, RZ ;  /* 0x0001000088957824 */ /* 0x000fe200078e00ff */
[----:B------:R-:W-:Y:S01]  /*1670*/  SHF.L.U32 R39, R39, 0x10, RZ ;  /* 0x0000001027277819 */ /* 0x000fe200000006ff */
[----:B------:R-:W-:Y:S01]  /*1680*/  FMUL.FTZ R136, R5, R148 ;  /* 0x0000009405887220 */ /* 0x000fe20000410000 */
[----:B------:R-:W-:Y:S01]  /*1690*/  SHF.L.U32 R46, R155, 0x10, RZ ;  /* 0x000000109b2e7819 */ /* 0x000fe200000006ff */
[----:B------:R-:W-:Y:S01]  /*16a0*/  FMUL.FTZ R3, R186, R3 ;  /* 0x00000003ba037220 */ /* 0x000fe20000410000 */
[----:B------:R-:W-:Y:S01]  /*16b0*/  FADD.FTZ R83, R83, R150 ;  /* 0x0000009653537221 */ /* 0x000fe20000010000 */
[-C--:B------:R-:W-:Y:S01]  /*16c0*/  FFMA.FTZ R55, R40, R150.reuse, R55 ;  /* 0x0000009628377223 */ /* 0x080fe20000010037 */
[----:B------:R-:W-:Y:S01]  /*16d0*/  FMUL.FTZ R137, R21, R150 ;  /* 0x0000009615897220 */ /* 0x000fe20000410000 */
[----:B------:R-:W-:Y:S01]  /*16e0*/  FADD.FTZ R155, -R209, R44 ;  /* 0x0000002cd19b7221 */ /* 0x000fe20000010100 */
[----:B------:R-:W-:Y:S01]  /*16f0*/  IMAD.U32 R150, R117, 0x10000, RZ ;  /* 0x0001000075967824 */ /* 0x000fe200078e00ff */
[----:B------:R-:W-:Y:S01]  /*1700*/  MOV R113, R123 ;  /* 0x0000007b00717202 */ /* 0x000fe20000000f00 */
[C---:B------:R-:W-:Y:S01]  /*1710*/  FMUL.FTZ R38, R186.reuse, R135 ;  /* 0x00000087ba267220 */ /* 0x040fe20000410000 */
[----:B------:R-:W-:Y:S01]  /*1720*/  FMUL.FTZ R44, R186, R153 ;  /* 0x00000099ba2c7220 */ /* 0x000fe20000410000 */
[----:B------:R-:W-:Y:S01]  /*1730*/  SHF.L.U32 R117, R110, 0x10, RZ ;  /* 0x000000106e757819 */ /* 0x000fe200000006ff */
[----:B------:R-:W-:Y:S01]  /*1740*/  FMUL.FTZ R135, R20, R138 ;  /* 0x0000008a14877220 */ /* 0x000fe20000410000 */
[----:B------:R-:W-:-:S02]  /*1750*/  IMAD.U32 R153, R111, 0x10000, RZ ;  /* 0x000100006f997824 */ /* 0x000fc400078e00ff */
[----:B------:R-:W-:Y:S01]  /*1760*/  FADD.FTZ R110, RZ, R136 ;  /* 0x00000088ff6e7221 */ /* 0x000fe20000010000 */
[C---:B------:R-:W-:Y:S01]  /*1770*/  FADD.FTZ R39, -R209.reuse, R39 ;  /* 0x00000027d1277221 */ /* 0x040fe20000010100 */
[----:B------:R-:W-:Y:S01]  /*1780*/  FADD.FTZ R171, -R209, R46 ;  /* 0x0000002ed1ab7221 */ /* 0x000fe20000010100 */
[----:B------:R-:W-:Y:S01]  /*1790*/  FFMA.FTZ R111, R3, R136, RZ ;  /* 0x00000088036f7223 */ /* 0x000fe200000100ff */
[----:B------:R-:W-:Y:S02]  /*17a0*/  IMAD.MOV.U32 R112, RZ, RZ, R122 ;  /* 0x000000ffff707224 */ /* 0x000fe400078e007a */
[----:B------:R-:W-:Y:S01]  /*17b0*/  FMUL.FTZ R46, R186, R155 ;  /* 0x0000009bba2e7220 */ /* 0x000fe20000410000 */
[----:B------:R-:W-:Y:S01]  /*17c0*/  MOV R108, R125 ;  /* 0x0000007d006c7202 */ /* 0x000fe20000000f00 */
[----:B------:R-:W-:Y:S01]  /*17d0*/  FADD.FTZ R81, R81, R138 ;  /* 0x0000008a51517221 */ /* 0x000fe20000010000 */
[----:B------:R-:W-:Y:S01]  /*17e0*/  SHF.R.U32.HI R114, RZ, 0x10, R125 ;  /* 0x00000010ff727819 */ /* 0x000fe2000001167d */
[----:B------:R-:W-:Y:S01]  /*17f0*/  FFMA.FTZ R53, R38, R138, R53 ;  /* 0x0000008a26357223 */ /* 0x000fe20000010035 */
[----:B------:R-:W-:Y:S01]  /*1800*/  SHF.L.U32 R155, R113, 0x10, RZ ;  /* 0x00000010719b7819 */ /* 0x000fe200000006ff */
[----:B------:R-:W-:Y:S01]  /*1810*/  FMUL.FTZ R138, R6, R149 ;  /* 0x00000095068a7220 */ /* 0x000fe20000410000 */
[----:B------:R-:W-:Y:S01]  /*1820*/  SHF.L.U32 R125, R43, 0x10, RZ ;  /* 0x000000102b7d7819 */ /* 0x000fe200000006ff */
[----:B------:R-:W-:Y:S01]  /*1830*/  FADD.FTZ R113, R110, R135 ;  /* 0x000000876e717221 */ /* 0x000fe20000010000 */
[----:B------:R-:W-:Y:S01]  /*1840*/  SHF.L.U32 R48, R154, 0x10, RZ ;  /* 0x000000109a307819 */ /* 0x000fe200000006ff */
[----:B------:R-:W-:Y:S01]  /*1850*/  FADD.FTZ R43, -R209, R109 ;  /* 0x0000006dd12b7221 */ /* 0x000fe20000010100 */
[----:B------:R-:W-:Y:S01]  /*1860*/  FMUL.FTZ R37, R186, R39 ;  /* 0x00000027ba257220 */ /* 0x000fe20000410000 */
[----:B------:R-:W-:Y:S01]  /*1870*/  FFMA.FTZ R110, R38, R135, R111 ;  /* 0x00000087266e7223 */ /* 0x000fe2000001006f */
[----:B------:R-:W-:Y:S01]  /*1880*/  IMAD.MOV.U32 R140, RZ, RZ, R121 ;  /* 0x000000ffff8c7224 */ /* 0x000fe200078e0079 */
[----:B------:R-:W-:-:S02]  /*1890*/  SHF.L.U32 R109, R152, 0x10, RZ ;  /* 0x00000010986d7819 */ /* 0x000fc400000006ff */
[----:B------:R-:W-:Y:S02]  /*18a0*/  SHF.L.U32 R147, R147, 0x10, RZ ;  /* 0x0000001093937819 */ /* 0x000fe400000006ff */
[----:B------:R-:W-:Y:S01]  /*18b0*/  SHF.L.U32 R152, R112, 0x10, RZ ;  /* 0x0000001070987819 */ /* 0x000fe200000006ff */
[----:B------:R-:W-:Y:S01]  /*18c0*/  FADD.FTZ R112, R113, R138 ;  /* 0x0000008a71707221 */ /* 0x000fe20000010000 */
[----:B------:R-:W-:Y:S01]  /*18d0*/  FADD.FTZ R173, -R209, R48 ;  /* 0x00000030d1ad7221 */ /* 0x000fe20000010100 */
[----:B------:R-:W-:Y:S01]  /*18e0*/  FFMA.FTZ R111, R37, R138, R110 ;  /* 0x0000008a256f7223 */ /* 0x000fe2000001006e */
[----:B------:R-:W-:Y:S01]  /*18f0*/  FMUL.FTZ R48, R186, R171 ;  /* 0x000000abba307220 */ /* 0x000fe20000410000 */
[----:B------:R-:W-:Y:S01]  /*1900*/  SHF.L.U32 R171, R140, 0x10, RZ ;  /* 0x000000108cab7819 */ /* 0x000fe200000006ff */
[----:B------:R-:W-:Y:S02]  /*1910*/  IMAD.U32 R146, R146, 0x10000, RZ ;  /* 0x0001000092927824 */ /* 0x000fe400078e00ff */
[----:B------:R-:W-:Y:S01]  /*1920*/  FMUL.FTZ R140, R7, R147 ;  /* 0x00000093078c7220 */ /* 0x000fe20000410000 */
[----:B------:R-:W-:Y:S01]  /*1930*/  FADD.FTZ R113, R112, R137 ;  /* 0x0000008970717221 */ /* 0x000fe20000010000 */
[----:B------:R-:W-:Y:S01]  /*1940*/  FMUL.FTZ R39, R186, R41 ;  /* 0x00000029ba277220 */ /* 0x000fe20000410000 */
[----:B------:R-:W-:Y:S01]  /*1950*/  FFMA.FTZ R112, R40, R137, R111 ;  /* 0x0000008928707223 */ /* 0x000fe2000001006f */
[----:B------:R-:W-:Y:S01]  /*1960*/  FADD.FTZ R82, R82, R149 ;  /* 0x0000009552527221 */ /* 0x000fe20000010000 */
[----:B------:R-:W-:Y:S01]  /*1970*/  FFMA.FTZ R54, R37, R149, R54 ;  /* 0x0000009525367223 */ /* 0x000fe20000010036 */
[----:B------:R-:W-:Y:S01]  /*1980*/  SHF.L.U32 R143, R143, 0x10, RZ ;  /* 0x000000108f8f7819 */ /* 0x000fe200000006ff */
[----:B------:R-:W-:Y:S01]  /*1990*/  FADD.FTZ R110, R113, R140 ;  /* 0x0000008c716e7221 */ /* 0x000fe20000010000 */
[----:B------:R-:W-:Y:S01]  /*19a0*/  SHF.L.U32 R149, R139, 0x10, RZ ;  /* 0x000000108b957819 */ /* 0x000fe200000006ff */
[----:B------:R-:W-:Y:S01]  /*19b0*/  FMUL.FTZ R139, R22, R146 ;  /* 0x00000092168b7220 */ /* 0x000fe20000410000 */
[----:B------:R-:W-:Y:S01]  /*19c0*/  FMUL.FTZ R42, R186, R151 ;  /* 0x00000097ba2a7220 */ /* 0x000fe20000410000 */
[----:B------:R-:W-:Y:S01]  /*19d0*/  FADD.FTZ R80, R80, R148 ;  /* 0x0000009450507221 */ /* 0x000fe20000010000 */
[----:B------:R-:W-:Y:S01]  /*19e0*/  FFMA.FTZ R52, R3, R148, R52 ;  /* 0x0000009403347223 */ /* 0x000fe20000010034 */
[----:B------:R-:W-:Y:S01]  /*19f0*/  FFMA.FTZ R111, R39, R140, R112 ;  /* 0x0000008c276f7223 */ /* 0x000fe20000010070 */
[----:B------:R-:W-:-:S02]  /*1a00*/  SHF.R.U32.HI R141, RZ, 0x10, R121 ;  /* 0x00000010ff8d7819 */ /* 0x000fc40000011679 */
[----:B------:R-:W-:Y:S01]  /*1a10*/  SHF.L.U32 R148, R145, 0x10, RZ ;  /* 0x0000001091947819 */ /* 0x000fe200000006ff */
[----:B------:R-:W-:Y:S02]  /*1a20*/  IMAD.U32 R145, R142, 0x10000, RZ ;  /* 0x000100008e917824 */ /* 0x000fe400078e00ff */
[----:B------:R-:W-:Y:S01]  /*1a30*/  FMUL.FTZ R142, R8, R143 ;  /* 0x0000008f088e7220 */ /* 0x000fe20000410000 */
[----:B------:R-:W-:Y:S01]  /*1a40*/  FADD.FTZ R113, R110, R139 ;  /* 0x0000008b6e717221 */ /* 0x000fe20000010000 */
[----:B------:R-:W-:Y:S01]  /*1a50*/  FMUL.FTZ R41, R186, R43 ;  /* 0x0000002bba297220 */ /* 0x000fe20000410000 */
[----:B------:R-:W-:Y:S01]  /*1a60*/  FFMA.FTZ R110, R42, R139, R111 ;  /* 0x0000008b2a6e7223 */ /* 0x000fe2000001006f */
[----:B------:R-:W-:Y:S01]  /*1a70*/  MOV R144, R118 ;  /* 0x0000007600907202 */ /* 0x000fe20000000f00 */
[----:B------:R-:W-:Y:S02]  /*1a80*/  IMAD.U32 R174, R141, 0x10000, RZ ;  /* 0x000100008dae7824 */ /* 0x000fe400078e00ff */
[----:B------:R-:W-:Y:S01]  /*1a90*/  FMUL.FTZ R141, R23, R148 ;  /* 0x00000094178d7220 */ /* 0x000fe20000410000 */
[----:B------:R-:W-:Y:S01]  /*1aa0*/  FADD.FTZ R112, R113, R142 ;  /* 0x0000008e71707221 */ /* 0x000fe20000010000 */
[----:B------:R-:W-:Y:S01]  /*1ab0*/  FADD.FTZ R175, -R209, R50 ;  /* 0x00000032d1af7221 */ /* 0x000fe20000010100 */
[----:B------:R-:W-:Y:S01]  /*1ac0*/  FFMA.FTZ R111, R41, R142, R110 ;  /* 0x0000008e296f7223 */ /* 0x000fe2000001006e */
[----:B------:R-:W-:Y:S01]  /*1ad0*/  FMUL.FTZ R50, R186, R173 ;  /* 0x000000adba327220 */ /* 0x000fe20000410000 */
[----:B------:R-:W-:Y:S01]  /*1ae0*/  SHF.L.U32 R173, R144, 0x10, RZ ;  /* 0x0000001090ad7819 */ /* 0x000fe200000006ff */
        /* <DEDUP_REMOVED lines=9> */
[----:B------:R-:W-:Y:S01]  /*1b80*/  FADD.FTZ R125, -R209, R125 ;  /* 0x0000007dd17d7221 */ /* 0x000fe20000010100 */
[----:B------:R-:W-:Y:S01]  /*1b90*/  FFMA.FTZ R111, R43, R144, R112 ;  /* 0x000000902b6f7223 */ /* 0x000fe20000010070 */
[----:B------:R-:W-:Y:S01]  /*1ba0*/  FADD.FTZ R77, R77, R146 ;  /* 0x000000924d4d7221 */ /* 0x000fe20000010000 */
[----:B------:R-:W-:Y:S01]  /*1bb0*/  FFMA.FTZ R105, R42, R146, R105 ;  /* 0x000000922a697223 */ /* 0x000fe20000010069 */
        /* <DEDUP_REMOVED lines=31> */
[----:B------:R-:W-:Y:S01]  /*1db0*/  FFMA.FTZ R101, R46, R149, R101 ;  /* 0x000000952e657223 */ /* 0x000fe20000010065 */
[----:B------:R-:W-:Y:S01]  /*1dc0*/  FADD.FTZ R189, -R209, R124 ;  /* 0x0000007cd1bd7221 */ /* 0x000fe20000010100 */
        /* <DEDUP_REMOVED lines=8> */
[----:B------:R-:W-:Y:S01]  /*1e50*/  FADD.FTZ R179, -R209, R109 ;  /* 0x0000006dd1b37221 */ /* 0x000fe20000010100 */
[----:B------:R-:W-:Y:S01]  /*1e60*/  FFMA.FTZ R112, R124, R149, R111 ;  /* 0x000000957c707223 */ /* 0x000fe2000001006f */
[----:B------:R-:W-:Y:S01]  /*1e70*/  SHF.R.U32.HI R122, RZ, 0x10, R123 ;  /* 0x00000010ff7a7819 */ /* 0x000fe2000001167b */
[----:B------:R-:W-:Y:S01]  /*1e80*/  FADD.FTZ R70, R70, R151 ;  /* 0x0000009746467221 */ /* 0x000fe20000010000 */
[----:B------:R-:W-:Y:S01]  /*1e90*/  FFMA.FTZ R98, R49, R151, R98 ;  /* 0x0000009731627223 */ /* 0x000fe20000010062 */
[----:B------:R-:W-:Y:S01]  /*1ea0*/  FADD.FTZ R191, -R209, R126 ;  /* 0x0000007ed1bf7221 */ /* 0x000fe20000010100 */
[----:B------:R-:W-:Y:S01]  /*1eb0*/  FMUL.FTZ R151, R28, R153 ;  /* 0x000000991c977220 */ /* 0x000fe20000410000 */
[----:B------:R-:W-:Y:S01]  /*1ec0*/  FADD.FTZ R110, R113, R152 ;  /* 0x00000098716e7221 */ /* 0x000fe20000010000 */
[----:B------:R-:W-:Y:S01]  /*1ed0*/  FADD.FTZ R129, -R209, R129 ;  /* 0x00000081d1817221 */ /* 0x000fe20000010100 */
[----:B------:R-:W-:Y:S01]  /*1ee0*/  FMUL.FTZ R126, R186, R179 ;  /* 0x000000b3ba7e7220 */ /* 0x000fe20000410000 */
[----:B------:R-:W-:Y:S01]  /*1ef0*/  FFMA.FTZ R111, R51, R152, R112 ;  /* 0x00000098336f7223 */ /* 0x000fe20000010070 */
[----:B------:R-:W-:Y:S01]  /*1f00*/  MOV R123, R120 ;  /* 0x00000078007b7202 */ /* 0x000fe20000000f00 */
[----:B------:R-:W-:Y:S01]  /*1f10*/  FMUL.FTZ R154, R14, R155 ;  /* 0x0000009b0e9a7220 */ /* 0x000fe20000410000 */
[----:B------:R-:W-:Y:S01]  /*1f20*/  SHF.L.U32 R122, R122, 0x10, RZ ;  /* 0x000000107a7a7819 */ /* 0x000fe200000006ff */
[----:B------:R-:W-:Y:S01]  /*1f30*/  FADD.FTZ R113, R110, R151 ;  /* 0x000000976e717221 */ /* 0x000fe20000010000 */
[----:B------:R-:W-:Y:S01]  /*1f40*/  FMUL.FTZ R125, R186, R129 ;  /* 0x00000081ba7d7220 */ /* 0x000fe20000410000 */
[----:B------:R-:W-:Y:S01]  /*1f50*/  FFMA.FTZ R110, R126, R151, R111 ;  /* 0x000000977e6e7223 */ /* 0x000fe2000001006f */
[----:B------:R-:W-:Y:S01]  /*1f60*/  SHF.R.U64 R120, R120, 0x10, R121 ;  /* 0x0000001078787819 */ /* 0x000fe20000001279 */
[----:B------:R-:W-:Y:S01]  /*1f70*/  FADD.FTZ R65, R65, R153 ;  /* 0x0000009941417221 */ /* 0x000fe20000010000 */
[----:B------:R-:W-:Y:S01]  /*1f80*/  FFMA.FTZ R93, R126, R153, R93 ;  /* 0x000000997e5d7223 */ /* 0x000fe2000001005d */
[----:B------:R-:W-:Y:S01]  /*1f90*/  FADD.FTZ R193, -R209, R128 ;  /* 0x00000080d1c17221 */ /* 0x000fe20000010100 */
[----:B------:R-:W-:-:S02]  /*1fa0*/  IMAD.U32 R123, R123, 0x10000, RZ ;  /* 0x000100007b7b7824 */ /* 0x000fc400078e00ff */
[----:B------:R-:W-:Y:S01]  /*1fb0*/  FMUL.FTZ R153, R29, R122 ;  /* 0x0000007a1d997220 */ /* 0x000fe20000410000 */
[----:B------:R-:W-:Y:S01]  /*1fc0*/  FADD.FTZ R112, R113, R154 ;  /* 0x0000009a71707221 */ /* 0x000fe20000010000 */
[----:B------:R-:W-:Y:S01]  /*1fd0*/  FMUL.FTZ R128, R186, R189 ;  /* 0x000000bdba807220 */ /* 0x000fe20000410000 */
[----:B------:R-:W-:Y:S01]  /*1fe0*/  FFMA.FTZ R111, R125, R154, R110 ;  /* 0x0000009a7d6f7223 */ /* 0x000fe2000001006e */
[----:B------:R-:W-:Y:S01]  /*1ff0*/  SHF.L.U32 R120, R120, 0x10, RZ ;  /* 0x0000001078787819 */ /* 0x000fe200000006ff */
        /* <DEDUP_REMOVED lines=16> */
[----:B------:R-:W-:Y:S01]  /*2100*/  FADD.FTZ R109, -R209, R132 ;  /* 0x00000084d16d7221 */ /* 0x000fe20000010100 */
[----:B------:R-:W-:Y:S01]  /*2110*/  SHF.R.U64 R118, R118, 0x10, R119 ;  /* 0x0000001076767819 */ /* 0x000fe20000001277 */
[----:B------:R-:W-:Y:S01]  /*2120*/  FMUL.FTZ R132, R186, R193 ;  /* 0x000000c1ba847220 */ /* 0x000fe20000410000 */
[----:B------:R-:W-:Y:S01]  /*2130*/  FADD.FTZ R62, R62, R171 ;  /* 0x000000ab3e3e7221 */ /* 0x000fe20000010000 */
[----:B------:R-:W-:Y:S01]  /*2140*/  FFMA.FTZ R90, R129, R171, R90 ;  /* 0x000000ab815a7223 */ /* 0x000fe2000001005a */
[----:B------:R-:W-:Y:S01]  /*2150*/  FMUL.FTZ R171, R31, R174 ;  /* 0x000000ae1fab7220 */ /* 0x000fe20000410000 */
[----:B------:R-:W-:Y:S01]  /*2160*/  FADD.FTZ R112, R113, R172 ;  /* 0x000000ac71707221 */ /* 0x000fe20000010000 */
[----:B------:R-:W-:Y:S01]  /*2170*/  FFMA.FTZ R111, R129, R172, R110 ;  /* 0x000000ac816f7223 */ /* 0x000fe2000001006e */
[----:B------:R-:W-:Y:S01]  /*2180*/  FMUL.FTZ R131, R186, R133 ;  /* 0x00000085ba837220 */ /* 0x000fe20000410000 */
[----:B------:R-:W-:Y:S01]  /*2190*/  SHF.L.U32 R118, R118, 0x10, RZ ;  /* 0x0000001076767819 */ /* 0x000fe200000006ff */
[----:B------:R-:W-:Y:S01]  /*21a0*/  FADD.FTZ R63, R63, R174 ;  /* 0x000000ae3f3f7221 */ /* 0x000fe20000010000 */
[----:B------:R-:W-:Y:S01]  /*21b0*/  FFMA.FTZ R91, R132, R174, R91 ;  /* 0x000000ae845b7223 */ /* 0x000fe2000001005b */
[----:B------:R-:W-:Y:S01]  /*21c0*/  MOV R121, R119 ;  /* 0x0000007700797202 */ /* 0x000fe20000000f00 */
[----:B------:R-:W-:Y:S01]  /*21d0*/  FMUL.FTZ R174, R17, R173 ;  /* 0x000000ad11ae7220 */ /* 0x000fe20000410000 */
[----:B------:R-:W-:Y:S01]  /*21e0*/  FADD.FTZ R113, R112, R171 ;  /* 0x000000ab70717221 */ /* 0x000fe20000010000 */
[----:B------:R-:W-:Y:S01]  /*21f0*/  FFMA.FTZ R112, R132, R171, R111 ;  /* 0x000000ab84707223 */ /* 0x000fe2000001006f */
[----:B------:R-:W-:Y:S01]  /*2200*/  FADD.FTZ R56, R56, R173 ;  /* 0x000000ad38387221 */ /* 0x000fe20000010000 */
[----:B------:R-:W-:Y:S01]  /*2210*/  FFMA.FTZ R84, R131, R173, R84 ;  /* 0x000000ad83547223 */ /* 0x000fe20000010054 */
[----:B------:R-:W-:Y:S01]  /*2220*/  SHF.R.U32.HI R119, RZ, 0x10, R119 ;  /* 0x00000010ff777819 */ /* 0x000fe20000011677 */
[----:B------:R-:W-:Y:S01]  /*2230*/  FADD.FTZ R207, -R209, R134 ;  /* 0x00000086d1cf7221 */ /* 0x000fe20000010100 */
[----:B------:R-:W-:Y:S01]  /*2240*/  FMUL.FTZ R173, R32, R118 ;  /* 0x0000007620ad7220 */ /* 0x000fe20000410000 */
[----:B------:R-:W-:Y:S01]  /*2250*/  FADD.FTZ R110, R113, R174 ;  /* 0x000000ae716e7221 */ /* 0x000fe20000010000 */
[----:B------:R-:W-:Y:S01]  /*2260*/  FMUL.FTZ R134, R186, R195 ;  /* 0x000000c3ba867220 */ /* 0x000fe20000410000 */
[----:B------:R-:W-:-:S02]  /*2270*/  IMAD.U32 R121, R121, 0x10000, RZ ;  /* 0x0001000079797824 */ /* 0x000fc400078e00ff */
        /* <DEDUP_REMOVED lines=32> */
.L_x_1055:
[----:B------:R-:W-:Y:S05]  /*2480*/  BSYNC B0 ;  /* 0x0000000000007941 */ /* 0x000fea0003800000 */
.L_x_1053:
        /* <DEDUP_REMOVED lines=8> */
[----:B------:R-:W2:Y:S01]  /*2510*/  SHFL.DOWN PT, R112, R189, 0x10, 0x1f ;  /* 0x0a001f00bd707f89 */ /* 0x000ea200000e0000 */
[----:B0-----:R-:W-:Y:S01]  /*2520*/  FADD.FTZ R110, R110, R191 ;  /* 0x000000bf6e6e7221 */ /* 0x001fe20000010000 */
[----:B--2---:R-:W-:-:S04]  /*2530*/  FADD.FTZ R112, R112, R189 ;  /* 0x000000bd70707221 */ /* 0x004fc80000010000 */
        /* <DEDUP_REMOVED lines=12> */
[----:B-1----:R0:W1:Y:S04]  /*2600*/  SHFL.DOWN PT, R178, R115, 0x1, 0x1f ;  /* 0x08201f0073b27f89 */ /* 0x00206800000e0000 */
[----:B------:R0:W2:Y:S02]  /*2610*/  SHFL.DOWN PT, R110, R117, 0x1, 0x1f ;  /* 0x08201f00756e7f89 */ /* 0x0000a400000e0000 */
.L_x_1173:
[----:B------:R-:W3:Y:S01]  /*2620*/  S2R R112, SR_CgaCtaId ;  /* 0x0000000000707919 */ /* 0x000ee20000008800 */
[----:B------:R-:W-:Y:S01]  /*2630*/  @!P0 LOP3.LUT R108, R108, 0x7, RZ, 0xc0, !PT ;  /* 0x000000076c6c8812 */ /* 0x000fe200078ec0ff */
[----:B-1----:R-:W-:Y:S01]  /*2640*/  FADD.FTZ R178, R115, R178 ;  /* 0x000000b273b27221 */ /* 0x002fe20000010000 */
[----:B------:R-:W-:Y:S01]  /*2650*/  MOV R111, 0x400 ;  /* 0x00000400006f7802 */ /* 0x000fe20000000f00 */
[----:B--2---:R-:W-:Y:S01]  /*2660*/  FADD.FTZ R179, R117, R110 ;  /* 0x0000006e75b37221 */ /* 0x004fe20000010000 */
[----:B------:R-:W-:Y:S05]  /*2670*/  WARPSYNC.ALL ;  /* 0x0000000000007948 */ /* 0x000fea0003800000 */
[----:B------:R-:W-:Y:S01]  /*2680*/  @!P0 IMAD.IADD R108, R109, 0x1, R108 ;  /* 0x000000016d6c8824 */ /* 0x000fe200078e026c */
[----:B------:R-:W-:Y:S01]  /*2690*/  BSSY B0, `(.L_x_1057) ;  /* 0x0000032000007945 */ /* 0x000fe20003800000 */
[----:B------:R-:W-:-:S04]  /*26a0*/  @P3 VIADD R202, R202, 0xffffffff ;  /* 0xffffffffcaca3836 */ /* 0x000fc80000000000 */
[----:B------:R-:W-:Y:S01]  /*26b0*/  @P3 IMAD R202, R202, R203, RZ ;  /* 0x000000cbcaca3224 */ /* 0x000fe200078e02ff */
[----:B---3--:R-:W-:-:S04]  /*26c0*/  LEA R111, R112, R111, 0x18 ;  /* 0x0000006f706f7211 */ /* 0x008fc800078ec0ff */
[-C--:B------:R-:W-:Y:S02]  /*26d0*/  @!P0 LEA R189, R108, R111.reuse, 0x3 ;  /* 0x0000006f6cbd8211 */ /* 0x080fe400078e18ff */
[----:B------:R-:W-:-:S03]  /*26e0*/  LEA R191, R109, R111, 0x3 ;  /* 0x0000006f6dbf7211 */ /* 0x000fc600078e18ff */
        /* <DEDUP_REMOVED lines=8> */
[----:B------:R-:W-:Y:S01]  /*2770*/  FADD.FTZ R108, RZ, R109 ;  /* 0x0000006dff6c7221 */ /* 0x000fe20000010000 */
[----:B------:R-:W-:-:S02]  /*2780*/  @P3 SHF.R.S32.HI R109, RZ, 0x1f, R202 ;  /* 0x0000001fff6d3819 */ /* 0x000fc400000114ca */
[----:B------:R-:W-:Y:S01]  /*2790*/  FADD.FTZ R193, R110, R193 ;  /* 0x000000c16ec17221 */ /* 0x000fe20000010000 */
[----:B------:R-:W-:Y:S01]  /*27a0*/  FADD.FTZ R108, R111, R108 ;  /* 0x0000006c6f6c7221 */ /* 0x000fe20000010000 */
[----:B------:R-:W-:Y:S02]  /*27b0*/  @P3 LEA.HI R109, R109, R202, RZ, 0x2 ;  /* 0x000000ca6d6d3211 */ /* 0x000fe400078f10ff */
[----:B0-----:R-:W-:Y:S01]  /*27c0*/  FADD.FTZ R193, R193, R112 ;  /* 0x00000070c1c17221 */ /* 0x001fe20000010000 */
[----:B------:R-:W-:Y:S01]  /*27d0*/  FADD.FTZ R108, R108, R113 ;  /* 0x000000716c6c7221 */ /* 0x000fe20000010000 */
[----:B------:R-:W-:Y:S02]  /*27e0*/  HFMA2.MMA R113, -RZ, RZ, 0, 0 ;  /* 0x00000000ff717435 */ /* 0x000fe400000001ff */
        /* <DEDUP_REMOVED lines=15> */
[----:B------:R-:W-:Y:S02]  /*28e0*/  ISETP.NE.U32.AND P0, PT, R201, RZ, PT ;  /* 0x000000ffc900720c */ /* 0x000fe40003f05070 */
[----:B------:R-:W-:Y:S02]  /*28f0*/  MOV R110, RZ ;  /* 0x000000ff006e7202 */ /* 0x000fe40000000f00 */
[----:B------:R-:W-:-:S13]  /*2900*/  ISETP.NE.AND.EX P0, PT, R200, RZ, PT, P0 ;  /* 0x000000ffc800720c */ /* 0x000fda0003f05300 */
[----:B------:R-:W-:Y:S05]  /*2910*/  @!P0 BRA `(.L_x_1059) ;  /* 0x0000000000248947 */ /* 0x000fea0003800000 */
[----:B-----5:R-:W-:Y:S01]  /*2920*/  IMAD.U32 R110, R168, 0x10000, RZ ;  /* 0x00010000a86e7824 */ /* 0x020fe200078e00ff */
[----:B------:R-:W-:Y:S06]  /*2930*/  BRA `(.L_x_1059) ;  /* 0x00000000001c7947 */ /* 0x000fec0003800000 */
.L_x_1058:
[----:B------:R-:W-:Y:S01]  /*2940*/  ISETP.NE.U32.AND P0, PT, R201, RZ, PT ;  /* 0x000000ffc900720c */ /* 0x000fe20003f05070 */
[----:B------:R-:W-:-:S03]  /*2950*/  FFMA.FTZ R109, R3, R112, R115 ;  /* 0x00000070036d7223 */ /* 0x000fc60000010073 */
[----:B------:R-:W-:Y:S01]  /*2960*/  ISETP.NE.AND.EX P0, PT, R200, RZ, PT, P0 ;  /* 0x000000ffc800720c */ /* 0x000fe20003f05300 */
[----:B------:R-:W-:-:S04]  /*2970*/  FADD.FTZ R109, R136, -R109 ;  /* 0x8000006d886d7221 */ /* 0x000fc80000010000 */
[----:B------:R-:W-:-:S08]  /*2980*/  FMUL.FTZ R110, R186, R109 ;  /* 0x0000006dba6e7220 */ /* 0x000fd00000410000 */
[----:B-----5:R-:W-:-:S05]  /*2990*/  @P0 SHF.L.U32 R111, R168, 0x10, RZ ;  /* 0x00000010a86f0819 */ /* 0x020fca00000006ff */
[----:B------:R-:W-:-:S07]  /*29a0*/  @P0 FADD.FTZ R110, R110, R111 ;  /* 0x0000006f6e6e0221 */ /* 0x000fce0000010000 */
.L_x_1059:
[----:B------:R-:W-:Y:S05]  /*29b0*/  BSYNC B0 ;  /* 0x0000000000007941 */ /* 0x000fea0003800000 */
.L_x_1057:
[----:B------:R-:W0:Y:S01]  /*29c0*/  @P3 LDC.64 R108, c[0x0][0x298] ;  /* 0x0000a600ff6c3b82 */ /* 0x000e220000000a00 */
[----:B------:R-:W-:Y:S01]  /*29d0*/  ISETP.NE.U32.AND P1, PT, RZ, UR10, PT ;  /* 0x0000000aff007c0c */ /* 0x000fe2000bf25070 */
[----:B------:R-:W-:Y:S01]  /*29e0*/  BSSY B0, `(.L_x_1060) ;  /* 0x0000016000007945 */ /* 0x000fe20003800000 */
[----:B-----5:R-:W-:Y:S02]  /*29f0*/  @P3 LOP3.LUT P5, RZ, R199, 0xff, RZ, 0xc0, !PT ;  /* 0x000000ffc7ff3812 */ /* 0x020fe400078ac0ff */
[----:B------:R-:W-:Y:S01]  /*2a00*/  ISETP.NE.AND.EX P1, PT, RZ, UR11, PT, P1 ;  /* 0x0000000bff007c0c */ /* 0x000fe2000bf25310 */
[----:B0-----:R-:W-:-:S12]  /*2a10*/  @P3 FMUL.FTZ R109, R110, R109 ;  /* 0x0000006d6e6d3220 */ /* 0x001fd80000410000 */
[----:B------:R-:W-:Y:S01]  /*2a20*/  @P1 F2FP.BF16.F32.PACK_AB R110, RZ, R110 ;  /* 0x0000006eff6e123e */ /* 0x000fe200000010ff */
[----:B------:R-:W-:-:S03]  /*2a30*/  @P3 FMUL.FTZ R108, R109, R108 ;  /* 0x0000006c6d6c3220 */ /* 0x000fc60000410000 */
[----:B------:R-:W-:Y:S02]  /*2a40*/  @P1 PRMT R177, R110, 0x7610, R177 ;  /* 0x000076106eb11816 */ /* 0x000fe400000000b1 */
[----:B------:R-:W-:-:S04]  /*2a50*/  @P3 FSEL R108, R108, RZ, P5 ;  /* 0x000000ff6c6c3208 */ /* 0x000fc80002800000 */
        /* <DEDUP_REMOVED lines=8> */
.L_x_1061:
[----:B------:R-:W-:Y:S01]  /*2ae0*/  FFMA.FTZ R108, R38, R112, R115 ;  /* 0x00000070266c7223 */ /* 0x000fe20000010073 */
[----:B------:R-:W-:-:S03]  /*2af0*/  @P0 SHF.R.U64 R110, R168, 0x10, R169 ;  /* 0x00000010a86e0819 */ /* 0x000fc600000012a9 */
[----:B------:R-:W-:Y:S01]  /*2b00*/  FADD.FTZ R109, R135, -R108 ;  /* 0x8000006c876d7221 */ /* 0x000fe20000010000 */
[----:B------:R-:W-:-:S03]  /*2b10*/  @P0 SHF.L.U32 R111, R110, 0x10, RZ ;  /* 0x000000106e6f0819 */ /* 0x000fc600000006ff */
[----:B------:R-:W-:-:S04]  /*2b20*/  FMUL.FTZ R110, R186, R109 ;  /* 0x0000006dba6e7220 */ /* 0x000fc80000410000 */
[----:B------:R-:W-:-:S07]  /*2b30*/  @P0 FADD.FTZ R110, R110, R111 ;  /* 0x0000006f6e6e0221 */ /* 0x000fce0000010000 */
.L_x_1062:
[----:B------:R-:W-:Y:S05]  /*2b40*/  BSYNC B0 ;  /* 0x0000000000007941 */ /* 0x000fea0003800000 */
.L_x_1060:
        /* <DEDUP_REMOVED lines=13> */
[----:B------:R-:W-:Y:S01]  /*2c20*/  IMAD.U32 R110, R169, 0x10000, RZ ;  /* 0x00010000a96e7824 */ /* 0x000fe200078e00ff */
[----:B------:R-:W-:Y:S06]  /*2c30*/  BRA `(.L_x_1065) ;  /* 0x0000000000147947 */ /* 0x000fec0003800000 */
.L_x_1064:
[----:B------:R-:W-:Y:S01]  /*2c40*/  FFMA.FTZ R109, R37, R112, R115 ;  /* 0x00000070256d7223 */ /* 0x000fe20000010073 */
[----:B------:R-:W-:-:S03]  /*2c50*/  @P0 SHF.L.U32 R111, R169, 0x10, RZ ;  /* 0x00000010a96f0819 */ /* 0x000fc600000006ff */
[----:B------:R-:W-:-:S04]  /*2c60*/  FADD.FTZ R109, R138, -R109 ;  /* 0x8000006d8a6d7221 */ /* 0x000fc80000010000 */
[----:B------:R-:W-:-:S04]  /*2c70*/  FMUL.FTZ R110, R186, R109 ;  /* 0x0000006dba6e7220 */ /* 0x000fc80000410000 */
[----:B------:R-:W-:-:S07]  /*2c80*/  @P0 FADD.FTZ R110, R110, R111 ;  /* 0x0000006f6e6e0221 */ /* 0x000fce0000010000 */
.L_x_1065:
[----:B------:R-:W-:Y:S05]  /*2c90*/  BSYNC B0 ;  /* 0x0000000000007941 */ /* 0x000fea0003800000 */
.L_x_1063:
        /* <DEDUP_REMOVED lines=16> */
.L_x_1067:
[----:B------:R-:W-:Y:S01]  /*2da0*/  FFMA.FTZ R108, R40, R112, R115 ;  /* 0x00000070286c7223 */ /* 0x000fe20000010073 */
[----:B------:R-:W-:-:S03]  /*2db0*/  @P0 SHF.R.U32.HI R110, RZ, 0x10, R169 ;  /* 0x00000010ff6e0819 */ /* 0x000fc600000116a9 */
[----:B------:R-:W-:Y:S01]  /*2dc0*/  FADD.FTZ R109, R137, -R108 ;  /* 0x8000006c896d7221 */ /* 0x000fe20000010000 */
[----:B------:R-:W-:-:S03]  /*2dd0*/  @P0 SHF.L.U32 R111, R110, 0x10, RZ ;  /* 0x000000106e6f0819 */ /* 0x000fc600000006ff */
[----:B------:R-:W-:-:S04]  /*2de0*/  FMUL.FTZ R110, R186, R109 ;  /* 0x0000006dba6e7220 */ /* 0x000fc80000410000 */
[----:B------:R-:W-:-:S07]  /*2df0*/  @P0 FADD.FTZ R110, R110, R111 ;  /* 0x0000006f6e6e0221 */ /* 0x000fce0000010000 */
.L_x_1068:
[----:B------:R-:W-:Y:S05]  /*2e00*/  BSYNC B0 ;  /* 0x0000000000007941 */ /* 0x000fea0003800000 */
.L_x_1066:
        /* <DEDUP_REMOVED lines=17> */
.L_x_1069:
        /* <DEDUP_REMOVED lines=11> */
.L_x_1071:
[----:B------:R-:W-:Y:S05]  /*2fd0*/  BSYNC B0 ;  /* 0x0000000000007941 */ /* 0x000fea0003800000 */
.L_x_1070:
[----:B------:R-:W-:Y:S04]  /*2fe0*/  BSSY B0, `(.L_x_1072) ;  /* 0x000000b000007945 */ /* 0x000fe80003800000 */
[----:B------:R-:W-:Y:S05]  /*2ff0*/  @P2 BRA `(.L_x_1073) ;  /* 0x0000000000102947 */ /* 0x000fea0003800000 */
[----:B01----:R-:W-:Y:S01]  /*3000*/  HFMA2.MMA R110, -RZ, RZ, 0, 0 ;  /* 0x00000000ff6e7435 */ /* 0x003fe200000001ff */
[----:B------:R-:W-:Y:S10]  /*3010*/  @!P0 BRA `(.L_x_1074) ;  /* 0x00000000001c8947 */ /* 0x000ff40003800000 */
[----:B------:R-:W-:Y:S01]  /*3020*/  IMAD.U32 R110, R166, 0x10000, RZ ;  /* 0x00010000a66e7824 */ /* 0x000fe200078e00ff */
[----:B------:R-:W-:Y:S06]  /*3030*/  BRA `(.L_x_1074) ;  /* 0x0000000000147947 */ /* 0x000fec0003800000 */
.L_x_1073:
[----:B01----:R-:W-:Y:S01]  /*3040*/  FFMA.FTZ R109, R39, R112, R115 ;  /* 0x00000070276d7223 */ /* 0x003fe20000010073 */
[----:B------:R-:W-:-:S03]  /*3050*/  @P0 SHF.L.U32 R111, R166, 0x10, RZ ;  /* 0x00000010a66f0819 */ /* 0x000fc600000006ff */
[----:B------:R-:W-:-:S04]  /*3060*/  FADD.FTZ R109, R140, -R109 ;  /* 0x8000006d8c6d7221 */ /* 0x000fc80000010000 */
[----:B------:R-:W-:-:S04]  /*3070*/  FMUL.FTZ R110, R186, R109 ;  /* 0x0000006dba6e7220 */ /* 0x000fc80000410000 */
[----:B------:R-:W-:-:S07]  /*3080*/  @P0 FADD.FTZ R110, R110, R111 ;  /* 0x0000006f6e6e0221 */ /* 0x000fce0000010000 */
.L_x_1074:
[----:B------:R-:W-:Y:S05]  /*3090*/  BSYNC B0 ;  /* 0x0000000000007941 */ /* 0x000fea0003800000 */
.L_x_1072:
        /* <DEDUP_REMOVED lines=16> */
.L_x_1076:
[----:B------:R-:W-:Y:S01]  /*31a0*/  FFMA.FTZ R108, R42, R112, R115 ;  /* 0x000000702a6c7223 */ /* 0x000fe20000010073 */
[----:B------:R-:W-:-:S03]  /*31b0*/  @P0 SHF.R.U64 R110, R166, 0x10, R167 ;  /* 0x00000010a66e0819 */ /* 0x000fc600000012a7 */
[----:B------:R-:W-:Y:S01]  /*31c0*/  FADD.FTZ R109, R139, -R108 ;  /* 0x8000006c8b6d7221 */ /* 0x000fe20000010000 */
[----:B------:R-:W-:-:S03]  /*31d0*/  @P0 SHF.L.U32 R111, R110, 0x10, RZ ;  /* 0x000000106e6f0819 */ /* 0x000fc600000006ff */
[----:B------:R-:W-:-:S04]  /*31e0*/  FMUL.FTZ R110, R186, R109 ;  /* 0x0000006dba6e7220 */ /* 0x000fc80000410000 */
[----:B------:R-:W-:-:S07]  /*31f0*/  @P0 FADD.FTZ R110, R110, R111 ;  /* 0x0000006f6e6e0221 */ /* 0x000fce0000010000 */
.L_x_1077:
[----:B------:R-:W-:Y:S05]  /*3200*/  BSYNC B0 ;  /* 0x0000000000007941 */ /* 0x000fea0003800000 */
.L_x_1075:
        /* <DEDUP_REMOVED lines=15> */
.L_x_1079:
[----:B------:R-:W-:Y:S01]  /*3300*/  FFMA.FTZ R109, R41, R112, R115 ;  /* 0x00000070296d7223 */ /* 0x000fe20000010073 */
[----:B------:R-:W-:-:S03]  /*3310*/  @P0 SHF.L.U32 R111, R167, 0x10, RZ ;  /* 0x00000010a76f0819 */ /* 0x000fc600000006ff */
[----:B------:R-:W-:-:S04]  /*3320*/  FADD.FTZ R109, R142, -R109 ;  /* 0x8000006d8e6d7221 */ /* 0x000fc80000010000 */
[----:B------:R-:W-:-:S04]  /*3330*/  FMUL.FTZ R110, R186, R109 ;  /* 0x0000006dba6e7220 */ /* 0x000fc80000410000 */
[----:B------:R-:W-:-:S07]  /*3340*/  @P0 FADD.FTZ R110, R110, R111 ;  /* 0x0000006f6e6e0221 */ /* 0x000fce0000010000 */
.L_x_1080:
[----:B------:R-:W-:Y:S05]  /*3350*/  BSYNC B0 ;  /* 0x0000000000007941 */ /* 0x000fea0003800000 */
.L_x_1078:
        /* <DEDUP_REMOVED lines=16> */
.L_x_1082:
[----:B------:R-:W-:Y:S01]  /*3460*/  FFMA.FTZ R108, R44, R112, R115 ;  /* 0x000000702c6c7223 */ /* 0x000fe20000010073 */
[----:B------:R-:W-:-:S03]  /*3470*/  @P0 SHF.R.U32.HI R110, RZ, 0x10, R167 ;  /* 0x00000010ff6e0819 */ /* 0x000fc600000116a7 */
[----:B------:R-:W-:Y:S01]  /*3480*/  FADD.FTZ R109, R141, -R108 ;  /* 0x8000006c8d6d7221 */ /* 0x000fe20000010000 */
[----:B------:R-:W-:-:S03]  /*3490*/  @P0 SHF.L.U32 R111, R110, 0x10, RZ ;  /* 0x000000106e6f0819 */ /* 0x000fc600000006ff */
[----:B------:R-:W-:-:S04]  /*34a0*/  FMUL.FTZ R110, R186, R109 ;  /* 0x0000006dba6e7220 */ /* 0x000fc80000410000 */
[----:B------:R-:W-:-:S07]  /*34b0*/  @P0 FADD.FTZ R110, R110, R111 ;  /* 0x0000006f6e6e0221 */ /* 0x000fce0000010000 */
.L_x_1083:
[----:B------:R-:W-:Y:S05]  /*34c0*/  BSYNC B0 ;  /* 0x0000000000007941 */ /* 0x000fea0003800000 */
.L_x_1081:
        /* <DEDUP_REMOVED lines=17> */
.L_x_1084:
        /* <DEDUP_REMOVED lines=12> */
.L_x_1086:
[----:B------:R-:W-:Y:S05]  /*36a0*/  BSYNC B0 ;  /* 0x0000000000007941 */ /* 0x000fea0003800000 */
.L_x_1085:
[----:B------:R-:W-:Y:S04]  /*36b0*/  BSSY B0, `(.L_x_1087) ;  /* 0x000000b000007945 */ /* 0x000fe80003800000 */
[----:B------:R-:W-:Y:S05]  /*36c0*/  @P2 BRA `(.L_x_1088) ;  /* 0x0000000000102947 */ /* 0x000fea0003800000 */
[----:B01----:R-:W-:Y:S01]  /*36d0*/  IMAD.MOV.U32 R110, RZ, RZ, RZ ;  /* 0x000000ffff6e7224 */ /* 0x003fe200078e00ff */
[----:B------:R-:W-:Y:S06]  /*36e0*/  @!P0 BRA `(.L_x_1089) ;  /* 0x00000000001c8947 */ /* 0x000fec0003800000 */
[----:B------:R-:W-:Y:S01]  /*36f0*/  SHF.L.U32 R110, R164, 0x10, RZ ;  /* 0x00000010a46e7819 */ /* 0x000fe200000006ff */
[----:B------:R-:W-:Y:S06]  /*3700*/  BRA `(.L_x_1089) ;  /* 0x0000000000147947 */ /* 0x000fec0003800000 */
.L_x_1088:
[----:B01----:R-:W-:Y:S01]  /*3710*/  FFMA.FTZ R109, R43, R112, R115 ;  /* 0x000000702b6d7223 */ /* 0x003fe20000010073 */
[----:B------:R-:W-:-:S03]  /*3720*/  @P0 SHF.L.U32 R111, R164, 0x10, RZ ;  /* 0x00000010a46f0819 */ /* 0x000fc600000006ff */
[----:B------:R-:W-:-:S04]  /*3730*/  FADD.FTZ R109, R144, -R109 ;  /* 0x8000006d906d7221 */ /* 0x000fc80000010000 */
[----:B------:R-:W-:-:S04]  /*3740*/  FMUL.FTZ R110, R186, R109 ;  /* 0x0000006dba6e7220 */ /* 0x000fc80000410000 */
[----:B------:R-:W-:-:S07]  /*3750*/  @P0 FADD.FTZ R110, R110, R111 ;  /* 0x0000006f6e6e0221 */ /* 0x000fce0000010000 */
.L_x_1089:
[----:B------:R-:W-:Y:S05]  /*3760*/  BSYNC B0 ;  /* 0x0000000000007941 */ /* 0x000fea0003800000 */
.L_x_1087:
        /* <DEDUP_REMOVED lines=16> */
.L_x_1091:
[----:B------:R-:W-:Y:S01]  /*3870*/  FFMA.FTZ R108, R46, R112, R115 ;  /* 0x000000702e6c7223 */ /* 0x000fe20000010073 */
[----:B------:R-:W-:-:S03]  /*3880*/  @P0 SHF.R.U64 R110, R164, 0x10, R165 ;  /* 0x00000010a46e0819 */ /* 0x000fc600000012a5 */
[----:B------:R-:W-:Y:S01]  /*3890*/  FADD.FTZ R109, R143, -R108 ;  /* 0x8000006c8f6d7221 */ /* 0x000fe20000010000 */
[----:B------:R-:W-:-:S03]  /*38a0*/  @P0 SHF.L.U32 R111, R110, 0x10, RZ ;  /* 0x000000106e6f0819 */ /* 0x000fc600000006ff */
[----:B------:R-:W-:-:S04]  /*38b0*/  FMUL.FTZ R110, R186, R109 ;  /* 0x0000006dba6e7220 */ /* 0x000fc80000410000 */
[----:B------:R-:W-:-:S07]  /*38c0*/  @P0 FADD.FTZ R110, R110, R111 ;  /* 0x0000006f6e6e0221 */ /* 0x000fce0000010000 */
.L_x_1092:
[----:B------:R-:W-:Y:S05]  /*38d0*/  BSYNC B0 ;  /* 0x0000000000007941 */ /* 0x000fea0003800000 */
.L_x_1090:
        /* <DEDUP_REMOVED lines=15> */
.L_x_1094:
[----:B------:R-:W-:Y:S01]  /*39d0*/  FFMA.FTZ R109, R45, R112, R115 ;  /* 0x000000702d6d7223 */ /* 0x000fe20000010073 */
[----:B------:R-:W-:-:S03]  /*39e0*/  @P0 SHF.L.U32 R111, R165, 0x10, RZ ;  /* 0x00000010a56f0819 */ /* 0x000fc600000006ff */
[----:B------:R-:W-:-:S04]  /*39f0*/  FADD.FTZ R109, R146, -R109 ;  /* 0x8000006d926d7221 */ /* 0x000fc80000010000 */
[----:B------:R-:W-:-:S04]  /*3a00*/  FMUL.FTZ R110, R186, R109 ;  /* 0x0000006dba6e7220 */ /* 0x000fc80000410000 */
[----:B------:R-:W-:-:S07]  /*3a10*/  @P0 FADD.FTZ R110, R110, R111 ;  /* 0x0000006f6e6e0221 */ /* 0x000fce0000010000 */
.L_x_1095:
[----:B------:R-:W-:Y:S05]  /*3a20*/  BSYNC B0 ;  /* 0x0000000000007941 */ /* 0x000fea0003800000 */
.L_x_1093:
        /* <DEDUP_REMOVED lines=16> */
.L_x_1097:
[----:B------:R-:W-:Y:S01]  /*3b30*/  FFMA.FTZ R108, R48, R112, R115 ;  /* 0x00000070306c7223 */ /* 0x000fe20000010073 */
[----:B------:R-:W-:-:S03]  /*3b40*/  @P0 SHF.R.U32.HI R110, RZ, 0x10, R165 ;  /* 0x00000010ff6e0819 */ /* 0x000fc600000116a5 */
[----:B------:R-:W-:Y:S01]  /*3b50*/  FADD.FTZ R109, R145, -R108 ;  /* 0x8000006c916d7221 */ /* 0x000fe20000010000 */
[----:B------:R-:W-:-:S03]  /*3b60*/  @P0 SHF.L.U32 R111, R110, 0x10, RZ ;  /* 0x000000106e6f0819 */ /* 0x000fc600000006ff */
[----:B------:R-:W-:-:S04]  /*3b70*/  FMUL.FTZ R110, R186, R109 ;  /* 0x0000006dba6e7220 */ /* 0x000fc80000410000 */
[----:B------:R-:W-:-:S07]  /*3b80*/  @P0 FADD.FTZ R110, R110, R111 ;  /* 0x0000006f6e6e0221 */ /* 0x000fce0000010000 */
.L_x_1098:
[----:B------:R-:W-:Y:S05]  /*3b90*/  BSYNC B0 ;  /* 0x0000000000007941 */ /* 0x000fea0003800000 */
.L_x_1096:
        /* <DEDUP_REMOVED lines=17> */
.L_x_1099:
        /* <DEDUP_REMOVED lines=12> */
.L_x_1101:
[----:B------:R-:W-:Y:S05]  /*3d70*/  BSYNC B0 ;  /* 0x0000000000007941 */ /* 0x000fea0003800000 */
.L_x_1100:
[----:B------:R-:W-:Y:S04]  /*3d80*/  BSSY B0, `(.L_x_1102) ;  /* 0x000000b000007945 */ /* 0x000fe80003800000 */
[----:B------:R-:W-:Y:S05]  /*3d90*/  @P2 BRA `(.L_x_1103) ;  /* 0x0000000000102947 */ /* 0x000fea0003800000 */
[----:B01----:R-:W-:Y:S01]  /*3da0*/  HFMA2.MMA R110, -RZ, RZ, 0, 0 ;  /* 0x00000000ff6e7435 */ /* 0x003fe200000001ff */
[----:B------:R-:W-:Y:S10]  /*3db0*/  @!P0 BRA `(.L_x_1104) ;  /* 0x00000000001c8947 */ /* 0x000ff40003800000 */
[----:B------:R-:W-:Y:S01]  /*3dc0*/  SHF.L.U32 R110, R162, 0x10, RZ ;  /* 0x00000010a26e7819 */ /* 0x000fe200000006ff */
[----:B------:R-:W-:Y:S06]  /*3dd0*/  BRA `(.L_x_1104) ;  /* 0x0000000000147947 */ /* 0x000fec0003800000 */
.L_x_1103:
[----:B01----:R-:W-:Y:S01]  /*3de0*/  FFMA.FTZ R109, R47, R112, R115 ;  /* 0x000000702f6d7223 */ /* 0x003fe20000010073 */
[----:B------:R-:W-:-:S03]  /*3df0*/  @P0 IMAD.U32 R111, R162, 0x10000, RZ ;  /* 0x00010000a26f0824 */ /* 0x000fc600078e00ff */
[----:B------:R-:W-:-:S04]  /*3e00*/  FADD.FTZ R109, R148, -R109 ;  /* 0x8000006d946d7221 */ /* 0x000fc80000010000 */
[----:B------:R-:W-:-:S04]  /*3e10*/  FMUL.FTZ R110, R186, R109 ;  /* 0x0000006dba6e7220 */ /* 0x000fc80000410000 */
[----:B------:R-:W-:-:S07]  /*3e20*/  @P0 FADD.FTZ R110, R110, R111 ;  /* 0x0000006f6e6e0221 */ /* 0x000fce0000010000 */
.L_x_1104:
[----:B------:R-:W-:Y:S05]  /*3e30*/  BSYNC B0 ;  /* 0x0000000000007941 */ /* 0x000fea0003800000 */
.L_x_1102:
        /* <DEDUP_REMOVED lines=13> */
[----:B------:R-:W-:-:S04]  /*3f10*/  SHF.R.U64 R110, R162, 0x10, R163 ;  /* 0x00000010a26e7819 */ /* 0x000fc800000012a3 */
[----:B------:R-:W-:Y:S01]  /*3f20*/  SHF.L.U32 R110, R110, 0x10, RZ ;  /* 0x000000106e6e7819 */ /* 0x000fe200000006ff */
[----:B------:R-:W-:Y:S06]  /*3f30*/  BRA `(.L_x_1107) ;  /* 0x0000000000187947 */ /* 0x000fec0003800000 */
.L_x_1106:
[----:B------:R-:W-:Y:S01]  /*3f40*/  FFMA.FTZ R108, R50, R112, R115 ;  /* 0x00000070326c7223 */ /* 0x000fe20000010073 */
[----:B------:R-:W-:-:S03]  /*3f50*/  @P0 SHF.R.U64 R110, R162, 0x10, R163 ;  /* 0x00000010a26e0819 */ /* 0x000fc600000012a3 */
[----:B------:R-:W-:Y:S02]  /*3f60*/  FADD.FTZ R109, R147, -R108 ;  /* 0x8000006c936d7221 */ /* 0x000fe40000010000 */
[----:B------:R-:W-:Y:S02]  /*3f70*/  @P0 IMAD.U32 R111, R110, 0x10000, RZ ;  /* 0x000100006e6f0824 */ /* 0x000fe400078e00ff */
[----:B------:R-:W-:-:S04]  /*3f80*/  FMUL.FTZ R110, R186, R109 ;  /* 0x0000006dba6e7220 */ /* 0x000fc80000410000 */
[----:B------:R-:W-:-:S07]  /*3f90*/  @P0 FADD.FTZ R110, R110, R111 ;  /* 0x0000006f6e6e0221 */ /* 0x000fce0000010000 */
.L_x_1107:
[----:B------:R-:W-:Y:S05]  /*3fa0*/  BSYNC B0 ;  /* 0x0000000000007941 */ /* 0x000fea0003800000 */
.L_x_1105:
        /* <DEDUP_REMOVED lines=13> */
[----:B------:R-:W-:Y:S01]  /*4080*/  SHF.L.U32 R110, R163, 0x10, RZ ;  /* 0x00000010a36e7819 */ /* 0x000fe200000006ff */
[----:B------:R-:W-:Y:S06]  /*4090*/  BRA `(.L_x_1110) ;  /* 0x0000000000147947 */ /* 0x000fec0003800000 */
.L_x_1109:
[----:B------:R-:W-:Y:S01]  /*40a0*/  FFMA.FTZ R109, R49, R112, R115 ;  /* 0x00000070316d7223 */ /* 0x000fe20000010073 */
[----:B------:R-:W-:-:S03]  /*40b0*/  @P0 IMAD.U32 R111, R163, 0x10000, RZ ;  /* 0x00010000a36f0824 */ /* 0x000fc600078e00ff */
[----:B------:R-:W-:-:S04]  /*40c0*/  FADD.FTZ R109, R150, -R109 ;  /* 0x8000006d966d7221 */ /* 0x000fc80000010000 */
[----:B------:R-:W-:-:S04]  /*40d0*/  FMUL.FTZ R110, R186, R109 ;  /* 0x0000006dba6e7220 */ /* 0x000fc80000410000 */
[----:B------:R-:W-:-:S07]  /*40e0*/  @P0 FADD.FTZ R110, R110, R111 ;  /* 0x0000006f6e6e0221 */ /* 0x000fce0000010000 */
.L_x_1110:
[----:B------:R-:W-:Y:S05]  /*40f0*/  BSYNC B0 ;  /* 0x0000000000007941 */ /* 0x000fea0003800000 */
.L_x_1108:
        /* <DEDUP_REMOVED lines=16> */
.L_x_1112:
[----:B------:R-:W-:Y:S01]  /*4200*/  FFMA.FTZ R108, R124, R112, R115 ;  /* 0x000000707c6c7223 */ /* 0x000fe20000010073 */
[----:B------:R-:W-:-:S03]  /*4210*/  @P0 SHF.R.U32.HI R110, RZ, 0x10, R163 ;  /* 0x00000010ff6e0819 */ /* 0x000fc600000116a3 */
[----:B------:R-:W-:Y:S02]  /*4220*/  FADD.FTZ R109, R149, -R108 ;  /* 0x8000006c956d7221 */ /* 0x000fe40000010000 */
[----:B------:R-:W-:Y:S02]  /*4230*/  @P0 IMAD.U32 R111, R110, 0x10000, RZ ;  /* 0x000100006e6f0824 */ /* 0x000fe400078e00ff */
[----:B------:R-:W-:-:S04]  /*4240*/  FMUL.FTZ R110, R186, R109 ;  /* 0x0000006dba6e7220 */ /* 0x000fc80000410000 */
[----:B------:R-:W-:-:S07]  /*4250*/  @P0 FADD.FTZ R110, R110, R111 ;  /* 0x0000006f6e6e0221 */ /* 0x000fce0000010000 */
.L_x_1113:
[----:B------:R-:W-:Y:S05]  /*4260*/  BSYNC B0 ;  /* 0x0000000000007941 */ /* 0x000fea0003800000 */
.L_x_1111:
        /* <DEDUP_REMOVED lines=17> */
.L_x_1114:
        /* <DEDUP_REMOVED lines=12> */
.L_x_1116:
[----:B------:R-:W-:Y:S05]  /*4440*/  BSYNC B0 ;  /* 0x0000000000007941 */ /* 0x000fea0003800000 */
.L_x_1115:
[----:B------:R-:W-:Y:S04]  /*4450*/  BSSY B0, `(.L_x_1117) ;  /* 0x000000b000007945 */ /* 0x000fe80003800000 */
[----:B------:R-:W-:Y:S05]  /*4460*/  @P2 BRA `(.L_x_1118) ;  /* 0x0000000000102947 */ /* 0x000fea0003800000 */
[----:B01----:R-:W-:Y:S01]  /*4470*/  HFMA2.MMA R110, -RZ, RZ, 0, 0 ;  /* 0x00000000ff6e7435 */ /* 0x003fe200000001ff */
[----:B------:R-:W-:Y:S10]  /*4480*/  @!P0 BRA `(.L_x_1119) ;  /* 0x00000000001c8947 */ /* 0x000ff40003800000 */
[----:B------:R-:W-:Y:S01]  /*4490*/  IMAD.U32 R110, R160, 0x10000, RZ ;  /* 0x00010000a06e7824 */ /* 0x000fe200078e00ff */
[----:B------:R-:W-:Y:S06]  /*44a0*/  BRA `(.L_x_1119) ;  /* 0x0000000000147947 */ /* 0x000fec0003800000 */
.L_x_1118:
[----:B01----:R-:W-:Y:S01]  /*44b0*/  FFMA.FTZ R109, R51, R112, R115 ;  /* 0x00000070336d7223 */ /* 0x003fe20000010073 */
[----:B------:R-:W-:-:S03]  /*44c0*/  @P0 SHF.L.U32 R111, R160, 0x10, RZ ;  /* 0x00000010a06f0819 */ /* 0x000fc600000006ff */
[----:B------:R-:W-:-:S04]  /*44d0*/  FADD.FTZ R109, R152, -R109 ;  /* 0x8000006d986d7221 */ /* 0x000fc80000010000 */
[----:B------:R-:W-:-:S04]  /*44e0*/  FMUL.FTZ R110, R186, R109 ;  /* 0x0000006dba6e7220 */ /* 0x000fc80000410000 */
[----:B------:R-:W-:-:S07]  /*44f0*/  @P0 FADD.FTZ R110, R110, R111 ;  /* 0x0000006f6e6e0221 */ /* 0x000fce0000010000 */
.L_x_1119:
[----:B------:R-:W-:Y:S05]  /*4500*/  BSYNC B0 ;  /* 0x0000000000007941 */ /* 0x000fea0003800000 */
.L_x_1117:
        /* <DEDUP_REMOVED lines=16> */
.L_x_1121:
[----:B------:R-:W-:Y:S01]  /*4610*/  FFMA.FTZ R108, R126, R112, R115 ;  /* 0x000000707e6c7223 */ /* 0x000fe20000010073 */
[----:B------:R-:W-:-:S03]  /*4620*/  @P0 SHF.R.U64 R110, R160, 0x10, R161 ;  /* 0x00000010a06e0819 */ /* 0x000fc600000012a1 */
[----:B------:R-:W-:Y:S01]  /*4630*/  FADD.FTZ R109, R151, -R108 ;  /* 0x8000006c976d7221 */ /* 0x000fe20000010000 */
[----:B------:R-:W-:-:S03]  /*4640*/  @P0 SHF.L.U32 R111, R110, 0x10, RZ ;  /* 0x000000106e6f0819 */ /* 0x000fc600000006ff */
[----:B------:R-:W-:-:S04]  /*4650*/  FMUL.FTZ R110, R186, R109 ;  /* 0x0000006dba6e7220 */ /* 0x000fc80000410000 */
[----:B------:R-:W-:-:S07]  /*4660*/  @P0 FADD.FTZ R110, R110, R111 ;  /* 0x0000006f6e6e0221 */ /* 0x000fce0000010000 */
.L_x_1122:
[----:B------:R-:W-:Y:S05]  /*4670*/  BSYNC B0 ;  /* 0x0000000000007941 */ /* 0x000fea0003800000 */
.L_x_1120:
        /* <DEDUP_REMOVED lines=15> */
.L_x_1124:
[----:B------:R-:W-:Y:S01]  /*4770*/  FFMA.FTZ R109, R125, R112, R115 ;  /* 0x000000707d6d7223 */ /* 0x000fe20000010073 */
[----:B------:R-:W-:-:S03]  /*4780*/  @P0 SHF.L.U32 R111, R161, 0x10, RZ ;  /* 0x00000010a16f0819 */ /* 0x000fc600000006ff */
[----:B------:R-:W-:-:S04]  /*4790*/  FADD.FTZ R109, R154, -R109 ;  /* 0x8000006d9a6d7221 */ /* 0x000fc80000010000 */
[----:B------:R-:W-:-:S04]  /*47a0*/  FMUL.FTZ R110, R186, R109 ;  /* 0x0000006dba6e7220 */ /* 0x000fc80000410000 */
[----:B------:R-:W-:-:S07]  /*47b0*/  @P0 FADD.FTZ R110, R110, R111 ;  /* 0x0000006f6e6e0221 */ /* 0x000fce0000010000 */
.L_x_1125:
[----:B------:R-:W-:Y:S05]  /*47c0*/  BSYNC B0 ;  /* 0x0000000000007941 */ /* 0x000fea0003800000 */
.L_x_1123:
        /* <DEDUP_REMOVED lines=16> */
.L_x_1127:
[----:B------:R-:W-:Y:S01]  /*48d0*/  FFMA.FTZ R108, R128, R112, R115 ;  /* 0x00000070806c7223 */ /* 0x000fe20000010073 */
[----:B------:R-:W-:-:S03]  /*48e0*/  @P0 SHF.R.U32.HI R110, RZ, 0x10, R161 ;  /* 0x00000010ff6e0819 */ /* 0x000fc600000116a1 */
[----:B------:R-:W-:Y:S01]  /*48f0*/  FADD.FTZ R109, R153, -R108 ;  /* 0x8000006c996d7221 */ /* 0x000fe20000010000 */
[----:B------:R-:W-:-:S03]  /*4900*/  @P0 SHF.L.U32 R111, R110, 0x10, RZ ;  /* 0x000000106e6f0819 */ /* 0x000fc600000006ff */
[----:B------:R-:W-:-:S04]  /*4910*/  FMUL.FTZ R110, R186, R109 ;  /* 0x0000006dba6e7220 */ /* 0x000fc80000410000 */
[----:B------:R-:W-:-:S07]  /*4920*/  @P0 FADD.FTZ R110, R110, R111 ;  /* 0x0000006f6e6e0221 */ /* 0x000fce0000010000 */
.L_x_1128:
[----:B------:R-:W-:Y:S05]  /*4930*/  BSYNC B0 ;  /* 0x0000000000007941 */ /* 0x000fea0003800000 */
.L_x_1126:
        /* <DEDUP_REMOVED lines=18> */
.L_x_1129:
        /* <DEDUP_REMOVED lines=12> */
.L_x_1131:
[----:B------:R-:W-:Y:S05]  /*4b20*/  BSYNC B0 ;  /* 0x0000000000007941 */ /* 0x000fea0003800000 */
.L_x_1130:
[----:B------:R-:W-:Y:S04]  /*4b30*/  BSSY B0, `(.L_x_1132) ;  /* 0x000000b000007945 */ /* 0x000fe80003800000 */
[----:B------:R-:W-:Y:S05]  /*4b40*/  @P2 BRA `(.L_x_1133) ;  /* 0x0000000000102947 */ /* 0x000fea0003800000 */
[----:B01----:R-:W-:Y:S01]  /*4b50*/  HFMA2.MMA R110, -RZ, RZ, 0, 0 ;  /* 0x00000000ff6e7435 */ /* 0x003fe200000001ff */
[----:B------:R-:W-:Y:S10]  /*4b60*/  @!P0 BRA `(.L_x_1134) ;  /* 0x00000000001c8947 */ /* 0x000ff40003800000 */
[----:B------:R-:W-:Y:S01]  /*4b70*/  SHF.L.U32 R110, R158, 0x10, RZ ;  /* 0x000000109e6e7819 */ /* 0x000fe200000006ff */
[----:B------:R-:W-:Y:S06]  /*4b80*/  BRA `(.L_x_1134) ;  /* 0x0000000000147947 */ /* 0x000fec0003800000 */
.L_x_1133:
[----:B01----:R-:W-:Y:S01]  /*4b90*/  FFMA.FTZ R109, R127, R112, R115 ;  /* 0x000000707f6d7223 */ /* 0x003fe20000010073 */
[----:B------:R-:W-:-:S03]  /*4ba0*/  @P0 IMAD.U32 R111, R158, 0x10000, RZ ;  /* 0x000100009e6f0824 */ /* 0x000fc600078e00ff */
[----:B------:R-:W-:-:S04]  /*4bb0*/  FADD.FTZ R109, R170, -R109 ;  /* 0x8000006daa6d7221 */ /* 0x000fc80000010000 */
[----:B------:R-:W-:-:S04]  /*4bc0*/  FMUL.FTZ R110, R186, R109 ;  /* 0x0000006dba6e7220 */ /* 0x000fc80000410000 */
[----:B------:R-:W-:-:S07]  /*4bd0*/  @P0 FADD.FTZ R110, R110, R111 ;  /* 0x0000006f6e6e0221 */ /* 0x000fce0000010000 */
.L_x_1134:
[----:B------:R-:W-:Y:S05]  /*4be0*/  BSYNC B0 ;  /* 0x0000000000007941 */ /* 0x000fea0003800000 */
.L_x_1132:
        /* <DEDUP_REMOVED lines=16> */
.L_x_1136:
[----:B------:R-:W-:Y:S01]  /*4cf0*/  FFMA.FTZ R108, R130, R112, R115 ;  /* 0x00000070826c7223 */ /* 0x000fe20000010073 */
[----:B------:R-:W-:-:S03]  /*4d00*/  @P0 SHF.R.U64 R110, R158, 0x10, R159 ;  /* 0x000000109e6e0819 */ /* 0x000fc6000000129f */
[----:B------:R-:W-:Y:S02]  /*4d10*/  FADD.FTZ R109, R155, -R108 ;  /* 0x8000006c9b6d7221 */ /* 0x000fe40000010000 */
[----:B------:R-:W-:Y:S02]  /*4d20*/  @P0 IMAD.U32 R111, R110, 0x10000, RZ ;  /* 0x000100006e6f0824 */ /* 0x000fe400078e00ff */
[----:B------:R-:W-:-:S04]  /*4d30*/  FMUL.FTZ R110, R186, R109 ;  /* 0x0000006dba6e7220 */ /* 0x000fc80000410000 */
[----:B------:R-:W-:-:S07]  /*4d40*/  @P0 FADD.FTZ R110, R110, R111 ;  /* 0x0000006f6e6e0221 */ /* 0x000fce0000010000 */
.L_x_1137:
[----:B------:R-:W-:Y:S05]  /*4d50*/  BSYNC B0 ;  /* 0x0000000000007941 */ /* 0x000fea0003800000 */
.L_x_1135:
        /* <DEDUP_REMOVED lines=15> */
.L_x_1139:
[----:B------:R-:W-:Y:S01]  /*4e50*/  FFMA.FTZ R109, R129, R112, R115 ;  /* 0x00000070816d7223 */ /* 0x000fe20000010073 */
[----:B------:R-:W-:-:S03]  /*4e60*/  @P0 IMAD.U32 R111, R159, 0x10000, RZ ;  /* 0x000100009f6f0824 */ /* 0x000fc600078e00ff */
[----:B------:R-:W-:-:S04]  /*4e70*/  FADD.FTZ R109, R172, -R109 ;  /* 0x8000006dac6d7221 */ /* 0x000fc80000010000 */
[----:B------:R-:W-:-:S04]  /*4e80*/  FMUL.FTZ R110, R186, R109 ;  /* 0x0000006dba6e7220 */ /* 0x000fc80000410000 */
[----:B------:R-:W-:-:S07]  /*4e90*/  @P0 FADD.FTZ R110, R110, R111 ;  /* 0x0000006f6e6e0221 */ /* 0x000fce0000010000 */
.L_x_1140:
[----:B------:R-:W-:Y:S05]  /*4ea0*/  BSYNC B0 ;  /* 0x0000000000007941 */ /* 0x000fea0003800000 */
.L_x_1138:
        /* <DEDUP_REMOVED lines=16> */
.L_x_1142:
[----:B------:R-:W-:Y:S01]  /*4fb0*/  FFMA.FTZ R108, R132, R112, R115 ;  /* 0x00000070846c7223 */ /* 0x000fe20000010073 */
[----:B------:R-:W-:-:S03]  /*4fc0*/  @P0 SHF.R.U32.HI R110, RZ, 0x10, R159 ;  /* 0x00000010ff6e0819 */ /* 0x000fc6000001169f */
[----:B------:R-:W-:Y:S02]  /*4fd0*/  FADD.FTZ R109, R171, -R108 ;  /* 0x8000006cab6d7221 */ /* 0x000fe40000010000 */
[----:B------:R-:W-:Y:S02]  /*4fe0*/  @P0 IMAD.U32 R111, R110, 0x10000, RZ ;  /* 0x000100006e6f0824 */ /* 0x000fe400078e00ff */
[----:B------:R-:W-:-:S04]  /*4ff0*/  FMUL.FTZ R110, R186, R109 ;  /* 0x0000006dba6e7220 */ /* 0x000fc80000410000 */
[----:B------:R-:W-:-:S07]  /*5000*/  @P0 FADD.FTZ R110, R110, R111 ;  /* 0x0000006f6e6e0221 */ /* 0x000fce0000010000 */
.L_x_1143:
[----:B------:R-:W-:Y:S05]  /*5010*/  BSYNC B0 ;  /* 0x0000000000007941 */ /* 0x000fea0003800000 */
.L_x_1141:
        /* <DEDUP_REMOVED lines=18> */
.L_x_1144:
        /* <DEDUP_REMOVED lines=12> */
.L_x_1146:
[----:B------:R-:W-:Y:S05]  /*5200*/  BSYNC B0 ;  /* 0x0000000000007941 */ /* 0x000fea0003800000 */
.L_x_1145:
[----:B------:R-:W-:Y:S04]  /*5210*/  BSSY B0, `(.L_x_1147) ;  /* 0x000000b000007945 */ /* 0x000fe80003800000 */
[----:B------:R-:W-:Y:S05]  /*5220*/  @P2 BRA `(.L_x_1148) ;  /* 0x0000000000102947 */ /* 0x000fea0003800000 */
[----:B01----:R-:W-:Y:S01]  /*5230*/  IMAD.MOV.U32 R110, RZ, RZ, RZ ;  /* 0x000000ffff6e7224 */ /* 0x003fe200078e00ff */
[----:B------:R-:W-:Y:S06]  /*5240*/  @!P0 BRA `(.L_x_1149) ;  /* 0x00000000001c8947 */ /* 0x000fec0003800000 */
[----:B------:R-:W-:Y:S01]  /*5250*/  SHF.L.U32 R110, R156, 0x10, RZ ;  /* 0x000000109c6e7819 */ /* 0x000fe200000006ff */
[----:B------:R-:W-:Y:S06]  /*5260*/  BRA `(.L_x_1149) ;  /* 0x0000000000147947 */ /* 0x000fec0003800000 */
.L_x_1148:
[----:B01----:R-:W-:Y:S01]  /*5270*/  FFMA.FTZ R109, R131, R112, R115 ;  /* 0x00000070836d7223 */ /* 0x003fe20000010073 */
[----:B------:R-:W-:-:S03]  /*5280*/  @P0 SHF.L.U32 R111, R156, 0x10, RZ ;  /* 0x000000109c6f0819 */ /* 0x000fc600000006ff */
[----:B------:R-:W-:-:S04]  /*5290*/  FADD.FTZ R109, R174, -R109 ;  /* 0x8000006dae6d7221 */ /* 0x000fc80000010000 */
[----:B------:R-:W-:-:S04]  /*52a0*/  FMUL.FTZ R110, R186, R109 ;  /* 0x0000006dba6e7220 */ /* 0x000fc80000410000 */
[----:B------:R-:W-:-:S07]  /*52b0*/  @P0 FADD.FTZ R110, R110, R111 ;  /* 0x0000006f6e6e0221 */ /* 0x000fce0000010000 */
.L_x_1149:
[----:B------:R-:W-:Y:S05]  /*52c0*/  BSYNC B0 ;  /* 0x0000000000007941 */ /* 0x000fea0003800000 */
.L_x_1147:
        /* <DEDUP_REMOVED lines=16> */
.L_x_1151:
[----:B------:R-:W-:Y:S01]  /*53d0*/  FFMA.FTZ R108, R134, R112, R115 ;  /* 0x00000070866c7223 */ /* 0x000fe20000010073 */
[----:B------:R-:W-:-:S03]  /*53e0*/  @P0 SHF.R.U64 R110, R156, 0x10, R157 ;  /* 0x000000109c6e0819 */ /* 0x000fc6000000129d */
[----:B------:R-:W-:Y:S01]  /*53f0*/  FADD.FTZ R109, R173, -R108 ;  /* 0x8000006cad6d7221 */ /* 0x000fe20000010000 */
[----:B------:R-:W-:-:S03]  /*5400*/  @P0 SHF.L.U32 R111, R110, 0x10, RZ ;  /* 0x000000106e6f0819 */ /* 0x000fc600000006ff */
[----:B------:R-:W-:-:S04]  /*5410*/  FMUL.FTZ R110, R186, R109 ;  /* 0x0000006dba6e7220 */ /* 0x000fc80000410000 */
[----:B------:R-:W-:-:S07]  /*5420*/  @P0 FADD.FTZ R110, R110, R111 ;  /* 0x0000006f6e6e0221 */ /* 0x000fce0000010000 */
.L_x_1152:
[----:B------:R-:W-:Y:S05]  /*5430*/  BSYNC B0 ;  /* 0x0000000000007941 */ /* 0x000fea0003800000 */
.L_x_1150:
        /* <DEDUP_REMOVED lines=15> */
.L_x_1154:
[----:B------:R-:W-:Y:S01]  /*5530*/  FFMA.FTZ R109, R133, R112, R115 ;  /* 0x00000070856d7223 */ /* 0x000fe20000010073 */
[----:B------:R-:W-:-:S03]  /*5540*/  @P0 SHF.L.U32 R111, R157, 0x10, RZ ;  /* 0x000000109d6f0819 */ /* 0x000fc600000006ff */
[----:B------:R-:W-:-:S04]  /*5550*/  FADD.FTZ R109, R176, -R109 ;  /* 0x8000006db06d7221 */ /* 0x000fc80000010000 */
[----:B------:R-:W-:-:S04]  /*5560*/  FMUL.FTZ R110, R186, R109 ;  /* 0x0000006dba6e7220 */ /* 0x000fc80000410000 */
[----:B------:R-:W-:-:S07]  /*5570*/  @P0 FADD.FTZ R110, R110, R111 ;  /* 0x0000006f6e6e0221 */ /* 0x000fce0000010000 */
.L_x_1155:
[----:B------:R-:W-:Y:S05]  /*5580*/  BSYNC B0 ;  /* 0x0000000000007941 */ /* 0x000fea0003800000 */
.L_x_1153:
        /* <DEDUP_REMOVED lines=16> */
.L_x_1157:
[----:B------:R-:W-:Y:S01]  /*5690*/  FFMA.FTZ R112, R180, R112, R115 ;  /* 0x00000070b4707223 */ /* 0x000fe20000010073 */
[----:B------:R-:W-:-:S03]  /*56a0*/  @P0 SHF.R.U32.HI R108, RZ, 0x10, R157 ;  /* 0x00000010ff6c0819 */ /* 0x000fc6000001169d */
[----:B------:R-:W-:Y:S01]  /*56b0*/  FADD.FTZ R109, R175, -R112 ;  /* 0x80000070af6d7221 */ /* 0x000fe20000010000 */
[----:B------:R-:W-:-:S03]  /*56c0*/  @P0 SHF.L.U32 R111, R108, 0x10, RZ ;  /* 0x000000106c6f0819 */ /* 0x000fc600000006ff */
[----:B------:R-:W-:-:S04]  /*56d0*/  FMUL.FTZ R186, R186, R109 ;  /* 0x0000006dbaba7220 */ /* 0x000fc80000410000 */
[----:B------:R-:W-:-:S07]  /*56e0*/  @P0 FADD.FTZ R186, R186, R111 ;  /* 0x0000006fbaba0221 */ /* 0x000fce0000010000 */
.L_x_1158:
[----:B------:R-:W-:Y:S05]  /*56f0*/  BSYNC B0 ;  /* 0x0000000000007941 */ /* 0x000fea0003800000 */
.L_x_1156:
        /* <DEDUP_REMOVED lines=18> */
.L_x_1159:
        /* <DEDUP_REMOVED lines=12> */
.L_x_1161:
[----:B------:R-:W-:Y:S05]  /*58e0*/  BSYNC B0 ;  /* 0x0000000000007941 */ /* 0x000fea0003800000 */
.L_x_1160:
[----:B------:R-:W-:Y:S02]  /*58f0*/  IADD3 R4, R4, UR12, RZ ;  /* 0x0000000c04047c10 */ /* 0x000fe4000fffe0ff */
[----:B------:R-:W-:Y:S02]  /*5900*/  SEL R205, RZ, 0x1, P4 ;  /* 0x00000001ffcd7807 */ /* 0x000fe40002000000 */
[----:B------:R-:W-:-:S13]  /*5910*/  ISETP.GE.AND P0, PT, R4, UR13, PT ;  /* 0x0000000d04007c0c */ /* 0x000fda000bf06270 */
[----:B------:R-:W-:Y:S05]  /*5920*/  @!P0 BRA `(.L_x_1162) ;  /* 0xffffffac00a88947 */ /* 0x000fea000383ffff */
.L_x_1052:
        /* <DEDUP_REMOVED lines=25> */
.L_x_1056:
[----:B------:R-:W-:Y:S01]  /*5ac0*/  HFMA2.MMA R120, -RZ, RZ, 0, 9.5367431640625e-07 ;  /* 0x00000010ff787435 */ /* 0x000fe200000001ff */
[----:B------:R-:W-:Y:S01]  /*5ad0*/  IMAD.MOV.U32 R121, RZ, RZ, R191 ;  /* 0x000000ffff797224 */ /* 0x000fe200078e00bf */
[----:B-1----:R-:W-:Y:S01]  /*5ae0*/  MOV R123, 0x1f ;  /* 0x0000001f007b7802 */ /* 0x002fe20000000f00 */
[----:B------:R-:W-:-:S08]  /*5af0*/  IMAD.MOV.U32 R118, RZ, RZ, -0x1 ;  /* 0xffffffffff767424 */ /* 0x000fd000078e00ff */
[----:B-----5:R-:W-:Y:S05]  /*5b00*/  WARPSYNC.COLLECTIVE R118, `(.L_x_1163) ;  /* 0x0000000076087348 */ /* 0x020fea0003c00000 */
[----:B------:R0:W1:Y:S02]  /*5b10*/  SHFL.DOWN P1, R119, R121, R120, R123 ;  /* 0x0800007879777389 */ /* 0x000064000002007b */
[----:B01---5:R-:W-:Y:S01]  /*5b20*/  ENDCOLLECTIVE ;  /* 0x000000000000791b */ /* 0x023fe20003800000 */
.L_x_1163:
[----:B------:R-:W-:Y:S02]  /*5b30*/  MOV R121, R189 ;  /* 0x000000bd00797202 */ /* 0x000fe40000000f00 */
[----:B------:R-:W-:-:S07]  /*5b40*/  MOV R110, R119 ;  /* 0x00000077006e7202 */ /* 0x000fce0000000f00 */
[----:B------:R-:W-:Y:S05]  /*5b50*/  WARPSYNC.COLLECTIVE R118, `(.L_x_1164) ;  /* 0x0000000076087348 */ /* 0x000fea0003c00000 */
[----:B------:R0:W1:Y:S02]  /*5b60*/  SHFL.DOWN P1, R119, R121, R120, R123 ;  /* 0x0800007879777389 */ /* 0x000064000002007b */
[----:B01----:R-:W-:Y:S01]  /*5b70*/  ENDCOLLECTIVE ;  /* 0x000000000000791b */ /* 0x003fe20003800000 */
.L_x_1164:
[----:B------:R-:W-:Y:S01]  /*5b80*/  FADD.FTZ R110, R110, R191 ;  /* 0x000000bf6e6e7221 */ /* 0x000fe20000010000 */
[----:B------:R-:W-:-:S04]  /*5b90*/  HFMA2.MMA R120, -RZ, RZ, 0, 4.76837158203125e-07 ;  /* 0x00000008ff787435 */ /* 0x000fc800000001ff */
[----:B------:R-:W-:Y:S01]  /*5ba0*/  MOV R121, R110 ;  /* 0x0000006e00797202 */ /* 0x000fe20000000f00 */
[----:B------:R-:W-:-:S07]  /*5bb0*/  IMAD.MOV.U32 R112, RZ, RZ, R119 ;  /* 0x000000ffff707224 */ /* 0x000fce00078e0077 */
[----:B------:R-:W-:Y:S05]  /*5bc0*/  WARPSYNC.COLLECTIVE R118, `(.L_x_1165) ;  /* 0x0000000076087348 */ /* 0x000fea0003c00000 */
[----:B------:R0:W1:Y:S02]  /*5bd0*/  SHFL.DOWN P1, R119, R121, R120, R123 ;  /* 0x0800007879777389 */ /* 0x000064000002007b */
[----:B01----:R-:W-:Y:S01]  /*5be0*/  ENDCOLLECTIVE ;  /* 0x000000000000791b */ /* 0x003fe20003800000 */
.L_x_1165:
[----:B------:R-:W-:-:S05]  /*5bf0*/  FADD.FTZ R112, R112, R189 ;  /* 0x000000bd70707221 */ /* 0x000fca0000010000 */
[----:B------:R-:W-:Y:S01]  /*5c00*/  MOV R121, R112 ;  /* 0x0000007000797202 */ /* 0x000fe20000000f00 */
[----:B------:R-:W-:-:S07]  /*5c10*/  IMAD.MOV.U32 R111, RZ, RZ, R119 ;  /* 0x000000ffff6f7224 */ /* 0x000fce00078e0077 */
[----:B------:R-:W-:Y:S05]  /*5c20*/  WARPSYNC.COLLECTIVE R118, `(.L_x_1166) ;  /* 0x0000000076087348 */ /* 0x000fea0003c00000 */
[----:B------:R0:W1:Y:S02]  /*5c30*/  SHFL.DOWN P1, R119, R121, R120, R123 ;  /* 0x0800007879777389 */ /* 0x000064000002007b */
[----:B01----:R-:W-:Y:S01]  /*5c40*/  ENDCOLLECTIVE ;  /* 0x000000000000791b */ /* 0x003fe20003800000 */
.L_x_1166:
[----:B------:R-:W-:Y:S01]  /*5c50*/  FADD.FTZ R111, R110, R111 ;  /* 0x0000006f6e6f7221 */ /* 0x000fe20000010000 */
[----:B------:R-:W-:-:S03]  /*5c60*/  HFMA2.MMA R120, -RZ, RZ, 0, 2.384185791015625e-07 ;  /* 0x00000004ff787435 */ /* 0x000fc600000001ff */
[----:B------:R-:W-:Y:S01]  /*5c70*/  IMAD.MOV.U32 R121, RZ, RZ, R111 ;  /* 0x000000ffff797224 */ /* 0x000fe200078e006f */
[----:B------:R-:W-:-:S07]  /*5c80*/  MOV R113, R119 ;  /* 0x0000007700717202 */ /* 0x000fce0000000f00 */
[----:B------:R-:W-:Y:S05]  /*5c90*/  WARPSYNC.COLLECTIVE R118, `(.L_x_1167) ;  /* 0x0000000076087348 */ /* 0x000fea0003c00000 */
[----:B------:R0:W1:Y:S02]  /*5ca0*/  SHFL.DOWN P1, R119, R121, R120, R123 ;  /* 0x0800007879777389 */ /* 0x000064000002007b */
[----:B01----:R-:W-:Y:S01]  /*5cb0*/  ENDCOLLECTIVE ;  /* 0x000000000000791b */ /* 0x003fe20003800000 */
.L_x_1167:
[----:B------:R-:W-:-:S04]  /*5cc0*/  FADD.FTZ R113, R112, R113 ;  /* 0x0000007170717221 */ /* 0x000fc80000010000 */
[----:B------:R-:W-:Y:S01]  /*5cd0*/  IMAD.MOV.U32 R121, RZ, RZ, R113 ;  /* 0x000000ffff797224 */ /* 0x000fe200078e0071 */
[----:B------:R-:W-:-:S07]  /*5ce0*/  MOV R114, R119 ;  /* 0x0000007700727202 */ /* 0x000fce0000000f00 */
[----:B------:R-:W-:Y:S05]  /*5cf0*/  WARPSYNC.COLLECTIVE R118, `(.L_x_1168) ;  /* 0x0000000076087348 */ /* 0x000fea0003c00000 */
[----:B------:R0:W1:Y:S02]  /*5d00*/  SHFL.DOWN P1, R119, R121, R120, R123 ;  /* 0x0800007879777389 */ /* 0x000064000002007b */
[----:B01----:R-:W-:Y:S01]  /*5d10*/  ENDCOLLECTIVE ;  /* 0x000000000000791b */ /* 0x003fe20003800000 */
.L_x_1168:
[----:B------:R-:W-:-:S05]  /*5d20*/  FADD.FTZ R114, R111, R114 ;  /* 0x000000726f727221 */ /* 0x000fca0000010000 */
[----:B------:R-:W-:Y:S01]  /*5d30*/  MOV R121, R114 ;  /* 0x0000007200797202 */ /* 0x000fe20000000f00 */
[----:B------:R-:W-:Y:S01]  /*5d40*/  IMAD.MOV.U32 R120, RZ, RZ, 0x2 ;  /* 0x00000002ff787424 */ /* 0x000fe200078e00ff */
[----:B------:R-:W-:-:S07]  /*5d50*/  MOV R116, R119 ;  /* 0x0000007700747202 */ /* 0x000fce0000000f00 */
[----:B------:R-:W-:Y:S05]  /*5d60*/  WARPSYNC.COLLECTIVE R118, `(.L_x_1169) ;  /* 0x0000000076087348 */ /* 0x000fea0003c00000 */
[----:B------:R0:W1:Y:S02]  /*5d70*/  SHFL.DOWN P1, R119, R121, R120, R123 ;  /* 0x0800007879777389 */ /* 0x000064000002007b */
[----:B01----:R-:W-:Y:S01]  /*5d80*/  ENDCOLLECTIVE ;  /* 0x000000000000791b */ /* 0x003fe20003800000 */
.L_x_1169:
[----:B------:R-:W-:-:S05]  /*5d90*/  FADD.FTZ R116, R113, R116 ;  /* 0x0000007471747221 */ /* 0x000fca0000010000 */
[----:B------:R-:W-:Y:S02]  /*5da0*/  MOV R121, R116 ;  /* 0x0000007400797202 */ /* 0x000fe40000000f00 */
[----:B------:R-:W-:-:S07]  /*5db0*/  MOV R115, R119 ;  /* 0x0000007700737202 */ /* 0x000fce0000000f00 */
[----:B------:R-:W-:Y:S05]  /*5dc0*/  WARPSYNC.COLLECTIVE R118, `(.L_x_1170) ;  /* 0x0000000076087348 */ /* 0x000fea0003c00000 */
[----:B------:R0:W1:Y:S02]  /*5dd0*/  SHFL.DOWN P1, R119, R121, R120, R123 ;  /* 0x0800007879777389 */ /* 0x000064000002007b */
[----:B01----:R-:W-:Y:S01]  /*5de0*/  ENDCOLLECTIVE ;  /* 0x000000000000791b */ /* 0x003fe20003800000 */
.L_x_1170:
[----:B------:R-:W-:Y:S01]  /*5df0*/  FADD.FTZ R115, R114, R115 ;  /* 0x0000007372737221 */ /* 0x000fe20000010000 */
[----:B------:R-:W-:-:S04]  /*5e00*/  HFMA2.MMA R120, -RZ, RZ, 0, 5.9604644775390625e-08 ;  /* 0x00000001ff787435 */ /* 0x000fc800000001ff */
[----:B------:R-:W-:Y:S01]  /*5e10*/  MOV R121, R115 ;  /* 0x0000007300797202 */ /* 0x000fe20000000f00 */
[----:B------:R-:W-:-:S07]  /*5e20*/  IMAD.MOV.U32 R117, RZ, RZ, R119 ;  /* 0x000000ffff757224 */ /* 0x000fce00078e0077 */
[----:B------:R-:W-:Y:S05]  /*5e30*/  WARPSYNC.COLLECTIVE R118, `(.L_x_1171) ;  /* 0x0000000076087348 */ /* 0x000fea0003c00000 */
[----:B------:R0:W1:Y:S02]  /*5e40*/  SHFL.DOWN P1, R119, R121, R120, R123 ;  /* 0x0800007879777389 */ /* 0x000064000002007b */
[----:B01----:R-:W-:Y:S01]  /*5e50*/  ENDCOLLECTIVE ;  /* 0x000000000000791b */ /* 0x003fe20003800000 */
.L_x_1171:
[----:B------:R-:W-:-:S05]  /*5e60*/  FADD.FTZ R117, R116, R117 ;  /* 0x0000007574757221 */ /* 0x000fca0000010000 */
[----:B------:R-:W-:Y:S01]  /*5e70*/  MOV R121, R117 ;  /* 0x0000007500797202 */ /* 0x000fe20000000f00 */
[----:B------:R-:W-:-:S07]  /*5e80*/  IMAD.MOV.U32 R178, RZ, RZ, R119 ;  /* 0x000000ffffb27224 */ /* 0x000fce00078e0077 */
[----:B------:R-:W-:Y:S05]  /*5e90*/  WARPSYNC.COLLECTIVE R118, `(.L_x_1172) ;  /* 0x0000000076087348 */ /* 0x000fea0003c00000 */
[----:B------:R0:W1:Y:S02]  /*5ea0*/  SHFL.DOWN P1, R119, R121, R120, R123 ;  /* 0x0800007879777389 */ /* 0x000064000002007b */
[----:B01----:R-:W-:Y:S01]  /*5eb0*/  ENDCOLLECTIVE ;  /* 0x000000000000791b */ /* 0x003fe20003800000 */
.L_x_1172:
[----:B------:R-:W-:Y:S01]  /*5ec0*/  MOV R110, R119 ;  /* 0x00000077006e7202 */ /* 0x000fe20000000f00 */
[----:B------:R-:W-:Y:S06]  /*5ed0*/  BRA `(.L_x_1173) ;  /* 0xffffffc400d07947 */ /* 0x000fec000383ffff */
.L_x_1174:
        /* <DEDUP_REMOVED lines=10> */
.L_x_15175:


//--------------------- .text._ZN10layer_norm13ln_bwd_kernelINS_13Kernel_traitsI13__nv_bfloat16S2_S2_S2_fjLj7168ELj1ELj1ELj8ELj8ENS_18Kernel_traits_baseILj7168ES2_S2_S2_S2_fjLj256EEEEELb1ELb1ELb0ELb0EEEvNS_9BwdParamsE --------------------------
	.section	.text._ZN10layer_norm13ln_bwd_kernelINS_13Kernel_traitsI13__nv_bfloat16S2_S2_S2_fjLj7168ELj1ELj1ELj8ELj8ENS_18Kernel_traits_baseILj7168ES2_S2_S2_S2_fjLj256EEEEELb1ELb1ELb0ELb0EEEvNS_9BwdParamsE,"ax",@progbits
	.align	128
        .global         _ZN10layer_norm13ln_bwd_kernelINS_13Kernel_traitsI13__nv_bfloat16S2_S2_S2_fjLj7168ELj1ELj1ELj8ELj8ENS_18Kernel_traits_baseILj7168ES2_S2_S2_S2_fjLj256EEEEELb1ELb1ELb0ELb0EEEvNS_9BwdParamsE
        .type           _ZN10layer_norm13ln_bwd_kernelINS_13Kernel_traitsI13__nv_bfloat16S2_S2_S2_fjLj7168ELj1ELj1ELj8ELj8ENS_18Kernel_traits_baseILj7168ES2_S2_S2_S2_fjLj256EEEEELb1ELb1ELb0ELb0EEEvNS_9BwdParamsE,@function
        .size           _ZN10layer_norm13ln_bwd_kernelINS_13Kernel_traitsI13__nv_bfloat16S2_S2_S2_fjLj7168ELj1ELj1ELj8ELj8ENS_18Kernel_traits_baseILj7168ES2_S2_S2_S2_fjLj256EEEEELb1ELb1ELb0ELb0EEEvNS_9BwdParamsE,(.L_x_15176 - _ZN10layer_norm13ln_bwd_kernelINS_13Kernel_traitsI13__nv_bfloat16S2_S2_S2_fjLj7168ELj1ELj1ELj8ELj8ENS_18Kernel_traits_baseILj7168ES2_S2_S2_S2_fjLj256EEEEELb1ELb1ELb0ELb0EEEvNS_9BwdParamsE)
        .other          _ZN10layer_norm13ln_bwd_kernelINS_13Kernel_traitsI13__nv_bfloat16S2_S2_S2_fjLj7168ELj1ELj1ELj8ELj8ENS_18Kernel_traits_baseILj7168ES2_S2_S2_S2_fjLj256EEEEELb1ELb1ELb0ELb0EEEvNS_9BwdParamsE,@"STO_CUDA_ENTRY STV_DEFAULT"
_ZN10layer_norm13ln_bwd_kernelINS_13Kernel_traitsI13__nv_bfloat16S2_S2_S2_fjLj7168ELj1ELj1ELj8ELj8ENS_18Kernel_traits_baseILj7168ES2_S2_S2_S2_fjLj256EEEEELb1ELb1ELb0ELb0EEEvNS_9BwdParamsE:
.text._ZN10layer_norm13ln_bwd_kernelINS_13Kernel_traitsI13__nv_bfloat16S2_S2_S2_fjLj7168ELj1ELj1ELj8ELj8ENS_18Kernel_traits_baseILj7168ES2_S2_S2_S2_fjLj256EEEEELb1ELb1ELb0ELb0EEEvNS_9BwdParamsE:
        /* <DEDUP_REMOVED lines=11> */
[----:B------:R-:W-:Y:S01]  /*00b0*/  ULDC UR14, c[0x0][0x290] ;  /* 0x0000a400000e7ab9 */ /* 0x000fe20000000800 */
[----:B------:R-:W-:Y:S01]  /*00c0*/  LEA.HI R17, R17, R206, RZ, 0x2 ;  /* 0x000000ce11117211 */ /* 0x000fe200078f10ff */
[----:B------:R-:W-:Y:S01]  /*00d0*/  ULDC.64 UR8, c[0x0][0x2c8] ;  /* 0x0000b20000087ab9 */ /* 0x000fe20000000a00 */
[----:B------:R-:W-:Y:S01]  /*00e0*/  ULDC.64 UR10, c[0x0][0x238] ;  /* 0x00008e00000a7ab9 */ /* 0x000fe20000000a00 */
        /* <DEDUP_REMOVED lines=26> */
[----:B------:R0:W5:Y:S01]  /*0290*/  @P6 LDG.E.64 R18, desc[UR4][R16.64] ;  /* 0x0000000410126981 */ /* 0x000162000c1e1b00 */
[C---:B--2---:R-:W-:Y:S01]  /*02a0*/  @P6 IMAD.WIDE.U32 R20, R61.reuse, 0x8, R20 ;  /* 0x000000083d146825 */ /* 0x044fe200078e0014 */
[----:B------:R-:W-:Y:S01]  /*02b0*/  @P6 LOP3.LUT R61, R61, 0x100, RZ, 0xfc, !PT ;  /* 0x000001003d3d6812 */ /* 0x000fe200078efcff */
[----:B------:R-:W2:Y:S03]  /*02c0*/  @P5 LDC.64 R40, c[0x0][0x260] ;  /* 0x00009800ff285b82 */ /* 0x000ea60000000a00 */
[----:B------:R4:W5:Y:S01]  /*02d0*/  @P6 LDG.E.64 R22, desc[UR4][R20.64] ;  /* 0x0000000414166981 */ /* 0x000962000c1e1b00 */
[----:B-1----:R-:W-:-:S04]  /*02e0*/  @P1 IMAD.WIDE.U32 R36, R61, 0x8, R36 ;  /* 0x000000083d241825 */ /* 0x002fc800078e0024 */
[----:B------:R-:W1:Y:S01]  /*02f0*/  @P5 LDC.64 R42, c[0x0][0x278] ;  /* 0x00009e00ff2a5b82 */ /* 0x000e620000000a00 */
[----:B------:R-:W5:Y:S01]  /*0300*/  @P1 LDG.E.64 R24, desc[UR4][R36.64] ;  /* 0x0000000424181981 */ /* 0x000f62000c1e1b00 */
[C---:B---3--:R-:W-:Y:S01]  /*0310*/  @P1 IMAD.WIDE.U32 R38, R61.reuse, 0x8, R38 ;  /* 0x000000083d261825 */ /* 0x048fe200078e0026 */
[----:B------:R-:W-:-:S05]  /*0320*/  @P1 IADD3 R61, R61, 0x100, RZ ;  /* 0x000001003d3d1810 */ /* 0x000fca0007ffe0ff */
[----:B------:R-:W3:Y:S01]  /*0330*/  @P4 LDC.64 R44, c[0x0][0x260] ;  /* 0x00009800ff2c4b82 */ /* 0x000ee20000000a00 */
[----:B------:R-:W5:Y:S07]  /*0340*/  @P1 LDG.E.64 R14, desc[UR4][R38.64] ;  /* 0x00000004260e1981 */ /* 0x000f6e000c1e1b00 */
[----:B------:R-:W0:Y:S01]  /*0350*/  @P4 LDC.64 R46, c[0x0][0x278] ;  /* 0x00009e00ff2e4b82 */ /* 0x000e220000000a00 */
[----:B--2---:R-:W-:Y:S01]  /*0360*/  @P5 IMAD.WIDE.U32 R40, R61, 0x8, R40 ;  /* 0x000000083d285825 */ /* 0x004fe200078e0028 */
[----:B------:R-:W-:-:S02]  /*0370*/  CS2R R120, SRZ ;  /* 0x0000000000787805 */ /* 0x000fc4000001ff00 */
[----:B------:R-:W-:Y:S02]  /*0380*/  CS2R R122, SRZ ;  /* 0x00000000007a7805 */ /* 0x000fe4000001ff00 */
[----:B------:R-:W-:Y:S02]  /*0390*/  CS2R R116, SRZ ;  /* 0x0000000000747805 */ /* 0x000fe4000001ff00 */
[----:B------:R-:W-:Y:S01]  /*03a0*/  CS2R R118, SRZ ;  /* 0x0000000000767805 */ /* 0x000fe2000001ff00 */
[----:B------:R-:W5:Y:S01]  /*03b0*/  @P5 LDG.E.64 R26, desc[UR4][R40.64] ;  /* 0x00000004281a5981 */ /* 0x000f62000c1e1b00 */
[----:B------:R-:W2:Y:S01]  /*03c0*/  @P3 LDC.64 R48, c[0x0][0x260] ;  /* 0x00009800ff303b82 */ /* 0x000ea20000000a00 */
[----:B-1----:R-:W-:-:S04]  /*03d0*/  @P5 IMAD.WIDE.U32 R42, R61, 0x8, R42 ;  /* 0x000000083d2a5825 */ /* 0x002fc800078e002a */
[----:B------:R-:W-:Y:S01]  /*03e0*/  @P5 VIADD R61, R61, 0x100 ;  /* 0x000001003d3d5836 */ /* 0x000fe20000000000 */
[----:B------:R-:W5:Y:S02]  /*03f0*/  @P5 LDG.E.64 R12, desc[UR4][R42.64] ;  /* 0x000000042a0c5981 */ /* 0x000f64000c1e1b00 */
[----:B------:R-:W1:Y:S01]  /*0400*/  @P3 LDC.64 R50, c[0x0][0x278] ;  /* 0x00009e00ff323b82 */ /* 0x000e620000000a00 */
[----:B---3--:R-:W-:-:S07]  /*0410*/  @P4 IMAD.WIDE.U32 R44, R61, 0x8, R44 ;  /* 0x000000083d2c4825 */ /* 0x008fce00078e002c */
[----:B------:R-:W3:Y:S01]  /*0420*/  @P2 LDC.64 R52, c[0x0][0x260] ;  /* 0x00009800ff342b82 */ /* 0x000ee20000000a00 */
[C---:B0-----:R-:W-:Y:S01]  /*0430*/  @P4 IMAD.WIDE.U32 R46, R61.reuse, 0x8, R46 ;  /* 0x000000083d2e4825 */ /* 0x041fe200078e002e */
[----:B------:R-:W-:Y:S01]  /*0440*/  @P4 IADD3 R61, R61, 0x100, RZ ;  /* 0x000001003d3d4810 */ /* 0x000fe20007ffe0ff */
[----:B------:R-:W5:Y:S05]  /*0450*/  @P4 LDG.E.64 R28, desc[UR4][R44.64] ;  /* 0x000000042c1c4981 */ /* 0x000f6a000c1e1b00 */
[----:B------:R-:W0:Y:S08]  /*0460*/  @P2 LDC.64 R54, c[0x0][0x278] ;  /* 0x00009e00ff362b82 */ /* 0x000e300000000a00 */
[----:B------:R-:W4:Y:S08]  /*0470*/  @P0 LDC.64 R56, c[0x0][0x260] ;  /* 0x00009800ff380b82 */ /* 0x000f300000000a00 */
[----:B------:R-:W4:Y:S01]  /*0480*/  @P0 LDC.64 R58, c[0x0][0x278] ;  /* 0x00009e00ff3a0b82 */ /* 0x000f220000000a00 */
[C---:B--2---:R-:W-:Y:S01]  /*0490*/  @P3 IMAD.WIDE.U32 R48, R61.reuse, 0x8, R48 ;  /* 0x000000083d303825 */ /* 0x044fe200078e0030 */
[----:B------:R-:W5:Y:S03]  /*04a0*/  @P4 LDG.E.64 R10, desc[UR4][R46.64] ;  /* 0x000000042e0a4981 */ /* 0x000f66000c1e1b00 */
[C---:B-1----:R-:W-:Y:S01]  /*04b0*/  @P3 IMAD.WIDE.U32 R50, R61.reuse, 0x8, R50 ;  /* 0x000000083d323825 */ /* 0x042fe200078e0032 */
[----:B------:R-:W5:Y:S03]  /*04c0*/  @P3 LDG.E.64 R30, desc[UR4][R48.64] ;  /* 0x00000004301e3981 */ /* 0x000f66000c1e1b00 */
[----:B------:R-:W-:Y:S01]  /*04d0*/  @P3 VIADD R61, R61, 0x100 ;  /* 0x000001003d3d3836 */ /* 0x000fe20000000000 */
[----:B------:R-:W5:Y:S03]  /*04e0*/  @P3 LDG.E.64 R6, desc[UR4][R50.64] ;  /* 0x0000000432063981 */ /* 0x000f66000c1e1b00 */
[----:B---3--:R-:W-:-:S04]  /*04f0*/  @P2 IMAD.WIDE.U32 R52, R61, 0x8, R52 ;  /* 0x000000083d342825 */ /* 0x008fc800078e0034 */
[C---:B0-----:R-:W-:Y:S01]  /*0500*/  @P2 IMAD.WIDE.U32 R54, R61.reuse, 0x8, R54 ;  /* 0x000000083d362825 */ /* 0x041fe200078e0036 */
[----:B------:R-:W-:Y:S01]  /*0510*/  @P2 IADD3 R61, R61, 0x100, RZ ;  /* 0x000001003d3d2810 */ /* 0x000fe20007ffe0ff */
[----:B------:R0:W5:Y:S04]  /*0520*/  @P2 LDG.E.64 R32, desc[UR4][R52.64] ;  /* 0x0000000434202981 */ /* 0x000168000c1e1b00 */
[C---:B----4-:R-:W-:Y:S01]  /*0530*/  @P0 IMAD.WIDE.U32 R16, R61.reuse, 0x8, R56 ;  /* 0x000000083d100825 */ /* 0x050fe200078e0038 */
        /* <DEDUP_REMOVED lines=36> */
[----:B-1----:R-:W-:Y:S02]  /*0780*/  CS2R R54, SRZ ;  /* 0x0000000000367805 */ /* 0x002fe4000001ff00 */
[----:B------:R-:W-:Y:S02]  /*0790*/  CS2R R48, SRZ ;  /* 0x0000000000307805 */ /* 0x000fe4000001ff00 */
[----:B------:R-:W-:Y:S02]  /*07a0*/  CS2R R50, SRZ ;  /* 0x0000000000327805 */ /* 0x000fe4000001ff00 */
[----:B------:R-:W-:Y:S02]  /*07b0*/  CS2R R44, SRZ ;  /* 0x00000000002c7805 */ /* 0x000fe4000001ff00 */
[----:B------:R-:W-:-:S02]  /*07c0*/  CS2R R46, SRZ ;  /* 0x00000000002e7805 */ /* 0x000fc4000001ff00 */
[----:B------:R-:W-:Y:S02]  /*07d0*/  CS2R R40, SRZ ;  /* 0x0000000000287805 */ /* 0x000fe4000001ff00 */
[----:B------:R-:W-:Y:S01]  /*07e0*/  CS2R R42, SRZ ;  /* 0x00000000002a7805 */ /* 0x000fe2000001ff00 */
[----:B--2---:R-:W-:Y:S06]  /*07f0*/  @P0 BRA `(.L_x_1175) ;  /* 0x0000005400ac0947 */ /* 0x004fec0003800000 */
[----:B------:R-:W0:Y:S01]  /*0800*/  LDC.U8 R166, c[0x0][0x2a0] ;  /* 0x0000a800ffa67b82 */ /* 0x000e220000000000 */
[----:B-----5:R-:W-:Y:S01]  /*0810*/  IMAD.MOV.U32 R141, RZ, RZ, R34 ;  /* 0x000000ffff8d7224 */ /* 0x020fe200078e0022 */
        /* <DEDUP_REMOVED lines=14> */
[----:B------:R-:W-:Y:S01]  /*0900*/  SHF.R.U64 R144, R32, 0x10, R33 ;  /* 0x0000001020907819 */ /* 0x000fe20000001221 */
[----:B------:R-:W-:Y:S01]  /*0910*/  IMAD.MOV.U32 R165, RZ, RZ, R18 ;  /* 0x000000ffffa57224 */ /* 0x000fe200078e0012 */
[--C-:B------:R-:W-:Y:S01]  /*0920*/  SHF.R.U64 R36, R22, 0x10, R23.reuse ;  /* 0x0000001016247819 */ /* 0x100fe20000001217 */
        /* <DEDUP_REMOVED lines=99> */
.L_x_1212:
[----:B------:R-:W0:Y:S01]  /*0f60*/  @P1 LDC.64 R124, c[0x0][0x270] ;  /* 0x00009c00ff7c1b82 */ /* 0x000e220000000a00 */
[----:B--2---:R-:W-:Y:S02]  /*0f70*/  SHF.R.S32.HI R126, RZ, 0x1f, R167 ;  /* 0x0000001fff7e7819 */ /* 0x004fe400000114a7 */
[----:B------:R-:W-:Y:S02]  /*0f80*/  LOP3.LUT P6, RZ, R9, 0x4, RZ, 0xc0, !PT ;  /* 0x0000000409ff7812 */ /* 0x000fe400078cc0ff */
[----:B0-----:R-:W-:-:S04]  /*0f90*/  @P1 LEA R132, P0, R167, R124, 0x1 ;  /* 0x0000007ca7841211 */ /* 0x001fc800078008ff */
[C---:B------:R-:W-:Y:S02]  /*0fa0*/  @P1 LEA.HI.X R133, R167.reuse, R125, R126, 0x1, P0 ;  /* 0x0000007da7851211 */ /* 0x040fe400000f0c7e */
[----:B------:R-:W0:Y:S01]  /*0fb0*/  LDC.64 R126, c[0x0][0x250] ;  /* 0x00009400ff7e7b82 */ /* 0x000e220000000a00 */
[----:B------:R-:W1:Y:S01]  /*0fc0*/  S2R R131, SR_TID.X ;  /* 0x0000000000837919 */ /* 0x000e620000002100 */
[----:B------:R-:W-:Y:S01]  /*0fd0*/  IMAD.U32 R206, RZ, RZ, UR22 ;  /* 0x00000016ffce7e24 */ /* 0x000fe2000f8e00ff */
[----:B------:R-:W-:Y:S01]  /*0fe0*/  BSSY B0, `(.L_x_1176) ;  /* 0x000004b000007945 */ /* 0x000fe20003800000 */
[----:B------:R-:W-:Y:S01]  /*0ff0*/  IMAD.MOV.U32 R134, RZ, RZ, RZ ;  /* 0x000000ffff867224 */ /* 0x000fe200078e00ff */
[----:B------:R2:W5:Y:S03]  /*1000*/  @P1 LDG.E.U16 R132, desc[UR4][R132.64] ;  /* 0x0000000484841981 */ /* 0x000566000c1e1500 */
[----:B------:R-:W3:Y:S01]  /*1010*/  LDC.64 R124, c[0x0][0x258] ;  /* 0x00009600ff7c7b82 */ /* 0x000ee20000000a00 */
[----:B0-----:R-:W-:-:S05]  /*1020*/  IMAD.WIDE R126, R167, 0x4, R126 ;  /* 0x00000004a77e7825 */ /* 0x001fca00078e027e */
[----:B------:R0:W5:Y:S01]  /*1030*/  LDG.E R135, desc[UR4][R126.64] ;  /* 0x000000047e877981 */ /* 0x000162000c1e1900 */
[----:B---3--:R-:W-:-:S05]  /*1040*/  IMAD.WIDE R124, R167, 0x4, R124 ;  /* 0x00000004a77c7825 */ /* 0x008fca00078e027c */
[----:B------:R0:W5:Y:S01]  /*1050*/  LDG.E R203, desc[UR4][R124.64] ;  /* 0x000000047ccb7981 */ /* 0x000162000c1e1900 */
[----:B------:R-:W-:Y:S01]  /*1060*/  IMAD R128, R167, R206, RZ ;  /* 0x000000cea7807224 */ /* 0x000fe200078e02ff */
[----:B-1----:R-:W-:-:S04]  /*1070*/  LOP3.LUT R205, R131, 0xff, RZ, 0xc0, !PT ;  /* 0x000000ff83cd7812 */ /* 0x002fc800078ec0ff */
[----:B------:R-:W-:-:S04]  /*1080*/  SHF.R.S32.HI R129, RZ, 0x1f, R128 ;  /* 0x0000001fff817819 */ /* 0x000fc80000011480 */
[----:B------:R-:W-:-:S04]  /*1090*/  LEA.HI R128, R129, R128, RZ, 0x2 ;  /* 0x0000008081807211 */ /* 0x000fc800078f10ff */
[----:B------:R-:W-:Y:S02]  /*10a0*/  LEA.HI.SX32 R201, R128, R205, 0x1e ;  /* 0x000000cd80c97211 */ /* 0x000fe400078ff2ff */
[----:B--2---:R-:W-:Y:S02]  /*10b0*/  MOV R133, RZ ;  /* 0x000000ff00857202 */ /* 0x004fe40000000f00 */
[----:B------:R-:W-:Y:S01]  /*10c0*/  MOV R136, R201 ;  /* 0x000000c900887202 */ /* 0x000fe20000000f00 */
[----:B0-----:R-:W-:Y:S06]  /*10d0*/  @!P6 BRA `(.L_x_1177) ;  /* 0x0000000000ece947 */ /* 0x001fec0003800000 */
        /* <DEDUP_REMOVED lines=16> */
[----:B0-----:R-:W-:Y:S02]  /*11e0*/  VIADD R136, R201, 0x100 ;  /* 0x00000100c9887836 */ /* 0x001fe40000000000 */
[----:B--2---:R-:W-:Y:S01]  /*11f0*/  IMAD.MOV.U32 R3, RZ, RZ, R126 ;  /* 0x000000ffff037224 */ /* 0x004fe200078e007e */
[C-C-:B---3--:R-:W-:Y:S01]  /*1200*/  SHF.R.U64 R186, R124.reuse, 0x10, R125.reuse ;  /* 0x000000107cba7819 */ /* 0x148fe2000000127d */
[----:B------:R-:W-:Y:S01]  /*1210*/  IMAD.U32 R139, R124, 0x10000, RZ ;  /* 0x000100007c8b7824 */ /* 0x000fe200078e00ff */
[----:B------:R-:W-:-:S03]  /*1220*/  SHF.R.U32.HI R138, RZ, 0x10, R125 ;  /* 0x00000010ff8a7819 */ /* 0x000fc6000001167d */
[----:B------:R-:W-:Y:S02]  /*1230*/  IMAD.U32 R137, R186, 0x10000, RZ ;  /* 0x00010000ba897824 */ /* 0x000fe400078e00ff */
[----:B------:R-:W-:Y:S01]  /*1240*/  FADD.FTZ R124, -R134, R139 ;  /* 0x0000008b867c7221 */ /* 0x000fe20000010100 */
[----:B------:R-:W-:Y:S01]  /*1250*/  SHF.R.U64 R200, R126, 0x10, R127 ;  /* 0x000000107ec87819 */ /* 0x000fe2000000127f */
[----:B------:R-:W-:Y:S02]  /*1260*/  IMAD.U32 R202, R3, 0x10000, RZ ;  /* 0x0001000003ca7824 */ /* 0x000fe400078e00ff */
[----:B------:R-:W-:Y:S01]  /*1270*/  FADD.FTZ R204, -R134, R137 ;  /* 0x0000008986cc7221 */ /* 0x000fe20000010100 */
[----:B------:R-:W-:Y:S01]  /*1280*/  FMUL.FTZ R3, R203, R124 ;  /* 0x0000007ccb037220 */ /* 0x000fe20000410000 */
[----:B------:R-:W-:Y:S01]  /*1290*/  SHF.L.U32 R187, R125, 0x10, RZ ;  /* 0x000000107dbb7819 */ /* 0x000fe200000006ff */
[----:B------:R-:W-:Y:S01]  /*12a0*/  FADD.FTZ R92, R92, R202 ;  /* 0x000000ca5c5c7221 */ /* 0x000fe20000010000 */
[----:B------:R-:W-:Y:S01]  /*12b0*/  MOV R133, R127 ;  /* 0x0000007f00857202 */ /* 0x000fe20000000f00 */
[----:B------:R-:W-:Y:S01]  /*12c0*/  FMUL.FTZ R204, R203, R204 ;  /* 0x000000cccbcc7220 */ /* 0x000fe20000410000 */
[----:B------:R-:W-:Y:S01]  /*12d0*/  SHF.L.U32 R125, R138, 0x10, RZ ;  /* 0x000000108a7d7819 */ /* 0x000fe200000006ff */
[-C--:B------:R-:W-:Y:S01]  /*12e0*/  FFMA.FTZ R120, R3, R202.reuse, R120 ;  /* 0x000000ca03787223 */ /* 0x080fe20000010078 */
[----:B------:R-:W-:Y:S01]  /*12f0*/  SHF.L.U32 R200, R200, 0x10, RZ ;  /* 0x00000010c8c87819 */ /* 0x000fe200000006ff */
[----:B------:R-:W-:Y:S01]  /*1300*/  FMUL.FTZ R202, R165, R202 ;  /* 0x000000caa5ca7220 */ /* 0x000fe20000410000 */
[----:B------:R-:W-:Y:S01]  /*1310*/  SHF.R.U32.HI R127, RZ, 0x10, R127 ;  /* 0x00000010ff7f7819 */ /* 0x000fe2000001167f */
[C---:B------:R-:W-:Y:S01]  /*1320*/  FADD.FTZ R126, -R134.reuse, R187 ;  /* 0x000000bb867e7221 */ /* 0x040fe20000010100 */
[----:B------:R-:W-:Y:S01]  /*1330*/  FADD.FTZ R198, -R134, R125 ;  /* 0x0000007d86c67221 */ /* 0x000fe20000010100 */
[----:B------:R-:W-:Y:S01]  /*1340*/  FADD.FTZ R93, R93, R200 ;  /* 0x000000c85d5d7221 */ /* 0x000fe20000010000 */
[----:B------:R-:W-:Y:S01]  /*1350*/  SHF.L.U32 R128, R127, 0x10, RZ ;  /* 0x000000107f807819 */ /* 0x000fe200000006ff */
[----:B------:R-:W-:Y:S01]  /*1360*/  FFMA.FTZ R121, R204, R200, R121 ;  /* 0x000000c8cc797223 */ /* 0x000fe20000010079 */
[----:B------:R-:W-:-:S02]  /*1370*/  IMAD.U32 R133, R133, 0x10000, RZ ;  /* 0x0001000085857824 */ /* 0x000fc400078e00ff */
[----:B------:R-:W-:Y:S01]  /*1380*/  FMUL.FTZ R200, R164, R200 ;  /* 0x000000c8a4c87220 */ /* 0x000fe20000410000 */
[----:B------:R-:W-:Y:S01]  /*1390*/  FADD.FTZ R125, RZ, R202 ;  /* 0x000000caff7d7221 */ /* 0x000fe20000010000 */
[----:B------:R-:W-:Y:S01]  /*13a0*/  FFMA.FTZ R127, R3, R202, RZ ;  /* 0x000000ca037f7223 */ /* 0x000fe200000100ff */
[----:B------:R-:W-:Y:S01]  /*13b0*/  FMUL.FTZ R199, R203, R126 ;  /* 0x0000007ecbc77220 */ /* 0x000fe20000410000 */
[-C--:B------:R-:W-:Y:S01]  /*13c0*/  FMUL.FTZ R197, R163, R133.reuse ;  /* 0x00000085a3c57220 */ /* 0x080fe20000410000 */
[----:B------:R-:W-:Y:S01]  /*13d0*/  FADD.FTZ R124, R125, R200 ;  /* 0x000000c87d7c7221 */ /* 0x000fe20000010000 */
[----:B------:R-:W-:Y:S01]  /*13e0*/  FFMA.FTZ R126, R204, R200, R127 ;  /* 0x000000c8cc7e7223 */ /* 0x000fe2000001007f */
[----:B------:R-:W-:Y:S01]  /*13f0*/  FADD.FTZ R94, R94, R133 ;  /* 0x000000855e5e7221 */ /* 0x000fe20000010000 */
[----:B------:R-:W-:Y:S01]  /*1400*/  FFMA.FTZ R122, R199, R133, R122 ;  /* 0x00000085c77a7223 */ /* 0x000fe2000001007a */
[----:B------:R-:W-:Y:S01]  /*1410*/  FMUL.FTZ R198, R203, R198 ;  /* 0x000000c6cbc67220 */ /* 0x000fe20000410000 */
[----:B------:R-:W-:Y:S01]  /*1420*/  FADD.FTZ R133, R124, R197 ;  /* 0x000000c57c857221 */ /* 0x000fe20000010000 */
[-C--:B------:R-:W-:Y:S01]  /*1430*/  FMUL.FTZ R196, R162, R128.reuse ;  /* 0x00000080a2c47220 */ /* 0x080fe20000410000 */
[----:B------:R-:W-:Y:S01]  /*1440*/  FFMA.FTZ R125, R199, R197, R126 ;  /* 0x000000c5c77d7223 */ /* 0x000fe2000001007e */
[----:B------:R-:W-:Y:S01]  /*1450*/  FADD.FTZ R95, R95, R128 ;  /* 0x000000805f5f7221 */ /* 0x000fe20000010000 */
[C---:B------:R-:W-:Y:S01]  /*1460*/  FFMA.FTZ R123, R198.reuse, R128, R123 ;  /* 0x00000080c67b7223 */ /* 0x040fe2000001007b */
[----:B------:R-:W-:Y:S01]  /*1470*/  FADD.FTZ R133, R133, R196 ;  /* 0x000000c485857221 */ /* 0x000fe20000010000 */
[----:B------:R-:W-:-:S07]  /*1480*/  FFMA.FTZ R134, R198, R196, R125 ;  /* 0x000000c4c6867223 */ /* 0x000fce000001007d */
.L_x_1177:
[----:B------:R-:W-:Y:S05]  /*1490*/  BSYNC B0 ;  /* 0x0000000000007941 */ /* 0x000fea0003800000 */
.L_x_1176:
[----:B------:R-:W-:Y:S01]  /*14a0*/  LOP3.LUT P0, RZ, R9, 0x2, RZ, 0xc0, !PT ;  /* 0x0000000209ff7812 */ /* 0x000fe2000780c0ff */
        /* <DEDUP_REMOVED lines=17> */
[----:B-----5:R-:W-:Y:S02]  /*15c0*/  FSEL R137, R135, RZ, !P0 ;  /* 0x000000ff87897208 */ /* 0x020fe40004000000 */
[----:B------:R-:W-:Y:S02]  /*15d0*/  IADD3 R136, R136, 0x100, RZ ;  /* 0x0000010088887810 */ /* 0x000fe40007ffe0ff */
[----:B--2---:R-:W-:Y:S02]  /*15e0*/  MOV R186, R126 ;  /* 0x0000007e00ba7202 */ /* 0x004fe40000000f00 */
[----:B---3--:R-:W-:Y:S02]  /*15f0*/  SHF.R.U64 R189, R124, 0x10, R125 ;  /* 0x000000107cbd7819 */ /* 0x008fe4000000127d */
[----:B------:R-:W-:Y:S02]  /*1600*/  SHF.R.U64 R191, R126, 0x10, R127 ;  /* 0x000000107ebf7819 */ /* 0x000fe4000000127f */
[----:B------:R-:W-:-:S02]  /*1610*/  SHF.L.U32 R126, R189, 0x10, RZ ;  /* 0x00000010bd7e7819 */ /* 0x000fc400000006ff */
[----:B0-----:R-:W-:Y:S02]  /*1620*/  SHF.L.U32 R138, R124, 0x10, RZ ;  /* 0x000000107c8a7819 */ /* 0x001fe400000006ff */
[----:B------:R-:W-:Y:S01]  /*1630*/  SHF.R.U32.HI R192, RZ, 0x10, R127 ;  /* 0x00000010ffc07819 */ /* 0x000fe2000001167f */
[C---:B------:R-:W-:Y:S01]  /*1640*/  FADD.FTZ R126, -R137.reuse, R126 ;  /* 0x0000007e897e7221 */ /* 0x040fe20000010100 */
[----:B------:R-:W-:Y:S01]  /*1650*/  SHF.R.U32.HI R139, RZ, 0x10, R125 ;  /* 0x00000010ff8b7819 */ /* 0x000fe2000001167d */
[----:B------:R-:W-:Y:S01]  /*1660*/  FADD.FTZ R138, -R137, R138 ;  /* 0x0000008a898a7221 */ /* 0x000fe20000010100 */
[----:B------:R-:W-:Y:S01]  /*1670*/  IMAD.U32 R186, R186, 0x10000, RZ ;  /* 0x00010000baba7824 */ /* 0x000fe200078e00ff */
[----:B------:R-:W-:Y:S01]  /*1680*/  SHF.L.U32 R191, R191, 0x10, RZ ;  /* 0x00000010bfbf7819 */ /* 0x000fe200000006ff */
[----:B------:R-:W-:Y:S01]  /*1690*/  IMAD.MOV.U32 R187, RZ, RZ, R127 ;  /* 0x000000ffffbb7224 */ /* 0x000fe200078e007f */
[----:B------:R-:W-:Y:S01]  /*16a0*/  SHF.L.U32 R124, R139, 0x10, RZ ;  /* 0x000000108b7c7819 */ /* 0x000fe200000006ff */
[----:B------:R-:W-:-:S02]  /*16b0*/  IMAD.U32 R127, R192, 0x10000, RZ ;  /* 0x00010000c07f7824 */ /* 0x000fc400078e00ff */
[----:B------:R-:W-:Y:S01]  /*16c0*/  FMUL.FTZ R194, R203, R126 ;  /* 0x0000007ecbc27220 */ /* 0x000fe20000410000 */
[----:B------:R-:W-:Y:S02]  /*16d0*/  IMAD.U32 R188, R125, 0x10000, RZ ;  /* 0x000100007dbc7824 */ /* 0x000fe400078e00ff */
[----:B------:R-:W-:Y:S01]  /*16e0*/  FMUL.FTZ R195, R203, R138 ;  /* 0x0000008acbc37220 */ /* 0x000fe20000410000 */
[----:B------:R-:W-:Y:S01]  /*16f0*/  FMUL.FTZ R192, R161, R186 ;  /* 0x000000baa1c07220 */ /* 0x000fe20000410000 */
[----:B------:R-:W-:Y:S01]  /*1700*/  FADD.FTZ R190, -R137, R124 ;  /* 0x0000007c89be7221 */ /* 0x000fe20000010100 */
[----:B------:R-:W-:Y:S01]  /*1710*/  SHF.L.U32 R187, R187, 0x10, RZ ;  /* 0x00000010bbbb7819 */ /* 0x000fe200000006ff */
[----:B------:R-:W-:Y:S01]  /*1720*/  FADD.FTZ R89, R89, R191 ;  /* 0x000000bf59597221 */ /* 0x000fe20000010000 */
[-C--:B------:R-:W-:Y:S01]  /*1730*/  FFMA.FTZ R117, R194, R191.reuse, R117 ;  /* 0x000000bfc2757223 */ /* 0x080fe20000010075 */
[----:B------:R-:W-:Y:S01]  /*1740*/  FADD.FTZ R188, -R137, R188 ;  /* 0x000000bc89bc7221 */ /* 0x000fe20000010100 */
[----:B------:R-:W-:Y:S01]  /*1750*/  FMUL.FTZ R191, R160, R191 ;  /* 0x000000bfa0bf7220 */ /* 0x000fe20000410000 */
[----:B------:R-:W-:Y:S01]  /*1760*/  FADD.FTZ R124, R133, R192 ;  /* 0x000000c0857c7221 */ /* 0x000fe20000010000 */
[----:B------:R-:W-:Y:S01]  /*1770*/  FFMA.FTZ R125, R195, R192, R134 ;  /* 0x000000c0c37d7223 */ /* 0x000fe20000010086 */
        /* <DEDUP_REMOVED lines=16> */
.L_x_1179:
[----:B------:R-:W-:Y:S05]  /*1880*/  BSYNC B0 ;  /* 0x0000000000007941 */ /* 0x000fea0003800000 */
.L_x_1178:
        /* <DEDUP_REMOVED lines=18> */
[----:B------:R-:W-:Y:S01]  /*19b0*/  VIADD R136, R136, 0x100 ;  /* 0x0000010088887836 */ /* 0x000fe20000000000 */
[----:B--2---:R-:W-:Y:S02]  /*19c0*/  MOV R172, R126 ;  /* 0x0000007e00ac7202 */ /* 0x004fe40000000f00 */
[----:B---3--:R-:W-:Y:S02]  /*19d0*/  SHF.R.U64 R181, R124, 0x10, R125 ;  /* 0x000000107cb57819 */ /* 0x008fe4000000127d */
[----:B------:R-:W-:Y:S02]  /*19e0*/  SHF.R.U64 R183, R126, 0x10, R127 ;  /* 0x000000107eb77819 */ /* 0x000fe4000000127f */
[----:B0-----:R-:W-:Y:S01]  /*19f0*/  SHF.L.U32 R138, R124, 0x10, RZ ;  /* 0x000000107c8a7819 */ /* 0x001fe200000006ff */
[----:B------:R-:W-:Y:S01]  /*1a00*/  IMAD.U32 R126, R181, 0x10000, RZ ;  /* 0x00010000b57e7824 */ /* 0x000fe200078e00ff */
[----:B------:R-:W-:-:S02]  /*1a10*/  SHF.R.U32.HI R139, RZ, 0x10, R125 ;  /* 0x00000010ff8b7819 */ /* 0x000fc4000001167d */
[----:B------:R-:W-:Y:S01]  /*1a20*/  SHF.L.U32 R180, R125, 0x10, RZ ;  /* 0x000000107db47819 */ /* 0x000fe200000006ff */
[C---:B------:R-:W-:Y:S01]  /*1a30*/  FADD.FTZ R126, -R137.reuse, R126 ;  /* 0x0000007e897e7221 */ /* 0x040fe20000010100 */
[--C-:B------:R-:W-:Y:S01]  /*1a40*/  SHF.R.U32.HI R182, RZ, 0x10, R127.reuse ;  /* 0x00000010ffb67819 */ /* 0x100fe2000001167f */
[----:B------:R-:W-:Y:S01]  /*1a50*/  FADD.FTZ R138, -R137, R138 ;  /* 0x0000008a898a7221 */ /* 0x000fe20000010100 */
[----:B------:R-:W-:Y:S01]  /*1a60*/  SHF.L.U32 R172, R172, 0x10, RZ ;  /* 0x00000010acac7819 */ /* 0x000fe200000006ff */
[----:B------:R-:W-:Y:S01]  /*1a70*/  IMAD.MOV.U32 R173, RZ, RZ, R127 ;  /* 0x000000ffffad7224 */ /* 0x000fe200078e007f */
[----:B------:R-:W-:Y:S01]  /*1a80*/  SHF.L.U32 R124, R139, 0x10, RZ ;  /* 0x000000108b7c7819 */ /* 0x000fe200000006ff */
[----:B------:R-:W-:Y:S01]  /*1a90*/  FADD.FTZ R180, -R137, R180 ;  /* 0x000000b489b47221 */ /* 0x000fe20000010100 */
[----:B------:R-:W-:Y:S01]  /*1aa0*/  IMAD.U32 R181, R183, 0x10000, RZ ;  /* 0x00010000b7b57824 */ /* 0x000fe200078e00ff */
[----:B------:R-:W-:Y:S01]  /*1ab0*/  SHF.L.U32 R127, R182, 0x10, RZ ;  /* 0x00000010b67f7819 */ /* 0x000fe200000006ff */
[C---:B------:R-:W-:Y:S01]  /*1ac0*/  FMUL.FTZ R184, R203.reuse, R126 ;  /* 0x0000007ecbb87220 */ /* 0x040fe20000410000 */
[----:B------:R-:W-:Y:S01]  /*1ad0*/  FMUL.FTZ R185, R203, R138 ;  /* 0x0000008acbb97220 */ /* 0x000fe20000410000 */
[----:B------:R-:W-:Y:S01]  /*1ae0*/  FMUL.FTZ R182, R157, R172 ;  /* 0x000000ac9db67220 */ /* 0x000fe20000410000 */
[----:B------:R-:W-:Y:S01]  /*1af0*/  SHF.L.U32 R173, R173, 0x10, RZ ;  /* 0x00000010adad7819 */ /* 0x000fe200000006ff */
[----:B------:R-:W-:Y:S01]  /*1b00*/  FADD.FTZ R128, -R137, R124 ;  /* 0x0000007c89807221 */ /* 0x000fe20000010100 */
[----:B------:R-:W-:Y:S01]  /*1b10*/  FADD.FTZ R85, R85, R181 ;  /* 0x000000b555557221 */ /* 0x000fe20000010000 */
[----:B------:R-:W-:Y:S01]  /*1b20*/  FMUL.FTZ R183, R203, R180 ;  /* 0x000000b4cbb77220 */ /* 0x000fe20000410000 */
[-C--:B------:R-:W-:Y:S01]  /*1b30*/  FFMA.FTZ R113, R184, R181.reuse, R113 ;  /* 0x000000b5b8717223 */ /* 0x080fe20000010071 */
        /* <DEDUP_REMOVED lines=18> */
.L_x_1181:
[----:B------:R-:W-:Y:S05]  /*1c60*/  BSYNC B0 ;  /* 0x0000000000007941 */ /* 0x000fea0003800000 */
.L_x_1180:
        /* <DEDUP_REMOVED lines=15> */
[----:B------:R-:W0:Y:S01]  /*1d60*/  LDG.E.64 R124, desc[UR4][R124.64] ;  /* 0x000000047c7c7981 */ /* 0x000e22000c1e1b00 */
[----:B------:R-:W-:-:S04]  /*1d70*/  ISETP.NE.AND P0, PT, R166, RZ, PT ;  /* 0x000000ffa600720c */ /* 0x000fc80003f05270 */
[----:B-----5:R-:W-:Y:S02]  /*1d80*/  FSEL R137, R135, RZ, !P0 ;  /* 0x000000ff87897208 */ /* 0x020fe40004000000 */
[----:B------:R-:W-:Y:S02]  /*1d90*/  IADD3 R136, R136, 0x100, RZ ;  /* 0x0000010088887810 */ /* 0x000fe40007ffe0ff */
[----:B--2---:R-:W-:Y:S02]  /*1da0*/  MOV R186, R126 ;  /* 0x0000007e00ba7202 */ /* 0x004fe40000000f00 */
[----:B0-----:R-:W-:Y:S02]  /*1db0*/  SHF.R.U64 R139, R124, 0x10, R125 ;  /* 0x000000107c8b7819 */ /* 0x001fe4000000127d */
[----:B------:R-:W-:Y:S02]  /*1dc0*/  SHF.R.U64 R211, R126, 0x10, R127 ;  /* 0x000000107ed37819 */ /* 0x000fe4000000127f */
[----:B------:R-:W-:-:S02]  /*1dd0*/  SHF.R.U32.HI R210, RZ, 0x10, R125 ;  /* 0x00000010ffd27819 */ /* 0x000fc4000001167d */
[----:B------:R-:W-:Y:S01]  /*1de0*/  SHF.L.U32 R126, R139, 0x10, RZ ;  /* 0x000000108b7e7819 */ /* 0x000fe200000006ff */
[----:B------:R-:W-:Y:S01]  /*1df0*/  IMAD.U32 R138, R124, 0x10000, RZ ;  /* 0x000100007c8a7824 */ /* 0x000fe200078e00ff */
[----:B------:R-:W-:Y:S01]  /*1e00*/  SHF.L.U32 R208, R125, 0x10, RZ ;  /* 0x000000107dd07819 */ /* 0x000fe200000006ff */
[----:B------:R-:W-:Y:S01]  /*1e10*/  IMAD.U32 R210, R210, 0x10000, RZ ;  /* 0x00010000d2d27824 */ /* 0x000fe200078e00ff */
[----:B------:R-:W-:Y:S01]  /*1e20*/  SHF.L.U32 R186, R186, 0x10, RZ ;  /* 0x00000010baba7819 */ /* 0x000fe200000006ff */
[C---:B------:R-:W-:Y:S01]  /*1e30*/  FADD.FTZ R126, -R137.reuse, R126 ;  /* 0x0000007e897e7221 */ /* 0x040fe20000010100 */
[C---:B------:R-:W-:Y:S01]  /*1e40*/  FADD.FTZ R138, -R137.reuse, R138 ;  /* 0x0000008a898a7221 */ /* 0x040fe20000010100 */
[----:B------:R-:W-:Y:S01]  /*1e50*/  FADD.FTZ R124, -R137, R208 ;  /* 0x000000d0897c7221 */ /* 0x000fe20000010100 */
[----:B------:R-:W-:Y:S01]  /*1e60*/  SHF.L.U32 R211, R211, 0x10, RZ ;  /* 0x00000010d3d37819 */ /* 0x000fe200000006ff */
[----:B------:R-:W-:Y:S01]  /*1e70*/  FADD.FTZ R214, -R137, R210 ;  /* 0x000000d289d67221 */ /* 0x000fe20000010100 */
[----:B------:R-:W-:Y:S01]  /*1e80*/  FMUL.FTZ R208, R203, R126 ;  /* 0x0000007ecbd07220 */ /* 0x000fe20000410000 */
[----:B------:R-:W-:Y:S01]  /*1e90*/  MOV R187, R127 ;  /* 0x0000007f00bb7202 */ /* 0x000fe20000000f00 */
[----:B------:R-:W-:Y:S01]  /*1ea0*/  FMUL.FTZ R210, R153, R186 ;  /* 0x000000ba99d27220 */ /* 0x000fe20000410000 */
[----:B------:R-:W-:Y:S01]  /*1eb0*/  FMUL.FTZ R207, R203, R138 ;  /* 0x0000008acbcf7220 */ /* 0x000fe20000410000 */
[----:B------:R-:W-:Y:S01]  /*1ec0*/  SHF.R.U32.HI R213, RZ, 0x10, R127 ;  /* 0x00000010ffd57819 */ /* 0x000fe2000001167f */
[----:B------:R-:W-:Y:S01]  /*1ed0*/  FADD.FTZ R81, R81, R211 ;  /* 0x000000d351517221 */ /* 0x000fe20000010000 */
[----:B------:R-:W-:Y:S01]  /*1ee0*/  FMUL.FTZ R209, R203, R124 ;  /* 0x0000007ccbd17220 */ /* 0x000fe20000410000 */
        /* <DEDUP_REMOVED lines=21> */
.L_x_1183:
[----:B------:R-:W-:Y:S05]  /*2040*/  BSYNC B0 ;  /* 0x0000000000007941 */ /* 0x000fea0003800000 */
.L_x_1182:
        /* <DEDUP_REMOVED lines=18> */
[----:B------:R-:W-:Y:S01]  /*2170*/  IADD3 R136, R136, 0x100, RZ ;  /* 0x0000010088887810 */ /* 0x000fe20007ffe0ff */
[----:B--2---:R-:W-:Y:S01]  /*2180*/  IMAD.MOV.U32 R186, RZ, RZ, R126 ;  /* 0x000000ffffba7224 */ /* 0x004fe200078e007e */
[----:B------:R-:W-:Y:S02]  /*2190*/  SHF.R.U64 R219, R126, 0x10, R127 ;  /* 0x000000107edb7819 */ /* 0x000fe4000000127f */
[--C-:B0-----:R-:W-:Y:S02]  /*21a0*/  SHF.R.U64 R139, R124, 0x10, R125.reuse ;  /* 0x000000107c8b7819 */ /* 0x101fe4000000127d */
[----:B------:R-:W-:Y:S02]  /*21b0*/  SHF.R.U32.HI R218, RZ, 0x10, R125 ;  /* 0x00000010ffda7819 */ /* 0x000fe4000001167d */
[----:B------:R-:W-:-:S02]  /*21c0*/  SHF.L.U32 R126, R139, 0x10, RZ ;  /* 0x000000108b7e7819 */ /* 0x000fc400000006ff */
[----:B------:R-:W-:Y:S01]  /*21d0*/  SHF.L.U32 R138, R124, 0x10, RZ ;  /* 0x000000107c8a7819 */ /* 0x000fe200000006ff */
[----:B------:R-:W-:Y:S01]  /*21e0*/  IMAD.U32 R216, R125, 0x10000, RZ ;  /* 0x000100007dd87824 */ /* 0x000fe200078e00ff */
[----:B------:R-:W-:Y:S01]  /*21f0*/  SHF.L.U32 R218, R218, 0x10, RZ ;  /* 0x00000010dada7819 */ /* 0x000fe200000006ff */
[C---:B------:R-:W-:Y:S01]  /*2200*/  FADD.FTZ R126, -R137.reuse, R126 ;  /* 0x0000007e897e7221 */ /* 0x040fe20000010100 */
[----:B------:R-:W-:Y:S02]  /*2210*/  IMAD.U32 R186, R186, 0x10000, RZ ;  /* 0x00010000baba7824 */ /* 0x000fe400078e00ff */
        /* <DEDUP_REMOVED lines=12> */
[----:B------:R-:W-:Y:S01]  /*22e0*/  SHF.L.U32 R187, R187, 0x10, RZ ;  /* 0x00000010bbbb7819 */ /* 0x000fe200000006ff */
[----:B------:R-:W-:Y:S01]  /*22f0*/  FMUL.FTZ R219, R148, R219 ;  /* 0x000000db94db7220 */ /* 0x000fe20000410000 */
        /* <DEDUP_REMOVED lines=18> */
.L_x_1185:
[----:B------:R-:W-:Y:S05]  /*2420*/  BSYNC B0 ;  /* 0x0000000000007941 */ /* 0x000fea0003800000 */
.L_x_1184:
        /* <DEDUP_REMOVED lines=17> */
[----:B-----5:R-:W-:Y:S01]  /*2540*/  FSEL R137, R135, RZ, !P0 ;  /* 0x000000ff87897208 */ /* 0x020fe20004000000 */
[----:B------:R-:W-:Y:S01]  /*2550*/  VIADD R136, R136, 0x100 ;  /* 0x0000010088887836 */ /* 0x000fe20000000000 */
[----:B--2---:R-:W-:Y:S02]  /*2560*/  MOV R186, R126 ;  /* 0x0000007e00ba7202 */ /* 0x004fe40000000f00 */
[----:B0-----:R-:W-:Y:S02]  /*2570*/  SHF.R.U64 R139, R124, 0x10, R125 ;  /* 0x000000107c8b7819 */ /* 0x001fe4000000127d */
[----:B------:R-:W-:Y:S02]  /*2580*/  SHF.R.U64 R227, R126, 0x10, R127 ;  /* 0x000000107ee37819 */ /* 0x000fe4000000127f */
[----:B------:R-:W-:Y:S01]  /*2590*/  SHF.R.U32.HI R226, RZ, 0x10, R125 ;  /* 0x00000010ffe27819 */ /* 0x000fe2000001167d */
[----:B------:R-:W-:Y:S01]  /*25a0*/  IMAD.U32 R126, R139, 0x10000, RZ ;  /* 0x000100008b7e7824 */ /* 0x000fe200078e00ff */
[----:B------:R-:W-:-:S02]  /*25b0*/  SHF.L.U32 R138, R124, 0x10, RZ ;  /* 0x000000107c8a7819 */ /* 0x000fc400000006ff */
[----:B------:R-:W-:Y:S01]  /*25c0*/  SHF.L.U32 R224, R125, 0x10, RZ ;  /* 0x000000107de07819 */ /* 0x000fe200000006ff */
[C---:B------:R-:W-:Y:S01]  /*25d0*/  FADD.FTZ R126, -R137.reuse, R126 ;  /* 0x0000007e897e7221 */ /* 0x040fe20000010100 */
[----:B------:R-:W-:Y:S02]  /*25e0*/  SHF.L.U32 R226, R226, 0x10, RZ ;  /* 0x00000010e2e27819 */ /* 0x000fe400000006ff */
[----:B------:R-:W-:Y:S01]  /*25f0*/  SHF.L.U32 R186, R186, 0x10, RZ ;  /* 0x00000010baba7819 */ /* 0x000fe200000006ff */
[C---:B------:R-:W-:Y:S01]  /*2600*/  FADD.FTZ R138, -R137.reuse, R138 ;  /* 0x0000008a898a7221 */ /* 0x040fe20000010100 */
[C---:B------:R-:W-:Y:S01]  /*2610*/  FADD.FTZ R124, -R137.reuse, R224 ;  /* 0x000000e0897c7221 */ /* 0x040fe20000010100 */
[----:B------:R-:W-:Y:S02]  /*2620*/  IMAD.MOV.U32 R187, RZ, RZ, R127 ;  /* 0x000000ffffbb7224 */ /* 0x000fe400078e007f */
[----:B------:R-:W-:Y:S01]  /*2630*/  FADD.FTZ R230, -R137, R226 ;  /* 0x000000e289e67221 */ /* 0x000fe20000010100 */
[----:B------:R-:W-:-:S02]  /*2640*/  IMAD.U32 R227, R227, 0x10000, RZ ;  /* 0x00010000e3e37824 */ /* 0x000fc400078e00ff */
[----:B------:R-:W-:Y:S01]  /*2650*/  FMUL.FTZ R224, R203, R126 ;  /* 0x0000007ecbe07220 */ /* 0x000fe20000410000 */
        /* <DEDUP_REMOVED lines=26> */
.L_x_1187:
[----:B------:R-:W-:Y:S05]  /*2800*/  BSYNC B0 ;  /* 0x0000000000007941 */ /* 0x000fea0003800000 */
.L_x_1186:
        /* <DEDUP_REMOVED lines=16> */
[----:B------:R-:W-:-:S04]  /*2910*/  LEA R128, P0, R136, UR12, 0x2 ;  /* 0x0000000c88807c11 */ /* 0x000fc8000f8010ff */
[----:B------:R-:W-:-:S05]  /*2920*/  LEA.HI.X R129, R136, UR13, RZ, 0x2, P0 ;  /* 0x0000000d88817c11 */ /* 0x000fca00080f14ff */
[----:B------:R1:W5:Y:S01]  /*2930*/  LDG.E R0, desc[UR4][R128.64] ;  /* 0x0000000480007981 */ /* 0x000362000c1e1900 */
[----:B--2---:R-:W-:Y:S02]  /*2940*/  MOV R136, R126 ;  /* 0x0000007e00887202 */ /* 0x004fe40000000f00 */
[----:B---3--:R-:W-:Y:S02]  /*2950*/  SHF.R.U64 R187, R124, 0x10, R125 ;  /* 0x000000107cbb7819 */ /* 0x008fe4000000127d */
[--C-:B------:R-:W-:Y:S02]  /*2960*/  SHF.R.U64 R233, R126, 0x10, R127.reuse ;  /* 0x000000107ee97819 */ /* 0x100fe4000000127f */
[----:B------:R-:W-:Y:S01]  /*2970*/  SHF.L.U32 R126, R187, 0x10, RZ ;  /* 0x00000010bb7e7819 */ /* 0x000fe200000006ff */
[----:B0-----:R-:W-:Y:S01]  /*2980*/  IMAD.U32 R138, R124, 0x10000, RZ ;  /* 0x000100007c8a7824 */ /* 0x001fe200078e00ff */
[----:B------:R-:W-:Y:S02]  /*2990*/  SHF.R.U32.HI R232, RZ, 0x10, R127 ;  /* 0x00000010ffe87819 */ /* 0x000fe4000001167f */
[----:B------:R-:W-:Y:S01]  /*29a0*/  SHF.R.U32.HI R139, RZ, 0x10, R125 ;  /* 0x00000010ff8b7819 */ /* 0x000fe2000001167d */
[C---:B------:R-:W-:Y:S01]  /*29b0*/  FADD.FTZ R126, -R135.reuse, R126 ;  /* 0x0000007e877e7221 */ /* 0x040fe20000010100 */
[----:B------:R-:W-:Y:S01]  /*29c0*/  SHF.L.U32 R136, R136, 0x10, RZ ;  /* 0x0000001088887819 */ /* 0x000fe200000006ff */
[----:B------:R-:W-:Y:S01]  /*29d0*/  FADD.FTZ R138, -R135, R138 ;  /* 0x0000008a878a7221 */ /* 0x000fe20000010100 */
[----:B------:R-:W-:Y:S01]  /*29e0*/  SHF.L.U32 R233, R233, 0x10, RZ ;  /* 0x00000010e9e97819 */ /* 0x000fe200000006ff */
[----:B------:R-:W-:Y:S01]  /*29f0*/  IMAD.U32 R124, R139, 0x10000, RZ ;  /* 0x000100008b7c7824 */ /* 0x000fe200078e00ff */
[----:B-1----:R-:W-:Y:S01]  /*2a00*/  SHF.L.U32 R128, R232, 0x10, RZ ;  /* 0x00000010e8807819 */ /* 0x002fe200000006ff */
[----:B------:R-:W-:Y:S01]  /*2a10*/  FMUL.FTZ R232, R203, R126 ;  /* 0x0000007ecbe87220 */ /* 0x000fe20000410000 */
[----:B------:R-:W-:Y:S01]  /*2a20*/  MOV R137, R127 ;  /* 0x0000007f00897202 */ /* 0x000fe20000000f00 */
[----:B------:R-:W-:Y:S01]  /*2a30*/  FMUL.FTZ R234, R141, R136 ;  /* 0x000000888dea7220 */ /* 0x000fe20000410000 */
[----:B------:R-:W-:Y:S01]  /*2a40*/  SHF.L.U32 R186, R125, 0x10, RZ ;  /* 0x000000107dba7819 */ /* 0x000fe200000006ff */
[----:B------:R-:W-:Y:S01]  /*2a50*/  FMUL.FTZ R231, R203, R138 ;  /* 0x0000008acbe77220 */ /* 0x000fe20000410000 */
[----:B------:R-:W-:Y:S01]  /*2a60*/  FADD.FTZ R238, -R135, R124 ;  /* 0x0000007c87ee7221 */ /* 0x000fe20000010100 */
[----:B------:R-:W-:Y:S01]  /*2a70*/  FADD.FTZ R69, R69, R233 ;  /* 0x000000e945457221 */ /* 0x000fe20000010000 */
[-C--:B------:R-:W-:Y:S01]  /*2a80*/  FFMA.FTZ R97, R232, R233.reuse, R97 ;  /* 0x000000e9e8617223 */ /* 0x080fe20000010061 */
[----:B------:R-:W-:Y:S01]  /*2a90*/  FMUL.FTZ R233, R140, R233 ;  /* 0x000000e98ce97220 */ /* 0x000fe20000410000 */
[----:B------:R-:W-:Y:S01]  /*2aa0*/  FADD.FTZ R124, R133, R234 ;  /* 0x000000ea857c7221 */ /* 0x000fe20000010000 */
[----:B------:R-:W-:Y:S01]  /*2ab0*/  FADD.FTZ R186, -R135, R186 ;  /* 0x000000ba87ba7221 */ /* 0x000fe20000010100 */
[----:B------:R-:W-:-:S02]  /*2ac0*/  IMAD.U32 R137, R137, 0x10000, RZ ;  /* 0x0001000089897824 */ /* 0x000fc400078e00ff */
[----:B------:R-:W-:Y:S01]  /*2ad0*/  FFMA.FTZ R125, R231, R234, R134 ;  /* 0x000000eae77d7223 */ /* 0x000fe20000010086 */
        /* <DEDUP_REMOVED lines=16> */
.L_x_1189:
[----:B------:R-:W-:Y:S05]  /*2be0*/  BSYNC B0 ;  /* 0x0000000000007941 */ /* 0x000fea0003800000 */
.L_x_1188:
[----:B------:R-:W-:Y:S01]  /*2bf0*/  LOP3.LUT P0, RZ, R130, 0xff, RZ, 0xc0, !PT ;  /* 0x000000ff82ff7812 */ /* 0x000fe2000780c0ff */
[----:B------:R-:W-:Y:S01]  /*2c00*/  HFMA2.MMA R239, -RZ, RZ, 1.875, 0 ;  /* 0x3f800000ffef7435 */ /* 0x000fe200000001ff */
[----:B------:R-:W-:Y:S01]  /*2c10*/  LOP3.LUT P6, RZ, R131, 0x1f, RZ, 0xc0, !PT ;  /* 0x0000001f83ff7812 */ /* 0x000fe200078cc0ff */
[----:B------:R-:W-:Y:S01]  /*2c20*/  UMOV UR6, 0xffffffff ;  /* 0xffffffff00067882 */ /* 0x000fe20000000000 */
[----:B------:R-:W-:Y:S02]  /*2c30*/  SHF.R.U32.HI R125, RZ, 0x5, R131 ;  /* 0x00000005ff7d7819 */ /* 0x000fe40000011683 */
[----:B------:R-:W-:Y:S01]  /*2c40*/  LOP3.LUT R9, R9, 0xfffffffe, RZ, 0xc0, !PT ;  /* 0xfffffffe09097812 */ /* 0x000fe200078ec0ff */
[----:B-----5:R-:W-:Y:S01]  /*2c50*/  @P1 IMAD.U32 R239, R132, 0x10000, RZ ;  /* 0x0001000084ef1824 */ /* 0x020fe200078e00ff */
[----:B------:R-:W-:-:S05]  /*2c60*/  LOP3.LUT R124, R125, 0x7fffff8, RZ, 0xc0, !PT ;  /* 0x07fffff87d7c7812 */ /* 0x000fca00078ec0ff */
[----:B------:R-:W-:Y:S02]  /*2c70*/  @!P0 IADD3 R124, R124, 0x8, RZ ;  /* 0x000000087c7c8810 */ /* 0x000fe40007ffe0ff */
        /* <DEDUP_REMOVED lines=20> */
.L_x_1235:
        /* <DEDUP_REMOVED lines=22> */
[----:B------:R-:W-:-:S03]  /*2f20*/  FADD.FTZ R124, RZ, R125 ;  /* 0x0000007dff7c7221 */ /* 0x000fc60000010000 */
[----:B------:R-:W-:Y:S01]  /*2f30*/  FADD.FTZ R251, R126, R251 ;  /* 0x000000fb7efb7221 */ /* 0x000fe20000010000 */
[----:B------:R-:W-:-:S03]  /*2f40*/  FADD.FTZ R124, R127, R124 ;  /* 0x0000007c7f7c7221 */ /* 0x000fc60000010000 */
[----:B--2---:R-:W-:Y:S01]  /*2f50*/  FADD.FTZ R251, R251, R128 ;  /* 0x00000080fbfb7221 */ /* 0x004fe20000010000 */
[----:B------:R-:W-:-:S03]  /*2f60*/  FADD.FTZ R124, R124, R129 ;  /* 0x000000817c7c7221 */ /* 0x000fc60000010000 */
[----:B------:R-:W-:Y:S01]  /*2f70*/  FADD.FTZ R251, R130, R251 ;  /* 0x000000fb82fb7221 */ /* 0x000fe20000010000 */
[----:B------:R-:W-:-:S03]  /*2f80*/  FADD.FTZ R124, R131, R124 ;  /* 0x0000007c837c7221 */ /* 0x000fc60000010000 */
[----:B0-----:R-:W-:Y:S01]  /*2f90*/  FADD.FTZ R251, R251, R132 ;  /* 0x00000084fbfb7221 */ /* 0x001fe20000010000 */
        /* <DEDUP_REMOVED lines=10> */
[----:B------:R-:W-:Y:S02]  /*3040*/  ISETP.NE.AND P6, PT, R166, RZ, PT ;  /* 0x000000ffa600720c */ /* 0x000fe40003fc5270 */
[----:B------:R-:W-:Y:S02]  /*3050*/  CS2R R134, SRZ ;  /* 0x0000000000867805 */ /* 0x000fe4000001ff00 */
[----:B------:R-:W-:Y:S01]  /*3060*/  CS2R R136, SRZ ;  /* 0x0000000000887805 */ /* 0x000fe2000001ff00 */
[----:B------:R-:W-:Y:S01]  /*3070*/  IMAD.MOV.U32 R139, RZ, RZ, RZ ;  /* 0x000000ffff8b7224 */ /* 0x000fe200078e00ff */
[----:B------:R-:W-:Y:S02]  /*3080*/  FSEL R129, R133, RZ, !P6 ;  /* 0x000000ff85817208 */ /* 0x000fe40007000000 */
[----:B------:R-:W-:Y:S01]  /*3090*/  MOV R249, RZ ;  /* 0x000000ff00f97202 */ /* 0x000fe20000000f00 */
[----:B------:R-:W-:Y:S01]  /*30a0*/  HFMA2.MMA R187, -RZ, RZ, 0, 0 ;  /* 0x00000000ffbb7435 */ /* 0x000fe200000001ff */
[----:B------:R-:W-:Y:S01]  /*30b0*/  ISETP.NE.U32.AND P6, PT, RZ, UR8, PT ;  /* 0x00000008ff007c0c */ /* 0x000fe2000bfc5070 */
[-CC-:B------:R-:W-:Y:S01]  /*30c0*/  FFMA.FTZ R125, R3, R132.reuse, R129.reuse ;  /* 0x00000084037d7223 */ /* 0x180fe20000010081 */
[----:B------:R-:W-:Y:S01]  /*30d0*/  FFMA.FTZ R127, R204, R132, R129 ;  /* 0x00000084cc7f7223 */ /* 0x000fe20000010081 */
[----:B------:R-:W0:Y:S01]  /*30e0*/  LDC.64 R130, c[0x0][0x2f8] ;  /* 0x0000be00ff827b82 */ /* 0x000e220000000a00 */
[----:B------:R-:W-:Y:S01]  /*30f0*/  ISETP.NE.AND.EX P6, PT, RZ, UR9, PT, P6 ;  /* 0x00000009ff007c0c */ /* 0x000fe2000bfc5360 */
[----:B------:R-:W-:Y:S01]  /*3100*/  FADD.FTZ R128, R202, -R125 ;  /* 0x8000007dca807221 */ /* 0x000fe20000010000 */
[----:B------:R-:W-:-:S03]  /*3110*/  FADD.FTZ R138, R200, -R127 ;  /* 0x8000007fc88a7221 */ /* 0x000fc60000010000 */
[C---:B------:R-:W-:Y:S01]  /*3120*/  FMUL.FTZ R128, R203.reuse, R128 ;  /* 0x00000080cb807220 */ /* 0x040fe20000410000 */
[----:B------:R-:W-:-:S07]  /*3130*/  FMUL.FTZ R138, R203, R138 ;  /* 0x0000008acb8a7220 */ /* 0x000fce0000410000 */
[----:B------:R-:W-:Y:S02]  /*3140*/  @P6 MOV R124, R246 ;  /* 0x000000f6007c6202 */ /* 0x000fe40000000f00 */
[----:B------:R-:W-:-:S03]  /*3150*/  @P6 SHF.R.U64 R126, R246, 0x10, R247 ;  /* 0x00000010f67e6819 */ /* 0x000fc600000012f7 */
[----:B------:R-:W-:Y:S02]  /*3160*/  @P6 IMAD.U32 R125, R124, 0x10000, RZ ;  /* 0x000100007c7d6824 */ /* 0x000fe400078e00ff */
[-C--:B------:R-:W-:Y:S01]  /*3170*/  FFMA.FTZ R124, R199, R132.reuse, R129 ;  /* 0x00000084c77c7223 */ /* 0x080fe20000010081 */
[----:B------:R-:W-:Y:S01]  /*3180*/  @P6 SHF.L.U32 R127, R126, 0x10, RZ ;  /* 0x000000107e7f6819 */ /* 0x000fe200000006ff */
[----:B------:R-:W-:Y:S01]  /*3190*/  @P6 FADD.FTZ R128, R128, R125 ;  /* 0x0000007d80806221 */ /* 0x000fe20000010000 */
[----:B------:R-:W-:Y:S01]  /*31a0*/  @P6 MOV R125, R247 ;  /* 0x000000f7007d6202 */ /* 0x000fe20000000f00 */
[----:B------:R-:W-:Y:S02]  /*31b0*/  FADD.FTZ R124, R197, -R124 ;  /* 0x8000007cc57c7221 */ /* 0x000fe40000010000 */
[----:B------:R-:W-:Y:S01]  /*31c0*/  @P6 FADD.FTZ R138, R138, R127 ;  /* 0x0000007f8a8a6221 */ /* 0x000fe20000010000 */
[----:B------:R-:W-:Y:S01]  /*31d0*/  FFMA.FTZ R127, R198, R132, R129 ;  /* 0x00000084c67f7223 */ /* 0x000fe20000010081 */
[----:B------:R-:W-:Y:S01]  /*31e0*/  @P6 SHF.R.U32.HI R126, RZ, 0x10, R247 ;  /* 0x00000010ff7e6819 */ /* 0x000fe200000116f7 */
[----:B------:R-:W-:-:S02]  /*31f0*/  @P6 IMAD.U32 R125, R125, 0x10000, RZ ;  /* 0x000100007d7d6824 */ /* 0x000fc400078e00ff */
[C---:B------:R-:W-:Y:S01]  /*3200*/  FMUL.FTZ R248, R203.reuse, R124 ;  /* 0x0000007ccbf87220 */ /* 0x040fe20000410000 */
[----:B------:R-:W-:Y:S01]  /*3210*/  FADD.FTZ R186, R196, -R127 ;  /* 0x8000007fc4ba7221 */ /* 0x000fe20000010000 */
[----:B------:R-:W-:Y:S02]  /*3220*/  @P6 SHF.L.U32 R127, R126, 0x10, RZ ;  /* 0x000000107e7f6819 */ /* 0x000fe400000006ff */
[----:B------:R-:W-:Y:S01]  /*3230*/  @P6 FADD.FTZ R248, R248, R125 ;  /* 0x0000007df8f86221 */ /* 0x000fe20000010000 */
[----:B------:R-:W-:Y:S01]  /*3240*/  FMUL.FTZ R186, R203, R186 ;  /* 0x000000bacbba7220 */ /* 0x000fe20000410000 */
[----:B------:R-:W1:Y:S03]  /*3250*/  LDC.64 R124, c[0x0][0x220] ;  /* 0x00008800ff7c7b82 */ /* 0x000e660000000a00 */
[----:B------:R-:W-:Y:S01]  /*3260*/  @P6 FADD.FTZ R186, R186, R127 ;  /* 0x0000007fbaba6221 */ /* 0x000fe20000010000 */
[----:B-1----:R-:W-:-:S06]  /*3270*/  IMAD.WIDE.U32 R124, R201, 0x8, R124 ;  /* 0x00000008c97c7825 */ /* 0x002fcc00078e007c */
[----:B------:R-:W2:Y:S01]  /*3280*/  LDG.E.64 R124, desc[UR4][R124.64] ;  /* 0x000000047c7c7981 */ /* 0x000ea2000c1e1b00 */
[----:B------:R-:W-:Y:S01]  /*3290*/  LOP3.LUT P6, RZ, R8, 0xff, RZ, 0xc0, !PT ;  /* 0x000000ff08ff7812 */ /* 0x000fe200078cc0ff */
[----:B------:R-:W-:Y:S01]  /*32a0*/  FMUL.FTZ R126, R128, R239 ;  /* 0x000000ef807e7220 */ /* 0x000fe20000410000 */
[----:B------:R-:W-:Y:S01]  /*32b0*/  HFMA2.MMA R129, -RZ, RZ, 0, 0 ;  /* 0x00000000ff817435 */ /* 0x000fe200000001ff */
[----:B0-----:R-:W-:-:S04]  /*32c0*/  IMAD.WIDE.U32 R130, R201, 0x8, R130 ;  /* 0x00000008c9827825 */ /* 0x001fc800078e0082 */
[----:B------:R-:W-:-:S06]  /*32d0*/  FMUL.FTZ R126, R126, UR15 ;  /* 0x0000000f7e7e7c20 */ /* 0x000fcc0008410000 */
[----:B------:R-:W-:-:S06]  /*32e0*/  @P6 FMUL.FTZ R129, R37, R126 ;  /* 0x0000007e25816220 */ /* 0x000fcc0000410000 */
[----:B------:R-:W-:Y:S01]  /*32f0*/  F2F.BF16.F32 R129, R129 ;  /* 0x0000008100817304 */ /* 0x000fe20000202000 */
[----:B--2---:R-:W-:-:S05]  /*3300*/  @P6 MOV R127, R124 ;  /* 0x0000007c007f6202 */ /* 0x004fca0000000f00 */
[----:B------:R-:W-:-:S04]  /*3310*/  @P6 IMAD.U32 R127, R127, 0x10000, RZ ;  /* 0x000100007f7f6824 */ /* 0x000fc800078e00ff */
[----:B------:R-:W-:Y:S01]  /*3320*/  @P6 FMUL.FTZ R135, R126, R127 ;  /* 0x0000007f7e876220 */ /* 0x000fe20000410000 */
[----:B------:R-:W-:-:S13]  /*3330*/  LOP3.LUT P6, RZ, R8, 0xff00, RZ, 0xc0, !PT ;  /* 0x0000ff0008ff7812 */ /* 0x000fda00078cc0ff */
[----:B------:R-:W-:Y:S01]  /*3340*/  @P6 SHF.R.U64 R126, R124, 0x10, R125 ;  /* 0x000000107c7e6819 */ /* 0x000fe2000000127d */
[----:B------:R-:W-:-:S03]  /*3350*/  FMUL.FTZ R124, R138, R239 ;  /* 0x000000ef8a7c7220 */ /* 0x000fc60000410000 */
[----:B------:R-:W-:Y:S01]  /*3360*/  @P6 SHF.L.U32 R126, R126, 0x10, RZ ;  /* 0x000000107e7e6819 */ /* 0x000fe200000006ff */
[----:B------:R-:W-:Y:S01]  /*3370*/  FMUL.FTZ R127, R124, UR15 ;  /* 0x0000000f7c7f7c20 */ /* 0x000fe20008410000 */
[----:B------:R-:W-:-:S03]  /*3380*/  FMUL.FTZ R124, R186, R239 ;  /* 0x000000efba7c7220 */ /* 0x000fc60000410000 */
[----:B------:R-:W-:Y:S01]  /*3390*/  @P6 FMUL.FTZ R136, R127, R126 ;  /* 0x0000007e7f886220 */ /* 0x000fe20000410000 */
[----:B------:R-:W-:Y:S01]  /*33a0*/  @P6 FMUL.FTZ R139, R36, R127 ;  /* 0x0000007f248b6220 */ /* 0x000fe20000410000 */
[----:B------:R-:W-:Y:S01]  /*33b0*/  LOP3.LUT P6, RZ, R8, 0xff000000, RZ, 0xc0, !PT ;  /* 0xff00000008ff7812 */ /* 0x000fe200078cc0ff */
[----:B------:R-:W-:Y:S01]  /*33c0*/  FMUL.FTZ R127, R124, UR15 ;  /* 0x0000000f7c7f7c20 */ /* 0x000fe20008410000 */
[----:B------:R-:W-:-:S04]  /*33d0*/  FMUL.FTZ R124, R248, R239 ;  /* 0x000000eff87c7220 */ /* 0x000fc80000410000 */
[----:B------:R-:W-:-:S07]  /*33e0*/  FMUL.FTZ R124, R124, UR15 ;  /* 0x0000000f7c7c7c20 */ /* 0x000fce0008410000 */
[----:B------:R-:W-:Y:S01]  /*33f0*/  @P6 SHF.R.U32.HI R126, RZ, 0x10, R125 ;  /* 0x00000010ff7e6819 */ /* 0x000fe2000001167d */
[----:B------:R-:W-:-:S03]  /*3400*/  @P6 FMUL.FTZ R249, R34, R127 ;  /* 0x0000007f22f96220 */ /* 0x000fc60000410000 */
[----:B------:R-:W-:-:S05]  /*3410*/  @P6 SHF.L.U32 R126, R126, 0x10, RZ ;  /* 0x000000107e7e6819 */ /* 0x000fca00000006ff */
[----:B------:R-:W-:Y:S01]  /*3420*/  @P6 FMUL.FTZ R134, R127, R126 ;  /* 0x0000007e7f866220 */ /* 0x000fe20000410000 */
[----:B------:R-:W-:Y:S01]  /*3430*/  LOP3.LUT P6, RZ, R8, 0xff0000, RZ, 0xc0, !PT ;  /* 0x00ff000008ff7812 */ /* 0x000fe200078cc0ff */
[----:B------:R-:W0:-:S12]  /*3440*/  F2F.BF16.F32 R127, R249 ;  /* 0x000000f9007f7304 */ /* 0x000e180000202000 */
[----:B------:R-:W-:Y:S02]  /*3450*/  @P6 IMAD.U32 R125, R125, 0x10000, RZ ;  /* 0x000100007d7d6824 */ /* 0x000fe400078e00ff */
[----:B------:R-:W-:Y:S01]  /*3460*/  @P6 FMUL.FTZ R187, R35, R124 ;  /* 0x0000007c23bb6220 */ /* 0x000fe20000410000 */
[----:B0-----:R-:W-:Y:S01]  /*3470*/  SHF.L.U32 R127, R127, 0x10, RZ ;  /* 0x000000107f7f7819 */ /* 0x001fe200000006ff */
[----:B------:R-:W-:Y:S01]  /*3480*/  @P6 FMUL.FTZ R137, R124, R125 ;  /* 0x0000007d7c896220 */ /* 0x000fe20000410000 */
[----:B------:R-:W-:Y:S01]  /*3490*/  ISETP.NE.U32.AND P6, PT, RZ, UR16, PT ;  /* 0x00000010ff007c0c */ /* 0x000fe2000bfc5070 */
[----:B------:R-:W0:Y:S03]  /*34a0*/  F2F.BF16.F32 R124, R139 ;  /* 0x0000008b007c7304 */ /* 0x000e260000202000 */
[----:B------:R-:W-:-:S05]  /*34b0*/  ISETP.NE.AND.EX P6, PT, RZ, UR17, PT, P6 ;  /* 0x00000011ff007c0c */ /* 0x000fca000bfc5360 */
[----:B------:R-:W1:Y:S01]  /*34c0*/  F2F.BF16.F32 R187, R187 ;  /* 0x000000bb00bb7304 */ /* 0x000e620000202000 */
[----:B0-----:R-:W-:-:S07]  /*34d0*/  IMAD.WIDE.U32 R124, R124, 0x10000, RZ ;  /* 0x000100007c7c7825 */ /* 0x001fce00078e00ff */
[----:B------:R-:W-:Y:S02]  /*34e0*/  @P6 F2FP.BF16.F32.PACK_AB R128, RZ, R128 ;  /* 0x00000080ff80623e */ /* 0x000fe400000010ff */
[----:B------:R-:W-:Y:S02]  /*34f0*/  @P6 F2FP.BF16.F32.PACK_AB R138, RZ, R138 ;  /* 0x0000008aff8a623e */ /* 0x000fe400000010ff */
[----:B------:R-:W-:Y:S02]  /*3500*/  @P6 F2FP.BF16.F32.PACK_AB R248, RZ, R248 ;  /* 0x000000f8fff8623e */ /* 0x000fe400000010ff */
[----:B------:R-:W-:Y:S02]  /*3510*/  @P6 F2FP.BF16.F32.PACK_AB R186, RZ, R186 ;  /* 0x000000baffba623e */ /* 0x000fe400000010ff */
[----:B-1----:R-:W-:Y:S02]  /*3520*/  LOP3.LUT R127, R125, R127, R187, 0xfe, !PT ;  /* 0x0000007f7d7f7212 */ /* 0x002fe400078efebb */
[----:B------:R-:W-:-:S02]  /*3530*/  LOP3.LUT R126, R124, R129, RZ, 0xfc, !PT ;  /* 0x000000817c7e7212 */ /* 0x000fc400078efcff */
[----:B------:R-:W-:Y:S02]  /*3540*/  @P6 PRMT R168, R128, 0x7610, R168 ;  /* 0x0000761080a86816 */ /* 0x000fe400000000a8 */
[----:B------:R-:W-:Y:S02]  /*3550*/  @P6 PRMT R169, R138, 0x7610, R169 ;  /* 0x000076108aa96816 */ /* 0x000fe400000000a9 */
        /* <DEDUP_REMOVED lines=11> */
.L_x_1193:
[----:B------:R1:W-:Y:S01]  /*3610*/  STG.E.64 desc[UR4][R130.64], R126 ;  /* 0x0000007e82007986 */ /* 0x0003e2000c101b04 */
[----:B------:R-:W-:Y:S01]  /*3620*/  FADD.FTZ R67, R67, R134 ;  /* 0x0000008643437221 */ /* 0x000fe20000010000 */
[----:B------:R-:W-:Y:S01]  /*3630*/  FADD.FTZ R66, R66, R137 ;  /* 0x0000008942427221 */ /* 0x000fe20000010000 */
[----:B------:R-:W-:Y:S01]  /*3640*/  FADD.FTZ R65, R65, R136 ;  /* 0x0000008841417221 */ /* 0x000fe20000010000 */
[----:B------:R-:W-:Y:S01]  /*3650*/  FADD.FTZ R64, R64, R135 ;  /* 0x0000008740407221 */ /* 0x000fe20000010000 */
[----:B------:R-:W-:-:S07]  /*3660*/  VIADD R201, R201, 0x100 ;  /* 0x00000100c9c97836 */ /* 0x000fce0000000000 */
.L_x_1192:
[----:B------:R-:W-:Y:S05]  /*3670*/  BSYNC B0 ;  /* 0x0000000000007941 */ /* 0x000fea0003800000 */
.L_x_1191:
[----:B------:R-:W-:Y:S01]  /*3680*/  LOP3.LUT P6, RZ, R9, 0x2, RZ, 0xc0, !PT ;  /* 0x0000000209ff7812 */ /* 0x000fe200078cc0ff */
[----:B------:R-:W-:-:S12]  /*3690*/  BSSY B0, `(.L_x_1194) ;  /* 0x000006a000007945 */ /* 0x000fd80003800000 */
[----:B------:R-:W-:Y:S05]  /*36a0*/  @!P6 BRA `(.L_x_1195) ;  /* 0x0000000400a0e947 */ /* 0x000fea0003800000 */
[----:B------:R-:W-:-:S04]  /*36b0*/  ISETP.NE.AND P6, PT, R166, RZ, PT ;  /* 0x000000ffa600720c */ /* 0x000fc80003fc5270 */
[----:B-1----:R-:W-:Y:S02]  /*36c0*/  FSEL R127, R133, RZ, !P6 ;  /* 0x000000ff857f7208 */ /* 0x002fe40007000000 */
[----:B------:R-:W-:-:S03]  /*36d0*/  ISETP.NE.AND P6, PT, R166, RZ, PT ;  /* 0x000000ffa600720c */ /* 0x000fc60003fc5270 */
[-CC-:B0-----:R-:W-:Y:S01]  /*36e0*/  FFMA.FTZ R125, R195, R132.reuse, R127.reuse ;  /* 0x00000084c37d7223 */ /* 0x181fe2000001007f */
[----:B------:R-:W-:Y:S01]  /*36f0*/  FSEL R128, R133, RZ, !P6 ;  /* 0x000000ff85807208 */ /* 0x000fe20007000000 */
[----:B------:R-:W-:Y:S01]  /*3700*/  FFMA.FTZ R126, R194, R132, R127 ;  /* 0x00000084c27e7223 */ /* 0x000fe2000001007f */
[----:B------:R-:W-:Y:S01]  /*3710*/  ISETP.NE.AND P6, PT, R166, RZ, PT ;  /* 0x000000ffa600720c */ /* 0x000fe20003fc5270 */
[----:B------:R-:W-:Y:S02]  /*3720*/  FADD.FTZ R130, R192, -R125 ;  /* 0x8000007dc0827221 */ /* 0x000fe40000010000 */
[----:B------:R-:W-:Y:S01]  /*3730*/  FADD.FTZ R126, R191, -R126 ;  /* 0x8000007ebf7e7221 */ /* 0x000fe20000010000 */
[----:B------:R-:W-:Y:S01]  /*3740*/  FSEL R129, R133, RZ, !P6 ;  /* 0x000000ff85817208 */ /* 0x000fe20007000000 */
[C---:B------:R-:W-:Y:S01]  /*3750*/  FMUL.FTZ R130, R203.reuse, R130 ;  /* 0x00000082cb827220 */ /* 0x040fe20000410000 */
[----:B------:R-:W-:Y:S01]  /*3760*/  ISETP.NE.U32.AND P6, PT, RZ, UR8, PT ;  /* 0x00000008ff007c0c */ /* 0x000fe2000bfc5070 */
[----:B------:R-:W-:-:S03]  /*3770*/  FMUL.FTZ R138, R203, R126 ;  /* 0x0000007ecb8a7220 */ /* 0x000fc60000410000 */
[----:B------:R-:W-:-:S13]  /*3780*/  ISETP.NE.AND.EX P6, PT, RZ, UR9, PT, P6 ;  /* 0x00000009ff007c0c */ /* 0x000fda000bfc5360 */
[----:B------:R-:W-:Y:S02]  /*3790*/  @P6 MOV R124, R244 ;  /* 0x000000f4007c6202 */ /* 0x000fe40000000f00 */
[--C-:B------:R-:W-:Y:S02]  /*37a0*/  @P6 SHF.R.U64 R127, R244, 0x10, R245.reuse ;  /* 0x00000010f47f6819 */ /* 0x100fe400000012f5 */
[----:B------:R-:W-:Y:S01]  /*37b0*/  @P6 SHF.L.U32 R125, R124, 0x10, RZ ;  /* 0x000000107c7d6819 */ /* 0x000fe200000006ff */
[-C--:B------:R-:W-:Y:S01]  /*37c0*/  FFMA.FTZ R124, R193, R132.reuse, R128 ;  /* 0x00000084c17c7223 */ /* 0x080fe20000010080 */
[----:B------:R-:W-:Y:S01]  /*37d0*/  @P6 SHF.R.U32.HI R126, RZ, 0x10, R245 ;  /* 0x00000010ff7e6819 */ /* 0x000fe200000116f5 */
[----:B------:R-:W-:Y:S02]  /*37e0*/  @P6 IMAD.U32 R127, R127, 0x10000, RZ ;  /* 0x000100007f7f6824 */ /* 0x000fe400078e00ff */
[----:B------:R-:W-:Y:S01]  /*37f0*/  @P6 FADD.FTZ R130, R130, R125 ;  /* 0x0000007d82826221 */ /* 0x000fe20000010000 */
[----:B------:R-:W-:Y:S01]  /*3800*/  @P6 MOV R125, R245 ;  /* 0x000000f5007d6202 */ /* 0x000fe20000000f00 */
[----:B------:R-:W-:Y:S01]  /*3810*/  FADD.FTZ R124, R189, -R124 ;  /* 0x8000007cbd7c7221 */ /* 0x000fe20000010000 */
[----:B------:R-:W-:Y:S01]  /*3820*/  @P6 FADD.FTZ R138, R138, R127 ;  /* 0x0000007f8a8a6221 */ /* 0x000fe20000010000 */
[----:B------:R-:W-:Y:S01]  /*3830*/  FFMA.FTZ R127, R190, R132, R129 ;  /* 0x00000084be7f7223 */ /* 0x000fe20000010081 */
[----:B------:R-:W-:Y:S01]  /*3840*/  @P6 SHF.L.U32 R125, R125, 0x10, RZ ;  /* 0x000000107d7d6819 */ /* 0x000fe200000006ff */
[----:B------:R-:W-:-:S02]  /*3850*/  FMUL.FTZ R248, R203, R124 ;  /* 0x0000007ccbf87220 */ /* 0x000fc40000410000 */
[----:B------:R-:W-:Y:S01]  /*3860*/  FADD.FTZ R186, R188, -R127 ;  /* 0x8000007fbcba7221 */ /* 0x000fe20000010000 */
[----:B------:R-:W-:Y:S02]  /*3870*/  @P6 IMAD.U32 R127, R126, 0x10000, RZ ;  /* 0x000100007e7f6824 */ /* 0x000fe400078e00ff */
[----:B------:R-:W-:Y:S02]  /*3880*/  @P6 FADD.FTZ R248, R248, R125 ;  /* 0x0000007df8f86221 */ /* 0x000fe40000010000 */
[----:B------:R-:W0:Y:S01]  /*3890*/  LDC.64 R124, c[0x0][0x220] ;  /* 0x00008800ff7c7b82 */ /* 0x000e220000000a00 */
[----:B------:R-:W-:-:S04]  /*38a0*/  FMUL.FTZ R186, R203, R186 ;  /* 0x000000bacbba7220 */ /* 0x000fc80000410000 */
[----:B------:R-:W-:Y:S01]  /*38b0*/  @P6 FADD.FTZ R186, R186, R127 ;  /* 0x0000007fbaba6221 */ /* 0x000fe20000010000 */
[----:B0-----:R-:W-:-:S06]  /*38c0*/  IMAD.WIDE.U32 R124, R201, 0x8, R124 ;  /* 0x00000008c97c7825 */ /* 0x001fcc00078e007c */
[----:B------:R-:W2:Y:S01]  /*38d0*/  LDG.E.64 R124, desc[UR4][R124.64] ;  /* 0x000000047c7c7981 */ /* 0x000ea2000c1e1b00 */
[----:B------:R-:W-:Y:S01]  /*38e0*/  LOP3.LUT P6, RZ, R7, 0xff, RZ, 0xc0, !PT ;  /* 0x000000ff07ff7812 */ /* 0x000fe200078cc0ff */
[----:B------:R-:W-:Y:S01]  /*38f0*/  FMUL.FTZ R126, R130, R239 ;  /* 0x000000ef827e7220 */ /* 0x000fe20000410000 */
[----:B------:R-:W-:Y:S01]  /*3900*/  CS2R R136, SRZ ;  /* 0x0000000000887805 */ /* 0x000fe2000001ff00 */
[----:B------:R-:W-:Y:S01]  /*3910*/  IMAD.MOV.U32 R131, RZ, RZ, RZ ;  /* 0x000000ffff837224 */ /* 0x000fe200078e00ff */
[----:B------:R-:W-:Y:S01]  /*3920*/  HFMA2.MMA R139, -RZ, RZ, 0, 0 ;  /* 0x00000000ff8b7435 */ /* 0x000fe200000001ff */
[----:B------:R-:W-:Y:S01]  /*3930*/  FMUL.FTZ R126, R126, UR15 ;  /* 0x0000000f7e7e7c20 */ /* 0x000fe20008410000 */
[----:B------:R-:W-:Y:S02]  /*3940*/  CS2R R134, SRZ ;  /* 0x0000000000867805 */ /* 0x000fe4000001ff00 */
[----:B------:R-:W-:Y:S01]  /*3950*/  MOV R187, RZ ;  /* 0x000000ff00bb7202 */ /* 0x000fe20000000f00 */
[----:B------:R-:W-:-:S04]  /*3960*/  HFMA2.MMA R249, -RZ, RZ, 0, 0 ;  /* 0x00000000fff97435 */ /* 0x000fc800000001ff */
[----:B------:R-:W-:-:S06]  /*3970*/  @P6 FMUL.FTZ R131, R33, R126 ;  /* 0x0000007e21836220 */ /* 0x000fcc0000410000 */
[----:B------:R-:W-:Y:S01]  /*3980*/  F2F.BF16.F32 R131, R131 ;  /* 0x0000008300837304 */ /* 0x000fe20000202000 */
[----:B--2---:R-:W-:-:S04]  /*3990*/  @P6 MOV R127, R124 ;  /* 0x0000007c007f6202 */ /* 0x004fc80000000f00 */
[----:B------:R-:W-:-:S05]  /*39a0*/  @P6 SHF.L.U32 R127, R127, 0x10, RZ ;  /* 0x000000107f7f6819 */ /* 0x000fca00000006ff */
        /* <DEDUP_REMOVED lines=10> */
[----:B------:R-:W-:-:S12]  /*3a50*/  FMUL.FTZ R124, R124, UR15 ;  /* 0x0000000f7c7c7c20 */ /* 0x000fd80008410000 */
[----:B------:R-:W-:Y:S02]  /*3a60*/  @P6 IMAD.MOV.U32 R126, RZ, RZ, R125 ;  /* 0x000000ffff7e6224 */ /* 0x000fe400078e007d */
[----:B------:R-:W-:-:S03]  /*3a70*/  @P6 FMUL.FTZ R187, R31, R124 ;  /* 0x0000007c1fbb6220 */ /* 0x000fc60000410000 */
[----:B------:R-:W-:-:S03]  /*3a80*/  @P6 SHF.L.U32 R126, R126, 0x10, RZ ;  /* 0x000000107e7e6819 */ /* 0x000fc600000006ff */
[----:B------:R-:W-:Y:S02]  /*3a90*/  F2F.BF16.F32 R187, R187 ;  /* 0x000000bb00bb7304 */ /* 0x000fe40000202000 */
[----:B------:R-:W-:Y:S01]  /*3aa0*/  @P6 FMUL.FTZ R135, R124, R126 ;  /* 0x0000007e7c876220 */ /* 0x000fe20000410000 */
[----:B------:R-:W-:Y:S01]  /*3ab0*/  LOP3.LUT P6, RZ, R7, 0xff000000, RZ, 0xc0, !PT ;  /* 0xff00000007ff7812 */ /* 0x000fe200078cc0ff */
[----:B------:R-:W-:-:S04]  /*3ac0*/  FMUL.FTZ R124, R186, R239 ;  /* 0x000000efba7c7220 */ /* 0x000fc80000410000 */
[----:B------:R-:W-:-:S08]  /*3ad0*/  FMUL.FTZ R124, R124, UR15 ;  /* 0x0000000f7c7c7c20 */ /* 0x000fd00008410000 */
[----:B------:R-:W-:Y:S01]  /*3ae0*/  @P6 SHF.R.U32.HI R125, RZ, 0x10, R125 ;  /* 0x00000010ff7d6819 */ /* 0x000fe2000001167d */
[----:B------:R-:W-:-:S04]  /*3af0*/  @P6 FMUL.FTZ R249, R30, R124 ;  /* 0x0000007c1ef96220 */ /* 0x000fc80000410000 */
[----:B------:R-:W-:Y:S01]  /*3b00*/  @P6 IMAD.U32 R125, R125, 0x10000, RZ ;  /* 0x000100007d7d6824 */ /* 0x000fe200078e00ff */
[----:B------:R-:W0:Y:S03]  /*3b10*/  F2F.BF16.F32 R129, R249 ;  /* 0x000000f900817304 */ /* 0x000e260000202000 */
[----:B------:R-:W-:Y:S01]  /*3b20*/  @P6 FMUL.FTZ R136, R124, R125 ;  /* 0x0000007d7c886220 */ /* 0x000fe20000410000 */
[----:B------:R-:W-:-:S04]  /*3b30*/  LEA R126, P6, R201, UR18, 0x3 ;  /* 0x00000012c97e7c11 */ /* 0x000fc8000f8c18ff */
[----:B------:R-:W-:Y:S01]  /*3b40*/  LEA.HI.X R127, R201, UR19, RZ, 0x3, P6 ;  /* 0x00000013c97f7c11 */ /* 0x000fe2000b0f1cff */
[----:B------:R-:W1:Y:S01]  /*3b50*/  F2F.BF16.F32 R124, R139 ;  /* 0x0000008b007c7304 */ /* 0x000e620000202000 */
[----:B------:R-:W-:-:S04]  /*3b60*/  ISETP.NE.U32.AND P6, PT, RZ, UR16, PT ;  /* 0x00000010ff007c0c */ /* 0x000fc8000bfc5070 */
[----:B------:R-:W-:Y:S02]  /*3b70*/  ISETP.NE.AND.EX P6, PT, RZ, UR17, PT, P6 ;  /* 0x00000011ff007c0c */ /* 0x000fe4000bfc5360 */
[----:B0-----:R-:W-:Y:S01]  /*3b80*/  SHF.L.U32 R129, R129, 0x10, RZ ;  /* 0x0000001081817819 */ /* 0x001fe200000006ff */
[----:B-1----:R-:W-:-:S10]  /*3b90*/  IMAD.WIDE.U32 R124, R124, 0x10000, RZ ;  /* 0x000100007c7c7825 */ /* 0x002fd400078e00ff */
[----:B------:R-:W-:Y:S02]  /*3ba0*/  @P6 F2FP.BF16.F32.PACK_AB R130, RZ, R130 ;  /* 0x00000082ff82623e */ /* 0x000fe400000010ff */
[----:B------:R-:W-:Y:S02]  /*3bb0*/  @P6 F2FP.BF16.F32.PACK_AB R138, RZ, R138 ;  /* 0x0000008aff8a623e */ /* 0x000fe400000010ff */
[----:B------:R-:W-:Y:S02]  /*3bc0*/  @P6 F2FP.BF16.F32.PACK_AB R248, RZ, R248 ;  /* 0x000000f8fff8623e */ /* 0x000fe400000010ff */
[----:B------:R-:W-:Y:S02]  /*3bd0*/  @P6 F2FP.BF16.F32.PACK_AB R186, RZ, R186 ;  /* 0x000000baffba623e */ /* 0x000fe400000010ff */
[----:B------:R-:W-:Y:S02]  /*3be0*/  LOP3.LUT R129, R125, R129, R187, 0xfe, !PT ;  /* 0x000000817d817212 */ /* 0x000fe400078efebb */
[----:B------:R-:W-:-:S02]  /*3bf0*/  LOP3.LUT R128, R124, R131, RZ, 0xfc, !PT ;  /* 0x000000837c807212 */ /* 0x000fc400078efcff */
[----:B------:R-:W-:Y:S02]  /*3c00*/  @P6 PRMT R168, R130, 0x7610, R168 ;  /* 0x0000761082a86816 */ /* 0x000fe400000000a8 */
        /* <DEDUP_REMOVED lines=12> */
.L_x_1196:
[----:B------:R2:W-:Y:S01]  /*3cd0*/  STG.E.64 desc[UR4][R126.64], R128 ;  /* 0x000000807e007986 */ /* 0x0005e2000c101b04 */
[----:B------:R-:W-:Y:S01]  /*3ce0*/  FADD.FTZ R63, R63, R136 ;  /* 0x000000883f3f7221 */ /* 0x000fe20000010000 */
[----:B------:R-:W-:Y:S01]  /*3cf0*/  FADD.FTZ R62, R62, R135 ;  /* 0x000000873e3e7221 */ /* 0x000fe20000010000 */
[----:B------:R-:W-:Y:S01]  /*3d00*/  FADD.FTZ R61, R61, R134 ;  /* 0x000000863d3d7221 */ /* 0x000fe20000010000 */
[----:B------:R-:W-:Y:S01]  /*3d10*/  FADD.FTZ R60, R60, R137 ;  /* 0x000000893c3c7221 */ /* 0x000fe20000010000 */
[----:B------:R-:W-:-:S07]  /*3d20*/  VIADD R201, R201, 0x100 ;  /* 0x00000100c9c97836 */ /* 0x000fce0000000000 */
.L_x_1195:
[----:B------:R-:W-:Y:S05]  /*3d30*/  BSYNC B0 ;  /* 0x0000000000007941 */ /* 0x000fea0003800000 */
.L_x_1194:
[----:B------:R-:W-:Y:S04]  /*3d40*/  BSSY B0, `(.L_x_1197) ;  /* 0x000006a000007945 */ /* 0x000fe80003800000 */
[----:B------:R-:W-:Y:S05]  /*3d50*/  @!P5 BRA `(.L_x_1198) ;  /* 0x0000000400a0d947 */ /* 0x000fea0003800000 */
[----:B------:R-:W-:-:S04]  /*3d60*/  ISETP.NE.AND P6, PT, R166, RZ, PT ;  /* 0x000000ffa600720c */ /* 0x000fc80003fc5270 */
[----:B-12---:R-:W-:Y:S02]  /*3d70*/  FSEL R127, R133, RZ, !P6 ;  /* 0x000000ff857f7208 */ /* 0x006fe40007000000 */
        /* <DEDUP_REMOVED lines=64> */
[----:B------:R-:W0:Y:S01]  /*4180*/  F2F.BF16.F32 R126, R139 ;  /* 0x0000008b007e7304 */ /* 0x000e220000202000 */
[----:B------:R-:W-:-:S07]  /*4190*/  FMUL.FTZ R124, R124, UR15 ;  /* 0x0000000f7c7c7c20 */ /* 0x000fce0008410000 */
[----:B------:R-:W-:Y:S01]  /*41a0*/  @P6 SHF.R.U32.HI R125, RZ, 0x10, R125 ;  /* 0x00000010ff7d6819 */ /* 0x000fe2000001167d */
[----:B------:R-:W-:-:S04]  /*41b0*/  @P6 FMUL.FTZ R249, R26, R124 ;  /* 0x0000007c1af96220 */ /* 0x000fc80000410000 */
[----:B------:R-:W-:Y:S01]  /*41c0*/  @P6 IMAD.U32 R125, R125, 0x10000, RZ ;  /* 0x000100007d7d6824 */ /* 0x000fe200078e00ff */
[----:B------:R-:W1:Y:S01]  /*41d0*/  F2F.BF16.F32 R131, R249 ;  /* 0x000000f900837304 */ /* 0x000e620000202000 */
[----:B0-----:R-:W-:-:S04]  /*41e0*/  IMAD.WIDE.U32 R126, R126, 0x10000, RZ ;  /* 0x000100007e7e7825 */ /* 0x001fc800078e00ff */
[----:B------:R-:W-:Y:S01]  /*41f0*/  @P6 FMUL.FTZ R136, R124, R125 ;  /* 0x0000007d7c886220 */ /* 0x000fe20000410000 */
[C---:B------:R-:W-:Y:S02]  /*4200*/  LEA R124, P6, R201.reuse, UR18, 0x3 ;  /* 0x00000012c97c7c11 */ /* 0x040fe4000f8c18ff */
[----:B------:R-:W-:Y:S02]  /*4210*/  LOP3.LUT R130, R126, R129, RZ, 0xfc, !PT ;  /* 0x000000817e827212 */ /* 0x000fe400078efcff */
[----:B------:R-:W-:Y:S02]  /*4220*/  LEA.HI.X R125, R201, UR19, RZ, 0x3, P6 ;  /* 0x00000013c97d7c11 */ /* 0x000fe4000b0f1cff */
[----:B------:R-:W-:-:S04]  /*4230*/  ISETP.NE.U32.AND P6, PT, RZ, UR16, PT ;  /* 0x00000010ff007c0c */ /* 0x000fc8000bfc5070 */
[----:B------:R-:W-:Y:S02]  /*4240*/  ISETP.NE.AND.EX P6, PT, RZ, UR17, PT, P6 ;  /* 0x00000011ff007c0c */ /* 0x000fe4000bfc5360 */
[----:B-1----:R-:W-:-:S04]  /*4250*/  SHF.L.U32 R131, R131, 0x10, RZ ;  /* 0x0000001083837819 */ /* 0x002fc800000006ff */
[----:B------:R-:W-:-:S07]  /*4260*/  LOP3.LUT R131, R127, R131, R187, 0xfe, !PT ;  /* 0x000000837f837212 */ /* 0x000fce00078efebb */
[----:B------:R-:W-:Y:S02]  /*4270*/  @P6 F2FP.BF16.F32.PACK_AB R128, RZ, R128 ;  /* 0x00000080ff80623e */ /* 0x000fe400000010ff */
[----:B------:R-:W-:Y:S02]  /*4280*/  @P6 F2FP.BF16.F32.PACK_AB R138, RZ, R138 ;  /* 0x0000008aff8a623e */ /* 0x000fe400000010ff */
[----:B------:R-:W-:Y:S02]  /*4290*/  @P6 F2FP.BF16.F32.PACK_AB R248, RZ, R248 ;  /* 0x000000f8fff8623e */ /* 0x000fe400000010ff */
[----:B------:R-:W-:Y:S02]  /*42a0*/  @P6 F2FP.BF16.F32.PACK_AB R186, RZ, R186 ;  /* 0x000000baffba623e */ /* 0x000fe400000010ff */
[----:B------:R-:W-:Y:S02]  /*42b0*/  @P6 PRMT R168, R128, 0x7610, R168 ;  /* 0x0000761080a86816 */ /* 0x000fe400000000a8 */
[----:B------:R-:W-:-:S02]  /*42c0*/  @P6 PRMT R169, R138, 0x7610, R169 ;  /* 0x000076108aa96816 */ /* 0x000fc400000000a9 */
        /* <DEDUP_REMOVED lines=11> */
.L_x_1199:
[----:B------:R3:W-:Y:S01]  /*4380*/  STG.E.64 desc[UR4][R124.64], R130 ;  /* 0x000000827c007986 */ /* 0x0007e2000c101b04 */
[----:B------:R-:W-:Y:S01]  /*4390*/  FADD.FTZ R59, R59, R136 ;  /* 0x000000883b3b7221 */ /* 0x000fe20000010000 */
[----:B------:R-:W-:Y:S01]  /*43a0*/  FADD.FTZ R58, R58, R135 ;  /* 0x000000873a3a7221 */ /* 0x000fe20000010000 */
[----:B------:R-:W-:Y:S01]  /*43b0*/  FADD.FTZ R57, R57, R134 ;  /* 0x0000008639397221 */ /* 0x000fe20000010000 */
[----:B------:R-:W-:Y:S01]  /*43c0*/  FADD.FTZ R56, R56, R137 ;  /* 0x0000008938387221 */ /* 0x000fe20000010000 */
[----:B------:R-:W-:-:S07]  /*43d0*/  VIADD R201, R201, 0x100 ;  /* 0x00000100c9c97836 */ /* 0x000fce0000000000 */
.L_x_1198:
[----:B------:R-:W-:Y:S05]  /*43e0*/  BSYNC B0 ;  /* 0x0000000000007941 */ /* 0x000fea0003800000 */
.L_x_1197:
[----:B------:R-:W-:Y:S04]  /*43f0*/  BSSY B0, `(.L_x_1200) ;  /* 0x000006a000007945 */ /* 0x000fe80003800000 */
[----:B------:R-:W-:Y:S05]  /*4400*/  @!P4 BRA `(.L_x_1201) ;  /* 0x0000000400a0c947 */ /* 0x000fea0003800000 */
[----:B------:R-:W-:-:S04]  /*4410*/  ISETP.NE.AND P6, PT, R166, RZ, PT ;  /* 0x000000ffa600720c */ /* 0x000fc80003fc5270 */
[----:B012---:R-:W-:Y:S02]  /*4420*/  FSEL R127, R133, RZ, !P6 ;  /* 0x000000ff857f7208 */ /* 0x007fe40007000000 */
[----:B------:R-:W-:-:S03]  /*4430*/  ISETP.NE.AND P6, PT, R166, RZ, PT ;  /* 0x000000ffa600720c */ /* 0x000fc60003fc5270 */
[-CC-:B---3--:R-:W-:Y:S01]  /*4440*/  FFMA.FTZ R125, R207, R132.reuse, R127.reuse ;  /* 0x00000084cf7d7223 */ /* 0x188fe2000001007f */
        /* <DEDUP_REMOVED lines=8> */
[----:B------:R-:W-:-:S02]  /*44d0*/  FMUL.FTZ R138, R203, R126 ;  /* 0x0000007ecb8a7220 */ /* 0x000fc40000410000 */
[----:B------:R-:W-:Y:S01]  /*44e0*/  FFMA.FTZ R126, R214, R132, R129 ;  /* 0x00000084d67e7223 */ /* 0x000fe20000010081 */
[----:B------:R-:W-:-:S03]  /*44f0*/  ISETP.NE.AND.EX P6, PT, RZ, UR9, PT, P6 ;  /* 0x00000009ff007c0c */ /* 0x000fc6000bfc5360 */
[----:B------:R-:W-:-:S04]  /*4500*/  FADD.FTZ R126, R213, -R126 ;  /* 0x8000007ed57e7221 */ /* 0x000fc80000010000 */
[----:B------:R-:W-:-:S06]  /*4510*/  FMUL.FTZ R186, R203, R126 ;  /* 0x0000007ecbba7220 */ /* 0x000fcc0000410000 */
[----:B------:R-:W-:Y:S02]  /*4520*/  @P6 MOV R124, R240 ;  /* 0x000000f0007c6202 */ /* 0x000fe40000000f00 */
[----:B------:R-:W-:Y:S02]  /*4530*/  @P6 SHF.R.U64 R127, R240, 0x10, R241 ;  /* 0x00000010f07f6819 */ /* 0x000fe400000012f1 */
[----:B------:R-:W-:Y:S02]  /*4540*/  @P6 SHF.L.U32 R125, R124, 0x10, RZ ;  /* 0x000000107c7d6819 */ /* 0x000fe400000006ff */
[----:B------:R-:W-:Y:S01]  /*4550*/  @P6 MOV R124, R241 ;  /* 0x000000f1007c6202 */ /* 0x000fe20000000f00 */
[----:B------:R-:W-:Y:S02]  /*4560*/  @P6 IMAD.U32 R127, R127, 0x10000, RZ ;  /* 0x000100007f7f6824 */ /* 0x000fe400078e00ff */
[----:B------:R-:W-:Y:S01]  /*4570*/  @P6 FADD.FTZ R128, R128, R125 ;  /* 0x0000007d80806221 */ /* 0x000fe20000010000 */
[----:B------:R-:W-:Y:S01]  /*4580*/  FFMA.FTZ R125, R209, R132, R130 ;  /* 0x00000084d17d7223 */ /* 0x000fe20000010082 */
[----:B------:R-:W-:Y:S01]  /*4590*/  @P6 FADD.FTZ R138, R138, R127 ;  /* 0x0000007f8a8a6221 */ /* 0x000fe20000010000 */
[----:B------:R-:W-:-:S02]  /*45a0*/  @P6 SHF.R.U32.HI R127, RZ, 0x10, R241 ;  /* 0x00000010ff7f6819 */ /* 0x000fc400000116f1 */
[----:B------:R-:W-:Y:S01]  /*45b0*/  FADD.FTZ R248, R212, -R125 ;  /* 0x8000007dd4f87221 */ /* 0x000fe20000010000 */
[----:B------:R-:W-:Y:S02]  /*45c0*/  @P6 SHF.L.U32 R125, R124, 0x10, RZ ;  /* 0x000000107c7d6819 */ /* 0x000fe400000006ff */
[----:B------:R-:W-:Y:S02]  /*45d0*/  @P6 IMAD.U32 R127, R127, 0x10000, RZ ;  /* 0x000100007f7f6824 */ /* 0x000fe400078e00ff */
[----:B------:R-:W-:Y:S02]  /*45e0*/  FMUL.FTZ R248, R203, R248 ;  /* 0x000000f8cbf87220 */ /* 0x000fe40000410000 */
[----:B------:R-:W-:Y:S02]  /*45f0*/  @P6 FADD.FTZ R186, R186, R127 ;  /* 0x0000007fbaba6221 */ /* 0x000fe40000010000 */
[----:B------:R-:W-:Y:S02]  /*4600*/  @P6 FADD.FTZ R248, R248, R125 ;  /* 0x0000007df8f86221 */ /* 0x000fe40000010000 */
[----:B------:R-:W0:Y:S02]  /*4610*/  LDC.64 R124, c[0x0][0x220] ;  /* 0x00008800ff7c7b82 */ /* 0x000e240000000a00 */
        /* <DEDUP_REMOVED lines=65> */
.L_x_1202:
[----:B------:R4:W-:Y:S01]  /*4a30*/  STG.E.64 desc[UR4][R124.64], R130 ;  /* 0x000000827c007986 */ /* 0x0009e2000c101b04 */
[----:B------:R-:W-:Y:S01]  /*4a40*/  FADD.FTZ R55, R55, R136 ;  /* 0x0000008837377221 */ /* 0x000fe20000010000 */
[----:B------:R-:W-:Y:S01]  /*4a50*/  FADD.FTZ R54, R54, R135 ;  /* 0x0000008736367221 */ /* 0x000fe20000010000 */
[----:B------:R-:W-:Y:S01]  /*4a60*/  FADD.FTZ R53, R53, R134 ;  /* 0x0000008635357221 */ /* 0x000fe20000010000 */
[----:B------:R-:W-:Y:S01]  /*4a70*/  FADD.FTZ R52, R52, R137 ;  /* 0x0000008934347221 */ /* 0x000fe20000010000 */
[----:B------:R-:W-:-:S07]  /*4a80*/  VIADD R201, R201, 0x100 ;  /* 0x00000100c9c97836 */ /* 0x000fce0000000000 */
.L_x_1201:
[----:B------:R-:W-:Y:S05]  /*4a90*/  BSYNC B0 ;  /* 0x0000000000007941 */ /* 0x000fea0003800000 */
.L_x_1200:
[----:B------:R-:W-:Y:S04]  /*4aa0*/  BSSY B0, `(.L_x_1203) ;  /* 0x000006a000007945 */ /* 0x000fe80003800000 */
[----:B------:R-:W-:Y:S05]  /*4ab0*/  @!P3 BRA `(.L_x_1204) ;  /* 0x0000000400a0b947 */ /* 0x000fea0003800000 */
[----:B------:R-:W-:-:S04]  /*4ac0*/  ISETP.NE.AND P6, PT, R166, RZ, PT ;  /* 0x000000ffa600720c */ /* 0x000fc80003fc5270 */
[----:B012---:R-:W-:Y:S02]  /*4ad0*/  FSEL R127, R133, RZ, !P6 ;  /* 0x000000ff857f7208 */ /* 0x007fe40007000000 */
[----:B------:R-:W-:-:S03]  /*4ae0*/  ISETP.NE.AND P6, PT, R166, RZ, PT ;  /* 0x000000ffa600720c */ /* 0x000fc60003fc5270 */
[-CC-:B---34-:R-:W-:Y:S01]  /*4af0*/  FFMA.FTZ R125, R215, R132.reuse, R127.reuse ;  /* 0x00000084d77d7223 */ /* 0x198fe2000001007f */
        /* <DEDUP_REMOVED lines=94> */
.L_x_1205:
[----:B------:R1:W-:Y:S01]  /*50e0*/  STG.E.64 desc[UR4][R124.64], R130 ;  /* 0x000000827c007986 */ /* 0x0003e2000c101b04 */
[----:B------:R-:W-:Y:S01]  /*50f0*/  FADD.FTZ R51, R51, R136 ;  /* 0x0000008833337221 */ /* 0x000fe20000010000 */
[----:B------:R-:W-:Y:S01]  /*5100*/  FADD.FTZ R50, R50, R135 ;  /* 0x0000008732327221 */ /* 0x000fe20000010000 */
[----:B------:R-:W-:Y:S01]  /*5110*/  FADD.FTZ R49, R49, R134 ;  /* 0x0000008631317221 */ /* 0x000fe20000010000 */
[----:B------:R-:W-:Y:S01]  /*5120*/  FADD.FTZ R48, R48, R137 ;  /* 0x0000008930307221 */ /* 0x000fe20000010000 */
[----:B------:R-:W-:-:S07]  /*5130*/  VIADD R201, R201, 0x100 ;  /* 0x00000100c9c97836 */ /* 0x000fce0000000000 */
.L_x_1204:
[----:B------:R-:W-:Y:S05]  /*5140*/  BSYNC B0 ;  /* 0x0000000000007941 */ /* 0x000fea0003800000 */
.L_x_1203:
        /* <DEDUP_REMOVED lines=100> */
.L_x_1208:
[----:B------:R1:W-:Y:S01]  /*5790*/  STG.E.64 desc[UR4][R124.64], R130 ;  /* 0x000000827c007986 */ /* 0x0003e2000c101b04 */
[----:B------:R-:W-:Y:S01]  /*57a0*/  FADD.FTZ R47, R47, R136 ;  /* 0x000000882f2f7221 */ /* 0x000fe20000010000 */
[----:B------:R-:W-:Y:S01]  /*57b0*/  FADD.FTZ R46, R46, R135 ;  /* 0x000000872e2e7221 */ /* 0x000fe20000010000 */
[----:B------:R-:W-:Y:S01]  /*57c0*/  FADD.FTZ R45, R45, R134 ;  /* 0x000000862d2d7221 */ /* 0x000fe20000010000 */
[----:B------:R-:W-:Y:S01]  /*57d0*/  FADD.FTZ R44, R44, R137 ;  /* 0x000000892c2c7221 */ /* 0x000fe20000010000 */
[----:B------:R-:W-:-:S07]  /*57e0*/  VIADD R201, R201, 0x100 ;  /* 0x00000100c9c97836 */ /* 0x000fce0000000000 */
.L_x_1207:
[----:B------:R-:W-:Y:S05]  /*57f0*/  BSYNC B0 ;  /* 0x0000000000007941 */ /* 0x000fea0003800000 */
.L_x_1206:
[----:B------:R-:W-:Y:S01]  /*5800*/  LOP3.LUT P6, RZ, R9, 0x8, RZ, 0xc0, !PT ;  /* 0x0000000809ff7812 */ /* 0x000fe200078cc0ff */
[----:B------:R-:W-:-:S12]  /*5810*/  BSSY B0, `(.L_x_1209) ;  /* 0x0000065000007945 */ /* 0x000fd80003800000 */
[----:B------:R-:W-:Y:S05]  /*5820*/  @!P6 BRA `(.L_x_1210) ;  /* 0x00000004008ce947 */ /* 0x000fea0003800000 */
[----:B------:R-:W-:-:S04]  /*5830*/  ISETP.NE.AND P6, PT, R166, RZ, PT ;  /* 0x000000ffa600720c */ /* 0x000fc80003fc5270 */
[----:B------:R-:W-:Y:S02]  /*5840*/  FSEL R133, R133, RZ, !P6 ;  /* 0x000000ff85857208 */ /* 0x000fe40007000000 */
[----:B------:R-:W-:-:S03]  /*5850*/  ISETP.NE.U32.AND P6, PT, RZ, UR8, PT ;  /* 0x00000008ff007c0c */ /* 0x000fc6000bfc5070 */
[-CC-:B01-34-:R-:W-:Y:S01]  /*5860*/  FFMA.FTZ R125, R231, R132.reuse, R133.reuse ;  /* 0x00000084e77d7223 */ /* 0x19bfe20000010085 */
[----:B------:R-:W-:Y:S01]  /*5870*/  ISETP.NE.AND.EX P6, PT, RZ, UR9, PT, P6 ;  /* 0x00000009ff007c0c */ /* 0x000fe2000bfc5360 */
[-CC-:B--2---:R-:W-:Y:S01]  /*5880*/  FFMA.FTZ R126, R232, R132.reuse, R133.reuse ;  /* 0x00000084e87e7223 */ /* 0x184fe20000010085 */
        /* <DEDUP_REMOVED lines=8> */
[----:B------:R-:W-:-:S02]  /*5910*/  FMUL.FTZ R128, R203, R128 ;  /* 0x00000080cb807220 */ /* 0x000fc40000410000 */
[----:B------:R-:W-:Y:S01]  /*5920*/  FMUL.FTZ R134, R203, R134 ;  /* 0x00000086cb867220 */ /* 0x000fe20000410000 */
[----:B------:R-:W-:Y:S02]  /*5930*/  @P6 MOV R124, R178 ;  /* 0x000000b2007c6202 */ /* 0x000fe40000000f00 */
[--C-:B------:R-:W-:Y:S02]  /*5940*/  @P6 SHF.R.U32.HI R129, RZ, 0x10, R179.reuse ;  /* 0x00000010ff816819 */ /* 0x100fe400000116b3 */
[----:B------:R-:W-:Y:S01]  /*5950*/  @P6 SHF.L.U32 R125, R124, 0x10, RZ ;  /* 0x000000107c7d6819 */ /* 0x000fe200000006ff */
[----:B------:R-:W-:Y:S02]  /*5960*/  @P6 IMAD.MOV.U32 R124, RZ, RZ, R179 ;  /* 0x000000ffff7c6224 */ /* 0x000fe400078e00b3 */
[----:B------:R-:W-:Y:S02]  /*5970*/  @P6 IMAD.U32 R129, R129, 0x10000, RZ ;  /* 0x0001000081816824 */ /* 0x000fe400078e00ff */
[----:B------:R-:W-:Y:S01]  /*5980*/  @P6 FADD.FTZ R130, R130, R125 ;  /* 0x0000007d82826221 */ /* 0x000fe20000010000 */
[----:B------:R-:W-:Y:S01]  /*5990*/  @P6 SHF.R.U64 R125, R178, 0x10, R179 ;  /* 0x00000010b27d6819 */ /* 0x000fe200000012b3 */
[----:B------:R-:W-:Y:S01]  /*59a0*/  @P6 FADD.FTZ R134, R134, R129 ;  /* 0x0000008186866221 */ /* 0x000fe20000010000 */
[----:B------:R-:W-:-:S02]  /*59b0*/  @P6 SHF.L.U32 R127, R124, 0x10, RZ ;  /* 0x000000107c7f6819 */ /* 0x000fc400000006ff */
[----:B------:R-:W-:-:S03]  /*59c0*/  @P6 SHF.L.U32 R125, R125, 0x10, RZ ;  /* 0x000000107d7d6819 */ /* 0x000fc600000006ff */
[----:B------:R-:W-:Y:S02]  /*59d0*/  @P6 FADD.FTZ R128, R128, R127 ;  /* 0x0000007f80806221 */ /* 0x000fe40000010000 */
[----:B------:R-:W-:Y:S02]  /*59e0*/  @P6 FADD.FTZ R132, R132, R125 ;  /* 0x0000007d84846221 */ /* 0x000fe40000010000 */
[----:B------:R-:W0:Y:S02]  /*59f0*/  LDC.64 R124, c[0x0][0x220] ;  /* 0x00008800ff7c7b82 */ /* 0x000e240000000a00 */
[----:B0-----:R-:W-:-:S06]  /*5a00*/  IMAD.WIDE.U32 R124, R201, 0x8, R124 ;  /* 0x00000008c97c7825 */ /* 0x001fcc00078e007c */
[----:B------:R-:W2:Y:S01]  /*5a10*/  LDG.E.64 R124, desc[UR4][R124.64] ;  /* 0x000000047c7c7981 */ /* 0x000ea2000c1e1b00 */
[----:B------:R-:W-:Y:S01]  /*5a20*/  LOP3.LUT P6, RZ, R0, 0xff, RZ, 0xc0, !PT ;  /* 0x000000ff00ff7812 */ /* 0x000fe200078cc0ff */
[----:B------:R-:W-:Y:S01]  /*5a30*/  FMUL.FTZ R126, R130, R239 ;  /* 0x000000ef827e7220 */ /* 0x000fe20000410000 */
[----:B------:R-:W-:Y:S01]  /*5a40*/  HFMA2.MMA R129, -RZ, RZ, 0, 0 ;  /* 0x00000000ff817435 */ /* 0x000fe200000001ff */
[----:B------:R-:W-:Y:S01]  /*5a50*/  IMAD.MOV.U32 R133, RZ, RZ, RZ ;  /* 0x000000ffff857224 */ /* 0x000fe200078e00ff */
[----:B------:R-:W-:Y:S01]  /*5a60*/  CS2R R136, SRZ ;  /* 0x0000000000887805 */ /* 0x000fe2000001ff00 */
[----:B------:R-:W-:Y:S01]  /*5a70*/  FMUL.FTZ R126, R126, UR15 ;  /* 0x0000000f7e7e7c20 */ /* 0x000fe20008410000 */
[----:B------:R-:W-:Y:S01]  /*5a80*/  IMAD.MOV.U32 R131, RZ, RZ, RZ ;  /* 0x000000ffff837224 */ /* 0x000fe200078e00ff */
[----:B------:R-:W-:Y:S01]  /*5a90*/  CS2R R138, SRZ ;  /* 0x00000000008a7805 */ /* 0x000fe2000001ff00 */
[----:B------:R-:W-:-:S05]  /*5aa0*/  IMAD.MOV.U32 R135, RZ, RZ, RZ ;  /* 0x000000ffff877224 */ /* 0x000fca00078e00ff */
        /* <DEDUP_REMOVED lines=10> */
[-C--:B------:R-:W-:Y:S01]  /*5b50*/  FMUL.FTZ R124, R128, R239.reuse ;  /* 0x000000ef807c7220 */ /* 0x080fe20000410000 */
[----:B------:R-:W-:Y:S02]  /*5b60*/  FMUL.FTZ R239, R134, R239 ;  /* 0x000000ef86ef7220 */ /* 0x000fe40000410000 */
[----:B------:R-:W-:Y:S01]  /*5b70*/  @P6 FMUL.FTZ R136, R127, R126 ;  /* 0x0000007e7f886220 */ /* 0x000fe20000410000 */
[----:B------:R-:W-:Y:S01]  /*5b80*/  @P6 FMUL.FTZ R131, R12, R127 ;  /* 0x0000007f0c836220 */ /* 0x000fe20000410000 */
[----:B------:R-:W-:Y:S01]  /*5b90*/  LOP3.LUT P6, RZ, R0, 0xff0000, RZ, 0xc0, !PT ;  /* 0x00ff000000ff7812 */ /* 0x000fe200078cc0ff */
[----:B------:R-:W-:Y:S01]  /*5ba0*/  FMUL.FTZ R124, R124, UR15 ;  /* 0x0000000f7c7c7c20 */ /* 0x000fe20008410000 */
[----:B------:R-:W-:-:S11]  /*5bb0*/  FMUL.FTZ R239, R239, UR15 ;  /* 0x0000000fefef7c20 */ /* 0x000fd60008410000 */
[----:B------:R-:W-:Y:S01]  /*5bc0*/  @P6 MOV R126, R125 ;  /* 0x0000007d007e6202 */ /* 0x000fe20000000f00 */
[----:B------:R-:W-:-:S03]  /*5bd0*/  @P6 FMUL.FTZ R137, R11, R124 ;  /* 0x0000007c0b896220 */ /* 0x000fc60000410000 */
[----:B------:R-:W-:-:S03]  /*5be0*/  @P6 SHF.L.U32 R126, R126, 0x10, RZ ;  /* 0x000000107e7e6819 */ /* 0x000fc600000006ff */
[----:B------:R-:W-:Y:S02]  /*5bf0*/  F2F.BF16.F32 R137, R137 ;  /* 0x0000008900897304 */ /* 0x000fe40000202000 */
[----:B------:R-:W-:Y:S01]  /*5c00*/  @P6 FMUL.FTZ R135, R124, R126 ;  /* 0x0000007e7c876220 */ /* 0x000fe20000410000 */
[----:B------:R-:W-:-:S05]  /*5c10*/  LOP3.LUT P6, RZ, R0, 0xff000000, RZ, 0xc0, !PT ;  /* 0xff00000000ff7812 */ /* 0x000fca00078cc0ff */
[----:B------:R-:W0:Y:S08]  /*5c20*/  F2F.BF16.F32 R126, R131 ;  /* 0x00000083007e7304 */ /* 0x000e300000202000 */
[----:B------:R-:W-:Y:S01]  /*5c30*/  @P6 SHF.R.U32.HI R124, RZ, 0x10, R125 ;  /* 0x00000010ff7c6819 */ /* 0x000fe2000001167d */
[----:B------:R-:W-:-:S03]  /*5c40*/  @P6 FMUL.FTZ R139, R10, R239 ;  /* 0x000000ef0a8b6220 */ /* 0x000fc60000410000 */
[----:B------:R-:W-:-:S03]  /*5c50*/  @P6 SHF.L.U32 R124, R124, 0x10, RZ ;  /* 0x000000107c7c6819 */ /* 0x000fc600000006ff */
        /* <DEDUP_REMOVED lines=27> */
.L_x_1211:
[----:B------:R1:W-:Y:S01]  /*5e10*/  STG.E.64 desc[UR4][R124.64], R126 ;  /* 0x0000007e7c007986 */ /* 0x0003e2000c101b04 */
[----:B------:R-:W-:Y:S01]  /*5e20*/  FADD.FTZ R43, R43, R138 ;  /* 0x0000008a2b2b7221 */ /* 0x000fe20000010000 */
[----:B------:R-:W-:Y:S01]  /*5e30*/  FADD.FTZ R42, R42, R135 ;  /* 0x000000872a2a7221 */ /* 0x000fe20000010000 */
[----:B------:R-:W-:Y:S01]  /*5e40*/  FADD.FTZ R41, R41, R136 ;  /* 0x0000008829297221 */ /* 0x000fe20000010000 */
[----:B------:R-:W-:-:S07]  /*5e50*/  FADD.FTZ R40, R40, R133 ;  /* 0x0000008528287221 */ /* 0x000fce0000010000 */
.L_x_1210:
[----:B------:R-:W-:Y:S05]  /*5e60*/  BSYNC B0 ;  /* 0x0000000000007941 */ /* 0x000fea0003800000 */
.L_x_1209:
[----:B------:R-:W-:Y:S01]  /*5e70*/  VIADD R167, R167, UR20 ;  /* 0x00000014a7a77c36 */ /* 0x000fe20008000000 */
[----:B01-34-:R-:W-:-:S04]  /*5e80*/  SEL R130, RZ, 0x1, P0 ;  /* 0x00000001ff827807 */ /* 0x01bfc80000000000 */
[----:B------:R-:W-:-:S13]  /*5e90*/  ISETP.GE.AND P0, PT, R167, UR21, PT ;  /* 0x00000015a7007c0c */ /* 0x000fda000bf06270 */
[----:B------:R-:W-:Y:S05]  /*5ea0*/  @!P0 BRA `(.L_x_1212) ;  /* 0xffffffb0002c8947 */ /* 0x000fea000383ffff */
.L_x_1175:
[----:B------:R-:W0:Y:S01]  /*5eb0*/  S2R R0, SR_TID.X ;  /* 0x0000000000007919 */ /* 0x000e220000002100 */
[----:B------:R-:W0:Y:S01]  /*5ec0*/  S2UR UR6, SR_CTAID.X ;  /* 0x00000000000679c3 */ /* 0x000e220000002500 */
[----:B------:R-:W-:Y:S01]  /*5ed0*/  LOP3.LUT P0, RZ, R9, 0x4, RZ, 0xc0, !PT ;  /* 0x0000000409ff7812 */ /* 0x000fe2000780c0ff */
[----:B------:R-:W-:Y:S01]  /*5ee0*/  BSSY B0, `(.L_x_1213) ;  /* 0x000000f000007945 */ /* 0x000fe20003800000 */
[----:B0----5:R-:W-:-:S05]  /*5ef0*/  LEA.HI R3, R0, UR6, RZ, 0x18 ;  /* 0x0000000600037c11 */ /* 0x021fca000f8fc0ff */
[----:B------:R-:W-:-:S05]  /*5f00*/  IMAD R206, R3, R206, RZ ;  /* 0x000000ce03ce7224 */ /* 0x000fca00078e02ff */
[----:B------:R-:W-:Y:S01]  /*5f10*/  LEA.HI R205, R206, R205, RZ, 0x1e ;  /* 0x000000cdcecd7211 */ /* 0x000fe200078ff0ff */
[----:B------:R-:W-:Y:S06]  /*5f20*/  @!P0 BRA `(.L_x_1214) ;  /* 0x0000000000288947 */ /* 0x000fec0003800000 */
[----:B------:R-:W0:Y:S08]  /*5f30*/  LDC.64 R2, c[0x0][0x2d0] ;  /* 0x0000b400ff027b82 */ /* 0x000e300000000a00 */
[----:B------:R-:W1:Y:S08]  /*5f40*/  LDC.64 R4, c[0x0][0x2d8] ;  /* 0x0000b600ff047b82 */ /* 0x000e700000000a00 */
[----:B------:R-:W3:Y:S01]  /*5f50*/  LDC.64 R6, c[0x0][0x2f0] ;  /* 0x0000bc00ff067b82 */ /* 0x000ee20000000a00 */
[----:B0-----:R-:W-:-:S05]  /*5f60*/  IMAD.WIDE.U32 R2, R205, 0x10, R2 ;  /* 0x00000010cd027825 */ /* 0x001fca00078e0002 */
[----:B------:R0:W-:Y:S01]  /*5f70*/  STG.E.128 desc[UR4][R2.64], R92 ;  /* 0x0000005c02007986 */ /* 0x0001e2000c101d04 */
[----:B-1----:R-:W-:-:S05]  /*5f80*/  IMAD.WIDE.U32 R4, R205, 0x10, R4 ;  /* 0x00000010cd047825 */ /* 0x002fca00078e0004 */
[----:B------:R0:W-:Y:S01]  /*5f90*/  STG.E.128 desc[UR4][R4.64], R120 ;  /* 0x0000007804007986 */ /* 0x0001e2000c101d04 */
[C---:B---3--:R-:W-:Y:S01]  /*5fa0*/  IMAD.WIDE.U32 R6, R205.reuse, 0x10, R6 ;  /* 0x00000010cd067825 */ /* 0x048fe200078e0006 */
[----:B------:R-:W-:-:S04]  /*5fb0*/  IADD3 R205, R205, 0x100, RZ ;  /* 0x00000100cdcd7810 */ /* 0x000fc80007ffe0ff */
[----:B------:R0:W-:Y:S03]  /*5fc0*/  STG.E.128 desc[UR4][R6.64], R64 ;  /* 0x0000004006007986 */ /* 0x0001e6000c101d04 */
.L_x_1214:
[----:B------:R-:W-:Y:S05]  /*5fd0*/  BSYNC B0 ;  /* 0x0000000000007941 */ /* 0x000fea0003800000 */
.L_x_1213:
[----:B------:R-:W-:Y:S01]  /*5fe0*/  LOP3.LUT P0, RZ, R9, 0x2, RZ, 0xc0, !PT ;  /* 0x0000000209ff7812 */ /* 0x000fe2000780c0ff */
[----:B------:R-:W-:-:S12]  /*5ff0*/  BSSY B0, `(.L_x_1215) ;  /* 0x000000c000007945 */ /* 0x000fd80003800000 */
[----:B------:R-:W-:Y:S05]  /*6000*/  @!P0 BRA `(.L_x_1216) ;  /* 0x0000000000288947 */ /* 0x000fea0003800000 */
[----:B0-----:R-:W0:Y:S08]  /*6010*/  LDC.64 R2, c[0x0][0x2d0] ;  /* 0x0000b400ff027b82 */ /* 0x001e300000000a00 */
        /* <DEDUP_REMOVED lines=9> */
.L_x_1216:
[----:B------:R-:W-:Y:S05]  /*60b0*/  BSYNC B0 ;  /* 0x0000000000007941 */ /* 0x000fea0003800000 */
.L_x_1215:
[----:B------:R-:W-:Y:S04]  /*60c0*/  BSSY B0, `(.L_x_1217) ;  /* 0x000000c000007945 */ /* 0x000fe80003800000 */
[----:B------:R-:W-:Y:S05]  /*60d0*/  @!P5 BRA `(.L_x_1218) ;  /* 0x000000000028d947 */ /* 0x000fea0003800000 */
[----:B0---4-:R-:W0:Y:S08]  /*60e0*/  LDC.64 R2, c[0x0][0x2d0] ;  /* 0x0000b400ff027b82 */ /* 0x011e300000000a00 */
[----:B------:R-:W1:Y:S08]  /*60f0*/  LDC.64 R4, c[0x0][0x2d8] ;  /* 0x0000b600ff047b82 */ /* 0x000e700000000a00 */
[----:B------:R-:W3:Y:S01]  /*6100*/  LDC.64 R6, c[0x0][0x2f0] ;  /* 0x0000bc00ff067b82 */ /* 0x000ee20000000a00 */
[----:B0-----:R-:W-:-:S05]  /*6110*/  IMAD.WIDE.U32 R2, R205, 0x10, R2 ;  /* 0x00000010cd027825 */ /* 0x001fca00078e0002 */
[----:B------:R0:W-:Y:S01]  /*6120*/  STG.E.128 desc[UR4][R2.64], R84 ;  /* 0x0000005402007986 */ /* 0x0001e2000c101d04 */
[----:B-1----:R-:W-:-:S05]  /*6130*/  IMAD.WIDE.U32 R4, R205, 0x10, R4 ;  /* 0x00000010cd047825 */ /* 0x002fca00078e0004 */
[----:B------:R0:W-:Y:S01]  /*6140*/  STG.E.128 desc[UR4][R4.64], R112 ;  /* 0x0000007004007986 */ /* 0x0001e2000c101d04 */
[----:B---3--:R-:W-:-:S04]  /*6150*/  IMAD.WIDE.U32 R6, R205, 0x10, R6 ;  /* 0x00000010cd067825 */ /* 0x008fc800078e0006 */
[----:B------:R-:W-:Y:S01]  /*6160*/  VIADD R205, R205, 0x100 ;  /* 0x00000100cdcd7836 */ /* 0x000fe20000000000 */
[----:B------:R0:W-:Y:S06]  /*6170*/  STG.E.128 desc[UR4][R6.64], R56 ;  /* 0x0000003806007986 */ /* 0x0001ec000c101d04 */
.L_x_1218:
[----:B------:R-:W-:Y:S05]  /*6180*/  BSYNC B0 ;  /* 0x0000000000007941 */ /* 0x000fea0003800000 */
.L_x_1217:
        /* <DEDUP_REMOVED lines=12> */
.L_x_1220:
[----:B------:R-:W-:Y:S05]  /*6250*/  BSYNC B0 ;  /* 0x0000000000007941 */ /* 0x000fea0003800000 */
.L_x_1219:
        /* <DEDUP_REMOVED lines=12> */
.L_x_1222:
[----:B------:R-:W-:Y:S05]  /*6320*/  BSYNC B0 ;  /* 0x0000000000007941 */ /* 0x000fea0003800000 */
.L_x_1221:
        /* <DEDUP_REMOVED lines=12> */
.L_x_1224:
[----:B------:R-:W-:Y:S05]  /*63f0*/  BSYNC B0 ;  /* 0x0000000000007941 */ /* 0x000fea0003800000 */
.L_x_1223:
[----:B------:R-:W-:-:S13]  /*6400*/  LOP3.LUT P0, RZ, R9, 0x8, RZ, 0xc0, !PT ;  /* 0x0000000809ff7812 */ /* 0x000fda000780c0ff */
[----:B------:R-:W-:Y:S05]  /*6410*/  @!P0 EXIT ;  /* 0x000000000000894d */ /* 0x000fea0003800000 */
[----:B0---4-:R-:W0:Y:S08]  /*6420*/  LDC.64 R2, c[0x0][0x2d0] ;  /* 0x0000b400ff027b82 */ /* 0x011e300000000a00 */
[----:B------:R-:W1:Y:S08]  /*6430*/  LDC.64 R4, c[0x0][0x2d8] ;  /* 0x0000b600ff047b82 */ /* 0x000e700000000a00 */
[----:B------:R-:W3:Y:S01]  /*6440*/  LDC.64 R6, c[0x0][0x2f0] ;  /* 0x0000bc00ff067b82 */ /* 0x000ee20000000a00 */
[----:B0-----:R-:W-:-:S05]  /*6450*/  IMAD.WIDE.U32 R2, R205, 0x10, R2 ;  /* 0x00000010cd027825 */ /* 0x001fca00078e0002 */
[----:B------:R-:W-:Y:S01]  /*6460*/  STG.E.128 desc[UR4][R2.64], R68 ;  /* 0x0000004402007986 */ /* 0x000fe2000c101d04 */
[----:B-1----:R-:W-:-:S05]  /*6470*/  IMAD.WIDE.U32 R4, R205, 0x10, R4 ;  /* 0x00000010cd047825 */ /* 0x002fca00078e0004 */
[----:B------:R-:W-:Y:S01]  /*6480*/  STG.E.128 desc[UR4][R4.64], R96 ;  /* 0x0000006004007986 */ /* 0x000fe2000c101d04 */
[----:B---3--:R-:W-:-:S05]  /*6490*/  IMAD.WIDE.U32 R6, R205, 0x10, R6 ;  /* 0x00000010cd067825 */ /* 0x008fca00078e0006 */
[----:B------:R-:W-:Y:S01]  /*64a0*/  STG.E.128 desc[UR4][R6.64], R40 ;  /* 0x0000002806007986 */ /* 0x000fe2000c101d04 */
[----:B------:R-:W-:Y:S05]  /*64b0*/  EXIT ;  /* 0x000000000000794d */ /* 0x000fea0003800000 */
.L_x_1190:
[----:B------:R-:W-:Y:S01]  /*64c0*/  MOV R137, R133 ;  /* 0x0000008500897202 */ /* 0x000fe20000000f00 */
[----:B------:R-:W-:Y:S01]  /*64d0*/  IMAD.MOV.U32 R139, RZ, RZ, 0x1f ;  /* 0x0000001fff8b7424 */ /* 0x000fe200078e00ff */
[----:B------:R-:W-:Y:S02]  /*64e0*/  MOV R138, 0x10 ;  /* 0x00000010008a7802 */ /* 0x000fe40000000f00 */
[----:B------:R-:W-:-:S07]  /*64f0*/  MOV R136, 0xffffffff ;  /* 0xffffffff00887802 */ /* 0x000fce0000000f00 */
[----:B------:R-:W-:Y:S05]  /*6500*/  WARPSYNC.COLLECTIVE R136, `(.L_x_1225) ;  /* 0x0000000088087348 */ /* 0x000fea0003c00000 */
[----:B------:R0:W1:Y:S02]  /*6510*/  SHFL.DOWN P6, R187, R137, R138, R139 ;  /* 0x0800008a89bb7389 */ /* 0x00006400000c008b */
[----:B01----:R-:W-:Y:S01]  /*6520*/  ENDCOLLECTIVE ;  /* 0x000000000000791b */ /* 0x003fe20003800000 */
.L_x_1225:
[----:B------:R-:W-:Y:S01]  /*6530*/  IMAD.MOV.U32 R137, RZ, RZ, R134 ;  /* 0x000000ffff897224 */ /* 0x000fe200078e0086 */
[----:B------:R-:W-:-:S07]  /*6540*/  MOV R126, R187 ;  /* 0x000000bb007e7202 */ /* 0x000fce0000000f00 */
[----:B------:R-:W-:Y:S05]  /*6550*/  WARPSYNC.COLLECTIVE R136, `(.L_x_1226) ;  /* 0x0000000088087348 */ /* 0x000fea0003c00000 */
[----:B------:R0:W1:Y:S02]  /*6560*/  SHFL.DOWN P6, R187, R137, R138, R139 ;  /* 0x0800008a89bb7389 */ /* 0x00006400000c008b */
[----:B01----:R-:W-:Y:S01]  /*6570*/  ENDCOLLECTIVE ;  /* 0x000000000000791b */ /* 0x003fe20003800000 */
.L_x_1226:
[----:B------:R-:W-:-:S05]  /*6580*/  FADD.FTZ R126, R126, R133 ;  /* 0x000000857e7e7221 */ /* 0x000fca0000010000 */
[----:B------:R-:W-:Y:S01]  /*6590*/  MOV R137, R126 ;  /* 0x0000007e00897202 */ /* 0x000fe20000000f00 */
[----:B------:R-:W-:Y:S01]  /*65a0*/  IMAD.MOV.U32 R138, RZ, RZ, 0x8 ;  /* 0x00000008ff8a7424 */ /* 0x000fe200078e00ff */
[----:B------:R-:W-:-:S07]  /*65b0*/  MOV R127, R187 ;  /* 0x000000bb007f7202 */ /* 0x000fce0000000f00 */
[----:B------:R-:W-:Y:S05]  /*65c0*/  WARPSYNC.COLLECTIVE R136, `(.L_x_1227) ;  /* 0x0000000088087348 */ /* 0x000fea0003c00000 */
[----:B------:R0:W1:Y:S02]  /*65d0*/  SHFL.DOWN P6, R187, R137, R138, R139 ;  /* 0x0800008a89bb7389 */ /* 0x00006400000c008b */
[----:B01----:R-:W-:Y:S01]  /*65e0*/  ENDCOLLECTIVE ;  /* 0x000000000000791b */ /* 0x003fe20003800000 */
.L_x_1227:
[----:B------:R-:W-:-:S05]  /*65f0*/  FADD.FTZ R127, R127, R134 ;  /* 0x000000867f7f7221 */ /* 0x000fca0000010000 */
[----:B------:R-:W-:Y:S02]  /*6600*/  MOV R137, R127 ;  /* 0x0000007f00897202 */ /* 0x000fe40000000f00 */
[----:B------:R-:W-:-:S07]  /*6610*/  MOV R129, R187 ;  /* 0x000000bb00817202 */ /* 0x000fce0000000f00 */
[----:B------:R-:W-:Y:S05]  /*6620*/  WARPSYNC.COLLECTIVE R136, `(.L_x_1228) ;  /* 0x0000000088087348 */ /* 0x000fea0003c00000 */
[----:B------:R0:W1:Y:S02]  /*6630*/  SHFL.DOWN P6, R187, R137, R138, R139 ;  /* 0x0800008a89bb7389 */ /* 0x00006400000c008b */
[----:B01----:R-:W-:Y:S01]  /*6640*/  ENDCOLLECTIVE ;  /* 0x000000000000791b */ /* 0x003fe20003800000 */
.L_x_1228:
[----:B------:R-:W-:-:S05]  /*6650*/  FADD.FTZ R129, R126, R129 ;  /* 0x000000817e817221 */ /* 0x000fca0000010000 */
[----:B------:R-:W-:Y:S02]  /*6660*/  MOV R137, R129 ;  /* 0x0000008100897202 */ /* 0x000fe40000000f00 */
[----:B------:R-:W-:Y:S01]  /*6670*/  MOV R138, 0x4 ;  /* 0x00000004008a7802 */ /* 0x000fe20000000f00 */
[----:B------:R-:W-:-:S07]  /*6680*/  IMAD.MOV.U32 R128, RZ, RZ, R187 ;  /* 0x000000ffff807224 */ /* 0x000fce00078e00bb */
[----:B------:R-:W-:Y:S05]  /*6690*/  WARPSYNC.COLLECTIVE R136, `(.L_x_1229) ;  /* 0x0000000088087348 */ /* 0x000fea0003c00000 */
[----:B------:R0:W1:Y:S02]  /*66a0*/  SHFL.DOWN P6, R187, R137, R138, R139 ;  /* 0x0800008a89bb7389 */ /* 0x00006400000c008b */
[----:B01----:R-:W-:Y:S01]  /*66b0*/  ENDCOLLECTIVE ;  /* 0x000000000000791b */ /* 0x003fe20003800000 */
.L_x_1229:
[----:B------:R-:W-:-:S05]  /*66c0*/  FADD.FTZ R128, R127, R128 ;  /* 0x000000807f807221 */ /* 0x000fca0000010000 */
[----:B------:R-:W-:Y:S01]  /*66d0*/  MOV R137, R128 ;  /* 0x0000008000897202 */ /* 0x000fe20000000f00 */
[----:B------:R-:W-:-:S07]  /*66e0*/  IMAD.MOV.U32 R130, RZ, RZ, R187 ;  /* 0x000000ffff827224 */ /* 0x000fce00078e00bb */
[----:B------:R-:W-:Y:S05]  /*66f0*/  WARPSYNC.COLLECTIVE R136, `(.L_x_1230) ;  /* 0x0000000088087348 */ /* 0x000fea0003c00000 */
[----:B------:R0:W1:Y:S02]  /*6700*/  SHFL.DOWN P6, R187, R137, R138, R139 ;  /* 0x0800008a89bb7389 */ /* 0x00006400000c008b */
[----:B01----:R-:W-:Y:S01]  /*6710*/  ENDCOLLECTIVE ;  /* 0x000000000000791b */ /* 0x003fe20003800000 */
.L_x_1230:
[----:B------:R-:W-:-:S04]  /*6720*/  FADD.FTZ R130, R129, R130 ;  /* 0x0000008281827221 */ /* 0x000fc80000010000 */
[----:B------:R-:W-:Y:S01]  /*6730*/  IMAD.MOV.U32 R137, RZ, RZ, R130 ;  /* 0x000000ffff897224 */ /* 0x000fe200078e0082 */
[----:B------:R-:W-:Y:S02]  /*6740*/  MOV R138, 0x2 ;  /* 0x00000002008a7802 */ /* 0x000fe40000000f00 */
[----:B------:R-:W-:-:S07]  /*6750*/  MOV R135, R187 ;  /* 0x000000bb00877202 */ /* 0x000fce0000000f00 */
[----:B------:R-:W-:Y:S05]  /*6760*/  WARPSYNC.COLLECTIVE R136, `(.L_x_1231) ;  /* 0x0000000088087348 */ /* 0x000fea0003c00000 */
[----:B------:R0:W1:Y:S02]  /*6770*/  SHFL.DOWN P6, R187, R137, R138, R139 ;  /* 0x0800008a89bb7389 */ /* 0x00006400000c008b */
[----:B01----:R-:W-:Y:S01]  /*6780*/  ENDCOLLECTIVE ;  /* 0x000000000000791b */ /* 0x003fe20003800000 */
.L_x_1231:
[----:B------:R-:W-:-:S04]  /*6790*/  FADD.FTZ R135, R128, R135 ;  /* 0x0000008780877221 */ /* 0x000fc80000010000 */
[----:B------:R-:W-:Y:S01]  /*67a0*/  IMAD.MOV.U32 R137, RZ, RZ, R135 ;  /* 0x000000ffff897224 */ /* 0x000fe200078e0087 */
[----:B------:R-:W-:-:S07]  /*67b0*/  MOV R133, R187 ;  /* 0x000000bb00857202 */ /* 0x000fce0000000f00 */
[----:B------:R-:W-:Y:S05]  /*67c0*/  WARPSYNC.COLLECTIVE R136, `(.L_x_1232) ;  /* 0x0000000088087348 */ /* 0x000fea0003c00000 */
[----:B------:R0:W1:Y:S02]  /*67d0*/  SHFL.DOWN P6, R187, R137, R138, R139 ;  /* 0x0800008a89bb7389 */ /* 0x00006400000c008b */
[----:B01----:R-:W-:Y:S01]  /*67e0*/  ENDCOLLECTIVE ;  /* 0x000000000000791b */ /* 0x003fe20003800000 */
.L_x_1232:
[----:B------:R-:W-:-:S05]  /*67f0*/  FADD.FTZ R133, R130, R133 ;  /* 0x0000008582857221 */ /* 0x000fca0000010000 */
[----:B------:R-:W-:Y:S01]  /*6800*/  MOV R137, R133 ;  /* 0x0000008500897202 */ /* 0x000fe20000000f00 */
[----:B------:R-:W-:Y:S01]  /*6810*/  IMAD.MOV.U32 R138, RZ, RZ, 0x1 ;  /* 0x00000001ff8a7424 */ /* 0x000fe200078e00ff */
[----:B------:R-:W-:-:S07]  /*6820*/  MOV R132, R187 ;  /* 0x000000bb00847202 */ /* 0x000fce0000000f00 */
[----:B------:R-:W-:Y:S05]  /*6830*/  WARPSYNC.COLLECTIVE R136, `(.L_x_1233) ;  /* 0x0000000088087348 */ /* 0x000fea0003c00000 */
[----:B------:R0:W1:Y:S02]  /*6840*/  SHFL.DOWN P6, R187, R137, R138, R139 ;  /* 0x0800008a89bb7389 */ /* 0x00006400000c008b */
[----:B01----:R-:W-:Y:S01]  /*6850*/  ENDCOLLECTIVE ;  /* 0x000000000000791b */ /* 0x003fe20003800000 */
.L_x_1233:
[----:B------:R-:W-:-:S05]  /*6860*/  FADD.FTZ R132, R135, R132 ;  /* 0x0000008487847221 */ /* 0x000fca0000010000 */
[----:B------:R-:W-:Y:S02]  /*6870*/  MOV R137, R132 ;  /* 0x0000008400897202 */ /* 0x000fe40000000f00 */
[----:B------:R-:W-:-:S07]  /*6880*/  MOV R186, R187 ;  /* 0x000000bb00ba7202 */ /* 0x000fce0000000f00 */
[----:B------:R-:W-:Y:S05]  /*6890*/  WARPSYNC.COLLECTIVE R136, `(.L_x_1234) ;  /* 0x0000000088087348 */ /* 0x000fea0003c00000 */
[----:B------:R0:W1:Y:S02]  /*68a0*/  SHFL.DOWN P6, R187, R137, R138, R139 ;  /* 0x0800008a89bb7389 */ /* 0x00006400000c008b */
[----:B01----:R-:W-:Y:S01]  /*68b0*/  ENDCOLLECTIVE ;  /* 0x000000000000791b */ /* 0x003fe20003800000 */
.L_x_1234:
[----:B------:R-:W-:Y:S05]  /*68c0*/  BRA `(.L_x_1235) ;  /* 0xffffffc4003c7947 */ /* 0x000fea000383ffff */
.L_x_1236:
        /* <DEDUP_REMOVED lines=11> */
.L_x_15176:


//--------------------- .text._ZN10layer_norm13ln_bwd_kernelINS_13Kernel_traitsI13__nv_bfloat16S2_S2_S2_fjLj7168ELj1ELj1ELj8ELj8ENS_18Kernel_traits_baseILj7168ES2_S2_S2_S2_fjLj256EEEEELb1ELb1ELb0ELb1EEEvNS_9BwdParamsE --------------------------
	.section	.text._ZN10layer_norm13ln_bwd_kernelINS_13Kernel_traitsI13__nv_bfloat16S2_S2_S2_fjLj7168ELj1ELj1ELj8ELj8ENS_18Kernel_traits_baseILj7168ES2_S2_S2_S2_fjLj256EEEEELb1ELb1ELb0ELb1EEEvNS_9BwdParamsE,"ax",@progbits
	.align	128
        .global         _ZN10layer_norm13ln_bwd_kernelINS_13Kernel_traitsI13__nv_bfloat16S2_S2_S2_fjLj7168ELj1ELj1ELj8ELj8ENS_18Kernel_traits_baseILj7168ES2_S2_S2_S2_fjLj256EEEEELb1ELb1ELb0ELb1EEEvNS_9BwdParamsE
        .type           _ZN10layer_norm13ln_bwd_kernelINS_13Kernel_traitsI13__nv_bfloat16S2_S2_S2_fjLj7168ELj1ELj1ELj8ELj8ENS_18Kernel_traits_baseILj7168ES2_S2_S2_S2_fjLj256EEEEELb1ELb1ELb0ELb1EEEvNS_9BwdParamsE,@function
        .size           _ZN10layer_norm13ln_bwd_kernelINS_13Kernel_traitsI13__nv_bfloat16S2_S2_S2_fjLj7168ELj1ELj1ELj8ELj8ENS_18Kernel_traits_baseILj7168ES2_S2_S2_S2_fjLj256EEEEELb1ELb1ELb0ELb1EEEvNS_9BwdParamsE,(.L_x_15177 - _ZN10layer_norm13ln_bwd_kernelINS_13Kernel_traitsI13__nv_bfloat16S2_S2_S2_fjLj7168ELj1ELj1ELj8ELj8ENS_18Kernel_traits_baseILj7168ES2_S2_S2_S2_fjLj256EEEEELb1ELb1ELb0ELb1EEEvNS_9BwdParamsE)
        .other          _ZN10layer_norm13ln_bwd_kernelINS_13Kernel_traitsI13__nv_bfloat16S2_S2_S2_fjLj7168ELj1ELj1ELj8ELj8ENS_18Kernel_traits_baseILj7168ES2_S2_S2_S2_fjLj256EEEEELb1ELb1ELb0ELb1EEEvNS_9BwdParamsE,@"STO_CUDA_ENTRY STV_DEFAULT"
_ZN10layer_norm13ln_bwd_kernelINS_13Kernel_traitsI13__nv_bfloat16S2_S2_S2_fjLj7168ELj1ELj1ELj8ELj8ENS_18Kernel_traits_baseILj7168ES2_S2_S2_S2_fjLj256EEEEELb1ELb1ELb0ELb1EEEvNS_9BwdParamsE:
.text._ZN10layer_norm13ln_bwd_kernelINS_13Kernel_traitsI13__nv_bfloat16S2_S2_S2_fjLj7168ELj1ELj1ELj8ELj8ENS_18Kernel_traits_baseILj7168ES2_S2_S2_S2_fjLj256EEEEELb1ELb1ELb0ELb1EEEvNS_9BwdParamsE:
[----:B------:R-:W-:Y:S01]  /*0000*/  LDC R1, c[0x0][0x28] ;  /* 0x00000a00ff017b82 */ /* 0x000fe20000000800 */
[----:B------:R-:W0:Y:S07]  /*0010*/  S2R R54, SR_TID.X ;  /* 0x0000000000367919 */ /* 0x000e2e0000002100 */
[----:B------:R-:W0:Y:S01]  /*0020*/  S2UR UR6, SR_CTAID.X ;  /* 0x00000000000679c3 */ /* 0x000e220000002500 */
[----:B------:R-:W-:Y:S01]  /*0030*/  ULDC UR7, c[0x0][0x214] ;  /* 0x0000850000077ab9 */ /* 0x000fe20000000800 */
[----:B------:R-:W-:Y:S01]  /*0040*/  ULDC.64 UR4, c[0x0][0x208] ;  /* 0x0000820000047ab9 */ /* 0x000fe20000000a00 */
[----:B------:R-:W-:Y:S01]  /*0050*/  ULDC UR8, c[0x0][0x218] ;  /* 0x0000860000087ab9 */ /* 0x000fe20000000800 */
[----:B------:R-:W-:Y:S01]  /*0060*/  ULDC.U8 UR9, c[0x0][0x2a0] ;  /* 0x0000a80000097ab9 */ /* 0x000fe20000000000 */
[----:B------:R-:W-:Y:S01]  /*0070*/  ULDC UR16, c[0x0][0x290] ;  /* 0x0000a40000107ab9 */ /* 0x000fe20000000800 */
[----:B------:R-:W-:Y:S01]  /*0080*/  ULDC UR17, c[0x0][0x298] ;  /* 0x0000a60000117ab9 */ /* 0x000fe20000000800 */
[----:B------:R-:W-:Y:S01]  /*0090*/  ULDC.64 UR10, c[0x0][0x2c8] ;  /* 0x0000b200000a7ab9 */ /* 0x000fe20000000a00 */
[----:B------:R-:W-:Y:S01]  /*00a0*/  ULDC.64 UR12, c[0x0][0x238] ;  /* 0x00008e00000c7ab9 */ /* 0x000fe20000000a00 */
[----:B------:R-:W-:Y:S01]  /*00b0*/  ULDC.64 UR14, c[0x0][0x240] ;  /* 0x00009000000e7ab9 */ /* 0x000fe20000000a00 */
[----:B------:R-:W-:Y:S01]  /*00c0*/  ULDC.64 UR18, c[0x0][0x220] ;  /* 0x0000880000127ab9 */ /* 0x000fe20000000a00 */
[----:B------:R-:W-:Y:S01]  /*00d0*/  ULDC.64 UR20, c[0x0][0x308] ;  /* 0x0000c20000147ab9 */ /* 0x000fe20000000a00 */
[----:B------:R-:W-:Y:S01]  /*00e0*/  ULDC.64 UR22, c[0x0][0x2f8] ;  /* 0x0000be0000167ab9 */ /* 0x000fe20000000a00 */
[----:B------:R-:W-:Y:S01]  /*00f0*/  ULDC.64 UR24, c[0x0][0x210] ;  /* 0x0000840000187ab9 */ /* 0x000fe20000000a00 */
[----:B0-----:R-:W-:-:S04]  /*0100*/  LEA.HI R165, R54, UR6, RZ, 0x18 ;  /* 0x0000000636a57c11 */ /* 0x001fc8000f8fc0ff */
        /* <DEDUP_REMOVED lines=45> */
.L_x_1237:
        /* <DEDUP_REMOVED lines=26> */
[----:B------:R-:W-:-:S02]  /*0580*/  CS2R R52, SRZ ;  /* 0x0000000000347805 */ /* 0x000fc4000001ff00 */
[----:B------:R-:W-:Y:S02]  /*0590*/  ISETP.NE.AND.EX P1, PT, RZ, UR7, PT, P1 ;  /* 0x00000007ff007c0c */ /* 0x000fe4000bf25310 */
        /* <DEDUP_REMOVED lines=30> */
[----:B0-----:R-:W-:Y:S02]  /*0780*/  CS2R R4, SRZ ;  /* 0x0000000000047805 */ /* 0x001fe4000001ff00 */
        /* <DEDUP_REMOVED lines=8> */
[----:B------:R-:W-:Y:S01]  /*0810*/  IMAD.MOV.U32 R131, RZ, RZ, RZ ;  /* 0x000000ffff837224 */ /* 0x000fe200078e00ff */
[C-C-:B--2---:R-:W-:Y:S01]  /*0820*/  SHF.R.U64 R121, R162.reuse, 0x10, R163.reuse ;  /* 0x00000010a2797819 */ /* 0x144fe200000012a3 */
[----:B------:R-:W-:Y:S01]  /*0830*/  IMAD.U32 R164, R162, 0x10000, RZ ;  /* 0x00010000a2a47824 */ /* 0x000fe200078e00ff */
[----:B------:R-:W-:-:S02]  /*0840*/  SHF.R.U32.HI R120, RZ, 0x10, R163 ;  /* 0x00000010ff787819 */ /* 0x000fc400000116a3 */
[C-C-:B---3--:R-:W-:Y:S01]  /*0850*/  SHF.R.U64 R119, R160.reuse, 0x10, R161.reuse ;  /* 0x00000010a0777819 */ /* 0x148fe200000012a1 */
[----:B------:R-:W-:Y:S01]  /*0860*/  IMAD.U32 R162, R160, 0x10000, RZ ;  /* 0x00010000a0a27824 */ /* 0x000fe200078e00ff */
[----:B------:R-:W-:Y:S01]  /*0870*/  SHF.R.U32.HI R118, RZ, 0x10, R161 ;  /* 0x00000010ff767819 */ /* 0x000fe200000116a1 */
[----:B------:R-:W-:Y:S01]  /*0880*/  IMAD.U32 R120, R120, 0x10000, RZ ;  /* 0x0001000078787824 */ /* 0x000fe200078e00ff */
[C-C-:B----4-:R-:W-:Y:S01]  /*0890*/  SHF.R.U64 R117, R158.reuse, 0x10, R159.reuse ;  /* 0x000000109e757819 */ /* 0x150fe2000000129f */
[----:B------:R-:W-:Y:S01]  /*08a0*/  IMAD.U32 R160, R158, 0x10000, RZ ;  /* 0x000100009ea07824 */ /* 0x000fe200078e00ff */
[----:B------:R-:W-:Y:S01]  /*08b0*/  SHF.R.U32.HI R116, RZ, 0x10, R159 ;  /* 0x00000010ff747819 */ /* 0x000fe2000001169f */
[----:B------:R-:W-:Y:S01]  /*08c0*/  IMAD.U32 R118, R118, 0x10000, RZ ;  /* 0x0001000076767824 */ /* 0x000fe200078e00ff */
[C-C-:B-----5:R-:W-:Y:S01]  /*08d0*/  SHF.R.U64 R115, R156.reuse, 0x10, R157.reuse ;  /* 0x000000109c737819 */ /* 0x160fe2000000129d */
[----:B------:R-:W-:Y:S01]  /*08e0*/  IMAD.U32 R158, R156, 0x10000, RZ ;  /* 0x000100009c9e7824 */ /* 0x000fe200078e00ff */
[----:B------:R-:W-:Y:S01]  /*08f0*/  SHF.R.U32.HI R114, RZ, 0x10, R157 ;  /* 0x00000010ff727819 */ /* 0x000fe2000001169d */
[----:B------:R-:W-:Y:S01]  /*0900*/  IMAD.U32 R116, R116, 0x10000, RZ ;  /* 0x0001000074747824 */ /* 0x000fe200078e00ff */
[C-C-:B------:R-:W-:Y:S01]  /*0910*/  SHF.R.U64 R113, R154.reuse, 0x10, R155.reuse ;  /* 0x000000109a717819 */ /* 0x140fe2000000129b */
        /* <DEDUP_REMOVED lines=41> */
[----:B------:R-:W-:Y:S01]  /*0bb0*/  SHF.L.U32 R163, R163, 0x10, RZ ;  /* 0x00000010a3a37819 */ /* 0x000fe200000006ff */
[----:B------:R-:W-:Y:S01]  /*0bc0*/  IMAD.U32 R94, R94, 0x10000, RZ ;  /* 0x000100005e5e7824 */ /* 0x000fe200078e00ff */
        /* <DEDUP_REMOVED lines=25> */
[----:B------:R-:W-:-:S07]  /*0d60*/  SHF.L.U32 R95, R95, 0x10, RZ ;  /* 0x000000105f5f7819 */ /* 0x000fce00000006ff */
.L_x_1241:
[----:B0-----:R-:W0:Y:S01]  /*0d70*/  @P1 LDC.64 R56, c[0x0][0x270] ;  /* 0x00009c00ff381b82 */ /* 0x001e220000000a00 */
[----:B------:R-:W-:Y:S01]  /*0d80*/  IMAD R0, R165, UR8, RZ ;  /* 0x00000008a5007c24 */ /* 0x000fe2000f8e02ff */
[----:B------:R-:W-:-:S04]  /*0d90*/  SHF.R.S32.HI R58, RZ, 0x1f, R165 ;  /* 0x0000001fff3a7819 */ /* 0x000fc800000114a5 */
[----:B------:R-:W-:Y:S02]  /*0da0*/  SHF.R.S32.HI R59, RZ, 0x1f, R0 ;  /* 0x0000001fff3b7819 */ /* 0x000fe40000011400 */
[----:B------:R-:W1:Y:S02]  /*0db0*/  LDC.64 R200, c[0x0][0x2b8] ;  /* 0x0000ae00ffc87b82 */ /* 0x000e640000000a00 */
[----:B------:R-:W-:Y:S02]  /*0dc0*/  LEA.HI R59, R59, R0, RZ, 0x2 ;  /* 0x000000003b3b7211 */ /* 0x000fe400078f10ff */
[----:B------:R-:W-:-:S04]  /*0dd0*/  LOP3.LUT R0, R54, 0xff, RZ, 0xc0, !PT ;  /* 0x000000ff36007812 */ /* 0x000fc800078ec0ff */
[----:B------:R-:W-:Y:S01]  /*0de0*/  LEA.HI.SX32 R209, R59, R0, 0x1e ;  /* 0x000000003bd17211 */ /* 0x000fe200078ff2ff */
[----:B------:R-:W2:Y:S03]  /*0df0*/  LDC.64 R176, c[0x0][0x250] ;  /* 0x00009400ffb07b82 */ /* 0x000ea60000000a00 */
[----:B------:R-:W-:Y:S02]  /*0e00*/  IADD3 R222, R209, 0x100, RZ ;  /* 0x00000100d1de7810 */ /* 0x000fe40007ffe0ff */
[----:B0-----:R-:W-:Y:S01]  /*0e10*/  @P1 LEA R56, P0, R165, R56, 0x1 ;  /* 0x00000038a5381211 */ /* 0x001fe200078008ff */
[C---:B------:R-:W-:Y:S01]  /*0e20*/  VIADD R217, R209.reuse, 0x200 ;  /* 0x00000200d1d97836 */ /* 0x040fe20000000000 */
[----:B------:R-:W-:Y:S01]  /*0e30*/  IADD3 R220, R209, 0x300, RZ ;  /* 0x00000300d1dc7810 */ /* 0x000fe20007ffe0ff */
[----:B------:R-:W-:Y:S01]  /*0e40*/  IMAD.SHL.U32 R190, R222, 0x8, RZ ;  /* 0x00000008debe7824 */ /* 0x000fe200078e00ff */
[----:B------:R-:W-:Y:S01]  /*0e50*/  @P1 LEA.HI.X R57, R165, R57, R58, 0x1, P0 ;  /* 0x00000039a5391211 */ /* 0x000fe200000f0c3a */
[C---:B------:R-:W-:Y:S01]  /*0e60*/  VIADD R219, R209.reuse, 0x400 ;  /* 0x00000400d1db7836 */ /* 0x040fe20000000000 */
[----:B------:R-:W-:Y:S01]  /*0e70*/  IADD3 R218, R209, 0x500, RZ ;  /* 0x00000500d1da7810 */ /* 0x000fe20007ffe0ff */
[----:B------:R-:W-:Y:S01]  /*0e80*/  IMAD.SHL.U32 R186, R220, 0x8, RZ ;  /* 0x00000008dcba7824 */ /* 0x000fe200078e00ff */
[----:B------:R-:W-:Y:S01]  /*0e90*/  SHF.R.U32.HI R189, RZ, 0x1d, R222 ;  /* 0x0000001dffbd7819 */ /* 0x000fe200000116de */
[----:B------:R0:W3:Y:S01]  /*0ea0*/  @P1 LDG.E.U16 R0, desc[UR4][R56.64] ;  /* 0x0000000438001981 */ /* 0x0000e2000c1e1500 */
[----:B------:R-:W-:Y:S01]  /*0eb0*/  SHF.L.U32 R188, R217, 0x3, RZ ;  /* 0x00000003d9bc7819 */ /* 0x000fe200000006ff */
[C---:B------:R-:W-:Y:S01]  /*0ec0*/  IMAD.SHL.U32 R192, R209.reuse, 0x8, RZ ;  /* 0x00000008d1c07824 */ /* 0x040fe200078e00ff */
[----:B------:R-:W-:Y:S01]  /*0ed0*/  SHF.R.U32.HI R187, RZ, 0x1d, R217 ;  /* 0x0000001dffbb7819 */ /* 0x000fe200000116d9 */
[----:B------:R-:W-:Y:S01]  /*0ee0*/  IMAD.SHL.U32 R182, R218, 0x8, RZ ;  /* 0x00000008dab67824 */ /* 0x000fe200078e00ff */
[----:B------:R-:W-:Y:S01]  /*0ef0*/  IADD3 R58, P3, R188, UR12, RZ ;  /* 0x0000000cbc3a7c10 */ /* 0x000fe2000ff7e0ff */
[----:B------:R-:W4:Y:S01]  /*0f00*/  LDC.64 R170, c[0x0][0x258] ;  /* 0x00009600ffaa7b82 */ /* 0x000f220000000a00 */
[C---:B------:R-:W-:Y:S01]  /*0f10*/  IADD3 R193, R209.reuse, 0x600, RZ ;  /* 0x00000600d1c17810 */ /* 0x040fe20007ffe0ff */
[----:B-1----:R-:W-:Y:S01]  /*0f20*/  IMAD.WIDE.U32 R206, R209, 0x8, R200 ;  /* 0x00000008d1ce7825 */ /* 0x002fe200078e00c8 */
[----:B------:R-:W-:-:S02]  /*0f30*/  SHF.R.U32.HI R191, RZ, 0x1d, R209 ;  /* 0x0000001dffbf7819 */ /* 0x000fc400000116d1 */
[----:B0-----:R-:W-:Y:S01]  /*0f40*/  IADD3 R56, P2, R190, UR12, RZ ;  /* 0x0000000cbe387c10 */ /* 0x001fe2000ff5e0ff */
[----:B------:R-:W-:Y:S01]  /*0f50*/  IMAD.WIDE.U32 R202, R222, 0x8, R200 ;  /* 0x00000008deca7825 */ /* 0x000fe200078e00c8 */
[----:B------:R-:W-:Y:S01]  /*0f60*/  SHF.R.U32.HI R185, RZ, 0x1d, R220 ;  /* 0x0000001dffb97819 */ /* 0x000fe200000116dc */
[----:B------:R-:W3:Y:S01]  /*0f70*/  LDG.E.64 R206, desc[UR4][R206.64] ;  /* 0x00000004cece7981 */ /* 0x000ee2000c1e1b00 */
[----:B------:R-:W-:Y:S01]  /*0f80*/  IADD3.X R57, R189, UR13, RZ, P2, !PT ;  /* 0x0000000dbd397c10 */ /* 0x000fe200097fe4ff */
[--C-:B------:R-:W-:Y:S01]  /*0f90*/  IMAD.WIDE.U32 R204, R217, 0x8, R200.reuse ;  /* 0x00000008d9cc7825 */ /* 0x100fe200078e00c8 */
[----:B------:R-:W-:Y:S01]  /*0fa0*/  SHF.L.U32 R184, R219, 0x3, RZ ;  /* 0x00000003dbb87819 */ /* 0x000fe200000006ff */
[----:B------:R-:W3:Y:S01]  /*0fb0*/  LDG.E.64 R202, desc[UR4][R202.64] ;  /* 0x00000004caca7981 */ /* 0x000ee2000c1e1b00 */
[----:B------:R-:W-:Y:S01]  /*0fc0*/  IADD3 R60, P2, R186, UR12, RZ ;  /* 0x0000000cba3c7c10 */ /* 0x000fe2000ff5e0ff */
[--C-:B------:R-:W-:Y:S01]  /*0fd0*/  IMAD.WIDE.U32 R198, R220, 0x8, R200.reuse ;  /* 0x00000008dcc67825 */ /* 0x100fe200078e00c8 */
[----:B------:R-:W-:Y:S01]  /*0fe0*/  IADD3 R134, P0, R192, UR12, RZ ;  /* 0x0000000cc0867c10 */ /* 0x000fe2000ff1e0ff */
[----:B------:R-:W3:Y:S01]  /*0ff0*/  LDG.E.64 R56, desc[UR4][R56.64] ;  /* 0x0000000438387981 */ /* 0x000ee2000c1e1b00 */
[----:B------:R-:W-:Y:S01]  /*1000*/  IADD3.X R59, R187, UR13, RZ, P3, !PT ;  /* 0x0000000dbb3b7c10 */ /* 0x000fe20009ffe4ff */
[----:B------:R-:W-:Y:S01]  /*1010*/  IMAD.WIDE.U32 R196, R219, 0x8, R200 ;  /* 0x00000008dbc47825 */ /* 0x000fe200078e00c8 */
[----:B------:R-:W-:Y:S01]  /*1020*/  SHF.R.U32.HI R183, RZ, 0x1d, R219 ;  /* 0x0000001dffb77819 */ /* 0x000fe200000116db */
[----:B------:R-:W3:Y:S01]  /*1030*/  LDG.E.64 R198, desc[UR4][R198.64] ;  /* 0x00000004c6c67981 */ /* 0x000ee2000c1e1b00 */
[----:B------:R-:W-:Y:S01]  /*1040*/  SHF.L.U32 R180, R193, 0x3, RZ ;  /* 0x00000003c1b47819 */ /* 0x000fe200000006ff */
[--C-:B------:R-:W-:Y:S01]  /*1050*/  IMAD.WIDE.U32 R194, R218, 0x8, R200.reuse ;  /* 0x00000008dac27825 */ /* 0x100fe200078e00c8 */
[----:B------:R-:W-:Y:S01]  /*1060*/  IADD3 R62, P3, R184, UR12, RZ ;  /* 0x0000000cb83e7c10 */ /* 0x000fe2000ff7e0ff */
[----:B------:R-:W3:Y:S01]  /*1070*/  LDG.E.64 R196, desc[UR4][R196.64] ;  /* 0x00000004c4c47981 */ /* 0x000ee2000c1e1b00 */
[----:B------:R-:W-:Y:S01]  /*1080*/  IADD3.X R61, R185, UR13, RZ, P2, !PT ;  /* 0x0000000db93d7c10 */ /* 0x000fe200097fe4ff */
[----:B------:R-:W-:Y:S01]  /*1090*/  IMAD.WIDE.U32 R200, R193, 0x8, R200 ;  /* 0x00000008c1c87825 */ /* 0x000fe200078e00c8 */
[----:B------:R-:W-:Y:S01]  /*10a0*/  SHF.R.U32.HI R181, RZ, 0x1d, R218 ;  /* 0x0000001dffb57819 */ /* 0x000fe200000116da */
[----:B------:R-:W3:Y:S01]  /*10b0*/  LDG.E.64 R194, desc[UR4][R194.64] ;  /* 0x00000004c2c27981 */ /* 0x000ee2000c1e1b00 */
[----:B------:R-:W-:-:S02]  /*10c0*/  IADD3 R132, P2, R182, UR12, RZ ;  /* 0x0000000cb6847c10 */ /* 0x000fc4000ff5e0ff */
[----:B------:R-:W-:Y:S01]  /*10d0*/  IADD3.X R135, R191, UR13, RZ, P0, !PT ;  /* 0x0000000dbf877c10 */ /* 0x000fe200087fe4ff */
[----:B--2---:R-:W-:Y:S01]  /*10e0*/  IMAD.WIDE R176, R165, 0x4, R176 ;  /* 0x00000004a5b07825 */ /* 0x004fe200078e02b0 */
[----:B------:R-:W-:Y:S01]  /*10f0*/  IADD3.X R63, R183, UR13, RZ, P3, !PT ;  /* 0x0000000db73f7c10 */ /* 0x000fe20009ffe4ff */
[----:B------:R-:W2:Y:S01]  /*1100*/  LDG.E.64 R200, desc[UR4][R200.64] ;  /* 0x00000004c8c87981 */ /* 0x000ea2000c1e1b00 */
[----:B------:R-:W-:Y:S02]  /*1110*/  SHF.R.U32.HI R179, RZ, 0x1d, R193 ;  /* 0x0000001dffb37819 */ /* 0x000fe400000116c1 */
[----:B------:R-:W-:Y:S01]  /*1120*/  IADD3 R136, P0, R180, UR12, RZ ;  /* 0x0000000cb4887c10 */ /* 0x000fe2000ff1e0ff */
[----:B------:R-:W2:Y:S01]  /*1130*/  LDG.E.64 R58, desc[UR4][R58.64] ;  /* 0x000000043a3a7981 */ /* 0x000ea2000c1e1b00 */
[----:B------:R-:W-:Y:S02]  /*1140*/  IADD3.X R133, R181, UR13, RZ, P2, !PT ;  /* 0x0000000db5857c10 */ /* 0x000fe400097fe4ff */
[----:B------:R-:W-:Y:S01]  /*1150*/  IADD3.X R137, R179, UR13, RZ, P0, !PT ;  /* 0x0000000db3897c10 */ /* 0x000fe200087fe4ff */
[----:B------:R-:W2:Y:S04]  /*1160*/  LDG.E.64 R62, desc[UR4][R62.64] ;  /* 0x000000043e3e7981 */ /* 0x000ea8000c1e1b00 */
[----:B------:R-:W2:Y:S04]  /*1170*/  LDG.E.64 R204, desc[UR4][R204.64] ;  /* 0x00000004cccc7981 */ /* 0x000ea8000c1e1b00 */
[----:B------:R-:W2:Y:S04]  /*1180*/  LDG.E.64 R132, desc[UR4][R132.64] ;  /* 0x0000000484847981 */ /* 0x000ea8000c1e1b00 */
[----:B------:R-:W2:Y:S04]  /*1190*/  LDG.E.64 R134, desc[UR4][R134.64] ;  /* 0x0000000486867981 */ /* 0x000ea8000c1e1b00 */
[----:B------:R-:W2:Y:S04]  /*11a0*/  LDG.E.64 R60, desc[UR4][R60.64] ;  /* 0x000000043c3c7981 */ /* 0x000ea8000c1e1b00 */
[----:B------:R-:W2:Y:S04]  /*11b0*/  LDG.E R221, desc[UR4][R176.64] ;  /* 0x00000004b0dd7981 */ /* 0x000ea8000c1e1900 */
[----:B------:R-:W2:Y:S01]  /*11c0*/  LDG.E.64 R136, desc[UR4][R136.64] ;  /* 0x0000000488887981 */ /* 0x000ea2000c1e1b00 */
[----:B----4-:R-:W-:-:S05]  /*11d0*/  IMAD.WIDE R174, R165, 0x4, R170 ;  /* 0x00000004a5ae7825 */ /* 0x010fca00078e02aa */
[----:B------:R0:W4:Y:S01]  /*11e0*/  LDG.E R178, desc[UR4][R174.64] ;  /* 0x00000004aeb27981 */ /* 0x000122000c1e1900 */
[----:B------:R-:W-:-:S04]  /*11f0*/  ISETP.NE.U32.AND P2, PT, RZ, UR10, PT ;  /* 0x0000000aff007c0c */ /* 0x000fc8000bf45070 */
[----:B------:R-:W-:Y:S02]  /*1200*/  ISETP.NE.AND.EX P2, PT, RZ, UR11, PT, P2 ;  /* 0x0000000bff007c0c */ /* 0x000fe4000bf45320 */
[----:B------:R-:W-:Y:S02]  /*1210*/  LEA R170, P4, R209, UR14, 0x2 ;  /* 0x0000000ed1aa7c11 */ /* 0x000fe4000f8810ff */
[----:B------:R-:W-:-:S09]  /*1220*/  LOP3.LUT P3, RZ, R208, 0xff, RZ, 0xc0, !PT ;  /* 0x000000ffd0ff7812 */ /* 0x000fd2000786c0ff */
[----:B------:R-:W-:-:S04]  /*1230*/  @P2 LEA R172, P0, R209, UR10, 0x3 ;  /* 0x0000000ad1ac2c11 */ /* 0x000fc8000f8018ff */
[C---:B------:R-:W-:Y:S02]  /*1240*/  @P2 LEA.HI.X R173, R209.reuse, UR11, RZ, 0x3, P0 ;  /* 0x0000000bd1ad2c11 */ /* 0x040fe400080f1cff */
[C---:B------:R-:W-:Y:S02]  /*1250*/  @P2 LEA R214, P0, R222.reuse, UR10, 0x3 ;  /* 0x0000000aded62c11 */ /* 0x040fe4000f8018ff */
[----:B------:R-:W-:Y:S01]  /*1260*/  LEA.HI.X R171, R209, UR15, RZ, 0x2, P4 ;  /* 0x0000000fd1ab7c11 */ /* 0x000fe2000a0f14ff */
[----:B------:R1:W5:Y:S01]  /*1270*/  @P2 LDG.E.64 R246, desc[UR4][R172.64] ;  /* 0x00000004acf62981 */ /* 0x000362000c1e1b00 */
[----:B------:R-:W-:Y:S02]  /*1280*/  @P2 LEA.HI.X R215, R222, UR11, RZ, 0x3, P0 ;  /* 0x0000000bded72c11 */ /* 0x000fe400080f1cff */
[----:B------:R-:W-:Y:S01]  /*1290*/  @P2 LEA R212, P4, R217, UR10, 0x3 ;  /* 0x0000000ad9d42c11 */ /* 0x000fe2000f8818ff */
[----:B------:R1:W5:Y:S01]  /*12a0*/  LDG.E R177, desc[UR4][R170.64] ;  /* 0x00000004aab17981 */ /* 0x000362000c1e1900 */
[----:B------:R-:W-:-:S02]  /*12b0*/  @P2 LEA R208, P0, R220, UR10, 0x3 ;  /* 0x0000000adcd02c11 */ /* 0x000fc4000f8018ff */
[----:B------:R-:W-:Y:S01]  /*12c0*/  @P2 LEA.HI.X R213, R217, UR11, RZ, 0x3, P4 ;  /* 0x0000000bd9d52c11 */ /* 0x000fe2000a0f1cff */
[----:B------:R1:W5:Y:S01]  /*12d0*/  @P2 LDG.E.64 R244, desc[UR4][R214.64] ;  /* 0x00000004d6f42981 */ /* 0x000362000c1e1b00 */
[----:B------:R-:W-:Y:S02]  /*12e0*/  @P2 LEA.HI.X R209, R220, UR11, RZ, 0x3, P0 ;  /* 0x0000000bdcd12c11 */ /* 0x000fe400080f1cff */
[C---:B0-----:R-:W-:Y:S01]  /*12f0*/  @P2 LEA R174, P4, R219.reuse, UR10, 0x3 ;  /* 0x0000000adbae2c11 */ /* 0x041fe2000f8818ff */
[----:B------:R0:W5:Y:S01]  /*1300*/  @P2 LDG.E.64 R242, desc[UR4][R212.64] ;  /* 0x00000004d4f22981 */ /* 0x000162000c1e1b00 */
[C---:B------:R-:W-:Y:S02]  /*1310*/  @P2 LEA R210, P0, R218.reuse, UR10, 0x3 ;  /* 0x0000000adad22c11 */ /* 0x040fe4000f8018ff */
[----:B------:R-:W-:Y:S01]  /*1320*/  @P2 LEA.HI.X R175, R219, UR11, RZ, 0x3, P4 ;  /* 0x0000000bdbaf2c11 */ /* 0x000fe2000a0f1cff */
[----:B------:R0:W5:Y:S01]  /*1330*/  @P2 LDG.E.64 R122, desc[UR4][R208.64] ;  /* 0x00000004d07a2981 */ /* 0x000162000c1e1b00 */
[----:B------:R-:W-:-:S02]  /*1340*/  @P2 LEA.HI.X R211, R218, UR11, RZ, 0x3, P0 ;  /* 0x0000000bdad32c11 */ /* 0x000fc400080f1cff */
[C---:B-1----:R-:W-:Y:S01]  /*1350*/  @P2 LEA R172, P4, R193.reuse, UR10, 0x3 ;  /* 0x0000000ac1ac2c11 */ /* 0x042fe2000f8818ff */
[----:B------:R-:W5:Y:S01]  /*1360*/  @P2 LDG.E.64 R124, desc[UR4][R174.64] ;  /* 0x00000004ae7c2981 */ /* 0x000f62000c1e1b00 */
[C---:B------:R-:W-:Y:S02]  /*1370*/  LEA R170, P0, R222.reuse, UR14, 0x2 ;  /* 0x0000000edeaa7c11 */ /* 0x040fe4000f8010ff */
[----:B------:R-:W-:Y:S01]  /*1380*/  @P2 LEA.HI.X R173, R193, UR11, RZ, 0x3, P4 ;  /* 0x0000000bc1ad2c11 */ /* 0x000fe2000a0f1cff */
[----:B------:R1:W5:Y:S01]  /*1390*/  @P2 LDG.E.64 R126, desc[UR4][R210.64] ;  /* 0x00000004d27e2981 */ /* 0x000362000c1e1b00 */
[----:B------:R-:W-:Y:S02]  /*13a0*/  LEA.HI.X R171, R222, UR15, RZ, 0x2, P0 ;  /* 0x0000000fdeab7c11 */ /* 0x000fe400080f14ff */
[----:B------:R-:W-:Y:S01]  /*13b0*/  LEA R216, P4, R217, UR14, 0x2 ;  /* 0x0000000ed9d87c11 */ /* 0x000fe2000f8810ff */
[----:B------:R1:W5:Y:S01]  /*13c0*/  @P2 LDG.E.64 R128, desc[UR4][R172.64] ;  /* 0x00000004ac802981 */ /* 0x000362000c1e1b00 */
[----:B------:R-:W-:-:S02]  /*13d0*/  LEA R214, P0, R220, UR14, 0x2 ;  /* 0x0000000edcd67c11 */ /* 0x000fc4000f8010ff */
[----:B------:R-:W-:Y:S01]  /*13e0*/  LEA.HI.X R217, R217, UR15, RZ, 0x2, P4 ;  /* 0x0000000fd9d97c11 */ /* 0x000fe2000a0f14ff */
[----:B------:R-:W5:Y:S01]  /*13f0*/  LDG.E R176, desc[UR4][R170.64] ;  /* 0x00000004aab07981 */ /* 0x000f62000c1e1900 */
[----:B------:R-:W-:Y:S02]  /*1400*/  LEA.HI.X R215, R220, UR15, RZ, 0x2, P0 ;  /* 0x0000000fdcd77c11 */ /* 0x000fe400080f14ff */
[----:B0-----:R-:W-:Y:S01]  /*1410*/  LEA R212, P4, R219, UR14, 0x2 ;  /* 0x0000000edbd47c11 */ /* 0x001fe2000f8810ff */
[----:B------:R-:W5:Y:S01]  /*1420*/  LDG.E R175, desc[UR4][R216.64] ;  /* 0x00000004d8af7981 */ /* 0x000f62000c1e1900 */
[----:B------:R-:W-:Y:S02]  /*1430*/  LEA R208, P0, R218, UR14, 0x2 ;  /* 0x0000000edad07c11 */ /* 0x000fe4000f8010ff */
[----:B-1----:R-:W-:Y:S01]  /*1440*/  LEA R210, P5, R193, UR14, 0x2 ;  /* 0x0000000ec1d27c11 */ /* 0x002fe2000f8a10ff */
[----:B------:R0:W5:Y:S01]  /*1450*/  LDG.E R174, desc[UR4][R214.64] ;  /* 0x00000004d6ae7981 */ /* 0x000162000c1e1900 */
[----:B------:R-:W-:-:S02]  /*1460*/  LEA.HI.X R213, R219, UR15, RZ, 0x2, P4 ;  /* 0x0000000fdbd57c11 */ /* 0x000fc4000a0f14ff */
[----:B------:R-:W-:Y:S02]  /*1470*/  LEA.HI.X R209, R218, UR15, RZ, 0x2, P0 ;  /* 0x0000000fdad17c11 */ /* 0x000fe400080f14ff */
[----:B------:R-:W-:Y:S01]  /*1480*/  LEA.HI.X R211, R193, UR15, RZ, 0x2, P5 ;  /* 0x0000000fc1d37c11 */ /* 0x000fe2000a8f14ff */
[----:B------:R-:W5:Y:S01]  /*1490*/  LDG.E R173, desc[UR4][R212.64] ;  /* 0x00000004d4ad7981 */ /* 0x000f62000c1e1900 */
[----:B------:R-:W-:Y:S01]  /*14a0*/  ISETP.NE.AND P4, PT, RZ, UR9, PT ;  /* 0x00000009ff007c0c */ /* 0x000fe2000bf85270 */
[----:B------:R-:W-:Y:S02]  /*14b0*/  IMAD.MOV.U32 R172, RZ, RZ, 0x3f800000 ;  /* 0x3f800000ffac7424 */ /* 0x000fe400078e00ff */
[----:B------:R1:W5:Y:S04]  /*14c0*/  LDG.E R171, desc[UR4][R208.64] ;  /* 0x00000004d0ab7981 */ /* 0x000368000c1e1900 */
[----:B------:R1:W5:Y:S01]  /*14d0*/  LDG.E R170, desc[UR4][R210.64] ;  /* 0x00000004d2aa7981 */ /* 0x000362000c1e1900 */
[----:B------:R-:W-:Y:S01]  /*14e0*/  UMOV UR6, 0xffffffff ;  /* 0xffffffff00067882 */ /* 0x000fe20000000000 */
[----:B------:R-:W-:-:S02]  /*14f0*/  LOP3.LUT P5, RZ, R54, 0x1f, RZ, 0xc0, !PT ;  /* 0x0000001f36ff7812 */ /* 0x000fc400078ac0ff */
[----:B---3--:R-:W-:Y:S01]  /*1500*/  @P1 SHF.L.U32 R172, R0, 0x10, RZ ;  /* 0x0000001000ac1819 */ /* 0x008fe200000006ff */
[----:B------:R-:W-:Y:S01]  /*1510*/  IMAD.MOV.U32 R0, RZ, RZ, R206 ;  /* 0x000000ffff007224 */ /* 0x000fe200078e00ce */
[----:B------:R-:W-:Y:S02]  /*1520*/  SHF.R.U64 R235, R206, 0x10, R207 ;  /* 0x00000010ceeb7819 */ /* 0x000fe400000012cf */
[C---:B------:R-:W-:Y:S01]  /*1530*/  SHF.R.U64 R225, R56.reuse, 0x10, R57 ;  /* 0x0000001038e17819 */ /* 0x040fe20000001239 */
[----:B------:R-:W-:Y:S02]  /*1540*/  IMAD.U32 R222, R56, 0x10000, RZ ;  /* 0x0001000038de7824 */ /* 0x000fe400078e00ff */
[----:B------:R-:W-:Y:S01]  /*1550*/  IMAD.MOV.U32 R232, RZ, RZ, R198 ;  /* 0x000000ffffe87224 */ /* 0x000fe200078e00c6 */
[----:B0-----:R-:W-:Y:S02]  /*1560*/  SHF.R.U64 R214, R198, 0x10, R199 ;  /* 0x00000010c6d67819 */ /* 0x001fe400000012c7 */
[----:B------:R-:W-:Y:S01]  /*1570*/  SHF.R.U64 R220, R196, 0x10, R197 ;  /* 0x00000010c4dc7819 */ /* 0x000fe200000012c5 */
[----:B------:R-:W-:Y:S01]  /*1580*/  IMAD.MOV.U32 R224, RZ, RZ, R196 ;  /* 0x000000ffffe07224 */ /* 0x000fe200078e00c4 */
[----:B------:R-:W-:-:S02]  /*1590*/  MOV R227, R197 ;  /* 0x000000c500e37202 */ /* 0x000fc40000000f00 */
[----:B------:R-:W-:Y:S01]  /*15a0*/  SHF.R.U32.HI R249, RZ, 0x10, R197 ;  /* 0x00000010fff97819 */ /* 0x000fe200000116c5 */
[----:B------:R-:W-:Y:S01]  /*15b0*/  IMAD.MOV.U32 R198, RZ, RZ, R194 ;  /* 0x000000ffffc67224 */ /* 0x000fe200078e00c2 */
[----:B------:R-:W-:Y:S02]  /*15c0*/  SHF.R.U64 R228, R194, 0x10, R195 ;  /* 0x00000010c2e47819 */ /* 0x000fe400000012c3 */
[----:B------:R-:W-:Y:S02]  /*15d0*/  SHF.L.U32 R252, R57, 0x10, RZ ;  /* 0x0000001039fc7819 */ /* 0x000fe400000006ff */
[--C-:B--2---:R-:W-:Y:S01]  /*15e0*/  SHF.R.U64 R236, R200, 0x10, R201.reuse ;  /* 0x00000010c8ec7819 */ /* 0x104fe200000012c9 */
[----:B------:R-:W-:Y:S01]  /*15f0*/  IMAD.MOV.U32 R196, RZ, RZ, R200 ;  /* 0x000000ffffc47224 */ /* 0x000fe200078e00c8 */
[----:B------:R-:W-:Y:S02]  /*1600*/  MOV R197, R201 ;  /* 0x000000c900c57202 */ /* 0x000fe40000000f00 */
[----:B------:R-:W-:Y:S01]  /*1610*/  SHF.R.U32.HI R194, RZ, 0x10, R201 ;  /* 0x00000010ffc27819 */ /* 0x000fe200000116c9 */
[----:B------:R-:W-:Y:S01]  /*1620*/  IMAD.U32 R238, R58, 0x10000, RZ ;  /* 0x000100003aee7824 */ /* 0x000fe200078e00ff */
[----:B------:R-:W-:-:S02]  /*1630*/  SHF.R.U32.HI R201, RZ, 0x10, R57 ;  /* 0x00000010ffc97819 */ /* 0x000fc40000011639 */
[----:B------:R-:W-:Y:S01]  /*1640*/  SHF.R.U64 R57, R58, 0x10, R59 ;  /* 0x000000103a397819 */ /* 0x000fe2000000123b */
[C---:B------:R-:W-:Y:S01]  /*1650*/  IMAD.U32 R200, R62.reuse, 0x10000, RZ ;  /* 0x000100003ec87824 */ /* 0x040fe200078e00ff */
[----:B------:R-:W-:Y:S01]  /*1660*/  SHF.R.U64 R56, R62, 0x10, R63 ;  /* 0x000000103e387819 */ /* 0x000fe2000000123f */
[----:B-1----:R-:W-:Y:S01]  /*1670*/  IMAD.MOV.U32 R208, RZ, RZ, R204 ;  /* 0x000000ffffd07224 */ /* 0x002fe200078e00cc */
[----:B------:R-:W-:Y:S02]  /*1680*/  SHF.R.U64 R212, R204, 0x10, R205 ;  /* 0x00000010ccd47819 */ /* 0x000fe400000012cd */
[----:B------:R-:W-:Y:S01]  /*1690*/  SHF.R.U32.HI R58, RZ, 0x10, R63 ;  /* 0x00000010ff3a7819 */ /* 0x000fe2000001163f */
[C---:B------:R-:W-:Y:S01]  /*16a0*/  IMAD.U32 R248, R132.reuse, 0x10000, RZ ;  /* 0x0001000084f87824 */ /* 0x040fe200078e00ff */
[----:B------:R-:W-:Y:S02]  /*16b0*/  SHF.L.U32 R240, R63, 0x10, RZ ;  /* 0x000000103ff07819 */ /* 0x000fe400000006ff */
[----:B------:R-:W-:-:S02]  /*16c0*/  SHF.R.U64 R62, R132, 0x10, R133 ;  /* 0x00000010843e7819 */ /* 0x000fc40000001285 */
[C-C-:B------:R-:W-:Y:S01]  /*16d0*/  SHF.R.U64 R209, R134.reuse, 0x10, R135.reuse ;  /* 0x0000001086d17819 */ /* 0x140fe20000001287 */
[----:B------:R-:W-:Y:S01]  /*16e0*/  IMAD.U32 R134, R134, 0x10000, RZ ;  /* 0x0001000086867824 */ /* 0x000fe200078e00ff */
[----:B------:R-:W-:Y:S01]  /*16f0*/  SHF.R.U32.HI R63, RZ, 0x10, R135 ;  /* 0x00000010ff3f7819 */ /* 0x000fe20000011687 */
[C---:B------:R-:W-:Y:S01]  /*1700*/  IMAD.U32 R204, R60.reuse, 0x10000, RZ ;  /* 0x000100003ccc7824 */ /* 0x040fe200078e00ff */
[----:B------:R-:W-:Y:S02]  /*1710*/  SHF.R.U64 R210, R60, 0x10, R61 ;  /* 0x000000103cd27819 */ /* 0x000fe4000000123d */
[----:B------:R-:W-:Y:S02]  /*1720*/  SHF.L.U32 R132, R135, 0x10, RZ ;  /* 0x0000001087847819 */ /* 0x000fe400000006ff */
[----:B------:R-:W-:Y:S02]  /*1730*/  FSEL R241, R221, RZ, !P4 ;  /* 0x000000ffddf17208 */ /* 0x000fe40006000000 */
[----:B------:R-:W-:-:S02]  /*1740*/  SHF.R.U32.HI R60, RZ, 0x10, R133 ;  /* 0x00000010ff3c7819 */ /* 0x000fc40000011685 */
[----:B------:R-:W-:Y:S01]  /*1750*/  SHF.L.U32 R250, R133, 0x10, RZ ;  /* 0x0000001085fa7819 */ /* 0x000fe200000006ff */
[----:B------:R-:W-:Y:S01]  /*1760*/  IMAD.MOV.U32 R226, RZ, RZ, R202 ;  /* 0x000000ffffe27224 */ /* 0x000fe200078e00ca */
[----:B------:R-:W-:Y:S02]  /*1770*/  MOV R215, R205 ;  /* 0x000000cd00d77202 */ /* 0x000fe40000000f00 */
[----:B------:R-:W-:Y:S02]  /*1780*/  SHF.R.U32.HI R211, RZ, 0x10, R205 ;  /* 0x00000010ffd37819 */ /* 0x000fe400000116cd */
[----:B------:R-:W-:Y:S02]  /*1790*/  SHF.R.U32.HI R206, RZ, 0x10, R59 ;  /* 0x00000010ffce7819 */ /* 0x000fe4000001163b */
[----:B------:R-:W-:Y:S02]  /*17a0*/  SHF.R.U32.HI R216, RZ, 0x10, R61 ;  /* 0x00000010ffd87819 */ /* 0x000fe4000001163d */
[----:B------:R-:W-:Y:S01]  /*17b0*/  SHF.R.U64 R133, R136, 0x10, R137 ;  /* 0x0000001088857819 */ /* 0x000fe20000001289 */
[----:B------:R-:W-:Y:S01]  /*17c0*/  IMAD.U32 R209, R209, 0x10000, RZ ;  /* 0x00010000d1d17824 */ /* 0x000fe200078e00ff */
[----:B------:R-:W-:-:S02]  /*17d0*/  SHF.R.U64 R218, R202, 0x10, R203 ;  /* 0x00000010cada7819 */ /* 0x000fc400000012cb */
[----:B------:R-:W-:Y:S02]  /*17e0*/  SHF.L.U32 R230, R59, 0x10, RZ ;  /* 0x000000103be67819 */ /* 0x000fe400000006ff */
[----:B------:R-:W-:Y:S01]  /*17f0*/  SHF.R.U32.HI R205, RZ, 0x10, R137 ;  /* 0x00000010ffcd7819 */ /* 0x000fe20000011689 */
[----:B------:R-:W-:Y:S01]  /*1800*/  FADD.FTZ R135, -R241, R132 ;  /* 0x00000084f1877221 */ /* 0x000fe20000010100 */
[----:B------:R-:W-:Y:S01]  /*1810*/  SHF.L.U32 R202, R61, 0x10, RZ ;  /* 0x000000103dca7819 */ /* 0x000fe200000006ff */
[----:B------:R-:W-:Y:S01]  /*1820*/  IMAD.U32 R61, R136, 0x10000, RZ ;  /* 0x00010000883d7824 */ /* 0x000fe200078e00ff */
[----:B------:R-:W-:Y:S01]  /*1830*/  SHF.L.U32 R59, R137, 0x10, RZ ;  /* 0x00000010893b7819 */ /* 0x000fe200000006ff */
[----:B------:R-:W-:Y:S01]  /*1840*/  FADD.FTZ R137, -R241, R134 ;  /* 0x00000086f1897221 */ /* 0x000fe20000010100 */
[----:B------:R-:W-:Y:S01]  /*1850*/  SHF.L.U32 R63, R63, 0x10, RZ ;  /* 0x000000103f3f7819 */ /* 0x000fe200000006ff */
[----:B------:R-:W-:Y:S01]  /*1860*/  IMAD.U32 R225, R225, 0x10000, RZ ;  /* 0x00010000e1e17824 */ /* 0x000fe200078e00ff */
[----:B------:R-:W-:Y:S01]  /*1870*/  SHF.L.U32 R221, R201, 0x10, RZ ;  /* 0x00000010c9dd7819 */ /* 0x000fe200000006ff */
[----:B------:R-:W-:Y:S01]  /*1880*/  IMAD.U32 R136, R57, 0x10000, RZ ;  /* 0x0001000039887824 */ /* 0x000fe200078e00ff */
[----:B------:R-:W-:Y:S01]  /*1890*/  MOV R193, R207 ;  /* 0x000000cf00c17202 */ /* 0x000fe20000000f00 */
[----:B------:R-:W-:Y:S01]  /*18a0*/  IMAD.U32 R134, R56, 0x10000, RZ ;  /* 0x0001000038867824 */ /* 0x000fe200078e00ff */
[----:B------:R-:W-:Y:S01]  /*18b0*/  SHF.R.U32.HI R234, RZ, 0x10, R207 ;  /* 0x00000010ffea7819 */ /* 0x000fe200000116cf */
[----:B------:R-:W-:Y:S01]  /*18c0*/  IMAD.U32 R210, R210, 0x10000, RZ ;  /* 0x00010000d2d27824 */ /* 0x000fe200078e00ff */
[----:B------:R-:W-:Y:S01]  /*18d0*/  SHF.L.U32 R206, R206, 0x10, RZ ;  /* 0x00000010cece7819 */ /* 0x000fe200000006ff */
[----:B------:R-:W-:Y:S01]  /*18e0*/  IMAD.U32 R62, R62, 0x10000, RZ ;  /* 0x000100003e3e7824 */ /* 0x000fe200078e00ff */
[----:B------:R-:W-:-:S02]  /*18f0*/  SHF.L.U32 R216, R216, 0x10, RZ ;  /* 0x00000010d8d87819 */ /* 0x000fc400000006ff */
[----:B------:R-:W-:Y:S01]  /*1900*/  SHF.L.U32 R132, R58, 0x10, RZ ;  /* 0x000000103a847819 */ /* 0x000fe200000006ff */
[----:B------:R-:W-:Y:S01]  /*1910*/  IMAD.U32 R58, R133, 0x10000, RZ ;  /* 0x00010000853a7824 */ /* 0x000fe200078e00ff */
[----:B------:R-:W-:Y:S01]  /*1920*/  SHF.L.U32 R60, R60, 0x10, RZ ;  /* 0x000000103c3c7819 */ /* 0x000fe200000006ff */
[----:B------:R-:W-:Y:S01]  /*1930*/  FADD.FTZ R133, -R241, R209 ;  /* 0x000000d1f1857221 */ /* 0x000fe20000010100 */
[----:B------:R-:W-:Y:S02]  /*1940*/  MOV R207, R203 ;  /* 0x000000cb00cf7202 */ /* 0x000fe40000000f00 */
[----:B------:R-:W-:Y:S02]  /*1950*/  MOV R219, R199 ;  /* 0x000000c700db7202 */ /* 0x000fe40000000f00 */
[----:B------:R-:W-:Y:S02]  /*1960*/  SHF.R.U32.HI R217, RZ, 0x10, R199 ;  /* 0x00000010ffd97819 */ /* 0x000fe400000116c7 */
[----:B------:R-:W-:Y:S01]  /*1970*/  SHF.L.U32 R56, R205, 0x10, RZ ;  /* 0x00000010cd387819 */ /* 0x000fe200000006ff */
[C---:B------:R-:W-:Y:S01]  /*1980*/  FADD.FTZ R63, -R241.reuse, R63 ;  /* 0x0000003ff13f7221 */ /* 0x040fe20000010100 */
[----:B------:R-:W-:Y:S01]  /*1990*/  MOV R199, R195 ;  /* 0x000000c300c77202 */ /* 0x000fe20000000f00 */
[C---:B------:R-:W-:Y:S01]  /*19a0*/  FADD.FTZ R201, -R241.reuse, R238 ;  /* 0x000000eef1c97221 */ /* 0x040fe20000010100 */
[----:B------:R-:W-:Y:S01]  /*19b0*/  SHF.R.U32.HI R195, RZ, 0x10, R195 ;  /* 0x00000010ffc37819 */ /* 0x000fe200000116c3 */
        /* <DEDUP_REMOVED lines=23> */
[----:B------:R-:W-:Y:S01]  /*1b30*/  FADD.FTZ R241, -R241, R56 ;  /* 0x00000038f1f17221 */ /* 0x000fe20000010100 */
[----:B------:R-:W-:-:S02]  /*1b40*/  IMAD.U32 R207, R208, 0x10000, RZ ;  /* 0x00010000d0cf7824 */ /* 0x000fc400078e00ff */
[----:B----4-:R-:W-:Y:S01]  /*1b50*/  FMUL.FTZ R134, R178, R63 ;  /* 0x0000003fb2867220 */ /* 0x010fe20000410000 */
[----:B------:R-:W-:Y:S01]  /*1b60*/  IMAD.U32 R56, R0, 0x10000, RZ ;  /* 0x0001000000387824 */ /* 0x000fe200078e00ff */
[----:B------:R-:W-:Y:S01]  /*1b70*/  SHF.L.U32 R212, R212, 0x10, RZ ;  /* 0x00000010d4d47819 */ /* 0x000fe200000006ff */
[C---:B------:R-:W-:Y:S01]  /*1b80*/  FMUL.FTZ R201, R178.reuse, R201 ;  /* 0x000000c9b2c97220 */ /* 0x040fe20000410000 */
[----:B------:R-:W-:Y:S01]  /*1b90*/  SHF.L.U32 R208, R215, 0x10, RZ ;  /* 0x00000010d7d07819 */ /* 0x000fe200000006ff */
[----:B------:R-:W-:Y:S01]  /*1ba0*/  IMAD.U32 R63, R195, 0x10000, RZ ;  /* 0x00010000c33f7824 */ /* 0x000fe200078e00ff */
[----:B------:R-:W-:Y:S01]  /*1bb0*/  SHF.L.U32 R58, R235, 0x10, RZ ;  /* 0x00000010eb3a7819 */ /* 0x000fe200000006ff */
[----:B------:R-:W-:Y:S01]  /*1bc0*/  FMUL.FTZ R202, R178, R202 ;  /* 0x000000cab2ca7220 */ /* 0x000fe20000410000 */
[----:B------:R-:W-:Y:S01]  /*1bd0*/  SHF.L.U32 R215, R232, 0x10, RZ ;  /* 0x00000010e8d77819 */ /* 0x000fe200000006ff */
[----:B------:R-:W-:Y:S01]  /*1be0*/  FMUL.FTZ R132, R178, R133 ;  /* 0x00000085b2847220 */ /* 0x000fe20000410000 */
[----:B------:R-:W-:Y:S01]  /*1bf0*/  SHF.L.U32 R60, R227, 0x10, RZ ;  /* 0x00000010e33c7819 */ /* 0x000fe200000006ff */
[----:B------:R-:W-:Y:S01]  /*1c00*/  IMAD.U32 R227, R198, 0x10000, RZ ;  /* 0x00010000c6e37824 */ /* 0x000fe200078e00ff */
[----:B------:R-:W-:Y:S01]  /*1c10*/  SHF.L.U32 R62, R214, 0x10, RZ ;  /* 0x00000010d63e7819 */ /* 0x000fe200000006ff */
[C---:B------:R-:W-:Y:S01]  /*1c20*/  FMUL.FTZ R195, R178.reuse, R57 ;  /* 0x00000039b2c37220 */ /* 0x040fe20000410000 */
[----:B------:R-:W-:Y:S01]  /*1c30*/  FMUL.FTZ R209, R178, R209 ;  /* 0x000000d1b2d17220 */ /* 0x000fe20000410000 */
[----:B------:R-:W-:Y:S01]  /*1c40*/  SHF.L.U32 R57, R194, 0x10, RZ ;  /* 0x00000010c2397819 */ /* 0x000fe200000006ff */
[C---:B------:R-:W-:Y:S01]  /*1c50*/  FMUL.FTZ R198, R178.reuse, R204 ;  /* 0x000000ccb2c67220 */ /* 0x040fe20000410000 */
[----:B------:R-:W-:Y:S01]  /*1c60*/  FMUL.FTZ R210, R178, R210 ;  /* 0x000000d2b2d27220 */ /* 0x000fe20000410000 */
[----:B------:R-:W-:Y:S01]  /*1c70*/  FMUL.FTZ R133, R164, R56 ;  /* 0x00000038a4857220 */ /* 0x000fe20000410000 */
[----:B------:R-:W-:-:S02]  /*1c80*/  IMAD.U32 R218, R218, 0x10000, RZ ;  /* 0x00010000dada7824 */ /* 0x000fc400078e00ff */
        /* <DEDUP_REMOVED lines=12> */
[-C--:B------:R-:W-:Y:S01]  /*1d50*/  FFMA.FTZ R68, R209, R215.reuse, R68 ;  /* 0x000000d7d1447223 */ /* 0x080fe20000010044 */
[----:B------:R-:W-:Y:S01]  /*1d60*/  FMUL.FTZ R212, R158, R215 ;  /* 0x000000d79ed47220 */ /* 0x000fe20000410000 */
[----:B------:R-:W-:Y:S01]  /*1d70*/  SHF.L.U32 R58, R199, 0x10, RZ ;  /* 0x00000010c73a7819 */ /* 0x000fe200000006ff */
[----:B------:R-:W-:Y:S01]  /*1d80*/  FADD.FTZ R85, R62, R85 ;  /* 0x000000553e557221 */ /* 0x000fe20000010000 */
[-C--:B------:R-:W-:Y:S01]  /*1d90*/  FFMA.FTZ R69, R210, R62.reuse, R69 ;  /* 0x0000003ed2457223 */ /* 0x080fe20000010045 */
[----:B------:R-:W-:Y:S01]  /*1da0*/  FMUL.FTZ R215, R115, R62 ;  /* 0x0000003e73d77220 */ /* 0x000fe20000410000 */
[----:B------:R-:W-:-:S02]  /*1db0*/  IMAD.U32 R193, R193, 0x10000, RZ ;  /* 0x00010000c1c17824 */ /* 0x000fc400078e00ff */
[----:B------:R-:W-:Y:S01]  /*1dc0*/  FADD.FTZ R77, R218, R77 ;  /* 0x0000004dda4d7221 */ /* 0x000fe20000010000 */
[-C--:B------:R-:W-:Y:S01]  /*1dd0*/  FFMA.FTZ R89, R194, R218.reuse, R89 ;  /* 0x000000dac2597223 */ /* 0x080fe20000010059 */
[----:B------:R-:W-:Y:S01]  /*1de0*/  FMUL.FTZ R199, R119, R218 ;  /* 0x000000da77c77220 */ /* 0x000fe20000410000 */
[----:B------:R-:W-:Y:S01]  /*1df0*/  FADD.FTZ R62, RZ, R133 ;  /* 0x00000085ff3e7221 */ /* 0x000fe20000010000 */
[----:B------:R-:W-:Y:S01]  /*1e00*/  FFMA.FTZ R218, R0, R133, RZ ;  /* 0x0000008500da7223 */ /* 0x000fe200000100ff */
[----:B------:R-:W-:Y:S01]  /*1e10*/  SHF.L.U32 R234, R234, 0x10, RZ ;  /* 0x00000010eaea7819 */ /* 0x000fe200000006ff */
        /* <DEDUP_REMOVED lines=8> */
[----:B------:R-:W-:Y:S01]  /*1ea0*/  SHF.L.U32 R226, R226, 0x10, RZ ;  /* 0x00000010e2e27819 */ /* 0x000fe200000006ff */
[----:B------:R-:W-:-:S02]  /*1eb0*/  IMAD.U32 R56, R197, 0x10000, RZ ;  /* 0x00010000c5387824 */ /* 0x000fc400078e00ff */
[----:B------:R-:W-:Y:S01]  /*1ec0*/  FMUL.FTZ R193, R120, R234 ;  /* 0x000000ea78c17220 */ /* 0x000fe20000410000 */
[----:B------:R-:W-:Y:S01]  /*1ed0*/  FMUL.FTZ R197, R178, R222 ;  /* 0x000000deb2c57220 */ /* 0x000fe20000410000 */
[----:B------:R-:W-:Y:S01]  /*1ee0*/  FADD.FTZ R62, R62, R136 ;  /* 0x000000883e3e7221 */ /* 0x000fe20000010000 */
[----:B------:R-:W-:Y:S01]  /*1ef0*/  FFMA.FTZ R222, R135, R136, R218 ;  /* 0x0000008887de7223 */ /* 0x000fe200000100da */
[----:B------:R-:W-:Y:S01]  /*1f00*/  SHF.L.U32 R235, R196, 0x10, RZ ;  /* 0x00000010c4eb7819 */ /* 0x000fe200000006ff */
[----:B------:R-:W-:Y:S01]  /*1f10*/  FMUL.FTZ R218, R178, R251 ;  /* 0x000000fbb2da7220 */ /* 0x000fe20000410000 */
[----:B------:R-:W-:Y:S01]  /*1f20*/  FMUL.FTZ R196, R162, R226 ;  /* 0x000000e2a2c47220 */ /* 0x000fe20000410000 */
[----:B------:R-:W-:Y:S01]  /*1f30*/  FADD.FTZ R251, R62, R193 ;  /* 0x000000c13efb7221 */ /* 0x000fe20000010000 */
[----:B------:R-:W-:Y:S01]  /*1f40*/  FFMA.FTZ R222, R134, R193, R222 ;  /* 0x000000c186de7223 */ /* 0x000fe200000100de */
[----:B------:R-:W-:Y:S02]  /*1f50*/  SHF.R.U32.HI R203, RZ, 0x10, R203 ;  /* 0x00000010ffcb7819 */ /* 0x000fe400000116cb */
        /* <DEDUP_REMOVED lines=14> */
[----:B------:R-:W-:Y:S01]  /*2040*/  FMUL.FTZ R222, R178, R223 ;  /* 0x000000dfb2de7220 */ /* 0x000fe20000410000 */
[----:B------:R-:W-:Y:S01]  /*2050*/  SHF.L.U32 R219, R224, 0x10, RZ ;  /* 0x00000010e0db7819 */ /* 0x000fe200000006ff */
        /* <DEDUP_REMOVED lines=8> */
[----:B------:R-:W-:Y:S01]  /*20e0*/  IMAD.U32 R211, R211, 0x10000, RZ ;  /* 0x00010000d3d37824 */ /* 0x000fe200078e00ff */
[----:B------:R-:W-:Y:S01]  /*20f0*/  SHF.L.U32 R249, R249, 0x10, RZ ;  /* 0x00000010f9f97819 */ /* 0x000fe200000006ff */
[----:B------:R-:W-:Y:S01]  /*2100*/  FADD.FTZ R82, R208, R82 ;  /* 0x00000052d0527221 */ /* 0x000fe20000010000 */
[----:B------:R-:W-:Y:S01]  /*2110*/  FFMA.FTZ R66, R205, R208, R66 ;  /* 0x000000d0cd427223 */ /* 0x000fe20000010042 */
        /* <DEDUP_REMOVED lines=18> */
[----:B------:R-:W-:-:S02]  /*2240*/  FMUL.FTZ R213, R178, R213 ;  /* 0x000000d5b2d57220 */ /* 0x000fc40000410000 */
        /* <DEDUP_REMOVED lines=15> */
[----:B------:R-:W-:Y:S01]  /*2340*/  FADD.FTZ R15, R219, R15 ;  /* 0x0000000fdb0f7221 */ /* 0x000fe20000010000 */
[----:B------:R-:W-:Y:S01]  /*2350*/  FFMA.FTZ R3, R218, R219, R3 ;  /* 0x000000dbda037223 */ /* 0x000fe20000010003 */
[----:B------:R-:W-:Y:S01]  /*2360*/  FMUL.FTZ R221, R178, R221 ;  /* 0x000000ddb2dd7220 */ /* 0x000fe20000410000 */
        /* <DEDUP_REMOVED lines=12> */
[----:B------:R-:W-:-:S02]  /*2430*/  FMUL.FTZ R233, R178, R233 ;  /* 0x000000e9b2e97220 */ /* 0x000fc40000410000 */
[----:B------:R-:W-:Y:S01]  /*2440*/  FADD.FTZ R60, R239, R220 ;  /* 0x000000dcef3c7221 */ /* 0x000fe20000010000 */
[----:B------:R-:W-:Y:S01]  /*2450*/  FFMA.FTZ R239, R221, R220, R58 ;  /* 0x000000dcddef7223 */ /* 0x000fe2000001003a */
        /* <DEDUP_REMOVED lines=19> */
[----:B------:R-:W-:-:S03]  /*2590*/  FFMA.FTZ R58, R226, R227, R63 ;  /* 0x000000e3e23a7223 */ /* 0x000fc6000001003f */
[----:B------:R-:W-:Y:S01]  /*25a0*/  FADD.FTZ R60, R61, R228 ;  /* 0x000000e43d3c7221 */ /* 0x000fe20000010000 */
[----:B------:R-:W-:Y:S01]  /*25b0*/  FFMA.FTZ R61, R229, R228, R58 ;  /* 0x000000e4e53d7223 */ /* 0x000fe2000001003a */
[----:B------:R-:W-:Y:S02]  /*25c0*/  SHF.L.U32 R236, R236, 0x10, RZ ;  /* 0x00000010ecec7819 */ /* 0x000fe400000006ff */
[----:B------:R-:W-:Y:S01]  /*25d0*/  FADD.FTZ R63, R60, R231 ;  /* 0x000000e73c3f7221 */ /* 0x000fe20000010000 */
[----:B------:R-:W-:Y:S01]  /*25e0*/  FFMA.FTZ R58, R230, R231, R61 ;  /* 0x000000e7e63a7223 */ /* 0x000fe2000001003d */
        /* <DEDUP_REMOVED lines=44> */
.L_x_1252:
[----:B------:R-:W3:Y:S01]  /*28b0*/  S2R R63, SR_CgaCtaId ;  /* 0x00000000003f7919 */ /* 0x000ee20000008800 */
[----:B------:R-:W-:Y:S01]  /*28c0*/  PLOP3.LUT P0, PT, PT, PT, PT, 0x80, 0x0 ;  /* 0x000000000000781c */ /* 0x000fe20003f0f070 */
[----:B01----:R-:W-:Y:S01]  /*28d0*/  FADD.FTZ R56, R56, R59 ;  /* 0x0000003b38387221 */ /* 0x003fe20000010000 */
[----:B------:R-:W-:Y:S01]  /*28e0*/  @!P5 PLOP3.LUT P0, PT, P3, PT, PT, 0x80, 0x0 ;  /* 0x000000000000d81c */ /* 0x000fe20001f0f070 */
[----:B--2---:R-:W-:Y:S01]  /*28f0*/  FADD.FTZ R57, R57, R62 ;  /* 0x0000003e39397221 */ /* 0x004fe20000010000 */
[----:B------:R-:W-:Y:S01]  /*2900*/  SHF.R.U32.HI R58, RZ, 0x5, R54 ;  /* 0x00000005ff3a7819 */ /* 0x000fe20000011636 */
[----:B------:R-:W-:Y:S05]  /*2910*/  WARPSYNC.ALL ;  /* 0x0000000000007948 */ /* 0x000fea0003800000 */
[----:B------:R-:W-:-:S02]  /*2920*/  @!P5 LOP3.LUT R61, R58, 0x7fffff8, RZ, 0xc0, !PT ;  /* 0x07fffff83a3dd812 */ /* 0x000fc400078ec0ff */
[----:B------:R-:W-:-:S03]  /*2930*/  MOV R248, 0x400 ;  /* 0x0000040000f87802 */ /* 0x000fc60000000f00 */
[----:B------:R-:W-:Y:S02]  /*2940*/  @!P0 IADD3 R61, R61, 0x8, RZ ;  /* 0x000000083d3d8810 */ /* 0x000fe40007ffe0ff */
[----:B------:R-:W-:Y:S02]  /*2950*/  IADD3 R250, P0, R192, UR18, RZ ;  /* 0x00000012c0fa7c10 */ /* 0x000fe4000ff1e0ff */
[----:B------:R-:W-:Y:S02]  /*2960*/  @!P5 LOP3.LUT R61, R61, 0x7, R58, 0xf8, !PT ;  /* 0x000000073d3dd812 */ /* 0x000fe400078ef83a */
[----:B------:R-:W-:Y:S02]  /*2970*/  IADD3.X R251, R191, UR19, RZ, P0, !PT ;  /* 0x00000013bffb7c10 */ /* 0x000fe400087fe4ff */
[----:B---3--:R-:W-:-:S05]  /*2980*/  LEA R248, R63, R248, 0x18 ;  /* 0x000000f83ff87211 */ /* 0x008fca00078ec0ff */
[----:B------:R-:W-:-:S05]  /*2990*/  @!P5 IMAD R59, R61, 0x8, R248 ;  /* 0x000000083d3bd824 */ /* 0x000fca00078e02f8 */
[----:B------:R-:W-:Y:S01]  /*29a0*/  @!P5 STS.64 [R59+0x7000], R56 ;  /* 0x007000383b00d388 */ /* 0x000fe20000000a00 */
[----:B------:R-:W-:Y:S06]  /*29b0*/  BAR.SYNC.DEFER_BLOCKING 0x0 ;  /* 0x0000000000007b1d */ /* 0x000fec0000010000 */
[----:B------:R-:W2:Y:S01]  /*29c0*/  LDG.E.64 R250, desc[UR4][R250.64] ;  /* 0x00000004fafa7981 */ /* 0x000ea2000c1e1b00 */
[----:B------:R-:W-:Y:S02]  /*29d0*/  LOP3.LUT R61, R58, 0x7fffff8, RZ, 0xc0, !PT ;  /* 0x07fffff83a3d7812 */ /* 0x000fe400078ec0ff */
[----:B------:R-:W-:-:S02]  /*29e0*/  ISETP.NE.U32.AND P0, PT, RZ, UR20, PT ;  /* 0x00000014ff007c0c */ /* 0x000fc4000bf05070 */
[----:B------:R-:W-:Y:S02]  /*29f0*/  @!P3 IADD3 R61, R61, 0x8, RZ ;  /* 0x000000083d3db810 */ /* 0x000fe40007ffe0ff */
[----:B------:R-:W-:Y:S02]  /*2a00*/  ISETP.NE.AND.EX P0, PT, RZ, UR21, PT, P0 ;  /* 0x00000015ff007c0c */ /* 0x000fe4000bf05300 */
[----:B------:R-:W-:Y:S02]  /*2a10*/  LEA R248, R61, R248, 0x3 ;  /* 0x000000f83df87211 */ /* 0x000fe400078e18ff */
[----:B-----5:R-:W-:-:S03]  /*2a20*/  LOP3.LUT P5, RZ, R177, 0xff, RZ, 0xc0, !PT ;  /* 0x000000ffb1ff7812 */ /* 0x020fc600078ac0ff */
[----:B------:R-:W0:Y:S04]  /*2a30*/  LDS.128 R60, [R248+0x7000] ;  /* 0x00700000f83c7984 */ /* 0x000e280000000c00 */
[----:B------:R-:W1:Y:S01]  /*2a40*/  LDS.128 R56, [R248+0x7010] ;  /* 0x00701000f8387984 */ /* 0x000e620000000c00 */
[----:B0-----:R-:W-:Y:S01]  /*2a50*/  FADD.FTZ R249, RZ, R60 ;  /* 0x0000003cfff97221 */ /* 0x001fe20000010000 */
[----:B------:R-:W-:-:S03]  /*2a60*/  FADD.FTZ R60, RZ, R61 ;  /* 0x0000003dff3c7221 */ /* 0x000fc60000010000 */
[----:B------:R-:W-:Y:S01]  /*2a70*/  FADD.FTZ R249, R62, R249 ;  /* 0x000000f93ef97221 */ /* 0x000fe20000010000 */
[----:B------:R-:W-:-:S03]  /*2a80*/  FADD.FTZ R60, R63, R60 ;  /* 0x0000003c3f3c7221 */ /* 0x000fc60000010000 */
[----:B-1----:R-:W-:Y:S01]  /*2a90*/  FADD.FTZ R249, R249, R56 ;  /* 0x00000038f9f97221 */ /* 0x002fe20000010000 */
[----:B------:R-:W-:Y:S02]  /*2aa0*/  FADD.FTZ R56, R60, R57 ;  /* 0x000000393c387221 */ /* 0x000fe40000010000 */
[----:B------:R-:W0:Y:S01]  /*2ab0*/  LDS.128 R60, [R248+0x7020] ;  /* 0x00702000f83c7984 */ /* 0x000e220000000c00 */
[----:B------:R-:W-:Y:S01]  /*2ac0*/  FADD.FTZ R249, R58, R249 ;  /* 0x000000f93af97221 */ /* 0x000fe20000010000 */
[----:B------:R-:W-:-:S03]  /*2ad0*/  FADD.FTZ R56, R59, R56 ;  /* 0x000000383b387221 */ /* 0x000fc60000010000 */
[----:B0-----:R-:W-:Y:S01]  /*2ae0*/  FADD.FTZ R249, R249, R60 ;  /* 0x0000003cf9f97221 */ /* 0x001fe20000010000 */
[----:B------:R-:W-:Y:S02]  /*2af0*/  FADD.FTZ R60, R56, R61 ;  /* 0x0000003d383c7221 */ /* 0x000fe40000010000 */
[----:B------:R-:W0:Y:S01]  /*2b00*/  LDS.128 R56, [R248+0x7030] ;  /* 0x00703000f8387984 */ /* 0x000e220000000c00 */
[----:B------:R-:W-:Y:S01]  /*2b10*/  FADD.FTZ R249, R62, R249 ;  /* 0x000000f93ef97221 */ /* 0x000fe20000010000 */
[----:B------:R-:W-:-:S03]  /*2b20*/  FADD.FTZ R60, R63, R60 ;  /* 0x0000003c3f3c7221 */ /* 0x000fc60000010000 */
[----:B0-----:R-:W-:Y:S01]  /*2b30*/  FADD.FTZ R249, R249, R56 ;  /* 0x00000038f9f97221 */ /* 0x001fe20000010000 */
[----:B------:R-:W-:Y:S01]  /*2b40*/  FADD.FTZ R60, R60, R57 ;  /* 0x000000393c3c7221 */ /* 0x000fe20000010000 */
[----:B------:R-:W-:Y:S02]  /*2b50*/  @P2 SHF.R.U32.HI R56, RZ, 0x10, R247 ;  /* 0x00000010ff382819 */ /* 0x000fe400000116f7 */
[----:B------:R-:W-:Y:S01]  /*2b60*/  FADD.FTZ R58, R58, R249 ;  /* 0x000000f93a3a7221 */ /* 0x000fe20000010000 */
[----:B------:R-:W-:Y:S01]  /*2b70*/  FADD.FTZ R60, R59, R60 ;  /* 0x0000003c3b3c7221 */ /* 0x000fe20000010000 */
[----:B------:R-:W-:Y:S02]  /*2b80*/  @P2 SHF.L.U32 R56, R56, 0x10, RZ ;  /* 0x0000001038382819 */ /* 0x000fe400000006ff */
[----:B------:R-:W-:Y:S01]  /*2b90*/  FMUL.FTZ R58, R58, UR16 ;  /* 0x000000103a3a7c20 */ /* 0x000fe20008410000 */
[----:B------:R-:W-:-:S04]  /*2ba0*/  FMUL.FTZ R60, R60, UR16 ;  /* 0x000000103c3c7c20 */ /* 0x000fc80008410000 */
[----:B------:R-:W-:-:S05]  /*2bb0*/  FSEL R61, R58, RZ, !P4 ;  /* 0x000000ff3a3d7208 */ /* 0x000fca0006000000 */
[-CC-:B------:R-:W-:Y:S01]  /*2bc0*/  FFMA.FTZ R0, R0, R60.reuse, R61.reuse ;  /* 0x0000003c00007223 */ /* 0x180fe2000001003d */
[-CC-:B------:R-:W-:Y:S01]  /*2bd0*/  FFMA.FTZ R132, R132, R60.reuse, R61.reuse ;  /* 0x0000003c84847223 */ /* 0x180fe2000001003d */
[-CC-:B------:R-:W-:Y:S01]  /*2be0*/  FFMA.FTZ R57, R135, R60.reuse, R61.reuse ;  /* 0x0000003c87397223 */ /* 0x180fe2000001003d */
[----:B------:R-:W-:Y:S01]  /*2bf0*/  FFMA.FTZ R134, R134, R60, R61 ;  /* 0x0000003c86867223 */ /* 0x000fe2000001003d */
[----:B------:R-:W-:Y:S01]  /*2c00*/  FADD.FTZ R133, R133, -R0 ;  /* 0x8000000085857221 */ /* 0x000fe20000010000 */
[----:B------:R-:W-:Y:S02]  /*2c10*/  @P2 IMAD.MOV.U32 R0, RZ, RZ, R246 ;  /* 0x000000ffff002224 */ /* 0x000fe400078e00f6 */
[----:B------:R-:W-:Y:S01]  /*2c20*/  FADD.FTZ R135, R137, -R132 ;  /* 0x8000008489877221 */ /* 0x000fe20000010000 */
[----:B------:R-:W-:Y:S01]  /*2c30*/  FADD.FTZ R63, R193, -R134 ;  /* 0x80000086c13f7221 */ /* 0x000fe20000010000 */
[----:B------:R-:W-:Y:S01]  /*2c40*/  FMUL.FTZ R137, R178, R133 ;  /* 0x00000085b2897220 */ /* 0x000fe20000410000 */
[----:B------:R-:W-:Y:S01]  /*2c50*/  FADD.FTZ R57, R136, -R57 ;  /* 0x8000003988397221 */ /* 0x000fe20000010000 */
[----:B------:R-:W-:Y:S01]  /*2c60*/  @P2 SHF.L.U32 R0, R0, 0x10, RZ ;  /* 0x0000001000002819 */ /* 0x000fe200000006ff */
[C---:B------:R-:W-:Y:S01]  /*2c70*/  FMUL.FTZ R135, R178.reuse, R135 ;  /* 0x00000087b2877220 */ /* 0x040fe20000410000 */
[C---:B------:R-:W-:Y:S01]  /*2c80*/  FMUL.FTZ R63, R178.reuse, R63 ;  /* 0x0000003fb23f7220 */ /* 0x040fe20000410000 */
[----:B------:R-:W-:Y:S01]  /*2c90*/  FMUL.FTZ R133, R178, R57 ;  /* 0x00000039b2857220 */ /* 0x000fe20000410000 */
[----:B------:R-:W-:-:S02]  /*2ca0*/  IMAD.MOV.U32 R136, RZ, RZ, RZ ;  /* 0x000000ffff887224 */ /* 0x000fc400078e00ff */
[----:B------:R-:W-:Y:S01]  /*2cb0*/  @P2 FADD.FTZ R137, R137, R0 ;  /* 0x0000000089892221 */ /* 0x000fe20000010000 */
[----:B------:R-:W-:Y:S01]  /*2cc0*/  @P2 SHF.R.U64 R0, R246, 0x10, R247 ;  /* 0x00000010f6002819 */ /* 0x000fe200000012f7 */
[----:B------:R-:W-:-:S03]  /*2cd0*/  @P2 FADD.FTZ R63, R63, R56 ;  /* 0x000000383f3f2221 */ /* 0x000fc60000010000 */
[----:B------:R-:W-:Y:S02]  /*2ce0*/  @P2 SHF.L.U32 R0, R0, 0x10, RZ ;  /* 0x0000001000002819 */ /* 0x000fe400000006ff */
[----:B------:R-:W-:-:S03]  /*2cf0*/  @P0 F2FP.BF16.F32.PACK_AB R58, RZ, R63 ;  /* 0x0000003fff3a023e */ /* 0x000fc600000010ff */
[----:B------:R-:W-:Y:S01]  /*2d00*/  @P2 FADD.FTZ R135, R135, R0 ;  /* 0x0000000087872221 */ /* 0x000fe20000010000 */
[----:B------:R-:W-:Y:S01]  /*2d10*/  @P2 IMAD.MOV.U32 R0, RZ, RZ, R247 ;  /* 0x000000ffff002224 */ /* 0x000fe200078e00f7 */
[----:B------:R-:W-:Y:S02]  /*2d20*/  @P0 PRMT R169, R58, 0x7610, R169 ;  /* 0x000076103aa90816 */ /* 0x000fe400000000a9 */
[----:B------:R-:W-:Y:S01]  /*2d30*/  FMUL.FTZ R134, R135, R172 ;  /* 0x000000ac87867220 */ /* 0x000fe20000410000 */
[----:B------:R-:W-:Y:S01]  /*2d40*/  @P0 F2FP.BF16.F32.PACK_AB R56, RZ, R135 ;  /* 0x00000087ff38023e */ /* 0x000fe200000010ff */
[----:B------:R-:W-:Y:S01]  /*2d50*/  HFMA2.MMA R135, -RZ, RZ, 0, 0 ;  /* 0x00000000ff877435 */ /* 0x000fe200000001ff */
[----:B------:R-:W-:Y:S01]  /*2d60*/  @P2 SHF.L.U32 R0, R0, 0x10, RZ ;  /* 0x0000001000002819 */ /* 0x000fe200000006ff */
[----:B------:R-:W-:Y:S01]  /*2d70*/  FMUL.FTZ R134, R134, UR17 ;  /* 0x0000001186867c20 */ /* 0x000fe20008410000 */
[----:B------:R-:W-:-:S03]  /*2d80*/  @P0 PRMT R166, R56, 0x7610, R166 ;  /* 0x0000761038a60816 */ /* 0x000fc600000000a6 */
[----:B------:R-:W-:Y:S01]  /*2d90*/  @P2 FADD.FTZ R133, R133, R0 ;  /* 0x0000000085852221 */ /* 0x000fe20000010000 */
[----:B------:R-:W-:Y:S02]  /*2da0*/  @P0 LOP3.LUT R56, R166, 0xffff, RZ, 0xc0, !PT ;  /* 0x0000ffffa6380812 */ /* 0x000fe400078ec0ff */
[----:B------:R-:W-:Y:S01]  /*2db0*/  @P0 F2FP.BF16.F32.PACK_AB R0, RZ, R137 ;  /* 0x00000089ff00023e */ /* 0x000fe200000010ff */
[-C--:B------:R-:W-:Y:S01]  /*2dc0*/  FMUL.FTZ R137, R137, R172.reuse ;  /* 0x000000ac89897220 */ /* 0x080fe20000410000 */
[----:B------:R-:W-:Y:S01]  /*2dd0*/  @P0 F2FP.BF16.F32.PACK_AB R57, RZ, R133 ;  /* 0x00000085ff39023e */ /* 0x000fe200000010ff */
[----:B------:R-:W-:Y:S01]  /*2de0*/  FMUL.FTZ R132, R133, R172 ;  /* 0x000000ac85847220 */ /* 0x000fe20000410000 */
[----:B------:R-:W-:Y:S01]  /*2df0*/  @P0 PRMT R167, R0, 0x7610, R167 ;  /* 0x0000761000a70816 */ /* 0x000fe200000000a7 */
[----:B------:R-:W-:Y:S01]  /*2e00*/  FMUL.FTZ R137, R137, UR17 ;  /* 0x0000001189897c20 */ /* 0x000fe20008410000 */
[----:B------:R-:W-:Y:S01]  /*2e10*/  @P0 PRMT R168, R57, 0x7610, R168 ;  /* 0x0000761039a80816 */ /* 0x000fe200000000a8 */
[----:B------:R-:W-:-:S04]  /*2e20*/  @P0 IMAD.WIDE.U32 R56, R56, 0x10000, RZ ;  /* 0x0001000038380825 */ /* 0x000fc800078e00ff */
[----:B------:R-:W-:Y:S01]  /*2e30*/  FMUL.FTZ R133, R63, R172 ;  /* 0x000000ac3f857220 */ /* 0x000fe20000410000 */
[----:B------:R-:W-:Y:S01]  /*2e40*/  @P5 FMUL.FTZ R136, R150, R137 ;  /* 0x0000008996885220 */ /* 0x000fe20000410000 */
[----:B------:R-:W-:Y:S01]  /*2e50*/  @P0 PRMT R59, R168, 0x5410, R169 ;  /* 0x00005410a83b0816 */ /* 0x000fe200000000a9 */
[----:B------:R-:W-:Y:S01]  /*2e60*/  FMUL.FTZ R132, R132, UR17 ;  /* 0x0000001184847c20 */ /* 0x000fe20008410000 */
[----:B------:R-:W-:Y:S01]  /*2e70*/  @P0 LOP3.LUT R58, R56, 0xffff, R167, 0xf8, !PT ;  /* 0x0000ffff383a0812 */ /* 0x000fe200078ef8a7 */
[----:B------:R-:W-:Y:S01]  /*2e80*/  FMUL.FTZ R133, R133, UR17 ;  /* 0x0000001185857c20 */ /* 0x000fe20008410000 */
[----:B------:R-:W-:Y:S02]  /*2e90*/  @P0 IADD3 R56, P4, R192, UR20, RZ ;  /* 0x00000014c0380c10 */ /* 0x000fe4000ff9e0ff */
[----:B------:R-:W-:Y:S02]  /*2ea0*/  @P0 LOP3.LUT R59, R59, R57, RZ, 0xfc, !PT ;  /* 0x000000393b3b0212 */ /* 0x000fe400078efcff */
[----:B------:R-:W-:-:S02]  /*2eb0*/  @P0 IADD3.X R57, R191, UR21, RZ, P4, !PT ;  /* 0x00000015bf390c10 */ /* 0x000fc4000a7fe4ff */
[----:B------:R-:W-:-:S03]  /*2ec0*/  IADD3 R192, P4, R192, UR22, RZ ;  /* 0x00000016c0c07c10 */ /* 0x000fc6000ff9e0ff */
[----:B------:R0:W-:Y:S01]  /*2ed0*/  @P0 STG.E.64 desc[UR4][R56.64], R58 ;  /* 0x0000003a38000986 */ /* 0x0001e2000c101b04 */
[----:B------:R-:W-:Y:S02]  /*2ee0*/  IADD3.X R193, R191, UR23, RZ, P4, !PT ;  /* 0x00000017bfc17c10 */ /* 0x000fe4000a7fe4ff */
[----:B------:R-:W-:Y:S01]  /*2ef0*/  F2F.BF16.F32 R191, R136 ;  /* 0x0000008800bf7304 */ /* 0x000fe20000202000 */
[C---:B0-----:R-:W-:Y:S02]  /*2f00*/  @P0 IADD3 R56, P6, R190.reuse, UR20, RZ ;  /* 0x00000014be380c10 */ /* 0x041fe4000ffde0ff */
[----:B------:R-:W-:Y:S02]  /*2f10*/  IADD3 R58, P4, R190, UR18, RZ ;  /* 0x00000012be3a7c10 */ /* 0x000fe4000ff9e0ff */
[----:B------:R-:W-:Y:S02]  /*2f20*/  @P0 IADD3.X R57, R189, UR21, RZ, P6, !PT ;  /* 0x00000015bd390c10 */ /* 0x000fe4000b7fe4ff */
[----:B------:R-:W-:-:S02]  /*2f30*/  LOP3.LUT P6, RZ, R177, 0xff000000, RZ, 0xc0, !PT ;  /* 0xff000000b1ff7812 */ /* 0x000fc400078cc0ff */
[----:B------:R-:W-:Y:S02]  /*2f40*/  IADD3.X R59, R189, UR19, RZ, P4, !PT ;  /* 0x00000013bd3b7c10 */ /* 0x000fe4000a7fe4ff */
[----:B------:R-:W-:-:S13]  /*2f50*/  LOP3.LUT P4, RZ, R177, 0xff0000, RZ, 0xc0, !PT ;  /* 0x00ff0000b1ff7812 */ /* 0x000fda000788c0ff */
[----:B------:R-:W-:-:S06]  /*2f60*/  @P4 FMUL.FTZ R135, R149, R132 ;  /* 0x0000008495874220 */ /* 0x000fcc0000410000 */
[----:B------:R-:W-:Y:S01]  /*2f70*/  F2F.BF16.F32 R135, R135 ;  /* 0x0000008700877304 */ /* 0x000fe20000202000 */
[----:B--2---:R-:W-:-:S05]  /*2f80*/  @P5 IMAD.MOV.U32 R0, RZ, RZ, R250 ;  /* 0x000000ffff005224 */ /* 0x004fca00078e00fa */
[----:B------:R-:W-:Y:S01]  /*2f90*/  @P5 SHF.L.U32 R62, R0, 0x10, RZ ;  /* 0x00000010003e5819 */ /* 0x000fe200000006ff */
[----:B------:R-:W-:-:S06]  /*2fa0*/  HFMA2.MMA R0, -RZ, RZ, 0, 0 ;  /* 0x00000000ff007435 */ /* 0x000fcc00000001ff */
[----:B------:R-:W-:Y:S01]  /*2fb0*/  @P5 FMUL.FTZ R0, R137, R62 ;  /* 0x0000003e89005220 */ /* 0x000fe20000410000 */
[----:B------:R-:W-:Y:S01]  /*2fc0*/  LOP3.LUT P5, RZ, R177, 0xff00, RZ, 0xc0, !PT ;  /* 0x0000ff00b1ff7812 */ /* 0x000fe200078ac0ff */
[----:B------:R-:W-:Y:S01]  /*2fd0*/  IMAD.MOV.U32 R177, RZ, RZ, RZ ;  /* 0x000000ffffb17224 */ /* 0x000fe200078e00ff */
[----:B------:R-:W-:Y:S01]  /*2fe0*/  MOV R62, RZ ;  /* 0x000000ff003e7202 */ /* 0x000fe20000000f00 */
[----:B------:R-:W-:-:S04]  /*2ff0*/  @P6 FMUL.FTZ R177, R106, R133 ;  /* 0x000000856ab16220 */ /* 0x000fc80000410000 */
[----:B------:R-:W0:Y:S06]  /*3000*/  F2F.BF16.F32 R137, R177 ;  /* 0x000000b100897304 */ /* 0x000e2c0000202000 */
[----:B------:R-:W-:-:S06]  /*3010*/  @P5 FMUL.FTZ R62, R107, R134 ;  /* 0x000000866b3e5220 */ /* 0x000fcc0000410000 */
[----:B------:R-:W1:Y:S01]  /*3020*/  F2F.BF16.F32 R62, R62 ;  /* 0x0000003e003e7304 */ /* 0x000e620000202000 */
[----:B0-----:R-:W-:Y:S01]  /*3030*/  SHF.L.U32 R137, R137, 0x10, RZ ;  /* 0x0000001089897819 */ /* 0x001fe200000006ff */
[----:B-1----:R-:W-:-:S05]  /*3040*/  IMAD.WIDE.U32 R62, R62, 0x10000, RZ ;  /* 0x000100003e3e7825 */ /* 0x002fca00078e00ff */
[----:B------:R-:W-:Y:S02]  /*3050*/  LOP3.LUT R63, R63, R137, R135, 0xfe, !PT ;  /* 0x000000893f3f7212 */ /* 0x000fe400078efe87 */
[----:B------:R-:W-:-:S05]  /*3060*/  LOP3.LUT R62, R62, R191, RZ, 0xfc, !PT ;  /* 0x000000bf3e3e7212 */ /* 0x000fca00078efcff */
[----:B------:R0:W-:Y:S04]  /*3070*/  STG.E.64 desc[UR4][R192.64], R62 ;  /* 0x0000003ec0007986 */ /* 0x0001e8000c101b04 */
[----:B------:R-:W2:Y:S01]  /*3080*/  LDG.E.64 R58, desc[UR4][R58.64] ;  /* 0x000000043a3a7981 */ /* 0x000ea2000c1e1b00 */
[-CC-:B------:R-:W-:Y:S01]  /*3090*/  FFMA.FTZ R194, R194, R60.reuse, R61.reuse ;  /* 0x0000003cc2c27223 */ /* 0x180fe2000001003d */
[-CC-:B------:R-:W-:Y:S01]  /*30a0*/  FFMA.FTZ R137, R195, R60.reuse, R61.reuse ;  /* 0x0000003cc3897223 */ /* 0x180fe2000001003d */
[-C--:B------:R-:W-:Y:S01]  /*30b0*/  FFMA.FTZ R197, R197, R60.reuse, R61 ;  /* 0x0000003cc5c57223 */ /* 0x080fe2000001003d */
[----:B------:R-:W-:Y:S01]  /*30c0*/  @P2 SHF.R.U64 R136, R244, 0x10, R245 ;  /* 0x00000010f4882819 */ /* 0x000fe200000012f5 */
[----:B------:R-:W-:Y:S01]  /*30d0*/  FADD.FTZ R195, R199, -R194 ;  /* 0x800000c2c7c37221 */ /* 0x000fe20000010000 */
[----:B------:R-:W-:Y:S01]  /*30e0*/  FFMA.FTZ R198, R198, R60, R61 ;  /* 0x0000003cc6c67223 */ /* 0x000fe2000001003d */
[----:B------:R-:W-:Y:S01]  /*30f0*/  FADD.FTZ R197, R200, -R197 ;  /* 0x800000c5c8c57221 */ /* 0x000fe20000010000 */
[----:B------:R-:W-:Y:S01]  /*3100*/  FADD.FTZ R137, R196, -R137 ;  /* 0x80000089c4897221 */ /* 0x000fe20000010000 */
[----:B------:R-:W-:Y:S01]  /*3110*/  FMUL.FTZ R195, R178, R195 ;  /* 0x000000c3b2c37220 */ /* 0x000fe20000410000 */
[----:B0-----:R-:W-:Y:S01]  /*3120*/  @P2 MOV R63, R245 ;  /* 0x000000f5003f2202 */ /* 0x001fe20000000f00 */
[----:B------:R-:W-:-:S02]  /*3130*/  @P2 IMAD.U32 R62, R136, 0x10000, RZ ;  /* 0x00010000883e2824 */ /* 0x000fc400078e00ff */
[C---:B------:R-:W-:Y:S01]  /*3140*/  FMUL.FTZ R193, R178.reuse, R197 ;  /* 0x000000c5b2c17220 */ /* 0x040fe20000410000 */
[----:B------:R-:W-:Y:S01]  /*3150*/  FADD.FTZ R135, R203, -R198 ;  /* 0x800000c6cb877221 */ /* 0x000fe20000010000 */
[----:B------:R-:W-:Y:S01]  /*3160*/  @P2 SHF.L.U32 R136, R63, 0x10, RZ ;  /* 0x000000103f882819 */ /* 0x000fe200000006ff */
[----:B------:R-:W-:Y:S01]  /*3170*/  @P2 FADD.FTZ R195, R195, R62 ;  /* 0x0000003ec3c32221 */ /* 0x000fe20000010000 */
[----:B------:R-:W-:Y:S01]  /*3180*/  @P2 MOV R62, R244 ;  /* 0x000000f4003e2202 */ /* 0x000fe20000000f00 */
[C---:B------:R-:W-:Y:S01]  /*3190*/  FMUL.FTZ R191, R178.reuse, R137 ;  /* 0x00000089b2bf7220 */ /* 0x040fe20000410000 */
[----:B------:R-:W-:Y:S01]  /*31a0*/  FMUL.FTZ R135, R178, R135 ;  /* 0x00000087b2877220 */ /* 0x000fe20000410000 */
[----:B------:R-:W-:Y:S01]  /*31b0*/  @P2 FADD.FTZ R193, R193, R136 ;  /* 0x00000088c1c12221 */ /* 0x000fe20000010000 */
[----:B------:R-:W-:Y:S01]  /*31c0*/  @P2 SHF.R.U32.HI R136, RZ, 0x10, R245 ;  /* 0x00000010ff882819 */ /* 0x000fe200000116f5 */
[----:B------:R-:W-:Y:S01]  /*31d0*/  @P2 IMAD.U32 R62, R62, 0x10000, RZ ;  /* 0x000100003e3e2824 */ /* 0x000fe200078e00ff */
[----:B------:R-:W-:Y:S01]  /*31e0*/  @P0 F2FP.BF16.F32.PACK_AB R63, RZ, R195 ;  /* 0x000000c3ff3f023e */ /* 0x000fe200000010ff */
[----:B------:R-:W-:Y:S01]  /*31f0*/  IMAD.MOV.U32 R194, RZ, RZ, RZ ;  /* 0x000000ffffc27224 */ /* 0x000fe200078e00ff */
[----:B------:R-:W-:Y:S01]  /*3200*/  @P2 SHF.L.U32 R136, R136, 0x10, RZ ;  /* 0x0000001088882819 */ /* 0x000fe200000006ff */
[----:B------:R-:W-:Y:S01]  /*3210*/  @P2 FADD.FTZ R191, R191, R62 ;  /* 0x0000003ebfbf2221 */ /* 0x000fe20000010000 */
[----:B------:R-:W-:-:S02]  /*3220*/  @P0 PRMT R166, R63, 0x7610, R166 ;  /* 0x000076103fa60816 */ /* 0x000fc400000000a6 */
[----:B------:R-:W-:Y:S01]  /*3230*/  @P5 SHF.R.U64 R177, R250, 0x10, R251 ;  /* 0x00000010fab15819 */ /* 0x000fe200000012fb */
[----:B------:R-:W-:Y:S01]  /*3240*/  @P2 FADD.FTZ R135, R135, R136 ;  /* 0x0000008887872221 */ /* 0x000fe20000010000 */
[----:B------:R-:W-:Y:S01]  /*3250*/  @P0 F2FP.BF16.F32.PACK_AB R62, RZ, R191 ;  /* 0x000000bfff3e023e */ /* 0x000fe200000010ff */
[----:B------:R-:W-:Y:S01]  /*3260*/  FMUL.FTZ R191, R191, R172 ;  /* 0x000000acbfbf7220 */ /* 0x000fe20000410000 */
[----:B------:R-:W-:Y:S02]  /*3270*/  @P0 F2FP.BF16.F32.PACK_AB R136, RZ, R193 ;  /* 0x000000c1ff88023e */ /* 0x000fe400000010ff */
[----:B------:R-:W-:Y:S01]  /*3280*/  @P0 F2FP.BF16.F32.PACK_AB R137, RZ, R135 ;  /* 0x00000087ff89023e */ /* 0x000fe200000010ff */
[----:B------:R-:W-:Y:S01]  /*3290*/  FMUL.FTZ R191, R191, UR17 ;  /* 0x00000011bfbf7c20 */ /* 0x000fe20008410000 */
[----:B------:R-:W-:Y:S02]  /*32a0*/  @P0 PRMT R167, R62, 0x7610, R167 ;  /* 0x000076103ea70816 */ /* 0x000fe400000000a7 */
[----:B------:R-:W-:-:S02]  /*32b0*/  @P0 LOP3.LUT R62, R166, 0xffff, RZ, 0xc0, !PT ;  /* 0x0000ffffa63e0812 */ /* 0x000fc400078ec0ff */
[----:B------:R-:W-:Y:S01]  /*32c0*/  @P0 PRMT R168, R136, 0x7610, R168 ;  /* 0x0000761088a80816 */ /* 0x000fe200000000a8 */
[----:B------:R-:W-:Y:S01]  /*32d0*/  IMAD.MOV.U32 R136, RZ, RZ, RZ ;  /* 0x000000ffff887224 */ /* 0x000fe200078e00ff */
[----:B------:R-:W-:Y:S01]  /*32e0*/  @P0 PRMT R169, R137, 0x7610, R169 ;  /* 0x0000761089a90816 */ /* 0x000fe200000000a9 */
[----:B------:R-:W-:Y:S01]  /*32f0*/  @P0 IMAD.WIDE.U32 R62, R62, 0x10000, RZ ;  /* 0x000100003e3e0825 */ /* 0x000fe200078e00ff */
[----:B------:R-:W-:Y:S02]  /*3300*/  @P5 SHF.L.U32 R177, R177, 0x10, RZ ;  /* 0x00000010b1b15819 */ /* 0x000fe400000006ff */
[----:B------:R-:W-:Y:S02]  /*3310*/  @P0 PRMT R137, R168, 0x5410, R169 ;  /* 0x00005410a8890816 */ /* 0x000fe400000000a9 */
[----:B------:R-:W-:Y:S02]  /*3320*/  @P0 LOP3.LUT R62, R62, 0xffff, R167, 0xf8, !PT ;  /* 0x0000ffff3e3e0812 */ /* 0x000fe400078ef8a7 */
[----:B------:R-:W-:Y:S01]  /*3330*/  @P0 LOP3.LUT R63, R137, R63, RZ, 0xfc, !PT ;  /* 0x0000003f893f0212 */ /* 0x000fe200078efcff */
[----:B------:R-:W-:-:S02]  /*3340*/  IMAD.MOV.U32 R137, RZ, RZ, RZ ;  /* 0x000000ffff897224 */ /* 0x000fc400078e00ff */
[----:B------:R-:W-:Y:S01]  /*3350*/  @P5 FMUL.FTZ R137, R134, R177 ;  /* 0x000000b186895220 */ /* 0x000fe20000410000 */
[----:B------:R-:W-:Y:S02]  /*3360*/  @P4 MOV R134, R251 ;  /* 0x000000fb00864202 */ /* 0x000fe40000000f00 */
[----:B------:R-:W-:Y:S01]  /*3370*/  LOP3.LUT P5, RZ, R176, 0xff, RZ, 0xc0, !PT ;  /* 0x000000ffb0ff7812 */ /* 0x000fe200078ac0ff */
[----:B------:R0:W-:Y:S01]  /*3380*/  @P0 STG.E.64 desc[UR4][R56.64], R62 ;  /* 0x0000003e38000986 */ /* 0x0001e2000c101b04 */
[----:B------:R-:W-:Y:S01]  /*3390*/  @P4 SHF.L.U32 R177, R134, 0x10, RZ ;  /* 0x0000001086b14819 */ /* 0x000fe200000006ff */
[----:B------:R-:W-:Y:S01]  /*33a0*/  FMUL.FTZ R134, R195, R172 ;  /* 0x000000acc3867220 */ /* 0x000fe20000410000 */
[----:B------:R-:W-:-:S03]  /*33b0*/  @P6 SHF.R.U32.HI R192, RZ, 0x10, R251 ;  /* 0x00000010ffc06819 */ /* 0x000fc600000116fb */
[----:B------:R-:W-:Y:S01]  /*33c0*/  @P4 FMUL.FTZ R136, R132, R177 ;  /* 0x000000b184884220 */ /* 0x000fe20000410000 */
[----:B------:R-:W-:Y:S01]  /*33d0*/  HFMA2.MMA R177, -RZ, RZ, 0, 0 ;  /* 0x00000000ffb17435 */ /* 0x000fe200000001ff */
[----:B------:R-:W-:Y:S01]  /*33e0*/  LOP3.LUT P4, RZ, R176, 0xff00, RZ, 0xc0, !PT ;  /* 0x0000ff00b0ff7812 */ /* 0x000fe2000788c0ff */
[----:B------:R-:W-:Y:S01]  /*33f0*/  FMUL.FTZ R134, R134, UR17 ;  /* 0x0000001186867c20 */ /* 0x000fe20008410000 */
[----:B------:R-:W-:Y:S02]  /*3400*/  FMUL.FTZ R132, R193, R172 ;  /* 0x000000acc1847220 */ /* 0x000fe40000410000 */
[----:B------:R-:W-:Y:S01]  /*3410*/  @P5 FMUL.FTZ R194, R148, R191 ;  /* 0x000000bf94c25220 */ /* 0x000fe20000410000 */
[----:B0-----:R-:W-:Y:S01]  /*3420*/  @P6 SHF.L.U32 R56, R192, 0x10, RZ ;  /* 0x00000010c0386819 */ /* 0x001fe200000006ff */
[----:B------:R-:W-:Y:S01]  /*3430*/  HFMA2.MMA R62, -RZ, RZ, 0, 0 ;  /* 0x00000000ff3e7435 */ /* 0x000fe200000001ff */
[----:B------:R-:W-:Y:S01]  /*3440*/  MOV R192, RZ ;  /* 0x000000ff00c07202 */ /* 0x000fe20000000f00 */
[----:B------:R-:W-:Y:S01]  /*3450*/  FMUL.FTZ R132, R132, UR17 ;  /* 0x0000001184847c20 */ /* 0x000fe20008410000 */
[----:B------:R-:W-:Y:S01]  /*3460*/  F2F.BF16.F32 R193, R194 ;  /* 0x000000c200c17304 */ /* 0x000fe20000202000 */
[----:B------:R-:W-:Y:S01]  /*3470*/  @P6 FMUL.FTZ R177, R133, R56 ;  /* 0x0000003885b16220 */ /* 0x000fe20000410000 */
[----:B------:R-:W-:-:S02]  /*3480*/  FMUL.FTZ R133, R135, R172 ;  /* 0x000000ac87857220 */ /* 0x000fc40000410000 */
[----:B------:R-:W-:Y:S01]  /*3490*/  @P4 FMUL.FTZ R62, R105, R134 ;  /* 0x00000086693e4220 */ /* 0x000fe20000410000 */
[----:B------:R-:W-:Y:S02]  /*34a0*/  IMAD.MOV.U32 R135, RZ, RZ, RZ ;  /* 0x000000ffff877224 */ /* 0x000fe400078e00ff */
[----:B------:R-:W-:-:S03]  /*34b0*/  FMUL.FTZ R133, R133, UR17 ;  /* 0x0000001185857c20 */ /* 0x000fc60008410000 */
[----:B------:R-:W0:Y:S02]  /*34c0*/  F2F.BF16.F32 R62, R62 ;  /* 0x0000003e003e7304 */ /* 0x000e240000202000 */
[----:B0-----:R-:W-:-:S03]  /*34d0*/  IMAD.WIDE.U32 R62, R62, 0x10000, RZ ;  /* 0x000100003e3e7825 */ /* 0x001fc600078e00ff */
[----:B------:R-:W-:Y:S01]  /*34e0*/  LOP3.LUT R62, R62, R193, RZ, 0xfc, !PT ;  /* 0x000000c13e3e7212 */ /* 0x000fe200078efcff */
[----:B--2---:R-:W-:-:S05]  /*34f0*/  @P5 IMAD.MOV.U32 R56, RZ, RZ, R58 ;  /* 0x000000ffff385224 */ /* 0x004fca00078e003a */
[----:B------:R-:W-:-:S05]  /*3500*/  @P5 SHF.L.U32 R56, R56, 0x10, RZ ;  /* 0x0000001038385819 */ /* 0x000fca00000006ff */
[----:B------:R-:W-:Y:S01]  /*3510*/  @P5 FMUL.FTZ R192, R191, R56 ;  /* 0x00000038bfc05220 */ /* 0x000fe20000410000 */
[----:B------:R-:W-:Y:S02]  /*3520*/  IADD3 R56, P6, R188, UR18, RZ ;  /* 0x00000012bc387c10 */ /* 0x000fe4000ffde0ff */
[----:B------:R-:W-:Y:S02]  /*3530*/  IADD3 R190, P5, R190, UR22, RZ ;  /* 0x00000016bebe7c10 */ /* 0x000fe4000ffbe0ff */
[----:B------:R-:W-:Y:S02]  /*3540*/  IADD3.X R57, R187, UR19, RZ, P6, !PT ;  /* 0x00000013bb397c10 */ /* 0x000fe4000b7fe4ff */
[C---:B------:R-:W-:Y:S02]  /*3550*/  LOP3.LUT P6, RZ, R176.reuse, 0xff000000, RZ, 0xc0, !PT ;  /* 0xff000000b0ff7812 */ /* 0x040fe400078cc0ff */
[----:B------:R-:W-:Y:S02]  /*3560*/  IADD3.X R191, R189, UR23, RZ, P5, !PT ;  /* 0x00000017bdbf7c10 */ /* 0x000fe4000affe4ff */
[----:B------:R-:W-:-:S02]  /*3570*/  LOP3.LUT P5, RZ, R176, 0xff0000, RZ, 0xc0, !PT ;  /* 0x00ff0000b0ff7812 */ /* 0x000fc400078ac0ff */
[----:B------:R-:W-:-:S07]  /*3580*/  MOV R176, RZ ;  /* 0x000000ff00b07202 */ /* 0x000fce0000000f00 */
[----:B------:R-:W-:-:S04]  /*3590*/  @P6 FMUL.FTZ R135, R104, R133 ;  /* 0x0000008568876220 */ /* 0x000fc80000410000 */
[----:B------:R-:W-:Y:S02]  /*35a0*/  @P5 FMUL.FTZ R176, R147, R132 ;  /* 0x0000008493b05220 */ /* 0x000fe40000410000 */
[----:B------:R-:W0:Y:S08]  /*35b0*/  F2F.BF16.F32 R135, R135 ;  /* 0x0000008700877304 */ /* 0x000e300000202000 */
[----:B------:R-:W1:Y:S01]  /*35c0*/  F2F.BF16.F32 R176, R176 ;  /* 0x000000b000b07304 */ /* 0x000e620000202000 */
[----:B0-----:R-:W-:-:S04]  /*35d0*/  SHF.L.U32 R189, R135, 0x10, RZ ;  /* 0x0000001087bd7819 */ /* 0x001fc800000006ff */
[----:B-1----:R-:W-:-:S05]  /*35e0*/  LOP3.LUT R63, R63, R189, R176, 0xfe, !PT ;  /* 0x000000bd3f3f7212 */ /* 0x002fca00078efeb0 */
[----:B------:R0:W-:Y:S04]  /*35f0*/  STG.E.64 desc[UR4][R190.64], R62 ;  /* 0x0000003ebe007986 */ /* 0x0001e8000c101b04 */
[----:B------:R-:W2:Y:S01]  /*3600*/  LDG.E.64 R56, desc[UR4][R56.64] ;  /* 0x0000000438387981 */ /* 0x000ea2000c1e1b00 */
[----:B------:R-:W-:Y:S01]  /*3610*/  @P4 SHF.R.U64 R58, R58, 0x10, R59 ;  /* 0x000000103a3a4819 */ /* 0x000fe2000000123b */
[----:B------:R-:W-:Y:S01]  /*3620*/  HFMA2.MMA R193, -RZ, RZ, 0, 0 ;  /* 0x00000000ffc17435 */ /* 0x000fe200000001ff */
[-CC-:B------:R-:W-:Y:S01]  /*3630*/  FFMA.FTZ R201, R201, R60.reuse, R61.reuse ;  /* 0x0000003cc9c97223 */ /* 0x180fe2000001003d */
[----:B------:R-:W-:Y:S02]  /*3640*/  IMAD.MOV.U32 R176, RZ, RZ, RZ ;  /* 0x000000ffffb07224 */ /* 0x000fe400078e00ff */
[----:B------:R-:W-:Y:S01]  /*3650*/  FFMA.FTZ R206, R206, R60, R61 ;  /* 0x0000003ccece7223 */ /* 0x000fe2000001003d */
[----:B------:R-:W-:Y:S01]  /*3660*/  @P4 IMAD.U32 R135, R58, 0x10000, RZ ;  /* 0x000100003a874824 */ /* 0x000fe200078e00ff */
[----:B------:R-:W-:Y:S01]  /*3670*/  @P2 MOV R58, R242 ;  /* 0x000000f2003a2202 */ /* 0x000fe20000000f00 */
[----:B------:R-:W-:Y:S01]  /*3680*/  FADD.FTZ R201, R204, -R201 ;  /* 0x800000c9ccc97221 */ /* 0x000fe20000010000 */
[----:B------:R-:W-:Y:S01]  /*3690*/  HFMA2.MMA R194, -RZ, RZ, 0, 0 ;  /* 0x00000000ffc27435 */ /* 0x000fe200000001ff */
[----:B------:R-:W-:Y:S01]  /*36a0*/  @P4 FMUL.FTZ R193, R134, R135 ;  /* 0x0000008786c14220 */ /* 0x000fe20000410000 */
[----:B------:R-:W-:Y:S01]  /*36b0*/  LOP3.LUT P4, RZ, R175, 0xff, RZ, 0xc0, !PT ;  /* 0x000000ffafff7812 */ /* 0x000fe2000788c0ff */
[----:B------:R-:W-:Y:S01]  /*36c0*/  FMUL.FTZ R135, R178, R201 ;  /* 0x000000c9b2877220 */ /* 0x000fe20000410000 */
[----:B------:R-:W-:-:S02]  /*36d0*/  @P2 SHF.L.U32 R58, R58, 0x10, RZ ;  /* 0x000000103a3a2819 */ /* 0x000fc400000006ff */
[----:B0-----:R-:W-:Y:S02]  /*36e0*/  CS2R R190, SRZ ;  /* 0x0000000000be7805 */ /* 0x001fe4000001ff00 */
[----:B------:R-:W-:Y:S01]  /*36f0*/  @P5 MOV R134, R59 ;  /* 0x0000003b00865202 */ /* 0x000fe20000000f00 */
[----:B------:R-:W-:Y:S01]  /*3700*/  FFMA.FTZ R202, R202, R60, R61 ;  /* 0x0000003ccaca7223 */ /* 0x000fe2000001003d */
[----:B------:R-:W-:Y:S01]  /*3710*/  FADD.FTZ R211, R211, -R206 ;  /* 0x800000ced3d37221 */ /* 0x000fe20000010000 */
[----:B------:R-:W-:Y:S01]  /*3720*/  @P2 FADD.FTZ R135, R135, R58 ;  /* 0x0000003a87872221 */ /* 0x000fe20000010000 */
[----:B------:R-:W-:Y:S01]  /*3730*/  @P6 SHF.R.U32.HI R58, RZ, 0x10, R59 ;  /* 0x00000010ff3a6819 */ /* 0x000fe2000001163b */
[----:B------:R-:W-:Y:S01]  /*3740*/  FADD.FTZ R207, R207, -R202 ;  /* 0x800000cacfcf7221 */ /* 0x000fe20000010000 */
[----:B------:R-:W-:Y:S01]  /*3750*/  @P5 SHF.L.U32 R63, R134, 0x10, RZ ;  /* 0x00000010863f5819 */ /* 0x000fe200000006ff */
[----:B------:R-:W-:Y:S01]  /*3760*/  FMUL.FTZ R59, R135, R172 ;  /* 0x000000ac873b7220 */ /* 0x000fe20000410000 */
[----:B------:R-:W-:Y:S01]  /*3770*/  @P6 SHF.L.U32 R58, R58, 0x10, RZ ;  /* 0x000000103a3a6819 */ /* 0x000fe200000006ff */
[----:B------:R-:W-:Y:S01]  /*3780*/  FFMA.FTZ R205, R205, R60, R61 ;  /* 0x0000003ccdcd7223 */ /* 0x000fe2000001003d */
[--C-:B------:R-:W-:Y:S01]  /*3790*/  @P2 SHF.R.U32.HI R134, RZ, 0x10, R243.reuse ;  /* 0x00000010ff862819 */ /* 0x100fe200000116f3 */
[----:B------:R-:W-:Y:S01]  /*37a0*/  @P5 FMUL.FTZ R176, R132, R63 ;  /* 0x0000003f84b05220 */ /* 0x000fe20000410000 */
[----:B------:R-:W-:Y:S01]  /*37b0*/  FMUL.FTZ R63, R59, UR17 ;  /* 0x000000113b3f7c20 */ /* 0x000fe20008410000 */
[----:B------:R-:W-:Y:S01]  /*37c0*/  @P6 FMUL.FTZ R191, R133, R58 ;  /* 0x0000003a85bf6220 */ /* 0x000fe20000410000 */
[----:B------:R-:W-:Y:S01]  /*37d0*/  @P0 IADD3 R58, P6, R188, UR20, RZ ;  /* 0x00000014bc3a0c10 */ /* 0x000fe2000ffde0ff */
[----:B------:R-:W-:Y:S01]  /*37e0*/  FMUL.FTZ R211, R178, R211 ;  /* 0x000000d3b2d37220 */ /* 0x000fe20000410000 */
[----:B------:R-:W-:Y:S01]  /*37f0*/  @P2 SHF.R.U64 R132, R242, 0x10, R243 ;  /* 0x00000010f2842819 */ /* 0x000fe200000012f3 */
[----:B------:R-:W-:Y:S01]  /*3800*/  @P4 FMUL.FTZ R194, R146, R63 ;  /* 0x0000003f92c24220 */ /* 0x000fe20000410000 */
[----:B------:R-:W-:Y:S01]  /*3810*/  @P2 SHF.L.U32 R134, R134, 0x10, RZ ;  /* 0x0000001086862819 */ /* 0x000fe200000006ff */
[----:B------:R-:W-:Y:S01]  /*3820*/  FMUL.FTZ R207, R178, R207 ;  /* 0x000000cfb2cf7220 */ /* 0x000fe20000410000 */
[----:B------:R-:W-:Y:S01]  /*3830*/  @P2 SHF.L.U32 R132, R132, 0x10, RZ ;  /* 0x0000001084842819 */ /* 0x000fe200000006ff */
[----:B------:R-:W-:Y:S01]  /*3840*/  FADD.FTZ R205, R208, -R205 ;  /* 0x800000cdd0cd7221 */ /* 0x000fe20000010000 */
[----:B------:R-:W-:Y:S01]  /*3850*/  IADD3 R188, P5, R188, UR22, RZ ;  /* 0x00000016bcbc7c10 */ /* 0x000fe2000ffbe0ff */
[----:B------:R-:W-:Y:S01]  /*3860*/  @P2 FADD.FTZ R211, R211, R134 ;  /* 0x00000086d3d32221 */ /* 0x000fe20000010000 */
[----:B------:R-:W-:Y:S01]  /*3870*/  @P2 MOV R133, R243 ;  /* 0x000000f300852202 */ /* 0x000fe20000000f00 */
[----:B------:R-:W-:Y:S01]  /*3880*/  @P2 FADD.FTZ R207, R207, R132 ;  /* 0x00000084cfcf2221 */ /* 0x000fe20000010000 */
[----:B------:R-:W-:Y:S01]  /*3890*/  IADD3.X R189, R187, UR23, RZ, P5, !PT ;  /* 0x00000017bbbd7c10 */ /* 0x000fe2000affe4ff */
[----:B------:R-:W-:Y:S01]  /*38a0*/  FMUL.FTZ R205, R178, R205 ;  /* 0x000000cdb2cd7220 */ /* 0x000fe20000410000 */
[----:B------:R-:W-:Y:S01]  /*38b0*/  HFMA2.MMA R134, -RZ, RZ, 0, 0 ;  /* 0x00000000ff867435 */ /* 0x000fe200000001ff */
[----:B------:R-:W-:Y:S01]  /*38c0*/  @P2 IMAD.U32 R132, R133, 0x10000, RZ ;  /* 0x0001000085842824 */ /* 0x000fe200078e00ff */
[----:B------:R-:W-:Y:S01]  /*38d0*/  LOP3.LUT P5, RZ, R175, 0xff0000, RZ, 0xc0, !PT ;  /* 0x00ff0000afff7812 */ /* 0x000fe200078ac0ff */
[-C--:B------:R-:W-:Y:S01]  /*38e0*/  FMUL.FTZ R198, R207, R172.reuse ;  /* 0x000000accfc67220 */ /* 0x080fe20000410000 */
[----:B------:R-:W-:Y:S01]  /*38f0*/  @P0 F2FP.BF16.F32.PACK_AB R207, RZ, R207 ;  /* 0x000000cfffcf023e */ /* 0x000fe200000010ff */
[----:B------:R-:W-:Y:S01]  /*3900*/  @P2 FADD.FTZ R205, R205, R132 ;  /* 0x00000084cdcd2221 */ /* 0x000fe20000010000 */
[----:B------:R-:W-:Y:S01]  /*3910*/  CS2R R132, SRZ ;  /* 0x0000000000847805 */ /* 0x000fe2000001ff00 */
[----:B------:R-:W-:Y:S01]  /*3920*/  FMUL.FTZ R198, R198, UR17 ;  /* 0x00000011c6c67c20 */ /* 0x000fe20008410000 */
[----:B------:R-:W-:Y:S01]  /*3930*/  @P0 PRMT R166, R207, 0x7610, R166 ;  /* 0x00007610cfa60816 */ /* 0x000fe200000000a6 */
[----:B------:R-:W-:Y:S01]  /*3940*/  FMUL.FTZ R196, R205, R172 ;  /* 0x000000accdc47220 */ /* 0x000fe20000410000 */
[----:B------:R-:W-:Y:S01]  /*3950*/  @P0 F2FP.BF16.F32.PACK_AB R205, RZ, R205 ;  /* 0x000000cdffcd023e */ /* 0x000fe200000010ff */
[----:B------:R-:W-:Y:S01]  /*3960*/  F2F.BF16.F32 R195, R194 ;  /* 0x000000c200c37304 */ /* 0x000fe20000202000 */
[----:B------:R-:W-:Y:S01]  /*3970*/  @P0 F2FP.BF16.F32.PACK_AB R135, RZ, R135 ;  /* 0x00000087ff87023e */ /* 0x000fe200000010ff */
[----:B------:R-:W-:Y:S01]  /*3980*/  FMUL.FTZ R196, R196, UR17 ;  /* 0x00000011c4c47c20 */ /* 0x000fe20008410000 */
[----:B------:R-:W-:-:S02]  /*3990*/  @P0 PRMT R168, R205, 0x7610, R168 ;  /* 0x00007610cda80816 */ /* 0x000fc400000000a8 */
[----:B------:R-:W-:Y:S01]  /*39a0*/  @P0 PRMT R167, R135, 0x7610, R167 ;  /* 0x0000761087a70816 */ /* 0x000fe200000000a7 */
[----:B------:R-:W-:-:S04]  /*39b0*/  @P5 FMUL.FTZ R133, R145, R196 ;  /* 0x000000c491855220 */ /* 0x000fc80000410000 */
[----:B------:R-:W-:Y:S01]  /*39c0*/  F2F.BF16.F32 R199, R133 ;  /* 0x0000008500c77304 */ /* 0x000fe20000202000 */
[----:B--2---:R-:W-:-:S04]  /*39d0*/  @P4 IMAD.MOV.U32 R62, RZ, RZ, R56 ;  /* 0x000000ffff3e4224 */ /* 0x004fc800078e0038 */
[----:B------:R-:W-:-:S04]  /*39e0*/  @P4 IMAD.U32 R59, R62, 0x10000, RZ ;  /* 0x000100003e3b4824 */ /* 0x000fc800078e00ff */
[----:B------:R-:W-:Y:S01]  /*39f0*/  @P4 FMUL.FTZ R190, R63, R59 ;  /* 0x0000003b3fbe4220 */ /* 0x000fe20000410000 */
[----:B------:R-:W-:Y:S01]  /*3a00*/  @P0 IADD3.X R59, R187, UR21, RZ, P6, !PT ;  /* 0x00000015bb3b0c10 */ /* 0x000fe2000b7fe4ff */
[----:B------:R-:W-:Y:S01]  /*3a10*/  FMUL.FTZ R187, R211, R172 ;  /* 0x000000acd3bb7220 */ /* 0x000fe20000410000 */
[----:B------:R-:W-:Y:S02]  /*3a20*/  IADD3 R62, P6, R186, UR18, RZ ;  /* 0x00000012ba3e7c10 */ /* 0x000fe4000ffde0ff */
[----:B------:R-:W-:Y:S01]  /*3a30*/  LOP3.LUT P4, RZ, R175, 0xff00, RZ, 0xc0, !PT ;  /* 0x0000ff00afff7812 */ /* 0x000fe2000788c0ff */
[----:B------:R-:W-:Y:S01]  /*3a40*/  FMUL.FTZ R187, R187, UR17 ;  /* 0x00000011bbbb7c20 */ /* 0x000fe20008410000 */
[----:B------:R-:W-:Y:S02]  /*3a50*/  IADD3.X R63, R185, UR19, RZ, P6, !PT ;  /* 0x00000013b93f7c10 */ /* 0x000fe4000b7fe4ff */
[----:B------:R-:W-:Y:S02]  /*3a60*/  LOP3.LUT P6, RZ, R175, 0xff000000, RZ, 0xc0, !PT ;  /* 0xff000000afff7812 */ /* 0x000fe400078cc0ff */
[----:B------:R-:W-:-:S04]  /*3a70*/  @P0 F2FP.BF16.F32.PACK_AB R211, RZ, R211 ;  /* 0x000000d3ffd3023e */ /* 0x000fc800000010ff */
[----:B------:R-:W-:-:S03]  /*3a80*/  @P0 PRMT R169, R211, 0x7610, R169 ;  /* 0x00007610d3a90816 */ /* 0x000fc600000000a9 */
[----:B------:R-:W-:Y:S01]  /*3a90*/  @P4 FMUL.FTZ R132, R103, R198 ;  /* 0x000000c667844220 */ /* 0x000fe20000410000 */
[----:B------:R-:W-:-:S03]  /*3aa0*/  @P0 PRMT R135, R168, 0x5410, R169 ;  /* 0x00005410a8870816 */ /* 0x000fc600000000a9 */
[----:B------:R-:W-:Y:S01]  /*3ab0*/  @P6 FMUL.FTZ R134, R102, R187 ;  /* 0x000000bb66866220 */ /* 0x000fe20000410000 */
[----:B------:R0:W-:Y:S08]  /*3ac0*/  F2F.BF16.F32 R197, R132 ;  /* 0x0000008400c57304 */ /* 0x0001f00000202000 */
[----:B------:R-:W1:Y:S01]  /*3ad0*/  F2F.BF16.F32 R134, R134 ;  /* 0x0000008600867304 */ /* 0x000e620000202000 */
[----:B0-----:R-:W-:-:S05]  /*3ae0*/  @P0 LOP3.LUT R132, R166, 0xffff, RZ, 0xc0, !PT ;  /* 0x0000ffffa6840812 */ /* 0x001fca00078ec0ff */
[----:B------:R-:W-:-:S05]  /*3af0*/  @P0 IMAD.WIDE.U32 R132, R132, 0x10000, RZ ;  /* 0x0001000084840825 */ /* 0x000fca00078e00ff */
[----:B------:R-:W-:Y:S02]  /*3b00*/  @P0 LOP3.LUT R133, R135, R133, RZ, 0xfc, !PT ;  /* 0x0000008587850212 */ /* 0x000fe400078efcff */
[----:B------:R-:W-:Y:S01]  /*3b10*/  @P0 LOP3.LUT R132, R132, 0xffff, R167, 0xf8, !PT ;  /* 0x0000ffff84840812 */ /* 0x000fe200078ef8a7 */
[----:B-1----:R-:W-:Y:S02]  /*3b20*/  IMAD.U32 R175, R134, 0x10000, RZ ;  /* 0x0001000086af7824 */ /* 0x002fe400078e00ff */
[----:B------:R-:W-:Y:S02]  /*3b30*/  IMAD.WIDE.U32 R134, R197, 0x10000, RZ ;  /* 0x00010000c5867825 */ /* 0x000fe400078e00ff */
[----:B------:R0:W-:Y:S03]  /*3b40*/  @P0 STG.E.64 desc[UR4][R58.64], R132 ;  /* 0x000000843a000986 */ /* 0x0001e6000c101b04 */
[----:B------:R-:W-:-:S02]  /*3b50*/  LOP3.LUT R135, R135, R175, R199, 0xfe, !PT ;  /* 0x000000af87877212 */ /* 0x000fc400078efec7 */
[----:B------:R-:W-:-:S05]  /*3b60*/  LOP3.LUT R134, R134, R195, RZ, 0xfc, !PT ;  /* 0x000000c386867212 */ /* 0x000fca00078efcff */
[----:B------:R1:W-:Y:S04]  /*3b70*/  STG.E.64 desc[UR4][R188.64], R134 ;  /* 0x00000086bc007986 */ /* 0x0003e8000c101b04 */
[----:B------:R-:W2:Y:S01]  /*3b80*/  LDG.E.64 R62, desc[UR4][R62.64] ;  /* 0x000000043e3e7981 */ /* 0x000ea2000c1e1b00 */
[----:B------:R-:W-:Y:S01]  /*3b90*/  @P4 SHF.R.U64 R195, R56, 0x10, R57 ;  /* 0x0000001038c34819 */ /* 0x000fe20000001239 */
[-CC-:B------:R-:W-:Y:S01]  /*3ba0*/  FFMA.FTZ R209, R209, R60.reuse, R61.reuse ;  /* 0x0000003cd1d17223 */ /* 0x180fe2000001003d */
[----:B------:R-:W-:Y:S01]  /*3bb0*/  FFMA.FTZ R210, R210, R60, R61 ;  /* 0x0000003cd2d27223 */ /* 0x000fe2000001003d */
[----:B------:R-:W-:Y:S01]  /*3bc0*/  @P2 IMAD.MOV.U32 R56, RZ, RZ, R122 ;  /* 0x000000ffff382224 */ /* 0x000fe200078e007a */
[----:B------:R-:W-:Y:S01]  /*3bd0*/  @P4 SHF.L.U32 R195, R195, 0x10, RZ ;  /* 0x00000010c3c34819 */ /* 0x000fe200000006ff */
[----:B------:R-:W-:Y:S01]  /*3be0*/  FADD.FTZ R209, R212, -R209 ;  /* 0x800000d1d4d17221 */ /* 0x000fe20000010000 */
[----:B------:R-:W-:Y:S01]  /*3bf0*/  MOV R175, RZ ;  /* 0x000000ff00af7202 */ /* 0x000fe20000000f00 */
[----:B------:R-:W-:Y:S01]  /*3c00*/  FADD.FTZ R215, R215, -R210 ;  /* 0x800000d2d7d77221 */ /* 0x000fe20000010000 */
[----:B0-----:R-:W-:Y:S01]  /*3c10*/  @P2 SHF.R.U64 R58, R122, 0x10, R123 ;  /* 0x000000107a3a2819 */ /* 0x001fe2000000127b */
[----:B------:R-:W-:Y:S01]  /*3c20*/  @P4 FMUL.FTZ R175, R198, R195 ;  /* 0x000000c3c6af4220 */ /* 0x000fe20000410000 */
[----:B------:R-:W-:Y:S01]  /*3c30*/  LOP3.LUT P4, RZ, R174, 0xff, RZ, 0xc0, !PT ;  /* 0x000000ffaeff7812 */ /* 0x000fe2000788c0ff */
[----:B------:R-:W-:Y:S01]  /*3c40*/  FMUL.FTZ R133, R178, R209 ;  /* 0x000000d1b2857220 */ /* 0x000fe20000410000 */
[----:B------:R-:W-:Y:S01]  /*3c50*/  @P2 SHF.L.U32 R56, R56, 0x10, RZ ;  /* 0x0000001038382819 */ /* 0x000fe200000006ff */
[----:B------:R-:W-:-:S02]  /*3c60*/  @P2 IMAD.U32 R58, R58, 0x10000, RZ ;  /* 0x000100003a3a2824 */ /* 0x000fc400078e00ff */
[----:B-1----:R-:W-:Y:S01]  /*3c70*/  FMUL.FTZ R135, R178, R215 ;  /* 0x000000d7b2877220 */ /* 0x002fe20000410000 */
[----:B------:R-:W-:Y:S02]  /*3c80*/  @P2 MOV R59, R123 ;  /* 0x0000007b003b2202 */ /* 0x000fe40000000f00 */
[----:B------:R-:W-:Y:S01]  /*3c90*/  CS2R R188, SRZ ;  /* 0x0000000000bc7805 */ /* 0x000fe2000001ff00 */
[----:B------:R-:W-:Y:S01]  /*3ca0*/  @P2 FADD.FTZ R133, R133, R56 ;  /* 0x0000003885852221 */ /* 0x000fe20000010000 */
[----:B------:R-:W-:Y:S01]  /*3cb0*/  @P2 FADD.FTZ R135, R135, R58 ;  /* 0x0000003a87872221 */ /* 0x000fe20000010000 */
[----:B------:R-:W-:Y:S01]  /*3cc0*/  @P6 SHF.R.U32.HI R56, RZ, 0x10, R57 ;  /* 0x00000010ff386819 */ /* 0x000fe20000011639 */
[----:B------:R-:W-:Y:S01]  /*3cd0*/  IMAD.MOV.U32 R194, RZ, RZ, RZ ;  /* 0x000000ffffc27224 */ /* 0x000fe200078e00ff */
[----:B------:R-:W-:Y:S01]  /*3ce0*/  @P5 MOV R58, R57 ;  /* 0x00000039003a5202 */ /* 0x000fe20000000f00 */
[----:B------:R-:W-:Y:S01]  /*3cf0*/  FFMA.FTZ R216, R216, R60, R61 ;  /* 0x0000003cd8d87223 */ /* 0x000fe2000001003d */
[----:B------:R-:W-:Y:S01]  /*3d00*/  @P2 SHF.L.U32 R132, R59, 0x10, RZ ;  /* 0x000000103b842819 */ /* 0x000fe200000006ff */
[----:B------:R-:W-:Y:S01]  /*3d10*/  @P6 IMAD.U32 R56, R56, 0x10000, RZ ;  /* 0x0001000038386824 */ /* 0x000fe200078e00ff */
[----:B------:R-:W-:Y:S01]  /*3d20*/  @P5 SHF.L.U32 R57, R58, 0x10, RZ ;  /* 0x000000103a395819 */ /* 0x000fe200000006ff */
[----:B------:R-:W-:Y:S01]  /*3d30*/  FMUL.FTZ R59, R133, R172 ;  /* 0x000000ac853b7220 */ /* 0x000fe20000410000 */
[----:B------:R-:W-:Y:S01]  /*3d40*/  HFMA2.MMA R197, -RZ, RZ, 0, 0 ;  /* 0x00000000ffc57435 */ /* 0x000fe200000001ff */
[----:B------:R-:W-:Y:S01]  /*3d50*/  @P6 FMUL.FTZ R189, R187, R56 ;  /* 0x00000038bbbd6220 */ /* 0x000fe20000410000 */
[----:B------:R-:W-:Y:S01]  /*3d60*/  @P0 IADD3 R56, P6, R186, UR20, RZ ;  /* 0x00000014ba380c10 */ /* 0x000fe2000ffde0ff */
[----:B------:R-:W-:Y:S01]  /*3d70*/  @P5 FMUL.FTZ R194, R196, R57 ;  /* 0x00000039c4c25220 */ /* 0x000fe20000410000 */
[----:B------:R-:W-:Y:S01]  /*3d80*/  FMUL.FTZ R59, R59, UR17 ;  /* 0x000000113b3b7c20 */ /* 0x000fe20008410000 */
[----:B------:R-:W-:Y:S01]  /*3d90*/  IADD3 R186, P5, R186, UR22, RZ ;  /* 0x00000016baba7c10 */ /* 0x000fe2000ffbe0ff */
[----:B------:R-:W-:Y:S01]  /*3da0*/  FADD.FTZ R217, R217, -R216 ;  /* 0x800000d8d9d97221 */ /* 0x000fe20000010000 */
[----:B------:R-:W-:Y:S01]  /*3db0*/  @P2 SHF.R.U32.HI R134, RZ, 0x10, R123 ;  /* 0x00000010ff862819 */ /* 0x000fe2000001167b */
[----:B------:R-:W-:Y:S01]  /*3dc0*/  FFMA.FTZ R213, R213, R60, R61 ;  /* 0x0000003cd5d57223 */ /* 0x000fe2000001003d */
[C---:B------:R-:W-:Y:S01]  /*3dd0*/  IADD3.X R187, R185.reuse, UR23, RZ, P5, !PT ;  /* 0x00000017b9bb7c10 */ /* 0x040fe2000affe4ff */
[----:B------:R-:W-:Y:S01]  /*3de0*/  FMUL.FTZ R217, R178, R217 ;  /* 0x000000d9b2d97220 */ /* 0x000fe20000410000 */
[----:B------:R-:W-:Y:S01]  /*3df0*/  @P2 SHF.L.U32 R134, R134, 0x10, RZ ;  /* 0x0000001086862819 */ /* 0x000fe200000006ff */
[----:B------:R-:W-:Y:S01]  /*3e00*/  @P4 FMUL.FTZ R197, R144, R59 ;  /* 0x0000003b90c54220 */ /* 0x000fe20000410000 */
[----:B------:R-:W-:Y:S01]  /*3e10*/  FADD.FTZ R213, R214, -R213 ;  /* 0x800000d5d6d57221 */ /* 0x000fe20000010000 */
[----:B------:R-:W-:Y:S01]  /*3e20*/  @P0 IADD3.X R57, R185, UR21, RZ, P6, !PT ;  /* 0x00000015b9390c10 */ /* 0x000fe2000b7fe4ff */
[-C--:B------:R-:W-:Y:S01]  /*3e30*/  FMUL.FTZ R198, R135, R172.reuse ;  /* 0x000000ac87c67220 */ /* 0x080fe20000410000 */
[----:B------:R-:W-:Y:S01]  /*3e40*/  @P2 FADD.FTZ R217, R217, R134 ;  /* 0x00000086d9d92221 */ /* 0x000fe20000010000 */
[----:B------:R-:W-:Y:S01]  /*3e50*/  FMUL.FTZ R195, R178, R213 ;  /* 0x000000d5b2c37220 */ /* 0x000fe20000410000 */
[----:B------:R-:W-:Y:S01]  /*3e60*/  LOP3.LUT P6, RZ, R174, 0xff0000, RZ, 0xc0, !PT ;  /* 0x00ff0000aeff7812 */ /* 0x000fe200078cc0ff */
[----:B------:R-:W-:Y:S01]  /*3e70*/  FMUL.FTZ R198, R198, UR17 ;  /* 0x00000011c6c67c20 */ /* 0x000fe20008410000 */
[-C--:B------:R-:W-:Y:S01]  /*3e80*/  FMUL.FTZ R185, R217, R172.reuse ;  /* 0x000000acd9b97220 */ /* 0x080fe20000410000 */
[----:B------:R-:W-:Y:S01]  /*3e90*/  @P2 FADD.FTZ R195, R195, R132 ;  /* 0x00000084c3c32221 */ /* 0x000fe20000010000 */
[----:B------:R-:W-:Y:S01]  /*3ea0*/  IMAD.MOV.U32 R132, RZ, RZ, RZ ;  /* 0x000000ffff847224 */ /* 0x000fe200078e00ff */
[----:B------:R-:W-:Y:S01]  /*3eb0*/  MOV R134, RZ ;  /* 0x000000ff00867202 */ /* 0x000fe20000000f00 */
[----:B------:R-:W-:Y:S01]  /*3ec0*/  FMUL.FTZ R185, R185, UR17 ;  /* 0x00000011b9b97c20 */ /* 0x000fe20008410000 */
[----:B------:R-:W-:Y:S01]  /*3ed0*/  FMUL.FTZ R196, R195, R172 ;  /* 0x000000acc3c47220 */ /* 0x000fe20000410000 */
[----:B------:R-:W-:Y:S01]  /*3ee0*/  @P0 F2FP.BF16.F32.PACK_AB R135, RZ, R135 ;  /* 0x00000087ff87023e */ /* 0x000fe200000010ff */
[----:B------:R-:W-:Y:S01]  /*3ef0*/  F2F.BF16.F32 R197, R197 ;  /* 0x000000c500c57304 */ /* 0x000fe20000202000 */
[----:B------:R-:W-:Y:S01]  /*3f00*/  @P0 F2FP.BF16.F32.PACK_AB R195, RZ, R195 ;  /* 0x000000c3ffc3023e */ /* 0x000fe200000010ff */
[----:B------:R-:W-:Y:S01]  /*3f10*/  FMUL.FTZ R196, R196, UR17 ;  /* 0x00000011c4c47c20 */ /* 0x000fe20008410000 */
[----:B------:R-:W-:-:S02]  /*3f20*/  @P0 PRMT R166, R135, 0x7610, R166 ;  /* 0x0000761087a60816 */ /* 0x000fc400000000a6 */
[----:B------:R-:W-:Y:S01]  /*3f30*/  @P0 F2FP.BF16.F32.PACK_AB R217, RZ, R217 ;  /* 0x000000d9ffd9023e */ /* 0x000fe200000010ff */
[----:B------:R-:W-:Y:S01]  /*3f40*/  @P6 FMUL.FTZ R134, R143, R196 ;  /* 0x000000c48f866220 */ /* 0x000fe20000410000 */
[----:B------:R-:W-:Y:S02]  /*3f50*/  @P0 PRMT R168, R195, 0x7610, R168 ;  /* 0x00007610c3a80816 */ /* 0x000fe400000000a8 */
[----:B------:R-:W-:Y:S01]  /*3f60*/  @P0 PRMT R169, R217, 0x7610, R169 ;  /* 0x00007610d9a90816 */ /* 0x000fe200000000a9 */
[----:B------:R0:W-:Y:S03]  /*3f70*/  F2F.BF16.F32 R200, R134 ;  /* 0x0000008600c87304 */ /* 0x0001e60000202000 */
[----:B------:R-:W-:Y:S02]  /*3f80*/  @P0 PRMT R201, R168, 0x5410, R169 ;  /* 0x00005410a8c90816 */ /* 0x000fe400000000a9 */
[----:B0-----:R-:W-:-:S04]  /*3f90*/  @P0 F2FP.BF16.F32.PACK_AB R134, RZ, R133 ;  /* 0x00000085ff86023e */ /* 0x001fc800000010ff */
[----:B------:R-:W-:Y:S02]  /*3fa0*/  @P0 PRMT R167, R134, 0x7610, R167 ;  /* 0x0000761086a70816 */ /* 0x000fe400000000a7 */
[----:B--2---:R-:W-:-:S04]  /*3fb0*/  @P4 MOV R58, R62 ;  /* 0x0000003e003a4202 */ /* 0x004fc80000000f00 */
[----:B------:R-:W-:-:S05]  /*3fc0*/  @P4 SHF.L.U32 R58, R58, 0x10, RZ ;  /* 0x000000103a3a4819 */ /* 0x000fca00000006ff */
[----:B------:R-:W-:Y:S01]  /*3fd0*/  @P4 FMUL.FTZ R188, R59, R58 ;  /* 0x0000003a3bbc4220 */ /* 0x000fe20000410000 */
[----:B------:R-:W-:Y:S02]  /*3fe0*/  IADD3 R58, P5, R184, UR18, RZ ;  /* 0x00000012b83a7c10 */ /* 0x000fe4000ffbe0ff */
[C---:B------:R-:W-:Y:S02]  /*3ff0*/  LOP3.LUT P4, RZ, R174.reuse, 0xff00, RZ, 0xc0, !PT ;  /* 0x0000ff00aeff7812 */ /* 0x040fe4000788c0ff */
[----:B------:R-:W-:Y:S02]  /*4000*/  IADD3.X R59, R183, UR19, RZ, P5, !PT ;  /* 0x00000013b73b7c10 */ /* 0x000fe4000affe4ff */
[----:B------:R-:W-:Y:S01]  /*4010*/  LOP3.LUT P5, RZ, R174, 0xff000000, RZ, 0xc0, !PT ;  /* 0xff000000aeff7812 */ /* 0x000fe200078ac0ff */
[----:B------:R-:W-:-:S08]  /*4020*/  IMAD.MOV.U32 R174, RZ, RZ, RZ ;  /* 0x000000ffffae7224 */ /* 0x000fd000078e00ff */
[----:B------:R-:W-:-:S04]  /*4030*/  @P4 FMUL.FTZ R132, R101, R198 ;  /* 0x000000c665844220 */ /* 0x000fc80000410000 */
[----:B------:R-:W-:Y:S01]  /*4040*/  @P5 FMUL.FTZ R174, R100, R185 ;  /* 0x000000b964ae5220 */ /* 0x000fe20000410000 */
[----:B------:R0:W1:Y:S08]  /*4050*/  F2F.BF16.F32 R199, R132 ;  /* 0x0000008400c77304 */ /* 0x0000700000202000 */
[----:B------:R-:W2:Y:S01]  /*4060*/  F2F.BF16.F32 R174, R174 ;  /* 0x000000ae00ae7304 */ /* 0x000ea20000202000 */
[----:B0-----:R-:W-:-:S05]  /*4070*/  @P0 LOP3.LUT R132, R166, 0xffff, RZ, 0xc0, !PT ;  /* 0x0000ffffa6840812 */ /* 0x001fca00078ec0ff */
[----:B------:R-:W-:-:S04]  /*4080*/  @P0 IMAD.WIDE.U32 R132, R132, 0x10000, RZ ;  /* 0x0001000084840825 */ /* 0x000fc800078e00ff */
[----:B-1----:R-:W-:Y:S01]  /*4090*/  IMAD.WIDE.U32 R134, R199, 0x10000, RZ ;  /* 0x00010000c7867825 */ /* 0x002fe200078e00ff */
[----:B------:R-:W-:Y:S02]  /*40a0*/  @P0 LOP3.LUT R133, R201, R133, RZ, 0xfc, !PT ;  /* 0x00000085c9850212 */ /* 0x000fe400078efcff */
[----:B------:R-:W-:Y:S02]  /*40b0*/  @P0 LOP3.LUT R132, R132, 0xffff, R167, 0xf8, !PT ;  /* 0x0000ffff84840812 */ /* 0x000fe400078ef8a7 */
[----:B--2---:R-:W-:Y:S02]  /*40c0*/  SHF.L.U32 R195, R174, 0x10, RZ ;  /* 0x00000010aec37819 */ /* 0x004fe400000006ff */
[----:B------:R-:W-:Y:S01]  /*40d0*/  LOP3.LUT R134, R134, R197, RZ, 0xfc, !PT ;  /* 0x000000c586867212 */ /* 0x000fe200078efcff */
[----:B------:R0:W-:Y:S01]  /*40e0*/  @P0 STG.E.64 desc[UR4][R56.64], R132 ;  /* 0x0000008438000986 */ /* 0x0001e2000c101b04 */
[----:B------:R-:W-:-:S05]  /*40f0*/  LOP3.LUT R135, R135, R195, R200, 0xfe, !PT ;  /* 0x000000c387877212 */ /* 0x000fca00078efec8 */
[----:B------:R1:W-:Y:S04]  /*4100*/  STG.E.64 desc[UR4][R186.64], R134 ;  /* 0x00000086ba007986 */ /* 0x0003e8000c101b04 */
[----:B------:R-:W2:Y:S01]  /*4110*/  LDG.E.64 R58, desc[UR4][R58.64] ;  /* 0x000000043a3a7981 */ /* 0x000ea2000c1e1b00 */
[----:B------:R-:W-:Y:S01]  /*4120*/  @P4 SHF.R.U64 R197, R62, 0x10, R63 ;  /* 0x000000103ec54819 */ /* 0x000fe2000000123f */
[-CC-:B------:R-:W-:Y:S01]  /*4130*/  FFMA.FTZ R218, R218, R60.reuse, R61.reuse ;  /* 0x0000003cdada7223 */ /* 0x180fe2000001003d */
[----:B------:R-:W-:Y:S01]  /*4140*/  HFMA2.MMA R195, -RZ, RZ, 0, 0 ;  /* 0x00000000ffc37435 */ /* 0x000fe200000001ff */
[----:B------:R-:W-:Y:S01]  /*4150*/  FFMA.FTZ R222, R222, R60, R61 ;  /* 0x0000003cdede7223 */ /* 0x000fe2000001003d */
[----:B0-----:R-:W-:Y:S01]  /*4160*/  @P2 MOV R56, R124 ;  /* 0x0000007c00382202 */ /* 0x001fe20000000f00 */
[----:B------:R-:W-:-:S02]  /*4170*/  @P4 IMAD.U32 R197, R197, 0x10000, RZ ;  /* 0x00010000c5c54824 */ /* 0x000fc400078e00ff */
[----:B------:R-:W-:Y:S01]  /*4180*/  FADD.FTZ R219, R219, -R218 ;  /* 0x800000dadbdb7221 */ /* 0x000fe20000010000 */
[----:B------:R-:W-:Y:S01]  /*4190*/  @P2 MOV R57, R125 ;  /* 0x0000007d00392202 */ /* 0x000fe20000000f00 */
[----:B------:R-:W-:Y:S01]  /*41a0*/  FADD.FTZ R223, R223, -R222 ;  /* 0x800000dedfdf7221 */ /* 0x000fe20000010000 */
[----:B------:R-:W-:Y:S01]  /*41b0*/  FFMA.FTZ R221, R221, R60, R61 ;  /* 0x0000003cdddd7223 */ /* 0x000fe2000001003d */
[----:B------:R-:W-:Y:S01]  /*41c0*/  @P4 FMUL.FTZ R195, R198, R197 ;  /* 0x000000c5c6c34220 */ /* 0x000fe20000410000 */
[----:B------:R-:W-:Y:S02]  /*41d0*/  @P2 IMAD.U32 R56, R56, 0x10000, RZ ;  /* 0x0001000038382824 */ /* 0x000fe400078e00ff */
[C---:B------:R-:W-:Y:S01]  /*41e0*/  FMUL.FTZ R133, R178.reuse, R219 ;  /* 0x000000dbb2857220 */ /* 0x040fe20000410000 */
[----:B------:R-:W-:Y:S01]  /*41f0*/  LOP3.LUT P4, RZ, R173, 0xff, RZ, 0xc0, !PT ;  /* 0x000000ffadff7812 */ /* 0x000fe2000788c0ff */
[----:B------:R-:W-:Y:S01]  /*4200*/  FMUL.FTZ R223, R178, R223 ;  /* 0x000000dfb2df7220 */ /* 0x000fe20000410000 */
[----:B------:R-:W-:Y:S01]  /*4210*/  @P2 SHF.L.U32 R132, R57, 0x10, RZ ;  /* 0x0000001039842819 */ /* 0x000fe200000006ff */
[----:B------:R-:W-:Y:S01]  /*4220*/  FADD.FTZ R221, R220, -R221 ;  /* 0x800000dddcdd7221 */ /* 0x000fe20000010000 */
[----:B------:R-:W-:Y:S01]  /*4230*/  @P2 SHF.R.U64 R62, R124, 0x10, R125 ;  /* 0x000000107c3e2819 */ /* 0x000fe2000000127d */
[----:B------:R-:W-:Y:S01]  /*4240*/  @P2 FADD.FTZ R133, R133, R56 ;  /* 0x0000003885852221 */ /* 0x000fe20000010000 */
[----:B------:R-:W-:-:S02]  /*4250*/  @P6 IMAD.MOV.U32 R56, RZ, RZ, R63 ;  /* 0x000000ffff386224 */ /* 0x000fc400078e003f */
[----:B------:R-:W-:Y:S01]  /*4260*/  @P2 FADD.FTZ R223, R223, R132 ;  /* 0x00000084dfdf2221 */ /* 0x000fe20000010000 */
[----:B------:R-:W-:Y:S01]  /*4270*/  @P2 SHF.L.U32 R62, R62, 0x10, RZ ;  /* 0x000000103e3e2819 */ /* 0x000fe200000006ff */
[----:B------:R-:W-:Y:S01]  /*4280*/  FMUL.FTZ R221, R178, R221 ;  /* 0x000000ddb2dd7220 */ /* 0x000fe20000410000 */
[----:B------:R-:W-:Y:S02]  /*4290*/  @P5 SHF.R.U32.HI R132, RZ, 0x10, R63 ;  /* 0x00000010ff845819 */ /* 0x000fe4000001163f */
[----:B-1----:R-:W-:Y:S02]  /*42a0*/  CS2R R186, SRZ ;  /* 0x0000000000ba7805 */ /* 0x002fe4000001ff00 */
[----:B------:R-:W-:Y:S01]  /*42b0*/  @P6 SHF.L.U32 R57, R56, 0x10, RZ ;  /* 0x0000001038396819 */ /* 0x000fe200000006ff */
[----:B------:R-:W-:Y:S01]  /*42c0*/  @P2 FADD.FTZ R221, R221, R62 ;  /* 0x0000003edddd2221 */ /* 0x000fe20000010000 */
[----:B------:R-:W-:Y:S01]  /*42d0*/  @P5 SHF.L.U32 R56, R132, 0x10, RZ ;  /* 0x0000001084385819 */ /* 0x000fe200000006ff */
[----:B------:R-:W-:Y:S01]  /*42e0*/  FMUL.FTZ R62, R133, R172 ;  /* 0x000000ac853e7220 */ /* 0x000fe20000410000 */
[----:B------:R-:W-:Y:S01]  /*42f0*/  HFMA2.MMA R174, -RZ, RZ, 0, 0 ;  /* 0x00000000ffae7435 */ /* 0x000fe200000001ff */
[----:B------:R-:W-:Y:S01]  /*4300*/  FFMA.FTZ R225, R225, R60, R61 ;  /* 0x0000003ce1e17223 */ /* 0x000fe2000001003d */
[----:B------:R-:W-:Y:S01]  /*4310*/  @P6 FMUL.FTZ R186, R196, R57 ;  /* 0x00000039c4ba6220 */ /* 0x000fe20000410000 */
[----:B------:R-:W-:Y:S01]  /*4320*/  @P5 FMUL.FTZ R187, R185, R56 ;  /* 0x00000038b9bb5220 */ /* 0x000fe20000410000 */
[----:B------:R-:W-:Y:S01]  /*4330*/  FMUL.FTZ R135, R62, UR17 ;  /* 0x000000113e877c20 */ /* 0x000fe20008410000 */
[----:B------:R-:W-:Y:S01]  /*4340*/  @P0 IADD3 R56, P5, R184, UR20, RZ ;  /* 0x00000014b8380c10 */ /* 0x000fe2000ffbe0ff */
[----:B------:R-:W-:Y:S01]  /*4350*/  FADD.FTZ R225, R224, -R225 ;  /* 0x800000e1e0e17221 */ /* 0x000fe20000010000 */
[----:B------:R-:W-:Y:S01]  /*4360*/  IADD3 R184, P6, R184, UR22, RZ ;  /* 0x00000016b8b87c10 */ /* 0x000fe2000ffde0ff */
[-C--:B------:R-:W-:Y:S01]  /*4370*/  FMUL.FTZ R198, R221, R172.reuse ;  /* 0x000000acddc67220 */ /* 0x080fe20000410000 */
[----:B------:R-:W-:Y:S01]  /*4380*/  @P2 SHF.R.U32.HI R134, RZ, 0x10, R125 ;  /* 0x00000010ff862819 */ /* 0x000fe2000001167d */
[----:B------:R-:W-:Y:S01]  /*4390*/  FMUL.FTZ R225, R178, R225 ;  /* 0x000000e1b2e17220 */ /* 0x000fe20000410000 */
[C---:B------:R-:W-:Y:S01]  /*43a0*/  IADD3.X R185, R183.reuse, UR23, RZ, P6, !PT ;  /* 0x00000017b7b97c10 */ /* 0x040fe2000b7fe4ff */
[----:B------:R-:W-:Y:S01]  /*43b0*/  HFMA2.MMA R132, -RZ, RZ, 0, 0 ;  /* 0x00000000ff847435 */ /* 0x000fe200000001ff */
[----:B------:R-:W-:Y:S01]  /*43c0*/  @P2 SHF.L.U32 R134, R134, 0x10, RZ ;  /* 0x0000001086862819 */ /* 0x000fe200000006ff */
[----:B------:R-:W-:Y:S01]  /*43d0*/  FMUL.FTZ R198, R198, UR17 ;  /* 0x00000011c6c67c20 */ /* 0x000fe20008410000 */
[----:B------:R-:W-:Y:S01]  /*43e0*/  MOV R197, RZ ;  /* 0x000000ff00c57202 */ /* 0x000fe20000000f00 */
[----:B------:R-:W-:Y:S01]  /*43f0*/  @P4 FMUL.FTZ R197, R142, R135 ;  /* 0x000000878ec54220 */ /* 0x000fe20000410000 */
[----:B------:R-:W-:Y:S01]  /*4400*/  @P0 IADD3.X R57, R183, UR21, RZ, P5, !PT ;  /* 0x00000015b7390c10 */ /* 0x000fe2000affe4ff */
[----:B------:R-:W-:Y:S01]  /*4410*/  @P2 FADD.FTZ R225, R225, R134 ;  /* 0x00000086e1e12221 */ /* 0x000fe20000010000 */
[----:B------:R-:W-:Y:S01]  /*4420*/  LOP3.LUT P5, RZ, R173, 0xff0000, RZ, 0xc0, !PT ;  /* 0x00ff0000adff7812 */ /* 0x000fe200078ac0ff */
[-C--:B------:R-:W-:Y:S01]  /*4430*/  FMUL.FTZ R196, R223, R172.reuse ;  /* 0x000000acdfc47220 */ /* 0x080fe20000410000 */
[----:B------:R-:W-:Y:S01]  /*4440*/  @P0 F2FP.BF16.F32.PACK_AB R221, RZ, R221 ;  /* 0x000000ddffdd023e */ /* 0x000fe200000010ff */
[----:B------:R-:W-:Y:S01]  /*4450*/  FMUL.FTZ R183, R225, R172 ;  /* 0x000000ace1b77220 */ /* 0x000fe20000410000 */
[----:B------:R-:W-:Y:S01]  /*4460*/  F2F.BF16.F32 R197, R197 ;  /* 0x000000c500c57304 */ /* 0x000fe20000202000 */
[----:B------:R-:W-:Y:S01]  /*4470*/  FMUL.FTZ R196, R196, UR17 ;  /* 0x00000011c4c47c20 */ /* 0x000fe20008410000 */
[----:B------:R-:W-:Y:S01]  /*4480*/  @P0 PRMT R166, R221, 0x7610, R166 ;  /* 0x00007610dda60816 */ /* 0x000fe200000000a6 */
[----:B------:R-:W-:Y:S01]  /*4490*/  FMUL.FTZ R183, R183, UR17 ;  /* 0x00000011b7b77c20 */ /* 0x000fe20008410000 */
[----:B------:R-:W-:-:S02]  /*44a0*/  @P0 F2FP.BF16.F32.PACK_AB R223, RZ, R223 ;  /* 0x000000dfffdf023e */ /* 0x000fc400000010ff */
[----:B------:R-:W-:Y:S02]  /*44b0*/  @P0 F2FP.BF16.F32.PACK_AB R225, RZ, R225 ;  /* 0x000000e1ffe1023e */ /* 0x000fe400000010ff */
[----:B------:R-:W-:Y:S02]  /*44c0*/  @P0 PRMT R168, R223, 0x7610, R168 ;  /* 0x00007610dfa80816 */ /* 0x000fe400000000a8 */
[----:B------:R-:W-:-:S04]  /*44d0*/  @P0 PRMT R169, R225, 0x7610, R169 ;  /* 0x00007610e1a90816 */ /* 0x000fc800000000a9 */
[----:B------:R-:W-:Y:S01]  /*44e0*/  @P0 PRMT R201, R168, 0x5410, R169 ;  /* 0x00005410a8c90816 */ /* 0x000fe200000000a9 */
[----:B--2---:R-:W-:-:S04]  /*44f0*/  @P4 IMAD.MOV.U32 R63, RZ, RZ, R58 ;  /* 0x000000ffff3f4224 */ /* 0x004fc800078e003a */
[----:B------:R-:W-:-:S04]  /*4500*/  @P4 IMAD.U32 R62, R63, 0x10000, RZ ;  /* 0x000100003f3e4824 */ /* 0x000fc800078e00ff */
[----:B------:R-:W-:Y:S01]  /*4510*/  @P4 FMUL.FTZ R174, R135, R62 ;  /* 0x0000003e87ae4220 */ /* 0x000fe20000410000 */
[----:B------:R-:W-:Y:S02]  /*4520*/  IADD3 R62, P6, R182, UR18, RZ ;  /* 0x00000012b63e7c10 */ /* 0x000fe4000ffde0ff */
[----:B------:R-:W-:Y:S02]  /*4530*/  CS2R R134, SRZ ;  /* 0x0000000000867805 */ /* 0x000fe4000001ff00 */
[----:B------:R-:W-:Y:S01]  /*4540*/  LOP3.LUT P4, RZ, R173, 0xff00, RZ, 0xc0, !PT ;  /* 0x0000ff00adff7812 */ /* 0x000fe2000788c0ff */
[----:B------:R-:W-:Y:S01]  /*4550*/  @P5 FMUL.FTZ R134, R141, R196 ;  /* 0x000000c48d865220 */ /* 0x000fe20000410000 */
[----:B------:R-:W-:Y:S02]  /*4560*/  IADD3.X R63, R181, UR19, RZ, P6, !PT ;  /* 0x00000013b53f7c10 */ /* 0x000fe4000b7fe4ff */
[----:B------:R-:W-:Y:S01]  /*4570*/  LOP3.LUT P6, RZ, R173, 0xff000000, RZ, 0xc0, !PT ;  /* 0xff000000adff7812 */ /* 0x000fe200078cc0ff */
[----:B------:R0:W-:Y:S08]  /*4580*/  F2F.BF16.F32 R199, R134 ;  /* 0x0000008600c77304 */ /* 0x0001f00000202000 */
[----:B------:R-:W-:Y:S01]  /*4590*/  @P4 FMUL.FTZ R132, R99, R198 ;  /* 0x000000c663844220 */ /* 0x000fe20000410000 */
[----:B0-----:R-:W-:-:S03]  /*45a0*/  @P0 F2FP.BF16.F32.PACK_AB R134, RZ, R133 ;  /* 0x00000085ff86023e */ /* 0x001fc600000010ff */
[----:B------:R-:W-:Y:S01]  /*45b0*/  @P6 FMUL.FTZ R135, R98, R183 ;  /* 0x000000b762876220 */ /* 0x000fe20000410000 */
[----:B------:R0:W1:Y:S01]  /*45c0*/  F2F.BF16.F32 R173, R132 ;  /* 0x0000008400ad7304 */ /* 0x0000620000202000 */
[----:B------:R-:W-:-:S07]  /*45d0*/  @P0 PRMT R167, R134, 0x7610, R167 ;  /* 0x0000761086a70816 */ /* 0x000fce00000000a7 */
[----:B------:R1:W2:Y:S01]  /*45e0*/  F2F.BF16.F32 R200, R135 ;  /* 0x0000008700c87304 */ /* 0x0002a20000202000 */
[----:B0-----:R-:W-:-:S05]  /*45f0*/  @P0 LOP3.LUT R132, R166, 0xffff, RZ, 0xc0, !PT ;  /* 0x0000ffffa6840812 */ /* 0x001fca00078ec0ff */
[----:B------:R-:W-:-:S04]  /*4600*/  @P0 IMAD.WIDE.U32 R132, R132, 0x10000, RZ ;  /* 0x0001000084840825 */ /* 0x000fc800078e00ff */
[----:B-1----:R-:W-:Y:S01]  /*4610*/  IMAD.WIDE.U32 R134, R173, 0x10000, RZ ;  /* 0x00010000ad867825 */ /* 0x002fe200078e00ff */
[----:B------:R-:W-:Y:S02]  /*4620*/  @P0 LOP3.LUT R133, R201, R133, RZ, 0xfc, !PT ;  /* 0x00000085c9850212 */ /* 0x000fe400078efcff */
[----:B------:R-:W-:Y:S01]  /*4630*/  @P0 LOP3.LUT R132, R132, 0xffff, R167, 0xf8, !PT ;  /* 0x0000ffff84840812 */ /* 0x000fe200078ef8a7 */
[----:B--2---:R-:W-:Y:S01]  /*4640*/  IMAD.U32 R173, R200, 0x10000, RZ ;  /* 0x00010000c8ad7824 */ /* 0x004fe200078e00ff */
[----:B------:R-:W-:-:S03]  /*4650*/  LOP3.LUT R134, R134, R197, RZ, 0xfc, !PT ;  /* 0x000000c586867212 */ /* 0x000fc600078efcff */
[----:B------:R0:W-:Y:S01]  /*4660*/  @P0 STG.E.64 desc[UR4][R56.64], R132 ;  /* 0x0000008438000986 */ /* 0x0001e2000c101b04 */
[----:B------:R-:W-:-:S05]  /*4670*/  LOP3.LUT R135, R135, R173, R199, 0xfe, !PT ;  /* 0x000000ad87877212 */ /* 0x000fca00078efec7 */
[----:B------:R1:W-:Y:S04]  /*4680*/  STG.E.64 desc[UR4][R184.64], R134 ;  /* 0x00000086b8007986 */ /* 0x0003e8000c101b04 */
[----:B------:R-:W2:Y:S01]  /*4690*/  LDG.E.64 R62, desc[UR4][R62.64] ;  /* 0x000000043e3e7981 */ /* 0x000ea2000c1e1b00 */
[----:B------:R-:W-:Y:S01]  /*46a0*/  @P4 SHF.R.U64 R197, R58, 0x10, R59 ;  /* 0x000000103ac54819 */ /* 0x000fe2000000123b */
[-CC-:B------:R-:W-:Y:S01]  /*46b0*/  FFMA.FTZ R226, R226, R60.reuse, R61.reuse ;  /* 0x0000003ce2e27223 */ /* 0x180fe2000001003d */
[-CC-:B------:R-:W-:Y:S01]  /*46c0*/  FFMA.FTZ R230, R230, R60.reuse, R61.reuse ;  /* 0x0000003ce6e67223 */ /* 0x180fe2000001003d */
[----:B0-----:R-:W-:Y:S01]  /*46d0*/  @P2 IMAD.MOV.U32 R56, RZ, RZ, R126 ;  /* 0x000000ffff382224 */ /* 0x001fe200078e007e */
[----:B------:R-:W-:Y:S01]  /*46e0*/  @P4 SHF.L.U32 R197, R197, 0x10, RZ ;  /* 0x00000010c5c54819 */ /* 0x000fe200000006ff */
[----:B------:R-:W-:Y:S01]  /*46f0*/  FADD.FTZ R227, R227, -R226 ;  /* 0x800000e2e3e37221 */ /* 0x000fe20000010000 */
[----:B------:R-:W-:Y:S01]  /*4700*/  @P2 MOV R57, R127 ;  /* 0x0000007f00392202 */ /* 0x000fe20000000f00 */
[----:B------:R-:W-:Y:S01]  /*4710*/  FADD.FTZ R231, R231, -R230 ;  /* 0x800000e6e7e77221 */ /* 0x000fe20000010000 */
[----:B------:R-:W-:Y:S01]  /*4720*/  MOV R173, RZ ;  /* 0x000000ff00ad7202 */ /* 0x000fe20000000f00 */
[----:B------:R-:W-:Y:S01]  /*4730*/  FFMA.FTZ R229, R229, R60, R61 ;  /* 0x0000003ce5e57223 */ /* 0x000fe2000001003d */
[----:B------:R-:W-:Y:S01]  /*4740*/  @P4 FMUL.FTZ R173, R198, R197 ;  /* 0x000000c5c6ad4220 */ /* 0x000fe20000410000 */
[----:B------:R-:W-:Y:S01]  /*4750*/  LOP3.LUT P4, RZ, R171, 0xff, RZ, 0xc0, !PT ;  /* 0x000000ffabff7812 */ /* 0x000fe2000788c0ff */
[----:B------:R-:W-:Y:S01]  /*4760*/  FMUL.FTZ R227, R178, R227 ;  /* 0x000000e3b2e37220 */ /* 0x000fe20000410000 */
[----:B------:R-:W-:Y:S01]  /*4770*/  @P2 SHF.L.U32 R56, R56, 0x10, RZ ;  /* 0x0000001038382819 */ /* 0x000fe200000006ff */
[----:B------:R-:W-:Y:S01]  /*4780*/  FMUL.FTZ R231, R178, R231 ;  /* 0x000000e7b2e77220 */ /* 0x000fe20000410000 */
[----:B------:R-:W-:Y:S01]  /*4790*/  @P2 SHF.L.U32 R132, R57, 0x10, RZ ;  /* 0x0000001039842819 */ /* 0x000fe200000006ff */
[----:B------:R-:W-:Y:S01]  /*47a0*/  FADD.FTZ R229, R228, -R229 ;  /* 0x800000e5e4e57221 */ /* 0x000fe20000010000 */
[----:B------:R-:W-:Y:S01]  /*47b0*/  @P2 SHF.R.U64 R58, R126, 0x10, R127 ;  /* 0x000000107e3a2819 */ /* 0x000fe2000000127f */
[----:B------:R-:W-:Y:S01]  /*47c0*/  @P2 FADD.FTZ R227, R227, R56 ;  /* 0x00000038e3e32221 */ /* 0x000fe20000010000 */
[----:B------:R-:W-:Y:S01]  /*47d0*/  @P5 MOV R56, R59 ;  /* 0x0000003b00385202 */ /* 0x000fe20000000f00 */
[----:B------:R-:W-:Y:S01]  /*47e0*/  @P2 FADD.FTZ R231, R231, R132 ;  /* 0x00000084e7e72221 */ /* 0x000fe20000010000 */
[----:B------:R-:W-:Y:S01]  /*47f0*/  FMUL.FTZ R229, R178, R229 ;  /* 0x000000e5b2e57220 */ /* 0x000fe20000410000 */
[----:B------:R-:W-:Y:S01]  /*4800*/  @P2 IMAD.U32 R58, R58, 0x10000, RZ ;  /* 0x000100003a3a2824 */ /* 0x000fe200078e00ff */
[----:B------:R-:W-:-:S02]  /*4810*/  @P6 SHF.R.U32.HI R132, RZ, 0x10, R59 ;  /* 0x00000010ff846819 */ /* 0x000fc4000001163b */
[----:B-1----:R-:W-:Y:S02]  /*4820*/  CS2R R184, SRZ ;  /* 0x0000000000b87805 */ /* 0x002fe4000001ff00 */
[----:B------:R-:W-:Y:S01]  /*4830*/  @P5 SHF.L.U32 R57, R56, 0x10, RZ ;  /* 0x0000001038395819 */ /* 0x000fe200000006ff */
[----:B------:R-:W-:Y:S01]  /*4840*/  @P2 FADD.FTZ R229, R229, R58 ;  /* 0x0000003ae5e52221 */ /* 0x000fe20000010000 */
[----:B------:R-:W-:Y:S01]  /*4850*/  FMUL.FTZ R58, R227, R172 ;  /* 0x000000ace33a7220 */ /* 0x000fe20000410000 */
[----:B------:R-:W-:Y:S02]  /*4860*/  @P6 IMAD.U32 R56, R132, 0x10000, RZ ;  /* 0x0001000084386824 */ /* 0x000fe400078e00ff */
[----:B------:R-:W-:Y:S01]  /*4870*/  FFMA.FTZ R233, R233, R60, R61 ;  /* 0x0000003ce9e97223 */ /* 0x000fe2000001003d */
[----:B------:R-:W-:Y:S02]  /*4880*/  IMAD.MOV.U32 R198, RZ, RZ, RZ ;  /* 0x000000ffffc67224 */ /* 0x000fe400078e00ff */
[----:B------:R-:W-:Y:S01]  /*4890*/  FMUL.FTZ R133, R58, UR17 ;  /* 0x000000113a857c20 */ /* 0x000fe20008410000 */
[----:B------:R-:W-:Y:S01]  /*48a0*/  @P5 FMUL.FTZ R198, R196, R57 ;  /* 0x00000039c4c65220 */ /* 0x000fe20000410000 */
[----:B------:R-:W-:Y:S01]  /*48b0*/  @P6 FMUL.FTZ R185, R183, R56 ;  /* 0x00000038b7b96220 */ /* 0x000fe20000410000 */
[C---:B------:R-:W-:Y:S01]  /*48c0*/  @P0 IADD3 R56, P5, R182.reuse, UR20, RZ ;  /* 0x00000014b6380c10 */ /* 0x040fe2000ffbe0ff */
[----:B------:R-:W-:Y:S01]  /*48d0*/  HFMA2.MMA R197, -RZ, RZ, 0, 0 ;  /* 0x00000000ffc57435 */ /* 0x000fe200000001ff */
[----:B------:R-:W-:Y:S01]  /*48e0*/  IADD3 R182, P6, R182, UR22, RZ ;  /* 0x00000016b6b67c10 */ /* 0x000fe2000ffde0ff */
[----:B------:R-:W-:Y:S01]  /*48f0*/  FADD.FTZ R233, R232, -R233 ;  /* 0x800000e9e8e97221 */ /* 0x000fe20000010000 */
[----:B------:R-:W-:Y:S01]  /*4900*/  @P2 SHF.R.U32.HI R134, RZ, 0x10, R127 ;  /* 0x00000010ff862819 */ /* 0x000fe2000001167f */
[-C--:B------:R-:W-:Y:S01]  /*4910*/  FMUL.FTZ R196, R229, R172.reuse ;  /* 0x000000ace5c47220 */ /* 0x080fe20000410000 */
[C---:B------:R-:W-:Y:S01]  /*4920*/  IADD3.X R183, R181.reuse, UR23, RZ, P6, !PT ;  /* 0x00000017b5b77c10 */ /* 0x040fe2000b7fe4ff */
[----:B------:R-:W-:Y:S01]  /*4930*/  FMUL.FTZ R233, R178, R233 ;  /* 0x000000e9b2e97220 */ /* 0x000fe20000410000 */
[----:B------:R-:W-:Y:S01]  /*4940*/  @P4 FMUL.FTZ R197, R140, R133 ;  /* 0x000000858cc54220 */ /* 0x000fe20000410000 */
[----:B------:R-:W-:Y:S01]  /*4950*/  @P2 IMAD.U32 R134, R134, 0x10000, RZ ;  /* 0x0001000086862824 */ /* 0x000fe200078e00ff */
[----:B------:R-:W-:Y:S01]  /*4960*/  @P0 IADD3.X R57, R181, UR21, RZ, P5, !PT ;  /* 0x00000015b5390c10 */ /* 0x000fe2000affe4ff */
[----:B------:R-:W-:Y:S01]  /*4970*/  FMUL.FTZ R196, R196, UR17 ;  /* 0x00000011c4c47c20 */ /* 0x000fe20008410000 */
[----:B------:R-:W-:Y:S01]  /*4980*/  LOP3.LUT P5, RZ, R171, 0xff0000, RZ, 0xc0, !PT ;  /* 0x00ff0000abff7812 */ /* 0x000fe200078ac0ff */
[----:B------:R-:W-:Y:S01]  /*4990*/  @P2 FADD.FTZ R233, R233, R134 ;  /* 0x00000086e9e92221 */ /* 0x000fe20000010000 */
[----:B------:R-:W-:Y:S01]  /*49a0*/  FMUL.FTZ R200, R231, R172 ;  /* 0x000000ace7c87220 */ /* 0x000fe20000410000 */
[----:B------:R-:W-:Y:S01]  /*49b0*/  MOV R134, RZ ;  /* 0x000000ff00867202 */ /* 0x000fe20000000f00 */
[----:B------:R-:W-:Y:S01]  /*49c0*/  F2F.BF16.F32 R197, R197 ;  /* 0x000000c500c57304 */ /* 0x000fe20000202000 */
[----:B------:R-:W-:Y:S01]  /*49d0*/  @P0 F2FP.BF16.F32.PACK_AB R229, RZ, R229 ;  /* 0x000000e5ffe5023e */ /* 0x000fe200000010ff */
[----:B------:R-:W-:Y:S01]  /*49e0*/  FMUL.FTZ R200, R200, UR17 ;  /* 0x00000011c8c87c20 */ /* 0x000fe20008410000 */
[----:B------:R-:W-:-:S02]  /*49f0*/  @P0 F2FP.BF16.F32.PACK_AB R231, RZ, R231 ;  /* 0x000000e7ffe7023e */ /* 0x000fc400000010ff */
[----:B------:R-:W-:Y:S02]  /*4a00*/  @P0 PRMT R166, R229, 0x7610, R166 ;  /* 0x00007610e5a60816 */ /* 0x000fe400000000a6 */
[----:B------:R-:W-:Y:S02]  /*4a10*/  @P0 PRMT R168, R231, 0x7610, R168 ;  /* 0x00007610e7a80816 */ /* 0x000fe400000000a8 */
[----:B------:R-:W-:-:S04]  /*4a20*/  @P0 F2FP.BF16.F32.PACK_AB R227, RZ, R227 ;  /* 0x000000e3ffe3023e */ /* 0x000fc800000010ff */
[----:B------:R-:W-:Y:S02]  /*4a30*/  @P0 PRMT R167, R227, 0x7610, R167 ;  /* 0x00007610e3a70816 */ /* 0x000fe400000000a7 */
[----:B--2---:R-:W-:-:S04]  /*4a40*/  @P4 MOV R59, R62 ;  /* 0x0000003e003b4202 */ /* 0x004fc80000000f00 */
[----:B------:R-:W-:-:S05]  /*4a50*/  @P4 SHF.L.U32 R58, R59, 0x10, RZ ;  /* 0x000000103b3a4819 */ /* 0x000fca00000006ff */
[----:B------:R-:W-:Y:S01]  /*4a60*/  @P4 FMUL.FTZ R184, R133, R58 ;  /* 0x0000003a85b84220 */ /* 0x000fe20000410000 */
[----:B------:R-:W-:Y:S02]  /*4a70*/  IADD3 R58, P6, R180, UR18, RZ ;  /* 0x00000012b43a7c10 */ /* 0x000fe4000ffde0ff */
[----:B------:R-:W-:Y:S02]  /*4a80*/  CS2R R132, SRZ ;  /* 0x0000000000847805 */ /* 0x000fe4000001ff00 */
[----:B------:R-:W-:Y:S01]  /*4a90*/  LOP3.LUT P4, RZ, R171, 0xff00, RZ, 0xc0, !PT ;  /* 0x0000ff00abff7812 */ /* 0x000fe2000788c0ff */
[----:B------:R-:W-:Y:S01]  /*4aa0*/  @P5 FMUL.FTZ R133, R139, R200 ;  /* 0x000000c88b855220 */ /* 0x000fe20000410000 */
[----:B------:R-:W-:Y:S02]  /*4ab0*/  IADD3.X R59, R179, UR19, RZ, P6, !PT ;  /* 0x00000013b33b7c10 */ /* 0x000fe4000b7fe4ff */
[----:B------:R-:W-:Y:S01]  /*4ac0*/  LOP3.LUT P6, RZ, R171, 0xff000000, RZ, 0xc0, !PT ;  /* 0xff000000abff7812 */ /* 0x000fe200078cc0ff */
[----:B------:R-:W-:Y:S01]  /*4ad0*/  FMUL.FTZ R171, R233, R172 ;  /* 0x000000ace9ab7220 */ /* 0x000fe20000410000 */
[----:B------:R-:W-:Y:S01]  /*4ae0*/  F2F.BF16.F32 R199, R133 ;  /* 0x0000008500c77304 */ /* 0x000fe20000202000 */
[----:B------:R-:W-:-:S02]  /*4af0*/  @P0 F2FP.BF16.F32.PACK_AB R233, RZ, R233 ;  /* 0x000000e9ffe9023e */ /* 0x000fc400000010ff */
[----:B------:R-:W-:Y:S02]  /*4b00*/  FMUL.FTZ R171, R171, UR17 ;  /* 0x00000011abab7c20 */ /* 0x000fe40008410000 */
[----:B------:R-:W-:Y:S02]  /*4b10*/  @P0 PRMT R169, R233, 0x7610, R169 ;  /* 0x00007610e9a90816 */ /* 0x000fe400000000a9 */
[----:B------:R-:W-:Y:S02]  /*4b20*/  @P4 FMUL.FTZ R132, R97, R196 ;  /* 0x000000c461844220 */ /* 0x000fe40000410000 */
[----:B------:R-:W-:Y:S02]  /*4b30*/  @P0 PRMT R201, R168, 0x5410, R169 ;  /* 0x00005410a8c90816 */ /* 0x000fe400000000a9 */
[----:B------:R-:W-:Y:S01]  /*4b40*/  @P6 FMUL.FTZ R134, R96, R171 ;  /* 0x000000ab60866220 */ /* 0x000fe20000410000 */
[----:B------:R0:W1:Y:S08]  /*4b50*/  F2F.BF16.F32 R135, R132 ;  /* 0x0000008400877304 */ /* 0x0000700000202000 */
[----:B------:R1:W2:Y:S01]  /*4b60*/  F2F.BF16.F32 R181, R134 ;  /* 0x0000008600b57304 */ /* 0x0002a20000202000 */
        /* <DEDUP_REMOVED lines=11> */
[-CC-:B------:R-:W-:Y:S01]  /*4c20*/  FFMA.FTZ R234, R234, R60.reuse, R61.reuse ;  /* 0x0000003ceaea7223 */ /* 0x180fe2000001003d */
[-CC-:B------:R-:W-:Y:S01]  /*4c30*/  FFMA.FTZ R237, R237, R60.reuse, R61.reuse ;  /* 0x0000003ceded7223 */ /* 0x180fe2000001003d */
[-CC-:B------:R-:W-:Y:S01]  /*4c40*/  FFMA.FTZ R238, R238, R60.reuse, R61.reuse ;  /* 0x0000003ceeee7223 */ /* 0x180fe2000001003d */
[----:B------:R-:W-:Y:S01]  /*4c50*/  FFMA.FTZ R61, R241, R60, R61 ;  /* 0x0000003cf13d7223 */ /* 0x000fe2000001003d */
[----:B------:R-:W-:Y:S01]  /*4c60*/  @P2 IMAD.MOV.U32 R60, RZ, RZ, R128 ;  /* 0x000000ffff3c2224 */ /* 0x000fe200078e0080 */
[----:B------:R-:W-:Y:S01]  /*4c70*/  @P2 SHF.R.U64 R181, R128, 0x10, R129 ;  /* 0x0000001080b52819 */ /* 0x000fe20000001281 */
[----:B------:R-:W-:Y:S01]  /*4c80*/  FADD.FTZ R237, R236, -R237 ;  /* 0x800000edeced7221 */ /* 0x000fe20000010000 */
[----:B------:R-:W-:Y:S01]  /*4c90*/  FADD.FTZ R61, R240, -R61 ;  /* 0x8000003df03d7221 */ /* 0x000fe20000010000 */
[----:B------:R-:W-:Y:S01]  /*4ca0*/  FADD.FTZ R235, R235, -R234 ;  /* 0x800000eaebeb7221 */ /* 0x000fe20000010000 */
[----:B0-----:R-:W-:Y:S01]  /*4cb0*/  @P2 SHF.L.U32 R56, R60, 0x10, RZ ;  /* 0x000000103c382819 */ /* 0x001fe200000006ff */
[C---:B------:R-:W-:Y:S01]  /*4cc0*/  FMUL.FTZ R237, R178.reuse, R237 ;  /* 0x000000edb2ed7220 */ /* 0x040fe20000410000 */
[----:B------:R-:W-:Y:S01]  /*4cd0*/  @P2 SHF.L.U32 R60, R181, 0x10, RZ ;  /* 0x00000010b53c2819 */ /* 0x000fe200000006ff */
[----:B------:R-:W-:Y:S01]  /*4ce0*/  FADD.FTZ R239, R239, -R238 ;  /* 0x800000eeefef7221 */ /* 0x000fe20000010000 */
[C---:B-1----:R-:W-:Y:S01]  /*4cf0*/  FMUL.FTZ R135, R178.reuse, R61 ;  /* 0x0000003db2877220 */ /* 0x042fe20000410000 */
[----:B------:R-:W-:Y:S01]  /*4d00*/  @P2 MOV R61, R129 ;  /* 0x00000081003d2202 */ /* 0x000fe20000000f00 */
[C---:B------:R-:W-:Y:S01]  /*4d10*/  FMUL.FTZ R235, R178.reuse, R235 ;  /* 0x000000ebb2eb7220 */ /* 0x040fe20000410000 */
[----:B------:R-:W-:Y:S01]  /*4d20*/  @P2 FADD.FTZ R237, R237, R60 ;  /* 0x0000003ceded2221 */ /* 0x000fe20000010000 */
[----:B------:R-:W-:Y:S01]  /*4d30*/  FMUL.FTZ R239, R178, R239 ;  /* 0x000000efb2ef7220 */ /* 0x000fe20000410000 */
[----:B------:R-:W-:Y:S01]  /*4d40*/  @P5 IMAD.MOV.U32 R60, RZ, RZ, R63 ;  /* 0x000000ffff3c5224 */ /* 0x000fe200078e003f */
[----:B------:R-:W-:Y:S01]  /*4d50*/  @P2 SHF.R.U32.HI R132, RZ, 0x10, R129 ;  /* 0x00000010ff842819 */ /* 0x000fe20000011681 */
[----:B------:R-:W-:Y:S01]  /*4d60*/  HFMA2.MMA R133, -RZ, RZ, 0, 0 ;  /* 0x00000000ff857435 */ /* 0x000fe200000001ff */
[--C-:B------:R-:W-:Y:S01]  /*4d70*/  @P4 SHF.R.U64 R178, R62, 0x10, R63.reuse ;  /* 0x000000103eb24819 */ /* 0x100fe2000000123f */
[----:B------:R-:W-:Y:S01]  /*4d80*/  @P2 IMAD.U32 R62, R61, 0x10000, RZ ;  /* 0x000100003d3e2824 */ /* 0x000fe200078e00ff */
[----:B------:R-:W-:Y:S01]  /*4d90*/  @P6 SHF.R.U32.HI R134, RZ, 0x10, R63 ;  /* 0x00000010ff866819 */ /* 0x000fe2000001163f */
[----:B------:R-:W-:Y:S01]  /*4da0*/  @P5 IMAD.U32 R63, R60, 0x10000, RZ ;  /* 0x000100003c3f5824 */ /* 0x000fe200078e00ff */
[----:B------:R-:W-:Y:S01]  /*4db0*/  @P2 SHF.L.U32 R132, R132, 0x10, RZ ;  /* 0x0000001084842819 */ /* 0x000fe200000006ff */
[----:B------:R-:W-:Y:S01]  /*4dc0*/  @P2 FADD.FTZ R235, R235, R56 ;  /* 0x00000038ebeb2221 */ /* 0x000fe20000010000 */
[----:B------:R-:W-:-:S02]  /*4dd0*/  @P4 SHF.L.U32 R61, R178, 0x10, RZ ;  /* 0x00000010b23d4819 */ /* 0x000fc400000006ff */
[----:B------:R-:W-:Y:S02]  /*4de0*/  CS2R R56, SRZ ;  /* 0x0000000000387805 */ /* 0x000fe4000001ff00 */
[----:B------:R-:W-:Y:S01]  /*4df0*/  @P6 SHF.L.U32 R60, R134, 0x10, RZ ;  /* 0x00000010863c6819 */ /* 0x000fe200000006ff */
[----:B------:R-:W-:Y:S01]  /*4e00*/  @P2 FADD.FTZ R239, R239, R62 ;  /* 0x0000003eefef2221 */ /* 0x000fe20000010000 */
[----:B------:R-:W-:Y:S01]  /*4e10*/  @P2 FADD.FTZ R135, R135, R132 ;  /* 0x0000008487872221 */ /* 0x000fe20000010000 */
[----:B------:R-:W-:Y:S01]  /*4e20*/  @P4 FMUL.FTZ R57, R196, R61 ;  /* 0x0000003dc4394220 */ /* 0x000fe20000410000 */
[----:B------:R-:W-:Y:S01]  /*4e30*/  @P5 FMUL.FTZ R56, R200, R63 ;  /* 0x0000003fc8385220 */ /* 0x000fe20000410000 */
[----:B------:R-:W-:Y:S01]  /*4e40*/  @P6 FMUL.FTZ R133, R171, R60 ;  /* 0x0000003cab856220 */ /* 0x000fe20000410000 */
[C---:B------:R-:W-:Y:S01]  /*4e50*/  LOP3.LUT P2, RZ, R170.reuse, 0xff, RZ, 0xc0, !PT ;  /* 0x000000ffaaff7812 */ /* 0x040fe2000784c0ff */
[----:B------:R-:W-:Y:S01]  /*4e60*/  FADD.FTZ R26, R137, R26 ;  /* 0x0000001a891a7221 */ /* 0x000fe20000010000 */
[----:B------:R-:W-:Y:S01]  /*4e70*/  LOP3.LUT P4, RZ, R170, 0xff00, RZ, 0xc0, !PT ;  /* 0x0000ff00aaff7812 */ /* 0x000fe2000788c0ff */
[----:B------:R-:W-:Y:S01]  /*4e80*/  FADD.FTZ R51, R56, R51 ;  /* 0x0000003338337221 */ /* 0x000fe20000010000 */
[----:B------:R-:W-:Y:S01]  /*4e90*/  LOP3.LUT P5, RZ, R170, 0xff0000, RZ, 0xc0, !PT ;  /* 0x00ff0000aaff7812 */ /* 0x000fe200078ac0ff */
[----:B------:R-:W-:Y:S01]  /*4ea0*/  FADD.FTZ R27, R0, R27 ;  /* 0x0000001b001b7221 */ /* 0x000fe20000010000 */
[----:B------:R-:W-:Y:S01]  /*4eb0*/  LOP3.LUT P6, RZ, R170, 0xff000000, RZ, 0xc0, !PT ;  /* 0xff000000aaff7812 */ /* 0x000fe200078cc0ff */
[----:B------:R-:W-:Y:S01]  /*4ec0*/  FADD.FTZ R52, R133, R52 ;  /* 0x0000003485347221 */ /* 0x000fe20000010000 */
[----:B------:R-:W-:Y:S01]  /*4ed0*/  @P0 F2FP.BF16.F32.PACK_AB R61, RZ, R239 ;  /* 0x000000efff3d023e */ /* 0x000fe200000010ff */
[-C--:B------:R-:W-:Y:S01]  /*4ee0*/  FMUL.FTZ R239, R239, R172.reuse ;  /* 0x000000acefef7220 */ /* 0x080fe20000410000 */
[----:B------:R-:W-:Y:S01]  /*4ef0*/  @P0 F2FP.BF16.F32.PACK_AB R60, RZ, R237 ;  /* 0x000000edff3c023e */ /* 0x000fe200000010ff */
[-C--:B------:R-:W-:Y:S01]  /*4f00*/  FMUL.FTZ R237, R237, R172.reuse ;  /* 0x000000aceded7220 */ /* 0x080fe20000410000 */
[----:B------:R-:W-:Y:S01]  /*4f10*/  @P0 F2FP.BF16.F32.PACK_AB R62, RZ, R135 ;  /* 0x00000087ff3e023e */ /* 0x000fe200000010ff */
[-C--:B------:R-:W-:Y:S01]  /*4f20*/  FMUL.FTZ R135, R135, R172.reuse ;  /* 0x000000ac87877220 */ /* 0x080fe20000410000 */
[----:B------:R-:W-:Y:S01]  /*4f30*/  FMUL.FTZ R172, R235, R172 ;  /* 0x000000acebac7220 */ /* 0x000fe20000410000 */
[----:B------:R-:W-:Y:S01]  /*4f40*/  FMUL.FTZ R239, R239, UR17 ;  /* 0x00000011efef7c20 */ /* 0x000fe20008410000 */
[----:B------:R-:W-:Y:S01]  /*4f50*/  @P0 PRMT R166, R60, 0x7610, R166 ;  /* 0x000076103ca60816 */ /* 0x000fe200000000a6 */
[----:B------:R-:W-:Y:S01]  /*4f60*/  FMUL.FTZ R135, R135, UR17 ;  /* 0x0000001187877c20 */ /* 0x000fe20008410000 */
[----:B------:R-:W-:-:S02]  /*4f70*/  @P0 PRMT R168, R61, 0x7610, R168 ;  /* 0x000076103da80816 */ /* 0x000fc400000000a8 */
[----:B------:R-:W-:Y:S02]  /*4f80*/  CS2R R60, SRZ ;  /* 0x00000000003c7805 */ /* 0x000fe4000001ff00 */
[----:B------:R-:W-:Y:S01]  /*4f90*/  @P0 PRMT R169, R62, 0x7610, R169 ;  /* 0x000076103ea90816 */ /* 0x000fe200000000a9 */
[----:B------:R-:W-:Y:S01]  /*4fa0*/  FMUL.FTZ R137, R172, UR17 ;  /* 0x00000011ac897c20 */ /* 0x000fe20008410000 */
[----:B------:R-:W-:Y:S01]  /*4fb0*/  FMUL.FTZ R237, R237, UR17 ;  /* 0x00000011eded7c20 */ /* 0x000fe20008410000 */
[----:B------:R-:W-:Y:S01]  /*4fc0*/  @P5 FMUL.FTZ R61, R130, R239 ;  /* 0x000000ef823d5220 */ /* 0x000fe20000410000 */
[----:B------:R-:W-:Y:S01]  /*4fd0*/  MOV R0, RZ ;  /* 0x000000ff00007202 */ /* 0x000fe20000000f00 */
[----:B------:R-:W-:Y:S01]  /*4fe0*/  @P2 FMUL.FTZ R0, R138, R137 ;  /* 0x000000898a002220 */ /* 0x000fe20000410000 */
[----:B------:R-:W-:Y:S01]  /*4ff0*/  @P4 FMUL.FTZ R60, R95, R237 ;  /* 0x000000ed5f3c4220 */ /* 0x000fe20000410000 */
[----:B------:R-:W-:Y:S01]  /*5000*/  FADD.FTZ R46, R57, R46 ;  /* 0x0000002e392e7221 */ /* 0x000fe20000010000 */
[----:B------:R-:W-:Y:S01]  /*5010*/  IMAD.MOV.U32 R57, RZ, RZ, RZ ;  /* 0x000000ffff397224 */ /* 0x000fe200078e00ff */
[----:B------:R-:W0:Y:S01]  /*5020*/  F2F.BF16.F32 R61, R61 ;  /* 0x0000003d003d7304 */ /* 0x000e220000202000 */
[----:B------:R-:W-:Y:S01]  /*5030*/  IMAD.MOV.U32 R63, RZ, RZ, RZ ;  /* 0x000000ffff3f7224 */ /* 0x000fe200078e00ff */
[----:B------:R-:W-:Y:S01]  /*5040*/  @P0 F2FP.BF16.F32.PACK_AB R235, RZ, R235 ;  /* 0x000000ebffeb023e */ /* 0x000fe200000010ff */
[----:B------:R-:W-:Y:S01]  /*5050*/  FADD.FTZ R29, R136, R29 ;  /* 0x0000001d881d7221 */ /* 0x000fe20000010000 */
[----:B------:R-:W-:Y:S01]  /*5060*/  FADD.FTZ R28, R177, R28 ;  /* 0x0000001cb11c7221 */ /* 0x000fe20000010000 */
[----:B------:R-:W-:Y:S01]  /*5070*/  FADD.FTZ R31, R192, R31 ;  /* 0x0000001fc01f7221 */ /* 0x000fe20000010000 */
[----:B------:R-:W-:Y:S01]  /*5080*/  @P0 PRMT R167, R235, 0x7610, R167 ;  /* 0x00007610eba70816 */ /* 0x000fe200000000a7 */
[----:B------:R-:W-:Y:S01]  /*5090*/  FADD.FTZ R30, R193, R30 ;  /* 0x0000001ec11e7221 */ /* 0x000fe20000010000 */
[----:B------:R1:W3:Y:S01]  /*50a0*/  F2F.BF16.F32 R171, R0 ;  /* 0x0000000000ab7304 */ /* 0x0002e20000202000 */
[----:B------:R-:W-:Y:S01]  /*50b0*/  FADD.FTZ R33, R176, R33 ;  /* 0x00000021b0217221 */ /* 0x000fe20000010000 */
[----:B------:R-:W-:Y:S01]  /*50c0*/  FADD.FTZ R32, R191, R32 ;  /* 0x00000020bf207221 */ /* 0x000fe20000010000 */
[----:B------:R-:W-:Y:S01]  /*50d0*/  FADD.FTZ R35, R190, R35 ;  /* 0x00000023be237221 */ /* 0x000fe20000010000 */
[----:B------:R-:W-:Y:S01]  /*50e0*/  FADD.FTZ R34, R175, R34 ;  /* 0x00000022af227221 */ /* 0x000fe20000010000 */
[----:B------:R-:W-:Y:S01]  /*50f0*/  FADD.FTZ R37, R194, R37 ;  /* 0x00000025c2257221 */ /* 0x000fe20000010000 */
[----:B------:R-:W-:Y:S01]  /*5100*/  FADD.FTZ R36, R189, R36 ;  /* 0x00000024bd247221 */ /* 0x000fe20000010000 */
[----:B------:R-:W-:Y:S01]  /*5110*/  FADD.FTZ R39, R188, R39 ;  /* 0x00000027bc277221 */ /* 0x000fe20000010000 */
[----:B------:R4:W0:Y:S01]  /*5120*/  F2F.BF16.F32 R133, R60 ;  /* 0x0000003c00857304 */ /* 0x0008220000202000 */
[----:B-1----:R-:W-:Y:S01]  /*5130*/  HFMA2.MMA R0, -RZ, RZ, 0, 0 ;  /* 0x00000000ff007435 */ /* 0x002fe200000001ff */
[----:B------:R-:W-:Y:S01]  /*5140*/  FADD.FTZ R38, R195, R38 ;  /* 0x00000026c3267221 */ /* 0x000fe20000010000 */
[----:B------:R-:W-:Y:S01]  /*5150*/  FADD.FTZ R41, R186, R41 ;  /* 0x00000029ba297221 */ /* 0x000fe20000010000 */
[----:B------:R-:W-:Y:S01]  /*5160*/  FADD.FTZ R40, R187, R40 ;  /* 0x00000028bb287221 */ /* 0x000fe20000010000 */
[----:B------:R-:W-:Y:S01]  /*5170*/  FADD.FTZ R43, R174, R43 ;  /* 0x0000002bae2b7221 */ /* 0x000fe20000010000 */
[----:B------:R-:W-:Y:S01]  /*5180*/  FADD.FTZ R42, R173, R42 ;  /* 0x0000002aad2a7221 */ /* 0x000fe20000010000 */
[----:B------:R-:W-:Y:S01]  /*5190*/  FADD.FTZ R45, R198, R45 ;  /* 0x0000002dc62d7221 */ /* 0x000fe20000010000 */
[----:B------:R-:W-:Y:S01]  /*51a0*/  FADD.FTZ R44, R185, R44 ;  /* 0x0000002cb92c7221 */ /* 0x000fe20000010000 */
[----:B----4-:R-:W-:Y:S01]  /*51b0*/  HFMA2.MMA R60, -RZ, RZ, 0, 0 ;  /* 0x00000000ff3c7435 */ /* 0x010fe200000001ff */
[----:B------:R-:W-:Y:S01]  /*51c0*/  FADD.FTZ R53, R184, R53 ;  /* 0x00000035b8357221 */ /* 0x000fe20000010000 */
[----:B--2---:R-:W-:Y:S01]  /*51d0*/  @P2 IMAD.MOV.U32 R56, RZ, RZ, R58 ;  /* 0x000000ffff382224 */ /* 0x004fe200078e003a */
[----:B------:R-:W-:-:S02]  /*51e0*/  @P4 SHF.R.U64 R58, R58, 0x10, R59 ;  /* 0x000000103a3a4819 */ /* 0x000fc4000000123b */
[----:B------:R-:W-:Y:S02]  /*51f0*/  @P5 MOV R62, R59 ;  /* 0x0000003b003e5202 */ /* 0x000fe40000000f00 */
[----:B------:R-:W-:Y:S02]  /*5200*/  @P6 SHF.R.U32.HI R132, RZ, 0x10, R59 ;  /* 0x00000010ff846819 */ /* 0x000fe4000001163b */
[----:B------:R-:W-:Y:S01]  /*5210*/  MOV R59, RZ ;  /* 0x000000ff003b7202 */ /* 0x000fe20000000f00 */
[----:B------:R-:W-:Y:S01]  /*5220*/  @P6 FMUL.FTZ R59, R94, R135 ;  /* 0x000000875e3b6220 */ /* 0x000fe20000410000 */
[----:B------:R-:W-:Y:S01]  /*5230*/  @P2 SHF.L.U32 R56, R56, 0x10, RZ ;  /* 0x0000001038382819 */ /* 0x000fe200000006ff */
[----:B------:R-:W-:Y:S01]  /*5240*/  @P5 IMAD.U32 R62, R62, 0x10000, RZ ;  /* 0x000100003e3e5824 */ /* 0x000fe200078e00ff */
[----:B------:R-:W-:Y:S01]  /*5250*/  @P4 SHF.L.U32 R58, R58, 0x10, RZ ;  /* 0x000000103a3a4819 */ /* 0x000fe200000006ff */
[----:B------:R1:W2:Y:S01]  /*5260*/  F2F.BF16.F32 R134, R59 ;  /* 0x0000003b00867304 */ /* 0x0002a20000202000 */
[----:B------:R-:W-:Y:S01]  /*5270*/  @P6 SHF.L.U32 R132, R132, 0x10, RZ ;  /* 0x0000001084846819 */ /* 0x000fe200000006ff */
[----:B------:R-:W-:Y:S01]  /*5280*/  @P2 FMUL.FTZ R0, R137, R56 ;  /* 0x0000003889002220 */ /* 0x000fe20000410000 */
[----:B------:R-:W-:Y:S01]  /*5290*/  @P5 FMUL.FTZ R60, R239, R62 ;  /* 0x0000003eef3c5220 */ /* 0x000fe20000410000 */
[----:B------:R-:W-:-:S02]  /*52a0*/  @P4 FMUL.FTZ R57, R237, R58 ;  /* 0x0000003aed394220 */ /* 0x000fc40000410000 */
[----:B------:R-:W-:Y:S01]  /*52b0*/  @P6 FMUL.FTZ R63, R135, R132 ;  /* 0x00000084873f6220 */ /* 0x000fe20000410000 */
[----:B------:R-:W-:Y:S01]  /*52c0*/  FADD.FTZ R49, R0, R49 ;  /* 0x0000003100317221 */ /* 0x000fe20000010000 */
[----:B------:R-:W-:Y:S01]  /*52d0*/  FADD.FTZ R50, R57, R50 ;  /* 0x0000003239327221 */ /* 0x000fe20000010000 */
[----:B------:R-:W-:Y:S01]  /*52e0*/  FADD.FTZ R47, R60, R47 ;  /* 0x0000002f3c2f7221 */ /* 0x000fe20000010000 */
[----:B------:R-:W-:Y:S01]  /*52f0*/  FADD.FTZ R48, R63, R48 ;  /* 0x000000303f307221 */ /* 0x000fe20000010000 */
[----:B01-3--:R-:W-:Y:S06]  /*5300*/  @!P0 BRA `(.L_x_1240) ;  /* 0x0000000000208947 */ /* 0x00bfec0003800000 */
        /* <DEDUP_REMOVED lines=8> */
.L_x_1240:
[----:B0-----:R-:W-:Y:S01]  /*5390*/  IMAD.WIDE.U32 R56, R133, 0x10000, RZ ;  /* 0x0001000085387825 */ /* 0x001fe200078e00ff */
[----:B--2---:R-:W-:Y:S02]  /*53a0*/  SHF.L.U32 R59, R134, 0x10, RZ ;  /* 0x00000010863b7819 */ /* 0x004fe400000006ff */
[----:B------:R-:W-:Y:S01]  /*53b0*/  IADD3 R180, P0, R180, UR22, RZ ;  /* 0x00000016b4b47c10 */ /* 0x000fe2000ff1e0ff */
[----:B------:R-:W-:Y:S01]  /*53c0*/  VIADD R165, R165, UR24 ;  /* 0x00000018a5a57c36 */ /* 0x000fe20008000000 */
[----:B------:R-:W-:Y:S02]  /*53d0*/  LOP3.LUT R57, R57, R59, R61, 0xfe, !PT ;  /* 0x0000003b39397212 */ /* 0x000fe400078efe3d */
[----:B------:R-:W-:Y:S02]  /*53e0*/  LOP3.LUT R56, R56, R171, RZ, 0xfc, !PT ;  /* 0x000000ab38387212 */ /* 0x000fe400078efcff */
[----:B------:R-:W-:Y:S02]  /*53f0*/  IADD3.X R181, R179, UR23, RZ, P0, !PT ;  /* 0x00000017b3b57c10 */ /* 0x000fe400087fe4ff */
[----:B------:R-:W-:-:S02]  /*5400*/  ISETP.GE.AND P0, PT, R165, UR25, PT ;  /* 0x00000019a5007c0c */ /* 0x000fc4000bf06270 */
[----:B------:R-:W-:Y:S01]  /*5410*/  SEL R208, RZ, 0x1, P3 ;  /* 0x00000001ffd07807 */ /* 0x000fe20001800000 */
[----:B------:R0:W-:Y:S10]  /*5420*/  STG.E.64 desc[UR4][R180.64], R56 ;  /* 0x00000038b4007986 */ /* 0x0001f4000c101b04 */
[----:B------:R-:W-:Y:S05]  /*5430*/  @!P0 BRA `(.L_x_1241) ;  /* 0xffffffb8004c8947 */ /* 0x000fea000383ffff */
        /* <DEDUP_REMOVED lines=26> */
[----:B------:R-:W-:Y:S02]  /*55e0*/  MOV R59, R91 ;  /* 0x0000005b003b7202 */ /* 0x000fe40000000f00 */
[----:B------:R-:W-:Y:S02]  /*55f0*/  MOV R60, R90 ;  /* 0x0000005a003c7202 */ /* 0x000fe40000000f00 */
[----:B------:R-:W-:Y:S02]  /*5600*/  MOV R34, R37 ;  /* 0x0000002500227202 */ /* 0x000fe40000000f00 */
[----:B------:R-:W-:-:S02]  /*5610*/  MOV R90, R5 ;  /* 0x00000005005a7202 */ /* 0x000fc40000000f00 */
        /* <DEDUP_REMOVED lines=8> */
[----:B------:R-:W-:Y:S02]  /*56a0*/  MOV R39, R40 ;  /* 0x0000002800277202 */ /* 0x000fe40000000f00 */
[----:B------:R-:W-:-:S02]  /*56b0*/  MOV R6, R9 ;  /* 0x0000000900067202 */ /* 0x000fc40000000f00 */
[----:B------:R-:W-:Y:S02]  /*56c0*/  MOV R40, R43 ;  /* 0x0000002b00287202 */ /* 0x000fe40000000f00 */
[----:B------:R-:W-:Y:S01]  /*56d0*/  MOV R97, R46 ;  /* 0x0000002e00617202 */ /* 0x000fe20000000f00 */
[----:B------:R-:W-:Y:S01]  /*56e0*/  IMAD.MOV.U32 R46, RZ, RZ, R47 ;  /* 0x000000ffff2e7224 */ /* 0x000fe200078e002f */
[----:B0-----:R-:W-:Y:S02]  /*56f0*/  MOV R57, R93 ;  /* 0x0000005d00397202 */ /* 0x001fe40000000f00 */
[----:B------:R-:W-:Y:S02]  /*5700*/  MOV R62, R88 ;  /* 0x00000058003e7202 */ /* 0x000fe40000000f00 */
[----:B------:R-:W-:Y:S01]  /*5710*/  MOV R63, R87 ;  /* 0x00000057003f7202 */ /* 0x000fe20000000f00 */
[----:B------:R-:W-:Y:S01]  /*5720*/  IMAD.MOV.U32 R87, RZ, RZ, R55 ;  /* 0x000000ffff577224 */ /* 0x000fe200078e0037 */
        /* <DEDUP_REMOVED lines=13> */
[----:B------:R-:W-:-:S07]  /*5800*/  MOV R47, R48 ;  /* 0x00000030002f7202 */ /* 0x000fce0000000f00 */
.L_x_1238:
        /* <DEDUP_REMOVED lines=34> */
.L_x_1239:
[----:B------:R-:W-:Y:S01]  /*5a30*/  HFMA2.MMA R60, -RZ, RZ, 0, 9.5367431640625e-07 ;  /* 0x00000010ff3c7435 */ /* 0x000fe200000001ff */
[----:B------:R-:W-:Y:S01]  /*5a40*/  IMAD.MOV.U32 R61, RZ, RZ, 0x1f ;  /* 0x0000001fff3d7424 */ /* 0x000fe200078e00ff */
[----:B------:R-:W-:-:S09]  /*5a50*/  MOV R58, 0xffffffff ;  /* 0xffffffff003a7802 */ /* 0x000fd20000000f00 */
[----:B-----5:R-:W-:Y:S05]  /*5a60*/  WARPSYNC.COLLECTIVE R58, `(.L_x_1242) ;  /* 0x000000003a087348 */ /* 0x020fea0003c00000 */
[----:B------:R0:W1:Y:S02]  /*5a70*/  SHFL.DOWN P0, R252, R63, R60, R61 ;  /* 0x0800003c3ffc7389 */ /* 0x000064000000003d */
[----:B01---5:R-:W-:Y:S01]  /*5a80*/  ENDCOLLECTIVE ;  /* 0x000000000000791b */ /* 0x023fe20003800000 */
.L_x_1242:
[----:B------:R-:W-:-:S05]  /*5a90*/  MOV R62, R252 ;  /* 0x000000fc003e7202 */ /* 0x000fca0000000f00 */
[----:B------:R-:W-:Y:S01]  /*5aa0*/  FADD.FTZ R62, R63, R62 ;  /* 0x0000003e3f3e7221 */ /* 0x000fe20000010000 */
[----:B------:R-:W-:-:S07]  /*5ab0*/  IMAD.MOV.U32 R63, RZ, RZ, R56 ;  /* 0x000000ffff3f7224 */ /* 0x000fce00078e0038 */
[----:B------:R-:W-:Y:S05]  /*5ac0*/  WARPSYNC.COLLECTIVE R58, `(.L_x_1243) ;  /* 0x000000003a087348 */ /* 0x000fea0003c00000 */
[----:B------:R0:W1:Y:S02]  /*5ad0*/  SHFL.DOWN P0, R252, R63, R60, R61 ;  /* 0x0800003c3ffc7389 */ /* 0x000064000000003d */
[----:B01----:R-:W-:Y:S01]  /*5ae0*/  ENDCOLLECTIVE ;  /* 0x000000000000791b */ /* 0x003fe20003800000 */
.L_x_1243:
[----:B------:R-:W-:Y:S01]  /*5af0*/  MOV R63, R62 ;  /* 0x0000003e003f7202 */ /* 0x000fe20000000f00 */
[----:B------:R-:W-:Y:S01]  /*5b00*/  IMAD.MOV.U32 R60, RZ, RZ, 0x8 ;  /* 0x00000008ff3c7424 */ /* 0x000fe200078e00ff */
[----:B------:R-:W-:-:S07]  /*5b10*/  MOV R57, R252 ;  /* 0x000000fc00397202 */ /* 0x000fce0000000f00 */
[----:B------:R-:W-:Y:S05]  /*5b20*/  WARPSYNC.COLLECTIVE R58, `(.L_x_1244) ;  /* 0x000000003a087348 */ /* 0x000fea0003c00000 */
[----:B------:R0:W1:Y:S02]  /*5b30*/  SHFL.DOWN P0, R252, R63, R60, R61 ;  /* 0x0800003c3ffc7389 */ /* 0x000064000000003d */
[----:B01----:R-:W-:Y:S01]  /*5b40*/  ENDCOLLECTIVE ;  /* 0x000000000000791b */ /* 0x003fe20003800000 */
.L_x_1244:
[----:B------:R-:W-:-:S05]  /*5b50*/  FADD.FTZ R59, R56, R57 ;  /* 0x00000039383b7221 */ /* 0x000fca0000010000 */
[----:B------:R-:W-:Y:S02]  /*5b60*/  MOV R63, R59 ;  /* 0x0000003b003f7202 */ /* 0x000fe40000000f00 */
[----:B------:R-:W-:-:S07]  /*5b70*/  MOV R57, R252 ;  /* 0x000000fc00397202 */ /* 0x000fce0000000f00 */
[----:B------:R-:W-:Y:S05]  /*5b80*/  WARPSYNC.COLLECTIVE R58, `(.L_x_1245) ;  /* 0x000000003a087348 */ /* 0x000fea0003c00000 */
[----:B------:R0:W1:Y:S02]  /*5b90*/  SHFL.DOWN P0, R252, R63, R60, R61 ;  /* 0x0800003c3ffc7389 */ /* 0x000064000000003d */
[----:B01----:R-:W-:Y:S01]  /*5ba0*/  ENDCOLLECTIVE ;  /* 0x000000000000791b */ /* 0x003fe20003800000 */
.L_x_1245:
[----:B------:R-:W-:Y:S01]  /*5bb0*/  FADD.FTZ R249, R62, R57 ;  /* 0x000000393ef97221 */ /* 0x000fe20000010000 */
[----:B------:R-:W-:-:S04]  /*5bc0*/  HFMA2.MMA R60, -RZ, RZ, 0, 2.384185791015625e-07 ;  /* 0x00000004ff3c7435 */ /* 0x000fc800000001ff */
[----:B------:R-:W-:Y:S01]  /*5bd0*/  MOV R63, R249 ;  /* 0x000000f9003f7202 */ /* 0x000fe20000000f00 */
[----:B------:R-:W-:-:S07]  /*5be0*/  IMAD.MOV.U32 R248, RZ, RZ, R252 ;  /* 0x000000fffff87224 */ /* 0x000fce00078e00fc */
[----:B------:R-:W-:Y:S05]  /*5bf0*/  WARPSYNC.COLLECTIVE R58, `(.L_x_1246) ;  /* 0x000000003a087348 */ /* 0x000fea0003c00000 */
[----:B------:R0:W1:Y:S02]  /*5c00*/  SHFL.DOWN P0, R252, R63, R60, R61 ;  /* 0x0800003c3ffc7389 */ /* 0x000064000000003d */
[----:B01----:R-:W-:Y:S01]  /*5c10*/  ENDCOLLECTIVE ;  /* 0x000000000000791b */ /* 0x003fe20003800000 */
.L_x_1246:
[----:B------:R-:W-:-:S05]  /*5c20*/  FADD.FTZ R248, R59, R248 ;  /* 0x000000f83bf87221 */ /* 0x000fca0000010000 */
[----:B------:R-:W-:Y:S01]  /*5c30*/  MOV R63, R248 ;  /* 0x000000f8003f7202 */ /* 0x000fe20000000f00 */
[----:B------:R-:W-:-:S07]  /*5c40*/  IMAD.MOV.U32 R250, RZ, RZ, R252 ;  /* 0x000000fffffa7224 */ /* 0x000fce00078e00fc */
[----:B------:R-:W-:Y:S05]  /*5c50*/  WARPSYNC.COLLECTIVE R58, `(.L_x_1247) ;  /* 0x000000003a087348 */ /* 0x000fea0003c00000 */
[----:B------:R0:W1:Y:S02]  /*5c60*/  SHFL.DOWN P0, R252, R63, R60, R61 ;  /* 0x0800003c3ffc7389 */ /* 0x000064000000003d */
[----:B01----:R-:W-:Y:S01]  /*5c70*/  ENDCOLLECTIVE ;  /* 0x000000000000791b */ /* 0x003fe20003800000 */
.L_x_1247:
[----:B------:R-:W-:Y:S01]  /*5c80*/  FADD.FTZ R250, R249, R250 ;  /* 0x000000faf9fa7221 */ /* 0x000fe20000010000 */
[----:B------:R-:W-:-:S03]  /*5c90*/  HFMA2.MMA R60, -RZ, RZ, 0, 1.1920928955078125e-07 ;  /* 0x00000002ff3c7435 */ /* 0x000fc600000001ff */
[----:B------:R-:W-:Y:S01]  /*5ca0*/  IMAD.MOV.U32 R63, RZ, RZ, R250 ;  /* 0x000000ffff3f7224 */ /* 0x000fe200078e00fa */
[----:B------:R-:W-:-:S07]  /*5cb0*/  MOV R57, R252 ;  /* 0x000000fc00397202 */ /* 0x000fce0000000f00 */
[----:B------:R-:W-:Y:S05]  /*5cc0*/  WARPSYNC.COLLECTIVE R58, `(.L_x_1248) ;  /* 0x000000003a087348 */ /* 0x000fea0003c00000 */
[----:B------:R0:W1:Y:S02]  /*5cd0*/  SHFL.DOWN P0, R252, R63, R60, R61 ;  /* 0x0800003c3ffc7389 */ /* 0x000064000000003d */
[----:B01----:R-:W-:Y:S01]  /*5ce0*/  ENDCOLLECTIVE ;  /* 0x000000000000791b */ /* 0x003fe20003800000 */
.L_x_1248:
[----:B------:R-:W-:-:S04]  /*5cf0*/  FADD.FTZ R251, R248, R57 ;  /* 0x00000039f8fb7221 */ /* 0x000fc80000010000 */
[----:B------:R-:W-:Y:S01]  /*5d00*/  IMAD.MOV.U32 R63, RZ, RZ, R251 ;  /* 0x000000ffff3f7224 */ /* 0x000fe200078e00fb */
[----:B------:R-:W-:-:S07]  /*5d10*/  MOV R57, R252 ;  /* 0x000000fc00397202 */ /* 0x000fce0000000f00 */
[----:B------:R-:W-:Y:S05]  /*5d20*/  WARPSYNC.COLLECTIVE R58, `(.L_x_1249) ;  /* 0x000000003a087348 */ /* 0x000fea0003c00000 */
[----:B------:R0:W1:Y:S02]  /*5d30*/  SHFL.DOWN P0, R252, R63, R60, R61 ;  /* 0x0800003c3ffc7389 */ /* 0x000064000000003d */
[----:B01----:R-:W-:Y:S01]  /*5d40*/  ENDCOLLECTIVE ;  /* 0x000000000000791b */ /* 0x003fe20003800000 */
.L_x_1249:
[----:B------:R-:W-:Y:S01]  /*5d50*/  FADD.FTZ R56, R250, R57 ;  /* 0x00000039fa387221 */ /* 0x000fe20000010000 */
[----:B------:R-:W-:-:S04]  /*5d60*/  HFMA2.MMA R60, -RZ, RZ, 0, 5.9604644775390625e-08 ;  /* 0x00000001ff3c7435 */ /* 0x000fc800000001ff */
[----:B------:R-:W-:Y:S01]  /*5d70*/  MOV R63, R56 ;  /* 0x00000038003f7202 */ /* 0x000fe20000000f00 */
[----:B------:R-:W-:-:S07]  /*5d80*/  FADD.FTZ R57, R251, R252 ;  /* 0x000000fcfb397221 */ /* 0x000fce0000010000 */
[----:B------:R-:W-:Y:S05]  /*5d90*/  WARPSYNC.COLLECTIVE R58, `(.L_x_1250) ;  /* 0x000000003a087348 */ /* 0x000fea0003c00000 */
[----:B------:R0:W1:Y:S02]  /*5da0*/  SHFL.DOWN P0, R252, R63, R60, R61 ;  /* 0x0800003c3ffc7389 */ /* 0x000064000000003d */
[----:B01----:R-:W-:Y:S01]  /*5db0*/  ENDCOLLECTIVE ;  /* 0x000000000000791b */ /* 0x003fe20003800000 */
.L_x_1250:
[----:B------:R-:W-:Y:S01]  /*5dc0*/  MOV R63, R57 ;  /* 0x00000039003f7202 */ /* 0x000fe20000000f00 */
[----:B------:R-:W-:-:S07]  /*5dd0*/  IMAD.MOV.U32 R59, RZ, RZ, R252 ;  /* 0x000000ffff3b7224 */ /* 0x000fce00078e00fc */
[----:B------:R-:W-:Y:S05]  /*5de0*/  WARPSYNC.COLLECTIVE R58, `(.L_x_1251) ;  /* 0x000000003a087348 */ /* 0x000fea0003c00000 */
[----:B------:R0:W1:Y:S02]  /*5df0*/  SHFL.DOWN P0, R252, R63, R60, R61 ;  /* 0x0800003c3ffc7389 */ /* 0x000064000000003d */
[----:B01----:R-:W-:Y:S01]  /*5e00*/  ENDCOLLECTIVE ;  /* 0x000000000000791b */ /* 0x003fe20003800000 */
.L_x_1251:
[----:B------:R-:W-:Y:S01]  /*5e10*/  MOV R62, R252 ;  /* 0x000000fc003e7202 */ /* 0x000fe20000000f00 */
[----:B------:R-:W-:Y:S06]  /*5e20*/  BRA `(.L_x_1252) ;  /* 0xffffffc800a07947 */ /* 0x000fec000383ffff */
.L_x_1253:
        /* <DEDUP_REMOVED lines=13> */
.L_x_15177:


//--------------------- .text._ZN10layer_norm22ln_bwd_finalize_kernelINS_22Kernel_traits_finalizeILj7168E13__nv_bfloat16S2_S2_S2_fjLb1ELj1024ELj4ENS_18Kernel_traits_baseILj7168ES2_S2_S2_S2_fjLj1024EEEEELb1ELb0EEEvNS_9BwdParamsE --------------------------
	.section	.text._ZN10layer_norm22ln_bwd_finalize_kernelINS_22Kernel_traits_finalizeILj7168E13__nv_bfloat16S2_S2_S2_fjLb1ELj1024ELj4ENS_18Kernel_traits_baseILj7168ES2_S2_S2_S2_fjLj1024EEEEELb1ELb0EEEvNS_9BwdParamsE,"ax",@progbits
	.align	128
        .global         _ZN10layer_norm22ln_bwd_finalize_kernelINS_22Kernel_traits_finalizeILj7168E13__nv_bfloat16S2_S2_S2_fjLb1ELj1024ELj4ENS_18Kernel_traits_baseILj7168ES2_S2_S2_S2_fjLj1024EEEEELb1ELb0EEEvNS_9BwdParamsE
        .type           _ZN10layer_norm22ln_bwd_finalize_kernelINS_22Kernel_traits_finalizeILj7168E13__nv_bfloat16S2_S2_S2_fjLb1ELj1024ELj4ENS_18Kernel_traits_baseILj7168ES2_S2_S2_S2_fjLj1024EEEEELb1ELb0EEEvNS_9BwdParamsE,@function
        .size           _ZN10layer_norm22ln_bwd_finalize_kernelINS_22Kernel_traits_finalizeILj7168E13__nv_bfloat16S2_S2_S2_fjLb1ELj1024ELj4ENS_18Kernel_traits_baseILj7168ES2_S2_S2_S2_fjLj1024EEEEELb1ELb0EEEvNS_9BwdParamsE,(.L_x_15178 - _ZN10layer_norm22ln_bwd_finalize_kernelINS_22Kernel_traits_finalizeILj7168E13__nv_bfloat16S2_S2_S2_fjLb1ELj1024ELj4ENS_18Kernel_traits_baseILj7168ES2_S2_S2_S2_fjLj1024EEEEELb1ELb0EEEvNS_9BwdParamsE)
        .other          _ZN10layer_norm22ln_bwd_finalize_kernelINS_22Kernel_traits_finalizeILj7168E13__nv_bfloat16S2_S2_S2_fjLb1ELj1024ELj4ENS_18Kernel_traits_baseILj7168ES2_S2_S2_S2_fjLj1024EEEEELb1ELb0EEEvNS_9BwdParamsE,@"STO_CUDA_ENTRY STV_DEFAULT"
_ZN10layer_norm22ln_bwd_finalize_kernelINS_22Kernel_traits_finalizeILj7168E13__nv_bfloat16S2_S2_S2_fjLb1ELj1024ELj4ENS_18Kernel_traits_baseILj7168ES2_S2_S2_S2_fjLj1024EEEEELb1ELb0EEEvNS_9BwdParamsE:
.text._ZN10layer_norm22ln_bwd_finalize_kernelINS_22Kernel_traits_finalizeILj7168E13__nv_bfloat16S2_S2_S2_fjLb1ELj1024ELj4ENS_18Kernel_traits_baseILj7168ES2_S2_S2_S2_fjLj1024EEEEELb1ELb0EEEvNS_9BwdParamsE:
        /* <DEDUP_REMOVED lines=11> */
[----:B------:R-:W-:Y:S01]  /*00b0*/  SHF.L.U32 R7, R7, 0x4, RZ ;  /* 0x0000000407077819 */ /* 0x000fe200000006ff */
[----:B------:R-:W-:Y:S01]  /*00c0*/  ULDC.64 UR6, c[0x0][0x208] ;  /* 0x0000820000067ab9 */ /* 0x000fe20000000a00 */
[----:B------:R-:W-:Y:S02]  /*00d0*/  LOP3.LUT R5, R0, 0x3fffffe0, RZ, 0xc0, !PT ;  /* 0x3fffffe000057812 */ /* 0x000fe400078ec0ff */
[----:B------:R-:W-:Y:S02]  /*00e0*/  LOP3.LUT R6, R3, 0x1f, R0, 0x78, !PT ;  /* 0x0000001f03067812 */ /* 0x000fe400078e7800 */
[----:B------:R-:W-:Y:S02]  /*00f0*/  LOP3.LUT R9, R7, 0x7ffffff0, RZ, 0xc0, !PT ;  /* 0x7ffffff007097812 */ /* 0x000fe400078ec0ff */
[----:B------:R-:W-:-:S02]  /*0100*/  IADD3 R7, R5, R6, RZ ;  /* 0x0000000605077210 */ /* 0x000fc40007ffe0ff */
[----:B------:R-:W-:Y:S02]  /*0110*/  ISETP.NE.AND P0, PT, R3, 0x1f, PT ;  /* 0x0000001f0300780c */ /* 0x000fe40003f05270 */
[C---:B------:R-:W-:Y:S02]  /*0120*/  LEA R8, R2.reuse, R6, 0x5 ;  /* 0x0000000602087211 */ /* 0x040fe400078e28ff */
[C---:B------:R-:W-:Y:S02]  /*0130*/  ISETP.GT.U32.OR P0, PT, R2.reuse, 0xf, P0 ;  /* 0x0000000f0200780c */ /* 0x040fe40000704470 */
[----:B------:R-:W-:Y:S01]  /*0140*/  IADD3 R5, R2, R9, RZ ;  /* 0x0000000902057210 */ /* 0x000fe20007ffe0ff */
[----:B0-----:R-:W-:-:S06]  /*0150*/  ULEA UR4, UR5, UR4, 0x18 ;  /* 0x0000000405047291 */ /* 0x001fcc000f8ec03f */
[----:B------:R-:W-:Y:S02]  /*0160*/  LEA R6, R7, UR4, 0x2 ;  /* 0x0000000407067c11 */ /* 0x000fe4000f8e10ff */
[----:B------:R-:W-:-:S07]  /*0170*/  LEA R7, R8, UR4, 0x2 ;  /* 0x0000000408077c11 */ /* 0x000fce000f8e10ff */
.L_x_1266:
[----:B0--3--:R-:W0:Y:S01]  /*0180*/  LDC R8, c[0x0][0x210] ;  /* 0x00008400ff087b82 */ /* 0x009e220000000800 */
[----:B------:R-:W-:Y:S01]  /*0190*/  BSSY B0, `(.L_x_1254) ;  /* 0x0000086000007945 */ /* 0x000fe20003800000 */
[----:B------:R-:W-:Y:S01]  /*01a0*/  HFMA2.MMA R11, -RZ, RZ, 0, 0 ;  /* 0x00000000ff0b7435 */ /* 0x000fe200000001ff */
[----:B------:R-:W-:Y:S01]  /*01b0*/  IMAD.MOV.U32 R22, RZ, RZ, RZ ;  /* 0x000000ffff167224 */ /* 0x000fe200078e00ff */
[----:B------:R-:W-:-:S04]  /*01c0*/  MOV R24, RZ ;  /* 0x000000ff00187202 */ /* 0x000fc80000000f00 */
[----:B-1----:R-:W1:Y:S01]  /*01d0*/  LDC R9, c[0x0][0x218] ;  /* 0x00008600ff097b82 */ /* 0x002e620000000800 */
[----:B0-----:R-:W-:-:S04]  /*01e0*/  ISETP.GE.U32.AND P1, PT, R3, R8, PT ;  /* 0x000000080300720c */ /* 0x001fc80003f26070 */
[----:B-1----:R-:W-:-:S13]  /*01f0*/  ISETP.GE.U32.OR P1, PT, R4, R9, P1 ;  /* 0x000000090400720c */ /* 0x002fda0000f26470 */
[----:B--2---:R-:W-:Y:S05]  /*0200*/  @P1 BRA `(.L_x_1255) ;  /* 0x0000000400f81947 */ /* 0x004fea0003800000 */
[----:B------:R-:W-:Y:S02]  /*0210*/  ISETP.GE.U32.AND P2, PT, R3, R8, PT ;  /* 0x000000080300720c */ /* 0x000fe40003f46070 */
[----:B------:R-:W-:-:S11]  /*0220*/  MOV R23, R3 ;  /* 0x0000000300177202 */ /* 0x000fd60000000f00 */
[----:B------:R-:W0:Y:S01]  /*0230*/  @P2 LDC.64 R12, c[0x0][0x2d0] ;  /* 0x0000b400ff0c2b82 */ /* 0x000e220000000a00 */
[----:B------:R-:W-:-:S07]  /*0240*/  @P2 IMAD R17, R23, R9, R4 ;  /* 0x0000000917112224 */ /* 0x000fce00078e0204 */
[----:B------:R-:W1:Y:S08]  /*0250*/  @P2 LDC.64 R14, c[0x0][0x2d8] ;  /* 0x0000b600ff0e2b82 */ /* 0x000e700000000a00 */
[----:B------:R-:W2:Y:S01]  /*0260*/  @P2 LDC.64 R10, c[0x0][0x2f0] ;  /* 0x0000bc00ff0a2b82 */ /* 0x000ea20000000a00 */
[----:B0-----:R-:W-:-:S06]  /*0270*/  @P2 IMAD.WIDE.U32 R12, R17, 0x4, R12 ;  /* 0x00000004110c2825 */ /* 0x001fcc00078e000c */
[----:B------:R-:W3:Y:S01]  /*0280*/  @P2 LDG.E R13, desc[UR6][R12.64] ;  /* 0x000000060c0d2981 */ /* 0x000ee2000c1e1900 */
[----:B-1----:R-:W-:-:S06]  /*0290*/  @P2 IMAD.WIDE.U32 R14, R17, 0x4, R14 ;  /* 0x00000004110e2825 */ /* 0x002fcc00078e000e */
[----:B------:R-:W4:Y:S01]  /*02a0*/  @P2 LDG.E R15, desc[UR6][R14.64] ;  /* 0x000000060e0f2981 */ /* 0x000f22000c1e1900 */
[----:B--2---:R-:W-:-:S06]  /*02b0*/  @P2 IMAD.WIDE.U32 R16, R17, 0x4, R10 ;  /* 0x0000000411102825 */ /* 0x004fcc00078e000a */
[----:B------:R-:W2:Y:S01]  /*02c0*/  @P2 LDG.E R16, desc[UR6][R16.64] ;  /* 0x0000000610102981 */ /* 0x000ea2000c1e1900 */
[----:B------:R-:W-:-:S04]  /*02d0*/  @P2 IADD3 R23, R23, 0x20, RZ ;  /* 0x0000002017172810 */ /* 0x000fc80007ffe0ff */
[CC--:B------:R-:W-:Y:S02]  /*02e0*/  ISETP.GE.U32.AND P1, PT, R23.reuse, R8.reuse, PT ;  /* 0x000000081700720c */ /* 0x0c0fe40003f26070 */
[----:B------:R-:W-:-:S04]  /*02f0*/  IADD3 R10, -R23, R8, RZ ;  /* 0x00000008170a7210 */ /* 0x000fc80007ffe1ff */
[----:B------:R-:W-:Y:S01]  /*0300*/  ISETP.LE.U32.OR P1, PT, R10, 0x60, P1 ;  /* 0x000000600a00780c */ /* 0x000fe20000f23470 */
[----:B------:R-:W-:Y:S01]  /*0310*/  IMAD.MOV.U32 R22, RZ, RZ, RZ ;  /* 0x000000ffff167224 */ /* 0x000fe200078e00ff */
[----:B------:R-:W-:Y:S02]  /*0320*/  MOV R24, RZ ;  /* 0x000000ff00187202 */ /* 0x000fe40000000f00 */
[----:B------:R-:W-:Y:S01]  /*0330*/  MOV R11, RZ ;  /* 0x000000ff000b7202 */ /* 0x000fe20000000f00 */
[----:B------:R-:W-:Y:S02]  /*0340*/  BSSY B1, `(.L_x_1256) ;  /* 0x0000039000017945 */ /* 0x000fe40003800000 */
[----:B---3--:R-:W-:Y:S01]  /*0350*/  @P2 FADD.FTZ R24, R24, R13 ;  /* 0x0000000d18182221 */ /* 0x008fe20000010000 */
[----:B----4-:R-:W-:Y:S01]  /*0360*/  @P2 FADD.FTZ R22, R22, R15 ;  /* 0x0000000f16162221 */ /* 0x010fe20000010000 */
[----:B--2---:R-:W-:Y:S01]  /*0370*/  @P2 FADD.FTZ R11, R11, R16 ;  /* 0x000000100b0b2221 */ /* 0x004fe20000010000 */
[----:B------:R-:W-:-:S03]  /*0380*/  PLOP3.LUT P2, PT, P2, PT, PT, 0x8, 0x0 ;  /* 0x000000000000781c */ /* 0x000fc6000174e170 */
[----:B------:R-:W-:Y:S10]  /*0390*/  @P1 BRA `(.L_x_1257) ;  /* 0x0000000000cc1947 */ /* 0x000ff40003800000 */
[----:B------:R-:W-:Y:S02]  /*03a0*/  PLOP3.LUT P2, PT, PT, PT, PT, 0x8, 0x0 ;  /* 0x000000000000781c */ /* 0x000fe40003f4e170 */
[----:B------:R-:W-:-:S11]  /*03b0*/  IADD3 R12, R8, -0x60, RZ ;  /* 0xffffffa0080c7810 */ /* 0x000fd60007ffe0ff */
.L_x_1258:
[----:B------:R-:W0:Y:S01]  /*03c0*/  LDC.64 R14, c[0x0][0x2d0] ;  /* 0x0000b400ff0e7b82 */ /* 0x000e220000000a00 */
[C---:B------:R-:W-:Y:S01]  /*03d0*/  IADD3 R27, R23.reuse, 0x20, RZ ;  /* 0x00000020171b7810 */ /* 0x040fe20007ffe0ff */
[----:B------:R-:W-:-:S04]  /*03e0*/  IMAD R25, R23, R9, R4 ;  /* 0x0000000917197224 */ /* 0x000fc800078e0204 */
[----:B------:R-:W-:Y:S02]  /*03f0*/  IMAD R27, R27, R9, R4 ;  /* 0x000000091b1b7224 */ /* 0x000fe400078e0204 */
[----:B0-----:R-:W-:-:S04]  /*0400*/  IMAD.WIDE.U32 R20, R25, 0x4, R14 ;  /* 0x0000000419147825 */ /* 0x001fc800078e000e */
[----:B------:R-:W-:Y:S01]  /*0410*/  IMAD.WIDE.U32 R16, R27, 0x4, R14 ;  /* 0x000000041b107825 */ /* 0x000fe200078e000e */
[----:B------:R-:W2:Y:S04]  /*0420*/  LDG.E R26, desc[UR6][R20.64] ;  /* 0x00000006141a7981 */ /* 0x000ea8000c1e1900 */
[----:B------:R0:W3:Y:S01]  /*0430*/  LDG.E R10, desc[UR6][R16.64] ;  /* 0x00000006100a7981 */ /* 0x0000e2000c1e1900 */
[C---:B------:R-:W-:Y:S02]  /*0440*/  IADD3 R19, R23.reuse, 0x40, RZ ;  /* 0x0000004017137810 */ /* 0x040fe40007ffe0ff */
[----:B------:R-:W-:-:S03]  /*0450*/  IADD3 R29, R23, 0x60, RZ ;  /* 0x00000060171d7810 */ /* 0x000fc60007ffe0ff */
[-CC-:B------:R-:W-:Y:S02]  /*0460*/  IMAD R19, R19, R9.reuse, R4.reuse ;  /* 0x0000000913137224 */ /* 0x180fe400078e0204 */
[----:B------:R-:W-:Y:S01]  /*0470*/  IMAD R29, R29, R9, R4 ;  /* 0x000000091d1d7224 */ /* 0x000fe200078e0204 */
[----:B0-----:R-:W0:Y:S01]  /*0480*/  LDC.64 R16, c[0x0][0x2d8] ;  /* 0x0000b600ff107b82 */ /* 0x001e220000000a00 */
[----:B------:R-:W-:-:S04]  /*0490*/  IMAD.WIDE.U32 R20, R19, 0x4, R14 ;  /* 0x0000000413147825 */ /* 0x000fc800078e000e */
[----:B------:R-:W-:Y:S01]  /*04a0*/  IMAD.WIDE.U32 R14, R29, 0x4, R14 ;  /* 0x000000041d0e7825 */ /* 0x000fe200078e000e */
[----:B------:R0:W4:Y:S04]  /*04b0*/  LDG.E R18, desc[UR6][R20.64] ;  /* 0x0000000614127981 */ /* 0x000128000c1e1900 */
[----:B------:R1:W5:Y:S01]  /*04c0*/  LDG.E R13, desc[UR6][R14.64] ;  /* 0x000000060e0d7981 */ /* 0x000362000c1e1900 */
[----:B0-----:R-:W-:-:S06]  /*04d0*/  IMAD.WIDE.U32 R20, R25, 0x4, R16 ;  /* 0x0000000419147825 */ /* 0x001fcc00078e0010 */
[----:B------:R3:W4:Y:S01]  /*04e0*/  LDG.E R20, desc[UR6][R20.64] ;  /* 0x0000000614147981 */ /* 0x000722000c1e1900 */
[----:B-1----:R-:W-:-:S04]  /*04f0*/  IMAD.WIDE.U32 R14, R27, 0x4, R16 ;  /* 0x000000041b0e7825 */ /* 0x002fc800078e0010 */
[----:B--2---:R-:W-:-:S04]  /*0500*/  FADD.FTZ R26, R26, R24 ;  /* 0x000000181a1a7221 */ /* 0x004fc80000010000 */
[----:B---3--:R-:W-:Y:S02]  /*0510*/  FADD.FTZ R21, R26, R10 ;  /* 0x0000000a1a157221 */ /* 0x008fe40000010000 */
[----:B------:R0:W2:Y:S02]  /*0520*/  LDG.E R10, desc[UR6][R14.64] ;  /* 0x000000060e0a7981 */ /* 0x0000a4000c1e1900 */
[----:B0-----:R-:W-:-:S04]  /*0530*/  IMAD.WIDE.U32 R14, R19, 0x4, R16 ;  /* 0x00000004130e7825 */ /* 0x001fc800078e0010 */
[----:B------:R-:W-:Y:S01]  /*0540*/  IMAD.WIDE.U32 R16, R29, 0x4, R16 ;  /* 0x000000041d107825 */ /* 0x000fe200078e0010 */
[----:B------:R0:W3:Y:S05]  /*0550*/  LDG.E R26, desc[UR6][R14.64] ;  /* 0x000000060e1a7981 */ /* 0x0000ea000c1e1900 */
[----:B------:R-:W3:Y:S01]  /*0560*/  LDG.E R16, desc[UR6][R16.64] ;  /* 0x0000000610107981 */ /* 0x000ee2000c1e1900 */
[----:B0-----:R-:W0:Y:S01]  /*0570*/  LDC.64 R14, c[0x0][0x2f0] ;  /* 0x0000bc00ff0e7b82 */ /* 0x001e220000000a00 */
[----:B----4-:R-:W-:Y:S01]  /*0580*/  FADD.FTZ R22, R20, R22 ;  /* 0x0000001614167221 */ /* 0x010fe20000010000 */
[----:B0-----:R-:W-:-:S05]  /*0590*/  IMAD.WIDE.U32 R24, R25, 0x4, R14 ;  /* 0x0000000419187825 */ /* 0x001fca00078e000e */
[----:B------:R0:W4:Y:S01]  /*05a0*/  LDG.E R20, desc[UR6][R24.64] ;  /* 0x0000000618147981 */ /* 0x000122000c1e1900 */
[----:B------:R-:W-:-:S06]  /*05b0*/  IMAD.WIDE.U32 R28, R29, 0x4, R14 ;  /* 0x000000041d1c7825 */ /* 0x000fcc00078e000e */
[----:B------:R-:W3:Y:S01]  /*05c0*/  LDG.E R28, desc[UR6][R28.64] ;  /* 0x000000061c1c7981 */ /* 0x000ee2000c1e1900 */
[----:B0-----:R-:W-:-:S05]  /*05d0*/  IMAD.WIDE.U32 R24, R27, 0x4, R14 ;  /* 0x000000041b187825 */ /* 0x001fca00078e000e */
[----:B------:R0:W3:Y:S02]  /*05e0*/  LDG.E R27, desc[UR6][R24.64] ;  /* 0x00000006181b7981 */ /* 0x0000e4000c1e1900 */
[----:B0-----:R-:W-:-:S05]  /*05f0*/  IMAD.WIDE.U32 R24, R19, 0x4, R14 ;  /* 0x0000000413187825 */ /* 0x001fca00078e000e */
[----:B------:R5:W3:Y:S01]  /*0600*/  LDG.E R19, desc[UR6][R24.64] ;  /* 0x0000000618137981 */ /* 0x000ae2000c1e1900 */
[----:B------:R-:W-:-:S05]  /*0610*/  VIADD R23, R23, 0x80 ;  /* 0x0000008017177836 */ /* 0x000fca0000000000 */
[----:B------:R-:W-:Y:S01]  /*0620*/  ISETP.GE.U32.AND P1, PT, R23, R12, PT ;  /* 0x0000000c1700720c */ /* 0x000fe20003f26070 */
[----:B------:R-:W-:-:S04]  /*0630*/  FADD.FTZ R18, R21, R18 ;  /* 0x0000001215127221 */ /* 0x000fc80000010000 */
[----:B-----5:R-:W-:Y:S01]  /*0640*/  FADD.FTZ R24, R18, R13 ;  /* 0x0000000d12187221 */ /* 0x020fe20000010000 */
[----:B----4-:R-:W-:Y:S01]  /*0650*/  FADD.FTZ R20, R20, R11 ;  /* 0x0000000b14147221 */ /* 0x010fe20000010000 */
[----:B--2---:R-:W-:-:S04]  /*0660*/  FADD.FTZ R11, R22, R10 ;  /* 0x0000000a160b7221 */ /* 0x004fc80000010000 */
[----:B---3--:R-:W-:Y:S01]  /*0670*/  FADD.FTZ R11, R11, R26 ;  /* 0x0000001a0b0b7221 */ /* 0x008fe20000010000 */
[----:B------:R-:W-:-:S03]  /*0680*/  FADD.FTZ R20, R20, R27 ;  /* 0x0000001b14147221 */ /* 0x000fc60000010000 */
[----:B------:R-:W-:Y:S01]  /*0690*/  FADD.FTZ R22, R11, R16 ;  /* 0x000000100b167221 */ /* 0x000fe20000010000 */
[----:B------:R-:W-:-:S04]  /*06a0*/  FADD.FTZ R19, R20, R19 ;  /* 0x0000001314137221 */ /* 0x000fc80000010000 */
[----:B------:R-:W-:Y:S01]  /*06b0*/  FADD.FTZ R11, R19, R28 ;  /* 0x0000001c130b7221 */ /* 0x000fe20000010000 */
[----:B------:R-:W-:Y:S06]  /*06c0*/  @!P1 BRA `(.L_x_1258) ;  /* 0xfffffffc003c9947 */ /* 0x000fec000383ffff */
.L_x_1257:
[----:B------:R-:W-:Y:S05]  /*06d0*/  BSYNC B1 ;  /* 0x0000000000017941 */ /* 0x000fea0003800000 */
.L_x_1256:
        /* <DEDUP_REMOVED lines=9> */
[----:B------:R-:W1:Y:S08]  /*0770*/  LDC.64 R18, c[0x0][0x2d8] ;  /* 0x0000b600ff127b82 */ /* 0x000e700000000a00 */
[----:B------:R-:W2:Y:S01]  /*0780*/  LDC.64 R14, c[0x0][0x2f0] ;  /* 0x0000bc00ff0e7b82 */ /* 0x000ea20000000a00 */
[----:B0-----:R-:W-:-:S04]  /*0790*/  IMAD.WIDE.U32 R26, R13, 0x4, R20 ;  /* 0x000000040d1a7825 */ /* 0x001fc800078e0014 */
[----:B-1----:R-:W-:Y:S02]  /*07a0*/  IMAD.WIDE.U32 R16, R13, 0x4, R18 ;  /* 0x000000040d107825 */ /* 0x002fe400078e0012 */
[----:B------:R-:W3:Y:S02]  /*07b0*/  LDG.E R27, desc[UR6][R26.64] ;  /* 0x000000061a1b7981 */ /* 0x000ee4000c1e1900 */
[----:B------:R-:W-:Y:S02]  /*07c0*/  IMAD.WIDE.U32 R20, R25, 0x4, R20 ;  /* 0x0000000419147825 */ /* 0x000fe400078e0014 */
[----:B------:R-:W4:Y:S02]  /*07d0*/  LDG.E R17, desc[UR6][R16.64] ;  /* 0x0000000610117981 */ /* 0x000f24000c1e1900 */
[----:B--2---:R-:W-:Y:S02]  /*07e0*/  IMAD.WIDE.U32 R12, R13, 0x4, R14 ;  /* 0x000000040d0c7825 */ /* 0x004fe400078e000e */
[----:B------:R-:W2:Y:S02]  /*07f0*/  LDG.E R21, desc[UR6][R20.64] ;  /* 0x0000000614157981 */ /* 0x000ea4000c1e1900 */
[----:B------:R-:W-:-:S02]  /*0800*/  IMAD.WIDE.U32 R18, R25, 0x4, R18 ;  /* 0x0000000419127825 */ /* 0x000fc400078e0012 */
[----:B------:R-:W5:Y:S02]  /*0810*/  LDG.E R12, desc[UR6][R12.64] ;  /* 0x000000060c0c7981 */ /* 0x000f64000c1e1900 */
[----:B------:R-:W-:Y:S02]  /*0820*/  IMAD.WIDE.U32 R14, R25, 0x4, R14 ;  /* 0x00000004190e7825 */ /* 0x000fe400078e000e */
[----:B------:R-:W5:Y:S04]  /*0830*/  LDG.E R19, desc[UR6][R18.64] ;  /* 0x0000000612137981 */ /* 0x000f68000c1e1900 */
[----:B------:R-:W5:Y:S01]  /*0840*/  LDG.E R14, desc[UR6][R14.64] ;  /* 0x000000060e0e7981 */ /* 0x000f62000c1e1900 */
[----:B------:R-:W-:Y:S02]  /*0850*/  PLOP3.LUT P2, PT, PT, PT, PT, 0x8, 0x0 ;  /* 0x000000000000781c */ /* 0x000fe40003f4e170 */
[----:B------:R-:W-:Y:S01]  /*0860*/  IADD3 R23, R23, 0x40, RZ ;  /* 0x0000004017177810 */ /* 0x000fe20007ffe0ff */
[----:B---3--:R-:W-:Y:S01]  /*0870*/  FADD.FTZ R24, R24, R27 ;  /* 0x0000001b18187221 */ /* 0x008fe20000010000 */
[----:B----4-:R-:W-:-:S03]  /*0880*/  FADD.FTZ R22, R22, R17 ;  /* 0x0000001116167221 */ /* 0x010fc60000010000 */
[----:B--2---:R-:W-:Y:S01]  /*0890*/  FADD.FTZ R24, R24, R21 ;  /* 0x0000001518187221 */ /* 0x004fe20000010000 */
[----:B-----5:R-:W-:Y:S01]  /*08a0*/  FADD.FTZ R11, R11, R12 ;  /* 0x0000000c0b0b7221 */ /* 0x020fe20000010000 */
[----:B------:R-:W-:-:S03]  /*08b0*/  FADD.FTZ R22, R22, R19 ;  /* 0x0000001316167221 */ /* 0x000fc60000010000 */
[----:B------:R-:W-:-:S07]  /*08c0*/  FADD.FTZ R11, R11, R14 ;  /* 0x0000000e0b0b7221 */ /* 0x000fce0000010000 */
.L_x_1260:
[----:B------:R-:W-:Y:S05]  /*08d0*/  BSYNC B1 ;  /* 0x0000000000017941 */ /* 0x000fea0003800000 */
.L_x_1259:
[----:B------:R-:W-:Y:S01]  /*08e0*/  ISETP.LT.U32.OR P2, PT, R23, R8, P2 ;  /* 0x000000081700720c */ /* 0x000fe20001741470 */
[----:B------:R-:W-:-:S12]  /*08f0*/  BSSY B1, `(.L_x_1255) ;  /* 0x000000f000017945 */ /* 0x000fd80003800000 */
[----:B------:R-:W-:Y:S05]  /*0900*/  @!P2 BRA `(.L_x_1261) ;  /* 0x000000000034a947 */ /* 0x000fea0003800000 */
[----:B------:R-:W0:Y:S01]  /*0910*/  LDC.64 R16, c[0x0][0x2d0] ;  /* 0x0000b400ff107b82 */ /* 0x000e220000000a00 */
[----:B------:R-:W-:-:S07]  /*0920*/  IMAD R19, R23, R9, R4 ;  /* 0x0000000917137224 */ /* 0x000fce00078e0204 */
[----:B------:R-:W1:Y:S08]  /*0930*/  LDC.64 R12, c[0x0][0x2d8] ;  /* 0x0000b600ff0c7b82 */ /* 0x000e700000000a00 */
[----:B------:R-:W2:Y:S01]  /*0940*/  LDC.64 R14, c[0x0][0x2f0] ;  /* 0x0000bc00ff0e7b82 */ /* 0x000ea20000000a00 */
[----:B0-----:R-:W-:-:S06]  /*0950*/  IMAD.WIDE.U32 R16, R19, 0x4, R16 ;  /* 0x0000000413107825 */ /* 0x001fcc00078e0010 */
[----:B------:R-:W3:Y:S01]  /*0960*/  LDG.E R17, desc[UR6][R16.64] ;  /* 0x0000000610117981 */ /* 0x000ee2000c1e1900 */
[----:B-1----:R-:W-:-:S06]  /*0970*/  IMAD.WIDE.U32 R12, R19, 0x4, R12 ;  /* 0x00000004130c7825 */ /* 0x002fcc00078e000c */
[----:B------:R-:W4:Y:S01]  /*0980*/  LDG.E R13, desc[UR6][R12.64] ;  /* 0x000000060c0d7981 */ /* 0x000f22000c1e1900 */
[----:B--2---:R-:W-:-:S06]  /*0990*/  IMAD.WIDE.U32 R14, R19, 0x4, R14 ;  /* 0x00000004130e7825 */ /* 0x004fcc00078e000e */
[----:B------:R-:W2:Y:S01]  /*09a0*/  LDG.E R14, desc[UR6][R14.64] ;  /* 0x000000060e0e7981 */ /* 0x000ea2000c1e1900 */
[----:B---3--:R-:W-:Y:S01]  /*09b0*/  FADD.FTZ R24, R24, R17 ;  /* 0x0000001118187221 */ /* 0x008fe20000010000 */
[----:B----4-:R-:W-:Y:S01]  /*09c0*/  FADD.FTZ R22, R22, R13 ;  /* 0x0000000d16167221 */ /* 0x010fe20000010000 */
[----:B--2---:R-:W-:-:S07]  /*09d0*/  FADD.FTZ R11, R11, R14 ;  /* 0x0000000e0b0b7221 */ /* 0x004fce0000010000 */
.L_x_1261:
[----:B------:R-:W-:Y:S05]  /*09e0*/  BSYNC B1 ;  /* 0x0000000000017941 */ /* 0x000fea0003800000 */
.L_x_1255:
[----:B------:R-:W-:Y:S05]  /*09f0*/  BSYNC B0 ;  /* 0x0000000000007941 */ /* 0x000fea0003800000 */
.L_x_1254:
[----:B------:R-:W-:Y:S01]  /*0a00*/  ISETP.GT.U32.AND P1, PT, R0, 0x3ff, PT ;  /* 0x000003ff0000780c */ /* 0x000fe20003f24070 */
[----:B------:R0:W-:Y:S01]  /*0a10*/  STS [R6], R22 ;  /* 0x0000001606007388 */ /* 0x0001e20000000800 */
[----:B------:R-:W-:Y:S05]  /*0a20*/  WARPSYNC.ALL ;  /* 0x0000000000007948 */ /* 0x000fea0003800000 */
[----:B------:R0:W-:Y:S04]  /*0a30*/  STS [R6+0x1000], R24 ;  /* 0x0010001806007388 */ /* 0x0001e80000000800 */
[----:B------:R0:W-:Y:S01]  /*0a40*/  STS [R6+0x2000], R11 ;  /* 0x0020000b06007388 */ /* 0x0001e20000000800 */
[----:B------:R-:W-:Y:S06]  /*0a50*/  BAR.SYNC.DEFER_BLOCKING 0x0 ;  /* 0x0000000000007b1d */ /* 0x000fec0000010000 */
[----:B------:R-:W-:Y:S05]  /*0a60*/  @P1 BRA `(.L_x_1262) ;  /* 0x0000000000a41947 */ /* 0x000fea0003800000 */
[----:B------:R1:W2:Y:S01]  /*0a70*/  LDS R12, [R7] ;  /* 0x00000000070c7984 */ /* 0x0002a20000000800 */
[----:B------:R-:W-:Y:S01]  /*0a80*/  UMOV UR5, 0xffffffff ;  /* 0xffffffff00057882 */ /* 0x000fe20000000000 */
[----:B------:R-:W-:Y:S02]  /*0a90*/  ISETP.NE.AND P1, PT, R2, RZ, PT ;  /* 0x000000ff0200720c */ /* 0x000fe40003f25270 */
[----:B------:R1:W3:Y:S04]  /*0aa0*/  LDS R8, [R7+0x2000] ;  /* 0x0020000007087984 */ /* 0x0002e80000000800 */
[----:B------:R1:W4:Y:S01]  /*0ab0*/  LDS R10, [R7+0x1000] ;  /* 0x00100000070a7984 */ /* 0x0003220000000800 */
[----:B------:R-:W-:Y:S06]  /*0ac0*/  BRA.DIV UR5, `(.L_x_1263) ;  /* 0x0000000605007947 */ /* 0x000fec000b800000 */
[----:B0---4-:R-:W0:Y:S04]  /*0ad0*/  SHFL.BFLY PT, R11, R10, 0x1, 0x1f ;  /* 0x0c201f000a0b7f89 */ /* 0x011e2800000e0000 */
[----:B--2---:R-:W2:Y:S04]  /*0ae0*/  SHFL.BFLY PT, R13, R12, 0x1, 0x1f ;  /* 0x0c201f000c0d7f89 */ /* 0x004ea800000e0000 */
[----:B---3--:R-:W3:Y:S01]  /*0af0*/  SHFL.BFLY PT, R17, R8, 0x1, 0x1f ;  /* 0x0c201f0008117f89 */ /* 0x008ee200000e0000 */
[----:B0-----:R-:W-:Y:S01]  /*0b00*/  FADD.FTZ R11, R10, R11 ;  /* 0x0000000b0a0b7221 */ /* 0x001fe20000010000 */
[----:B--2---:R-:W-:-:S04]  /*0b10*/  FADD.FTZ R15, R12, R13 ;  /* 0x0000000d0c0f7221 */ /* 0x004fc80000010000 */
[----:B------:R-:W0:Y:S01]  /*0b20*/  SHFL.BFLY PT, R14, R11, 0x2, 0x1f ;  /* 0x0c401f000b0e7f89 */ /* 0x000e2200000e0000 */
[----:B---3--:R-:W-:-:S03]  /*0b30*/  FADD.FTZ R18, R8, R17 ;  /* 0x0000001108127221 */ /* 0x008fc60000010000 */
[----:B------:R-:W2:Y:S04]  /*0b40*/  SHFL.BFLY PT, R16, R15, 0x2, 0x1f ;  /* 0x0c401f000f107f89 */ /* 0x000ea800000e0000 */
[----:B------:R-:W3:Y:S01]  /*0b50*/  SHFL.BFLY PT, R13, R18, 0x2, 0x1f ;  /* 0x0c401f00120d7f89 */ /* 0x000ee200000e0000 */
[----:B0-----:R-:W-:Y:S01]  /*0b60*/  FADD.FTZ R14, R11, R14 ;  /* 0x0000000e0b0e7221 */ /* 0x001fe20000010000 */
[----:B--2---:R-:W-:Y:S01]  /*0b70*/  FADD.FTZ R16, R15, R16 ;  /* 0x000000100f107221 */ /* 0x004fe20000010000 */
[----:B---3--:R-:W-:-:S04]  /*0b80*/  FADD.FTZ R19, R18, R13 ;  /* 0x0000000d12137221 */ /* 0x008fc80000010000 */
[----:B------:R-:W0:Y:S04]  /*0b90*/  SHFL.BFLY PT, R17, R16, 0x4, 0x1f ;  /* 0x0c801f0010117f89 */ /* 0x000e2800000e0000 */
[----:B------:R-:W2:Y:S04]  /*0ba0*/  SHFL.BFLY PT, R13, R14, 0x4, 0x1f ;  /* 0x0c801f000e0d7f89 */ /* 0x000ea800000e0000 */
[----:B------:R-:W3:Y:S01]  /*0bb0*/  SHFL.BFLY PT, R8, R19, 0x4, 0x1f ;  /* 0x0c801f0013087f89 */ /* 0x000ee200000e0000 */
[----:B0-----:R-:W-:Y:S01]  /*0bc0*/  FADD.FTZ R17, R16, R17 ;  /* 0x0000001110117221 */ /* 0x001fe20000010000 */
[----:B--2---:R-:W-:-:S04]  /*0bd0*/  FADD.FTZ R13, R14, R13 ;  /* 0x0000000d0e0d7221 */ /* 0x004fc80000010000 */
[----:B------:R-:W0:Y:S01]  /*0be0*/  SHFL.BFLY PT, R12, R17, 0x8, 0x1f ;  /* 0x0d001f00110c7f89 */ /* 0x000e2200000e0000 */
[----:B---3--:R-:W-:-:S03]  /*0bf0*/  FADD.FTZ R8, R19, R8 ;  /* 0x0000000813087221 */ /* 0x008fc60000010000 */
[----:B------:R-:W2:Y:S04]  /*0c00*/  SHFL.BFLY PT, R10, R13, 0x8, 0x1f ;  /* 0x0d001f000d0a7f89 */ /* 0x000ea800000e0000 */
[----:B------:R-:W3:Y:S01]  /*0c10*/  SHFL.BFLY PT, R21, R8, 0x8, 0x1f ;  /* 0x0d001f0008157f89 */ /* 0x000ee200000e0000 */
[----:B0-----:R-:W-:Y:S01]  /*0c20*/  FADD.FTZ R12, R17, R12 ;  /* 0x0000000c110c7221 */ /* 0x001fe20000010000 */
[----:B--2---:R-:W-:-:S04]  /*0c30*/  FADD.FTZ R11, R13, R10 ;  /* 0x0000000a0d0b7221 */ /* 0x004fc80000010000 */
[----:B------:R0:W2:Y:S01]  /*0c40*/  SHFL.BFLY PT, R15, R12, 0x10, 0x1f ;  /* 0x0e001f000c0f7f89 */ /* 0x0000a200000e0000 */
[----:B---3--:R-:W-:-:S03]  /*0c50*/  FADD.FTZ R21, R8, R21 ;  /* 0x0000001508157221 */ /* 0x008fc60000010000 */
[----:B------:R0:W3:Y:S04]  /*0c60*/  SHFL.BFLY PT, R10, R11, 0x10, 0x1f ;  /* 0x0e001f000b0a7f89 */ /* 0x0000e800000e0000 */
[----:B------:R0:W4:Y:S02]  /*0c70*/  SHFL.BFLY PT, R14, R21, 0x10, 0x1f ;  /* 0x0e001f00150e7f89 */ /* 0x00012400000e0000 */
.L_x_1282:
[----:B------:R-:W-:Y:S01]  /*0c80*/  @!P1 SHF.R.U32.HI R8, RZ, 0x3, R0 ;  /* 0x00000003ff089819 */ /* 0x000fe20000011600 */
[----:B--2---:R-:W-:Y:S01]  /*0c90*/  FADD.FTZ R15, R12, R15 ;  /* 0x0000000f0c0f7221 */ /* 0x004fe20000010000 */
[----:B---3--:R-:W-:Y:S01]  /*0ca0*/  FADD.FTZ R10, R11, R10 ;  /* 0x0000000a0b0a7221 */ /* 0x008fe20000010000 */
[----:B----4-:R-:W-:Y:S01]  /*0cb0*/  FADD.FTZ R14, R21, R14 ;  /* 0x0000000e150e7221 */ /* 0x010fe20000010000 */
[----:B------:R-:W-:-:S05]  /*0cc0*/  @!P1 LOP3.LUT R13, R8, 0x1ffffffc, RZ, 0xc0, !PT ;  /* 0x1ffffffc080d9812 */ /* 0x000fca00078ec0ff */
[----:B------:R2:W-:Y:S04]  /*0cd0*/  @!P1 STS [R13+UR4+0x3000], R15 ;  /* 0x0030000f0d009988 */ /* 0x0005e80008000804 */
[----:B------:R2:W-:Y:S04]  /*0ce0*/  @!P1 STS [R13+UR4+0x3080], R10 ;  /* 0x0030800a0d009988 */ /* 0x0005e80008000804 */
[----:B------:R2:W-:Y:S02]  /*0cf0*/  @!P1 STS [R13+UR4+0x3100], R14 ;  /* 0x0031000e0d009988 */ /* 0x0005e40008000804 */
.L_x_1262:
[----:B------:R-:W-:Y:S01]  /*0d00*/  SHF.L.U32 R8, R5, 0x1, RZ ;  /* 0x0000000105087819 */ /* 0x000fe200000006ff */
[----:B------:R-:W-:Y:S05]  /*0d10*/  WARPSYNC.ALL ;  /* 0x0000000000007948 */ /* 0x000fea0003800000 */
[----:B------:R-:W-:Y:S01]  /*0d20*/  BAR.SYNC.DEFER_BLOCKING 0x0 ;  /* 0x0000000000007b1d */ /* 0x000fe20000010000 */
[----:B------:R-:W-:-:S05]  /*0d30*/  ISETP.GE.U32.OR P1, PT, R8, R9, P0 ;  /* 0x000000090800720c */ /* 0x000fca0000726470 */
[----:B------:R-:W-:Y:S08]  /*0d40*/  BSSY B0, `(.L_x_1264) ;  /* 0x0000013000007945 */ /* 0x000ff00003800000 */
[----:B------:R-:W-:Y:S05]  /*0d50*/  @P1 BRA `(.L_x_1265) ;  /* 0x0000000000441947 */ /* 0x000fea0003800000 */
[----:B------:R-:W-:Y:S01]  /*0d60*/  SHF.L.U32 R8, R0, 0x3, RZ ;  /* 0x0000000300087819 */ /* 0x000fe200000006ff */
[----:B--2---:R-:W2:Y:S03]  /*0d70*/  LDC.64 R14, c[0x0][0x318] ;  /* 0x0000c600ff0e7b82 */ /* 0x004ea60000000a00 */
[----:B------:R-:W-:-:S05]  /*0d80*/  LOP3.LUT R18, R8, 0xf8, RZ, 0xc0, !PT ;  /* 0x000000f808127812 */ /* 0x000fca00078ec0ff */
[----:B0-----:R-:W0:Y:S01]  /*0d90*/  LDS.64 R20, [R18+UR4+0x3000] ;  /* 0x0030000412147984 */ /* 0x001e220008000a00 */
[----:B------:R-:W3:Y:S03]  /*0da0*/  LDC.64 R10, c[0x0][0x310] ;  /* 0x0000c400ff0a7b82 */ /* 0x000ee60000000a00 */
[----:B------:R-:W4:Y:S04]  /*0db0*/  LDS.64 R12, [R18+UR4+0x3080] ;  /* 0x00308004120c7984 */ /* 0x000f280008000a00 */
[----:B------:R-:W5:Y:S01]  /*0dc0*/  LDS.64 R16, [R18+UR4+0x3100] ;  /* 0x0031000412107984 */ /* 0x000f620008000a00 */
[----:B------:R-:W1:Y:S01]  /*0dd0*/  LDC.64 R8, c[0x0][0x330] ;  /* 0x0000cc00ff087b82 */ /* 0x000e620000000a00 */
[----:B--2---:R-:W-:-:S04]  /*0de0*/  IMAD.WIDE.U32 R14, R5, 0x4, R14 ;  /* 0x00000004050e7825 */ /* 0x004fc800078e000e */
[----:B---3--:R-:W-:-:S04]  /*0df0*/  IMAD.WIDE.U32 R10, R5, 0x4, R10 ;  /* 0x00000004050a7825 */ /* 0x008fc800078e000a */
[----:B-1----:R-:W-:Y:S01]  /*0e00*/  IMAD.WIDE.U32 R8, R5, 0x4, R8 ;  /* 0x0000000405087825 */ /* 0x002fe200078e0008 */
[----:B0-----:R-:W-:Y:S02]  /*0e10*/  F2FP.BF16.F32.PACK_AB R21, R21, R20 ;  /* 0x000000141515723e */ /* 0x001fe400000010ff */
[----:B----4-:R-:W-:-:S03]  /*0e20*/  F2FP.BF16.F32.PACK_AB R13, R13, R12 ;  /* 0x0000000c0d0d723e */ /* 0x010fc600000010ff */
[----:B------:R3:W-:Y:S01]  /*0e30*/  STG.E desc[UR6][R14.64], R21 ;  /* 0x000000150e007986 */ /* 0x0007e2000c101906 */
[----:B-----5:R-:W-:-:S03]  /*0e40*/  F2FP.BF16.F32.PACK_AB R17, R17, R16 ;  /* 0x000000101111723e */ /* 0x020fc600000010ff */
[----:B------:R3:W-:Y:S04]  /*0e50*/  STG.E desc[UR6][R10.64], R13 ;  /* 0x0000000d0a007986 */ /* 0x0007e8000c101906 */
[----:B------:R3:W-:Y:S02]  /*0e60*/  STG.E desc[UR6][R8.64], R17 ;  /* 0x0000001108007986 */ /* 0x0007e4000c101906 */
.L_x_1265:
[----:B------:R-:W-:Y:S05]  /*0e70*/  BSYNC B0 ;  /* 0x0000000000007941 */ /* 0x000fea0003800000 */
.L_x_1264:
[C---:B------:R-:W-:Y:S01]  /*0e80*/  ISETP.GT.U32.AND P1, PT, R4.reuse, -0x1c01, PT ;  /* 0xffffe3ff0400780c */ /* 0x040fe20003f24070 */
[----:B------:R-:W-:Y:S01]  /*0e90*/  VIADD R4, R4, 0x1c00 ;  /* 0x00001c0004047836 */ /* 0x000fe20000000000 */
[----:B------:R-:W-:-:S11]  /*0ea0*/  IADD3 R5, R5, 0xe00, RZ ;  /* 0x00000e0005057810 */ /* 0x000fd60007ffe0ff */
[----:B------:R-:W-:Y:S05]  /*0eb0*/  @P1 BRA `(.L_x_1266) ;  /* 0xfffffff000b01947 */ /* 0x000fea000383ffff */
[----:B------:R-:W-:Y:S05]  /*0ec0*/  EXIT ;  /* 0x000000000000794d */ /* 0x000fea0003800000 */
.L_x_1263:
[----:B0-----:R-:W-:Y:S01]  /*0ed0*/  HFMA2.MMA R24, -RZ, RZ, 0, 5.9604644775390625e-08 ;  /* 0x00000001ff187435 */ /* 0x001fe200000001ff */
[----:B----4-:R-:W-:Y:S02]  /*0ee0*/  MOV R23, R10 ;  /* 0x0000000a00177202 */ /* 0x010fe40000000f00 */
[----:B------:R-:W-:Y:S02]  /*0ef0*/  MOV R25, 0x1f ;  /* 0x0000001f00197802 */ /* 0x000fe40000000f00 */
[----:B------:R-:W-:-:S07]  /*0f00*/  MOV R20, 0xffffffff ;  /* 0xffffffff00147802 */ /* 0x000fce0000000f00 */
[----:B-123--:R-:W-:Y:S05]  /*0f10*/  WARPSYNC.COLLECTIVE R20, `(.L_x_1267) ;  /* 0x0000000014087348 */ /* 0x00efea0003c00000 */
[----:B------:R0:W4:Y:S02]  /*0f20*/  SHFL.BFLY P2, R22, R23, R24, R25 ;  /* 0x0c00001817167389 */ /* 0x0001240000040019 */
[----:B01234-:R-:W-:Y:S01]  /*0f30*/  ENDCOLLECTIVE ;  /* 0x000000000000791b */ /* 0x01ffe20003800000 */
.L_x_1267:
[----:B------:R-:W-:Y:S01]  /*0f40*/  HFMA2.MMA R24, -RZ, RZ, 0, 1.1920928955078125e-07 ;  /* 0x00000002ff187435 */ /* 0x000fe200000001ff */
[----:B------:R-:W-:-:S05]  /*0f50*/  MOV R11, R22 ;  /* 0x00000016000b7202 */ /* 0x000fca0000000f00 */
[----:B------:R-:W-:-:S04]  /*0f60*/  FADD.FTZ R11, R10, R11 ;  /* 0x0000000b0a0b7221 */ /* 0x000fc80000010000 */
[----:B------:R-:W-:-:S07]  /*0f70*/  IMAD.MOV.U32 R23, RZ, RZ, R11 ;  /* 0x000000ffff177224 */ /* 0x000fce00078e000b */
[----:B------:R-:W-:Y:S05]  /*0f80*/  WARPSYNC.COLLECTIVE R20, `(.L_x_1268) ;  /* 0x0000000014087348 */ /* 0x000fea0003c00000 */
[----:B------:R0:W1:Y:S02]  /*0f90*/  SHFL.BFLY P2, R22, R23, R24, R25 ;  /* 0x0c00001817167389 */ /* 0x0000640000040019 */
[----:B01----:R-:W-:Y:S01]  /*0fa0*/  ENDCOLLECTIVE ;  /* 0x000000000000791b */ /* 0x003fe20003800000 */
.L_x_1268:
[----:B------:R-:W-:Y:S01]  /*0fb0*/  HFMA2.MMA R24, -RZ, RZ, 0, 2.384185791015625e-07 ;  /* 0x00000004ff187435 */ /* 0x000fe200000001ff */
[----:B------:R-:W-:-:S05]  /*0fc0*/  MOV R14, R22 ;  /* 0x00000016000e7202 */ /* 0x000fca0000000f00 */
[----:B------:R-:W-:-:S05]  /*0fd0*/  FADD.FTZ R14, R11, R14 ;  /* 0x0000000e0b0e7221 */ /* 0x000fca0000010000 */
[----:B------:R-:W-:-:S07]  /*0fe0*/  MOV R23, R14 ;  /* 0x0000000e00177202 */ /* 0x000fce0000000f00 */
[----:B------:R-:W-:Y:S05]  /*0ff0*/  WARPSYNC.COLLECTIVE R20, `(.L_x_1269) ;  /* 0x0000000014087348 */ /* 0x000fea0003c00000 */
[----:B------:R0:W1:Y:S02]  /*1000*/  SHFL.BFLY P2, R22, R23, R24, R25 ;  /* 0x0c00001817167389 */ /* 0x0000640000040019 */
[----:B01----:R-:W-:Y:S01]  /*1010*/  ENDCOLLECTIVE ;  /* 0x000000000000791b */ /* 0x003fe20003800000 */
.L_x_1269:
[----:B------:R-:W-:Y:S01]  /*1020*/  IMAD.MOV.U32 R24, RZ, RZ, 0x8 ;  /* 0x00000008ff187424 */ /* 0x000fe200078e00ff */
[----:B------:R-:W-:-:S05]  /*1030*/  MOV R13, R22 ;  /* 0x00000016000d7202 */ /* 0x000fca0000000f00 */
[----:B------:R-:W-:-:S05]  /*1040*/  FADD.FTZ R13, R14, R13 ;  /* 0x0000000d0e0d7221 */ /* 0x000fca0000010000 */
[----:B------:R-:W-:-:S07]  /*1050*/  MOV R23, R13 ;  /* 0x0000000d00177202 */ /* 0x000fce0000000f00 */
[----:B------:R-:W-:Y:S05]  /*1060*/  WARPSYNC.COLLECTIVE R20, `(.L_x_1270) ;  /* 0x0000000014087348 */ /* 0x000fea0003c00000 */
[----:B------:R0:W1:Y:S02]  /*1070*/  SHFL.BFLY P2, R22, R23, R24, R25 ;  /* 0x0c00001817167389 */ /* 0x0000640000040019 */
[----:B01----:R-:W-:Y:S01]  /*1080*/  ENDCOLLECTIVE ;  /* 0x000000000000791b */ /* 0x003fe20003800000 */
.L_x_1270:
[----:B------:R-:W-:Y:S01]  /*1090*/  HFMA2.MMA R24, -RZ, RZ, 0, 9.5367431640625e-07 ;  /* 0x00000010ff187435 */ /* 0x000fe200000001ff */
[----:B------:R-:W-:-:S05]  /*10a0*/  MOV R10, R22 ;  /* 0x00000016000a7202 */ /* 0x000fca0000000f00 */
[----:B------:R-:W-:-:S05]  /*10b0*/  FADD.FTZ R11, R13, R10 ;  /* 0x0000000a0d0b7221 */ /* 0x000fca0000010000 */
[----:B------:R-:W-:-:S07]  /*10c0*/  MOV R23, R11 ;  /* 0x0000000b00177202 */ /* 0x000fce0000000f00 */
[----:B------:R-:W-:Y:S05]  /*10d0*/  WARPSYNC.COLLECTIVE R20, `(.L_x_1271) ;  /* 0x0000000014087348 */ /* 0x000fea0003c00000 */
[----:B------:R0:W1:Y:S02]  /*10e0*/  SHFL.BFLY P2, R22, R23, R24, R25 ;  /* 0x0c00001817167389 */ /* 0x0000640000040019 */
[----:B01----:R-:W-:Y:S01]  /*10f0*/  ENDCOLLECTIVE ;  /* 0x000000000000791b */ /* 0x003fe20003800000 */
.L_x_1271:
[----:B------:R-:W-:Y:S01]  /*1100*/  HFMA2.MMA R24, -RZ, RZ, 0, 5.9604644775390625e-08 ;  /* 0x00000001ff187435 */ /* 0x000fe200000001ff */
[----:B------:R-:W-:Y:S02]  /*1110*/  MOV R23, R12 ;  /* 0x0000000c00177202 */ /* 0x000fe40000000f00 */
[----:B------:R-:W-:-:S08]  /*1120*/  MOV R10, R22 ;  /* 0x00000016000a7202 */ /* 0x000fd00000000f00 */
[----:B------:R-:W-:Y:S05]  /*1130*/  WARPSYNC.COLLECTIVE R20, `(.L_x_1272) ;  /* 0x0000000014087348 */ /* 0x000fea0003c00000 */
[----:B------:R0:W1:Y:S02]  /*1140*/  SHFL.BFLY P2, R22, R23, R24, R25 ;  /* 0x0c00001817167389 */ /* 0x0000640000040019 */
[----:B01----:R-:W-:Y:S01]  /*1150*/  ENDCOLLECTIVE ;  /* 0x000000000000791b */ /* 0x003fe20003800000 */
.L_x_1272:
[----:B------:R-:W-:Y:S01]  /*1160*/  HFMA2.MMA R24, -RZ, RZ, 0, 1.1920928955078125e-07 ;  /* 0x00000002ff187435 */ /* 0x000fe200000001ff */
[----:B------:R-:W-:-:S04]  /*1170*/  IMAD.MOV.U32 R13, RZ, RZ, R22 ;  /* 0x000000ffff0d7224 */ /* 0x000fc800078e0016 */
[----:B------:R-:W-:-:S05]  /*1180*/  FADD.FTZ R15, R12, R13 ;  /* 0x0000000d0c0f7221 */ /* 0x000fca0000010000 */
[----:B------:R-:W-:-:S07]  /*1190*/  MOV R23, R15 ;  /* 0x0000000f00177202 */ /* 0x000fce0000000f00 */
[----:B------:R-:W-:Y:S05]  /*11a0*/  WARPSYNC.COLLECTIVE R20, `(.L_x_1273) ;  /* 0x0000000014087348 */ /* 0x000fea0003c00000 */
[----:B------:R0:W1:Y:S02]  /*11b0*/  SHFL.BFLY P2, R22, R23, R24, R25 ;  /* 0x0c00001817167389 */ /* 0x0000640000040019 */
[----:B01----:R-:W-:Y:S01]  /*11c0*/  ENDCOLLECTIVE ;  /* 0x000000000000791b */ /* 0x003fe20003800000 */
.L_x_1273:
[----:B------:R-:W-:Y:S01]  /*11d0*/  HFMA2.MMA R24, -RZ, RZ, 0, 2.384185791015625e-07 ;  /* 0x00000004ff187435 */ /* 0x000fe200000001ff */
[----:B------:R-:W-:-:S05]  /*11e0*/  MOV R16, R22 ;  /* 0x0000001600107202 */ /* 0x000fca0000000f00 */
[----:B------:R-:W-:-:S05]  /*11f0*/  FADD.FTZ R16, R15, R16 ;  /* 0x000000100f107221 */ /* 0x000fca0000010000 */
[----:B------:R-:W-:-:S07]  /*1200*/  MOV R23, R16 ;  /* 0x0000001000177202 */ /* 0x000fce0000000f00 */
[----:B------:R-:W-:Y:S05]  /*1210*/  WARPSYNC.COLLECTIVE R20, `(.L_x_1274) ;  /* 0x0000000014087348 */ /* 0x000fea0003c00000 */
[----:B------:R0:W1:Y:S02]  /*1220*/  SHFL.BFLY P2, R22, R23, R24, R25 ;  /* 0x0c00001817167389 */ /* 0x0000640000040019 */
[----:B01----:R-:W-:Y:S01]  /*1230*/  ENDCOLLECTIVE ;  /* 0x000000000000791b */ /* 0x003fe20003800000 */
.L_x_1274:
[----:B------:R-:W-:Y:S01]  /*1240*/  HFMA2.MMA R24, -RZ, RZ, 0, 4.76837158203125e-07 ;  /* 0x00000008ff187435 */ /* 0x000fe200000001ff */
[----:B------:R-:W-:-:S05]  /*1250*/  MOV R17, R22 ;  /* 0x0000001600117202 */ /* 0x000fca0000000f00 */
[----:B------:R-:W-:-:S04]  /*1260*/  FADD.FTZ R17, R16, R17 ;  /* 0x0000001110117221 */ /* 0x000fc80000010000 */
[----:B------:R-:W-:-:S07]  /*1270*/  IMAD.MOV.U32 R23, RZ, RZ, R17 ;  /* 0x000000ffff177224 */ /* 0x000fce00078e0011 */
[----:B------:R-:W-:Y:S05]  /*1280*/  WARPSYNC.COLLECTIVE R20, `(.L_x_1275) ;  /* 0x0000000014087348 */ /* 0x000fea0003c00000 */
[----:B------:R0:W1:Y:S02]  /*1290*/  SHFL.BFLY P2, R22, R23, R24, R25 ;  /* 0x0c00001817167389 */ /* 0x0000640000040019 */
[----:B01----:R-:W-:Y:S01]  /*12a0*/  ENDCOLLECTIVE ;  /* 0x000000000000791b */ /* 0x003fe20003800000 */
.L_x_1275:
[----:B------:R-:W-:Y:S01]  /*12b0*/  HFMA2.MMA R24, -RZ, RZ, 0, 9.5367431640625e-07 ;  /* 0x00000010ff187435 */ /* 0x000fe200000001ff */
[----:B------:R-:W-:-:S05]  /*12c0*/  MOV R12, R22 ;  /* 0x00000016000c7202 */ /* 0x000fca0000000f00 */
[----:B------:R-:W-:-:S05]  /*12d0*/  FADD.FTZ R12, R17, R12 ;  /* 0x0000000c110c7221 */ /* 0x000fca0000010000 */
[----:B------:R-:W-:-:S07]  /*12e0*/  MOV R23, R12 ;  /* 0x0000000c00177202 */ /* 0x000fce0000000f00 */
[----:B------:R-:W-:Y:S05]  /*12f0*/  WARPSYNC.COLLECTIVE R20, `(.L_x_1276) ;  /* 0x0000000014087348 */ /* 0x000fea0003c00000 */
[----:B------:R0:W1:Y:S02]  /*1300*/  SHFL.BFLY P2, R22, R23, R24, R25 ;  /* 0x0c00001817167389 */ /* 0x0000640000040019 */
[----:B01----:R-:W-:Y:S01]  /*1310*/  ENDCOLLECTIVE ;  /* 0x000000000000791b */ /* 0x003fe20003800000 */
.L_x_1276:
[----:B------:R-:W-:Y:S01]  /*1320*/  MOV R23, R8 ;  /* 0x0000000800177202 */ /* 0x000fe20000000f00 */
[----:B------:R-:W-:Y:S01]  /*1330*/  IMAD.MOV.U32 R24, RZ, RZ, 0x1 ;  /* 0x00000001ff187424 */ /* 0x000fe200078e00ff */
[----:B------:R-:W-:-:S07]  /*1340*/  MOV R15, R22 ;  /* 0x00000016000f7202 */ /* 0x000fce0000000f00 */
[----:B------:R-:W-:Y:S05]  /*1350*/  WARPSYNC.COLLECTIVE R20, `(.L_x_1277) ;  /* 0x0000000014087348 */ /* 0x000fea0003c00000 */
[----:B------:R0:W1:Y:S02]  /*1360*/  SHFL.BFLY P2, R22, R23, R24, R25 ;  /* 0x0c00001817167389 */ /* 0x0000640000040019 */
[----:B01----:R-:W-:Y:S01]  /*1370*/  ENDCOLLECTIVE ;  /* 0x000000000000791b */ /* 0x003fe20003800000 */
.L_x_1277:
[----:B------:R-:W-:Y:S01]  /*1380*/  HFMA2.MMA R24, -RZ, RZ, 0, 1.1920928955078125e-07 ;  /* 0x00000002ff187435 */ /* 0x000fe200000001ff */
[----:B------:R-:W-:-:S05]  /*1390*/  MOV R17, R22 ;  /* 0x0000001600117202 */ /* 0x000fca0000000f00 */
[----:B------:R-:W-:-:S05]  /*13a0*/  FADD.FTZ R18, R8, R17 ;  /* 0x0000001108127221 */ /* 0x000fca0000010000 */
[----:B------:R-:W-:-:S07]  /*13b0*/  MOV R23, R18 ;  /* 0x0000001200177202 */ /* 0x000fce0000000f00 */
[----:B------:R-:W-:Y:S05]  /*13c0*/  WARPSYNC.COLLECTIVE R20, `(.L_x_1278) ;  /* 0x0000000014087348 */ /* 0x000fea0003c00000 */
[----:B------:R0:W1:Y:S02]  /*13d0*/  SHFL.BFLY P2, R22, R23, R24, R25 ;  /* 0x0c00001817167389 */ /* 0x0000640000040019 */
[----:B01----:R-:W-:Y:S01]  /*13e0*/  ENDCOLLECTIVE ;  /* 0x000000000000791b */ /* 0x003fe20003800000 */
.L_x_1278:
[----:B------:R-:W-:Y:S01]  /*13f0*/  HFMA2.MMA R24, -RZ, RZ, 0, 2.384185791015625e-07 ;  /* 0x00000004ff187435 */ /* 0x000fe200000001ff */
[----:B------:R-:W-:-:S05]  /*1400*/  MOV R13, R22 ;  /* 0x00000016000d7202 */ /* 0x000fca0000000f00 */
[----:B------:R-:W-:-:S05]  /*1410*/  FADD.FTZ R19, R18, R13 ;  /* 0x0000000d12137221 */ /* 0x000fca0000010000 */
[----:B------:R-:W-:-:S07]  /*1420*/  MOV R23, R19 ;  /* 0x0000001300177202 */ /* 0x000fce0000000f00 */
[----:B------:R-:W-:Y:S05]  /*1430*/  WARPSYNC.COLLECTIVE R20, `(.L_x_1279) ;  /* 0x0000000014087348 */ /* 0x000fea0003c00000 */
[----:B------:R0:W1:Y:S02]  /*1440*/  SHFL.BFLY P2, R22, R23, R24, R25 ;  /* 0x0c00001817167389 */ /* 0x0000640000040019 */
[----:B01----:R-:W-:Y:S01]  /*1450*/  ENDCOLLECTIVE ;  /* 0x000000000000791b */ /* 0x003fe20003800000 */
.L_x_1279:
[----:B------:R-:W-:Y:S01]  /*1460*/  HFMA2.MMA R24, -RZ, RZ, 0, 4.76837158203125e-07 ;  /* 0x00000008ff187435 */ /* 0x000fe200000001ff */
[----:B------:R-:W-:-:S04]  /*1470*/  IMAD.MOV.U32 R8, RZ, RZ, R22 ;  /* 0x000000ffff087224 */ /* 0x000fc800078e0016 */
[----:B------:R-:W-:-:S05]  /*1480*/  FADD.FTZ R8, R19, R8 ;  /* 0x0000000813087221 */ /* 0x000fca0000010000 */
[----:B------:R-:W-:-:S07]  /*1490*/  MOV R23, R8 ;  /* 0x0000000800177202 */ /* 0x000fce0000000f00 */
[----:B------:R-:W-:Y:S05]  /*14a0*/  WARPSYNC.COLLECTIVE R20, `(.L_x_1280) ;  /* 0x0000000014087348 */ /* 0x000fea0003c00000 */
[----:B------:R0:W1:Y:S02]  /*14b0*/  SHFL.BFLY P2, R22, R23, R24, R25 ;  /* 0x0c00001817167389 */ /* 0x0000640000040019 */
[----:B01----:R-:W-:Y:S01]  /*14c0*/  ENDCOLLECTIVE ;  /* 0x000000000000791b */ /* 0x003fe20003800000 */
.L_x_1280:
[----:B------:R-:W-:Y:S01]  /*14d0*/  HFMA2.MMA R24, -RZ, RZ, 0, 9.5367431640625e-07 ;  /* 0x00000010ff187435 */ /* 0x000fe200000001ff */
[----:B------:R-:W-:-:S05]  /*14e0*/  MOV R21, R22 ;  /* 0x0000001600157202 */ /* 0x000fca0000000f00 */
[----:B------:R-:W-:-:S05]  /*14f0*/  FADD.FTZ R21, R8, R21 ;  /* 0x0000001508157221 */ /* 0x000fca0000010000 */
[----:B------:R-:W-:-:S07]  /*1500*/  MOV R23, R21 ;  /* 0x0000001500177202 */ /* 0x000fce0000000f00 */
[----:B------:R-:W-:Y:S05]  /*1510*/  WARPSYNC.COLLECTIVE R20, `(.L_x_1281) ;  /* 0x0000000014087348 */ /* 0x000fea0003c00000 */
[----:B------:R0:W1:Y:S02]  /*1520*/  SHFL.BFLY P2, R22, R23, R24, R25 ;  /* 0x0c00001817167389 */ /* 0x0000640000040019 */
[----:B01----:R-:W-:Y:S01]  /*1530*/  ENDCOLLECTIVE ;  /* 0x000000000000791b */ /* 0x003fe20003800000 */
.L_x_1281:
[----:B------:R-:W-:Y:S01]  /*1540*/  MOV R14, R22 ;  /* 0x00000016000e7202 */ /* 0x000fe20000000f00 */
[----:B------:R-:W-:Y:S06]  /*1550*/  BRA `(.L_x_1282) ;  /* 0xfffffff400c87947 */ /* 0x000fec000383ffff */
.L_x_1283:
        /* <DEDUP_REMOVED lines=10> */
.L_x_15178:


//--------------------- .text._ZN10layer_norm13ln_bwd_kernelINS_13Kernel_traitsI13__nv_bfloat16S2_S2_S2_fjLj7168ELj1ELj1ELj8ELj8ENS_18Kernel_traits_baseILj7168ES2_S2_S2_S2_fjLj256EEEEELb1ELb1ELb1ELb0EEEvNS_9BwdParamsE --------------------------
	.section	.text._ZN10layer_norm13ln_bwd_kernelINS_13Kernel_traitsI13__nv_bfloat16S2_S2_S2_fjLj7168ELj1ELj1ELj8ELj8ENS_18Kernel_traits_baseILj7168ES2_S2_S2_S2_fjLj256EEEEELb1ELb1ELb1ELb0EEEvNS_9BwdParamsE,"ax",@progbits
	.align	128
        .global         _ZN10layer_norm13ln_bwd_kernelINS_13Kernel_traitsI13__nv_bfloat16S2_S2_S2_fjLj7168ELj1ELj1ELj8ELj8ENS_18Kernel_traits_baseILj7168ES2_S2_S2_S2_fjLj256EEEEELb1ELb1ELb1ELb0EEEvNS_9BwdParamsE
        .type           _ZN10layer_norm13ln_bwd_kernelINS_13Kernel_traitsI13__nv_bfloat16S2_S2_S2_fjLj7168ELj1ELj1ELj8ELj8ENS_18Kernel_traits_baseILj7168ES2_S2_S2_S2_fjLj256EEEEELb1ELb1ELb1ELb0EEEvNS_9BwdParamsE,@function
        .size           _ZN10layer_norm13ln_bwd_kernelINS_13Kernel_traitsI13__nv_bfloat16S2_S2_S2_fjLj7168ELj1ELj1ELj8ELj8ENS_18Kernel_traits_baseILj7168ES2_S2_S2_S2_fjLj256EEEEELb1ELb1ELb1ELb0EEEvNS_9BwdParamsE,(.L_x_15179 - _ZN10layer_norm13ln_bwd_kernelINS_13Kernel_traitsI13__nv_bfloat16S2_S2_S2_fjLj7168ELj1ELj1ELj8ELj8ENS_18Kernel_traits_baseILj7168ES2_S2_S2_S2_fjLj256EEEEELb1ELb1ELb1ELb0EEEvNS_9BwdParamsE)
        .other          _ZN10layer_norm13ln_bwd_kernelINS_13Kernel_traitsI13__nv_bfloat16S2_S2_S2_fjLj7168ELj1ELj1ELj8ELj8ENS_18Kernel_traits_baseILj7168ES2_S2_S2_S2_fjLj256EEEEELb1ELb1ELb1ELb0EEEvNS_9BwdParamsE,@"STO_CUDA_ENTRY STV_DEFAULT"
_ZN10layer_norm13ln_bwd_kernelINS_13Kernel_traitsI13__nv_bfloat16S2_S2_S2_fjLj7168ELj1ELj1ELj8ELj8ENS_18Kernel_traits_baseILj7168ES2_S2_S2_S2_fjLj256EEEEELb1ELb1ELb1ELb0EEEvNS_9BwdParamsE:
.text._ZN10layer_norm13ln_bwd_kernelINS_13Kernel_traitsI13__nv_bfloat16S2_S2_S2_fjLj7168ELj1ELj1ELj8ELj8ENS_18Kernel_traits_baseILj7168ES2_S2_S2_S2_fjLj256EEEEELb1ELb1ELb1ELb0EEEvNS_9BwdParamsE:
        /* <DEDUP_REMOVED lines=41> */
[C---:B--2---:R-:W-:Y:S01]  /*0290*/  @P6 IMAD.WIDE.U32 R20, R9.reuse, 0x8, R20 ;  /* 0x0000000809146825 */ /* 0x044fe200078e0014 */
[----:B------:R-:W-:Y:S01]  /*02a0*/  @P6 LOP3.LUT R9, R9, 0x100, RZ, 0xfc, !PT ;  /* 0x0000010009096812 */ /* 0x000fe200078efcff */
[----:B------:R-:W2:Y:S01]  /*02b0*/  @P4 LDC.64 R40, c[0x0][0x260] ;  /* 0x00009800ff284b82 */ /* 0x000ea20000000a00 */
[----:B-1----:R-:W-:Y:S02]  /*02c0*/  LEA.HI R164, R180, UR6, RZ, 0x18 ;  /* 0x00000006b4a47c11 */ /* 0x002fe4000f8fc0ff */
[----:B------:R1:W5:Y:S01]  /*02d0*/  @P6 LDG.E.64 R22, desc[UR4][R20.64] ;  /* 0x0000000414166981 */ /* 0x000362000c1e1b00 */
[----:B------:R-:W-:Y:S01]  /*02e0*/  @P2 LOP3.LUT R8, R8, 0x20, RZ, 0xfc, !PT ;  /* 0x0000002008082812 */ /* 0x000fe200078efcff */
[----:B---3--:R-:W-:-:S03]  /*02f0*/  @P5 IMAD.WIDE.U32 R36, R9, 0x8, R36 ;  /* 0x0000000809245825 */ /* 0x008fc600078e0024 */
[----:B------:R-:W3:Y:S02]  /*0300*/  @P4 LDC.64 R42, c[0x0][0x278] ;  /* 0x00009e00ff2a4b82 */ /* 0x000ee40000000a00 */
[----:B------:R-:W5:Y:S01]  /*0310*/  @P5 LDG.E.64 R24, desc[UR4][R36.64] ;  /* 0x0000000424185981 */ /* 0x000f62000c1e1b00 */
[C---:B----4-:R-:W-:Y:S01]  /*0320*/  @P5 IMAD.WIDE.U32 R38, R9.reuse, 0x8, R38 ;  /* 0x0000000809265825 */ /* 0x050fe200078e0026 */
[----:B------:R-:W-:-:S04]  /*0330*/  @P5 IADD3 R9, R9, 0x100, RZ ;  /* 0x0000010009095810 */ /* 0x000fc80007ffe0ff */
[----:B------:R-:W4:Y:S01]  /*0340*/  @P3 LDC.64 R44, c[0x0][0x260] ;  /* 0x00009800ff2c3b82 */ /* 0x000f220000000a00 */
        /* <DEDUP_REMOVED lines=9> */
[----:B---3--:R-:W-:-:S04]  /*03e0*/  @P4 IMAD.WIDE.U32 R42, R9, 0x8, R42 ;  /* 0x00000008092a4825 */ /* 0x008fc800078e002a */
[----:B------:R-:W-:Y:S01]  /*03f0*/  @P4 VIADD R9, R9, 0x100 ;  /* 0x0000010009094836 */ /* 0x000fe20000000000 */
[----:B------:R-:W5:Y:S02]  /*0400*/  @P4 LDG.E.64 R12, desc[UR4][R42.64] ;  /* 0x000000042a0c4981 */ /* 0x000f64000c1e1b00 */
[----:B------:R-:W3:Y:S01]  /*0410*/  @P0 LDC.64 R50, c[0x0][0x278] ;  /* 0x00009e00ff320b82 */ /* 0x000ee20000000a00 */
[----:B----4-:R-:W-:-:S07]  /*0420*/  @P3 IMAD.WIDE.U32 R44, R9, 0x8, R44 ;  /* 0x00000008092c3825 */ /* 0x010fce00078e002c */
[----:B------:R-:W4:Y:S01]  /*0430*/  @P1 LDC.64 R52, c[0x0][0x260] ;  /* 0x00009800ff341b82 */ /* 0x000f220000000a00 */
[C---:B0-----:R-:W-:Y:S01]  /*0440*/  @P3 IMAD.WIDE.U32 R46, R9.reuse, 0x8, R46 ;  /* 0x00000008092e3825 */ /* 0x041fe200078e002e */
[----:B------:R-:W-:Y:S01]  /*0450*/  @P3 IADD3 R9, R9, 0x100, RZ ;  /* 0x0000010009093810 */ /* 0x000fe20007ffe0ff */
[----:B------:R-:W5:Y:S05]  /*0460*/  @P3 LDG.E.64 R28, desc[UR4][R44.64] ;  /* 0x000000042c1c3981 */ /* 0x000f6a000c1e1b00 */
[----:B------:R-:W0:Y:S08]  /*0470*/  @P1 LDC.64 R54, c[0x0][0x278] ;  /* 0x00009e00ff361b82 */ /* 0x000e300000000a00 */
[----:B------:R-:W1:Y:S08]  /*0480*/  @P2 LDC.64 R56, c[0x0][0x260] ;  /* 0x00009800ff382b82 */ /* 0x000e700000000a00 */
[----:B------:R-:W1:Y:S01]  /*0490*/  @P2 LDC.64 R58, c[0x0][0x278] ;  /* 0x00009e00ff3a2b82 */ /* 0x000e620000000a00 */
[C---:B--2---:R-:W-:Y:S01]  /*04a0*/  @P0 IMAD.WIDE.U32 R48, R9.reuse, 0x8, R48 ;  /* 0x0000000809300825 */ /* 0x044fe200078e0030 */
[----:B------:R-:W5:Y:S03]  /*04b0*/  @P3 LDG.E.64 R10, desc[UR4][R46.64] ;  /* 0x000000042e0a3981 */ /* 0x000f66000c1e1b00 */
[C---:B---3--:R-:W-:Y:S01]  /*04c0*/  @P0 IMAD.WIDE.U32 R50, R9.reuse, 0x8, R50 ;  /* 0x0000000809320825 */ /* 0x048fe200078e0032 */
[----:B------:R-:W5:Y:S03]  /*04d0*/  @P0 LDG.E.64 R30, desc[UR4][R48.64] ;  /* 0x00000004301e0981 */ /* 0x000f66000c1e1b00 */
[----:B------:R-:W-:Y:S01]  /*04e0*/  @P0 VIADD R9, R9, 0x100 ;  /* 0x0000010009090836 */ /* 0x000fe20000000000 */
[----:B------:R-:W5:Y:S03]  /*04f0*/  @P0 LDG.E.64 R6, desc[UR4][R50.64] ;  /* 0x0000000432060981 */ /* 0x000f66000c1e1b00 */
[----:B----4-:R-:W-:-:S04]  /*0500*/  @P1 IMAD.WIDE.U32 R52, R9, 0x8, R52 ;  /* 0x0000000809341825 */ /* 0x010fc800078e0034 */
[C---:B0-----:R-:W-:Y:S01]  /*0510*/  @P1 IMAD.WIDE.U32 R54, R9.reuse, 0x8, R54 ;  /* 0x0000000809361825 */ /* 0x041fe200078e0036 */
[----:B------:R-:W-:Y:S01]  /*0520*/  @P1 IADD3 R9, R9, 0x100, RZ ;  /* 0x0000010009091810 */ /* 0x000fe20007ffe0ff */
[----:B------:R0:W5:Y:S04]  /*0530*/  @P1 LDG.E.64 R32, desc[UR4][R52.64] ;  /* 0x0000000434201981 */ /* 0x000168000c1e1b00 */
[C---:B-1----:R-:W-:Y:S01]  /*0540*/  @P2 IMAD.WIDE.U32 R16, R9.reuse, 0x8, R56 ;  /* 0x0000000809102825 */ /* 0x042fe200078e0038 */
        /* <DEDUP_REMOVED lines=45> */
[--C-:B-----5:R-:W-:Y:S01]  /*0820*/  SHF.R.U64 R149, R28, 0x10, R29.reuse ;  /* 0x000000101c957819 */ /* 0x120fe2000000121d */
        /* <DEDUP_REMOVED lines=22> */
[----:B------:R-:W-:Y:S01]  /*0990*/  HFMA2.MMA R121, -RZ, RZ, 0, 0 ;  /* 0x00000000ff797435 */ /* 0x000fe200000001ff */
[----:B------:R-:W-:Y:S01]  /*09a0*/  SHF.R.U32.HI R151, RZ, 0x10, R27 ;  /* 0x00000010ff977819 */ /* 0x000fe2000001161b */
        /* <DEDUP_REMOVED lines=18> */
[----:B------:R-:W-:Y:S01]  /*0ad0*/  IMAD.U32 R146, R146, 0x10000, RZ ;  /* 0x0001000092927824 */ /* 0x000fe200078e00ff */
[--C-:B------:R-:W-:Y:S01]  /*0ae0*/  SHF.R.U64 R161, R18, 0x10, R19.reuse ;  /* 0x0000001012a17819 */ /* 0x100fe20000001213 */
[----:B------:R-:W-:Y:S01]  /*0af0*/  IMAD.MOV.U32 R18, RZ, RZ, R4 ;  /* 0x000000ffff127224 */ /* 0x000fe200078e0004 */
        /* <DEDUP_REMOVED lines=68> */
.L_x_1500:
[----:B012---:R-:W0:Y:S08]  /*0f40*/  LDC.64 R124, c[0x0][0x288] ;  /* 0x0000a200ff7c7b82 */ /* 0x007e300000000a00 */
[----:B------:R-:W1:Y:S08]  /*0f50*/  LDC.64 R128, c[0x0][0x250] ;  /* 0x00009400ff807b82 */ /* 0x000e700000000a00 */
[----:B------:R-:W2:Y:S08]  /*0f60*/  LDC.64 R132, c[0x0][0x258] ;  /* 0x00009600ff847b82 */ /* 0x000eb00000000a00 */
[----:B------:R-:W3:Y:S01]  /*0f70*/  LDC.64 R130, c[0x0][0x280] ;  /* 0x0000a000ff827b82 */ /* 0x000ee20000000a00 */
[----:B0-----:R-:W-:-:S05]  /*0f80*/  IMAD.WIDE R124, R164, 0x4, R124 ;  /* 0x00000004a47c7825 */ /* 0x001fca00078e027c */
[----:B------:R0:W4:Y:S01]  /*0f90*/  LDG.E R126, desc[UR4][R124.64] ;  /* 0x000000047c7e7981 */ /* 0x000122000c1e1900 */
[C---:B-1----:R-:W-:Y:S01]  /*0fa0*/  IMAD.WIDE R128, R164.reuse, 0x4, R128 ;  /* 0x00000004a4807825 */ /* 0x042fe200078e0280 */
[----:B------:R-:W0:Y:S05]  /*0fb0*/  LDC.64 R134, c[0x0][0x2c8] ;  /* 0x0000b200ff867b82 */ /* 0x000e2a0000000a00 */
[----:B-----5:R1:W5:Y:S01]  /*0fc0*/  LDG.E R128, desc[UR4][R128.64] ;  /* 0x0000000480807981 */ /* 0x020362000c1e1900 */
        /* <DEDUP_REMOVED lines=14> */
[----:B-----5:R-:W-:Y:S01]  /*10b0*/  ISETP.GE.AND P3, PT, R247, 0x1, PT ;  /* 0x00000001f700780c */ /* 0x020fe20003f66270 */
[----:B------:R-:W-:Y:S01]  /*10c0*/  BSSY B1, `(.L_x_1287) ;  /* 0x0000012000017945 */ /* 0x000fe20003800000 */
[----:B------:R-:W-:Y:S01]  /*10d0*/  LOP3.LUT P4, RZ, R8, 0x10, RZ, 0xc0, !PT ;  /* 0x0000001008ff7812 */ /* 0x000fe2000788c0ff */
[----:B------:R-:W-:Y:S01]  /*10e0*/  IMAD.MOV.U32 R133, RZ, RZ, RZ ;  /* 0x000000ffff857224 */ /* 0x000fe200078e00ff */
[----:B------:R-:W-:-:S09]  /*10f0*/  MOV R131, R9 ;  /* 0x0000000900837202 */ /* 0x000fd20000000f00 */
[----:B------:R-:W-:-:S05]  /*1100*/  @P3 IADD3 R126, R247, -0x1, RZ ;  /* 0xfffffffff77e3810 */ /* 0x000fca0007ffe0ff */
        /* <DEDUP_REMOVED lines=11> */
[----:B------:R-:W-:Y:S01]  /*11c0*/  VIADD R133, R133, 0x100 ;  /* 0x0000010085857836 */ /* 0x000fe20000000000 */
[----:B------:R-:W-:-:S07]  /*11d0*/  IADD3 R131, R9, 0x100, RZ ;  /* 0x0000010009837810 */ /* 0x000fce0007ffe0ff */
.L_x_1288:
[----:B------:R-:W-:Y:S05]  /*11e0*/  BSYNC B1 ;  /* 0x0000000000017941 */ /* 0x000fea0003800000 */
.L_x_1287:
[----:B------:R-:W-:Y:S01]  /*11f0*/  LOP3.LUT P4, RZ, R8, 0x8, RZ, 0xc0, !PT ;  /* 0x0000000808ff7812 */ /* 0x000fe2000788c0ff */
        /* <DEDUP_REMOVED lines=9> */
[----:B------:R-:W-:Y:S01]  /*1290*/  VIADD R133, R133, 0x100 ;  /* 0x0000010085857836 */ /* 0x000fe20000000000 */
[----:B------:R-:W-:-:S07]  /*12a0*/  IADD3 R131, R131, 0x100, RZ ;  /* 0x0000010083837810 */ /* 0x000fce0007ffe0ff */
.L_x_1290:
[----:B------:R-:W-:Y:S05]  /*12b0*/  BSYNC B1 ;  /* 0x0000000000017941 */ /* 0x000fea0003800000 */
.L_x_1289:
[----:B------:R-:W-:Y:S01]  /*12c0*/  LOP3.LUT P4, RZ, R8, 0x2, RZ, 0xc0, !PT ;  /* 0x0000000208ff7812 */ /* 0x000fe2000788c0ff */
        /* <DEDUP_REMOVED lines=11> */
.L_x_1292:
[----:B------:R-:W-:Y:S05]  /*1380*/  BSYNC B1 ;  /* 0x0000000000017941 */ /* 0x000fea0003800000 */
.L_x_1291:
[----:B------:R-:W-:Y:S01]  /*1390*/  LOP3.LUT P4, RZ, R8, 0x1, RZ, 0xc0, !PT ;  /* 0x0000000108ff7812 */ /* 0x000fe2000788c0ff */
        /* <DEDUP_REMOVED lines=11> */
.L_x_1294:
[----:B------:R-:W-:Y:S05]  /*1450*/  BSYNC B1 ;  /* 0x0000000000017941 */ /* 0x000fea0003800000 */
.L_x_1293:
        /* <DEDUP_REMOVED lines=11> */
.L_x_1296:
[----:B------:R-:W-:Y:S05]  /*1510*/  BSYNC B1 ;  /* 0x0000000000017941 */ /* 0x000fea0003800000 */
.L_x_1295:
        /* <DEDUP_REMOVED lines=11> */
.L_x_1298:
[----:B------:R-:W-:Y:S05]  /*15d0*/  BSYNC B1 ;  /* 0x0000000000017941 */ /* 0x000fea0003800000 */
.L_x_1297:
[----:B------:R-:W-:Y:S01]  /*15e0*/  LOP3.LUT P4, RZ, R8, 0x20, RZ, 0xc0, !PT ;  /* 0x0000002008ff7812 */ /* 0x000fe2000788c0ff */
[----:B------:R-:W-:Y:S01]  /*15f0*/  HFMA2.MMA R130, -RZ, RZ, 0, 0 ;  /* 0x00000000ff827435 */ /* 0x000fe200000001ff */
[----:B-1234-:R-:W-:-:S11]  /*1600*/  IMAD.MOV.U32 R129, RZ, RZ, RZ ;  /* 0x000000ffff817224 */ /* 0x01efd600078e00ff */
[----:B------:R-:W-:Y:S05]  /*1610*/  @!P4 BRA `(.L_x_1299) ;  /* 0x0000001c0040c947 */ /* 0x000fea0003800000 */
[----:B------:R-:W0:Y:S01]  /*1620*/  LDC.64 R124, c[0x0][0x240] ;  /* 0x00009000ff7c7b82 */ /* 0x000e220000000a00 */
[----:B------:R-:W-:-:S04]  /*1630*/  ISETP.NE.U32.AND P4, PT, RZ, UR8, PT ;  /* 0x00000008ff007c0c */ /* 0x000fc8000bf85070 */
[----:B------:R-:W-:-:S13]  /*1640*/  ISETP.NE.AND.EX P4, PT, RZ, UR9, PT, P4 ;  /* 0x00000009ff007c0c */ /* 0x000fda000bf85340 */
[----:B------:R-:W-:-:S05]  /*1650*/  @P4 IMAD.WIDE.U32 R134, R131, 0x8, R134 ;  /* 0x0000000883864825 */ /* 0x000fca00078e0086 */
[----:B------:R1:W5:Y:S01]  /*1660*/  @P4 LDG.E.64 R178, desc[UR4][R134.64] ;  /* 0x0000000486b24981 */ /* 0x000362000c1e1b00 */
[----:B0-----:R-:W-:-:S05]  /*1670*/  IMAD.WIDE.U32 R124, R133, 0x4, R124 ;  /* 0x00000004857c7825 */ /* 0x001fca00078e007c */
[----:B------:R1:W5:Y:S01]  /*1680*/  LDG.E R0, desc[UR4][R124.64] ;  /* 0x000000047c007981 */ /* 0x000362000c1e1900 */
[----:B------:R-:W-:Y:S01]  /*1690*/  IMAD.MOV.U32 R130, RZ, RZ, RZ ;  /* 0x000000ffff827224 */ /* 0x000fe200078e00ff */
[----:B------:R-:W-:Y:S06]  /*16a0*/  BRA `(.L_x_1299) ;  /* 0x0000001c001c7947 */ /* 0x000fec0003800000 */
.L_x_1286:
[----:B-----5:R-:W-:Y:S01]  /*16b0*/  ISETP.GE.AND P3, PT, R247, 0x1, PT ;  /* 0x00000001f700780c */ /* 0x020fe20003f66270 */
[----:B------:R-:W-:Y:S01]  /*16c0*/  BSSY B1, `(.L_x_1300) ;  /* 0x000004c000017945 */ /* 0x000fe20003800000 */
[----:B------:R-:W-:Y:S02]  /*16d0*/  IADD3 R126, R126, -0x1, RZ ;  /* 0xffffffff7e7e7810 */ /* 0x000fe40007ffe0ff */
[----:B------:R-:W-:-:S03]  /*16e0*/  LOP3.LUT P4, RZ, R8, 0x10, RZ, 0xc0, !PT ;  /* 0x0000001008ff7812 */ /* 0x000fc6000788c0ff */
[----:B------:R-:W-:-:S05]  /*16f0*/  IMAD R126, R126, R181, RZ ;  /* 0x000000b57e7e7224 */ /* 0x000fca00078e02ff */
[----:B------:R-:W-:Y:S01]  /*1700*/  SHF.R.S32.HI R129, RZ, 0x1f, R126 ;  /* 0x0000001fff817819 */ /* 0x000fe2000001147e */
[----:B------:R-:W-:-:S04]  /*1710*/  @P3 VIADD R130, R247, 0xffffffff ;  /* 0xfffffffff7823836 */ /* 0x000fc80000000000 */
[----:B------:R-:W-:Y:S01]  /*1720*/  @P3 IMAD R131, R130, R181, RZ ;  /* 0x000000b582833224 */ /* 0x000fe200078e02ff */
[----:B------:R-:W-:Y:S01]  /*1730*/  LEA.HI R130, R129, R126, RZ, 0x2 ;  /* 0x0000007e81827211 */ /* 0x000fe200078f10ff */
[----:B------:R-:W-:-:S03]  /*1740*/  IMAD.MOV.U32 R129, RZ, RZ, RZ ;  /* 0x000000ffff817224 */ /* 0x000fc600078e00ff */
[----:B------:R-:W-:-:S04]  /*1750*/  @P3 SHF.R.S32.HI R126, RZ, 0x1f, R131 ;  /* 0x0000001fff7e3819 */ /* 0x000fc80000011483 */
[----:B------:R-:W-:Y:S02]  /*1760*/  @P3 LEA.HI R132, R126, R131, RZ, 0x2 ;  /* 0x000000837e843211 */ /* 0x000fe400078f10ff */
[-C--:B------:R-:W-:Y:S01]  /*1770*/  LEA.HI.SX32 R131, R130, R165.reuse, 0x1e ;  /* 0x000000a582837211 */ /* 0x080fe200078ff2ff */
[----:B------:R-:W-:Y:S01]  /*1780*/  HFMA2.MMA R130, -RZ, RZ, 0, 0 ;  /* 0x00000000ff827435 */ /* 0x000fe200000001ff */
[----:B------:R-:W-:Y:S02]  /*1790*/  MOV R126, RZ ;  /* 0x000000ff007e7202 */ /* 0x000fe40000000f00 */
[----:B------:R-:W-:Y:S01]  /*17a0*/  @P3 LEA.HI.SX32 R126, R132, R165, 0x1e ;  /* 0x000000a5847e3211 */ /* 0x000fe200078ff2ff */
[----:B------:R-:W-:Y:S01]  /*17b0*/  IMAD.MOV.U32 R132, RZ, RZ, R9 ;  /* 0x000000ffff847224 */ /* 0x000fe200078e0009 */
[----:B------:R-:W-:Y:S06]  /*17c0*/  @!P4 BRA `(.L_x_1301) ;  /* 0x0000000000ecc947 */ /* 0x000fec0003800000 */
[----:B------:R-:W0:Y:S01]  /*17d0*/  LDC.64 R240, c[0x0][0x238] ;  /* 0x00008e00fff07b82 */ /* 0x000e220000000a00 */
[----:B------:R-:W-:-:S04]  /*17e0*/  ISETP.NE.U32.AND P4, PT, RZ, UR8, PT ;  /* 0x00000008ff007c0c */ /* 0x000fc8000bf85070 */
[----:B------:R-:W-:-:S03]  /*17f0*/  ISETP.NE.AND.EX P4, PT, RZ, UR9, PT, P4 ;  /* 0x00000009ff007c0c */ /* 0x000fc6000bf85340 */
[----:B------:R-:W1:Y:S08]  /*1800*/  LDC.64 R132, c[0x0][0x2b8] ;  /* 0x0000ae00ff847b82 */ /* 0x000e700000000a00 */
[----:B------:R-:W2:Y:S02]  /*1810*/  LDC.64 R238, c[0x0][0x240] ;  /* 0x00009000ffee7b82 */ /* 0x000ea40000000a00 */
[----:B------:R3:W5:Y:S01]  /*1820*/  @P4 LDG.E.64 R166, desc[UR4][R124.64] ;  /* 0x000000047ca64981 */ /* 0x000762000c1e1b00 */
[----:B------:R-:W-:-:S04]  /*1830*/  ISETP.NE.AND P4, PT, R163, RZ, PT ;  /* 0x000000ffa300720c */ /* 0x000fc80003f85270 */
[----:B------:R-:W-:Y:S01]  /*1840*/  FSEL R129, R128, RZ, !P4 ;  /* 0x000000ff80817208 */ /* 0x000fe20006000000 */
[----:B0-----:R-:W-:-:S05]  /*1850*/  IMAD.WIDE.U32 R240, R9, 0x8, R240 ;  /* 0x0000000809f07825 */ /* 0x001fca00078e00f0 */
[----:B------:R-:W4:Y:S01]  /*1860*/  LDG.E.64 R124, desc[UR4][R240.64] ;  /* 0x00000004f07c7981 */ /* 0x000f22000c1e1b00 */
[----:B-1----:R-:W-:-:S06]  /*1870*/  IMAD.WIDE.U32 R132, R131, 0x8, R132 ;  /* 0x0000000883847825 */ /* 0x002fcc00078e0084 */
[----:B------:R-:W3:Y:S01]  /*1880*/  LDG.E.64 R132, desc[UR4][R132.64] ;  /* 0x0000000484847981 */ /* 0x000ee2000c1e1b00 */
[----:B--2---:R-:W-:-:S05]  /*1890*/  IMAD.WIDE.U32 R238, R126, 0x4, R238 ;  /* 0x000000047eee7825 */ /* 0x004fca00078e00ee */
[----:B------:R0:W5:Y:S01]  /*18a0*/  LDG.E R7, desc[UR4][R238.64] ;  /* 0x00000004ee077981 */ /* 0x000162000c1e1900 */
[----:B------:R-:W-:Y:S01]  /*18b0*/  IADD3 R131, R131, 0x100, RZ ;  /* 0x0000010083837810 */ /* 0x000fe20007ffe0ff */
[----:B------:R-:W-:Y:S01]  /*18c0*/  VIADD R126, R126, 0x100 ;  /* 0x000001007e7e7836 */ /* 0x000fe20000000000 */
[C-C-:B----4-:R-:W-:Y:S02]  /*18d0*/  SHF.R.U64 R245, R124.reuse, 0x10, R125.reuse ;  /* 0x000000107cf57819 */ /* 0x150fe4000000127d */
[----:B---3--:R-:W-:Y:S02]  /*18e0*/  SHF.L.U32 R124, R124, 0x10, RZ ;  /* 0x000000107c7c7819 */ /* 0x008fe400000006ff */
[----:B------:R-:W-:Y:S02]  /*18f0*/  SHF.R.U32.HI R252, RZ, 0x10, R125 ;  /* 0x00000010fffc7819 */ /* 0x000fe4000001167d */
[----:B------:R-:W-:Y:S02]  /*1900*/  MOV R244, R132 ;  /* 0x0000008400f47202 */ /* 0x000fe40000000f00 */
[----:B------:R-:W-:-:S02]  /*1910*/  SHF.R.U64 R242, R132, 0x10, R133 ;  /* 0x0000001084f27819 */ /* 0x000fc40000001285 */
[----:B------:R-:W-:Y:S01]  /*1920*/  SHF.L.U32 R132, R245, 0x10, RZ ;  /* 0x00000010f5847819 */ /* 0x000fe200000006ff */
[--C-:B------:R-:W-:Y:S01]  /*1930*/  IMAD.MOV.U32 R130, RZ, RZ, R133.reuse ;  /* 0x000000ffff827224 */ /* 0x100fe200078e0085 */
[----:B------:R-:W-:Y:S01]  /*1940*/  SHF.R.U32.HI R243, RZ, 0x10, R133 ;  /* 0x00000010fff37819 */ /* 0x000fe20000011685 */
[----:B------:R-:W-:Y:S02]  /*1950*/  IMAD.U32 R240, R125, 0x10000, RZ ;  /* 0x000100007df07824 */ /* 0x000fe400078e00ff */
[C---:B------:R-:W-:Y:S01]  /*1960*/  FADD.FTZ R245, -R129.reuse, R124 ;  /* 0x0000007c81f57221 */ /* 0x040fe20000010100 */
[----:B------:R-:W-:Y:S02]  /*1970*/  IMAD.U32 R252, R252, 0x10000, RZ ;  /* 0x00010000fcfc7824 */ /* 0x000fe400078e00ff */
[C---:B------:R-:W-:Y:S01]  /*1980*/  FADD.FTZ R133, -R129.reuse, R132 ;  /* 0x0000008481857221 */ /* 0x040fe20000010100 */
[----:B------:R-:W-:Y:S01]  /*1990*/  SHF.L.U32 R125, R244, 0x10, RZ ;  /* 0x00000010f47d7819 */ /* 0x000fe200000006ff */
[C---:B------:R-:W-:Y:S01]  /*19a0*/  FADD.FTZ R241, -R129.reuse, R240 ;  /* 0x000000f081f17221 */ /* 0x040fe20000010100 */
[----:B------:R-:W-:Y:S01]  /*19b0*/  FADD.FTZ R129, -R129, R252 ;  /* 0x000000fc81817221 */ /* 0x000fe20000010100 */
[----:B------:R-:W-:-:S02]  /*19c0*/  IMAD.U32 R242, R242, 0x10000, RZ ;  /* 0x00010000f2f27824 */ /* 0x000fc400078e00ff */
[C---:B------:R-:W-:Y:S01]  /*19d0*/  FMUL.FTZ R245, R10.reuse, R245 ;  /* 0x000000f50af57220 */ /* 0x040fe20000410000 */
[----:B0-----:R-:W-:Y:S02]  /*19e0*/  IMAD.U32 R238, R243, 0x10000, RZ ;  /* 0x00010000f3ee7824 */ /* 0x001fe400078e00ff */
[----:B------:R-:W-:Y:S01]  /*19f0*/  FMUL.FTZ R244, R10, R133 ;  /* 0x000000850af47220 */ /* 0x000fe20000410000 */
[-C--:B------:R-:W-:Y:S01]  /*1a00*/  FMUL.FTZ R243, R162, R125.reuse ;  /* 0x0000007da2f37220 */ /* 0x080fe20000410000 */
        /* <DEDUP_REMOVED lines=8> */
[----:B------:R-:W-:Y:S01]  /*1a90*/  FADD.FTZ R125, RZ, R243 ;  /* 0x000000f3ff7d7221 */ /* 0x000fe20000010000 */
[----:B------:R-:W-:Y:S01]  /*1aa0*/  FFMA.FTZ R129, R245, R243, RZ ;  /* 0x000000f3f5817223 */ /* 0x000fe200000100ff */
        /* <DEDUP_REMOVED lines=10> */
[----:B------:R-:W-:-:S02]  /*1b50*/  IADD3 R132, R9, 0x100, RZ ;  /* 0x0000010009847810 */ /* 0x000fc40007ffe0ff */
[----:B------:R-:W-:Y:S01]  /*1b60*/  FADD.FTZ R129, R129, R238 ;  /* 0x000000ee81817221 */ /* 0x000fe20000010000 */
[----:B------:R-:W-:-:S07]  /*1b70*/  FFMA.FTZ R130, R240, R238, R125 ;  /* 0x000000eef0827223 */ /* 0x000fce000001007d */
.L_x_1301:
[----:B------:R-:W-:Y:S05]  /*1b80*/  BSYNC B1 ;  /* 0x0000000000017941 */ /* 0x000fea0003800000 */
.L_x_1300:
[----:B------:R-:W-:Y:S01]  /*1b90*/  LOP3.LUT P4, RZ, R8, 0x8, RZ, 0xc0, !PT ;  /* 0x0000000808ff7812 */ /* 0x000fe2000788c0ff */
[----:B------:R-:W-:-:S12]  /*1ba0*/  BSSY B1, `(.L_x_1302) ;  /* 0x000003e000017945 */ /* 0x000fd80003800000 */
[----:B------:R-:W-:Y:S05]  /*1bb0*/  @!P4 BRA `(.L_x_1303) ;  /* 0x0000000000f0c947 */ /* 0x000fea0003800000 */
[----:B------:R-:W0:Y:S01]  /*1bc0*/  LDC.64 R124, c[0x0][0x238] ;  /* 0x00008e00ff7c7b82 */ /* 0x000e220000000a00 */
[----:B------:R-:W-:-:S04]  /*1bd0*/  ISETP.NE.U32.AND P4, PT, RZ, UR8, PT ;  /* 0x00000008ff007c0c */ /* 0x000fc8000bf85070 */
[----:B------:R-:W-:-:S03]  /*1be0*/  ISETP.NE.AND.EX P4, PT, RZ, UR9, PT, P4 ;  /* 0x00000009ff007c0c */ /* 0x000fc6000bf85340 */
[----:B------:R-:W1:Y:S08]  /*1bf0*/  LDC.64 R230, c[0x0][0x2b8] ;  /* 0x0000ae00ffe67b82 */ /* 0x000e700000000a00 */
[----:B------:R-:W2:Y:S02]  /*1c00*/  LDC.64 R232, c[0x0][0x240] ;  /* 0x00009000ffe87b82 */ /* 0x000ea40000000a00 */
[----:B------:R-:W-:-:S05]  /*1c10*/  @P4 IMAD.WIDE.U32 R234, R132, 0x8, R134 ;  /* 0x0000000884ea4825 */ /* 0x000fca00078e0086 */
[----:B------:R3:W5:Y:S01]  /*1c20*/  @P4 LDG.E.64 R168, desc[UR4][R234.64] ;  /* 0x00000004eaa84981 */ /* 0x000762000c1e1b00 */
[----:B0-----:R-:W-:Y:S01]  /*1c30*/  IMAD.WIDE.U32 R124, R132, 0x8, R124 ;  /* 0x00000008847c7825 */ /* 0x001fe200078e007c */
[----:B------:R-:W-:-:S04]  /*1c40*/  ISETP.NE.AND P4, PT, R163, RZ, PT ;  /* 0x000000ffa300720c */ /* 0x000fc80003f85270 */
[----:B------:R-:W-:Y:S01]  /*1c50*/  FSEL R133, R128, RZ, !P4 ;  /* 0x000000ff80857208 */ /* 0x000fe20006000000 */
[----:B------:R-:W4:Y:S01]  /*1c60*/  LDG.E.64 R124, desc[UR4][R124.64] ;  /* 0x000000047c7c7981 */ /* 0x000f22000c1e1b00 */
[----:B-1----:R-:W-:-:S06]  /*1c70*/  IMAD.WIDE.U32 R230, R131, 0x8, R230 ;  /* 0x0000000883e67825 */ /* 0x002fcc00078e00e6 */
[----:B------:R-:W3:Y:S01]  /*1c80*/  LDG.E.64 R230, desc[UR4][R230.64] ;  /* 0x00000004e6e67981 */ /* 0x000ee2000c1e1b00 */
[----:B--2---:R-:W-:-:S05]  /*1c90*/  IMAD.WIDE.U32 R232, R126, 0x4, R232 ;  /* 0x000000047ee87825 */ /* 0x004fca00078e00e8 */
[----:B------:R0:W5:Y:S01]  /*1ca0*/  LDG.E R6, desc[UR4][R232.64] ;  /* 0x00000004e8067981 */ /* 0x000162000c1e1900 */
[----:B------:R-:W-:Y:S01]  /*1cb0*/  VIADD R131, R131, 0x100 ;  /* 0x0000010083837836 */ /* 0x000fe20000000000 */
[----:B------:R-:W-:Y:S01]  /*1cc0*/  IADD3 R126, R126, 0x100, RZ ;  /* 0x000001007e7e7810 */ /* 0x000fe20007ffe0ff */
[----:B------:R-:W-:Y:S01]  /*1cd0*/  VIADD R132, R132, 0x100 ;  /* 0x0000010084847836 */ /* 0x000fe20000000000 */
[C---:B----4-:R-:W-:Y:S01]  /*1ce0*/  SHF.R.U64 R251, R124.reuse, 0x10, R125 ;  /* 0x000000107cfb7819 */ /* 0x050fe2000000127d */
[----:B------:R-:W-:Y:S02]  /*1cf0*/  IMAD.U32 R252, R124, 0x10000, RZ ;  /* 0x000100007cfc7824 */ /* 0x000fe400078e00ff */
[----:B---3--:R-:W-:Y:S01]  /*1d00*/  IMAD.MOV.U32 R237, RZ, RZ, R230 ;  /* 0x000000ffffed7224 */ /* 0x008fe200078e00e6 */
[----:B------:R-:W-:Y:S02]  /*1d10*/  SHF.R.U64 R236, R230, 0x10, R231 ;  /* 0x00000010e6ec7819 */ /* 0x000fe400000012e7 */
[----:B------:R-:W-:-:S02]  /*1d20*/  MOV R234, R231 ;  /* 0x000000e700ea7202 */ /* 0x000fc40000000f00 */
[----:B------:R-:W-:Y:S02]  /*1d30*/  SHF.R.U32.HI R235, RZ, 0x10, R231 ;  /* 0x00000010ffeb7819 */ /* 0x000fe400000116e7 */
[----:B------:R-:W-:Y:S01]  /*1d40*/  SHF.R.U32.HI R231, RZ, 0x10, R125 ;  /* 0x00000010ffe77819 */ /* 0x000fe2000001167d */
[----:B------:R-:W-:Y:S01]  /*1d50*/  IMAD.U32 R124, R251, 0x10000, RZ ;  /* 0x00010000fb7c7824 */ /* 0x000fe200078e00ff */
[----:B------:R-:W-:Y:S01]  /*1d60*/  SHF.L.U32 R125, R125, 0x10, RZ ;  /* 0x000000107d7d7819 */ /* 0x000fe200000006ff */
[----:B------:R-:W-:Y:S01]  /*1d70*/  FADD.FTZ R230, -R133, R252 ;  /* 0x000000fc85e67221 */ /* 0x000fe20000010100 */
[----:B------:R-:W-:Y:S02]  /*1d80*/  SHF.L.U32 R251, R237, 0x10, RZ ;  /* 0x00000010edfb7819 */ /* 0x000fe400000006ff */
[----:B------:R-:W-:Y:S01]  /*1d90*/  SHF.L.U32 R231, R231, 0x10, RZ ;  /* 0x00000010e7e77819 */ /* 0x000fe200000006ff */
[C---:B0-----:R-:W-:Y:S01]  /*1da0*/  FADD.FTZ R233, -R133.reuse, R125 ;  /* 0x0000007d85e97221 */ /* 0x041fe20000010100 */
[----:B------:R-:W-:Y:S01]  /*1db0*/  FMUL.FTZ R237, R10, R230 ;  /* 0x000000e60aed7220 */ /* 0x000fe20000410000 */
[----:B------:R-:W-:Y:S01]  /*1dc0*/  FADD.FTZ R125, -R133, R124 ;  /* 0x0000007c857d7221 */ /* 0x000fe20000010100 */
[----:B------:R-:W-:-:S02]  /*1dd0*/  IMAD.U32 R230, R235, 0x10000, RZ ;  /* 0x00010000ebe67824 */ /* 0x000fc400078e00ff */
[----:B------:R-:W-:Y:S01]  /*1de0*/  FMUL.FTZ R235, R158, R251 ;  /* 0x000000fb9eeb7220 */ /* 0x000fe20000410000 */
[----:B------:R-:W-:Y:S02]  /*1df0*/  IMAD.U32 R124, R236, 0x10000, RZ ;  /* 0x00010000ec7c7824 */ /* 0x000fe400078e00ff */
[----:B------:R-:W-:Y:S01]  /*1e00*/  FADD.FTZ R133, -R133, R231 ;  /* 0x000000e785857221 */ /* 0x000fe20000010100 */
[----:B------:R-:W-:Y:S01]  /*1e10*/  SHF.L.U32 R231, R234, 0x10, RZ ;  /* 0x00000010eae77819 */ /* 0x000fe200000006ff */
[C---:B------:R-:W-:Y:S01]  /*1e20*/  FMUL.FTZ R236, R10.reuse, R125 ;  /* 0x0000007d0aec7220 */ /* 0x040fe20000410000 */
[----:B------:R-:W-:Y:S01]  /*1e30*/  FMUL.FTZ R233, R10, R233 ;  /* 0x000000e90ae97220 */ /* 0x000fe20000410000 */
[-C--:B------:R-:W-:Y:S01]  /*1e40*/  FMUL.FTZ R234, R157, R124.reuse ;  /* 0x0000007c9dea7220 */ /* 0x080fe20000410000 */
[----:B------:R-:W-:Y:S01]  /*1e50*/  FADD.FTZ R129, R129, R235 ;  /* 0x000000eb81817221 */ /* 0x000fe20000010000 */
[----:B------:R-:W-:Y:S01]  /*1e60*/  FFMA.FTZ R125, R237, R235, R130 ;  /* 0x000000ebed7d7223 */ /* 0x000fe20000010082 */
        /* <DEDUP_REMOVED lines=16> */
[----:B------:R-:W-:-:S07]  /*1f70*/  FFMA.FTZ R130, R232, R230, R125 ;  /* 0x000000e6e8827223 */ /* 0x000fce000001007d */
.L_x_1303:
[----:B------:R-:W-:Y:S05]  /*1f80*/  BSYNC B1 ;  /* 0x0000000000017941 */ /* 0x000fea0003800000 */
.L_x_1302:
        /* <DEDUP_REMOVED lines=18> */
[----:B------:R-:W-:Y:S01]  /*20b0*/  IADD3 R131, R131, 0x100, RZ ;  /* 0x0000010083837810 */ /* 0x000fe20007ffe0ff */
[----:B------:R-:W-:Y:S01]  /*20c0*/  VIADD R126, R126, 0x100 ;  /* 0x000001007e7e7836 */ /* 0x000fe20000000000 */
[----:B------:R-:W-:Y:S02]  /*20d0*/  IADD3 R132, R132, 0x100, RZ ;  /* 0x0000010084847810 */ /* 0x000fe40007ffe0ff */
[----:B----4-:R-:W-:Y:S02]  /*20e0*/  MOV R229, R196 ;  /* 0x000000c400e57202 */ /* 0x010fe40000000f00 */
[--C-:B------:R-:W-:Y:S01]  /*20f0*/  SHF.R.U64 R228, R196, 0x10, R197.reuse ;  /* 0x00000010c4e47819 */ /* 0x100fe200000012c5 */
[--C-:B---3--:R-:W-:Y:S01]  /*2100*/  IMAD.MOV.U32 R226, RZ, RZ, R197.reuse ;  /* 0x000000ffffe27224 */ /* 0x108fe200078e00c5 */
[----:B------:R-:W-:Y:S02]  /*2110*/  SHF.R.U32.HI R227, RZ, 0x10, R197 ;  /* 0x00000010ffe37819 */ /* 0x000fe400000116c5 */
[----:B------:R-:W-:-:S02]  /*2120*/  SHF.R.U64 R251, R124, 0x10, R125 ;  /* 0x000000107cfb7819 */ /* 0x000fc4000000127d */
[----:B------:R-:W-:Y:S02]  /*2130*/  SHF.R.U32.HI R196, RZ, 0x10, R125 ;  /* 0x00000010ffc47819 */ /* 0x000fe4000001167d */
[----:B------:R-:W-:Y:S01]  /*2140*/  SHF.L.U32 R252, R124, 0x10, RZ ;  /* 0x000000107cfc7819 */ /* 0x000fe200000006ff */
[----:B------:R-:W-:Y:S01]  /*2150*/  IMAD.U32 R197, R125, 0x10000, RZ ;  /* 0x000100007dc57824 */ /* 0x000fe200078e00ff */
[----:B------:R-:W-:Y:S01]  /*2160*/  SHF.L.U32 R124, R251, 0x10, RZ ;  /* 0x00000010fb7c7819 */ /* 0x000fe200000006ff */
[----:B------:R-:W-:Y:S02]  /*2170*/  IMAD.U32 R196, R196, 0x10000, RZ ;  /* 0x00010000c4c47824 */ /* 0x000fe400078e00ff */
[----:B0-----:R-:W-:Y:S01]  /*2180*/  FADD.FTZ R199, -R133, R252 ;  /* 0x000000fc85c77221 */ /* 0x001fe20000010100 */
[----:B------:R-:W-:Y:S02]  /*2190*/  IMAD.U32 R229, R229, 0x10000, RZ ;  /* 0x00010000e5e57824 */ /* 0x000fe400078e00ff */
[C---:B------:R-:W-:Y:S01]  /*21a0*/  FADD.FTZ R197, -R133.reuse, R197 ;  /* 0x000000c585c57221 */ /* 0x040fe20000010100 */
[C---:B------:R-:W-:Y:S01]  /*21b0*/  FADD.FTZ R125, -R133.reuse, R124 ;  /* 0x0000007c857d7221 */ /* 0x040fe20000010100 */
[----:B------:R-:W-:Y:S01]  /*21c0*/  FADD.FTZ R133, -R133, R196 ;  /* 0x000000c485857221 */ /* 0x000fe20000010100 */
[----:B------:R-:W-:Y:S01]  /*21d0*/  SHF.L.U32 R196, R228, 0x10, RZ ;  /* 0x00000010e4c47819 */ /* 0x000fe200000006ff */
[----:B------:R-:W-:Y:S01]  /*21e0*/  FMUL.FTZ R199, R10, R199 ;  /* 0x000000c70ac77220 */ /* 0x000fe20000410000 */
        /* <DEDUP_REMOVED lines=25> */
.L_x_1305:
[----:B------:R-:W-:Y:S05]  /*2380*/  BSYNC B1 ;  /* 0x0000000000017941 */ /* 0x000fea0003800000 */
.L_x_1304:
        /* <DEDUP_REMOVED lines=20> */
[----:B------:R-:W-:Y:S02]  /*24d0*/  VIADD R132, R132, 0x100 ;  /* 0x0000010084847836 */ /* 0x000fe40000000000 */
[----:B----4-:R-:W-:Y:S01]  /*24e0*/  IMAD.MOV.U32 R225, RZ, RZ, R192 ;  /* 0x000000ffffe17224 */ /* 0x010fe200078e00c0 */
[--C-:B------:R-:W-:Y:S02]  /*24f0*/  SHF.R.U64 R224, R192, 0x10, R193.reuse ;  /* 0x00000010c0e07819 */ /* 0x100fe400000012c1 */
[----:B---3--:R-:W-:Y:S02]  /*2500*/  MOV R222, R193 ;  /* 0x000000c100de7202 */ /* 0x008fe40000000f00 */
[----:B------:R-:W-:-:S02]  /*2510*/  SHF.R.U32.HI R223, RZ, 0x10, R193 ;  /* 0x00000010ffdf7819 */ /* 0x000fc400000116c1 */
[C-C-:B------:R-:W-:Y:S02]  /*2520*/  SHF.R.U64 R251, R124.reuse, 0x10, R125.reuse ;  /* 0x000000107cfb7819 */ /* 0x140fe4000000127d */
[----:B------:R-:W-:Y:S01]  /*2530*/  SHF.R.U32.HI R192, RZ, 0x10, R125 ;  /* 0x00000010ffc07819 */ /* 0x000fe2000001167d */
[----:B------:R-:W-:Y:S01]  /*2540*/  IMAD.U32 R252, R124, 0x10000, RZ ;  /* 0x000100007cfc7824 */ /* 0x000fe200078e00ff */
[----:B------:R-:W-:Y:S01]  /*2550*/  SHF.L.U32 R193, R125, 0x10, RZ ;  /* 0x000000107dc17819 */ /* 0x000fe200000006ff */
[----:B------:R-:W-:Y:S01]  /*2560*/  IMAD.U32 R124, R251, 0x10000, RZ ;  /* 0x00010000fb7c7824 */ /* 0x000fe200078e00ff */
[----:B------:R-:W-:Y:S01]  /*2570*/  SHF.L.U32 R192, R192, 0x10, RZ ;  /* 0x00000010c0c07819 */ /* 0x000fe200000006ff */
[----:B0-----:R-:W-:Y:S01]  /*2580*/  FADD.FTZ R195, -R133, R252 ;  /* 0x000000fc85c37221 */ /* 0x001fe20000010100 */
[----:B------:R-:W-:Y:S01]  /*2590*/  SHF.L.U32 R225, R225, 0x10, RZ ;  /* 0x00000010e1e17819 */ /* 0x000fe200000006ff */
[C---:B------:R-:W-:Y:S01]  /*25a0*/  FADD.FTZ R193, -R133.reuse, R193 ;  /* 0x000000c185c17221 */ /* 0x040fe20000010100 */
[C---:B------:R-:W-:Y:S01]  /*25b0*/  FADD.FTZ R125, -R133.reuse, R124 ;  /* 0x0000007c857d7221 */ /* 0x040fe20000010100 */
[----:B------:R-:W-:Y:S01]  /*25c0*/  FADD.FTZ R133, -R133, R192 ;  /* 0x000000c085857221 */ /* 0x000fe20000010100 */
[----:B------:R-:W-:-:S02]  /*25d0*/  IMAD.U32 R192, R224, 0x10000, RZ ;  /* 0x00010000e0c07824 */ /* 0x000fc400078e00ff */
[----:B------:R-:W-:Y:S01]  /*25e0*/  FMUL.FTZ R195, R10, R195 ;  /* 0x000000c30ac37220 */ /* 0x000fe20000410000 */
[----:B------:R-:W-:Y:S01]  /*25f0*/  FMUL.FTZ R224, R150, R225 ;  /* 0x000000e196e07220 */ /* 0x000fe20000410000 */
[----:B------:R-:W-:Y:S01]  /*2600*/  FMUL.FTZ R194, R10, R125 ;  /* 0x0000007d0ac27220 */ /* 0x000fe20000410000 */
        /* <DEDUP_REMOVED lines=23> */
.L_x_1307:
[----:B------:R-:W-:Y:S05]  /*2780*/  BSYNC B1 ;  /* 0x0000000000017941 */ /* 0x000fea0003800000 */
.L_x_1306:
[----:B------:R-:W-:Y:S04]  /*2790*/  BSSY B1, `(.L_x_1308) ;  /* 0x000003e000017945 */ /* 0x000fe80003800000 */
        /* <DEDUP_REMOVED lines=16> */
[----:B------:R-:W-:Y:S02]  /*28a0*/  IADD3 R131, R131, 0x100, RZ ;  /* 0x0000010083837810 */ /* 0x000fe40007ffe0ff */
[----:B------:R-:W-:Y:S02]  /*28b0*/  IADD3 R126, R126, 0x100, RZ ;  /* 0x000001007e7e7810 */ /* 0x000fe40007ffe0ff */
[----:B------:R-:W-:Y:S02]  /*28c0*/  IADD3 R132, R132, 0x100, RZ ;  /* 0x0000010084847810 */ /* 0x000fe40007ffe0ff */
[C---:B----4-:R-:W-:Y:S02]  /*28d0*/  SHF.R.U64 R251, R124.reuse, 0x10, R125 ;  /* 0x000000107cfb7819 */ /* 0x050fe4000000127d */
[----:B------:R-:W-:Y:S02]  /*28e0*/  SHF.L.U32 R252, R124, 0x10, RZ ;  /* 0x000000107cfc7819 */ /* 0x000fe400000006ff */
[----:B------:R-:W-:-:S02]  /*28f0*/  SHF.L.U32 R124, R251, 0x10, RZ ;  /* 0x00000010fb7c7819 */ /* 0x000fc400000006ff */
[----:B---3--:R-:W-:Y:S02]  /*2900*/  MOV R220, R190 ;  /* 0x000000be00dc7202 */ /* 0x008fe40000000f00 */
[----:B------:R-:W-:Y:S02]  /*2910*/  SHF.R.U64 R205, R190, 0x10, R191 ;  /* 0x00000010becd7819 */ /* 0x000fe400000012bf */
[----:B------:R-:W-:Y:S01]  /*2920*/  SHF.R.U32.HI R190, RZ, 0x10, R125 ;  /* 0x00000010ffbe7819 */ /* 0x000fe2000001167d */
[----:B------:R-:W-:Y:S01]  /*2930*/  IMAD.U32 R125, R125, 0x10000, RZ ;  /* 0x000100007d7d7824 */ /* 0x000fe200078e00ff */
[--C-:B------:R-:W-:Y:S01]  /*2940*/  SHF.R.U32.HI R203, RZ, 0x10, R191.reuse ;  /* 0x00000010ffcb7819 */ /* 0x100fe200000116bf */
[----:B------:R-:W-:Y:S02]  /*2950*/  IMAD.MOV.U32 R202, RZ, RZ, R191 ;  /* 0x000000ffffca7224 */ /* 0x000fe400078e00bf */
[----:B------:R-:W-:Y:S01]  /*2960*/  FADD.FTZ R191, -R133, R252 ;  /* 0x000000fc85bf7221 */ /* 0x000fe20000010100 */
[----:B------:R-:W-:-:S02]  /*2970*/  IMAD.U32 R251, R220, 0x10000, RZ ;  /* 0x00010000dcfb7824 */ /* 0x000fc400078e00ff */
[C---:B0-----:R-:W-:Y:S01]  /*2980*/  FADD.FTZ R201, -R133.reuse, R125 ;  /* 0x0000007d85c97221 */ /* 0x041fe20000010100 */
[----:B------:R-:W-:Y:S02]  /*2990*/  IMAD.U32 R190, R190, 0x10000, RZ ;  /* 0x00010000bebe7824 */ /* 0x000fe400078e00ff */
[----:B------:R-:W-:Y:S01]  /*29a0*/  FADD.FTZ R125, -R133, R124 ;  /* 0x0000007c857d7221 */ /* 0x000fe20000010100 */
[----:B------:R-:W-:Y:S01]  /*29b0*/  SHF.L.U32 R200, R205, 0x10, RZ ;  /* 0x00000010cdc87819 */ /* 0x000fe200000006ff */
[----:B------:R-:W-:Y:S01]  /*29c0*/  FMUL.FTZ R191, R10, R191 ;  /* 0x000000bf0abf7220 */ /* 0x000fe20000410000 */
[----:B------:R-:W-:Y:S01]  /*29d0*/  FMUL.FTZ R220, R146, R251 ;  /* 0x000000fb92dc7220 */ /* 0x000fe20000410000 */
[----:B------:R-:W-:Y:S01]  /*29e0*/  FADD.FTZ R133, -R133, R190 ;  /* 0x000000be85857221 */ /* 0x000fe20000010100 */
[----:B------:R-:W-:Y:S01]  /*29f0*/  SHF.L.U32 R205, R202, 0x10, RZ ;  /* 0x00000010cacd7819 */ /* 0x000fe200000006ff */
[----:B------:R-:W-:Y:S02]  /*2a00*/  IMAD.U32 R124, R203, 0x10000, RZ ;  /* 0x00010000cb7c7824 */ /* 0x000fe400078e00ff */
[C---:B------:R-:W-:Y:S01]  /*2a10*/  FMUL.FTZ R190, R10.reuse, R125 ;  /* 0x0000007d0abe7220 */ /* 0x040fe20000410000 */
[----:B------:R-:W-:Y:S01]  /*2a20*/  FMUL.FTZ R203, R145, R200 ;  /* 0x000000c891cb7220 */ /* 0x000fe20000410000 */
[----:B------:R-:W-:Y:S01]  /*2a30*/  FADD.FTZ R252, R129, R220 ;  /* 0x000000dc81fc7221 */ /* 0x000fe20000010000 */
[----:B------:R-:W-:Y:S01]  /*2a40*/  FFMA.FTZ R125, R191, R220, R130 ;  /* 0x000000dcbf7d7223 */ /* 0x000fe20000010082 */
        /* <DEDUP_REMOVED lines=18> */
.L_x_1309:
[----:B------:R-:W-:Y:S05]  /*2b70*/  BSYNC B1 ;  /* 0x0000000000017941 */ /* 0x000fea0003800000 */
.L_x_1308:
        /* <DEDUP_REMOVED lines=21> */
[----:B---3--:R-:W-:Y:S02]  /*2cd0*/  SHF.R.U64 R211, R206, 0x10, R207 ;  /* 0x00000010ced37819 */ /* 0x008fe400000012cf */
[--C-:B------:R-:W-:Y:S02]  /*2ce0*/  SHF.R.U64 R251, R124, 0x10, R125.reuse ;  /* 0x000000107cfb7819 */ /* 0x100fe4000000127d */
[----:B------:R-:W-:-:S02]  /*2cf0*/  SHF.R.U32.HI R206, RZ, 0x10, R125 ;  /* 0x00000010ffce7819 */ /* 0x000fc4000001167d */
[----:B------:R-:W-:Y:S01]  /*2d00*/  SHF.L.U32 R252, R124, 0x10, RZ ;  /* 0x000000107cfc7819 */ /* 0x000fe200000006ff */
[----:B------:R-:W-:Y:S01]  /*2d10*/  IMAD.U32 R125, R125, 0x10000, RZ ;  /* 0x000100007d7d7824 */ /* 0x000fe200078e00ff */
[----:B------:R-:W-:Y:S02]  /*2d20*/  SHF.L.U32 R124, R251, 0x10, RZ ;  /* 0x00000010fb7c7819 */ /* 0x000fe400000006ff */
[----:B------:R-:W-:Y:S02]  /*2d30*/  SHF.L.U32 R206, R206, 0x10, RZ ;  /* 0x00000010cece7819 */ /* 0x000fe400000006ff */
[----:B------:R-:W-:Y:S02]  /*2d40*/  MOV R204, R207 ;  /* 0x000000cf00cc7202 */ /* 0x000fe40000000f00 */
[----:B------:R-:W-:Y:S01]  /*2d50*/  SHF.R.U32.HI R210, RZ, 0x10, R207 ;  /* 0x00000010ffd27819 */ /* 0x000fe200000116cf */
[----:B------:R-:W-:Y:S01]  /*2d60*/  FADD.FTZ R207, -R133, R252 ;  /* 0x000000fc85cf7221 */ /* 0x000fe20000010100 */
[----:B------:R-:W-:Y:S01]  /*2d70*/  SHF.L.U32 R251, R213, 0x10, RZ ;  /* 0x00000010d5fb7819 */ /* 0x000fe200000006ff */
[C---:B0-----:R-:W-:Y:S01]  /*2d80*/  FADD.FTZ R209, -R133.reuse, R125 ;  /* 0x0000007d85d17221 */ /* 0x041fe20000010100 */
[C---:B------:R-:W-:Y:S01]  /*2d90*/  FADD.FTZ R125, -R133.reuse, R124 ;  /* 0x0000007c857d7221 */ /* 0x040fe20000010100 */
[----:B------:R-:W-:Y:S01]  /*2da0*/  FADD.FTZ R133, -R133, R206 ;  /* 0x000000ce85857221 */ /* 0x000fe20000010100 */
[----:B------:R-:W-:Y:S01]  /*2db0*/  SHF.L.U32 R208, R211, 0x10, RZ ;  /* 0x00000010d3d07819 */ /* 0x000fe200000006ff */
[----:B------:R-:W-:Y:S01]  /*2dc0*/  FMUL.FTZ R207, R10, R207 ;  /* 0x000000cf0acf7220 */ /* 0x000fe20000410000 */
[----:B------:R-:W-:Y:S01]  /*2dd0*/  FMUL.FTZ R206, R142, R251 ;  /* 0x000000fb8ece7220 */ /* 0x000fe20000410000 */
[----:B------:R-:W-:-:S02]  /*2de0*/  IMAD.U32 R213, R204, 0x10000, RZ ;  /* 0x00010000ccd57824 */ /* 0x000fc400078e00ff */
[----:B------:R-:W-:Y:S01]  /*2df0*/  FMUL.FTZ R204, R10, R125 ;  /* 0x0000007d0acc7220 */ /* 0x000fe20000410000 */
        /* <DEDUP_REMOVED lines=22> */
.L_x_1311:
[----:B------:R-:W-:Y:S05]  /*2f60*/  BSYNC B1 ;  /* 0x0000000000017941 */ /* 0x000fea0003800000 */
.L_x_1310:
[----:B------:R-:W-:-:S13]  /*2f70*/  LOP3.LUT P4, RZ, R8, 0x20, RZ, 0xc0, !PT ;  /* 0x0000002008ff7812 */ /* 0x000fda000788c0ff */
[----:B------:R-:W-:Y:S05]  /*2f80*/  @!P4 BRA `(.L_x_1299) ;  /* 0x0000000000e4c947 */ /* 0x000fea0003800000 */
[----:B------:R-:W-:Y:S01]  /*2f90*/  ISETP.NE.U32.AND P4, PT, RZ, UR8, PT ;  /* 0x00000008ff007c0c */ /* 0x000fe2000bf85070 */
[----:B------:R-:W0:Y:S03]  /*2fa0*/  LDC.64 R124, c[0x0][0x238] ;  /* 0x00008e00ff7c7b82 */ /* 0x000e260000000a00 */
[----:B------:R-:W-:-:S13]  /*2fb0*/  ISETP.NE.AND.EX P4, PT, RZ, UR9, PT, P4 ;  /* 0x00000009ff007c0c */ /* 0x000fda000bf85340 */
[C---:B------:R-:W-:Y:S02]  /*2fc0*/  @P4 IMAD.WIDE.U32 R214, R132.reuse, 0x8, R134 ;  /* 0x0000000884d64825 */ /* 0x040fe400078e0086 */
[----:B------:R-:W1:Y:S03]  /*2fd0*/  LDC.64 R134, c[0x0][0x2b8] ;  /* 0x0000ae00ff867b82 */ /* 0x000e660000000a00 */
[----:B------:R2:W5:Y:S01]  /*2fe0*/  @P4 LDG.E.64 R178, desc[UR4][R214.64] ;  /* 0x00000004d6b24981 */ /* 0x000562000c1e1b00 */
[----:B------:R-:W-:Y:S01]  /*2ff0*/  ISETP.NE.AND P4, PT, R163, RZ, PT ;  /* 0x000000ffa300720c */ /* 0x000fe20003f85270 */
[----:B0-----:R-:W-:-:S03]  /*3000*/  IMAD.WIDE.U32 R124, R132, 0x8, R124 ;  /* 0x00000008847c7825 */ /* 0x001fc600078e007c */
[----:B------:R-:W-:-:S03]  /*3010*/  FSEL R128, R128, RZ, !P4 ;  /* 0x000000ff80807208 */ /* 0x000fc60006000000 */
[----:B------:R-:W2:Y:S01]  /*3020*/  LDG.E.64 R124, desc[UR4][R124.64] ;  /* 0x000000047c7c7981 */ /* 0x000ea2000c1e1b00 */
[----:B-1----:R-:W-:Y:S02]  /*3030*/  IMAD.WIDE.U32 R216, R131, 0x8, R134 ;  /* 0x0000000883d87825 */ /* 0x002fe400078e0086 */
[----:B------:R-:W0:Y:S03]  /*3040*/  LDC.64 R134, c[0x0][0x240] ;  /* 0x00009000ff867b82 */ /* 0x000e260000000a00 */
[----:B------:R-:W3:Y:S01]  /*3050*/  LDG.E.64 R132, desc[UR4][R216.64] ;  /* 0x00000004d8847981 */ /* 0x000ee2000c1e1b00 */
[----:B0-----:R-:W-:-:S05]  /*3060*/  IMAD.WIDE.U32 R134, R126, 0x4, R134 ;  /* 0x000000047e867825 */ /* 0x001fca00078e0086 */
[----:B------:R0:W5:Y:S01]  /*3070*/  LDG.E R0, desc[UR4][R134.64] ;  /* 0x0000000486007981 */ /* 0x000162000c1e1900 */
[--C-:B--2---:R-:W-:Y:S02]  /*3080*/  SHF.R.U64 R214, R124, 0x10, R125.reuse ;  /* 0x000000107cd67819 */ /* 0x104fe4000000127d */
[----:B------:R-:W-:Y:S02]  /*3090*/  SHF.R.U32.HI R221, RZ, 0x10, R125 ;  /* 0x00000010ffdd7819 */ /* 0x000fe4000001167d */
[----:B------:R-:W-:Y:S02]  /*30a0*/  SHF.L.U32 R215, R125, 0x10, RZ ;  /* 0x000000107dd77819 */ /* 0x000fe400000006ff */
[----:B------:R-:W-:Y:S01]  /*30b0*/  SHF.L.U32 R125, R214, 0x10, RZ ;  /* 0x00000010d67d7819 */ /* 0x000fe200000006ff */
[----:B------:R-:W-:Y:S02]  /*30c0*/  IMAD.U32 R221, R221, 0x10000, RZ ;  /* 0x00010000dddd7824 */ /* 0x000fe400078e00ff */
[----:B------:R-:W-:Y:S01]  /*30d0*/  FADD.FTZ R219, -R128, R215 ;  /* 0x000000d780db7221 */ /* 0x000fe20000010100 */
[----:B---3--:R-:W-:-:S02]  /*30e0*/  MOV R212, R132 ;  /* 0x0000008400d47202 */ /* 0x008fc40000000f00 */
[--C-:B------:R-:W-:Y:S02]  /*30f0*/  SHF.R.U64 R132, R132, 0x10, R133.reuse ;  /* 0x0000001084847819 */ /* 0x100fe40000001285 */
[----:B------:R-:W-:Y:S02]  /*3100*/  MOV R126, R133 ;  /* 0x00000085007e7202 */ /* 0x000fe40000000f00 */
[----:B------:R-:W-:Y:S01]  /*3110*/  SHF.R.U32.HI R131, RZ, 0x10, R133 ;  /* 0x00000010ff837819 */ /* 0x000fe20000011685 */
[----:B------:R-:W-:Y:S01]  /*3120*/  IMAD.U32 R133, R124, 0x10000, RZ ;  /* 0x000100007c857824 */ /* 0x000fe200078e00ff */
[----:B0-----:R-:W-:Y:S01]  /*3130*/  SHF.L.U32 R135, R212, 0x10, RZ ;  /* 0x00000010d4877819 */ /* 0x001fe200000006ff */
[C---:B------:R-:W-:Y:S02]  /*3140*/  FADD.FTZ R217, -R128.reuse, R125 ;  /* 0x0000007d80d97221 */ /* 0x040fe40000010100 */
[----:B------:R-:W-:Y:S01]  /*3150*/  FADD.FTZ R133, -R128, R133 ;  /* 0x0000008580857221 */ /* 0x000fe20000010100 */
[----:B------:R-:W-:Y:S01]  /*3160*/  SHF.L.U32 R132, R132, 0x10, RZ ;  /* 0x0000001084847819 */ /* 0x000fe200000006ff */
[----:B------:R-:W-:Y:S01]  /*3170*/  FMUL.FTZ R214, R138, R135 ;  /* 0x000000878ad67220 */ /* 0x000fe20000410000 */
[C---:B------:R-:W-:Y:S01]  /*3180*/  FMUL.FTZ R212, R10.reuse, R217 ;  /* 0x000000d90ad47220 */ /* 0x040fe20000410000 */
[----:B------:R-:W-:Y:S01]  /*3190*/  FMUL.FTZ R215, R10, R133 ;  /* 0x000000850ad77220 */ /* 0x000fe20000410000 */
[----:B------:R-:W-:Y:S01]  /*31a0*/  FADD.FTZ R125, -R128, R221 ;  /* 0x000000dd807d7221 */ /* 0x000fe20000010100 */
[----:B------:R-:W-:Y:S01]  /*31b0*/  FMUL.FTZ R217, R10, R219 ;  /* 0x000000db0ad97220 */ /* 0x000fe20000410000 */
[----:B------:R-:W-:-:S02]  /*31c0*/  IMAD.U32 R221, R126, 0x10000, RZ ;  /* 0x000100007edd7824 */ /* 0x000fc400078e00ff */
        /* <DEDUP_REMOVED lines=21> */
.L_x_1299:
[----:B------:R-:W-:Y:S05]  /*3320*/  BSYNC B0 ;  /* 0x0000000000007941 */ /* 0x000fea0003800000 */
.L_x_1285:
[----:B------:R-:W-:Y:S01]  /*3330*/  LOP3.LUT P4, RZ, R127, 0xff, RZ, 0xc0, !PT ;  /* 0x000000ff7fff7812 */ /* 0x000fe2000788c0ff */
[----:B------:R-:W-:Y:S01]  /*3340*/  UMOV UR6, 0xffffffff ;  /* 0xffffffff00067882 */ /* 0x000fe20000000000 */
[----:B-1----:R-:W-:Y:S02]  /*3350*/  SHF.R.U32.HI R124, RZ, 0x5, R180 ;  /* 0x00000005ff7c7819 */ /* 0x002fe400000116b4 */
[----:B------:R-:W-:Y:S02]  /*3360*/  LOP3.LUT R8, R8, 0xfffffffb, RZ, 0xc0, !PT ;  /* 0xfffffffb08087812 */ /* 0x000fe400078ec0ff */
[----:B------:R-:W-:-:S07]  /*3370*/  LOP3.LUT R251, R124, 0x7fffff8, RZ, 0xc0, !PT ;  /* 0x07fffff87cfb7812 */ /* 0x000fce00078ec0ff */
[----:B------:R-:W-:Y:S02]  /*3380*/  @P4 LOP3.LUT R8, R8, 0x4, RZ, 0xfc, !PT ;  /* 0x0000000408084812 */ /* 0x000fe400078efcff */
[----:B------:R-:W-:Y:S02]  /*3390*/  @!P4 IADD3 R251, R251, 0x8, RZ ;  /* 0x00000008fbfbc810 */ /* 0x000fe40007ffe0ff */
        /* <DEDUP_REMOVED lines=20> */
.L_x_1523:
[----:B------:R-:W3:Y:S01]  /*34e0*/  S2R R126, SR_CgaCtaId ;  /* 0x00000000007e7919 */ /* 0x000ee20000008800 */
[----:B------:R-:W-:Y:S01]  /*34f0*/  @!P4 LOP3.LUT R124, R124, 0x7, RZ, 0xc0, !PT ;  /* 0x000000077c7cc812 */ /* 0x000fe200078ec0ff */
[----:B01----:R-:W-:Y:S01]  /*3500*/  FADD.FTZ R132, R132, R135 ;  /* 0x0000008784847221 */ /* 0x003fe20000010000 */
[----:B------:R-:W-:Y:S01]  /*3510*/  MOV R125, 0x400 ;  /* 0x00000400007d7802 */ /* 0x000fe20000000f00 */
[----:B--2---:R-:W-:Y:S01]  /*3520*/  FADD.FTZ R133, R133, R131 ;  /* 0x0000008385857221 */ /* 0x004fe20000010000 */
[----:B------:R-:W-:Y:S05]  /*3530*/  WARPSYNC.ALL ;  /* 0x0000000000007948 */ /* 0x000fea0003800000 */
[----:B------:R-:W-:Y:S01]  /*3540*/  @!P4 IMAD.IADD R124, R251, 0x1, R124 ;  /* 0x00000001fb7cc824 */ /* 0x000fe200078e027c */
[----:B------:R-:W-:Y:S01]  /*3550*/  LOP3.LUT P5, RZ, R8, 0x10, RZ, 0xc0, !PT ;  /* 0x0000001008ff7812 */ /* 0x000fe200078ac0ff */
[----:B------:R-:W-:Y:S01]  /*3560*/  BSSY B0, `(.L_x_1313) ;  /* 0x00000c5000007945 */ /* 0x000fe20003800000 */
[----:B---3--:R-:W-:-:S04]  /*3570*/  LEA R125, R126, R125, 0x18 ;  /* 0x0000007d7e7d7211 */ /* 0x008fc800078ec0ff */
[-C--:B------:R-:W-:Y:S02]  /*3580*/  @!P4 LEA R134, R124, R125.reuse, 0x3 ;  /* 0x0000007d7c86c211 */ /* 0x080fe400078e18ff */
[----:B------:R-:W-:-:S03]  /*3590*/  LEA R251, R251, R125, 0x3 ;  /* 0x0000007dfbfb7211 */ /* 0x000fc600078e18ff */
[----:B------:R-:W-:Y:S01]  /*35a0*/  @!P4 STS.64 [R134+0x7000], R132 ;  /* 0x007000848600c388 */ /* 0x000fe20000000a00 */
[----:B------:R-:W-:Y:S06]  /*35b0*/  BAR.SYNC.DEFER_BLOCKING 0x0 ;  /* 0x0000000000007b1d */ /* 0x000fec0000010000 */
        /* <DEDUP_REMOVED lines=10> */
[----:B------:R-:W-:Y:S02]  /*3660*/  @P3 VIADD R126, R247, 0xffffffff ;  /* 0xfffffffff77e3836 */ /* 0x000fe40000000000 */
[----:B------:R-:W-:Y:S01]  /*3670*/  FADD.FTZ R124, R127, R124 ;  /* 0x0000007c7f7c7221 */ /* 0x000fe20000010000 */
[----:B------:R-:W1:Y:S01]  /*3680*/  LDS.128 R132, [R251+0x7030] ;  /* 0x00703000fb847984 */ /* 0x000e620000000c00 */
[----:B------:R-:W-:-:S05]  /*3690*/  @P3 IMAD R126, R126, R181, RZ ;  /* 0x000000b57e7e3224 */ /* 0x000fca00078e02ff */
[----:B------:R-:W-:-:S04]  /*36a0*/  @P3 SHF.R.S32.HI R127, RZ, 0x1f, R126 ;  /* 0x0000001fff7f3819 */ /* 0x000fc8000001147e */
[----:B------:R-:W-:Y:S01]  /*36b0*/  @P3 LEA.HI R126, R127, R126, RZ, 0x2 ;  /* 0x0000007e7f7e3211 */ /* 0x000fe200078f10ff */
[----:B------:R-:W-:-:S06]  /*36c0*/  HFMA2.MMA R127, -RZ, RZ, 0, 0 ;  /* 0x00000000ff7f7435 */ /* 0x000fcc00000001ff */
[----:B------:R-:W-:Y:S01]  /*36d0*/  @P3 LEA.HI.SX32 R127, R126, R165, 0x1e ;  /* 0x000000a57e7f3211 */ /* 0x000fe200078ff2ff */
        /* <DEDUP_REMOVED lines=17> */
[----:B------:R-:W-:Y:S02]  /*37f0*/  PRMT R246, R124, 0x7610, R246 ;  /* 0x000076107cf67816 */ /* 0x000fe400000000f6 */
[----:B------:R-:W-:Y:S02]  /*3800*/  SHF.R.U32.HI R248, RZ, 0x10, R125 ;  /* 0x00000010fff87819 */ /* 0x000fe4000001167d */
[----:B------:R-:W-:-:S07]  /*3810*/  PRMT R249, R125, 0x7610, R249 ;  /* 0x000076107df97816 */ /* 0x000fce00000000f9 */
.L_x_1316:
[----:B------:R-:W-:Y:S05]  /*3820*/  BSYNC B1 ;  /* 0x0000000000017941 */ /* 0x000fea0003800000 */
.L_x_1315:
[----:B------:R-:W-:Y:S04]  /*3830*/  BSSY B1, `(.L_x_1317) ;  /* 0x0000013000017945 */ /* 0x000fe80003800000 */
[----:B------:R-:W-:Y:S05]  /*3840*/  @P2 BRA `(.L_x_1318) ;  /* 0x00000000001c2947 */ /* 0x000fea0003800000 */
[----:B------:R-:W-:Y:S01]  /*3850*/  UISETP.NE.U32.AND UP0, UPT, UR8, URZ, UPT ;  /* 0x0000003f0800728c */ /* 0x000fe2000bf05070 */
[----:B------:R-:W-:-:S03]  /*3860*/  MOV R125, RZ ;  /* 0x000000ff007d7202 */ /* 0x000fc60000000f00 */
[----:B------:R-:W-:-:S06]  /*3870*/  UISETP.NE.AND.EX UP0, UPT, UR9, URZ, UPT, UP0 ;  /* 0x0000003f0900728c */ /* 0x000fcc000bf05300 */
[----:B------:R-:W-:-:S13]  /*3880*/  PLOP3.LUT P4, PT, PT, PT, UP0, 0x80, 0x0 ;  /* 0x000000000000781c */ /* 0x000fda0003f8f008 */
[----:B------:R-:W-:Y:S05]  /*3890*/  @!P4 BRA `(.L_x_1319) ;  /* 0x000000000030c947 */ /* 0x000fea0003800000 */
[----:B-----5:R-:W-:Y:S01]  /*38a0*/  IMAD.U32 R125, R166, 0x10000, RZ ;  /* 0x00010000a67d7824 */ /* 0x020fe200078e00ff */
[----:B------:R-:W-:Y:S06]  /*38b0*/  BRA `(.L_x_1319) ;  /* 0x0000000000287947 */ /* 0x000fec0003800000 */
.L_x_1318:
        /* <DEDUP_REMOVED lines=8> */
[----:B-----5:R-:W-:-:S05]  /*3940*/  @P4 SHF.L.U32 R124, R166, 0x10, RZ ;  /* 0x00000010a67c4819 */ /* 0x020fca00000006ff */
[----:B------:R-:W-:-:S07]  /*3950*/  @P4 FADD.FTZ R125, R125, R124 ;  /* 0x0000007c7d7d4221 */ /* 0x000fce0000010000 */
.L_x_1319:
[----:B------:R-:W-:Y:S05]  /*3960*/  BSYNC B1 ;  /* 0x0000000000017941 */ /* 0x000fea0003800000 */
.L_x_1317:
[----:B------:R-:W-:Y:S01]  /*3970*/  ISETP.NE.U32.AND P5, PT, RZ, UR12, PT ;  /* 0x0000000cff007c0c */ /* 0x000fe2000bfa5070 */
[----:B------:R-:W-:Y:S03]  /*3980*/  BSSY B1, `(.L_x_1320) ;  /* 0x000000e000017945 */ /* 0x000fe60003800000 */
[----:B------:R-:W-:-:S13]  /*3990*/  ISETP.NE.AND.EX P5, PT, RZ, UR13, PT, P5 ;  /* 0x0000000dff007c0c */ /* 0x000fda000bfa5350 */
[----:B------:R-:W-:Y:S01]  /*39a0*/  @P5 F2FP.BF16.F32.PACK_AB R131, RZ, R125 ;  /* 0x0000007dff83523e */ /* 0x000fe200000010ff */
[----:B------:R-:W-:Y:S06]  /*39b0*/  @!P3 BRA `(.L_x_1321) ;  /* 0x000000000028b947 */ /* 0x000fec0003800000 */
[----:B-----5:R-:W-:Y:S01]  /*39c0*/  LOP3.LUT P6, RZ, R7, 0xff, RZ, 0xc0, !PT ;  /* 0x000000ff07ff7812 */ /* 0x020fe200078cc0ff */
[----:B------:R-:W-:-:S04]  /*39d0*/  FMUL.FTZ R125, R125, UR15 ;  /* 0x0000000f7d7d7c20 */ /* 0x000fc80008410000 */
[----:B------:R-:W-:Y:S01]  /*39e0*/  FMUL.FTZ R130, R125, UR14 ;  /* 0x0000000e7d827c20 */ /* 0x000fe20008410000 */
[----:B------:R-:W-:-:S07]  /*39f0*/  CS2R R124, SRZ ;  /* 0x00000000007c7805 */ /* 0x000fce000001ff00 */
[----:B------:R-:W-:Y:S01]  /*3a00*/  @P6 FMUL.FTZ R124, R38, R130 ;  /* 0x00000082267c6220 */ /* 0x000fe20000410000 */
[----:B------:R-:W-:-:S04]  /*3a10*/  @P6 SHF.L.U32 R129, R246, 0x10, RZ ;  /* 0x00000010f6816819 */ /* 0x000fc800000006ff */
[----:B------:R-:W-:Y:S01]  /*3a20*/  F2FP.BF16.F32.PACK_AB R124, RZ, R124 ;  /* 0x0000007cff7c723e */ /* 0x000fe200000010ff */
[----:B------:R-:W-:-:S03]  /*3a30*/  @P6 FMUL.FTZ R125, R130, R129 ;  /* 0x00000081827d6220 */ /* 0x000fc60000410000 */
[----:B------:R-:W-:Y:S01]  /*3a40*/  PRMT R182, R124, 0x7610, R182 ;  /* 0x000076107cb67816 */ /* 0x000fe200000000b6 */
[----:B------:R-:W-:-:S07]  /*3a50*/  FADD.FTZ R64, R64, R125 ;  /* 0x0000007d40407221 */ /* 0x000fce0000010000 */
.L_x_1321:
[----:B------:R-:W-:Y:S05]  /*3a60*/  BSYNC B1 ;  /* 0x0000000000017941 */ /* 0x000fea0003800000 */
.L_x_1320:
[----:B------:R-:W-:Y:S01]  /*3a70*/  BSSY B1, `(.L_x_1322) ;  /* 0x0000010000017945 */ /* 0x000fe20003800000 */
[----:B------:R-:W-:-:S03]  /*3a80*/  @P5 PRMT R183, R131, 0x7610, R183 ;  /* 0x0000761083b75816 */ /* 0x000fc600000000b7 */
[----:B------:R-:W-:Y:S05]  /*3a90*/  @P2 BRA `(.L_x_1323) ;  /* 0x0000000000142947 */ /* 0x000fea0003800000 */
[----:B------:R-:W-:Y:S01]  /*3aa0*/  IMAD.MOV.U32 R125, RZ, RZ, RZ ;  /* 0x000000ffff7d7224 */ /* 0x000fe200078e00ff */
[----:B------:R-:W-:Y:S06]  /*3ab0*/  @!P4 BRA `(.L_x_1324) ;  /* 0x00000000002cc947 */ /* 0x000fec0003800000 */
[----:B-----5:R-:W-:-:S04]  /*3ac0*/  SHF.R.U64 R125, R166, 0x10, R167 ;  /* 0x00000010a67d7819 */ /* 0x020fc800000012a7 */
[----:B------:R-:W-:Y:S01]  /*3ad0*/  SHF.L.U32 R125, R125, 0x10, RZ ;  /* 0x000000107d7d7819 */ /* 0x000fe200000006ff */
[----:B------:R-:W-:Y:S06]  /*3ae0*/  BRA `(.L_x_1324) ;  /* 0x0000000000207947 */ /* 0x000fec0003800000 */
.L_x_1323:
[----:B------:R-:W-:Y:S02]  /*3af0*/  ISETP.NE.AND P6, PT, R163, RZ, PT ;  /* 0x000000ffa300720c */ /* 0x000fe40003fc5270 */
[----:B-----5:R-:W-:Y:S02]  /*3b00*/  @P4 SHF.R.U64 R124, R166, 0x10, R167 ;  /* 0x00000010a67c4819 */ /* 0x020fe400000012a7 */
[----:B------:R-:W-:Y:S02]  /*3b10*/  FSEL R125, R128, RZ, !P6 ;  /* 0x000000ff807d7208 */ /* 0x000fe40007000000 */
[----:B------:R-:W-:-:S03]  /*3b20*/  @P4 SHF.L.U32 R124, R124, 0x10, RZ ;  /* 0x000000107c7c4819 */ /* 0x000fc600000006ff */
[----:B------:R-:W-:-:S04]  /*3b30*/  FFMA.FTZ R125, R244, R126, R125 ;  /* 0x0000007ef47d7223 */ /* 0x000fc8000001007d */
[----:B------:R-:W-:-:S04]  /*3b40*/  FADD.FTZ R125, R242, -R125 ;  /* 0x8000007df27d7221 */ /* 0x000fc80000010000 */
[----:B------:R-:W-:-:S04]  /*3b50*/  FMUL.FTZ R125, R10, R125 ;  /* 0x0000007d0a7d7220 */ /* 0x000fc80000410000 */
[----:B------:R-:W-:-:S07]  /*3b60*/  @P4 FADD.FTZ R125, R125, R124 ;  /* 0x0000007c7d7d4221 */ /* 0x000fce0000010000 */
.L_x_1324:
[----:B------:R-:W-:Y:S05]  /*3b70*/  BSYNC B1 ;  /* 0x0000000000017941 */ /* 0x000fea0003800000 */
.L_x_1322:
[----:B------:R-:W-:Y:S01]  /*3b80*/  BSSY B1, `(.L_x_1325) ;  /* 0x000000e000017945 */ /* 0x000fe20003800000 */
[----:B------:R-:W-:-:S03]  /*3b90*/  @P5 F2FP.BF16.F32.PACK_AB R129, RZ, R125 ;  /* 0x0000007dff81523e */ /* 0x000fc600000010ff */
[----:B------:R-:W-:Y:S05]  /*3ba0*/  @!P3 BRA `(.L_x_1326) ;  /* 0x00000000002cb947 */ /* 0x000fea0003800000 */
[----:B-----5:R-:W-:Y:S01]  /*3bb0*/  LOP3.LUT P6, RZ, R7, 0xff00, RZ, 0xc0, !PT ;  /* 0x0000ff0007ff7812 */ /* 0x020fe200078cc0ff */
[----:B------:R-:W-:Y:S01]  /*3bc0*/  FMUL.FTZ R125, R125, UR15 ;  /* 0x0000000f7d7d7c20 */ /* 0x000fe20008410000 */
[----:B------:R-:W-:Y:S01]  /*3bd0*/  IMAD.MOV.U32 R124, RZ, RZ, RZ ;  /* 0x000000ffff7c7224 */ /* 0x000fe200078e00ff */
[----:B------:R-:W-:Y:S02]  /*3be0*/  HFMA2.MMA R130, -RZ, RZ, 0, 0 ;  /* 0x00000000ff827435 */ /* 0x000fe400000001ff */
[----:B------:R-:W-:-:S08]  /*3bf0*/  FMUL.FTZ R132, R125, UR14 ;  /* 0x0000000e7d847c20 */ /* 0x000fd00008410000 */
[----:B------:R-:W-:Y:S01]  /*3c00*/  @P6 FMUL.FTZ R124, R37, R132 ;  /* 0x00000084257c6220 */ /* 0x000fe20000410000 */
[----:B------:R-:W-:-:S04]  /*3c10*/  @P6 SHF.L.U32 R125, R250, 0x10, RZ ;  /* 0x00000010fa7d6819 */ /* 0x000fc800000006ff */
[----:B------:R-:W-:Y:S01]  /*3c20*/  F2FP.BF16.F32.PACK_AB R124, RZ, R124 ;  /* 0x0000007cff7c723e */ /* 0x000fe200000010ff */
[----:B------:R-:W-:-:S03]  /*3c30*/  @P6 FMUL.FTZ R130, R132, R125 ;  /* 0x0000007d84826220 */ /* 0x000fc60000410000 */
[----:B------:R-:W-:Y:S01]  /*3c40*/  PRMT R184, R124, 0x7610, R184 ;  /* 0x000076107cb87816 */ /* 0x000fe200000000b8 */
[----:B------:R-:W-:-:S07]  /*3c50*/  FADD.FTZ R65, R65, R130 ;  /* 0x0000008241417221 */ /* 0x000fce0000010000 */
.L_x_1326:
[----:B------:R-:W-:Y:S05]  /*3c60*/  BSYNC B1 ;  /* 0x0000000000017941 */ /* 0x000fea0003800000 */
.L_x_1325:
[----:B------:R-:W-:Y:S01]  /*3c70*/  BSSY B1, `(.L_x_1327) ;  /* 0x000000e000017945 */ /* 0x000fe20003800000 */
[----:B------:R-:W-:-:S03]  /*3c80*/  @P5 PRMT R185, R129, 0x7610, R185 ;  /* 0x0000761081b95816 */ /* 0x000fc600000000b9 */
[----:B------:R-:W-:Y:S05]  /*3c90*/  @P2 BRA `(.L_x_1328) ;  /* 0x0000000000102947 */ /* 0x000fea0003800000 */
[----:B------:R-:W-:Y:S01]  /*3ca0*/  IMAD.MOV.U32 R125, RZ, RZ, RZ ;  /* 0x000000ffff7d7224 */ /* 0x000fe200078e00ff */
[----:B------:R-:W-:Y:S06]  /*3cb0*/  @!P4 BRA `(.L_x_1329) ;  /* 0x000000000024c947 */ /* 0x000fec0003800000 */
[----:B-----5:R-:W-:Y:S01]  /*3cc0*/  SHF.L.U32 R125, R167, 0x10, RZ ;  /* 0x00000010a77d7819 */ /* 0x020fe200000006ff */
[----:B------:R-:W-:Y:S06]  /*3cd0*/  BRA `(.L_x_1329) ;  /* 0x00000000001c7947 */ /* 0x000fec0003800000 */
.L_x_1328:
[----:B------:R-:W-:-:S04]  /*3ce0*/  ISETP.NE.AND P6, PT, R163, RZ, PT ;  /* 0x000000ffa300720c */ /* 0x000fc80003fc5270 */
[----:B------:R-:W-:-:S05]  /*3cf0*/  FSEL R124, R128, RZ, !P6 ;  /* 0x000000ff807c7208 */ /* 0x000fca0007000000 */
[----:B------:R-:W-:-:S04]  /*3d00*/  FFMA.FTZ R124, R241, R126, R124 ;  /* 0x0000007ef17c7223 */ /* 0x000fc8000001007c */
[----:B------:R-:W-:Y:S01]  /*3d10*/  FADD.FTZ R125, R239, -R124 ;  /* 0x8000007cef7d7221 */ /* 0x000fe20000010000 */
[----:B-----5:R-:W-:-:S03]  /*3d20*/  @P4 SHF.L.U32 R124, R167, 0x10, RZ ;  /* 0x00000010a77c4819 */ /* 0x020fc600000006ff */
[----:B------:R-:W-:-:S04]  /*3d30*/  FMUL.FTZ R125, R10, R125 ;  /* 0x0000007d0a7d7220 */ /* 0x000fc80000410000 */
[----:B------:R-:W-:-:S07]  /*3d40*/  @P4 FADD.FTZ R125, R125, R124 ;  /* 0x0000007c7d7d4221 */ /* 0x000fce0000010000 */
.L_x_1329:
[----:B------:R-:W-:Y:S05]  /*3d50*/  BSYNC B1 ;  /* 0x0000000000017941 */ /* 0x000fea0003800000 */
.L_x_1327:
[----:B------:R-:W-:Y:S01]  /*3d60*/  BSSY B1, `(.L_x_1330) ;  /* 0x000000d000017945 */ /* 0x000fe20003800000 */
[----:B------:R-:W-:-:S03]  /*3d70*/  @P5 F2FP.BF16.F32.PACK_AB R131, RZ, R125 ;  /* 0x0000007dff83523e */ /* 0x000fc600000010ff */
[----:B------:R-:W-:Y:S05]  /*3d80*/  @!P3 BRA `(.L_x_1331) ;  /* 0x000000000028b947 */ /* 0x000fea0003800000 */
[----:B-----5:R-:W-:Y:S01]  /*3d90*/  LOP3.LUT P6, RZ, R7, 0xff0000, RZ, 0xc0, !PT ;  /* 0x00ff000007ff7812 */ /* 0x020fe200078cc0ff */
[----:B------:R-:W-:-:S04]  /*3da0*/  FMUL.FTZ R125, R125, UR15 ;  /* 0x0000000f7d7d7c20 */ /* 0x000fc80008410000 */
[----:B------:R-:W-:Y:S01]  /*3db0*/  FMUL.FTZ R130, R125, UR14 ;  /* 0x0000000e7d827c20 */ /* 0x000fe20008410000 */
[----:B------:R-:W-:-:S07]  /*3dc0*/  CS2R R124, SRZ ;  /* 0x00000000007c7805 */ /* 0x000fce000001ff00 */
[----:B------:R-:W-:Y:S01]  /*3dd0*/  @P6 FMUL.FTZ R124, R36, R130 ;  /* 0x00000082247c6220 */ /* 0x000fe20000410000 */
[----:B------:R-:W-:-:S04]  /*3de0*/  @P6 IMAD.U32 R129, R249, 0x10000, RZ ;  /* 0x00010000f9816824 */ /* 0x000fc800078e00ff */
[----:B------:R-:W-:Y:S01]  /*3df0*/  @P6 FMUL.FTZ R125, R130, R129 ;  /* 0x00000081827d6220 */ /* 0x000fe20000410000 */
[----:B------:R-:W-:-:S03]  /*3e00*/  F2FP.BF16.F32.PACK_AB R124, RZ, R124 ;  /* 0x0000007cff7c723e */ /* 0x000fc600000010ff */
[----:B------:R-:W-:Y:S01]  /*3e10*/  FADD.FTZ R66, R66, R125 ;  /* 0x0000007d42427221 */ /* 0x000fe20000010000 */
[----:B------:R-:W-:-:S07]  /*3e20*/  PRMT R186, R124, 0x7610, R186 ;  /* 0x000076107cba7816 */ /* 0x000fce00000000ba */
.L_x_1331:
[----:B------:R-:W-:Y:S05]  /*3e30*/  BSYNC B1 ;  /* 0x0000000000017941 */ /* 0x000fea0003800000 */
.L_x_1330:
[----:B------:R-:W-:Y:S01]  /*3e40*/  BSSY B1, `(.L_x_1332) ;  /* 0x0000010000017945 */ /* 0x000fe20003800000 */
[----:B------:R-:W-:-:S03]  /*3e50*/  @P5 PRMT R187, R131, 0x7610, R187 ;  /* 0x0000761083bb5816 */ /* 0x000fc600000000bb */
[----:B------:R-:W-:Y:S05]  /*3e60*/  @P2 BRA `(.L_x_1333) ;  /* 0x0000000000142947 */ /* 0x000fea0003800000 */
[----:B------:R-:W-:Y:S01]  /*3e70*/  MOV R125, RZ ;  /* 0x000000ff007d7202 */ /* 0x000fe20000000f00 */
[----:B------:R-:W-:Y:S06]  /*3e80*/  @!P4 BRA `(.L_x_1334) ;  /* 0x00000000002cc947 */ /* 0x000fec0003800000 */
[----:B-----5:R-:W-:-:S04]  /*3e90*/  SHF.R.U32.HI R125, RZ, 0x10, R167 ;  /* 0x00000010ff7d7819 */ /* 0x020fc800000116a7 */
[----:B------:R-:W-:Y:S01]  /*3ea0*/  SHF.L.U32 R125, R125, 0x10, RZ ;  /* 0x000000107d7d7819 */ /* 0x000fe200000006ff */
[----:B------:R-:W-:Y:S06]  /*3eb0*/  BRA `(.L_x_1334) ;  /* 0x0000000000207947 */ /* 0x000fec0003800000 */
.L_x_1333:
[----:B------:R-:W-:Y:S02]  /*3ec0*/  ISETP.NE.AND P6, PT, R163, RZ, PT ;  /* 0x000000ffa300720c */ /* 0x000fe40003fc5270 */
[----:B-----5:R-:W-:Y:S02]  /*3ed0*/  @P4 SHF.R.U32.HI R124, RZ, 0x10, R167 ;  /* 0x00000010ff7c4819 */ /* 0x020fe400000116a7 */
[----:B------:R-:W-:-:S03]  /*3ee0*/  FSEL R125, R128, RZ, !P6 ;  /* 0x000000ff807d7208 */ /* 0x000fc60007000000 */
[----:B------:R-:W-:Y:S02]  /*3ef0*/  @P4 IMAD.U32 R124, R124, 0x10000, RZ ;  /* 0x000100007c7c4824 */ /* 0x000fe400078e00ff */
[----:B------:R-:W-:-:S04]  /*3f00*/  FFMA.FTZ R125, R240, R126, R125 ;  /* 0x0000007ef07d7223 */ /* 0x000fc8000001007d */
[----:B------:R-:W-:-:S04]  /*3f10*/  FADD.FTZ R125, R238, -R125 ;  /* 0x8000007dee7d7221 */ /* 0x000fc80000010000 */
[----:B------:R-:W-:-:S04]  /*3f20*/  FMUL.FTZ R125, R10, R125 ;  /* 0x0000007d0a7d7220 */ /* 0x000fc80000410000 */
[----:B------:R-:W-:-:S07]  /*3f30*/  @P4 FADD.FTZ R125, R125, R124 ;  /* 0x0000007c7d7d4221 */ /* 0x000fce0000010000 */
.L_x_1334:
[----:B------:R-:W-:Y:S05]  /*3f40*/  BSYNC B1 ;  /* 0x0000000000017941 */ /* 0x000fea0003800000 */
.L_x_1332:
[----:B------:R-:W-:Y:S01]  /*3f50*/  @P5 F2FP.BF16.F32.PACK_AB R124, RZ, R125 ;  /* 0x0000007dff7c523e */ /* 0x000fe200000010ff */
[----:B------:R-:W-:Y:S03]  /*3f60*/  BSSY B1, `(.L_x_1335) ;  /* 0x000000e000017945 */ /* 0x000fe60003800000 */
[----:B------:R-:W-:Y:S01]  /*3f70*/  @P5 PRMT R188, R124, 0x7610, R188 ;  /* 0x000076107cbc5816 */ /* 0x000fe200000000bc */
[----:B------:R-:W-:Y:S06]  /*3f80*/  @!P3 BRA `(.L_x_1336) ;  /* 0x00000000002cb947 */ /* 0x000fec0003800000 */
[----:B-----5:R-:W-:Y:S01]  /*3f90*/  LOP3.LUT P4, RZ, R7, 0xff000000, RZ, 0xc0, !PT ;  /* 0xff00000007ff7812 */ /* 0x020fe2000788c0ff */
[----:B------:R-:W-:Y:S01]  /*3fa0*/  FMUL.FTZ R125, R125, UR15 ;  /* 0x0000000f7d7d7c20 */ /* 0x000fe20008410000 */
[----:B------:R-:W-:Y:S01]  /*3fb0*/  HFMA2.MMA R124, -RZ, RZ, 0, 0 ;  /* 0x00000000ff7c7435 */ /* 0x000fe200000001ff */
[----:B------:R-:W-:Y:S02]  /*3fc0*/  MOV R130, RZ ;  /* 0x000000ff00827202 */ /* 0x000fe40000000f00 */
[----:B------:R-:W-:-:S08]  /*3fd0*/  FMUL.FTZ R132, R125, UR14 ;  /* 0x0000000e7d847c20 */ /* 0x000fd00008410000 */
[----:B------:R-:W-:Y:S01]  /*3fe0*/  @P4 FMUL.FTZ R124, R35, R132 ;  /* 0x00000084237c4220 */ /* 0x000fe20000410000 */
[----:B------:R-:W-:-:S04]  /*3ff0*/  @P4 IMAD.U32 R125, R248, 0x10000, RZ ;  /* 0x00010000f87d4824 */ /* 0x000fc800078e00ff */
[----:B------:R-:W-:Y:S01]  /*4000*/  @P4 FMUL.FTZ R130, R132, R125 ;  /* 0x0000007d84824220 */ /* 0x000fe20000410000 */
[----:B------:R-:W-:-:S03]  /*4010*/  F2FP.BF16.F32.PACK_AB R124, RZ, R124 ;  /* 0x0000007cff7c723e */ /* 0x000fc600000010ff */
[----:B------:R-:W-:Y:S01]  /*4020*/  FADD.FTZ R67, R67, R130 ;  /* 0x0000008243437221 */ /* 0x000fe20000010000 */
[----:B------:R-:W-:-:S07]  /*4030*/  PRMT R189, R124, 0x7610, R189 ;  /* 0x000076107cbd7816 */ /* 0x000fce00000000bd */
.L_x_1336:
[----:B------:R-:W-:Y:S05]  /*4040*/  BSYNC B1 ;  /* 0x0000000000017941 */ /* 0x000fea0003800000 */
.L_x_1335:
[----:B------:R-:W-:Y:S05]  /*4050*/  @!P5 BRA `(.L_x_1337) ;  /* 0x000000000020d947 */ /* 0x000fea0003800000 */
        /* <DEDUP_REMOVED lines=8> */
.L_x_1337:
        /* <DEDUP_REMOVED lines=10> */
.L_x_1339:
[----:B------:R-:W-:Y:S05]  /*4180*/  BSYNC B1 ;  /* 0x0000000000017941 */ /* 0x000fea0003800000 */
.L_x_1338:
[----:B------:R-:W-:Y:S02]  /*4190*/  IADD3 R9, R9, 0x100, RZ ;  /* 0x0000010009097810 */ /* 0x000fe40007ffe0ff */
[----:B------:R-:W-:-:S07]  /*41a0*/  IADD3 R127, R127, 0x100, RZ ;  /* 0x000001007f7f7810 */ /* 0x000fce0007ffe0ff */
.L_x_1314:
[----:B------:R-:W-:Y:S05]  /*41b0*/  BSYNC B0 ;  /* 0x0000000000007941 */ /* 0x000fea0003800000 */
.L_x_1313:
        /* <DEDUP_REMOVED lines=11> */
[----:B------:R-:W-:Y:S02]  /*4270*/  PRMT R246, R124, 0x7610, R246 ;  /* 0x000076107cf67816 */ /* 0x000fe400000000f6 */
[----:B------:R-:W-:Y:S02]  /*4280*/  SHF.R.U32.HI R248, RZ, 0x10, R125 ;  /* 0x00000010fff87819 */ /* 0x000fe4000001167d */
[----:B------:R-:W-:-:S07]  /*4290*/  PRMT R249, R125, 0x7610, R249 ;  /* 0x000076107df97816 */ /* 0x000fce00000000f9 */
.L_x_1343:
[----:B------:R-:W-:Y:S05]  /*42a0*/  BSYNC B1 ;  /* 0x0000000000017941 */ /* 0x000fea0003800000 */
.L_x_1342:
[----:B------:R-:W-:Y:S04]  /*42b0*/  BSSY B1, `(.L_x_1344) ;  /* 0x0000011000017945 */ /* 0x000fe80003800000 */
[----:B------:R-:W-:Y:S05]  /*42c0*/  @P2 BRA `(.L_x_1345) ;  /* 0x00000000001c2947 */ /* 0x000fea0003800000 */
[----:B------:R-:W-:Y:S01]  /*42d0*/  UISETP.NE.U32.AND UP0, UPT, UR8, URZ, UPT ;  /* 0x0000003f0800728c */ /* 0x000fe2000bf05070 */
[----:B01----:R-:W-:-:S03]  /*42e0*/  IMAD.MOV.U32 R125, RZ, RZ, RZ ;  /* 0x000000ffff7d7224 */ /* 0x003fc600078e00ff */
[----:B------:R-:W-:-:S06]  /*42f0*/  UISETP.NE.AND.EX UP0, UPT, UR9, URZ, UPT, UP0 ;  /* 0x0000003f0900728c */ /* 0x000fcc000bf05300 */
[----:B------:R-:W-:-:S13]  /*4300*/  PLOP3.LUT P4, PT, PT, PT, UP0, 0x80, 0x0 ;  /* 0x000000000000781c */ /* 0x000fda0003f8f008 */
[----:B------:R-:W-:Y:S05]  /*4310*/  @!P4 BRA `(.L_x_1346) ;  /* 0x000000000028c947 */ /* 0x000fea0003800000 */
[----:B-----5:R-:W-:Y:S01]  /*4320*/  SHF.L.U32 R125, R168, 0x10, RZ ;  /* 0x00000010a87d7819 */ /* 0x020fe200000006ff */
[----:B------:R-:W-:Y:S06]  /*4330*/  BRA `(.L_x_1346) ;  /* 0x0000000000207947 */ /* 0x000fec0003800000 */
.L_x_1345:
[----:B------:R-:W-:Y:S01]  /*4340*/  UISETP.NE.U32.AND UP0, UPT, UR8, URZ, UPT ;  /* 0x0000003f0800728c */ /* 0x000fe2000bf05070 */
[----:B01----:R-:W-:-:S03]  /*4350*/  FFMA.FTZ R124, R237, R126, R129 ;  /* 0x0000007eed7c7223 */ /* 0x003fc60000010081 */
[----:B------:R-:W-:Y:S01]  /*4360*/  UISETP.NE.AND.EX UP0, UPT, UR9, URZ, UPT, UP0 ;  /* 0x0000003f0900728c */ /* 0x000fe2000bf05300 */
[----:B------:R-:W-:-:S04]  /*4370*/  FADD.FTZ R125, R235, -R124 ;  /* 0x8000007ceb7d7221 */ /* 0x000fc80000010000 */
[----:B------:R-:W-:Y:S01]  /*4380*/  FMUL.FTZ R125, R10, R125 ;  /* 0x0000007d0a7d7220 */ /* 0x000fe20000410000 */
[----:B------:R-:W-:-:S13]  /*4390*/  PLOP3.LUT P4, PT, PT, PT, UP0, 0x80, 0x0 ;  /* 0x000000000000781c */ /* 0x000fda0003f8f008 */
[----:B-----5:R-:W-:-:S05]  /*43a0*/  @P4 SHF.L.U32 R124, R168, 0x10, RZ ;  /* 0x00000010a87c4819 */ /* 0x020fca00000006ff */
[----:B------:R-:W-:-:S07]  /*43b0*/  @P4 FADD.FTZ R125, R125, R124 ;  /* 0x0000007c7d7d4221 */ /* 0x000fce0000010000 */
.L_x_1346:
[----:B------:R-:W-:Y:S05]  /*43c0*/  BSYNC B1 ;  /* 0x0000000000017941 */ /* 0x000fea0003800000 */
.L_x_1344:
        /* <DEDUP_REMOVED lines=15> */
.L_x_1348:
[----:B------:R-:W-:Y:S05]  /*44c0*/  BSYNC B1 ;  /* 0x0000000000017941 */ /* 0x000fea0003800000 */
.L_x_1347:
[----:B------:R-:W-:Y:S01]  /*44d0*/  BSSY B1, `(.L_x_1349) ;  /* 0x000000e000017945 */ /* 0x000fe20003800000 */
[----:B------:R-:W-:-:S03]  /*44e0*/  @P5 PRMT R183, R132, 0x7610, R183 ;  /* 0x0000761084b75816 */ /* 0x000fc600000000b7 */
[----:B------:R-:W-:Y:S05]  /*44f0*/  @P2 BRA `(.L_x_1350) ;  /* 0x0000000000142947 */ /* 0x000fea0003800000 */
[----:B------:R-:W-:Y:S01]  /*4500*/  HFMA2.MMA R125, -RZ, RZ, 0, 0 ;  /* 0x00000000ff7d7435 */ /* 0x000fe200000001ff */
[----:B------:R-:W-:Y:S10]  /*4510*/  @!P4 BRA `(.L_x_1351) ;  /* 0x000000000024c947 */ /* 0x000ff40003800000 */
[----:B-----5:R-:W-:-:S04]  /*4520*/  SHF.R.U64 R125, R168, 0x10, R169 ;  /* 0x00000010a87d7819 */ /* 0x020fc800000012a9 */
[----:B------:R-:W-:Y:S01]  /*4530*/  SHF.L.U32 R125, R125, 0x10, RZ ;  /* 0x000000107d7d7819 */ /* 0x000fe200000006ff */
[----:B------:R-:W-:Y:S06]  /*4540*/  BRA `(.L_x_1351) ;  /* 0x0000000000187947 */ /* 0x000fec0003800000 */
.L_x_1350:
[----:B------:R-:W-:Y:S01]  /*4550*/  FFMA.FTZ R125, R236, R126, R129 ;  /* 0x0000007eec7d7223 */ /* 0x000fe20000010081 */
[----:B-----5:R-:W-:-:S03]  /*4560*/  @P4 SHF.R.U64 R124, R168, 0x10, R169 ;  /* 0x00000010a87c4819 */ /* 0x020fc600000012a9 */
[----:B------:R-:W-:Y:S02]  /*4570*/  FADD.FTZ R125, R234, -R125 ;  /* 0x8000007dea7d7221 */ /* 0x000fe40000010000 */
[----:B------:R-:W-:Y:S02]  /*4580*/  @P4 IMAD.U32 R124, R124, 0x10000, RZ ;  /* 0x000100007c7c4824 */ /* 0x000fe400078e00ff */
[----:B------:R-:W-:-:S04]  /*4590*/  FMUL.FTZ R125, R10, R125 ;  /* 0x0000007d0a7d7220 */ /* 0x000fc80000410000 */
[----:B------:R-:W-:-:S07]  /*45a0*/  @P4 FADD.FTZ R125, R125, R124 ;  /* 0x0000007c7d7d4221 */ /* 0x000fce0000010000 */
.L_x_1351:
[----:B------:R-:W-:Y:S05]  /*45b0*/  BSYNC B1 ;  /* 0x0000000000017941 */ /* 0x000fea0003800000 */
.L_x_1349:
[----:B------:R-:W-:Y:S01]  /*45c0*/  BSSY B1, `(.L_x_1352) ;  /* 0x000000e000017945 */ /* 0x000fe20003800000 */
[----:B------:R-:W-:-:S03]  /*45d0*/  @P5 F2FP.BF16.F32.PACK_AB R131, RZ, R125 ;  /* 0x0000007dff83523e */ /* 0x000fc600000010ff */
[----:B------:R-:W-:Y:S05]  /*45e0*/  @!P3 BRA `(.L_x_1353) ;  /* 0x00000000002cb947 */ /* 0x000fea0003800000 */
[----:B-----5:R-:W-:Y:S01]  /*45f0*/  LOP3.LUT P6, RZ, R6, 0xff00, RZ, 0xc0, !PT ;  /* 0x0000ff0006ff7812 */ /* 0x020fe200078cc0ff */
[----:B------:R-:W-:Y:S01]  /*4600*/  FMUL.FTZ R125, R125, UR15 ;  /* 0x0000000f7d7d7c20 */ /* 0x000fe20008410000 */
[----:B------:R-:W-:Y:S01]  /*4610*/  MOV R124, RZ ;  /* 0x000000ff007c7202 */ /* 0x000fe20000000f00 */
[----:B------:R-:W-:Y:S02]  /*4620*/  HFMA2.MMA R130, -RZ, RZ, 0, 0 ;  /* 0x00000000ff827435 */ /* 0x000fe400000001ff */
[----:B------:R-:W-:-:S08]  /*4630*/  FMUL.FTZ R132, R125, UR14 ;  /* 0x0000000e7d847c20 */ /* 0x000fd00008410000 */
[----:B------:R-:W-:Y:S01]  /*4640*/  @P6 FMUL.FTZ R124, R33, R132 ;  /* 0x00000084217c6220 */ /* 0x000fe20000410000 */
[----:B------:R-:W-:-:S04]  /*4650*/  @P6 IMAD.U32 R125, R250, 0x10000, RZ ;  /* 0x00010000fa7d6824 */ /* 0x000fc800078e00ff */
[----:B------:R-:W-:Y:S01]  /*4660*/  @P6 FMUL.FTZ R130, R125, R132 ;  /* 0x000000847d826220 */ /* 0x000fe20000410000 */
[----:B------:R-:W-:-:S03]  /*4670*/  F2FP.BF16.F32.PACK_AB R124, RZ, R124 ;  /* 0x0000007cff7c723e */ /* 0x000fc600000010ff */
[----:B------:R-:W-:Y:S01]  /*4680*/  FADD.FTZ R61, R61, R130 ;  /* 0x000000823d3d7221 */ /* 0x000fe20000010000 */
[----:B------:R-:W-:-:S07]  /*4690*/  PRMT R184, R124, 0x7610, R184 ;  /* 0x000076107cb87816 */ /* 0x000fce00000000b8 */
.L_x_1353:
[----:B------:R-:W-:Y:S05]  /*46a0*/  BSYNC B1 ;  /* 0x0000000000017941 */ /* 0x000fea0003800000 */
.L_x_1352:
[----:B------:R-:W-:Y:S01]  /*46b0*/  BSSY B1, `(.L_x_1354) ;  /* 0x000000c000017945 */ /* 0x000fe20003800000 */
[----:B------:R-:W-:-:S03]  /*46c0*/  @P5 PRMT R185, R131, 0x7610, R185 ;  /* 0x0000761083b95816 */ /* 0x000fc600000000b9 */
[----:B------:R-:W-:Y:S05]  /*46d0*/  @P2 BRA `(.L_x_1355) ;  /* 0x0000000000102947 */ /* 0x000fea0003800000 */
[----:B------:R-:W-:Y:S01]  /*46e0*/  MOV R125, RZ ;  /* 0x000000ff007d7202 */ /* 0x000fe20000000f00 */
[----:B------:R-:W-:Y:S06]  /*46f0*/  @!P4 BRA `(.L_x_1356) ;  /* 0x00000000001cc947 */ /* 0x000fec0003800000 */
[----:B-----5:R-:W-:Y:S01]  /*4700*/  SHF.L.U32 R125, R169, 0x10, RZ ;  /* 0x00000010a97d7819 */ /* 0x020fe200000006ff */
[----:B------:R-:W-:Y:S06]  /*4710*/  BRA `(.L_x_1356) ;  /* 0x0000000000147947 */ /* 0x000fec0003800000 */
.L_x_1355:
[----:B------:R-:W-:-:S04]  /*4720*/  FFMA.FTZ R124, R233, R126, R129 ;  /* 0x0000007ee97c7223 */ /* 0x000fc80000010081 */
[----:B------:R-:W-:Y:S01]  /*4730*/  FADD.FTZ R125, R231, -R124 ;  /* 0x8000007ce77d7221 */ /* 0x000fe20000010000 */
[----:B-----5:R-:W-:-:S03]  /*4740*/  @P4 IMAD.U32 R124, R169, 0x10000, RZ ;  /* 0x00010000a97c4824 */ /* 0x020fc600078e00ff */
[----:B------:R-:W-:-:S04]  /*4750*/  FMUL.FTZ R125, R10, R125 ;  /* 0x0000007d0a7d7220 */ /* 0x000fc80000410000 */
[----:B------:R-:W-:-:S07]  /*4760*/  @P4 FADD.FTZ R125, R125, R124 ;  /* 0x0000007c7d7d4221 */ /* 0x000fce0000010000 */
.L_x_1356:
[----:B------:R-:W-:Y:S05]  /*4770*/  BSYNC B1 ;  /* 0x0000000000017941 */ /* 0x000fea0003800000 */
.L_x_1354:
        /* <DEDUP_REMOVED lines=13> */
.L_x_1358:
[----:B------:R-:W-:Y:S05]  /*4850*/  BSYNC B1 ;  /* 0x0000000000017941 */ /* 0x000fea0003800000 */
.L_x_1357:
[----:B------:R-:W-:Y:S01]  /*4860*/  BSSY B1, `(.L_x_1359) ;  /* 0x000000e000017945 */ /* 0x000fe20003800000 */
[----:B------:R-:W-:-:S03]  /*4870*/  @P5 PRMT R187, R132, 0x7610, R187 ;  /* 0x0000761084bb5816 */ /* 0x000fc600000000bb */
[----:B------:R-:W-:Y:S05]  /*4880*/  @P2 BRA `(.L_x_1360) ;  /* 0x0000000000142947 */ /* 0x000fea0003800000 */
[----:B------:R-:W-:Y:S01]  /*4890*/  HFMA2.MMA R129, -RZ, RZ, 0, 0 ;  /* 0x00000000ff817435 */ /* 0x000fe200000001ff */
[----:B------:R-:W-:Y:S10]  /*48a0*/  @!P4 BRA `(.L_x_1361) ;  /* 0x000000000024c947 */ /* 0x000ff40003800000 */
[----:B-----5:R-:W-:-:S05]  /*48b0*/  SHF.R.U32.HI R129, RZ, 0x10, R169 ;  /* 0x00000010ff817819 */ /* 0x020fca00000116a9 */
[----:B------:R-:W-:Y:S01]  /*48c0*/  IMAD.U32 R129, R129, 0x10000, RZ ;  /* 0x0001000081817824 */ /* 0x000fe200078e00ff */
[----:B------:R-:W-:Y:S06]  /*48d0*/  BRA `(.L_x_1361) ;  /* 0x0000000000187947 */ /* 0x000fec0003800000 */
.L_x_1360:
[----:B------:R-:W-:Y:S01]  /*48e0*/  FFMA.FTZ R129, R232, R126, R129 ;  /* 0x0000007ee8817223 */ /* 0x000fe20000010081 */
[----:B-----5:R-:W-:-:S03]  /*48f0*/  @P4 SHF.R.U32.HI R124, RZ, 0x10, R169 ;  /* 0x00000010ff7c4819 */ /* 0x020fc600000116a9 */
[----:B------:R-:W-:Y:S01]  /*4900*/  FADD.FTZ R129, R230, -R129 ;  /* 0x80000081e6817221 */ /* 0x000fe20000010000 */
[----:B------:R-:W-:-:S03]  /*4910*/  @P4 SHF.L.U32 R124, R124, 0x10, RZ ;  /* 0x000000107c7c4819 */ /* 0x000fc600000006ff */
[----:B------:R-:W-:-:S04]  /*4920*/  FMUL.FTZ R129, R10, R129 ;  /* 0x000000810a817220 */ /* 0x000fc80000410000 */
[----:B------:R-:W-:-:S07]  /*4930*/  @P4 FADD.FTZ R129, R129, R124 ;  /* 0x0000007c81814221 */ /* 0x000fce0000010000 */
.L_x_1361:
[----:B------:R-:W-:Y:S05]  /*4940*/  BSYNC B1 ;  /* 0x0000000000017941 */ /* 0x000fea0003800000 */
.L_x_1359:
[----:B------:R-:W-:Y:S01]  /*4950*/  @P5 F2FP.BF16.F32.PACK_AB R124, RZ, R129 ;  /* 0x00000081ff7c523e */ /* 0x000fe200000010ff */
[----:B------:R-:W-:Y:S03]  /*4960*/  BSSY B1, `(.L_x_1362) ;  /* 0x000000e000017945 */ /* 0x000fe60003800000 */
[----:B------:R-:W-:Y:S01]  /*4970*/  @P5 PRMT R188, R124, 0x7610, R188 ;  /* 0x000076107cbc5816 */ /* 0x000fe200000000bc */
[----:B------:R-:W-:Y:S06]  /*4980*/  @!P3 BRA `(.L_x_1363) ;  /* 0x00000000002cb947 */ /* 0x000fec0003800000 */
[----:B-----5:R-:W-:Y:S01]  /*4990*/  LOP3.LUT P4, RZ, R6, 0xff000000, RZ, 0xc0, !PT ;  /* 0xff00000006ff7812 */ /* 0x020fe2000788c0ff */
[----:B------:R-:W-:Y:S01]  /*49a0*/  FMUL.FTZ R129, R129, UR15 ;  /* 0x0000000f81817c20 */ /* 0x000fe20008410000 */
[----:B------:R-:W-:Y:S01]  /*49b0*/  MOV R124, RZ ;  /* 0x000000ff007c7202 */ /* 0x000fe20000000f00 */
[----:B------:R-:W-:Y:S02]  /*49c0*/  IMAD.MOV.U32 R130, RZ, RZ, RZ ;  /* 0x000000ffff827224 */ /* 0x000fe400078e00ff */
[----:B------:R-:W-:-:S08]  /*49d0*/  FMUL.FTZ R132, R129, UR14 ;  /* 0x0000000e81847c20 */ /* 0x000fd00008410000 */
[----:B------:R-:W-:Y:S01]  /*49e0*/  @P4 FMUL.FTZ R124, R31, R132 ;  /* 0x000000841f7c4220 */ /* 0x000fe20000410000 */
[----:B------:R-:W-:-:S04]  /*49f0*/  @P4 SHF.L.U32 R125, R248, 0x10, RZ ;  /* 0x00000010f87d4819 */ /* 0x000fc800000006ff */
[----:B------:R-:W-:Y:S01]  /*4a00*/  F2FP.BF16.F32.PACK_AB R124, RZ, R124 ;  /* 0x0000007cff7c723e */ /* 0x000fe200000010ff */
[----:B------:R-:W-:-:S03]  /*4a10*/  @P4 FMUL.FTZ R130, R125, R132 ;  /* 0x000000847d824220 */ /* 0x000fc60000410000 */
[----:B------:R-:W-:Y:S01]  /*4a20*/  PRMT R189, R124, 0x7610, R189 ;  /* 0x000076107cbd7816 */ /* 0x000fe200000000bd */
[----:B------:R-:W-:-:S07]  /*4a30*/  FADD.FTZ R63, R63, R130 ;  /* 0x000000823f3f7221 */ /* 0x000fce0000010000 */
.L_x_1363:
[----:B------:R-:W-:Y:S05]  /*4a40*/  BSYNC B1 ;  /* 0x0000000000017941 */ /* 0x000fea0003800000 */
.L_x_1362:
        /* <DEDUP_REMOVED lines=9> */
.L_x_1364:
        /* <DEDUP_REMOVED lines=10> */
.L_x_1366:
[----:B------:R-:W-:Y:S05]  /*4b80*/  BSYNC B1 ;  /* 0x0000000000017941 */ /* 0x000fea0003800000 */
.L_x_1365:
[----:B------:R-:W-:Y:S01]  /*4b90*/  IADD3 R9, R9, 0x100, RZ ;  /* 0x0000010009097810 */ /* 0x000fe20007ffe0ff */
[----:B------:R-:W-:-:S07]  /*4ba0*/  VIADD R127, R127, 0x100 ;  /* 0x000001007f7f7836 */ /* 0x000fce0000000000 */
.L_x_1341:
[----:B------:R-:W-:Y:S05]  /*4bb0*/  BSYNC B0 ;  /* 0x0000000000007941 */ /* 0x000fea0003800000 */
.L_x_1340:
        /* <DEDUP_REMOVED lines=14> */
.L_x_1370:
[----:B------:R-:W-:Y:S05]  /*4ca0*/  BSYNC B1 ;  /* 0x0000000000017941 */ /* 0x000fea0003800000 */
.L_x_1369:
[----:B------:R-:W-:Y:S04]  /*4cb0*/  BSSY B1, `(.L_x_1371) ;  /* 0x0000011000017945 */ /* 0x000fe80003800000 */
[----:B------:R-:W-:Y:S05]  /*4cc0*/  @P2 BRA `(.L_x_1372) ;  /* 0x00000000001c2947 */ /* 0x000fea0003800000 */
[----:B------:R-:W-:Y:S01]  /*4cd0*/  UISETP.NE.U32.AND UP0, UPT, UR8, URZ, UPT ;  /* 0x0000003f0800728c */ /* 0x000fe2000bf05070 */
[----:B01----:R-:W-:-:S03]  /*4ce0*/  HFMA2.MMA R125, -RZ, RZ, 0, 0 ;  /* 0x00000000ff7d7435 */ /* 0x003fc600000001ff */
[----:B------:R-:W-:-:S06]  /*4cf0*/  UISETP.NE.AND.EX UP0, UPT, UR9, URZ, UPT, UP0 ;  /* 0x0000003f0900728c */ /* 0x000fcc000bf05300 */
[----:B------:R-:W-:-:S13]  /*4d00*/  PLOP3.LUT P4, PT, PT, PT, UP0, 0x80, 0x0 ;  /* 0x000000000000781c */ /* 0x000fda0003f8f008 */
[----:B------:R-:W-:Y:S05]  /*4d10*/  @!P4 BRA `(.L_x_1373) ;  /* 0x000000000028c947 */ /* 0x000fea0003800000 */
[----:B-----5:R-:W-:Y:S01]  /*4d20*/  SHF.L.U32 R125, R170, 0x10, RZ ;  /* 0x00000010aa7d7819 */ /* 0x020fe200000006ff */
[----:B------:R-:W-:Y:S06]  /*4d30*/  BRA `(.L_x_1373) ;  /* 0x0000000000207947 */ /* 0x000fec0003800000 */
.L_x_1372:
[----:B------:R-:W-:Y:S01]  /*4d40*/  UISETP.NE.U32.AND UP0, UPT, UR8, URZ, UPT ;  /* 0x0000003f0800728c */ /* 0x000fe2000bf05070 */
[----:B01----:R-:W-:-:S03]  /*4d50*/  FFMA.FTZ R125, R199, R126, R129 ;  /* 0x0000007ec77d7223 */ /* 0x003fc60000010081 */
[----:B------:R-:W-:Y:S01]  /*4d60*/  UISETP.NE.AND.EX UP0, UPT, UR9, URZ, UPT, UP0 ;  /* 0x0000003f0900728c */ /* 0x000fe2000bf05300 */
[----:B------:R-:W-:-:S04]  /*4d70*/  FADD.FTZ R125, R228, -R125 ;  /* 0x8000007de47d7221 */ /* 0x000fc80000010000 */
[----:B------:R-:W-:Y:S01]  /*4d80*/  FMUL.FTZ R125, R10, R125 ;  /* 0x0000007d0a7d7220 */ /* 0x000fe20000410000 */
[----:B------:R-:W-:-:S13]  /*4d90*/  PLOP3.LUT P4, PT, PT, PT, UP0, 0x80, 0x0 ;  /* 0x000000000000781c */ /* 0x000fda0003f8f008 */
[----:B-----5:R-:W-:-:S04]  /*4da0*/  @P4 IMAD.U32 R124, R170, 0x10000, RZ ;  /* 0x00010000aa7c4824 */ /* 0x020fc800078e00ff */
[----:B------:R-:W-:-:S07]  /*4db0*/  @P4 FADD.FTZ R125, R125, R124 ;  /* 0x0000007c7d7d4221 */ /* 0x000fce0000010000 */
.L_x_1373:
[----:B------:R-:W-:Y:S05]  /*4dc0*/  BSYNC B1 ;  /* 0x0000000000017941 */ /* 0x000fea0003800000 */
.L_x_1371:
        /* <DEDUP_REMOVED lines=15> */
.L_x_1375:
[----:B------:R-:W-:Y:S05]  /*4ec0*/  BSYNC B1 ;  /* 0x0000000000017941 */ /* 0x000fea0003800000 */
.L_x_1374:
[----:B------:R-:W-:Y:S01]  /*4ed0*/  BSSY B1, `(.L_x_1376) ;  /* 0x000000e000017945 */ /* 0x000fe20003800000 */
[----:B------:R-:W-:-:S03]  /*4ee0*/  @P5 PRMT R183, R132, 0x7610, R183 ;  /* 0x0000761084b75816 */ /* 0x000fc600000000b7 */
[----:B------:R-:W-:Y:S05]  /*4ef0*/  @P2 BRA `(.L_x_1377) ;  /* 0x0000000000142947 */ /* 0x000fea0003800000 */
[----:B------:R-:W-:Y:S01]  /*4f00*/  MOV R125, RZ ;  /* 0x000000ff007d7202 */ /* 0x000fe20000000f00 */
[----:B------:R-:W-:Y:S06]  /*4f10*/  @!P4 BRA `(.L_x_1378) ;  /* 0x000000000024c947 */ /* 0x000fec0003800000 */
[----:B-----5:R-:W-:-:S05]  /*4f20*/  SHF.R.U64 R125, R170, 0x10, R171 ;  /* 0x00000010aa7d7819 */ /* 0x020fca00000012ab */
[----:B------:R-:W-:Y:S01]  /*4f30*/  IMAD.U32 R125, R125, 0x10000, RZ ;  /* 0x000100007d7d7824 */ /* 0x000fe200078e00ff */
[----:B------:R-:W-:Y:S06]  /*4f40*/  BRA `(.L_x_1378) ;  /* 0x0000000000187947 */ /* 0x000fec0003800000 */
.L_x_1377:
[----:B------:R-:W-:-:S04]  /*4f50*/  FFMA.FTZ R124, R198, R126, R129 ;  /* 0x0000007ec67c7223 */ /* 0x000fc80000010081 */
[----:B------:R-:W-:Y:S01]  /*4f60*/  FADD.FTZ R125, R229, -R124 ;  /* 0x8000007ce57d7221 */ /* 0x000fe20000010000 */
[----:B-----5:R-:W-:-:S03]  /*4f70*/  @P4 SHF.R.U64 R124, R170, 0x10, R171 ;  /* 0x00000010aa7c4819 */ /* 0x020fc600000012ab */
[----:B------:R-:W-:Y:S01]  /*4f80*/  FMUL.FTZ R125, R10, R125 ;  /* 0x0000007d0a7d7220 */ /* 0x000fe20000410000 */
[----:B------:R-:W-:-:S05]  /*4f90*/  @P4 SHF.L.U32 R124, R124, 0x10, RZ ;  /* 0x000000107c7c4819 */ /* 0x000fca00000006ff */
[----:B------:R-:W-:-:S07]  /*4fa0*/  @P4 FADD.FTZ R125, R125, R124 ;  /* 0x0000007c7d7d4221 */ /* 0x000fce0000010000 */
.L_x_1378:
[----:B------:R-:W-:Y:S05]  /*4fb0*/  BSYNC B1 ;  /* 0x0000000000017941 */ /* 0x000fea0003800000 */
.L_x_1376:
[----:B------:R-:W-:Y:S01]  /*4fc0*/  BSSY B1, `(.L_x_1379) ;  /* 0x000000e000017945 */ /* 0x000fe20003800000 */
[----:B------:R-:W-:-:S03]  /*4fd0*/  @P5 F2FP.BF16.F32.PACK_AB R131, RZ, R125 ;  /* 0x0000007dff83523e */ /* 0x000fc600000010ff */
[----:B------:R-:W-:Y:S05]  /*4fe0*/  @!P3 BRA `(.L_x_1380) ;  /* 0x00000000002cb947 */ /* 0x000fea0003800000 */
[----:B-----5:R-:W-:Y:S01]  /*4ff0*/  LOP3.LUT P6, RZ, R5, 0xff00, RZ, 0xc0, !PT ;  /* 0x0000ff0005ff7812 */ /* 0x020fe200078cc0ff */
[----:B------:R-:W-:Y:S01]  /*5000*/  FMUL.FTZ R125, R125, UR15 ;  /* 0x0000000f7d7d7c20 */ /* 0x000fe20008410000 */
[----:B------:R-:W-:Y:S01]  /*5010*/  HFMA2.MMA R124, -RZ, RZ, 0, 0 ;  /* 0x00000000ff7c7435 */ /* 0x000fe200000001ff */
        /* <DEDUP_REMOVED lines=8> */
.L_x_1380:
[----:B------:R-:W-:Y:S05]  /*50a0*/  BSYNC B1 ;  /* 0x0000000000017941 */ /* 0x000fea0003800000 */
.L_x_1379:
[----:B------:R-:W-:Y:S01]  /*50b0*/  BSSY B1, `(.L_x_1381) ;  /* 0x000000c000017945 */ /* 0x000fe20003800000 */
[----:B------:R-:W-:-:S03]  /*50c0*/  @P5 PRMT R185, R131, 0x7610, R185 ;  /* 0x0000761083b95816 */ /* 0x000fc600000000b9 */
[----:B------:R-:W-:Y:S05]  /*50d0*/  @P2 BRA `(.L_x_1382) ;  /* 0x0000000000102947 */ /* 0x000fea0003800000 */
[----:B------:R-:W-:Y:S01]  /*50e0*/  MOV R125, RZ ;  /* 0x000000ff007d7202 */ /* 0x000fe20000000f00 */
[----:B------:R-:W-:Y:S06]  /*50f0*/  @!P4 BRA `(.L_x_1383) ;  /* 0x00000000001cc947 */ /* 0x000fec0003800000 */
[----:B-----5:R-:W-:Y:S01]  /*5100*/  IMAD.U32 R125, R171, 0x10000, RZ ;  /* 0x00010000ab7d7824 */ /* 0x020fe200078e00ff */
[----:B------:R-:W-:Y:S06]  /*5110*/  BRA `(.L_x_1383) ;  /* 0x0000000000147947 */ /* 0x000fec0003800000 */
.L_x_1382:
[----:B------:R-:W-:Y:S01]  /*5120*/  FFMA.FTZ R125, R197, R126, R129 ;  /* 0x0000007ec57d7223 */ /* 0x000fe20000010081 */
[----:B-----5:R-:W-:-:S03]  /*5130*/  @P4 SHF.L.U32 R124, R171, 0x10, RZ ;  /* 0x00000010ab7c4819 */ /* 0x020fc600000006ff */
[----:B------:R-:W-:-:S04]  /*5140*/  FADD.FTZ R125, R226, -R125 ;  /* 0x8000007de27d7221 */ /* 0x000fc80000010000 */
[----:B------:R-:W-:-:S04]  /*5150*/  FMUL.FTZ R125, R10, R125 ;  /* 0x0000007d0a7d7220 */ /* 0x000fc80000410000 */
[----:B------:R-:W-:-:S07]  /*5160*/  @P4 FADD.FTZ R125, R125, R124 ;  /* 0x0000007c7d7d4221 */ /* 0x000fce0000010000 */
.L_x_1383:
[----:B------:R-:W-:Y:S05]  /*5170*/  BSYNC B1 ;  /* 0x0000000000017941 */ /* 0x000fea0003800000 */
.L_x_1381:
        /* <DEDUP_REMOVED lines=13> */
.L_x_1385:
[----:B------:R-:W-:Y:S05]  /*5250*/  BSYNC B1 ;  /* 0x0000000000017941 */ /* 0x000fea0003800000 */
.L_x_1384:
[----:B------:R-:W-:Y:S01]  /*5260*/  BSSY B1, `(.L_x_1386) ;  /* 0x000000e000017945 */ /* 0x000fe20003800000 */
[----:B------:R-:W-:-:S03]  /*5270*/  @P5 PRMT R187, R132, 0x7610, R187 ;  /* 0x0000761084bb5816 */ /* 0x000fc600000000bb */
[----:B------:R-:W-:Y:S05]  /*5280*/  @P2 BRA `(.L_x_1387) ;  /* 0x0000000000142947 */ /* 0x000fea0003800000 */
[----:B------:R-:W-:Y:S01]  /*5290*/  IMAD.MOV.U32 R125, RZ, RZ, RZ ;  /* 0x000000ffff7d7224 */ /* 0x000fe200078e00ff */
[----:B------:R-:W-:Y:S06]  /*52a0*/  @!P4 BRA `(.L_x_1388) ;  /* 0x000000000024c947 */ /* 0x000fec0003800000 */
[----:B-----5:R-:W-:-:S04]  /*52b0*/  SHF.R.U32.HI R125, RZ, 0x10, R171 ;  /* 0x00000010ff7d7819 */ /* 0x020fc800000116ab */
[----:B------:R-:W-:Y:S01]  /*52c0*/  SHF.L.U32 R125, R125, 0x10, RZ ;  /* 0x000000107d7d7819 */ /* 0x000fe200000006ff */
[----:B------:R-:W-:Y:S06]  /*52d0*/  BRA `(.L_x_1388) ;  /* 0x0000000000187947 */ /* 0x000fec0003800000 */
.L_x_1387:
[----:B------:R-:W-:-:S04]  /*52e0*/  FFMA.FTZ R124, R196, R126, R129 ;  /* 0x0000007ec47c7223 */ /* 0x000fc80000010081 */
[----:B------:R-:W-:Y:S01]  /*52f0*/  FADD.FTZ R125, R227, -R124 ;  /* 0x8000007ce37d7221 */ /* 0x000fe20000010000 */
[----:B-----5:R-:W-:-:S03]  /*5300*/  @P4 SHF.R.U32.HI R124, RZ, 0x10, R171 ;  /* 0x00000010ff7c4819 */ /* 0x020fc600000116ab */
[----:B------:R-:W-:Y:S01]  /*5310*/  FMUL.FTZ R125, R10, R125 ;  /* 0x0000007d0a7d7220 */ /* 0x000fe20000410000 */
[----:B------:R-:W-:-:S05]  /*5320*/  @P4 SHF.L.U32 R124, R124, 0x10, RZ ;  /* 0x000000107c7c4819 */ /* 0x000fca00000006ff */
[----:B------:R-:W-:-:S07]  /*5330*/  @P4 FADD.FTZ R125, R125, R124 ;  /* 0x0000007c7d7d4221 */ /* 0x000fce0000010000 */
.L_x_1388:
[----:B------:R-:W-:Y:S05]  /*5340*/  BSYNC B1 ;  /* 0x0000000000017941 */ /* 0x000fea0003800000 */
.L_x_1386:
[----:B------:R-:W-:Y:S01]  /*5350*/  @P5 F2FP.BF16.F32.PACK_AB R124, RZ, R125 ;  /* 0x0000007dff7c523e */ /* 0x000fe200000010ff */
[----:B------:R-:W-:Y:S03]  /*5360*/  BSSY B1, `(.L_x_1389) ;  /* 0x000000e000017945 */ /* 0x000fe60003800000 */
[----:B------:R-:W-:Y:S01]  /*5370*/  @P5 PRMT R188, R124, 0x7610, R188 ;  /* 0x000076107cbc5816 */ /* 0x000fe200000000bc */
[----:B------:R-:W-:Y:S06]  /*5380*/  @!P3 BRA `(.L_x_1390) ;  /* 0x00000000002cb947 */ /* 0x000fec0003800000 */
        /* <DEDUP_REMOVED lines=11> */
.L_x_1390:
[----:B------:R-:W-:Y:S05]  /*5440*/  BSYNC B1 ;  /* 0x0000000000017941 */ /* 0x000fea0003800000 */
.L_x_1389:
        /* <DEDUP_REMOVED lines=9> */
.L_x_1391:
        /* <DEDUP_REMOVED lines=10> */
.L_x_1393:
[----:B------:R-:W-:Y:S05]  /*5580*/  BSYNC B1 ;  /* 0x0000000000017941 */ /* 0x000fea0003800000 */
.L_x_1392:
[----:B------:R-:W-:Y:S01]  /*5590*/  VIADD R9, R9, 0x100 ;  /* 0x0000010009097836 */ /* 0x000fe20000000000 */
[----:B------:R-:W-:-:S07]  /*55a0*/  IADD3 R127, R127, 0x100, RZ ;  /* 0x000001007f7f7810 */ /* 0x000fce0007ffe0ff */
.L_x_1368:
[----:B------:R-:W-:Y:S05]  /*55b0*/  BSYNC B0 ;  /* 0x0000000000007941 */ /* 0x000fea0003800000 */
.L_x_1367:
        /* <DEDUP_REMOVED lines=14> */
.L_x_1397:
[----:B------:R-:W-:Y:S05]  /*56a0*/  BSYNC B1 ;  /* 0x0000000000017941 */ /* 0x000fea0003800000 */
.L_x_1396:
[----:B------:R-:W-:Y:S04]  /*56b0*/  BSSY B1, `(.L_x_1398) ;  /* 0x0000011000017945 */ /* 0x000fe80003800000 */
[----:B------:R-:W-:Y:S05]  /*56c0*/  @P2 BRA `(.L_x_1399) ;  /* 0x00000000001c2947 */ /* 0x000fea0003800000 */
[----:B------:R-:W-:Y:S01]  /*56d0*/  UISETP.NE.U32.AND UP0, UPT, UR8, URZ, UPT ;  /* 0x0000003f0800728c */ /* 0x000fe2000bf05070 */
[----:B01----:R-:W-:-:S03]  /*56e0*/  MOV R125, RZ ;  /* 0x000000ff007d7202 */ /* 0x003fc60000000f00 */
[----:B------:R-:W-:-:S06]  /*56f0*/  UISETP.NE.AND.EX UP0, UPT, UR9, URZ, UPT, UP0 ;  /* 0x0000003f0900728c */ /* 0x000fcc000bf05300 */
[----:B------:R-:W-:-:S13]  /*5700*/  PLOP3.LUT P4, PT, PT, PT, UP0, 0x80, 0x0 ;  /* 0x000000000000781c */ /* 0x000fda0003f8f008 */
[----:B------:R-:W-:Y:S05]  /*5710*/  @!P4 BRA `(.L_x_1400) ;  /* 0x000000000028c947 */ /* 0x000fea0003800000 */
[----:B-----5:R-:W-:Y:S01]  /*5720*/  IMAD.U32 R125, R172, 0x10000, RZ ;  /* 0x00010000ac7d7824 */ /* 0x020fe200078e00ff */
[----:B------:R-:W-:Y:S06]  /*5730*/  BRA `(.L_x_1400) ;  /* 0x0000000000207947 */ /* 0x000fec0003800000 */
.L_x_1399:
        /* <DEDUP_REMOVED lines=8> */
.L_x_1400:
[----:B------:R-:W-:Y:S05]  /*57c0*/  BSYNC B1 ;  /* 0x0000000000017941 */ /* 0x000fea0003800000 */
.L_x_1398:
        /* <DEDUP_REMOVED lines=15> */
.L_x_1402:
[----:B------:R-:W-:Y:S05]  /*58c0*/  BSYNC B1 ;  /* 0x0000000000017941 */ /* 0x000fea0003800000 */
.L_x_1401:
        /* <DEDUP_REMOVED lines=8> */
.L_x_1404:
[----:B------:R-:W-:-:S04]  /*5950*/  FFMA.FTZ R124, R194, R126, R129 ;  /* 0x0000007ec27c7223 */ /* 0x000fc80000010081 */
[----:B------:R-:W-:Y:S01]  /*5960*/  FADD.FTZ R125, R225, -R124 ;  /* 0x8000007ce17d7221 */ /* 0x000fe20000010000 */
[----:B-----5:R-:W-:-:S03]  /*5970*/  @P4 SHF.R.U64 R124, R172, 0x10, R173 ;  /* 0x00000010ac7c4819 */ /* 0x020fc600000012ad */
[----:B------:R-:W-:Y:S01]  /*5980*/  FMUL.FTZ R125, R10, R125 ;  /* 0x0000007d0a7d7220 */ /* 0x000fe20000410000 */
[----:B------:R-:W-:-:S05]  /*5990*/  @P4 SHF.L.U32 R124, R124, 0x10, RZ ;  /* 0x000000107c7c4819 */ /* 0x000fca00000006ff */
[----:B------:R-:W-:-:S07]  /*59a0*/  @P4 FADD.FTZ R125, R125, R124 ;  /* 0x0000007c7d7d4221 */ /* 0x000fce0000010000 */
.L_x_1405:
[----:B------:R-:W-:Y:S05]  /*59b0*/  BSYNC B1 ;  /* 0x0000000000017941 */ /* 0x000fea0003800000 */
.L_x_1403:
        /* <DEDUP_REMOVED lines=14> */
.L_x_1407:
[----:B------:R-:W-:Y:S05]  /*5aa0*/  BSYNC B1 ;  /* 0x0000000000017941 */ /* 0x000fea0003800000 */
.L_x_1406:
[----:B------:R-:W-:Y:S01]  /*5ab0*/  BSSY B1, `(.L_x_1408) ;  /* 0x000000c000017945 */ /* 0x000fe20003800000 */
[----:B------:R-:W-:-:S03]  /*5ac0*/  @P5 PRMT R185, R131, 0x7610, R185 ;  /* 0x0000761083b95816 */ /* 0x000fc600000000b9 */
[----:B------:R-:W-:Y:S05]  /*5ad0*/  @P2 BRA `(.L_x_1409) ;  /* 0x0000000000102947 */ /* 0x000fea0003800000 */
[----:B------:R-:W-:Y:S01]  /*5ae0*/  IMAD.MOV.U32 R125, RZ, RZ, RZ ;  /* 0x000000ffff7d7224 */ /* 0x000fe200078e00ff */
[----:B------:R-:W-:Y:S06]  /*5af0*/  @!P4 BRA `(.L_x_1410) ;  /* 0x00000000001cc947 */ /* 0x000fec0003800000 */
[----:B-----5:R-:W-:Y:S01]  /*5b00*/  SHF.L.U32 R125, R173, 0x10, RZ ;  /* 0x00000010ad7d7819 */ /* 0x020fe200000006ff */
[----:B------:R-:W-:Y:S06]  /*5b10*/  BRA `(.L_x_1410) ;  /* 0x0000000000147947 */ /* 0x000fec0003800000 */
.L_x_1409:
[----:B------:R-:W-:Y:S01]  /*5b20*/  FFMA.FTZ R125, R193, R126, R129 ;  /* 0x0000007ec17d7223 */ /* 0x000fe20000010081 */
[----:B-----5:R-:W-:-:S03]  /*5b30*/  @P4 SHF.L.U32 R124, R173, 0x10, RZ ;  /* 0x00000010ad7c4819 */ /* 0x020fc600000006ff */
[----:B------:R-:W-:-:S04]  /*5b40*/  FADD.FTZ R125, R222, -R125 ;  /* 0x8000007dde7d7221 */ /* 0x000fc80000010000 */
[----:B------:R-:W-:-:S04]  /*5b50*/  FMUL.FTZ R125, R10, R125 ;  /* 0x0000007d0a7d7220 */ /* 0x000fc80000410000 */
[----:B------:R-:W-:-:S07]  /*5b60*/  @P4 FADD.FTZ R125, R125, R124 ;  /* 0x0000007c7d7d4221 */ /* 0x000fce0000010000 */
.L_x_1410:
[----:B------:R-:W-:Y:S05]  /*5b70*/  BSYNC B1 ;  /* 0x0000000000017941 */ /* 0x000fea0003800000 */
.L_x_1408:
        /* <DEDUP_REMOVED lines=13> */
.L_x_1412:
[----:B------:R-:W-:Y:S05]  /*5c50*/  BSYNC B1 ;  /* 0x0000000000017941 */ /* 0x000fea0003800000 */
.L_x_1411:
        /* <DEDUP_REMOVED lines=8> */
.L_x_1414:
[----:B------:R-:W-:-:S04]  /*5ce0*/  FFMA.FTZ R124, R192, R126, R129 ;  /* 0x0000007ec07c7223 */ /* 0x000fc80000010081 */
[----:B------:R-:W-:Y:S01]  /*5cf0*/  FADD.FTZ R125, R223, -R124 ;  /* 0x8000007cdf7d7221 */ /* 0x000fe20000010000 */
[----:B-----5:R-:W-:-:S03]  /*5d00*/  @P4 SHF.R.U32.HI R124, RZ, 0x10, R173 ;  /* 0x00000010ff7c4819 */ /* 0x020fc600000116ad */
[----:B------:R-:W-:Y:S02]  /*5d10*/  FMUL.FTZ R125, R10, R125 ;  /* 0x0000007d0a7d7220 */ /* 0x000fe40000410000 */
[----:B------:R-:W-:-:S04]  /*5d20*/  @P4 IMAD.U32 R124, R124, 0x10000, RZ ;  /* 0x000100007c7c4824 */ /* 0x000fc800078e00ff */
[----:B------:R-:W-:-:S07]  /*5d30*/  @P4 FADD.FTZ R125, R125, R124 ;  /* 0x0000007c7d7d4221 */ /* 0x000fce0000010000 */
.L_x_1415:
[----:B------:R-:W-:Y:S05]  /*5d40*/  BSYNC B1 ;  /* 0x0000000000017941 */ /* 0x000fea0003800000 */
.L_x_1413:
        /* <DEDUP_REMOVED lines=15> */
.L_x_1417:
[----:B------:R-:W-:Y:S05]  /*5e40*/  BSYNC B1 ;  /* 0x0000000000017941 */ /* 0x000fea0003800000 */
.L_x_1416:
        /* <DEDUP_REMOVED lines=9> */
.L_x_1418:
        /* <DEDUP_REMOVED lines=10> */
.L_x_1420:
[----:B------:R-:W-:Y:S05]  /*5f80*/  BSYNC B1 ;  /* 0x0000000000017941 */ /* 0x000fea0003800000 */
.L_x_1419:
[----:B------:R-:W-:Y:S02]  /*5f90*/  IADD3 R9, R9, 0x100, RZ ;  /* 0x0000010009097810 */ /* 0x000fe40007ffe0ff */
[----:B------:R-:W-:-:S07]  /*5fa0*/  IADD3 R127, R127, 0x100, RZ ;  /* 0x000001007f7f7810 */ /* 0x000fce0007ffe0ff */
.L_x_1395:
[----:B------:R-:W-:Y:S05]  /*5fb0*/  BSYNC B0 ;  /* 0x0000000000007941 */ /* 0x000fea0003800000 */
.L_x_1394:
[----:B------:R-:W-:Y:S04]  /*5fc0*/  BSSY B0, `(.L_x_1421) ;  /* 0x000009e000007945 */ /* 0x000fe80003800000 */
        /* <DEDUP_REMOVED lines=12> */
.L_x_1424:
[----:B------:R-:W-:Y:S05]  /*6090*/  BSYNC B1 ;  /* 0x0000000000017941 */ /* 0x000fea0003800000 */
.L_x_1423:
        /* <DEDUP_REMOVED lines=9> */
.L_x_1426:
        /* <DEDUP_REMOVED lines=8> */
.L_x_1427:
[----:B------:R-:W-:Y:S05]  /*61b0*/  BSYNC B1 ;  /* 0x0000000000017941 */ /* 0x000fea0003800000 */
.L_x_1425:
        /* <DEDUP_REMOVED lines=15> */
.L_x_1429:
[----:B------:R-:W-:Y:S05]  /*62b0*/  BSYNC B1 ;  /* 0x0000000000017941 */ /* 0x000fea0003800000 */
.L_x_1428:
        /* <DEDUP_REMOVED lines=8> */
.L_x_1431:
[----:B------:R-:W-:-:S04]  /*6340*/  FFMA.FTZ R124, R190, R126, R129 ;  /* 0x0000007ebe7c7223 */ /* 0x000fc80000010081 */
[----:B------:R-:W-:Y:S01]  /*6350*/  FADD.FTZ R125, R203, -R124 ;  /* 0x8000007ccb7d7221 */ /* 0x000fe20000010000 */
[----:B-----5:R-:W-:-:S03]  /*6360*/  @P4 SHF.R.U64 R124, R174, 0x10, R175 ;  /* 0x00000010ae7c4819 */ /* 0x020fc600000012af */
[----:B------:R-:W-:Y:S02]  /*6370*/  FMUL.FTZ R125, R10, R125 ;  /* 0x0000007d0a7d7220 */ /* 0x000fe40000410000 */
[----:B------:R-:W-:-:S04]  /*6380*/  @P4 IMAD.U32 R124, R124, 0x10000, RZ ;  /* 0x000100007c7c4824 */ /* 0x000fc800078e00ff */
[----:B------:R-:W-:-:S07]  /*6390*/  @P4 FADD.FTZ R125, R125, R124 ;  /* 0x0000007c7d7d4221 */ /* 0x000fce0000010000 */
.L_x_1432:
[----:B------:R-:W-:Y:S05]  /*63a0*/  BSYNC B1 ;  /* 0x0000000000017941 */ /* 0x000fea0003800000 */
.L_x_1430:
        /* <DEDUP_REMOVED lines=14> */
.L_x_1434:
[----:B------:R-:W-:Y:S05]  /*6490*/  BSYNC B1 ;  /* 0x0000000000017941 */ /* 0x000fea0003800000 */
.L_x_1433:
[----:B------:R-:W-:Y:S01]  /*64a0*/  BSSY B1, `(.L_x_1435) ;  /* 0x000000c000017945 */ /* 0x000fe20003800000 */
[----:B------:R-:W-:-:S03]  /*64b0*/  @P5 PRMT R185, R131, 0x7610, R185 ;  /* 0x0000761083b95816 */ /* 0x000fc600000000b9 */
[----:B------:R-:W-:Y:S05]  /*64c0*/  @P2 BRA `(.L_x_1436) ;  /* 0x0000000000102947 */ /* 0x000fea0003800000 */
[----:B------:R-:W-:Y:S01]  /*64d0*/  MOV R125, RZ ;  /* 0x000000ff007d7202 */ /* 0x000fe20000000f00 */
[----:B------:R-:W-:Y:S06]  /*64e0*/  @!P4 BRA `(.L_x_1437) ;  /* 0x00000000001cc947 */ /* 0x000fec0003800000 */
[----:B-----5:R-:W-:Y:S01]  /*64f0*/  SHF.L.U32 R125, R175, 0x10, RZ ;  /* 0x00000010af7d7819 */ /* 0x020fe200000006ff */
[----:B------:R-:W-:Y:S06]  /*6500*/  BRA `(.L_x_1437) ;  /* 0x0000000000147947 */ /* 0x000fec0003800000 */
.L_x_1436:
[----:B------:R-:W-:Y:S01]  /*6510*/  FFMA.FTZ R125, R201, R126, R129 ;  /* 0x0000007ec97d7223 */ /* 0x000fe20000010081 */
[----:B-----5:R-:W-:-:S03]  /*6520*/  @P4 IMAD.U32 R124, R175, 0x10000, RZ ;  /* 0x00010000af7c4824 */ /* 0x020fc600078e00ff */
[----:B------:R-:W-:-:S04]  /*6530*/  FADD.FTZ R125, R200, -R125 ;  /* 0x8000007dc87d7221 */ /* 0x000fc80000010000 */
[----:B------:R-:W-:-:S04]  /*6540*/  FMUL.FTZ R125, R10, R125 ;  /* 0x0000007d0a7d7220 */ /* 0x000fc80000410000 */
[----:B------:R-:W-:-:S07]  /*6550*/  @P4 FADD.FTZ R125, R125, R124 ;  /* 0x0000007c7d7d4221 */ /* 0x000fce0000010000 */
.L_x_1437:
[----:B------:R-:W-:Y:S05]  /*6560*/  BSYNC B1 ;  /* 0x0000000000017941 */ /* 0x000fea0003800000 */
.L_x_1435:
        /* <DEDUP_REMOVED lines=13> */
.L_x_1439:
[----:B------:R-:W-:Y:S05]  /*6640*/  BSYNC B1 ;  /* 0x0000000000017941 */ /* 0x000fea0003800000 */
.L_x_1438:
        /* <DEDUP_REMOVED lines=8> */
.L_x_1441:
[----:B------:R-:W-:-:S04]  /*66d0*/  FFMA.FTZ R124, R202, R126, R129 ;  /* 0x0000007eca7c7223 */ /* 0x000fc80000010081 */
[----:B------:R-:W-:Y:S01]  /*66e0*/  FADD.FTZ R125, R205, -R124 ;  /* 0x8000007ccd7d7221 */ /* 0x000fe20000010000 */
[----:B-----5:R-:W-:-:S03]  /*66f0*/  @P4 SHF.R.U32.HI R124, RZ, 0x10, R175 ;  /* 0x00000010ff7c4819 */ /* 0x020fc600000116af */
[----:B------:R-:W-:Y:S01]  /*6700*/  FMUL.FTZ R125, R10, R125 ;  /* 0x0000007d0a7d7220 */ /* 0x000fe20000410000 */
[----:B------:R-:W-:-:S05]  /*6710*/  @P4 SHF.L.U32 R124, R124, 0x10, RZ ;  /* 0x000000107c7c4819 */ /* 0x000fca00000006ff */
[----:B------:R-:W-:-:S07]  /*6720*/  @P4 FADD.FTZ R125, R125, R124 ;  /* 0x0000007c7d7d4221 */ /* 0x000fce0000010000 */
.L_x_1442:
[----:B------:R-:W-:Y:S05]  /*6730*/  BSYNC B1 ;  /* 0x0000000000017941 */ /* 0x000fea0003800000 */
.L_x_1440:
        /* <DEDUP_REMOVED lines=15> */
.L_x_1444:
[----:B------:R-:W-:Y:S05]  /*6830*/  BSYNC B1 ;  /* 0x0000000000017941 */ /* 0x000fea0003800000 */
.L_x_1443:
        /* <DEDUP_REMOVED lines=9> */
.L_x_1445:
        /* <DEDUP_REMOVED lines=10> */
.L_x_1447:
[----:B------:R-:W-:Y:S05]  /*6970*/  BSYNC B1 ;  /* 0x0000000000017941 */ /* 0x000fea0003800000 */
.L_x_1446:
[----:B------:R-:W-:Y:S01]  /*6980*/  IADD3 R9, R9, 0x100, RZ ;  /* 0x0000010009097810 */ /* 0x000fe20007ffe0ff */
[----:B------:R-:W-:-:S07]  /*6990*/  VIADD R127, R127, 0x100 ;  /* 0x000001007f7f7836 */ /* 0x000fce0000000000 */
.L_x_1422:
[----:B------:R-:W-:Y:S05]  /*69a0*/  BSYNC B0 ;  /* 0x0000000000007941 */ /* 0x000fea0003800000 */
.L_x_1421:
        /* <DEDUP_REMOVED lines=13> */
.L_x_1451:
[----:B------:R-:W-:Y:S05]  /*6a80*/  BSYNC B1 ;  /* 0x0000000000017941 */ /* 0x000fea0003800000 */
.L_x_1450:
        /* <DEDUP_REMOVED lines=9> */
.L_x_1453:
        /* <DEDUP_REMOVED lines=8> */
.L_x_1454:
[----:B------:R-:W-:Y:S05]  /*6ba0*/  BSYNC B1 ;  /* 0x0000000000017941 */ /* 0x000fea0003800000 */
.L_x_1452:
        /* <DEDUP_REMOVED lines=15> */
.L_x_1456:
[----:B------:R-:W-:Y:S05]  /*6ca0*/  BSYNC B1 ;  /* 0x0000000000017941 */ /* 0x000fea0003800000 */
.L_x_1455:
        /* <DEDUP_REMOVED lines=8> */
.L_x_1458:
[----:B------:R-:W-:-:S04]  /*6d30*/  FFMA.FTZ R124, R204, R126, R129 ;  /* 0x0000007ecc7c7223 */ /* 0x000fc80000010081 */
[----:B------:R-:W-:Y:S01]  /*6d40*/  FADD.FTZ R125, R211, -R124 ;  /* 0x8000007cd37d7221 */ /* 0x000fe20000010000 */
[----:B-----5:R-:W-:-:S03]  /*6d50*/  @P4 SHF.R.U64 R124, R176, 0x10, R177 ;  /* 0x00000010b07c4819 */ /* 0x020fc600000012b1 */
[----:B------:R-:W-:Y:S01]  /*6d60*/  FMUL.FTZ R125, R10, R125 ;  /* 0x0000007d0a7d7220 */ /* 0x000fe20000410000 */
[----:B------:R-:W-:-:S05]  /*6d70*/  @P4 SHF.L.U32 R124, R124, 0x10, RZ ;  /* 0x000000107c7c4819 */ /* 0x000fca00000006ff */
[----:B------:R-:W-:-:S07]  /*6d80*/  @P4 FADD.FTZ R125, R125, R124 ;  /* 0x0000007c7d7d4221 */ /* 0x000fce0000010000 */
.L_x_1459:
[----:B------:R-:W-:Y:S05]  /*6d90*/  BSYNC B1 ;  /* 0x0000000000017941 */ /* 0x000fea0003800000 */
.L_x_1457:
        /* <DEDUP_REMOVED lines=14> */
.L_x_1461:
[----:B------:R-:W-:Y:S05]  /*6e80*/  BSYNC B1 ;  /* 0x0000000000017941 */ /* 0x000fea0003800000 */
.L_x_1460:
[----:B------:R-:W-:Y:S01]  /*6e90*/  BSSY B1, `(.L_x_1462) ;  /* 0x000000c000017945 */ /* 0x000fe20003800000 */
[----:B------:R-:W-:-:S03]  /*6ea0*/  @P5 PRMT R185, R131, 0x7610, R185 ;  /* 0x0000761083b95816 */ /* 0x000fc600000000b9 */
[----:B------:R-:W-:Y:S05]  /*6eb0*/  @P2 BRA `(.L_x_1463) ;  /* 0x0000000000102947 */ /* 0x000fea0003800000 */
[----:B------:R-:W-:Y:S01]  /*6ec0*/  MOV R125, RZ ;  /* 0x000000ff007d7202 */ /* 0x000fe20000000f00 */
[----:B------:R-:W-:Y:S06]  /*6ed0*/  @!P4 BRA `(.L_x_1464) ;  /* 0x00000000001cc947 */ /* 0x000fec0003800000 */
[----:B-----5:R-:W-:Y:S01]  /*6ee0*/  IMAD.U32 R125, R177, 0x10000, RZ ;  /* 0x00010000b17d7824 */ /* 0x020fe200078e00ff */
[----:B------:R-:W-:Y:S06]  /*6ef0*/  BRA `(.L_x_1464) ;  /* 0x0000000000147947 */ /* 0x000fec0003800000 */
.L_x_1463:
[----:B------:R-:W-:Y:S01]  /*6f00*/  FFMA.FTZ R125, R209, R126, R129 ;  /* 0x0000007ed17d7223 */ /* 0x000fe20000010081 */
[----:B-----5:R-:W-:-:S03]  /*6f10*/  @P4 SHF.L.U32 R124, R177, 0x10, RZ ;  /* 0x00000010b17c4819 */ /* 0x020fc600000006ff */
[----:B------:R-:W-:-:S04]  /*6f20*/  FADD.FTZ R125, R208, -R125 ;  /* 0x8000007dd07d7221 */ /* 0x000fc80000010000 */
[----:B------:R-:W-:-:S04]  /*6f30*/  FMUL.FTZ R125, R10, R125 ;  /* 0x0000007d0a7d7220 */ /* 0x000fc80000410000 */
[----:B------:R-:W-:-:S07]  /*6f40*/  @P4 FADD.FTZ R125, R125, R124 ;  /* 0x0000007c7d7d4221 */ /* 0x000fce0000010000 */
.L_x_1464:
[----:B------:R-:W-:Y:S05]  /*6f50*/  BSYNC B1 ;  /* 0x0000000000017941 */ /* 0x000fea0003800000 */
.L_x_1462:
        /* <DEDUP_REMOVED lines=13> */
.L_x_1466:
[----:B------:R-:W-:Y:S05]  /*7030*/  BSYNC B1 ;  /* 0x0000000000017941 */ /* 0x000fea0003800000 */
.L_x_1465:
        /* <DEDUP_REMOVED lines=8> */
.L_x_1468:
[----:B------:R-:W-:-:S04]  /*70c0*/  FFMA.FTZ R124, R210, R126, R129 ;  /* 0x0000007ed27c7223 */ /* 0x000fc80000010081 */
[----:B------:R-:W-:Y:S01]  /*70d0*/  FADD.FTZ R125, R213, -R124 ;  /* 0x8000007cd57d7221 */ /* 0x000fe20000010000 */
[----:B-----5:R-:W-:-:S03]  /*70e0*/  @P4 SHF.R.U32.HI R124, RZ, 0x10, R177 ;  /* 0x00000010ff7c4819 */ /* 0x020fc600000116b1 */
[----:B------:R-:W-:Y:S01]  /*70f0*/  FMUL.FTZ R125, R10, R125 ;  /* 0x0000007d0a7d7220 */ /* 0x000fe20000410000 */
[----:B------:R-:W-:-:S05]  /*7100*/  @P4 SHF.L.U32 R124, R124, 0x10, RZ ;  /* 0x000000107c7c4819 */ /* 0x000fca00000006ff */
[----:B------:R-:W-:-:S07]  /*7110*/  @P4 FADD.FTZ R125, R125, R124 ;  /* 0x0000007c7d7d4221 */ /* 0x000fce0000010000 */
.L_x_1469:
[----:B------:R-:W-:Y:S05]  /*7120*/  BSYNC B1 ;  /* 0x0000000000017941 */ /* 0x000fea0003800000 */
.L_x_1467:
        /* <DEDUP_REMOVED lines=15> */
.L_x_1471:
[----:B------:R-:W-:Y:S05]  /*7220*/  BSYNC B1 ;  /* 0x0000000000017941 */ /* 0x000fea0003800000 */
.L_x_1470:
        /* <DEDUP_REMOVED lines=9> */
.L_x_1472:
        /* <DEDUP_REMOVED lines=10> */
.L_x_1474:
[----:B------:R-:W-:Y:S05]  /*7360*/  BSYNC B1 ;  /* 0x0000000000017941 */ /* 0x000fea0003800000 */
.L_x_1473:
[----:B------:R-:W-:Y:S01]  /*7370*/  VIADD R9, R9, 0x100 ;  /* 0x0000010009097836 */ /* 0x000fe20000000000 */
[----:B------:R-:W-:-:S07]  /*7380*/  IADD3 R127, R127, 0x100, RZ ;  /* 0x000001007f7f7810 */ /* 0x000fce0007ffe0ff */
.L_x_1449:
[----:B------:R-:W-:Y:S05]  /*7390*/  BSYNC B0 ;  /* 0x0000000000007941 */ /* 0x000fea0003800000 */
.L_x_1448:
        /* <DEDUP_REMOVED lines=14> */
.L_x_1478:
[----:B------:R-:W-:Y:S05]  /*7480*/  BSYNC B1 ;  /* 0x0000000000017941 */ /* 0x000fea0003800000 */
.L_x_1477:
        /* <DEDUP_REMOVED lines=9> */
.L_x_1480:
        /* <DEDUP_REMOVED lines=8> */
.L_x_1481:
[----:B------:R-:W-:Y:S05]  /*75a0*/  BSYNC B1 ;  /* 0x0000000000017941 */ /* 0x000fea0003800000 */
.L_x_1479:
        /* <DEDUP_REMOVED lines=15> */
.L_x_1483:
[----:B------:R-:W-:Y:S05]  /*76a0*/  BSYNC B1 ;  /* 0x0000000000017941 */ /* 0x000fea0003800000 */
.L_x_1482:
        /* <DEDUP_REMOVED lines=8> */
.L_x_1485:
[----:B------:R-:W-:-:S04]  /*7730*/  FFMA.FTZ R124, R212, R126, R129 ;  /* 0x0000007ed47c7223 */ /* 0x000fc80000010081 */
[----:B------:R-:W-:Y:S01]  /*7740*/  FADD.FTZ R125, R219, -R124 ;  /* 0x8000007cdb7d7221 */ /* 0x000fe20000010000 */
[----:B-----5:R-:W-:-:S03]  /*7750*/  @P4 SHF.R.U64 R124, R178, 0x10, R179 ;  /* 0x00000010b27c4819 */ /* 0x020fc600000012b3 */
[----:B------:R-:W-:Y:S01]  /*7760*/  FMUL.FTZ R125, R10, R125 ;  /* 0x0000007d0a7d7220 */ /* 0x000fe20000410000 */
[----:B------:R-:W-:-:S05]  /*7770*/  @P4 SHF.L.U32 R124, R124, 0x10, RZ ;  /* 0x000000107c7c4819 */ /* 0x000fca00000006ff */
[----:B------:R-:W-:-:S07]  /*7780*/  @P4 FADD.FTZ R125, R125, R124 ;  /* 0x0000007c7d7d4221 */ /* 0x000fce0000010000 */
.L_x_1486:
[----:B------:R-:W-:Y:S05]  /*7790*/  BSYNC B1 ;  /* 0x0000000000017941 */ /* 0x000fea0003800000 */
.L_x_1484:
        /* <DEDUP_REMOVED lines=14> */
.L_x_1488:
[----:B------:R-:W-:Y:S05]  /*7880*/  BSYNC B1 ;  /* 0x0000000000017941 */ /* 0x000fea0003800000 */
.L_x_1487:
[----:B------:R-:W-:Y:S01]  /*7890*/  BSSY B1, `(.L_x_1489) ;  /* 0x000000c000017945 */ /* 0x000fe20003800000 */
[----:B------:R-:W-:-:S03]  /*78a0*/  @P5 PRMT R185, R131, 0x7610, R185 ;  /* 0x0000761083b95816 */ /* 0x000fc600000000b9 */
[----:B------:R-:W-:Y:S05]  /*78b0*/  @P2 BRA `(.L_x_1490) ;  /* 0x0000000000102947 */ /* 0x000fea0003800000 */
[----:B------:R-:W-:Y:S01]  /*78c0*/  IMAD.MOV.U32 R125, RZ, RZ, RZ ;  /* 0x000000ffff7d7224 */ /* 0x000fe200078e00ff */
[----:B------:R-:W-:Y:S06]  /*78d0*/  @!P4 BRA `(.L_x_1491) ;  /* 0x00000000001cc947 */ /* 0x000fec0003800000 */
[----:B-----5:R-:W-:Y:S01]  /*78e0*/  SHF.L.U32 R125, R179, 0x10, RZ ;  /* 0x00000010b37d7819 */ /* 0x020fe200000006ff */
[----:B------:R-:W-:Y:S06]  /*78f0*/  BRA `(.L_x_1491) ;  /* 0x0000000000147947 */ /* 0x000fec0003800000 */
.L_x_1490:
[----:B------:R-:W-:Y:S01]  /*7900*/  FFMA.FTZ R125, R217, R126, R129 ;  /* 0x0000007ed97d7223 */ /* 0x000fe20000010081 */
[----:B-----5:R-:W-:-:S03]  /*7910*/  @P4 SHF.L.U32 R124, R179, 0x10, RZ ;  /* 0x00000010b37c4819 */ /* 0x020fc600000006ff */
[----:B------:R-:W-:-:S04]  /*7920*/  FADD.FTZ R125, R216, -R125 ;  /* 0x8000007dd87d7221 */ /* 0x000fc80000010000 */
[----:B------:R-:W-:-:S04]  /*7930*/  FMUL.FTZ R125, R10, R125 ;  /* 0x0000007d0a7d7220 */ /* 0x000fc80000410000 */
[----:B------:R-:W-:-:S07]  /*7940*/  @P4 FADD.FTZ R125, R125, R124 ;  /* 0x0000007c7d7d4221 */ /* 0x000fce0000010000 */
.L_x_1491:
[----:B------:R-:W-:Y:S05]  /*7950*/  BSYNC B1 ;  /* 0x0000000000017941 */ /* 0x000fea0003800000 */
.L_x_1489:
        /* <DEDUP_REMOVED lines=13> */
.L_x_1493:
[----:B------:R-:W-:Y:S05]  /*7a30*/  BSYNC B1 ;  /* 0x0000000000017941 */ /* 0x000fea0003800000 */
.L_x_1492:
        /* <DEDUP_REMOVED lines=8> */
.L_x_1495:
[----:B------:R-:W-:Y:S01]  /*7ac0*/  FFMA.FTZ R126, R218, R126, R129 ;  /* 0x0000007eda7e7223 */ /* 0x000fe20000010081 */
[----:B-----5:R-:W-:-:S03]  /*7ad0*/  @P4 SHF.R.U32.HI R124, RZ, 0x10, R179 ;  /* 0x00000010ff7c4819 */ /* 0x020fc600000116b3 */
[----:B------:R-:W-:-:S04]  /*7ae0*/  FADD.FTZ R125, R221, -R126 ;  /* 0x8000007edd7d7221 */ /* 0x000fc80000010000 */
[----:B------:R-:W-:Y:S01]  /*7af0*/  FMUL.FTZ R10, R10, R125 ;  /* 0x0000007d0a0a7220 */ /* 0x000fe20000410000 */
[----:B------:R-:W-:-:S04]  /*7b00*/  @P4 IMAD.U32 R125, R124, 0x10000, RZ ;  /* 0x000100007c7d4824 */ /* 0x000fc800078e00ff */
[----:B------:R-:W-:-:S07]  /*7b10*/  @P4 FADD.FTZ R10, R10, R125 ;  /* 0x0000007d0a0a4221 */ /* 0x000fce0000010000 */
.L_x_1496:
[----:B------:R-:W-:Y:S05]  /*7b20*/  BSYNC B1 ;  /* 0x0000000000017941 */ /* 0x000fea0003800000 */
.L_x_1494:
[----:B------:R-:W-:Y:S01]  /*7b30*/  @P5 F2FP.BF16.F32.PACK_AB R124, RZ, R10 ;  /* 0x0000000aff7c523e */ /* 0x000fe200000010ff */
[----:B------:R-:W-:Y:S03]  /*7b40*/  BSSY B1, `(.L_x_1497) ;  /* 0x000000e000017945 */ /* 0x000fe60003800000 */
[----:B------:R-:W-:Y:S01]  /*7b50*/  @P5 PRMT R188, R124, 0x7610, R188 ;  /* 0x000076107cbc5816 */ /* 0x000fe200000000bc */
[----:B------:R-:W-:Y:S06]  /*7b60*/  @!P3 BRA `(.L_x_1498) ;  /* 0x00000000002cb947 */ /* 0x000fec0003800000 */
[----:B-----5:R-:W-:Y:S01]  /*7b70*/  LOP3.LUT P2, RZ, R0, 0xff000000, RZ, 0xc0, !PT ;  /* 0xff00000000ff7812 */ /* 0x020fe2000784c0ff */
[----:B------:R-:W-:Y:S01]  /*7b80*/  FMUL.FTZ R10, R10, UR15 ;  /* 0x0000000f0a0a7c20 */ /* 0x000fe20008410000 */
[----:B------:R-:W-:-:S03]  /*7b90*/  MOV R124, RZ ;  /* 0x000000ff007c7202 */ /* 0x000fc60000000f00 */
[----:B------:R-:W-:Y:S01]  /*7ba0*/  FMUL.FTZ R126, R10, UR14 ;  /* 0x0000000e0a7e7c20 */ /* 0x000fe20008410000 */
[----:B------:R-:W-:-:S07]  /*7bb0*/  HFMA2.MMA R10, -RZ, RZ, 0, 0 ;  /* 0x00000000ff0a7435 */ /* 0x000fce00000001ff */
[----:B------:R-:W-:Y:S01]  /*7bc0*/  @P2 FMUL.FTZ R10, R11, R126 ;  /* 0x0000007e0b0a2220 */ /* 0x000fe20000410000 */
[----:B------:R-:W-:-:S04]  /*7bd0*/  @P2 IMAD.U32 R125, R248, 0x10000, RZ ;  /* 0x00010000f87d2824 */ /* 0x000fc800078e00ff */
[----:B------:R-:W-:Y:S01]  /*7be0*/  @P2 FMUL.FTZ R124, R125, R126 ;  /* 0x0000007e7d7c2220 */ /* 0x000fe20000410000 */
[----:B------:R-:W-:-:S03]  /*7bf0*/  F2FP.BF16.F32.PACK_AB R10, RZ, R10 ;  /* 0x0000000aff0a723e */ /* 0x000fc600000010ff */
[----:B------:R-:W-:Y:S01]  /*7c00*/  FADD.FTZ R43, R43, R124 ;  /* 0x0000007c2b2b7221 */ /* 0x000fe20000010000 */
[----:B------:R-:W-:-:S07]  /*7c10*/  PRMT R189, R10, 0x7610, R189 ;  /* 0x000076100abd7816 */ /* 0x000fce00000000bd */
.L_x_1498:
[----:B------:R-:W-:Y:S05]  /*7c20*/  BSYNC B1 ;  /* 0x0000000000017941 */ /* 0x000fea0003800000 */
.L_x_1497:
        /* <DEDUP_REMOVED lines=9> */
.L_x_1499:
        /* <DEDUP_REMOVED lines=9> */
.L_x_1476:
[----:B------:R-:W-:Y:S05]  /*7d50*/  BSYNC B0 ;  /* 0x0000000000007941 */ /* 0x000fea0003800000 */
.L_x_1475:
[----:B------:R-:W-:Y:S02]  /*7d60*/  LOP3.LUT P2, RZ, R8, 0x4, RZ, 0xc0, !PT ;  /* 0x0000000408ff7812 */ /* 0x000fe4000784c0ff */
[----:B------:R-:W-:Y:S02]  /*7d70*/  IADD3 R164, R164, UR16, RZ ;  /* 0x00000010a4a47c10 */ /* 0x000fe4000fffe0ff */
[----:B------:R-:W-:Y:S02]  /*7d80*/  SEL R127, RZ, 0x1, P2 ;  /* 0x00000001ff7f7807 */ /* 0x000fe40001000000 */
[----:B------:R-:W-:-:S13]  /*7d90*/  ISETP.GE.AND P2, PT, R164, UR17, PT ;  /* 0x00000011a4007c0c */ /* 0x000fda000bf46270 */
[----:B------:R-:W-:Y:S05]  /*7da0*/  @!P2 BRA `(.L_x_1500) ;  /* 0xffffff900064a947 */ /* 0x000fea000383ffff */
.L_x_1284:
[----:B-----5:R-:W3:Y:S01]  /*7db0*/  S2R R0, SR_TID.X ;  /* 0x0000000000007919 */ /* 0x020ee20000002100 */
[----:B------:R-:W3:Y:S01]  /*7dc0*/  S2UR UR6, SR_CTAID.X ;  /* 0x00000000000679c3 */ /* 0x000ee20000002500 */
[----:B------:R-:W-:Y:S01]  /*7dd0*/  LOP3.LUT P2, RZ, R8, 0x10, RZ, 0xc0, !PT ;  /* 0x0000001008ff7812 */ /* 0x000fe2000784c0ff */
[----:B------:R-:W-:Y:S01]  /*7de0*/  BSSY B0, `(.L_x_1501) ;  /* 0x000000f000007945 */ /* 0x000fe20003800000 */
[----:B---3--:R-:W-:-:S05]  /*7df0*/  LEA.HI R0, R0, UR6, RZ, 0x18 ;  /* 0x0000000600007c11 */ /* 0x008fca000f8fc0ff */
        /* <DEDUP_REMOVED lines=13> */
.L_x_1502:
[----:B------:R-:W-:Y:S05]  /*7ed0*/  BSYNC B0 ;  /* 0x0000000000007941 */ /* 0x000fea0003800000 */
.L_x_1501:
        /* <DEDUP_REMOVED lines=13> */
.L_x_1504:
[----:B------:R-:W-:Y:S05]  /*7fb0*/  BSYNC B0 ;  /* 0x0000000000007941 */ /* 0x000fea0003800000 */
.L_x_1503:
        /* <DEDUP_REMOVED lines=13> */
.L_x_1506:
[----:B------:R-:W-:Y:S05]  /*8090*/  BSYNC B0 ;  /* 0x0000000000007941 */ /* 0x000fea0003800000 */
.L_x_1505:
        /* <DEDUP_REMOVED lines=13> */
.L_x_1508:
[----:B------:R-:W-:Y:S05]  /*8170*/  BSYNC B0 ;  /* 0x0000000000007941 */ /* 0x000fea0003800000 */
.L_x_1507:
        /* <DEDUP_REMOVED lines=12> */
.L_x_1510:
[----:B------:R-:W-:Y:S05]  /*8240*/  BSYNC B0 ;  /* 0x0000000000007941 */ /* 0x000fea0003800000 */
.L_x_1509:
        /* <DEDUP_REMOVED lines=12> */
.L_x_1512:
[----:B------:R-:W-:Y:S05]  /*8310*/  BSYNC B0 ;  /* 0x0000000000007941 */ /* 0x000fea0003800000 */
.L_x_1511:
        /* <DEDUP_REMOVED lines=12> */
.L_x_1312:
[----:B------:R-:W-:Y:S01]  /*83e0*/  HFMA2.MMA R126, -RZ, RZ, 0, 1.847743988037109375e-06 ;  /* 0x0000001fff7e7435 */ /* 0x000fe200000001ff */
[----:B------:R-:W-:Y:S01]  /*83f0*/  MOV R128, R129 ;  /* 0x0000008100807202 */ /* 0x000fe20000000f00 */
[----:B------:R-:W-:Y:S01]  /*8400*/  IMAD.MOV.U32 R125, RZ, RZ, 0x10 ;  /* 0x00000010ff7d7424 */ /* 0x000fe200078e00ff */
[----:B------:R-:W-:-:S08]  /*8410*/  MOV R127, 0xffffffff ;  /* 0xffffffff007f7802 */ /* 0x000fd00000000f00 */
[----:B-----5:R-:W-:Y:S05]  /*8420*/  WARPSYNC.COLLECTIVE R127, `(.L_x_1513) ;  /* 0x000000007f087348 */ /* 0x020fea0003c00000 */
[----:B------:R0:W1:Y:S02]  /*8430*/  SHFL.DOWN P5, R131, R128, R125, R126 ;  /* 0x0800007d80837389 */ /* 0x00006400000a007e */
[----:B01---5:R-:W-:Y:S01]  /*8440*/  ENDCOLLECTIVE ;  /* 0x000000000000791b */ /* 0x023fe20003800000 */
.L_x_1513:
[----:B------:R-:W-:Y:S02]  /*8450*/  IMAD.MOV.U32 R128, RZ, RZ, R130 ;  /* 0x000000ffff807224 */ /* 0x000fe400078e0082 */
[----:B------:R-:W-:-:S07]  /*8460*/  FADD.FTZ R134, R131, R129 ;  /* 0x0000008183867221 */ /* 0x000fce0000010000 */
[----:B------:R-:W-:Y:S05]  /*8470*/  WARPSYNC.COLLECTIVE R127, `(.L_x_1514) ;  /* 0x000000007f087348 */ /* 0x000fea0003c00000 */
[----:B------:R0:W1:Y:S02]  /*8480*/  SHFL.DOWN P5, R131, R128, R125, R126 ;  /* 0x0800007d80837389 */ /* 0x00006400000a007e */
[----:B01----:R-:W-:Y:S01]  /*8490*/  ENDCOLLECTIVE ;  /* 0x000000000000791b */ /* 0x003fe20003800000 */
.L_x_1514:
[----:B------:R-:W-:Y:S01]  /*84a0*/  MOV R128, R134 ;  /* 0x0000008600807202 */ /* 0x000fe20000000f00 */
[----:B------:R-:W-:Y:S01]  /*84b0*/  IMAD.MOV.U32 R125, RZ, RZ, 0x8 ;  /* 0x00000008ff7d7424 */ /* 0x000fe200078e00ff */
[----:B------:R-:W-:-:S07]  /*84c0*/  MOV R133, R131 ;  /* 0x0000008300857202 */ /* 0x000fce0000000f00 */
[----:B------:R-:W-:Y:S05]  /*84d0*/  WARPSYNC.COLLECTIVE R127, `(.L_x_1515) ;  /* 0x000000007f087348 */ /* 0x000fea0003c00000 */
[----:B------:R0:W1:Y:S02]  /*84e0*/  SHFL.DOWN P5, R131, R128, R125, R126 ;  /* 0x0800007d80837389 */ /* 0x00006400000a007e */
[----:B01----:R-:W-:Y:S01]  /*84f0*/  ENDCOLLECTIVE ;  /* 0x000000000000791b */ /* 0x003fe20003800000 */
.L_x_1515:
[----:B------:R-:W-:-:S05]  /*8500*/  FADD.FTZ R135, R133, R130 ;  /* 0x0000008285877221 */ /* 0x000fca0000010000 */
[----:B------:R-:W-:Y:S01]  /*8510*/  MOV R128, R135 ;  /* 0x0000008700807202 */ /* 0x000fe20000000f00 */
[----:B------:R-:W-:-:S07]  /*8520*/  FADD.FTZ R252, R134, R131 ;  /* 0x0000008386fc7221 */ /* 0x000fce0000010000 */
[----:B------:R-:W-:Y:S05]  /*8530*/  WARPSYNC.COLLECTIVE R127, `(.L_x_1516) ;  /* 0x000000007f087348 */ /* 0x000fea0003c00000 */
[----:B------:R0:W1:Y:S02]  /*8540*/  SHFL.DOWN P5, R131, R128, R125, R126 ;  /* 0x0800007d80837389 */ /* 0x00006400000a007e */
[----:B01----:R-:W-:Y:S01]  /*8550*/  ENDCOLLECTIVE ;  /* 0x000000000000791b */ /* 0x003fe20003800000 */
.L_x_1516:
[----:B------:R-:W-:Y:S01]  /*8560*/  HFMA2.MMA R125, -RZ, RZ, 0, 2.384185791015625e-07 ;  /* 0x00000004ff7d7435 */ /* 0x000fe200000001ff */
[----:B------:R-:W-:Y:S01]  /*8570*/  IMAD.MOV.U32 R128, RZ, RZ, R252 ;  /* 0x000000ffff807224 */ /* 0x000fe200078e00fc */
[----:B------:R-:W-:-:S09]  /*8580*/  MOV R132, R131 ;  /* 0x0000008300847202 */ /* 0x000fd20000000f00 */
[----:B------:R-:W-:Y:S05]  /*8590*/  WARPSYNC.COLLECTIVE R127, `(.L_x_1517) ;  /* 0x000000007f087348 */ /* 0x000fea0003c00000 */
[----:B------:R0:W1:Y:S02]  /*85a0*/  SHFL.DOWN P5, R131, R128, R125, R126 ;  /* 0x0800007d80837389 */ /* 0x00006400000a007e */
[----:B01----:R-:W-:Y:S01]  /*85b0*/  ENDCOLLECTIVE ;  /* 0x000000000000791b */ /* 0x003fe20003800000 */
.L_x_1517:
[----:B------:R-:W-:-:S05]  /*85c0*/  FADD.FTZ R132, R135, R132 ;  /* 0x0000008487847221 */ /* 0x000fca0000010000 */
[----:B------:R-:W-:Y:S01]  /*85d0*/  MOV R128, R132 ;  /* 0x0000008400807202 */ /* 0x000fe20000000f00 */
[----:B------:R-:W-:-:S07]  /*85e0*/  FADD.FTZ R252, R252, R131 ;  /* 0x00000083fcfc7221 */ /* 0x000fce0000010000 */
[----:B------:R-:W-:Y:S05]  /*85f0*/  WARPSYNC.COLLECTIVE R127, `(.L_x_1518) ;  /* 0x000000007f087348 */ /* 0x000fea0003c00000 */
[----:B------:R0:W1:Y:S02]  /*8600*/  SHFL.DOWN P5, R131, R128, R125, R126 ;  /* 0x0800007d80837389 */ /* 0x00006400000a007e */
[----:B01----:R-:W-:Y:S01]  /*8610*/  ENDCOLLECTIVE ;  /* 0x000000000000791b */ /* 0x003fe20003800000 */
.L_x_1518:
[----:B------:R-:W-:Y:S01]  /*8620*/  HFMA2.MMA R125, -RZ, RZ, 0, 1.1920928955078125e-07 ;  /* 0x00000002ff7d7435 */ /* 0x000fe200000001ff */
[----:B------:R-:W-:Y:S01]  /*8630*/  MOV R128, R252 ;  /* 0x000000fc00807202 */ /* 0x000fe20000000f00 */
[----:B------:R-:W-:-:S09]  /*8640*/  IMAD.MOV.U32 R133, RZ, RZ, R131 ;  /* 0x000000ffff857224 */ /* 0x000fd200078e0083 */
[----:B------:R-:W-:Y:S05]  /*8650*/  WARPSYNC.COLLECTIVE R127, `(.L_x_1519) ;  /* 0x000000007f087348 */ /* 0x000fea0003c00000 */
[----:B------:R0:W1:Y:S02]  /*8660*/  SHFL.DOWN P5, R131, R128, R125, R126 ;  /* 0x0800007d80837389 */ /* 0x00006400000a007e */
[----:B01----:R-:W-:Y:S01]  /*8670*/  ENDCOLLECTIVE ;  /* 0x000000000000791b */ /* 0x003fe20003800000 */
.L_x_1519:
[----:B------:R-:W-:-:S04]  /*8680*/  FADD.FTZ R129, R132, R133 ;  /* 0x0000008584817221 */ /* 0x000fc80000010000 */
[----:B------:R-:W-:Y:S02]  /*8690*/  IMAD.MOV.U32 R128, RZ, RZ, R129 ;  /* 0x000000ffff807224 */ /* 0x000fe400078e0081 */
[----:B------:R-:W-:-:S07]  /*86a0*/  FADD.FTZ R132, R252, R131 ;  /* 0x00000083fc847221 */ /* 0x000fce0000010000 */
[----:B------:R-:W-:Y:S05]  /*86b0*/  WARPSYNC.COLLECTIVE R127, `(.L_x_1520) ;  /* 0x000000007f087348 */ /* 0x000fea0003c00000 */
[----:B------:R0:W1:Y:S02]  /*86c0*/  SHFL.DOWN P5, R131, R128, R125, R126 ;  /* 0x0800007d80837389 */ /* 0x00006400000a007e */
[----:B01----:R-:W-:Y:S01]  /*86d0*/  ENDCOLLECTIVE ;  /* 0x000000000000791b */ /* 0x003fe20003800000 */
.L_x_1520:
[----:B------:R-:W-:Y:S01]  /*86e0*/  MOV R128, R132 ;  /* 0x0000008400807202 */ /* 0x000fe20000000f00 */
[----:B------:R-:W-:Y:S01]  /*86f0*/  IMAD.MOV.U32 R125, RZ, RZ, 0x1 ;  /* 0x00000001ff7d7424 */ /* 0x000fe200078e00ff */
[----:B------:R-:W-:-:S07]  /*8700*/  MOV R130, R131 ;  /* 0x0000008300827202 */ /* 0x000fce0000000f00 */
[----:B------:R-:W-:Y:S05]  /*8710*/  WARPSYNC.COLLECTIVE R127, `(.L_x_1521) ;  /* 0x000000007f087348 */ /* 0x000fea0003c00000 */
[----:B------:R0:W1:Y:S02]  /*8720*/  SHFL.DOWN P5, R131, R128, R125, R126 ;  /* 0x0800007d80837389 */ /* 0x00006400000a007e */
[----:B01----:R-:W-:Y:S01]  /*8730*/  ENDCOLLECTIVE ;  /* 0x000000000000791b */ /* 0x003fe20003800000 */
.L_x_1521:
[----:B------:R-:W-:-:S05]  /*8740*/  FADD.FTZ R133, R129, R130 ;  /* 0x0000008281857221 */ /* 0x000fca0000010000 */
[----:B------:R-:W-:Y:S02]  /*8750*/  MOV R128, R133 ;  /* 0x0000008500807202 */ /* 0x000fe40000000f00 */
[----:B------:R-:W-:-:S07]  /*8760*/  MOV R135, R131 ;  /* 0x0000008300877202 */ /* 0x000fce0000000f00 */
[----:B------:R-:W-:Y:S05]  /*8770*/  WARPSYNC.COLLECTIVE R127, `(.L_x_1522) ;  /* 0x000000007f087348 */ /* 0x000fea0003c00000 */
[----:B------:R0:W1:Y:S02]  /*8780*/  SHFL.DOWN P5, R131, R128, R125, R126 ;  /* 0x0800007d80837389 */ /* 0x00006400000a007e */
[----:B01----:R-:W-:Y:S01]  /*8790*/  ENDCOLLECTIVE ;  /* 0x000000000000791b */ /* 0x003fe20003800000 */
.L_x_1522:
[----:B------:R-:W-:Y:S05]  /*87a0*/  BRA `(.L_x_1523) ;  /* 0xffffffac004c7947 */ /* 0x000fea000383ffff */
.L_x_1524:
        /* <DEDUP_REMOVED lines=13> */
.L_x_15179:


//--------------------- .text._ZN10layer_norm22ln_bwd_finalize_kernelINS_22Kernel_traits_finalizeILj7168E13__nv_bfloat16S2_S2_S2_fjLb1ELj1024ELj4ENS_18Kernel_traits_baseILj7168ES2_S2_S2_S2_fjLj1024EEEEELb1ELb1EEEvNS_9BwdParamsE --------------------------
	.section	.text._ZN10layer_norm22ln_bwd_finalize_kernelINS_22Kernel_traits_finalizeILj7168E13__nv_bfloat16S2_S2_S2_fjLb1ELj1024ELj4ENS_18Kernel_traits_baseILj7168ES2_S2_S2_S2_fjLj1024EEEEELb1ELb1EEEvNS_9BwdParamsE,"ax",@progbits
	.align	128
        .global         _ZN10layer_norm22ln_bwd_finalize_kernelINS_22Kernel_traits_finalizeILj7168E13__nv_bfloat16S2_S2_S2_fjLb1ELj1024ELj4ENS_18Kernel_traits_baseILj7168ES2_S2_S2_S2_fjLj1024EEEEELb1ELb1EEEvNS_9BwdParamsE
        .type           _ZN10layer_norm22ln_bwd_finalize_kernelINS_22Kernel_traits_finalizeILj7168E13__nv_bfloat16S2_S2_S2_fjLb1ELj1024ELj4ENS_18Kernel_traits_baseILj7168ES2_S2_S2_S2_fjLj1024EEEEELb1ELb1EEEvNS_9BwdParamsE,@function
        .size           _ZN10layer_norm22ln_bwd_finalize_kernelINS_22Kernel_traits_finalizeILj7168E13__nv_bfloat16S2_S2_S2_fjLb1ELj1024ELj4ENS_18Kernel_traits_baseILj7168ES2_S2_S2_S2_fjLj1024EEEEELb1ELb1EEEvNS_9BwdParamsE,(.L_x_15180 - _ZN10layer_norm22ln_bwd_finalize_kernelINS_22Kernel_traits_finalizeILj7168E13__nv_bfloat16S2_S2_S2_fjLb1ELj1024ELj4ENS_18Kernel_traits_baseILj7168ES2_S2_S2_S2_fjLj1024EEEEELb1ELb1EEEvNS_9BwdParamsE)
        .other          _ZN10layer_norm22ln_bwd_finalize_kernelINS_22Kernel_traits_finalizeILj7168E13__nv_bfloat16S2_S2_S2_fjLb1ELj1024ELj4ENS_18Kernel_traits_baseILj7168ES2_S2_S2_S2_fjLj1024EEEEELb1ELb1EEEvNS_9BwdParamsE,@"STO_CUDA_ENTRY STV_DEFAULT"
_ZN10layer_norm22ln_bwd_finalize_kernelINS_22Kernel_traits_finalizeILj7168E13__nv_bfloat16S2_S2_S2_fjLb1ELj1024ELj4ENS_18Kernel_traits_baseILj7168ES2_S2_S2_S2_fjLj1024EEEEELb1ELb1EEEvNS_9BwdParamsE:
.text._ZN10layer_norm22ln_bwd_finalize_kernelINS_22Kernel_traits_finalizeILj7168E13__nv_bfloat16S2_S2_S2_fjLb1ELj1024ELj4ENS_18Kernel_traits_baseILj7168ES2_S2_S2_S2_fjLj1024EEEEELb1ELb1EEEvNS_9BwdParamsE:
        /* <DEDUP_REMOVED lines=17> */
[C---:B------:R-:W-:Y:S02]  /*0110*/  ISETP.GE.U32.AND P0, PT, R2.reuse, 0x10, PT ;  /* 0x000000100200780c */ /* 0x040fe40003f06070 */
[C---:B------:R-:W-:Y:S02]  /*0120*/  LEA R8, R2.reuse, R6, 0x5 ;  /* 0x0000000602087211 */ /* 0x040fe400078e28ff */
[----:B------:R-:W-:Y:S02]  /*0130*/  ISETP.EQ.AND P0, PT, R3, 0x1f, !P0 ;  /* 0x0000001f0300780c */ /* 0x000fe40004702270 */
[----:B------:R-:W-:Y:S01]  /*0140*/  IADD3 R5, R2, R9, RZ ;  /* 0x0000000902057210 */ /* 0x000fe20007ffe0ff */
[----:B0-----:R-:W-:-:S03]  /*0150*/  ULEA UR4, UR5, UR4, 0x18 ;  /* 0x0000000405047291 */ /* 0x001fc6000f8ec03f */
[----:B------:R-:W-:-:S03]  /*0160*/  ULDC UR5, c[0x0][0x218] ;  /* 0x0000860000057ab9 */ /* 0x000fc60000000800 */
[----:B------:R-:W-:Y:S02]  /*0170*/  LEA R6, R7, UR4, 0x2 ;  /* 0x0000000407067c11 */ /* 0x000fe4000f8e10ff */
[----:B------:R-:W-:-:S07]  /*0180*/  LEA R7, R8, UR4, 0x2 ;  /* 0x0000000408077c11 */ /* 0x000fce000f8e10ff */
.L_x_1536:
[----:B0-23--:R-:W0:Y:S01]  /*0190*/  LDC R8, c[0x0][0x210] ;  /* 0x00008400ff087b82 */ /* 0x00de220000000800 */
[----:B------:R-:W-:Y:S01]  /*01a0*/  BSSY B0, `(.L_x_1525) ;  /* 0x0000083000007945 */ /* 0x000fe20003800000 */
[----:B------:R-:W-:Y:S01]  /*01b0*/  HFMA2.MMA R22, -RZ, RZ, 0, 0 ;  /* 0x00000000ff167435 */ /* 0x000fe200000001ff */
[----:B-1----:R-:W-:Y:S02]  /*01c0*/  CS2R R10, SRZ ;  /* 0x00000000000a7805 */ /* 0x002fe4000001ff00 */
[----:B0-----:R-:W-:-:S13]  /*01d0*/  ISETP.GE.U32.AND P1, PT, R3, R8, PT ;  /* 0x000000080300720c */ /* 0x001fda0003f26070 */
[----:B------:R-:W-:Y:S05]  /*01e0*/  @P1 BRA `(.L_x_1526) ;  /* 0x0000000400f81947 */ /* 0x000fea0003800000 */
[----:B------:R-:W-:Y:S02]  /*01f0*/  ISETP.GE.U32.AND P2, PT, R3, R8, PT ;  /* 0x000000080300720c */ /* 0x000fe40003f46070 */
[----:B------:R-:W-:-:S11]  /*0200*/  MOV R21, R3 ;  /* 0x0000000300157202 */ /* 0x000fd60000000f00 */
[----:B------:R-:W0:Y:S08]  /*0210*/  @P2 LDC R17, c[0x0][0x218] ;  /* 0x00008600ff112b82 */ /* 0x000e300000000800 */
[----:B------:R-:W1:Y:S08]  /*0220*/  @P2 LDC.64 R12, c[0x0][0x2d0] ;  /* 0x0000b400ff0c2b82 */ /* 0x000e700000000a00 */
[----:B------:R-:W2:Y:S08]  /*0230*/  @P2 LDC.64 R14, c[0x0][0x2d8] ;  /* 0x0000b600ff0e2b82 */ /* 0x000eb00000000a00 */
[----:B------:R-:W3:Y:S01]  /*0240*/  @P2 LDC.64 R10, c[0x0][0x2f0] ;  /* 0x0000bc00ff0a2b82 */ /* 0x000ee20000000a00 */
[----:B0-----:R-:W-:-:S04]  /*0250*/  @P2 IMAD R17, R21, R17, R4 ;  /* 0x0000001115112224 */ /* 0x001fc800078e0204 */
[----:B-1----:R-:W-:-:S06]  /*0260*/  @P2 IMAD.WIDE.U32 R12, R17, 0x4, R12 ;  /* 0x00000004110c2825 */ /* 0x002fcc00078e000c */
[----:B------:R-:W4:Y:S01]  /*0270*/  @P2 LDG.E R13, desc[UR6][R12.64] ;  /* 0x000000060c0d2981 */ /* 0x000f22000c1e1900 */
[----:B--2---:R-:W-:-:S06]  /*0280*/  @P2 IMAD.WIDE.U32 R14, R17, 0x4, R14 ;  /* 0x00000004110e2825 */ /* 0x004fcc00078e000e */
[----:B------:R-:W2:Y:S01]  /*0290*/  @P2 LDG.E R15, desc[UR6][R14.64] ;  /* 0x000000060e0f2981 */ /* 0x000ea2000c1e1900 */
[----:B---3--:R-:W-:-:S06]  /*02a0*/  @P2 IMAD.WIDE.U32 R16, R17, 0x4, R10 ;  /* 0x0000000411102825 */ /* 0x008fcc00078e000a */
[----:B------:R-:W3:Y:S01]  /*02b0*/  @P2 LDG.E R16, desc[UR6][R16.64] ;  /* 0x0000000610102981 */ /* 0x000ee2000c1e1900 */
[----:B------:R-:W-:-:S04]  /*02c0*/  @P2 IADD3 R21, R21, 0x20, RZ ;  /* 0x0000002015152810 */ /* 0x000fc80007ffe0ff */
[----:B------:R-:W-:Y:S01]  /*02d0*/  ISETP.GE.U32.AND P1, PT, R21, R8, PT ;  /* 0x000000081500720c */ /* 0x000fe20003f26070 */
[----:B------:R-:W-:-:S05]  /*02e0*/  IMAD.IADD R9, R8, 0x1, -R21 ;  /* 0x0000000108097824 */ /* 0x000fca00078e0a15 */
[----:B------:R-:W-:Y:S02]  /*02f0*/  ISETP.LE.U32.OR P1, PT, R9, 0x60, P1 ;  /* 0x000000600900780c */ /* 0x000fe40000f23470 */
[----:B------:R-:W-:Y:S02]  /*0300*/  CS2R R10, SRZ ;  /* 0x00000000000a7805 */ /* 0x000fe4000001ff00 */
[----:B------:R-:W-:Y:S01]  /*0310*/  MOV R22, RZ ;  /* 0x000000ff00167202 */ /* 0x000fe20000000f00 */
[----:B------:R-:W-:Y:S03]  /*0320*/  BSSY B1, `(.L_x_1527) ;  /* 0x0000039000017945 */ /* 0x000fe60003800000 */
[----:B----4-:R-:W-:Y:S01]  /*0330*/  @P2 FADD.FTZ R10, R10, R13 ;  /* 0x0000000d0a0a2221 */ /* 0x010fe20000010000 */
[----:B--2---:R-:W-:Y:S01]  /*0340*/  @P2 FADD.FTZ R22, R22, R15 ;  /* 0x0000000f16162221 */ /* 0x004fe20000010000 */
[----:B---3--:R-:W-:Y:S01]  /*0350*/  @P2 FADD.FTZ R11, R11, R16 ;  /* 0x000000100b0b2221 */ /* 0x008fe20000010000 */
[----:B------:R-:W-:-:S02]  /*0360*/  PLOP3.LUT P2, PT, P2, PT, PT, 0x8, 0x0 ;  /* 0x000000000000781c */ /* 0x000fc4000174e170 */
[----:B------:R-:W-:Y:S11]  /*0370*/  @P1 BRA `(.L_x_1528) ;  /* 0x0000000000cc1947 */ /* 0x000ff60003800000 */
[----:B------:R-:W-:Y:S02]  /*0380*/  PLOP3.LUT P2, PT, PT, PT, PT, 0x8, 0x0 ;  /* 0x000000000000781c */ /* 0x000fe40003f4e170 */
[----:B------:R-:W-:-:S11]  /*0390*/  IADD3 R9, R8, -0x60, RZ ;  /* 0xffffffa008097810 */ /* 0x000fd60007ffe0ff */
.L_x_1529:
[----:B------:R-:W0:Y:S01]  /*03a0*/  LDC.64 R14, c[0x0][0x2d0] ;  /* 0x0000b400ff0e7b82 */ /* 0x000e220000000a00 */
[----:B------:R-:W-:-:S07]  /*03b0*/  IMAD R23, R21, UR5, R4 ;  /* 0x0000000515177c24 */ /* 0x000fce000f8e0204 */
[----:B------:R-:W1:Y:S01]  /*03c0*/  LDC.64 R16, c[0x0][0x2d8] ;  /* 0x0000b600ff107b82 */ /* 0x000e620000000a00 */
[----:B0-----:R-:W-:-:S06]  /*03d0*/  IMAD.WIDE.U32 R24, R23, 0x4, R14 ;  /* 0x0000000417187825 */ /* 0x001fcc00078e000e */
[----:B------:R0:W2:Y:S01]  /*03e0*/  LDG.E R25, desc[UR6][R24.64] ;  /* 0x0000000618197981 */ /* 0x0000a2000c1e1900 */
[----:B-1----:R-:W-:-:S05]  /*03f0*/  IMAD.WIDE.U32 R26, R23, 0x4, R16 ;  /* 0x00000004171a7825 */ /* 0x002fca00078e0010 */
[----:B------:R1:W3:Y:S01]  /*0400*/  LDG.E R20, desc[UR6][R26.64] ;  /* 0x000000061a147981 */ /* 0x0002e2000c1e1900 */
[C---:B------:R-:W-:Y:S02]  /*0410*/  IADD3 R13, R21.reuse, 0x20, RZ ;  /* 0x00000020150d7810 */ /* 0x040fe40007ffe0ff */
[C---:B------:R-:W-:Y:S02]  /*0420*/  IADD3 R19, R21.reuse, 0x40, RZ ;  /* 0x0000004015137810 */ /* 0x040fe40007ffe0ff */
[----:B0-----:R-:W-:-:S03]  /*0430*/  IADD3 R24, R21, 0x60, RZ ;  /* 0x0000006015187810 */ /* 0x001fc60007ffe0ff */
[--C-:B------:R-:W-:Y:S02]  /*0440*/  IMAD R19, R19, UR5, R4.reuse ;  /* 0x0000000513137c24 */ /* 0x100fe4000f8e0204 */
[----:B-1----:R-:W-:-:S04]  /*0450*/  IMAD R27, R13, UR5, R4 ;  /* 0x000000050d1b7c24 */ /* 0x002fc8000f8e0204 */
[----:B------:R-:W-:-:S05]  /*0460*/  IMAD.WIDE.U32 R28, R27, 0x4, R14 ;  /* 0x000000041b1c7825 */ /* 0x000fca00078e000e */
[----:B------:R0:W4:Y:S01]  /*0470*/  LDG.E R18, desc[UR6][R28.64] ;  /* 0x000000061c127981 */ /* 0x000122000c1e1900 */
[----:B------:R-:W-:-:S06]  /*0480*/  IMAD.WIDE.U32 R12, R19, 0x4, R14 ;  /* 0x00000004130c7825 */ /* 0x000fcc00078e000e */
[----:B------:R-:W5:Y:S01]  /*0490*/  LDG.E R13, desc[UR6][R12.64] ;  /* 0x000000060c0d7981 */ /* 0x000f62000c1e1900 */
[----:B0-----:R-:W-:-:S04]  /*04a0*/  IMAD R29, R24, UR5, R4 ;  /* 0x00000005181d7c24 */ /* 0x001fc8000f8e0204 */
[----:B------:R-:W-:-:S05]  /*04b0*/  IMAD.WIDE.U32 R14, R29, 0x4, R14 ;  /* 0x000000041d0e7825 */ /* 0x000fca00078e000e */
[----:B------:R0:W5:Y:S02]  /*04c0*/  LDG.E R12, desc[UR6][R14.64] ;  /* 0x000000060e0c7981 */ /* 0x000164000c1e1900 */
[----:B0-----:R-:W-:-:S04]  /*04d0*/  IMAD.WIDE.U32 R14, R27, 0x4, R16 ;  /* 0x000000041b0e7825 */ /* 0x001fc800078e0010 */
[----:B--2---:R-:W-:Y:S02]  /*04e0*/  FADD.FTZ R25, R25, R10 ;  /* 0x0000000a19197221 */ /* 0x004fe40000010000 */
[----:B------:R0:W2:Y:S02]  /*04f0*/  LDG.E R10, desc[UR6][R14.64] ;  /* 0x000000060e0a7981 */ /* 0x0000a4000c1e1900 */
[----:B0-----:R-:W-:-:S04]  /*0500*/  IMAD.WIDE.U32 R14, R19, 0x4, R16 ;  /* 0x00000004130e7825 */ /* 0x001fc800078e0010 */
[----:B---3--:R-:W-:Y:S01]  /*0510*/  FADD.FTZ R20, R20, R22 ;  /* 0x0000001614147221 */ /* 0x008fe20000010000 */
[----:B------:R-:W-:Y:S01]  /*0520*/  IMAD.WIDE.U32 R16, R29, 0x4, R16 ;  /* 0x000000041d107825 */ /* 0x000fe200078e0010 */
[----:B------:R0:W3:Y:S05]  /*0530*/  LDG.E R24, desc[UR6][R14.64] ;  /* 0x000000060e187981 */ /* 0x0000ea000c1e1900 */
[----:B------:R-:W3:Y:S01]  /*0540*/  LDG.E R16, desc[UR6][R16.64] ;  /* 0x0000000610107981 */ /* 0x000ee2000c1e1900 */
[----:B0-----:R-:W0:Y:S02]  /*0550*/  LDC.64 R14, c[0x0][0x2f0] ;  /* 0x0000bc00ff0e7b82 */ /* 0x001e240000000a00 */
[----:B0-----:R-:W-:-:S04]  /*0560*/  IMAD.WIDE.U32 R22, R23, 0x4, R14 ;  /* 0x0000000417167825 */ /* 0x001fc800078e000e */
[--C-:B------:R-:W-:Y:S01]  /*0570*/  IMAD.WIDE.U32 R26, R27, 0x4, R14.reuse ;  /* 0x000000041b1a7825 */ /* 0x100fe200078e000e */
[----:B------:R0:W3:Y:S05]  /*0580*/  LDG.E R28, desc[UR6][R22.64] ;  /* 0x00000006161c7981 */ /* 0x0000ea000c1e1900 */
[----:B------:R-:W3:Y:S01]  /*0590*/  LDG.E R26, desc[UR6][R26.64] ;  /* 0x000000061a1a7981 */ /* 0x000ee2000c1e1900 */
[----:B0-----:R-:W-:-:S04]  /*05a0*/  IMAD.WIDE.U32 R22, R19, 0x4, R14 ;  /* 0x0000000413167825 */ /* 0x001fc800078e000e */
[----:B------:R-:W-:Y:S01]  /*05b0*/  IMAD.WIDE.U32 R14, R29, 0x4, R14 ;  /* 0x000000041d0e7825 */ /* 0x000fe200078e000e */
[----:B------:R0:W3:Y:S05]  /*05c0*/  LDG.E R19, desc[UR6][R22.64] ;  /* 0x0000000616137981 */ /* 0x0000ea000c1e1900 */
[----:B------:R-:W3:Y:S01]  /*05d0*/  LDG.E R14, desc[UR6][R14.64] ;  /* 0x000000060e0e7981 */ /* 0x000ee2000c1e1900 */
[----:B------:R-:W-:Y:S01]  /*05e0*/  IADD3 R21, R21, 0x80, RZ ;  /* 0x0000008015157810 */ /* 0x000fe20007ffe0ff */
[----:B----4-:R-:W-:-:S03]  /*05f0*/  FADD.FTZ R18, R25, R18 ;  /* 0x0000001219127221 */ /* 0x010fc60000010000 */
[----:B------:R-:W-:Y:S01]  /*0600*/  ISETP.GE.U32.AND P1, PT, R21, R9, PT ;  /* 0x000000091500720c */ /* 0x000fe20003f26070 */
[----:B-----5:R-:W-:Y:S01]  /*0610*/  FADD.FTZ R13, R18, R13 ;  /* 0x0000000d120d7221 */ /* 0x020fe20000010000 */
[----:B--2---:R-:W-:-:S04]  /*0620*/  FADD.FTZ R17, R20, R10 ;  /* 0x0000000a14117221 */ /* 0x004fc80000010000 */
[----:B---3--:R-:W-:-:S04]  /*0630*/  FADD.FTZ R17, R17, R24 ;  /* 0x0000001811117221 */ /* 0x008fc80000010000 */
[----:B0-----:R-:W-:Y:S01]  /*0640*/  FADD.FTZ R22, R17, R16 ;  /* 0x0000001011167221 */ /* 0x001fe20000010000 */
[----:B------:R-:W-:-:S04]  /*0650*/  FADD.FTZ R11, R28, R11 ;  /* 0x0000000b1c0b7221 */ /* 0x000fc80000010000 */
[----:B------:R-:W-:-:S04]  /*0660*/  FADD.FTZ R10, R11, R26 ;  /* 0x0000001a0b0a7221 */ /* 0x000fc80000010000 */
[----:B------:R-:W-:Y:S01]  /*0670*/  FADD.FTZ R19, R10, R19 ;  /* 0x000000130a137221 */ /* 0x000fe20000010000 */
[----:B------:R-:W-:-:S03]  /*0680*/  FADD.FTZ R10, R13, R12 ;  /* 0x0000000c0d0a7221 */ /* 0x000fc60000010000 */
[----:B------:R-:W-:Y:S01]  /*0690*/  FADD.FTZ R11, R19, R14 ;  /* 0x0000000e130b7221 */ /* 0x000fe20000010000 */
[----:B------:R-:W-:Y:S06]  /*06a0*/  @!P1 BRA `(.L_x_1529) ;  /* 0xfffffffc003c9947 */ /* 0x000fec000383ffff */
.L_x_1528:
[----:B------:R-:W-:Y:S05]  /*06b0*/  BSYNC B1 ;  /* 0x0000000000017941 */ /* 0x000fea0003800000 */
.L_x_1527:
[CC--:B------:R-:W-:Y:S01]  /*06c0*/  ISETP.GE.U32.AND P1, PT, R21.reuse, R8.reuse, PT ;  /* 0x000000081500720c */ /* 0x0c0fe20003f26070 */
[----:B------:R-:W-:Y:S01]  /*06d0*/  BSSY B1, `(.L_x_1530) ;  /* 0x000001f000017945 */ /* 0x000fe20003800000 */
[----:B------:R-:W-:-:S04]  /*06e0*/  IADD3 R9, -R21, R8, RZ ;  /* 0x0000000815097210 */ /* 0x000fc80007ffe1ff */
[----:B------:R-:W-:-:S13]  /*06f0*/  ISETP.LE.U32.OR P1, PT, R9, 0x20, P1 ;  /* 0x000000200900780c */ /* 0x000fda0000f23470 */
[----:B------:R-:W-:Y:S05]  /*0700*/  @P1 BRA `(.L_x_1531) ;  /* 0x00000000006c1947 */ /* 0x000fea0003800000 */
[----:B------:R-:W0:Y:S01]  /*0710*/  LDC.64 R24, c[0x0][0x2d0] ;  /* 0x0000b400ff187b82 */ /* 0x000e220000000a00 */
[----:B------:R-:W-:Y:S01]  /*0720*/  ULDC UR8, c[0x0][0x218] ;  /* 0x0000860000087ab9 */ /* 0x000fe20000000800 */
[C---:B------:R-:W-:Y:S02]  /*0730*/  VIADD R9, R21.reuse, 0x20 ;  /* 0x0000002015097836 */ /* 0x040fe40000000000 */
[--C-:B------:R-:W-:Y:S02]  /*0740*/  IMAD R15, R21, UR8, R4.reuse ;  /* 0x00000008150f7c24 */ /* 0x100fe4000f8e0204 */
[----:B------:R-:W-:Y:S02]  /*0750*/  IMAD R9, R9, UR8, R4 ;  /* 0x0000000809097c24 */ /* 0x000fe4000f8e0204 */
        /* <DEDUP_REMOVED lines=22> */
.L_x_1531:
[----:B------:R-:W-:Y:S05]  /*08c0*/  BSYNC B1 ;  /* 0x0000000000017941 */ /* 0x000fea0003800000 */
.L_x_1530:
[----:B------:R-:W-:-:S13]  /*08d0*/  ISETP.LT.U32.OR P2, PT, R21, R8, P2 ;  /* 0x000000081500720c */ /* 0x000fda0001741470 */
[----:B------:R-:W-:Y:S05]  /*08e0*/  @!P2 BRA `(.L_x_1526) ;  /* 0x000000000038a947 */ /* 0x000fea0003800000 */
[----:B------:R-:W0:Y:S01]  /*08f0*/  LDC.64 R14, c[0x0][0x2d0] ;  /* 0x0000b400ff0e7b82 */ /* 0x000e220000000a00 */
[----:B------:R-:W-:Y:S02]  /*0900*/  ULDC UR8, c[0x0][0x218] ;  /* 0x0000860000087ab9 */ /* 0x000fe40000000800 */
[----:B------:R-:W-:-:S05]  /*0910*/  IMAD R17, R21, UR8, R4 ;  /* 0x0000000815117c24 */ /* 0x000fca000f8e0204 */
        /* <DEDUP_REMOVED lines=11> */
.L_x_1526:
[----:B------:R-:W-:Y:S05]  /*09d0*/  BSYNC B0 ;  /* 0x0000000000007941 */ /* 0x000fea0003800000 */
.L_x_1525:
[----:B------:R-:W-:Y:S01]  /*09e0*/  ISETP.GT.U32.AND P1, PT, R0, 0x3ff, PT ;  /* 0x000003ff0000780c */ /* 0x000fe20003f24070 */
[----:B------:R0:W-:Y:S01]  /*09f0*/  STS [R6], R22 ;  /* 0x0000001606007388 */ /* 0x0001e20000000800 */
[----:B------:R-:W-:Y:S05]  /*0a00*/  WARPSYNC.ALL ;  /* 0x0000000000007948 */ /* 0x000fea0003800000 */
[----:B------:R0:W-:Y:S04]  /*0a10*/  STS [R6+0x1000], R10 ;  /* 0x0010000a06007388 */ /* 0x0001e80000000800 */
[----:B------:R0:W-:Y:S01]  /*0a20*/  STS [R6+0x2000], R11 ;  /* 0x0020000b06007388 */ /* 0x0001e20000000800 */
[----:B------:R-:W-:Y:S06]  /*0a30*/  BAR.SYNC.DEFER_BLOCKING 0x0 ;  /* 0x0000000000007b1d */ /* 0x000fec0000010000 */
[----:B------:R-:W-:Y:S05]  /*0a40*/  @P1 BRA `(.L_x_1532) ;  /* 0x0000000000a41947 */ /* 0x000fea0003800000 */
[----:B0-----:R0:W1:Y:S01]  /*0a50*/  LDS R11, [R7] ;  /* 0x00000000070b7984 */ /* 0x0010620000000800 */
[----:B------:R-:W-:Y:S01]  /*0a60*/  UMOV UR8, 0xffffffff ;  /* 0xffffffff00087882 */ /* 0x000fe20000000000 */
[----:B------:R-:W-:Y:S02]  /*0a70*/  ISETP.NE.AND P1, PT, R2, RZ, PT ;  /* 0x000000ff0200720c */ /* 0x000fe40003f25270 */
[----:B------:R0:W2:Y:S04]  /*0a80*/  LDS R10, [R7+0x2000] ;  /* 0x00200000070a7984 */ /* 0x0000a80000000800 */
[----:B------:R0:W3:Y:S01]  /*0a90*/  LDS R8, [R7+0x1000] ;  /* 0x0010000007087984 */ /* 0x0000e20000000800 */
[----:B------:R-:W-:Y:S06]  /*0aa0*/  BRA.DIV UR8, `(.L_x_1533) ;  /* 0x0000000208f87947 */ /* 0x000fec000b800000 */
[----:B---3--:R-:W3:Y:S04]  /*0ab0*/  SHFL.BFLY PT, R9, R8, 0x1, 0x1f ;  /* 0x0c201f0008097f89 */ /* 0x008ee800000e0000 */
[----:B-1----:R-:W1:Y:S04]  /*0ac0*/  SHFL.BFLY PT, R12, R11, 0x1, 0x1f ;  /* 0x0c201f000b0c7f89 */ /* 0x002e6800000e0000 */
[----:B--2---:R-:W2:Y:S01]  /*0ad0*/  SHFL.BFLY PT, R13, R10, 0x1, 0x1f ;  /* 0x0c201f000a0d7f89 */ /* 0x004ea200000e0000 */
[----:B---3--:R-:W-:Y:S01]  /*0ae0*/  FADD.FTZ R9, R8, R9 ;  /* 0x0000000908097221 */ /* 0x008fe20000010000 */
[----:B-1----:R-:W-:-:S04]  /*0af0*/  FADD.FTZ R14, R11, R12 ;  /* 0x0000000c0b0e7221 */ /* 0x002fc80000010000 */
[----:B------:R-:W1:Y:S01]  /*0b00*/  SHFL.BFLY PT, R12, R9, 0x2, 0x1f ;  /* 0x0c401f00090c7f89 */ /* 0x000e6200000e0000 */
[----:B--2---:R-:W-:-:S03]  /*0b10*/  FADD.FTZ R17, R10, R13 ;  /* 0x0000000d0a117221 */ /* 0x004fc60000010000 */
[----:B------:R-:W2:Y:S04]  /*0b20*/  SHFL.BFLY PT, R13, R14, 0x2, 0x1f ;  /* 0x0c401f000e0d7f89 */ /* 0x000ea800000e0000 */
[----:B------:R-:W3:Y:S01]  /*0b30*/  SHFL.BFLY PT, R16, R17, 0x2, 0x1f ;  /* 0x0c401f0011107f89 */ /* 0x000ee200000e0000 */
[----:B-1----:R-:W-:Y:S01]  /*0b40*/  FADD.FTZ R12, R9, R12 ;  /* 0x0000000c090c7221 */ /* 0x002fe20000010000 */
[----:B--2---:R-:W-:-:S04]  /*0b50*/  FADD.FTZ R15, R14, R13 ;  /* 0x0000000d0e0f7221 */ /* 0x004fc80000010000 */
[----:B------:R-:W1:Y:S01]  /*0b60*/  SHFL.BFLY PT, R13, R12, 0x4, 0x1f ;  /* 0x0c801f000c0d7f89 */ /* 0x000e6200000e0000 */
[----:B---3--:R-:W-:-:S03]  /*0b70*/  FADD.FTZ R18, R17, R16 ;  /* 0x0000001011127221 */ /* 0x008fc60000010000 */
        /* <DEDUP_REMOVED lines=10> */
[----:B------:R1:W2:Y:S01]  /*0c20*/  SHFL.BFLY PT, R8, R9, 0x10, 0x1f ;  /* 0x0e001f0009087f89 */ /* 0x0002a200000e0000 */
[----:B---3--:R-:W-:-:S03]  /*0c30*/  FADD.FTZ R10, R19, R10 ;  /* 0x0000000a130a7221 */ /* 0x008fc60000010000 */
[----:B------:R1:W3:Y:S04]  /*0c40*/  SHFL.BFLY PT, R12, R11, 0x10, 0x1f ;  /* 0x0e001f000b0c7f89 */ /* 0x0002e800000e0000 */
[----:B------:R1:W4:Y:S02]  /*0c50*/  SHFL.BFLY PT, R15, R10, 0x10, 0x1f ;  /* 0x0e001f000a0f7f89 */ /* 0x00032400000e0000 */
.L_x_1552:
[----:B------:R-:W-:Y:S01]  /*0c60*/  @!P1 SHF.R.U32.HI R13, RZ, 0x3, R0 ;  /* 0x00000003ff0d9819 */ /* 0x000fe20000011600 */
[----:B---3--:R-:W-:Y:S01]  /*0c70*/  FADD.FTZ R12, R11, R12 ;  /* 0x0000000c0b0c7221 */ /* 0x008fe20000010000 */
[----:B--2---:R-:W-:Y:S01]  /*0c80*/  FADD.FTZ R8, R9, R8 ;  /* 0x0000000809087221 */ /* 0x004fe20000010000 */
[----:B----4-:R-:W-:Y:S01]  /*0c90*/  FADD.FTZ R15, R10, R15 ;  /* 0x0000000f0a0f7221 */ /* 0x010fe20000010000 */
[----:B------:R-:W-:-:S05]  /*0ca0*/  @!P1 LOP3.LUT R13, R13, 0x1ffffffc, RZ, 0xc0, !PT ;  /* 0x1ffffffc0d0d9812 */ /* 0x000fca00078ec0ff */
[----:B------:R2:W-:Y:S04]  /*0cb0*/  @!P1 STS [R13+UR4+0x3000], R12 ;  /* 0x0030000c0d009988 */ /* 0x0005e80008000804 */
[----:B------:R2:W-:Y:S04]  /*0cc0*/  @!P1 STS [R13+UR4+0x3080], R8 ;  /* 0x003080080d009988 */ /* 0x0005e80008000804 */
[----:B------:R2:W-:Y:S02]  /*0cd0*/  @!P1 STS [R13+UR4+0x3100], R15 ;  /* 0x0031000f0d009988 */ /* 0x0005e40008000804 */
.L_x_1532:
[----:B------:R-:W-:Y:S05]  /*0ce0*/  WARPSYNC.ALL ;  /* 0x0000000000007948 */ /* 0x000fea0003800000 */
[----:B------:R-:W-:Y:S06]  /*0cf0*/  BAR.SYNC.DEFER_BLOCKING 0x0 ;  /* 0x0000000000007b1d */ /* 0x000fec0000010000 */
[----:B------:R-:W-:Y:S04]  /*0d00*/  BSSY B0, `(.L_x_1534) ;  /* 0x0000013000007945 */ /* 0x000fe80003800000 */
[----:B------:R-:W-:Y:S05]  /*0d10*/  @!P0 BRA `(.L_x_1535) ;  /* 0x0000000000448947 */ /* 0x000fea0003800000 */
[----:B--2---:R-:W-:Y:S01]  /*0d20*/  SHF.L.U32 R8, R0, 0x3, RZ ;  /* 0x0000000300087819 */ /* 0x004fe200000006ff */
[----:B------:R-:W2:Y:S03]  /*0d30*/  LDC.64 R14, c[0x0][0x318] ;  /* 0x0000c600ff0e7b82 */ /* 0x000ea60000000a00 */
[----:B------:R-:W-:-:S05]  /*0d40*/  LOP3.LUT R18, R8, 0xf8, RZ, 0xc0, !PT ;  /* 0x000000f808127812 */ /* 0x000fca00078ec0ff */
[----:B------:R-:W3:Y:S01]  /*0d50*/  LDS.64 R20, [R18+UR4+0x3000] ;  /* 0x0030000412147984 */ /* 0x000ee20008000a00 */
[----:B01----:R-:W0:Y:S03]  /*0d60*/  LDC.64 R10, c[0x0][0x310] ;  /* 0x0000c400ff0a7b82 */ /* 0x003e260000000a00 */
[----:B------:R-:W1:Y:S04]  /*0d70*/  LDS.64 R12, [R18+UR4+0x3080] ;  /* 0x00308004120c7984 */ /* 0x000e680008000a00 */
[----:B------:R-:W4:Y:S01]  /*0d80*/  LDS.64 R16, [R18+UR4+0x3100] ;  /* 0x0031000412107984 */ /* 0x000f220008000a00 */
[----:B------:R-:W5:Y:S01]  /*0d90*/  LDC.64 R8, c[0x0][0x330] ;  /* 0x0000cc00ff087b82 */ /* 0x000f620000000a00 */
[----:B--2---:R-:W-:-:S04]  /*0da0*/  IMAD.WIDE.U32 R14, R5, 0x4, R14 ;  /* 0x00000004050e7825 */ /* 0x004fc800078e000e */
[----:B0-----:R-:W-:-:S04]  /*0db0*/  IMAD.WIDE.U32 R10, R5, 0x4, R10 ;  /* 0x00000004050a7825 */ /* 0x001fc800078e000a */
[----:B-----5:R-:W-:Y:S01]  /*0dc0*/  IMAD.WIDE.U32 R8, R5, 0x4, R8 ;  /* 0x0000000405087825 */ /* 0x020fe200078e0008 */
[----:B---3--:R-:W-:Y:S02]  /*0dd0*/  F2FP.BF16.F32.PACK_AB R21, R21, R20 ;  /* 0x000000141515723e */ /* 0x008fe400000010ff */
[----:B-1----:R-:W-:-:S03]  /*0de0*/  F2FP.BF16.F32.PACK_AB R13, R13, R12 ;  /* 0x0000000c0d0d723e */ /* 0x002fc600000010ff */
[----:B------:R3:W-:Y:S01]  /*0df0*/  STG.E desc[UR6][R14.64], R21 ;  /* 0x000000150e007986 */ /* 0x0007e2000c101906 */
[----:B----4-:R-:W-:-:S03]  /*0e00*/  F2FP.BF16.F32.PACK_AB R17, R17, R16 ;  /* 0x000000101111723e */ /* 0x010fc600000010ff */
[----:B------:R3:W-:Y:S04]  /*0e10*/  STG.E desc[UR6][R10.64], R13 ;  /* 0x0000000d0a007986 */ /* 0x0007e8000c101906 */
[----:B------:R3:W-:Y:S02]  /*0e20*/  STG.E desc[UR6][R8.64], R17 ;  /* 0x0000001108007986 */ /* 0x0007e4000c101906 */
.L_x_1535:
[----:B------:R-:W-:Y:S05]  /*0e30*/  BSYNC B0 ;  /* 0x0000000000007941 */ /* 0x000fea0003800000 */
.L_x_1534:
[C---:B------:R-:W-:Y:S02]  /*0e40*/  ISETP.GT.U32.AND P1, PT, R4.reuse, -0x1c01, PT ;  /* 0xffffe3ff0400780c */ /* 0x040fe40003f24070 */
[----:B------:R-:W-:Y:S02]  /*0e50*/  IADD3 R4, R4, 0x1c00, RZ ;  /* 0x00001c0004047810 */ /* 0x000fe40007ffe0ff */
[----:B------:R-:W-:-:S09]  /*0e60*/  IADD3 R5, R5, 0xe00, RZ ;  /* 0x00000e0005057810 */ /* 0x000fd20007ffe0ff */
[----:B------:R-:W-:Y:S05]  /*0e70*/  @P1 BRA `(.L_x_1536) ;  /* 0xfffffff000c41947 */ /* 0x000fea000383ffff */
[----:B------:R-:W-:Y:S05]  /*0e80*/  EXIT ;  /* 0x000000000000794d */ /* 0x000fea0003800000 */
.L_x_1533:
[----:B------:R-:W-:Y:S01]  /*0e90*/  HFMA2.MMA R22, -RZ, RZ, 0, 5.9604644775390625e-08 ;  /* 0x00000001ff167435 */ /* 0x000fe200000001ff */
[----:B---3--:R-:W-:Y:S01]  /*0ea0*/  MOV R23, R8 ;  /* 0x0000000800177202 */ /* 0x008fe20000000f00 */
[----:B------:R-:W-:Y:S01]  /*0eb0*/  IMAD.MOV.U32 R20, RZ, RZ, -0x1 ;  /* 0xffffffffff147424 */ /* 0x000fe200078e00ff */
[----:B------:R-:W-:-:S08]  /*0ec0*/  MOV R25, 0x1f ;  /* 0x0000001f00197802 */ /* 0x000fd00000000f00 */
[----:B012---:R-:W-:Y:S05]  /*0ed0*/  WARPSYNC.COLLECTIVE R20, `(.L_x_1537) ;  /* 0x0000000014087348 */ /* 0x007fea0003c00000 */
[----:B------:R3:W4:Y:S02]  /*0ee0*/  SHFL.BFLY P2, R21, R23, R22, R25 ;  /* 0x0c00001617157389 */ /* 0x0007240000040019 */
[----:B01234-:R-:W-:Y:S01]  /*0ef0*/  ENDCOLLECTIVE ;  /* 0x000000000000791b */ /* 0x01ffe20003800000 */
.L_x_1537:
[----:B------:R-:W-:Y:S01]  /*0f00*/  HFMA2.MMA R22, -RZ, RZ, 0, 1.1920928955078125e-07 ;  /* 0x00000002ff167435 */ /* 0x000fe200000001ff */
[----:B------:R-:W-:-:S05]  /*0f10*/  MOV R9, R21 ;  /* 0x0000001500097202 */ /* 0x000fca0000000f00 */
[----:B------:R-:W-:-:S05]  /*0f20*/  FADD.FTZ R9, R8, R9 ;  /* 0x0000000908097221 */ /* 0x000fca0000010000 */
[----:B------:R-:W-:-:S07]  /*0f30*/  MOV R23, R9 ;  /* 0x0000000900177202 */ /* 0x000fce0000000f00 */
[----:B------:R-:W-:Y:S05]  /*0f40*/  WARPSYNC.COLLECTIVE R20, `(.L_x_1538) ;  /* 0x0000000014087348 */ /* 0x000fea0003c00000 */
[----:B------:R0:W1:Y:S02]  /*0f50*/  SHFL.BFLY P2, R21, R23, R22, R25 ;  /* 0x0c00001617157389 */ /* 0x0000640000040019 */
[----:B01----:R-:W-:Y:S01]  /*0f60*/  ENDCOLLECTIVE ;  /* 0x000000000000791b */ /* 0x003fe20003800000 */
.L_x_1538:
[----:B------:R-:W-:Y:S01]  /*0f70*/  HFMA2.MMA R22, -RZ, RZ, 0, 2.384185791015625e-07 ;  /* 0x00000004ff167435 */ /* 0x000fe200000001ff */
[----:B------:R-:W-:-:S05]  /*0f80*/  MOV R12, R21 ;  /* 0x00000015000c7202 */ /* 0x000fca0000000f00 */
[----:B------:R-:W-:-:S05]  /*0f90*/  FADD.FTZ R12, R9, R12 ;  /* 0x0000000c090c7221 */ /* 0x000fca0000010000 */
[----:B------:R-:W-:-:S07]  /*0fa0*/  MOV R23, R12 ;  /* 0x0000000c00177202 */ /* 0x000fce0000000f00 */
[----:B------:R-:W-:Y:S05]  /*0fb0*/  WARPSYNC.COLLECTIVE R20, `(.L_x_1539) ;  /* 0x0000000014087348 */ /* 0x000fea0003c00000 */
[----:B------:R0:W1:Y:S02]  /*0fc0*/  SHFL.BFLY P2, R21, R23, R22, R25 ;  /* 0x0c00001617157389 */ /* 0x0000640000040019 */
[----:B01----:R-:W-:Y:S01]  /*0fd0*/  ENDCOLLECTIVE ;  /* 0x000000000000791b */ /* 0x003fe20003800000 */
.L_x_1539:
[----:B------:R-:W-:Y:S01]  /*0fe0*/  HFMA2.MMA R22, -RZ, RZ, 0, 4.76837158203125e-07 ;  /* 0x00000008ff167435 */ /* 0x000fe200000001ff */
[----:B------:R-:W-:-:S05]  /*0ff0*/  MOV R13, R21 ;  /* 0x00000015000d7202 */ /* 0x000fca0000000f00 */
[----:B------:R-:W-:-:S04]  /*1000*/  FADD.FTZ R13, R12, R13 ;  /* 0x0000000d0c0d7221 */ /* 0x000fc80000010000 */
[----:B------:R-:W-:-:S07]  /*1010*/  IMAD.MOV.U32 R23, RZ, RZ, R13 ;  /* 0x000000ffff177224 */ /* 0x000fce00078e000d */
[----:B------:R-:W-:Y:S05]  /*1020*/  WARPSYNC.COLLECTIVE R20, `(.L_x_1540) ;  /* 0x0000000014087348 */ /* 0x000fea0003c00000 */
[----:B------:R0:W1:Y:S02]  /*1030*/  SHFL.BFLY P2, R21, R23, R22, R25 ;  /* 0x0c00001617157389 */ /* 0x0000640000040019 */
[----:B01----:R-:W-:Y:S01]  /*1040*/  ENDCOLLECTIVE ;  /* 0x000000000000791b */ /* 0x003fe20003800000 */
.L_x_1540:
[----:B------:R-:W-:Y:S01]  /*1050*/  HFMA2.MMA R22, -RZ, RZ, 0, 9.5367431640625e-07 ;  /* 0x00000010ff167435 */ /* 0x000fe200000001ff */
[----:B------:R-:W-:-:S05]  /*1060*/  MOV R8, R21 ;  /* 0x0000001500087202 */ /* 0x000fca0000000f00 */
[----:B------:R-:W-:-:S05]  /*1070*/  FADD.FTZ R9, R13, R8 ;  /* 0x000000080d097221 */ /* 0x000fca0000010000 */
[----:B------:R-:W-:-:S07]  /*1080*/  MOV R23, R9 ;  /* 0x0000000900177202 */ /* 0x000fce0000000f00 */
[----:B------:R-:W-:Y:S05]  /*1090*/  WARPSYNC.COLLECTIVE R20, `(.L_x_1541) ;  /* 0x0000000014087348 */ /* 0x000fea0003c00000 */
[----:B------:R0:W1:Y:S02]  /*10a0*/  SHFL.BFLY P2, R21, R23, R22, R25 ;  /* 0x0c00001617157389 */ /* 0x0000640000040019 */
[----:B01----:R-:W-:Y:S01]  /*10b0*/  ENDCOLLECTIVE ;  /* 0x000000000000791b */ /* 0x003fe20003800000 */
.L_x_1541:
[----:B------:R-:W-:Y:S01]  /*10c0*/  HFMA2.MMA R22, -RZ, RZ, 0, 5.9604644775390625e-08 ;  /* 0x00000001ff167435 */ /* 0x000fe200000001ff */
[----:B------:R-:W-:Y:S02]  /*10d0*/  MOV R23, R11 ;  /* 0x0000000b00177202 */ /* 0x000fe40000000f00 */
[----:B------:R-:W-:-:S08]  /*10e0*/  MOV R8, R21 ;  /* 0x0000001500087202 */ /* 0x000fd00000000f00 */
[----:B------:R-:W-:Y:S05]  /*10f0*/  WARPSYNC.COLLECTIVE R20, `(.L_x_1542) ;  /* 0x0000000014087348 */ /* 0x000fea0003c00000 */
[----:B------:R0:W1:Y:S02]  /*1100*/  SHFL.BFLY P2, R21, R23, R22, R25 ;  /* 0x0c00001617157389 */ /* 0x0000640000040019 */
[----:B01----:R-:W-:Y:S01]  /*1110*/  ENDCOLLECTIVE ;  /* 0x000000000000791b */ /* 0x003fe20003800000 */
.L_x_1542:
[----:B------:R-:W-:Y:S01]  /*1120*/  HFMA2.MMA R22, -RZ, RZ, 0, 1.1920928955078125e-07 ;  /* 0x00000002ff167435 */ /* 0x000fe200000001ff */
[----:B------:R-:W-:-:S05]  /*1130*/  MOV R12, R21 ;  /* 0x00000015000c7202 */ /* 0x000fca0000000f00 */
[----:B------:R-:W-:-:S04]  /*1140*/  FADD.FTZ R14, R11, R12 ;  /* 0x0000000c0b0e7221 */ /* 0x000fc80000010000 */
[----:B------:R-:W-:-:S07]  /*1150*/  IMAD.MOV.U32 R23, RZ, RZ, R14 ;  /* 0x000000ffff177224 */ /* 0x000fce00078e000e */
[----:B------:R-:W-:Y:S05]  /*1160*/  WARPSYNC.COLLECTIVE R20, `(.L_x_1543) ;  /* 0x0000000014087348 */ /* 0x000fea0003c00000 */
[----:B------:R0:W1:Y:S02]  /*1170*/  SHFL.BFLY P2, R21, R23, R22, R25 ;  /* 0x0c00001617157389 */ /* 0x0000640000040019 */
[----:B01----:R-:W-:Y:S01]  /*1180*/  ENDCOLLECTIVE ;  /* 0x000000000000791b */ /* 0x003fe20003800000 */
.L_x_1543:
[----:B------:R-:W-:Y:S01]  /*1190*/  HFMA2.MMA R22, -RZ, RZ, 0, 2.384185791015625e-07 ;  /* 0x00000004ff167435 */ /* 0x000fe200000001ff */
[----:B------:R-:W-:-:S05]  /*11a0*/  MOV R13, R21 ;  /* 0x00000015000d7202 */ /* 0x000fca0000000f00 */
[----:B------:R-:W-:-:S05]  /*11b0*/  FADD.FTZ R15, R14, R13 ;  /* 0x0000000d0e0f7221 */ /* 0x000fca0000010000 */
[----:B------:R-:W-:-:S07]  /*11c0*/  MOV R23, R15 ;  /* 0x0000000f00177202 */ /* 0x000fce0000000f00 */
[----:B------:R-:W-:Y:S05]  /*11d0*/  WARPSYNC.COLLECTIVE R20, `(.L_x_1544) ;  /* 0x0000000014087348 */ /* 0x000fea0003c00000 */
[----:B------:R0:W1:Y:S02]  /*11e0*/  SHFL.BFLY P2, R21, R23, R22, R25 ;  /* 0x0c00001617157389 */ /* 0x0000640000040019 */
[----:B01----:R-:W-:Y:S01]  /*11f0*/  ENDCOLLECTIVE ;  /* 0x000000000000791b */ /* 0x003fe20003800000 */
.L_x_1544:
[----:B------:R-:W-:Y:S01]  /*1200*/  HFMA2.MMA R22, -RZ, RZ, 0, 4.76837158203125e-07 ;  /* 0x00000008ff167435 */ /* 0x000fe200000001ff */
[----:B------:R-:W-:-:S05]  /*1210*/  MOV R16, R21 ;  /* 0x0000001500107202 */ /* 0x000fca0000000f00 */
[----:B------:R-:W-:-:S05]  /*1220*/  FADD.FTZ R16, R15, R16 ;  /* 0x000000100f107221 */ /* 0x000fca0000010000 */
[----:B------:R-:W-:-:S07]  /*1230*/  MOV R23, R16 ;  /* 0x0000001000177202 */ /* 0x000fce0000000f00 */
[----:B------:R-:W-:Y:S05]  /*1240*/  WARPSYNC.COLLECTIVE R20, `(.L_x_1545) ;  /* 0x0000000014087348 */ /* 0x000fea0003c00000 */
[----:B------:R0:W1:Y:S02]  /*1250*/  SHFL.BFLY P2, R21, R23, R22, R25 ;  /* 0x0c00001617157389 */ /* 0x0000640000040019 */
[----:B01----:R-:W-:Y:S01]  /*1260*/  ENDCOLLECTIVE ;  /* 0x000000000000791b */ /* 0x003fe20003800000 */
.L_x_1545:
[----:B------:R-:W-:Y:S01]  /*1270*/  HFMA2.MMA R22, -RZ, RZ, 0, 9.5367431640625e-07 ;  /* 0x00000010ff167435 */ /* 0x000fe200000001ff */
[----:B------:R-:W-:-:S05]  /*1280*/  MOV R11, R21 ;  /* 0x00000015000b7202 */ /* 0x000fca0000000f00 */
[----:B------:R-:W-:-:S04]  /*1290*/  FADD.FTZ R11, R16, R11 ;  /* 0x0000000b100b7221 */ /* 0x000fc80000010000 */
[----:B------:R-:W-:-:S07]  /*12a0*/  IMAD.MOV.U32 R23, RZ, RZ, R11 ;  /* 0x000000ffff177224 */ /* 0x000fce00078e000b */
[----:B------:R-:W-:Y:S05]  /*12b0*/  WARPSYNC.COLLECTIVE R20, `(.L_x_1546) ;  /* 0x0000000014087348 */ /* 0x000fea0003c00000 */
[----:B------:R0:W1:Y:S02]  /*12c0*/  SHFL.BFLY P2, R21, R23, R22, R25 ;  /* 0x0c00001617157389 */ /* 0x0000640000040019 */
[----:B01----:R-:W-:Y:S01]  /*12d0*/  ENDCOLLECTIVE ;  /* 0x000000000000791b */ /* 0x003fe20003800000 */
.L_x_1546:
[----:B------:R-:W-:Y:S01]  /*12e0*/  HFMA2.MMA R22, -RZ, RZ, 0, 5.9604644775390625e-08 ;  /* 0x00000001ff167435 */ /* 0x000fe200000001ff */
[----:B------:R-:W-:Y:S02]  /*12f0*/  MOV R23, R10 ;  /* 0x0000000a00177202 */ /* 0x000fe40000000f00 */
[----:B------:R-:W-:-:S08]  /*1300*/  MOV R12, R21 ;  /* 0x00000015000c7202 */ /* 0x000fd00000000f00 */
[----:B------:R-:W-:Y:S05]  /*1310*/  WARPSYNC.COLLECTIVE R20, `(.L_x_1547) ;  /* 0x0000000014087348 */ /* 0x000fea0003c00000 */
[----:B------:R0:W1:Y:S02]  /*1320*/  SHFL.BFLY P2, R21, R23, R22, R25 ;  /* 0x0c00001617157389 */ /* 0x0000640000040019 */
[----:B01----:R-:W-:Y:S01]  /*1330*/  ENDCOLLECTIVE ;  /* 0x000000000000791b */ /* 0x003fe20003800000 */
.L_x_1547:
[----:B------:R-:W-:Y:S01]  /*1340*/  HFMA2.MMA R22, -RZ, RZ, 0, 1.1920928955078125e-07 ;  /* 0x00000002ff167435 */ /* 0x000fe200000001ff */
[----:B------:R-:W-:-:S05]  /*1350*/  MOV R13, R21 ;  /* 0x00000015000d7202 */ /* 0x000fca0000000f00 */
[----:B------:R-:W-:-:S05]  /*1360*/  FADD.FTZ R17, R10, R13 ;  /* 0x0000000d0a117221 */ /* 0x000fca0000010000 */
[----:B------:R-:W-:-:S07]  /*1370*/  MOV R23, R17 ;  /* 0x0000001100177202 */ /* 0x000fce0000000f00 */
[----:B------:R-:W-:Y:S05]  /*1380*/  WARPSYNC.COLLECTIVE R20, `(.L_x_1548) ;  /* 0x0000000014087348 */ /* 0x000fea0003c00000 */
[----:B------:R0:W1:Y:S02]  /*1390*/  SHFL.BFLY P2, R21, R23, R22, R25 ;  /* 0x0c00001617157389 */ /* 0x0000640000040019 */
[----:B01----:R-:W-:Y:S01]  /*13a0*/  ENDCOLLECTIVE ;  /* 0x000000000000791b */ /* 0x003fe20003800000 */
.L_x_1548:
[----:B------:R-:W-:Y:S01]  /*13b0*/  HFMA2.MMA R22, -RZ, RZ, 0, 2.384185791015625e-07 ;  /* 0x00000004ff167435 */ /* 0x000fe200000001ff */
[----:B------:R-:W-:-:S05]  /*13c0*/  MOV R16, R21 ;  /* 0x0000001500107202 */ /* 0x000fca0000000f00 */
[----:B------:R-:W-:-:S04]  /*13d0*/  FADD.FTZ R18, R17, R16 ;  /* 0x0000001011127221 */ /* 0x000fc80000010000 */
[----:B------:R-:W-:-:S07]  /*13e0*/  IMAD.MOV.U32 R23, RZ, RZ, R18 ;  /* 0x000000ffff177224 */ /* 0x000fce00078e0012 */
[----:B------:R-:W-:Y:S05]  /*13f0*/  WARPSYNC.COLLECTIVE R20, `(.L_x_1549) ;  /* 0x0000000014087348 */ /* 0x000fea0003c00000 */
[----:B------:R0:W1:Y:S02]  /*1400*/  SHFL.BFLY P2, R21, R23, R22, R25 ;  /* 0x0c00001617157389 */ /* 0x0000640000040019 */
[----:B01----:R-:W-:Y:S01]  /*1410*/  ENDCOLLECTIVE ;  /* 0x000000000000791b */ /* 0x003fe20003800000 */
.L_x_1549:
[----:B------:R-:W-:Y:S01]  /*1420*/  HFMA2.MMA R22, -RZ, RZ, 0, 4.76837158203125e-07 ;  /* 0x00000008ff167435 */ /* 0x000fe200000001ff */
[----:B------:R-:W-:-:S05]  /*1430*/  MOV R19, R21 ;  /* 0x0000001500137202 */ /* 0x000fca0000000f00 */
[----:B------:R-:W-:-:S05]  /*1440*/  FADD.FTZ R19, R18, R19 ;  /* 0x0000001312137221 */ /* 0x000fca0000010000 */
[----:B------:R-:W-:-:S07]  /*1450*/  MOV R23, R19 ;  /* 0x0000001300177202 */ /* 0x000fce0000000f00 */
[----:B------:R-:W-:Y:S05]  /*1460*/  WARPSYNC.COLLECTIVE R20, `(.L_x_1550) ;  /* 0x0000000014087348 */ /* 0x000fea0003c00000 */
[----:B------:R0:W1:Y:S02]  /*1470*/  SHFL.BFLY P2, R21, R23, R22, R25 ;  /* 0x0c00001617157389 */ /* 0x0000640000040019 */
[----:B01----:R-:W-:Y:S01]  /*1480*/  ENDCOLLECTIVE ;  /* 0x000000000000791b */ /* 0x003fe20003800000 */
.L_x_1550:
[----:B------:R-:W-:Y:S01]  /*1490*/  HFMA2.MMA R22, -RZ, RZ, 0, 9.5367431640625e-07 ;  /* 0x00000010ff167435 */ /* 0x000fe200000001ff */
[----:B------:R-:W-:-:S05]  /*14a0*/  MOV R10, R21 ;  /* 0x00000015000a7202 */ /* 0x000fca0000000f00 */
[----:B------:R-:W-:-:S05]  /*14b0*/  FADD.FTZ R10, R19, R10 ;  /* 0x0000000a130a7221 */ /* 0x000fca0000010000 */
[----:B------:R-:W-:-:S07]  /*14c0*/  MOV R23, R10 ;  /* 0x0000000a00177202 */ /* 0x000fce0000000f00 */
[----:B------:R-:W-:Y:S05]  /*14d0*/  WARPSYNC.COLLECTIVE R20, `(.L_x_1551) ;  /* 0x0000000014087348 */ /* 0x000fea0003c00000 */
[----:B------:R0:W1:Y:S02]  /*14e0*/  SHFL.BFLY P2, R21, R23, R22, R25 ;  /* 0x0c00001617157389 */ /* 0x0000640000040019 */
[----:B01----:R-:W-:Y:S01]  /*14f0*/  ENDCOLLECTIVE ;  /* 0x000000000000791b */ /* 0x003fe20003800000 */
.L_x_1551:
[----:B------:R-:W-:Y:S01]  /*1500*/  MOV R15, R21 ;  /* 0x00000015000f7202 */ /* 0x000fe20000000f00 */
[----:B------:R-:W-:Y:S06]  /*1510*/  BRA `(.L_x_1552) ;  /* 0xfffffff400d07947 */ /* 0x000fec000383ffff */
.L_x_1553:
        /* <DEDUP_REMOVED lines=14> */
.L_x_15180:


//--------------------- .text._ZN10layer_norm13ln_bwd_kernelINS_13Kernel_traitsI13__nv_bfloat16S2_S2_S2_fjLj7168ELj1ELj1ELj8ELj8ENS_18Kernel_traits_baseILj7168ES2_S2_S2_S2_fjLj256EEEEELb1ELb1ELb1ELb1EEEvNS_9BwdParamsE --------------------------
	.section	.text._ZN10layer_norm13ln_bwd_kernelINS_13Kernel_traitsI13__nv_bfloat16S2_S2_S2_fjLj7168ELj1ELj1ELj8ELj8ENS_18Kernel_traits_baseILj7168ES2_S2_S2_S2_fjLj256EEEEELb1ELb1ELb1ELb1EEEvNS_9BwdParamsE,"ax",@progbits
	.align	128
        .global         _ZN10layer_norm13ln_bwd_kernelINS_13Kernel_traitsI13__nv_bfloat16S2_S2_S2_fjLj7168ELj1ELj1ELj8ELj8ENS_18Kernel_traits_baseILj7168ES2_S2_S2_S2_fjLj256EEEEELb1ELb1ELb1ELb1EEEvNS_9BwdParamsE
        .type           _ZN10layer_norm13ln_bwd_kernelINS_13Kernel_traitsI13__nv_bfloat16S2_S2_S2_fjLj7168ELj1ELj1ELj8ELj8ENS_18Kernel_traits_baseILj7168ES2_S2_S2_S2_fjLj256EEEEELb1ELb1ELb1ELb1EEEvNS_9BwdParamsE,@function
        .size           _ZN10layer_norm13ln_bwd_kernelINS_13Kernel_traitsI13__nv_bfloat16S2_S2_S2_fjLj7168ELj1ELj1ELj8ELj8ENS_18Kernel_traits_baseILj7168ES2_S2_S2_S2_fjLj256EEEEELb1ELb1ELb1ELb1EEEvNS_9BwdParamsE,(.L_x_15181 - _ZN10layer_norm13ln_bwd_kernelINS_13Kernel_traitsI13__nv_bfloat16S2_S2_S2_fjLj7168ELj1ELj1ELj8ELj8ENS_18Kernel_traits_baseILj7168ES2_S2_S2_S2_fjLj256EEEEELb1ELb1ELb1ELb1EEEvNS_9BwdParamsE)
        .other          _ZN10layer_norm13ln_bwd_kernelINS_13Kernel_traitsI13__nv_bfloat16S2_S2_S2_fjLj7168ELj1ELj1ELj8ELj8ENS_18Kernel_traits_baseILj7168ES2_S2_S2_S2_fjLj256EEEEELb1ELb1ELb1ELb1EEEvNS_9BwdParamsE,@"STO_CUDA_ENTRY STV_DEFAULT"
_ZN10layer_norm13ln_bwd_kernelINS_13Kernel_traitsI13__nv_bfloat16S2_S2_S2_fjLj7168ELj1ELj1ELj8ELj8ENS_18Kernel_traits_baseILj7168ES2_S2_S2_S2_fjLj256EEEEELb1ELb1ELb1ELb1EEEvNS_9BwdParamsE:
.text._ZN10layer_norm13ln_bwd_kernelINS_13Kernel_traitsI13__nv_bfloat16S2_S2_S2_fjLj7168ELj1ELj1ELj8ELj8ENS_18Kernel_traits_baseILj7168ES2_S2_S2_S2_fjLj256EEEEELb1ELb1ELb1ELb1EEEvNS_9BwdParamsE:
[----:B------:R-:W0:Y:S01]  /*0000*/  LDC R1, c[0x0][0x28] ;  /* 0x00000a00ff017b82 */ /* 0x000e220000000800 */
[----:B------:R-:W1:Y:S07]  /*0010*/  S2R R0, SR_TID.X ;  /* 0x0000000000007919 */ /* 0x000e6e0000002100 */
[----:B------:R-:W1:Y:S01]  /*0020*/  S2UR UR4, SR_CTAID.X ;  /* 0x00000000000479c3 */ /* 0x000e620000002500 */
[----:B------:R-:W-:Y:S01]  /*0030*/  ULDC UR8, c[0x0][0x290] ;  /* 0x0000a40000087ab9 */ /* 0x000fe20000000800 */
[----:B------:R-:W-:Y:S01]  /*0040*/  ULDC.64 UR12, c[0x0][0x298] ;  /* 0x0000a600000c7ab9 */ /* 0x000fe20000000a00 */
[----:B------:R-:W-:Y:S01]  /*0050*/  ULDC.64 UR16, c[0x0][0x2c8] ;  /* 0x0000b20000107ab9 */ /* 0x000fe20000000a00 */
[----:B------:R-:W-:Y:S01]  /*0060*/  ULDC.64 UR10, c[0x0][0x308] ;  /* 0x0000c200000a7ab9 */ /* 0x000fe20000000a00 */
[----:B------:R-:W-:Y:S01]  /*0070*/  ULDC.64 UR14, c[0x0][0x210] ;  /* 0x00008400000e7ab9 */ /* 0x000fe20000000a00 */
[----:B0-----:R-:W-:-:S02]  /*0080*/  IADD3 R1, R1, -0x10, RZ ;  /* 0xfffffff001017810 */ /* 0x001fc40007ffe0ff */
[----:B-1----:R-:W-:Y:S01]  /*0090*/  LEA.HI R5, R0, UR4, RZ, 0x18 ;  /* 0x0000000400057c11 */ /* 0x002fe2000f8fc0ff */
        /* <DEDUP_REMOVED lines=47> */
.L_x_1554:
[----:B------:R-:W-:Y:S01]  /*0390*/  IMAD.SHL.U32 R0, R0, 0x8, RZ ;  /* 0x0000000800007824 */ /* 0x000fe200078e00ff */
[----:B------:R-:W-:-:S04]  /*03a0*/  ULDC.64 UR6, c[0x0][0x260] ;  /* 0x0000980000067ab9 */ /* 0x000fc80000000a00 */
[----:B------:R-:W-:-:S04]  /*03b0*/  LOP3.LUT R0, R0, 0x7f8, RZ, 0xc0, !PT ;  /* 0x000007f800007812 */ /* 0x000fc800078ec0ff */
[----:B------:R-:W-:-:S04]  /*03c0*/  IADD3 R2, P0, R0, UR6, RZ ;  /* 0x0000000600027c10 */ /* 0x000fc8000ff1e0ff */
[----:B------:R-:W-:Y:S01]  /*03d0*/  IADD3.X R3, RZ, UR7, RZ, P0, !PT ;  /* 0x00000007ff037c10 */ /* 0x000fe200087fe4ff */
[----:B------:R-:W-:-:S04]  /*03e0*/  ULDC.64 UR6, c[0x0][0x278] ;  /* 0x00009e0000067ab9 */ /* 0x000fc80000000a00 */
[----:B------:R-:W2:Y:S01]  /*03f0*/  LDG.E.64 R8, desc[UR4][R2.64] ;  /* 0x0000000402087981 */ /* 0x000ea2000c1e1b00 */
[----:B------:R-:W-:-:S03]  /*0400*/  IADD3 R6, P0, R0, UR6, RZ ;  /* 0x0000000600067c10 */ /* 0x000fc6000ff1e0ff */
[----:B------:R-:W3:Y:S02]  /*0410*/  LDG.E.64 R230, desc[UR4][R2.64+0x2000] ;  /* 0x0020000402e67981 */ /* 0x000ee4000c1e1b00 */
[----:B------:R-:W-:Y:S02]  /*0420*/  IMAD.X R7, RZ, RZ, UR7, P0 ;  /* 0x00000007ff077e24 */ /* 0x000fe400080e06ff */
[----:B------:R-:W4:Y:S04]  /*0430*/  LDG.E.64 R10, desc[UR4][R2.64+0x800] ;  /* 0x00080004020a7981 */ /* 0x000f28000c1e1b00 */
[----:B------:R-:W5:Y:S04]  /*0440*/  LDG.E.64 R216, desc[UR4][R6.64] ;  /* 0x0000000406d87981 */ /* 0x000f68000c1e1b00 */
[----:B------:R-:W4:Y:S04]  /*0450*/  LDG.E.64 R202, desc[UR4][R6.64+0x1800] ;  /* 0x0018000406ca7981 */ /* 0x000f28000c1e1b00 */
[----:B------:R-:W4:Y:S04]  /*0460*/  LDG.E.64 R238, desc[UR4][R2.64+0x1000] ;  /* 0x0010000402ee7981 */ /* 0x000f28000c1e1b00 */
[----:B------:R-:W4:Y:S04]  /*0470*/  LDG.E.64 R234, desc[UR4][R2.64+0x1800] ;  /* 0x0018000402ea7981 */ /* 0x000f28000c1e1b00 */
[----:B------:R-:W4:Y:S04]  /*0480*/  LDG.E.64 R226, desc[UR4][R2.64+0x2800] ;  /* 0x0028000402e27981 */ /* 0x000f28000c1e1b00 */
[----:B------:R2:W4:Y:S04]  /*0490*/  LDG.E.64 R222, desc[UR4][R2.64+0x3000] ;  /* 0x0030000402de7981 */ /* 0x000528000c1e1b00 */
[----:B------:R-:W4:Y:S04]  /*04a0*/  LDG.E.64 R212, desc[UR4][R6.64+0x800] ;  /* 0x0008000406d47981 */ /* 0x000f28000c1e1b00 */
[----:B------:R-:W4:Y:S04]  /*04b0*/  LDG.E.64 R208, desc[UR4][R6.64+0x1000] ;  /* 0x0010000406d07981 */ /* 0x000f28000c1e1b00 */
[----:B------:R-:W4:Y:S04]  /*04c0*/  LDG.E.64 R14, desc[UR4][R6.64+0x2800] ;  /* 0x00280004060e7981 */ /* 0x000f28000c1e1b00 */
[----:B------:R-:W4:Y:S04]  /*04d0*/  LDG.E.64 R16, desc[UR4][R6.64+0x3000] ;  /* 0x0030000406107981 */ /* 0x000f28000c1e1b00 */
[----:B------:R-:W4:Y:S01]  /*04e0*/  LDG.E.64 R12, desc[UR4][R6.64+0x2000] ;  /* 0x00200004060c7981 */ /* 0x000f22000c1e1b00 */
        /* <DEDUP_REMOVED lines=43> */
[C---:B--2---:R-:W-:Y:S01]  /*07a0*/  SHF.L.U32 R3, R8.reuse, 0x10, RZ ;  /* 0x0000001008037819 */ /* 0x044fe200000006ff */
[----:B------:R-:W-:Y:S01]  /*07b0*/  IMAD.U32 R2, R9, 0x10000, RZ ;  /* 0x0001000009027824 */ /* 0x000fe200078e00ff */
[----:B------:R-:W-:-:S02]  /*07c0*/  SHF.R.U64 R4, R8, 0x10, R9 ;  /* 0x0000001008047819 */ /* 0x000fc40000001209 */
[----:B------:R-:W-:Y:S01]  /*07d0*/  SHF.R.U32.HI R0, RZ, 0x10, R9 ;  /* 0x00000010ff007819 */ /* 0x000fe20000011609 */
[----:B------:R-:W-:Y:S04]  /*07e0*/  STL [R1+0xc], R3 ;  /* 0x00000c0301007387 */ /* 0x000fe80000100800 */
[----:B------:R0:W-:Y:S01]  /*07f0*/  STL [R1+0x4], R2 ;  /* 0x0000040201007387 */ /* 0x0001e20000100800 */
[----:B------:R-:W-:Y:S01]  /*0800*/  SHF.L.U32 R0, R0, 0x10, RZ ;  /* 0x0000001000007819 */ /* 0x000fe200000006ff */
[----:B0-----:R-:W-:-:S05]  /*0810*/  IMAD.U32 R2, R4, 0x10000, RZ ;  /* 0x0001000004027824 */ /* 0x001fca00078e00ff */
[----:B------:R0:W-:Y:S04]  /*0820*/  STL [R1+0x8], R2 ;  /* 0x0000080201007387 */ /* 0x0001e80000100800 */
[----:B------:R0:W-:Y:S01]  /*0830*/  STL [R1], R0 ;  /* 0x0000000001007387 */ /* 0x0001e20000100800 */
[C---:B---3--:R-:W-:Y:S01]  /*0840*/  SHF.R.U64 R232, R230.reuse, 0x10, R231 ;  /* 0x00000010e6e87819 */ /* 0x048fe200000012e7 */
[----:B------:R-:W-:Y:S01]  /*0850*/  IMAD.U32 R233, R230, 0x10000, RZ ;  /* 0x00010000e6e97824 */ /* 0x000fe200078e00ff */
[C---:B-----5:R-:W-:Y:S01]  /*0860*/  SHF.R.U64 R220, R216.reuse, 0x10, R217 ;  /* 0x00000010d8dc7819 */ /* 0x060fe200000012d9 */
[----:B------:R-:W-:Y:S01]  /*0870*/  IMAD.U32 R221, R216, 0x10000, RZ ;  /* 0x00010000d8dd7824 */ /* 0x000fe200078e00ff */
[C---:B----4-:R-:W-:Y:S01]  /*0880*/  SHF.R.U64 R204, R202.reuse, 0x10, R203 ;  /* 0x00000010cacc7819 */ /* 0x050fe200000012cb */
[----:B------:R-:W-:Y:S01]  /*0890*/  IMAD.U32 R205, R202, 0x10000, RZ ;  /* 0x00010000cacd7824 */ /* 0x000fe200078e00ff */
[----:B------:R-:W-:-:S02]  /*08a0*/  SHF.R.U32.HI R249, RZ, 0x10, R11 ;  /* 0x00000010fff97819 */ /* 0x000fc4000001160b */
[C---:B------:R-:W-:Y:S02]  /*08b0*/  SHF.R.U64 R247, R238.reuse, 0x10, R239 ;  /* 0x00000010eef77819 */ /* 0x040fe400000012ef */
[----:B------:R-:W-:Y:S02]  /*08c0*/  SHF.L.U32 R248, R238, 0x10, RZ ;  /* 0x00000010eef87819 */ /* 0x000fe400000006ff */
[C---:B------:R-:W-:Y:S02]  /*08d0*/  SHF.R.U64 R236, R234.reuse, 0x10, R235 ;  /* 0x00000010eaec7819 */ /* 0x040fe400000012eb */
[----:B------:R-:W-:Y:S02]  /*08e0*/  SHF.L.U32 R237, R234, 0x10, RZ ;  /* 0x00000010eaed7819 */ /* 0x000fe400000006ff */
[----:B------:R-:W-:Y:S02]  /*08f0*/  SHF.R.U32.HI R230, RZ, 0x10, R231 ;  /* 0x00000010ffe67819 */ /* 0x000fe400000116e7 */
[----:B------:R-:W-:-:S02]  /*0900*/  SHF.R.U64 R228, R226, 0x10, R227 ;  /* 0x00000010e2e47819 */ /* 0x000fc400000012e3 */
[----:B------:R-:W-:Y:S02]  /*0910*/  SHF.L.U32 R229, R226, 0x10, RZ ;  /* 0x00000010e2e57819 */ /* 0x000fe400000006ff */
[C---:B------:R-:W-:Y:S02]  /*0920*/  SHF.R.U64 R224, R222.reuse, 0x10, R223 ;  /* 0x00000010dee07819 */ /* 0x040fe400000012df */
[----:B------:R-:W-:Y:S02]  /*0930*/  SHF.L.U32 R225, R222, 0x10, RZ ;  /* 0x00000010dee17819 */ /* 0x000fe400000006ff */
[----:B------:R-:W-:Y:S02]  /*0940*/  SHF.R.U32.HI R216, RZ, 0x10, R217 ;  /* 0x00000010ffd87819 */ /* 0x000fe400000116d9 */
[C---:B------:R-:W-:Y:S02]  /*0950*/  SHF.R.U64 R214, R212.reuse, 0x10, R213 ;  /* 0x00000010d4d67819 */ /* 0x040fe400000012d5 */
[----:B------:R-:W-:-:S02]  /*0960*/  SHF.L.U32 R215, R212, 0x10, RZ ;  /* 0x00000010d4d77819 */ /* 0x000fc400000006ff */
[----:B------:R-:W-:Y:S02]  /*0970*/  SHF.R.U64 R210, R208, 0x10, R209 ;  /* 0x00000010d0d27819 */ /* 0x000fe400000012d1 */
[----:B------:R-:W-:Y:S02]  /*0980*/  SHF.R.U32.HI R202, RZ, 0x10, R203 ;  /* 0x00000010ffca7819 */ /* 0x000fe400000116cb */
[----:B------:R-:W-:Y:S02]  /*0990*/  SHF.R.U64 R195, R14, 0x10, R15 ;  /* 0x000000100ec37819 */ /* 0x000fe4000000120f */
[----:B------:R-:W-:Y:S02]  /*09a0*/  SHF.R.U32.HI R188, RZ, 0x10, R17 ;  /* 0x00000010ffbc7819 */ /* 0x000fe40000011611 */
[----:B------:R-:W-:Y:S02]  /*09b0*/  SHF.R.U64 R251, R10, 0x10, R11 ;  /* 0x000000100afb7819 */ /* 0x000fe4000000120b */
[----:B------:R-:W-:-:S02]  /*09c0*/  SHF.R.U32.HI R238, RZ, 0x10, R239 ;  /* 0x00000010ffee7819 */ /* 0x000fc400000116ef */
[----:B------:R-:W-:Y:S02]  /*09d0*/  SHF.R.U32.HI R234, RZ, 0x10, R235 ;  /* 0x00000010ffea7819 */ /* 0x000fe400000116eb */
[----:B------:R-:W-:Y:S02]  /*09e0*/  SHF.R.U32.HI R226, RZ, 0x10, R227 ;  /* 0x00000010ffe27819 */ /* 0x000fe400000116e3 */
[----:B------:R-:W-:Y:S02]  /*09f0*/  SHF.R.U32.HI R222, RZ, 0x10, R223 ;  /* 0x00000010ffde7819 */ /* 0x000fe400000116df */
[----:B------:R-:W-:Y:S02]  /*0a00*/  SHF.R.U32.HI R212, RZ, 0x10, R213 ;  /* 0x00000010ffd47819 */ /* 0x000fe400000116d5 */
[----:B------:R-:W-:Y:S02]  /*0a10*/  SHF.R.U32.HI R206, RZ, 0x10, R209 ;  /* 0x00000010ffce7819 */ /* 0x000fe400000116d1 */
[----:B------:R-:W-:-:S02]  /*0a20*/  SHF.R.U64 R199, R12, 0x10, R13 ;  /* 0x000000100cc77819 */ /* 0x000fc4000000120d */
[----:B------:R-:W-:Y:S02]  /*0a30*/  SHF.R.U32.HI R197, RZ, 0x10, R13 ;  /* 0x00000010ffc57819 */ /* 0x000fe4000001160d */
[----:B------:R-:W-:Y:S02]  /*0a40*/  SHF.R.U32.HI R193, RZ, 0x10, R15 ;  /* 0x00000010ffc17819 */ /* 0x000fe4000001160f */
[----:B------:R-:W-:Y:S01]  /*0a50*/  SHF.R.U64 R191, R16, 0x10, R17 ;  /* 0x0000001010bf7819 */ /* 0x000fe20000001211 */
        /* <DEDUP_REMOVED lines=44> */
.L_x_1733:
[----:B01----:R-:W0:Y:S01]  /*0d20*/  LDC.64 R2, c[0x0][0x288] ;  /* 0x0000a200ff027b82 */ /* 0x003e220000000a00 */
[----:B------:R-:W1:Y:S07]  /*0d30*/  S2R R128, SR_TID.X ;  /* 0x0000000000807919 */ /* 0x000e6e0000002100 */
[----:B------:R-:W2:Y:S08]  /*0d40*/  LDC.64 R42, c[0x0][0x280] ;  /* 0x0000a000ff2a7b82 */ /* 0x000eb00000000a00 */
[----:B------:R-:W3:Y:S01]  /*0d50*/  LDC R243, c[0x0][0x218] ;  /* 0x00008600fff37b82 */ /* 0x000ee20000000800 */
[----:B0-----:R-:W-:-:S07]  /*0d60*/  IMAD.WIDE R2, R5, 0x4, R2 ;  /* 0x0000000405027825 */ /* 0x001fce00078e0202 */
[----:B------:R-:W0:Y:S01]  /*0d70*/  LDC.64 R40, c[0x0][0x258] ;  /* 0x00009600ff287b82 */ /* 0x000e220000000a00 */
[----:B-----5:R2:W4:Y:S07]  /*0d80*/  LDG.E R182, desc[UR4][R2.64] ;  /* 0x0000000402b67981 */ /* 0x02052e000c1e1900 */
[----:B------:R-:W0:Y:S01]  /*0d90*/  LDC.64 R174, c[0x0][0x2c8] ;  /* 0x0000b200ffae7b82 */ /* 0x000e220000000a00 */
[----:B--2---:R-:W-:-:S04]  /*0da0*/  IMAD.WIDE R2, R5, 0x4, R42 ;  /* 0x0000000405027825 */ /* 0x004fc800078e022a */
[C---:B---3--:R-:W-:Y:S01]  /*0db0*/  IMAD R42, R5.reuse, R243, RZ ;  /* 0x000000f3052a7224 */ /* 0x048fe200078e02ff */
[----:B-1----:R-:W-:Y:S01]  /*0dc0*/  LOP3.LUT R242, R128, 0xff, RZ, 0xc0, !PT ;  /* 0x000000ff80f27812 */ /* 0x002fe200078ec0ff */
[----:B------:R1:W5:Y:S03]  /*0dd0*/  LDG.E R219, desc[UR4][R2.64] ;  /* 0x0000000402db7981 */ /* 0x000366000c1e1900 */
[----:B------:R-:W-:Y:S01]  /*0de0*/  SHF.R.S32.HI R43, RZ, 0x1f, R42 ;  /* 0x0000001fff2b7819 */ /* 0x000fe2000001142a */
[----:B0-----:R-:W-:-:S03]  /*0df0*/  IMAD.WIDE R40, R5, 0x4, R40 ;  /* 0x0000000405287825 */ /* 0x001fc600078e0228 */
[----:B------:R-:W-:Y:S01]  /*0e00*/  LEA.HI R43, R43, R42, RZ, 0x2 ;  /* 0x0000002a2b2b7211 */ /* 0x000fe200078f10ff */
[----:B------:R-:W-:Y:S01]  /*0e10*/  BSSY B0, `(.L_x_1556) ;  /* 0x00001c2000007945 */ /* 0x000fe20003800000 */
[----:B------:R0:W5:Y:S02]  /*0e20*/  LDG.E R4, desc[UR4][R40.64] ;  /* 0x0000000428047981 */ /* 0x000164000c1e1900 */
[----:B-1----:R-:W-:-:S04]  /*0e30*/  LEA.HI.SX32 R3, R43, R242, 0x1e ;  /* 0x000000f22b037211 */ /* 0x002fc800078ff2ff */
[C---:B------:R-:W-:Y:S01]  /*0e40*/  IADD3 R189, R3.reuse, 0x100, RZ ;  /* 0x0000010003bd7810 */ /* 0x040fe20007ffe0ff */
[C---:B------:R-:W-:Y:S01]  /*0e50*/  VIADD R2, R3.reuse, 0x300 ;  /* 0x0000030003027836 */ /* 0x040fe20000000000 */
[C---:B------:R-:W-:Y:S01]  /*0e60*/  IADD3 R181, R3.reuse, 0x200, RZ ;  /* 0x0000020003b57810 */ /* 0x040fe20007ffe0ff */
[----:B0-----:R-:W-:-:S04]  /*0e70*/  IMAD.WIDE.U32 R40, R3, 0x8, R174 ;  /* 0x0000000803287825 */ /* 0x001fc800078e00ae */
[----:B------:R-:W-:-:S04]  /*0e80*/  IMAD.WIDE.U32 R42, R189, 0x8, R174 ;  /* 0x00000008bd2a7825 */ /* 0x000fc800078e00ae */
[----:B------:R-:W-:-:S04]  /*0e90*/  IMAD.WIDE.U32 R128, R181, 0x8, R174 ;  /* 0x00000008b5807825 */ /* 0x000fc800078e00ae */
[----:B------:R-:W-:Y:S01]  /*0ea0*/  IMAD.WIDE.U32 R130, R2, 0x8, R174 ;  /* 0x0000000802827825 */ /* 0x000fe200078e00ae */
[----:B----4-:R-:W-:-:S13]  /*0eb0*/  ISETP.GT.AND P2, PT, R182, RZ, PT ;  /* 0x000000ffb600720c */ /* 0x010fda0003f44270 */
[----:B------:R-:W-:Y:S05]  /*0ec0*/  @P2 BRA `(.L_x_1557) ;  /* 0x0000000000c02947 */ /* 0x000fea0003800000 */
[----:B------:R-:W-:Y:S02]  /*0ed0*/  MOV R207, UR16 ;  /* 0x0000001000cf7c02 */ /* 0x000fe40008000f00 */
[----:B------:R-:W-:Y:S02]  /*0ee0*/  MOV R208, UR17 ;  /* 0x0000001100d07c02 */ /* 0x000fe40008000f00 */
[----:B------:R-:W-:-:S04]  /*0ef0*/  ISETP.NE.U32.AND P0, PT, R207, RZ, PT ;  /* 0x000000ffcf00720c */ /* 0x000fc80003f05070 */
[----:B------:R-:W-:Y:S02]  /*0f00*/  ISETP.NE.AND.EX P0, PT, R208, RZ, PT, P0 ;  /* 0x000000ffd000720c */ /* 0x000fe40003f05300 */
[----:B-----5:R-:W-:-:S11]  /*0f10*/  ISETP.GE.AND P3, PT, R219, 0x1, PT ;  /* 0x00000001db00780c */ /* 0x020fd60003f66270 */
[C---:B------:R-:W-:Y:S01]  /*0f20*/  @P0 VIADD R183, R3.reuse, 0x400 ;  /* 0x0000040003b70836 */ /* 0x040fe20000000000 */
[----:B------:R0:W5:Y:S01]  /*0f30*/  @P0 LDG.E.64 R172, desc[UR4][R40.64] ;  /* 0x0000000428ac0981 */ /* 0x000162000c1e1b00 */
[----:B------:R-:W-:Y:S01]  /*0f40*/  @P0 IADD3 R185, R3, 0x600, RZ ;  /* 0x0000060003b90810 */ /* 0x000fe20007ffe0ff */
[----:B------:R-:W-:Y:S02]  /*0f50*/  @P3 VIADD R182, R219, 0xffffffff ;  /* 0xffffffffdbb63836 */ /* 0x000fe40000000000 */
[----:B------:R1:W5:Y:S04]  /*0f60*/  @P0 LDG.E.64 R170, desc[UR4][R42.64] ;  /* 0x000000042aaa0981 */ /* 0x000368000c1e1b00 */
[----:B------:R2:W5:Y:S01]  /*0f70*/  @P0 LDG.E.64 R168, desc[UR4][R128.64] ;  /* 0x0000000480a80981 */ /* 0x000562000c1e1b00 */
[----:B0-----:R-:W-:Y:S01]  /*0f80*/  @P0 IMAD.WIDE.U32 R40, R183, 0x8, R174 ;  /* 0x00000008b7280825 */ /* 0x001fe200078e00ae */
[----:B------:R-:W-:-:S02]  /*0f90*/  @P0 IADD3 R183, R3, 0x500, RZ ;  /* 0x0000050003b70810 */ /* 0x000fc40007ffe0ff */
[----:B------:R-:W5:Y:S01]  /*0fa0*/  @P0 LDG.E.64 R166, desc[UR4][R130.64] ;  /* 0x0000000482a60981 */ /* 0x000f62000c1e1b00 */
[----:B-1----:R-:W-:-:S03]  /*0fb0*/  @P0 IMAD.WIDE.U32 R42, R185, 0x8, R174 ;  /* 0x00000008b92a0825 */ /* 0x002fc600078e00ae */
[----:B------:R0:W5:Y:S01]  /*0fc0*/  @P0 LDG.E.64 R164, desc[UR4][R40.64] ;  /* 0x0000000428a40981 */ /* 0x000162000c1e1b00 */
[----:B------:R-:W-:-:S03]  /*0fd0*/  @P3 IMAD R182, R182, R243, RZ ;  /* 0x000000f3b6b63224 */ /* 0x000fc600078e02ff */
[----:B------:R-:W5:Y:S02]  /*0fe0*/  @P0 LDG.E.64 R160, desc[UR4][R42.64] ;  /* 0x000000042aa00981 */ /* 0x000f64000c1e1b00 */
[----:B--2---:R-:W-:Y:S01]  /*0ff0*/  @P3 SHF.R.S32.HI R129, RZ, 0x1f, R182 ;  /* 0x0000001fff813819 */ /* 0x004fe200000114b6 */
[----:B0-----:R-:W-:-:S03]  /*1000*/  @P0 IMAD.WIDE.U32 R40, R183, 0x8, R174 ;  /* 0x00000008b7280825 */ /* 0x001fc600078e00ae */
[----:B------:R-:W-:Y:S01]  /*1010*/  @P3 LEA.HI R182, R129, R182, RZ, 0x2 ;  /* 0x000000b681b63211 */ /* 0x000fe200078f10ff */
[----:B------:R-:W0:Y:S01]  /*1020*/  LDC.64 R174, c[0x0][0x240] ;  /* 0x00009000ffae7b82 */ /* 0x000e220000000a00 */
[----:B------:R-:W-:Y:S02]  /*1030*/  MOV R129, RZ ;  /* 0x000000ff00817202 */ /* 0x000fe40000000f00 */
[----:B------:R-:W-:Y:S01]  /*1040*/  @P3 LEA.HI.SX32 R129, R182, R242, 0x1e ;  /* 0x000000f2b6813211 */ /* 0x000fe200078ff2ff */
[----:B------:R0:W5:Y:S03]  /*1050*/  @P0 LDG.E.64 R162, desc[UR4][R40.64] ;  /* 0x0000000428a20981 */ /* 0x000166000c1e1b00 */
[C---:B------:R-:W-:Y:S01]  /*1060*/  IADD3 R131, R129.reuse, 0x100, RZ ;  /* 0x0000010081837810 */ /* 0x040fe20007ffe0ff */
[C---:B------:R-:W-:Y:S01]  /*1070*/  VIADD R183, R129.reuse, 0x200 ;  /* 0x0000020081b77836 */ /* 0x040fe20000000000 */
[C---:B------:R-:W-:Y:S01]  /*1080*/  IADD3 R185, R129.reuse, 0x400, RZ ;  /* 0x0000040081b97810 */ /* 0x040fe20007ffe0ff */
[----:B------:R-:W-:-:S02]  /*1090*/  VIADD R241, R129, 0x500 ;  /* 0x0000050081f17836 */ /* 0x000fc40000000000 */
[----:B0-----:R-:W-:Y:S01]  /*10a0*/  IMAD.WIDE.U32 R40, R131, 0x4, R174 ;  /* 0x0000000483287825 */ /* 0x001fe200078e00ae */
[----:B------:R-:W-:-:S03]  /*10b0*/  IADD3 R131, R129, 0x300, RZ ;  /* 0x0000030081837810 */ /* 0x000fc60007ffe0ff */
[----:B------:R-:W-:Y:S01]  /*10c0*/  IMAD.WIDE.U32 R42, R183, 0x4, R174 ;  /* 0x00000004b72a7825 */ /* 0x000fe200078e00ae */
[----:B------:R0:W5:Y:S01]  /*10d0*/  LDG.E R200, desc[UR4][R40.64] ;  /* 0x0000000428c87981 */ /* 0x000162000c1e1900 */
[----:B------:R-:W-:-:S03]  /*10e0*/  IADD3 R183, R129, 0x600, RZ ;  /* 0x0000060081b77810 */ /* 0x000fc60007ffe0ff */
[----:B------:R1:W5:Y:S01]  /*10f0*/  LDG.E R187, desc[UR4][R42.64] ;  /* 0x000000042abb7981 */ /* 0x000362000c1e1900 */
[----:B0-----:R-:W-:-:S04]  /*1100*/  IMAD.WIDE.U32 R40, R129, 0x4, R174 ;  /* 0x0000000481287825 */ /* 0x001fc800078e00ae */
[--C-:B-1----:R-:W-:Y:S01]  /*1110*/  IMAD.WIDE.U32 R42, R131, 0x4, R174.reuse ;  /* 0x00000004832a7825 */ /* 0x102fe200078e00ae */
[----:B------:R-:W5:Y:S03]  /*1120*/  LDG.E R218, desc[UR4][R40.64] ;  /* 0x0000000428da7981 */ /* 0x000f66000c1e1900 */
[--C-:B------:R-:W-:Y:S01]  /*1130*/  IMAD.WIDE.U32 R128, R185, 0x4, R174.reuse ;  /* 0x00000004b9807825 */ /* 0x100fe200078e00ae */
[----:B------:R-:W5:Y:S03]  /*1140*/  LDG.E R182, desc[UR4][R42.64] ;  /* 0x000000042ab67981 */ /* 0x000f66000c1e1900 */
[----:B------:R-:W-:-:S04]  /*1150*/  IMAD.WIDE.U32 R130, R241, 0x4, R174 ;  /* 0x00000004f1827825 */ /* 0x000fc800078e00ae */
[----:B------:R-:W-:Y:S01]  /*1160*/  IMAD.WIDE.U32 R174, R183, 0x4, R174 ;  /* 0x00000004b7ae7825 */ /* 0x000fe200078e00ae */
[----:B------:R-:W5:Y:S04]  /*1170*/  LDG.E R184, desc[UR4][R130.64] ;  /* 0x0000000482b87981 */ /* 0x000f68000c1e1900 */
[----:B------:R-:W5:Y:S01]  /*1180*/  LDG.E R183, desc[UR4][R128.64] ;  /* 0x0000000480b77981 */ /* 0x000f62000c1e1900 */
[----:B------:R-:W-:-:S03]  /*1190*/  IMAD.MOV.U32 R240, RZ, RZ, RZ ;  /* 0x000000fffff07224 */ /* 0x000fc600078e00ff */
[----:B------:R0:W5:Y:S02]  /*11a0*/  LDG.E R185, desc[UR4][R174.64] ;  /* 0x00000004aeb97981 */ /* 0x000164000c1e1900 */
[----:B0-----:R-:W-:Y:S01]  /*11b0*/  HFMA2.MMA R175, -RZ, RZ, 0, 0 ;  /* 0x00000000ffaf7435 */ /* 0x001fe200000001ff */
[----:B------:R-:W-:Y:S10]  /*11c0*/  BRA `(.L_x_1558) ;  /* 0x0000001800187947 */ /* 0x000ff40003800000 */
.L_x_1557:
[----:B------:R-:W0:Y:S01]  /*11d0*/  LDC.64 R10, c[0x0][0x2b8] ;  /* 0x0000ae00ff0a7b82 */ /* 0x000e220000000a00 */
[----:B------:R-:W-:-:S07]  /*11e0*/  IADD3 R182, R182, -0x1, RZ ;  /* 0xffffffffb6b67810 */ /* 0x000fce0007ffe0ff */
[----:B------:R-:W1:Y:S01]  /*11f0*/  LDC.64 R34, c[0x0][0x238] ;  /* 0x00008e00ff227b82 */ /* 0x000e620000000a00 */
[----:B------:R-:W-:-:S07]  /*1200*/  IMAD R182, R182, R243, RZ ;  /* 0x000000f3b6b67224 */ /* 0x000fce00078e02ff */
[----:B------:R-:W2:Y:S01]  /*1210*/  LDC.64 R32, c[0x0][0x250] ;  /* 0x00009400ff207b82 */ /* 0x000ea20000000a00 */
[----:B------:R-:W-:Y:S01]  /*1220*/  SHF.R.S32.HI R7, RZ, 0x1f, R182 ;  /* 0x0000001fff077819 */ /* 0x000fe200000114b6 */
[C---:B------:R-:W-:Y:S01]  /*1230*/  VIADD R137, R3.reuse, 0x500 ;  /* 0x0000050003897836 */ /* 0x040fe20000000000 */
[C---:B------:R-:W-:Y:S02]  /*1240*/  IADD3 R39, R3.reuse, 0x400, RZ ;  /* 0x0000040003277810 */ /* 0x040fe40007ffe0ff */
[----:B------:R-:W-:Y:S02]  /*1250*/  IADD3 R139, R3, 0x600, RZ ;  /* 0x00000600038b7810 */ /* 0x000fe40007ffe0ff */
[----:B-----5:R-:W-:Y:S01]  /*1260*/  ISETP.GE.AND P3, PT, R219, 0x1, PT ;  /* 0x00000001db00780c */ /* 0x020fe20003f66270 */
[----:B------:R-:W-:Y:S01]  /*1270*/  IMAD.U32 R207, RZ, RZ, UR16 ;  /* 0x00000010ffcf7e24 */ /* 0x000fe2000f8e00ff */
[----:B------:R-:W-:Y:S01]  /*1280*/  LEA.HI R7, R7, R182, RZ, 0x2 ;  /* 0x000000b607077211 */ /* 0x000fe200078f10ff */
[----:B------:R-:W3:Y:S01]  /*1290*/  LDC.U8 R149, c[0x0][0x2a0] ;  /* 0x0000a800ff957b82 */ /* 0x000ee20000000000 */
[----:B------:R-:W-:Y:S01]  /*12a0*/  MOV R208, UR17 ;  /* 0x0000001100d07c02 */ /* 0x000fe20008000f00 */
[----:B------:R-:W4:Y:S01]  /*12b0*/  LDL R152, [R1+0xc] ;  /* 0x00000c0001987983 */ /* 0x000f220000100800 */
[----:B------:R-:W-:-:S02]  /*12c0*/  LEA.HI.SX32 R21, R7, R242, 0x1e ;  /* 0x000000f207157211 */ /* 0x000fc400078ff2ff */
[----:B------:R-:W-:Y:S01]  /*12d0*/  MOV R135, RZ ;  /* 0x000000ff00877202 */ /* 0x000fe20000000f00 */
[----:B------:R-:W4:Y:S01]  /*12e0*/  LDL R151, [R1+0x8] ;  /* 0x0000080001977983 */ /* 0x000f220000100800 */
[C---:B------:R-:W-:Y:S01]  /*12f0*/  IADD3 R17, R21.reuse, 0x100, RZ ;  /* 0x0000010015117810 */ /* 0x040fe20007ffe0ff */
[C-C-:B0-----:R-:W-:Y:S01]  /*1300*/  IMAD.WIDE.U32 R18, R21.reuse, 0x8, R10.reuse ;  /* 0x0000000815127825 */ /* 0x141fe200078e000a */
[C---:B------:R-:W-:Y:S01]  /*1310*/  IADD3 R13, R21.reuse, 0x300, RZ ;  /* 0x00000300150d7810 */ /* 0x040fe20007ffe0ff */
[----:B------:R-:W4:Y:S01]  /*1320*/  LDL R150, [R1+0x4] ;  /* 0x0000040001967983 */ /* 0x000f220000100800 */
[C---:B------:R-:W-:Y:S01]  /*1330*/  IADD3 R7, R21.reuse, 0x400, RZ ;  /* 0x0000040015077810 */ /* 0x040fe20007ffe0ff */
[C---:B------:R-:W-:Y:S01]  /*1340*/  VIADD R15, R21.reuse, 0x200 ;  /* 0x00000200150f7836 */ /* 0x040fe20000000000 */
[----:B------:R-:W0:Y:S01]  /*1350*/  LDC.64 R140, c[0x0][0x240] ;  /* 0x00009000ff8c7b82 */ /* 0x000e220000000a00 */
[C---:B------:R-:W-:Y:S01]  /*1360*/  VIADD R9, R21.reuse, 0x500 ;  /* 0x0000050015097836 */ /* 0x040fe20000000000 */
[----:B------:R-:W-:Y:S01]  /*1370*/  IADD3 R21, R21, 0x600, RZ ;  /* 0x0000060015157810 */ /* 0x000fe20007ffe0ff */
[--C-:B------:R-:W-:Y:S01]  /*1380*/  IMAD.WIDE.U32 R16, R17, 0x8, R10.reuse ;  /* 0x0000000811107825 */ /* 0x100fe200078e000a */
        /* <DEDUP_REMOVED lines=9> */
[----:B------:R-:W-:Y:S02]  /*1420*/  IMAD.WIDE.U32 R10, R21, 0x8, R10 ;  /* 0x00000008150a7825 */ /* 0x000fe400078e000a */
[----:B------:R-:W4:Y:S02]  /*1430*/  LDG.E.64 R8, desc[UR4][R8.64] ;  /* 0x0000000408087981 */ /* 0x000f24000c1e1b00 */
[----:B-1----:R-:W-:Y:S02]  /*1440*/  IMAD.WIDE.U32 R20, R3, 0x8, R34 ;  /* 0x0000000803147825 */ /* 0x002fe400078e0022 */
[----:B------:R-:W4:Y:S02]  /*1450*/  LDG.E.64 R10, desc[UR4][R10.64] ;  /* 0x000000040a0a7981 */ /* 0x000f24000c1e1b00 */
[----:B--2---:R-:W-:-:S02]  /*1460*/  IMAD.WIDE R32, R5, 0x4, R32 ;  /* 0x0000000405207825 */ /* 0x004fc400078e0220 */
[----:B------:R-:W2:Y:S02]  /*1470*/  LDG.E.64 R20, desc[UR4][R20.64] ;  /* 0x0000000414147981 */ /* 0x000ea4000c1e1b00 */
[--C-:B------:R-:W-:Y:S02]  /*1480*/  IMAD.WIDE.U32 R22, R189, 0x8, R34.reuse ;  /* 0x00000008bd167825 */ /* 0x100fe400078e0022 */
[----:B------:R-:W2:Y:S02]  /*1490*/  LDG.E R0, desc[UR4][R32.64] ;  /* 0x0000000420007981 */ /* 0x000ea4000c1e1900 */
[--C-:B------:R-:W-:Y:S02]  /*14a0*/  IMAD.WIDE.U32 R24, R181, 0x8, R34.reuse ;  /* 0x00000008b5187825 */ /* 0x100fe400078e0022 */
[----:B------:R-:W2:Y:S02]  /*14b0*/  LDG.E.64 R22, desc[UR4][R22.64] ;  /* 0x0000000416167981 */ /* 0x000ea4000c1e1b00 */
        /* <DEDUP_REMOVED lines=9> */
[----:B------:R-:W-:Y:S02]  /*1550*/  @P3 IADD3 R36, R219, -0x1, RZ ;  /* 0xffffffffdb243810 */ /* 0x000fe40007ffe0ff */
[----:B------:R-:W-:-:S03]  /*1560*/  ISETP.NE.U32.AND P0, PT, R207, RZ, PT ;  /* 0x000000ffcf00720c */ /* 0x000fc60003f05070 */
[----:B------:R-:W-:Y:S01]  /*1570*/  @P3 IMAD R36, R36, R243, RZ ;  /* 0x000000f324243224 */ /* 0x000fe200078e02ff */
[----:B------:R-:W-:-:S04]  /*1580*/  ISETP.NE.AND.EX P0, PT, R208, RZ, PT, P0 ;  /* 0x000000ffd000720c */ /* 0x000fc80003f05300 */
[----:B------:R-:W-:-:S04]  /*1590*/  @P3 SHF.R.S32.HI R37, RZ, 0x1f, R36 ;  /* 0x0000001fff253819 */ /* 0x000fc80000011424 */
[----:B------:R-:W-:-:S04]  /*15a0*/  @P3 LEA.HI R37, R37, R36, RZ, 0x2 ;  /* 0x0000002425253211 */ /* 0x000fc800078f10ff */
[----:B------:R-:W-:Y:S01]  /*15b0*/  @P3 LEA.HI.SX32 R135, R37, R242, 0x1e ;  /* 0x000000f225873211 */ /* 0x000fe200078ff2ff */
[--C-:B------:R-:W-:Y:S01]  /*15c0*/  @P0 IMAD.WIDE.U32 R38, R39, 0x8, R174.reuse ;  /* 0x0000000827260825 */ /* 0x100fe200078e00ae */
[----:B------:R-:W5:Y:S03]  /*15d0*/  @P0 LDG.E.64 R172, desc[UR4][R40.64] ;  /* 0x0000000428ac0981 */ /* 0x000f66000c1e1b00 */
[--C-:B------:R-:W-:Y:S01]  /*15e0*/  @P0 IMAD.WIDE.U32 R36, R137, 0x8, R174.reuse ;  /* 0x0000000889240825 */ /* 0x100fe200078e00ae */
[----:B------:R-:W5:Y:S03]  /*15f0*/  @P0 LDG.E.64 R170, desc[UR4][R42.64] ;  /* 0x000000042aaa0981 */ /* 0x000f66000c1e1b00 */
[----:B-1----:R-:W-:Y:S01]  /*1600*/  @P0 IMAD.WIDE.U32 R34, R139, 0x8, R174 ;  /* 0x000000088b220825 */ /* 0x002fe200078e00ae */
[----:B------:R-:W5:Y:S04]  /*1610*/  @P0 LDG.E.64 R168, desc[UR4][R128.64] ;  /* 0x0000000480a80981 */ /* 0x000f68000c1e1b00 */
[----:B------:R-:W5:Y:S04]  /*1620*/  @P0 LDG.E.64 R166, desc[UR4][R130.64] ;  /* 0x0000000482a60981 */ /* 0x000f68000c1e1b00 */
[----:B------:R-:W5:Y:S04]  /*1630*/  @P0 LDG.E.64 R164, desc[UR4][R38.64] ;  /* 0x0000000426a40981 */ /* 0x000f68000c1e1b00 */
[----:B------:R-:W5:Y:S04]  /*1640*/  @P0 LDG.E.64 R162, desc[UR4][R36.64] ;  /* 0x0000000424a20981 */ /* 0x000f68000c1e1b00 */
[----:B------:R-:W5:Y:S01]  /*1650*/  @P0 LDG.E.64 R160, desc[UR4][R34.64] ;  /* 0x0000000422a00981 */ /* 0x000f62000c1e1b00 */
[----:B---3--:R-:W-:-:S03]  /*1660*/  ISETP.NE.AND P0, PT, R149, RZ, PT ;  /* 0x000000ff9500720c */ /* 0x008fc60003f05270 */
[----:B------:R-:W3:Y:S01]  /*1670*/  LDL R149, [R1] ;  /* 0x0000000001957983 */ /* 0x000ee20000100800 */
[C---:B------:R-:W-:Y:S01]  /*1680*/  IADD3 R137, R135.reuse, 0x200, RZ ;  /* 0x0000020087897810 */ /* 0x040fe20007ffe0ff */
[C---:B------:R-:W-:Y:S01]  /*1690*/  VIADD R139, R135.reuse, 0x100 ;  /* 0x00000100878b7836 */ /* 0x040fe20000000000 */
[C---:B------:R-:W-:Y:S01]  /*16a0*/  IADD3 R183, R135.reuse, 0x300, RZ ;  /* 0x0000030087b77810 */ /* 0x040fe20007ffe0ff */
[C-C-:B0-----:R-:W-:Y:S01]  /*16b0*/  IMAD.WIDE.U32 R132, R135.reuse, 0x4, R140.reuse ;  /* 0x0000000487847825 */ /* 0x141fe200078e008c */
[C---:B------:R-:W-:Y:S02]  /*16c0*/  IADD3 R185, R135.reuse, 0x500, RZ ;  /* 0x0000050087b97810 */ /* 0x040fe40007ffe0ff */
[----:B------:R-:W-:Y:S01]  /*16d0*/  IADD3 R145, R135, 0x600, RZ ;  /* 0x0000060087917810 */ /* 0x000fe20007ffe0ff */
[--C-:B------:R-:W-:Y:S01]  /*16e0*/  IMAD.WIDE.U32 R138, R139, 0x4, R140.reuse ;  /* 0x000000048b8a7825 */ /* 0x100fe200078e008c */
[----:B------:R0:W5:Y:S03]  /*16f0*/  LDG.E R218, desc[UR4][R132.64] ;  /* 0x0000000484da7981 */ /* 0x000166000c1e1900 */
[--C-:B------:R-:W-:Y:S01]  /*1700*/  IMAD.WIDE.U32 R136, R137, 0x4, R140.reuse ;  /* 0x0000000489887825 */ /* 0x100fe200078e008c */
[----:B------:R-:W5:Y:S03]  /*1710*/  LDG.E R200, desc[UR4][R138.64] ;  /* 0x000000048ac87981 */ /* 0x000f66000c1e1900 */
[----:B------:R-:W-:Y:S01]  /*1720*/  VIADD R143, R135, 0x400 ;  /* 0x00000400878f7836 */ /* 0x000fe20000000000 */
[----:B------:R-:W5:Y:S01]  /*1730*/  LDG.E R187, desc[UR4][R136.64] ;  /* 0x0000000488bb7981 */ /* 0x000f62000c1e1900 */
[----:B------:R-:W-:-:S04]  /*1740*/  IMAD.WIDE.U32 R182, R183, 0x4, R140 ;  /* 0x00000004b7b67825 */ /* 0x000fc800078e008c */
[--C-:B------:R-:W-:Y:S02]  /*1750*/  IMAD.WIDE.U32 R184, R185, 0x4, R140.reuse ;  /* 0x00000004b9b87825 */ /* 0x100fe400078e008c */
[----:B------:R-:W5:Y:S02]  /*1760*/  LDG.E R182, desc[UR4][R182.64] ;  /* 0x00000004b6b67981 */ /* 0x000f64000c1e1900 */
[--C-:B------:R-:W-:Y:S02]  /*1770*/  IMAD.WIDE.U32 R134, R143, 0x4, R140.reuse ;  /* 0x000000048f867825 */ /* 0x100fe400078e008c */
[----:B------:R-:W5:Y:S02]  /*1780*/  LDG.E R184, desc[UR4][R184.64] ;  /* 0x00000004b8b87981 */ /* 0x000f64000c1e1900 */
[----:B0-----:R-:W-:Y:S02]  /*1790*/  IMAD.WIDE.U32 R132, R145, 0x4, R140 ;  /* 0x0000000491847825 */ /* 0x001fe400078e008c */
[----:B------:R4:W5:Y:S04]  /*17a0*/  LDG.E R183, desc[UR4][R134.64] ;  /* 0x0000000486b77981 */ /* 0x000968000c1e1900 */
[----:B------:R0:W5:Y:S01]  /*17b0*/  LDG.E R185, desc[UR4][R132.64] ;  /* 0x0000000484b97981 */ /* 0x000162000c1e1900 */
[----:B----4-:R-:W-:Y:S01]  /*17c0*/  IMAD.MOV.U32 R134, RZ, RZ, R18 ;  /* 0x000000ffff867224 */ /* 0x010fe200078e0012 */
[----:B0-----:R-:W-:-:S02]  /*17d0*/  SHF.R.U64 R133, R18, 0x10, R19 ;  /* 0x0000001012857819 */ /* 0x001fc40000001213 */
[----:B------:R-:W-:Y:S02]  /*17e0*/  MOV R132, R19 ;  /* 0x0000001300847202 */ /* 0x000fe40000000f00 */
[----:B------:R-:W-:Y:S02]  /*17f0*/  SHF.R.U32.HI R135, RZ, 0x10, R19 ;  /* 0x00000010ff877819 */ /* 0x000fe40000011613 */
[----:B------:R-:W-:Y:S02]  /*1800*/  MOV R136, R6 ;  /* 0x0000000600887202 */ /* 0x000fe40000000f00 */
[--C-:B------:R-:W-:Y:S01]  /*1810*/  SHF.R.U64 R139, R6, 0x10, R7.reuse ;  /* 0x00000010068b7819 */ /* 0x100fe20000001207 */
[--C-:B------:R-:W-:Y:S01]  /*1820*/  IMAD.MOV.U32 R137, RZ, RZ, R7.reuse ;  /* 0x000000ffff897224 */ /* 0x100fe200078e0007 */
[----:B------:R-:W-:Y:S02]  /*1830*/  SHF.R.U32.HI R142, RZ, 0x10, R7 ;  /* 0x00000010ff8e7819 */ /* 0x000fe40000011607 */
[----:B------:R-:W-:-:S02]  /*1840*/  MOV R140, R8 ;  /* 0x00000008008c7202 */ /* 0x000fc40000000f00 */
[----:B------:R-:W-:Y:S02]  /*1850*/  SHF.R.U64 R143, R8, 0x10, R9 ;  /* 0x00000010088f7819 */ /* 0x000fe40000001209 */
[C-C-:B--2---:R-:W-:Y:S02]  /*1860*/  SHF.R.U64 R6, R20.reuse, 0x10, R21.reuse ;  /* 0x0000001014067819 */ /* 0x144fe40000001215 */
[----:B------:R-:W-:Y:S02]  /*1870*/  SHF.L.U32 R20, R20, 0x10, RZ ;  /* 0x0000001014147819 */ /* 0x000fe400000006ff */
[----:B------:R-:W-:Y:S02]  /*1880*/  FSEL R0, R0, RZ, !P0 ;  /* 0x000000ff00007208 */ /* 0x000fe40004000000 */
[----:B------:R-:W-:Y:S01]  /*1890*/  SHF.R.U32.HI R7, RZ, 0x10, R21 ;  /* 0x00000010ff077819 */ /* 0x000fe20000011615 */
[----:B------:R-:W-:Y:S01]  /*18a0*/  IMAD.U32 R21, R21, 0x10000, RZ ;  /* 0x0001000015157824 */ /* 0x000fe200078e00ff */
[----:B------:R-:W-:-:S02]  /*18b0*/  SHF.R.U64 R8, R22, 0x10, R23 ;  /* 0x0000001016087819 */ /* 0x000fc40000001217 */
[----:B------:R-:W-:Y:S02]  /*18c0*/  MOV R141, R9 ;  /* 0x00000009008d7202 */ /* 0x000fe40000000f00 */
[----:B------:R-:W-:Y:S02]  /*18d0*/  SHF.R.U32.HI R146, RZ, 0x10, R9 ;  /* 0x00000010ff927819 */ /* 0x000fe40000011609 */
[----:B------:R-:W-:Y:S02]  /*18e0*/  SHF.L.U32 R22, R22, 0x10, RZ ;  /* 0x0000001016167819 */ /* 0x000fe400000006ff */
[----:B------:R-:W-:Y:S01]  /*18f0*/  SHF.R.U32.HI R9, RZ, 0x10, R23 ;  /* 0x00000010ff097819 */ /* 0x000fe20000011617 */
[----:B------:R-:W-:Y:S01]  /*1900*/  IMAD.MOV.U32 R144, RZ, RZ, R10 ;  /* 0x000000ffff907224 */ /* 0x000fe200078e000a */
[----:B------:R-:W-:Y:S02]  /*1910*/  SHF.L.U32 R23, R23, 0x10, RZ ;  /* 0x0000001017177819 */ /* 0x000fe400000006ff */
[----:B------:R-:W-:-:S02]  /*1920*/  SHF.R.U64 R147, R10, 0x10, R11 ;  /* 0x000000100a937819 */ /* 0x000fc4000000120b */
[----:B------:R-:W-:Y:S02]  /*1930*/  MOV R145, R11 ;  /* 0x0000000b00917202 */ /* 0x000fe40000000f00 */
[----:B------:R-:W-:Y:S02]  /*1940*/  SHF.R.U32.HI R148, RZ, 0x10, R11 ;  /* 0x00000010ff947819 */ /* 0x000fe4000001160b */
[--C-:B------:R-:W-:Y:S01]  /*1950*/  SHF.R.U64 R18, R32, 0x10, R33.reuse ;  /* 0x0000001020127819 */ /* 0x100fe20000001221 */
[----:B------:R-:W-:Y:S01]  /*1960*/  IMAD.U32 R34, R33, 0x10000, RZ ;  /* 0x0001000021227824 */ /* 0x000fe200078e00ff */
[----:B------:R-:W-:Y:S01]  /*1970*/  SHF.R.U32.HI R19, RZ, 0x10, R33 ;  /* 0x00000010ff137819 */ /* 0x000fe20000011621 */
[----:B------:R-:W-:Y:S01]  /*1980*/  FADD.FTZ R33, -R0, R20 ;  /* 0x0000001400217221 */ /* 0x000fe20000010100 */
[----:B------:R-:W-:Y:S01]  /*1990*/  SHF.L.U32 R20, R6, 0x10, RZ ;  /* 0x0000001006147819 */ /* 0x000fe200000006ff */
[----:B------:R-:W-:Y:S01]  /*19a0*/  FADD.FTZ R6, -R0, R21 ;  /* 0x0000001500067221 */ /* 0x000fe20000010100 */
[C-C-:B------:R-:W-:Y:S01]  /*19b0*/  SHF.R.U64 R10, R24.reuse, 0x10, R25.reuse ;  /* 0x00000010180a7819 */ /* 0x140fe20000001219 */
[----:B------:R-:W-:Y:S01]  /*19c0*/  IMAD.U32 R24, R24, 0x10000, RZ ;  /* 0x0001000018187824 */ /* 0x000fe200078e00ff */
[----:B------:R-:W-:Y:S01]  /*19d0*/  SHF.L.U32 R21, R7, 0x10, RZ ;  /* 0x0000001007157819 */ /* 0x000fe200000006ff */
[----:B------:R-:W-:Y:S01]  /*19e0*/  FADD.FTZ R7, -R0, R22 ;  /* 0x0000001600077221 */ /* 0x000fe20000010100 */
[----:B------:R-:W-:Y:S01]  /*19f0*/  SHF.R.U32.HI R11, RZ, 0x10, R25 ;  /* 0x00000010ff0b7819 */ /* 0x000fe20000011619 */
[----:B------:R-:W-:Y:S01]  /*1a00*/  IMAD.MOV.U32 R130, RZ, RZ, R12 ;  /* 0x000000ffff827224 */ /* 0x000fe200078e000c */
[----:B------:R-:W-:Y:S01]  /*1a10*/  SHF.R.U64 R131, R12, 0x10, R13 ;  /* 0x000000100c837819 */ /* 0x000fe2000000120d */
[----:B------:R-:W-:Y:S01]  /*1a20*/  IMAD.U32 R22, R8, 0x10000, RZ ;  /* 0x0001000008167824 */ /* 0x000fe200078e00ff */
[----:B------:R-:W-:Y:S01]  /*1a30*/  SHF.L.U32 R25, R25, 0x10, RZ ;  /* 0x0000001019197819 */ /* 0x000fe200000006ff */
[----:B------:R-:W-:Y:S01]  /*1a40*/  FADD.FTZ R8, -R0, R23 ;  /* 0x0000001700087221 */ /* 0x000fe20000010100 */
[----:B------:R-:W-:-:S02]  /*1a50*/  SHF.R.U64 R12, R26, 0x10, R27 ;  /* 0x000000101a0c7819 */ /* 0x000fc4000000121b */
[----:B------:R-:W-:Y:S02]  /*1a60*/  SHF.L.U32 R26, R26, 0x10, RZ ;  /* 0x000000101a1a7819 */ /* 0x000fe400000006ff */
[----:B------:R-:W-:Y:S01]  /*1a70*/  SHF.L.U32 R23, R9, 0x10, RZ ;  /* 0x0000001009177819 */ /* 0x000fe200000006ff */
[----:B------:R-:W-:Y:S01]  /*1a80*/  FADD.FTZ R9, -R0, R24 ;  /* 0x0000001800097221 */ /* 0x000fe20000010100 */
[----:B------:R-:W-:Y:S02]  /*1a90*/  MOV R128, R13 ;  /* 0x0000000d00807202 */ /* 0x000fe40000000f00 */
[----:B------:R-:W-:Y:S02]  /*1aa0*/  SHF.R.U32.HI R138, RZ, 0x10, R13 ;  /* 0x00000010ff8a7819 */ /* 0x000fe4000001160d */
[----:B------:R-:W-:Y:S02]  /*1ab0*/  MOV R43, R14 ;  /* 0x0000000e002b7202 */ /* 0x000fe40000000f00 */
[----:B------:R-:W-:-:S02]  /*1ac0*/  SHF.R.U64 R40, R14, 0x10, R15 ;  /* 0x000000100e287819 */ /* 0x000fc4000000120f */
[----:B------:R-:W-:Y:S01]  /*1ad0*/  SHF.R.U32.HI R13, RZ, 0x10, R27 ;  /* 0x00000010ff0d7819 */ /* 0x000fe2000001161b */
[----:B------:R-:W-:Y:S01]  /*1ae0*/  IMAD.U32 R27, R27, 0x10000, RZ ;  /* 0x000100001b1b7824 */ /* 0x000fe200078e00ff */
[----:B------:R-:W-:Y:S01]  /*1af0*/  SHF.L.U32 R24, R10, 0x10, RZ ;  /* 0x000000100a187819 */ /* 0x000fe200000006ff */
[----:B------:R-:W-:Y:S01]  /*1b00*/  FADD.FTZ R10, -R0, R25 ;  /* 0x00000019000a7221 */ /* 0x000fe20000010100 */
[----:B------:R-:W-:Y:S01]  /*1b10*/  SHF.R.U64 R14, R28, 0x10, R29 ;  /* 0x000000101c0e7819 */ /* 0x000fe2000000121d */
[----:B------:R-:W-:Y:S01]  /*1b20*/  IMAD.U32 R25, R11, 0x10000, RZ ;  /* 0x000100000b197824 */ /* 0x000fe200078e00ff */
[----:B------:R-:W-:Y:S01]  /*1b30*/  MOV R41, R15 ;  /* 0x0000000f00297202 */ /* 0x000fe20000000f00 */
[----:B------:R-:W-:Y:S01]  /*1b40*/  FADD.FTZ R11, -R0, R26 ;  /* 0x0000001a000b7221 */ /* 0x000fe20000010100 */
[----:B------:R-:W-:Y:S02]  /*1b50*/  SHF.R.U32.HI R129, RZ, 0x10, R15 ;  /* 0x00000010ff817819 */ /* 0x000fe4000001160f */
[----:B------:R-:W-:-:S02]  /*1b60*/  SHF.L.U32 R28, R28, 0x10, RZ ;  /* 0x000000101c1c7819 */ /* 0x000fc400000006ff */
[----:B------:R-:W-:Y:S02]  /*1b70*/  SHF.R.U32.HI R15, RZ, 0x10, R29 ;  /* 0x00000010ff0f7819 */ /* 0x000fe4000001161d */
[----:B------:R-:W-:Y:S02]  /*1b80*/  SHF.L.U32 R29, R29, 0x10, RZ ;  /* 0x000000101d1d7819 */ /* 0x000fe400000006ff */
[----:B------:R-:W-:Y:S01]  /*1b90*/  SHF.L.U32 R26, R12, 0x10, RZ ;  /* 0x000000100c1a7819 */ /* 0x000fe200000006ff */
[----:B------:R-:W-:Y:S01]  /*1ba0*/  FADD.FTZ R12, -R0, R27 ;  /* 0x0000001b000c7221 */ /* 0x000fe20000010100 */
[----:B------:R-:W-:Y:S01]  /*1bb0*/  MOV R39, R16 ;  /* 0x0000001000277202 */ /* 0x000fe20000000f00 */
[--C-:B------:R-:W-:Y:S01]  /*1bc0*/  IMAD.MOV.U32 R38, RZ, RZ, R17.reuse ;  /* 0x000000ffff267224 */ /* 0x100fe200078e0011 */
[--C-:B------:R-:W-:Y:S02]  /*1bd0*/  SHF.R.U64 R37, R16, 0x10, R17.reuse ;  /* 0x0000001010257819 */ /* 0x100fe40000001211 */
[----:B------:R-:W-:-:S02]  /*1be0*/  SHF.R.U32.HI R42, RZ, 0x10, R17 ;  /* 0x00000010ff2a7819 */ /* 0x000fc40000011611 */
[C-C-:B------:R-:W-:Y:S01]  /*1bf0*/  SHF.R.U64 R16, R30.reuse, 0x10, R31.reuse ;  /* 0x000000101e107819 */ /* 0x140fe2000000121f */
[----:B------:R-:W-:Y:S01]  /*1c00*/  IMAD.U32 R30, R30, 0x10000, RZ ;  /* 0x000100001e1e7824 */ /* 0x000fe200078e00ff */
[----:B------:R-:W-:Y:S01]  /*1c10*/  SHF.L.U32 R27, R13, 0x10, RZ ;  /* 0x000000100d1b7819 */ /* 0x000fe200000006ff */
[----:B------:R-:W-:Y:S01]  /*1c20*/  FADD.FTZ R13, -R0, R28 ;  /* 0x0000001c000d7221 */ /* 0x000fe20000010100 */
[----:B------:R-:W-:Y:S01]  /*1c30*/  SHF.R.U32.HI R17, RZ, 0x10, R31 ;  /* 0x00000010ff117819 */ /* 0x000fe2000001161f */
[----:B------:R-:W-:Y:S01]  /*1c40*/  IMAD.U32 R28, R14, 0x10000, RZ ;  /* 0x000100000e1c7824 */ /* 0x000fe200078e00ff */
[----:B------:R-:W-:Y:S01]  /*1c50*/  SHF.L.U32 R31, R31, 0x10, RZ ;  /* 0x000000101f1f7819 */ /* 0x000fe200000006ff */
[----:B------:R-:W-:Y:S01]  /*1c60*/  FADD.FTZ R14, -R0, R29 ;  /* 0x0000001d000e7221 */ /* 0x000fe20000010100 */
[----:B------:R-:W-:Y:S02]  /*1c70*/  SHF.L.U32 R32, R32, 0x10, RZ ;  /* 0x0000001020207819 */ /* 0x000fe400000006ff */
[----:B------:R-:W-:Y:S01]  /*1c80*/  SHF.L.U32 R29, R15, 0x10, RZ ;  /* 0x000000100f1d7819 */ /* 0x000fe200000006ff */
[----:B------:R-:W-:Y:S01]  /*1c90*/  FADD.FTZ R15, -R0, R30 ;  /* 0x0000001e000f7221 */ /* 0x000fe20000010100 */
[----:B------:R-:W-:Y:S01]  /*1ca0*/  SHF.L.U32 R30, R16, 0x10, RZ ;  /* 0x00000010101e7819 */ /* 0x000fe200000006ff */
[----:B------:R-:W-:Y:S01]  /*1cb0*/  FADD.FTZ R16, -R0, R31 ;  /* 0x0000001f00107221 */ /* 0x000fe20000010100 */
[----:B------:R-:W-:-:S02]  /*1cc0*/  IMAD.U32 R31, R17, 0x10000, RZ ;  /* 0x00010000111f7824 */ /* 0x000fc400078e00ff */
[----:B------:R-:W-:Y:S01]  /*1cd0*/  FADD.FTZ R17, -R0, R32 ;  /* 0x0000002000117221 */ /* 0x000fe20000010100 */
[----:B------:R-:W-:Y:S01]  /*1ce0*/  SHF.L.U32 R32, R18, 0x10, RZ ;  /* 0x0000001012207819 */ /* 0x000fe200000006ff */
[C---:B------:R-:W-:Y:S01]  /*1cf0*/  FADD.FTZ R18, -R0.reuse, R34 ;  /* 0x0000002200127221 */ /* 0x040fe20000010100 */
        /* <DEDUP_REMOVED lines=16> */
[----:B------:R-:W-:Y:S01]  /*1e00*/  IMAD.U32 R33, R134, 0x10000, RZ ;  /* 0x0001000086217824 */ /* 0x000fe200078e00ff */
[----:B------:R-:W-:Y:S01]  /*1e10*/  SHF.L.U32 R34, R133, 0x10, RZ ;  /* 0x0000001085227819 */ /* 0x000fe200000006ff */
[C---:B------:R-:W-:Y:S01]  /*1e20*/  FMUL.FTZ R10, R4.reuse, R10 ;  /* 0x0000000a040a7220 */ /* 0x040fe20000410000 */
[----:B------:R-:W-:Y:S01]  /*1e30*/  SHF.L.U32 R41, R41, 0x10, RZ ;  /* 0x0000001029297819 */ /* 0x000fe200000006ff */
[----:B------:R-:W-:Y:S01]  /*1e40*/  FMUL.FTZ R19, R4, R19 ;  /* 0x0000001304137220 */ /* 0x000fe20000410000 */
[----:B------:R-:W-:Y:S01]  /*1e50*/  FADD.FTZ R56, R56, R33 ;  /* 0x0000002138387221 */ /* 0x000fe20000010000 */
[----:B------:R-:W-:Y:S01]  /*1e60*/  FFMA.FTZ R124, R0, R33, R124 ;  /* 0x00000021007c7223 */ /* 0x000fe2000001007c */
[----:B------:R-:W-:Y:S01]  /*1e70*/  FMUL.FTZ R23, R4, R23 ;  /* 0x0000001704177220 */ /* 0x000fe20000410000 */
[----:B------:R-:W-:Y:S01]  /*1e80*/  SHF.L.U32 R35, R132, 0x10, RZ ;  /* 0x0000001084237819 */ /* 0x000fe200000006ff */
[----:B------:R-:W-:Y:S01]  /*1e90*/  FMUL.FTZ R33, R152, R33 ;  /* 0x0000002198217220 */ /* 0x000fe20000410000 */
[----:B------:R-:W-:Y:S01]  /*1ea0*/  IMAD.U32 R40, R40, 0x10000, RZ ;  /* 0x0001000028287824 */ /* 0x000fe200078e00ff */
[----:B------:R-:W-:Y:S01]  /*1eb0*/  SHF.L.U32 R132, R37, 0x10, RZ ;  /* 0x0000001025847819 */ /* 0x000fe200000006ff */
[----:B------:R-:W-:Y:S01]  /*1ec0*/  FMUL.FTZ R21, R4, R21 ;  /* 0x0000001504157220 */ /* 0x000fe20000410000 */
[----:B------:R-:W-:Y:S01]  /*1ed0*/  IMAD.U32 R36, R135, 0x10000, RZ ;  /* 0x0001000087247824 */ /* 0x000fe200078e00ff */
[----:B------:R-:W-:Y:S01]  /*1ee0*/  SHF.L.U32 R42, R42, 0x10, RZ ;  /* 0x000000102a2a7819 */ /* 0x000fe200000006ff */
[C---:B------:R-:W-:Y:S01]  /*1ef0*/  FMUL.FTZ R6, R4.reuse, R6 ;  /* 0x0000000604067220 */ /* 0x040fe20000410000 */
[----:B------:R-:W-:Y:S01]  /*1f00*/  FMUL.FTZ R22, R4, R22 ;  /* 0x0000001604167220 */ /* 0x000fe20000410000 */
[----:B------:R-:W-:Y:S01]  /*1f10*/  FADD.FTZ R57, R57, R34 ;  /* 0x0000002239397221 */ /* 0x000fe20000010000 */
[-C--:B------:R-:W-:Y:S01]  /*1f20*/  FFMA.FTZ R125, R19, R34.reuse, R125 ;  /* 0x00000022137d7223 */ /* 0x080fe2000001007d */
[----:B------:R-:W-:Y:S01]  /*1f30*/  FADD.FTZ R66, R66, R41 ;  /* 0x0000002942427221 */ /* 0x000fe20000010000 */
[-C--:B------:R-:W-:Y:S01]  /*1f40*/  FFMA.FTZ R118, R10, R41.reuse, R118 ;  /* 0x000000290a767223 */ /* 0x080fe20000010076 */
[----:B------:R-:W-:Y:S01]  /*1f50*/  FMUL.FTZ R135, R239, R41 ;  /* 0x00000029ef877220 */ /* 0x000fe20000410000 */
[----:B------:R-:W-:Y:S01]  /*1f60*/  FMUL.FTZ R34, R151, R34 ;  /* 0x0000002297227220 */ /* 0x000fe20000410000 */
[----:B------:R-:W-:Y:S01]  /*1f70*/  SHF.L.U32 R39, R39, 0x10, RZ ;  /* 0x0000001027277819 */ /* 0x000fe200000006ff */
[----:B------:R-:W-:Y:S01]  /*1f80*/  FADD.FTZ R65, R65, R40 ;  /* 0x0000002841417221 */ /* 0x000fe20000010000 */
[-C--:B------:R-:W-:Y:S01]  /*1f90*/  FFMA.FTZ R117, R23, R40.reuse, R117 ;  /* 0x0000002817757223 */ /* 0x080fe20000010075 */
[----:B------:R-:W-:Y:S01]  /*1fa0*/  FMUL.FTZ R134, R247, R40 ;  /* 0x00000028f7867220 */ /* 0x000fe20000410000 */
[----:B------:R-:W-:Y:S01]  /*1fb0*/  FADD.FTZ R41, RZ, R33 ;  /* 0x00000021ff297221 */ /* 0x000fe20000010000 */
[----:B------:R-:W-:Y:S01]  /*1fc0*/  FMUL.FTZ R7, R4, R7 ;  /* 0x0000000704077220 */ /* 0x000fe20000410000 */
[----:B------:R-:W-:-:S02]  /*1fd0*/  IMAD.U32 R133, R38, 0x10000, RZ ;  /* 0x0001000026857824 */ /* 0x000fc400078e00ff */
[----:B------:R-:W-:Y:S01]  /*1fe0*/  FFMA.FTZ R40, R0, R33, RZ ;  /* 0x0000002100287223 */ /* 0x000fe200000100ff */
[C---:B------:R-:W-:Y:S01]  /*1ff0*/  FMUL.FTZ R8, R4.reuse, R8 ;  /* 0x0000000804087220 */ /* 0x040fe20000410000 */
[----:B------:R-:W-:Y:S01]  /*2000*/  SHF.L.U32 R43, R43, 0x10, RZ ;  /* 0x000000102b2b7819 */ /* 0x000fe200000006ff */
[----:B------:R-:W-:Y:S01]  /*2010*/  FADD.FTZ R61, R61, R132 ;  /* 0x000000843d3d7221 */ /* 0x000fe20000010000 */
[-C--:B------:R-:W-:Y:S01]  /*2020*/  FFMA.FTZ R121, R21, R132.reuse, R121 ;  /* 0x0000008415797223 */ /* 0x080fe20000010079 */
[----:B------:R-:W-:Y:S01]  /*2030*/  FMUL.FTZ R38, R251, R132 ;  /* 0x00000084fb267220 */ /* 0x000fe20000410000 */
        /* <DEDUP_REMOVED lines=8> */
[----:B------:R-:W-:Y:S01]  /*20c0*/  FADD.FTZ R42, R41, R34 ;  /* 0x00000022292a7221 */ /* 0x000fe20000010000 */
[----:B------:R-:W-:Y:S01]  /*20d0*/  FADD.FTZ R60, R60, R39 ;  /* 0x000000273c3c7221 */ /* 0x000fe20000010000 */
[-C--:B------:R-:W-:Y:S01]  /*20e0*/  FFMA.FTZ R120, R7, R39.reuse, R120 ;  /* 0x0000002707787223 */ /* 0x080fe20000010078 */
[----:B------:R-:W-:Y:S01]  /*20f0*/  FMUL.FTZ R37, R252, R39 ;  /* 0x00000027fc257220 */ /* 0x000fe20000410000 */
[----:B------:R-:W-:Y:S01]  /*2100*/  FFMA.FTZ R41, R19, R34, R40 ;  /* 0x0000002213297223 */ /* 0x000fe20000010028 */
[----:B------:R-:W-:Y:S01]  /*2110*/  FADD.FTZ R62, R62, R133 ;  /* 0x000000853e3e7221 */ /* 0x000fe20000010000 */
[-C--:B------:R-:W-:Y:S01]  /*2120*/  FFMA.FTZ R122, R8, R133.reuse, R122 ;  /* 0x00000085087a7223 */ /* 0x080fe2000001007a */
[----:B------:R-:W-:Y:S01]  /*2130*/  FMUL.FTZ R39, R250, R133 ;  /* 0x00000085fa277220 */ /* 0x000fe20000410000 */
[----:B------:R-:W-:Y:S01]  /*2140*/  FADD.FTZ R59, R59, R36 ;  /* 0x000000243b3b7221 */ /* 0x000fe20000010000 */
[-C--:B------:R-:W-:Y:S01]  /*2150*/  FFMA.FTZ R127, R20, R36.reuse, R127 ;  /* 0x00000024147f7223 */ /* 0x080fe2000001007f */
[----:B------:R-:W-:Y:S01]  /*2160*/  FADD.FTZ R64, R64, R43 ;  /* 0x0000002b40407221 */ /* 0x000fe20000010000 */
[-C--:B------:R-:W-:Y:S01]  /*2170*/  FFMA.FTZ R116, R9, R43.reuse, R116 ;  /* 0x0000002b09747223 */ /* 0x080fe20000010074 */
[----:B------:R-:W-:Y:S01]  /*2180*/  FMUL.FTZ R133, R248, R43 ;  /* 0x0000002bf8857220 */ /* 0x000fe20000410000 */
[----:B---3--:R-:W-:Y:S01]  /*2190*/  FMUL.FTZ R36, R149, R36 ;  /* 0x0000002495247220 */ /* 0x008fe20000410000 */
[----:B------:R-:W-:Y:S01]  /*21a0*/  FADD.FTZ R43, R42, R35 ;  /* 0x000000232a2b7221 */ /* 0x000fe20000010000 */
[----:B------:R-:W-:-:S03]  /*21b0*/  FFMA.FTZ R41, R6, R35, R41 ;  /* 0x0000002306297223 */ /* 0x000fc60000010029 */
        /* <DEDUP_REMOVED lines=11> */
[----:B------:R-:W-:Y:S01]  /*2270*/  FFMA.FTZ R40, R9, R133, R42 ;  /* 0x0000008509287223 */ /* 0x000fe2000001002a */
[----:B------:R-:W-:Y:S02]  /*2280*/  SHF.L.U32 R129, R129, 0x10, RZ ;  /* 0x0000001081817819 */ /* 0x000fe400000006ff */
[----:B------:R-:W-:Y:S01]  /*2290*/  FADD.FTZ R42, R41, R134 ;  /* 0x00000086292a7221 */ /* 0x000fe20000010000 */
[----:B------:R-:W-:Y:S01]  /*22a0*/  FFMA.FTZ R41, R23, R134, R40 ;  /* 0x0000008617297223 */ /* 0x000fe20000010028 */
[----:B------:R-:W-:Y:S01]  /*22b0*/  SHF.L.U32 R150, R136, 0x10, RZ ;  /* 0x0000001088967819 */ /* 0x000fe200000006ff */
[----:B------:R-:W-:Y:S02]  /*22c0*/  IMAD.U32 R130, R130, 0x10000, RZ ;  /* 0x0001000082827824 */ /* 0x000fe400078e00ff */
        /* <DEDUP_REMOVED lines=10> */
[----:B------:R-:W-:Y:S01]  /*2370*/  SHF.L.U32 R128, R128, 0x10, RZ ;  /* 0x0000001080807819 */ /* 0x000fe200000006ff */
[----:B------:R-:W-:Y:S02]  /*2380*/  IMAD.U32 R149, R138, 0x10000, RZ ;  /* 0x000100008a957824 */ /* 0x000fe400078e00ff */
[----:B------:R-:W-:Y:S01]  /*2390*/  FMUL.FTZ R138, R236, R131 ;  /* 0x00000083ec8a7220 */ /* 0x000fe20000410000 */
[----:B------:R-:W-:Y:S01]  /*23a0*/  FADD.FTZ R41, R40, R137 ;  /* 0x0000008928297221 */ /* 0x000fe20000010000 */
[C---:B------:R-:W-:Y:S01]  /*23b0*/  FMUL.FTZ R25, R4.reuse, R25 ;  /* 0x0000001904197220 */ /* 0x040fe20000410000 */
[----:B------:R-:W-:Y:S01]  /*23c0*/  FFMA.FTZ R40, R11, R137, R42 ;  /* 0x000000890b287223 */ /* 0x000fe2000001002a */
[----:B------:R-:W-:Y:S01]  /*23d0*/  SHF.L.U32 R151, R139, 0x10, RZ ;  /* 0x000000108b977819 */ /* 0x000fe200000006ff */
        /* <DEDUP_REMOVED lines=19> */
[----:B------:R-:W-:-:S02]  /*2510*/  IMAD.U32 R240, R143, 0x10000, RZ ;  /* 0x000100008ff07824 */ /* 0x000fc400078e00ff */
[----:B------:R-:W-:Y:S01]  /*2520*/  FMUL.FTZ R143, R231, R152 ;  /* 0x00000098e78f7220 */ /* 0x000fe20000410000 */
[----:B------:R-:W-:Y:S01]  /*2530*/  FADD.FTZ R42, R41, R142 ;  /* 0x0000008e292a7221 */ /* 0x000fe20000010000 */
[----:B------:R-:W-:Y:S01]  /*2540*/  FMUL.FTZ R14, R4, R14 ;  /* 0x0000000e040e7220 */ /* 0x000fe20000410000 */
[----:B------:R-:W-:Y:S01]  /*2550*/  FFMA.FTZ R41, R27, R142, R40 ;  /* 0x0000008e1b297223 */ /* 0x000fe20000010028 */
[----:B------:R-:W-:Y:S02]  /*2560*/  IMAD.U32 R243, R144, 0x10000, RZ ;  /* 0x0001000090f37824 */ /* 0x000fe400078e00ff */
        /* <DEDUP_REMOVED lines=34> */
[C---:B------:R-:W-:Y:S01]  /*2790*/  FMUL.FTZ R31, R4.reuse, R31 ;  /* 0x0000001f041f7220 */ /* 0x040fe20000410000 */
[----:B------:R-:W-:Y:S01]  /*27a0*/  FFMA.FTZ R40, R17, R149, R42 ;  /* 0x0000009511287223 */ /* 0x000fe2000001002a */
[----:B------:R-:W-:Y:S01]  /*27b0*/  FADD.FTZ R73, R73, R151 ;  /* 0x0000009749497221 */ /* 0x000fe20000010000 */
[----:B------:R-:W-:Y:S01]  /*27c0*/  FFMA.FTZ R45, R27, R151, R45 ;  /* 0x000000971b2d7223 */ /* 0x000fe2000001002d */
[----:B------:R-:W-:Y:S01]  /*27d0*/  FADD.FTZ R42, R41, R150 ;  /* 0x00000096292a7221 */ /* 0x000fe20000010000 */
[----:B------:R-:W-:Y:S01]  /*27e0*/  FMUL.FTZ R18, R4, R18 ;  /* 0x0000001204127220 */ /* 0x000fe20000410000 */
[----:B------:R-:W-:Y:S01]  /*27f0*/  FMUL.FTZ R151, R223, R245 ;  /* 0x000000f5df977220 */ /* 0x000fe20000410000 */
        /* <DEDUP_REMOVED lines=35> */
.L_x_1558:
[----:B------:R-:W-:Y:S05]  /*2a30*/  BSYNC B0 ;  /* 0x0000000000007941 */ /* 0x000fea0003800000 */
.L_x_1556:
[----:B------:R-:W0:Y:S01]  /*2a40*/  S2R R244, SR_TID.X ;  /* 0x0000000000f47919 */ /* 0x000e220000002100 */
[----:B------:R-:W-:Y:S01]  /*2a50*/  LOP3.LUT P4, RZ, R186, 0xff, RZ, 0xc0, !PT ;  /* 0x000000ffbaff7812 */ /* 0x000fe2000788c0ff */
[----:B------:R-:W-:Y:S01]  /*2a60*/  UMOV UR6, 0xffffffff ;  /* 0xffffffff00067882 */ /* 0x000fe20000000000 */
[----:B0-----:R-:W-:Y:S02]  /*2a70*/  SHF.R.U32.HI R43, RZ, 0x5, R244 ;  /* 0x00000005ff2b7819 */ /* 0x001fe400000116f4 */
        /* <DEDUP_REMOVED lines=22> */
.L_x_1744:
[----:B------:R-:W3:Y:S01]  /*2be0*/  LDC R40, c[0x0][0x218] ;  /* 0x00008600ff287b82 */ /* 0x000ee20000000800 */
[----:B------:R-:W-:Y:S01]  /*2bf0*/  @P3 IADD3 R219, R219, -0x1, RZ ;  /* 0xffffffffdbdb3810 */ /* 0x000fe20007ffe0ff */
[----:B------:R-:W-:Y:S01]  /*2c00*/  IMAD.MOV.U32 R186, RZ, RZ, RZ ;  /* 0x000000ffffba7224 */ /* 0x000fe200078e00ff */
[----:B------:R-:W-:Y:S01]  /*2c10*/  LOP3.LUT R130, R244, 0xff, RZ, 0xc0, !PT ;  /* 0x000000fff4827812 */ /* 0x000fe200078ec0ff */
[----:B01----:R-:W-:Y:S01]  /*2c20*/  FADD.FTZ R42, R42, R131 ;  /* 0x000000832a2a7221 */ /* 0x003fe20000010000 */
[----:B------:R-:W-:Y:S01]  /*2c30*/  @!P0 LOP3.LUT R43, R43, 0x7, RZ, 0xc0, !PT ;  /* 0x000000072b2b8812 */ /* 0x000fe200078ec0ff */
[----:B------:R-:W-:Y:S05]  /*2c40*/  WARPSYNC.ALL ;  /* 0x0000000000007948 */ /* 0x000fea0003800000 */
[----:B------:R-:W0:Y:S01]  /*2c50*/  LDC.U8 R242, c[0x0][0x2a0] ;  /* 0x0000a800fff27b82 */ /* 0x000e220000000000 */
[----:B---3--:R-:W-:-:S02]  /*2c60*/  @P3 IMAD R40, R219, R40, RZ ;  /* 0x00000028db283224 */ /* 0x008fc400078e02ff */
[----:B------:R-:W1:Y:S03]  /*2c70*/  S2R R219, SR_CgaCtaId ;  /* 0x0000000000db7919 */ /* 0x000e660000008800 */
[----:B------:R-:W-:-:S04]  /*2c80*/  @P3 SHF.R.S32.HI R41, RZ, 0x1f, R40 ;  /* 0x0000001fff293819 */ /* 0x000fc80000011428 */
[----:B------:R-:W-:-:S04]  /*2c90*/  @P3 LEA.HI R41, R41, R40, RZ, 0x2 ;  /* 0x0000002829293211 */ /* 0x000fc800078f10ff */
[----:B------:R-:W-:Y:S02]  /*2ca0*/  @P3 LEA.HI.SX32 R186, R41, R130, 0x1e ;  /* 0x0000008229ba3211 */ /* 0x000fe400078ff2ff */
[----:B------:R-:W-:Y:S01]  /*2cb0*/  MOV R130, 0x400 ;  /* 0x0000040000827802 */ /* 0x000fe20000000f00 */
[----:B------:R-:W3:Y:S03]  /*2cc0*/  @P3 LDC.64 R40, c[0x0][0x220] ;  /* 0x00008800ff283b82 */ /* 0x000ee60000000a00 */
[----:B-1----:R-:W-:Y:S02]  /*2cd0*/  LEA R219, R219, R130, 0x18 ;  /* 0x00000082dbdb7211 */ /* 0x002fe400078ec0ff */
[----:B------:R-:W-:Y:S01]  /*2ce0*/  @!P0 IADD3 R130, R128, R43, RZ ;  /* 0x0000002b80828210 */ /* 0x000fe20007ffe0ff */
[----:B--2---:R-:W-:-:S03]  /*2cf0*/  FADD.FTZ R43, R129, R174 ;  /* 0x000000ae812b7221 */ /* 0x004fc60000010000 */
[----:B------:R-:W-:Y:S01]  /*2d00*/  @!P0 LEA R240, R130, R219, 0x3 ;  /* 0x000000db82f08211 */ /* 0x000fe200078e18ff */
[----:B---3--:R-:W-:-:S04]  /*2d10*/  @P3 IMAD.WIDE.U32 R40, R186, 0x8, R40 ;  /* 0x00000008ba283825 */ /* 0x008fc800078e0028 */
[----:B------:R-:W-:Y:S01]  /*2d20*/  @!P0 STS.64 [R240+0x7000], R42 ;  /* 0x0070002af0008388 */ /* 0x000fe20000000a00 */
[----:B------:R-:W-:Y:S06]  /*2d30*/  BAR.SYNC.DEFER_BLOCKING 0x0 ;  /* 0x0000000000007b1d */ /* 0x000fec0000010000 */
[----:B------:R1:W2:Y:S01]  /*2d40*/  @P3 LDG.E.64 R174, desc[UR4][R40.64] ;  /* 0x0000000428ae3981 */ /* 0x0002a2000c1e1b00 */
[----:B------:R-:W-:Y:S01]  /*2d50*/  IMAD R219, R128, 0x8, R219 ;  /* 0x0000000880db7824 */ /* 0x000fe200078e02db */
[----:B0-----:R-:W-:Y:S01]  /*2d60*/  ISETP.NE.AND P0, PT, R242, RZ, PT ;  /* 0x000000fff200720c */ /* 0x001fe20003f05270 */
[----:B------:R-:W-:Y:S03]  /*2d70*/  BSSY B0, `(.L_x_1560) ;  /* 0x000002c000007945 */ /* 0x000fe60003800000 */
[----:B------:R-:W0:Y:S04]  /*2d80*/  LDS.128 R128, [R219+0x7000] ;  /* 0x00700000db807984 */ /* 0x000e280000000c00 */
[----:B-1----:R-:W1:Y:S01]  /*2d90*/  LDS.128 R40, [R219+0x7010] ;  /* 0x00701000db287984 */ /* 0x002e620000000c00 */
        /* <DEDUP_REMOVED lines=8> */
[----:B------:R-:W-:Y:S02]  /*2e20*/  FADD.FTZ R240, R43, R240 ;  /* 0x000000f02bf07221 */ /* 0x000fe40000010000 */
        /* <DEDUP_REMOVED lines=19> */
[----:B------:R-:W-:Y:S01]  /*2f60*/  ISETP.NE.U32.AND P0, PT, R207, RZ, PT ;  /* 0x000000ffcf00720c */ /* 0x000fe20003f05070 */
[----:B------:R-:W-:-:S03]  /*2f70*/  HFMA2.MMA R41, -RZ, RZ, 0, 0 ;  /* 0x00000000ff297435 */ /* 0x000fc600000001ff */
[----:B------:R-:W-:-:S13]  /*2f80*/  ISETP.NE.AND.EX P0, PT, R208, RZ, PT, P0 ;  /* 0x000000ffd000720c */ /* 0x000fda0003f05300 */
[----:B------:R-:W-:Y:S05]  /*2f90*/  @!P0 BRA `(.L_x_1562) ;  /* 0x0000000000248947 */ /* 0x000fea0003800000 */
[----:B-----5:R-:W-:Y:S01]  /*2fa0*/  SHF.L.U32 R41, R172, 0x10, RZ ;  /* 0x00000010ac297819 */ /* 0x020fe200000006ff */
[----:B------:R-:W-:Y:S06]  /*2fb0*/  BRA `(.L_x_1562) ;  /* 0x00000000001c7947 */ /* 0x000fec0003800000 */
.L_x_1561:
[----:B------:R-:W-:Y:S01]  /*2fc0*/  ISETP.NE.U32.AND P0, PT, R207, RZ, PT ;  /* 0x000000ffcf00720c */ /* 0x000fe20003f05070 */
[----:B------:R-:W-:-:S03]  /*2fd0*/  FFMA.FTZ R40, R0, R128, R129 ;  /* 0x0000008000287223 */ /* 0x000fc60000010081 */
[----:B------:R-:W-:Y:S01]  /*2fe0*/  ISETP.NE.AND.EX P0, PT, R208, RZ, PT, P0 ;  /* 0x000000ffd000720c */ /* 0x000fe20003f05300 */
[----:B------:R-:W-:-:S04]  /*2ff0*/  FADD.FTZ R41, R33, -R40 ;  /* 0x8000002821297221 */ /* 0x000fc80000010000 */
[----:B------:R-:W-:-:S08]  /*3000*/  FMUL.FTZ R41, R4, R41 ;  /* 0x0000002904297220 */ /* 0x000fd00000410000 */
[----:B-----5:R-:W-:-:S04]  /*3010*/  @P0 IMAD.U32 R40, R172, 0x10000, RZ ;  /* 0x00010000ac280824 */ /* 0x020fc800078e00ff */
[----:B------:R-:W-:-:S07]  /*3020*/  @P0 FADD.FTZ R41, R41, R40 ;  /* 0x0000002829290221 */ /* 0x000fce0000010000 */
.L_x_1562:
[----:B------:R-:W-:Y:S05]  /*3030*/  BSYNC B0 ;  /* 0x0000000000007941 */ /* 0x000fea0003800000 */
.L_x_1560:
        /* <DEDUP_REMOVED lines=15> */
.L_x_1564:
[----:B------:R-:W-:Y:S05]  /*3130*/  BSYNC B0 ;  /* 0x0000000000007941 */ /* 0x000fea0003800000 */
.L_x_1563:
        /* <DEDUP_REMOVED lines=8> */
.L_x_1566:
[----:B------:R-:W-:Y:S01]  /*31c0*/  FFMA.FTZ R41, R19, R128, R129 ;  /* 0x0000008013297223 */ /* 0x000fe20000010081 */
[----:B-----5:R-:W-:-:S03]  /*31d0*/  @P0 SHF.R.U64 R40, R172, 0x10, R173 ;  /* 0x00000010ac280819 */ /* 0x020fc600000012ad */
[----:B------:R-:W-:Y:S01]  /*31e0*/  FADD.FTZ R41, R34, -R41 ;  /* 0x8000002922297221 */ /* 0x000fe20000010000 */
[----:B------:R-:W-:-:S03]  /*31f0*/  @P0 SHF.L.U32 R40, R40, 0x10, RZ ;  /* 0x0000001028280819 */ /* 0x000fc600000006ff */
[----:B------:R-:W-:-:S04]  /*3200*/  FMUL.FTZ R41, R4, R41 ;  /* 0x0000002904297220 */ /* 0x000fc80000410000 */
[----:B------:R-:W-:-:S07]  /*3210*/  @P0 FADD.FTZ R41, R41, R40 ;  /* 0x0000002829290221 */ /* 0x000fce0000010000 */
.L_x_1567:
[----:B------:R-:W-:Y:S05]  /*3220*/  BSYNC B0 ;  /* 0x0000000000007941 */ /* 0x000fea0003800000 */
.L_x_1565:
        /* <DEDUP_REMOVED lines=14> */
.L_x_1569:
[----:B------:R-:W-:Y:S05]  /*3310*/  BSYNC B0 ;  /* 0x0000000000007941 */ /* 0x000fea0003800000 */
.L_x_1568:
[----:B------:R-:W-:Y:S01]  /*3320*/  BSSY B0, `(.L_x_1570) ;  /* 0x000000c000007945 */ /* 0x000fe20003800000 */
[----:B------:R-:W-:-:S03]  /*3330*/  @P1 PRMT R176, R130, 0x7610, R176 ;  /* 0x0000761082b01816 */ /* 0x000fc600000000b0 */
[----:B------:R-:W-:Y:S05]  /*3340*/  @P2 BRA `(.L_x_1571) ;  /* 0x0000000000102947 */ /* 0x000fea0003800000 */
[----:B------:R-:W-:Y:S01]  /*3350*/  MOV R41, RZ ;  /* 0x000000ff00297202 */ /* 0x000fe20000000f00 */
[----:B------:R-:W-:Y:S06]  /*3360*/  @!P0 BRA `(.L_x_1572) ;  /* 0x00000000001c8947 */ /* 0x000fec0003800000 */
[----:B-----5:R-:W-:Y:S01]  /*3370*/  IMAD.U32 R41, R173, 0x10000, RZ ;  /* 0x00010000ad297824 */ /* 0x020fe200078e00ff */
[----:B------:R-:W-:Y:S06]  /*3380*/  BRA `(.L_x_1572) ;  /* 0x0000000000147947 */ /* 0x000fec0003800000 */
.L_x_1571:
[----:B------:R-:W-:-:S04]  /*3390*/  FFMA.FTZ R40, R6, R128, R129 ;  /* 0x0000008006287223 */ /* 0x000fc80000010081 */
[----:B------:R-:W-:Y:S01]  /*33a0*/  FADD.FTZ R41, R35, -R40 ;  /* 0x8000002823297221 */ /* 0x000fe20000010000 */
[----:B-----5:R-:W-:-:S03]  /*33b0*/  @P0 SHF.L.U32 R40, R173, 0x10, RZ ;  /* 0x00000010ad280819 */ /* 0x020fc600000006ff */
[----:B------:R-:W-:-:S04]  /*33c0*/  FMUL.FTZ R41, R4, R41 ;  /* 0x0000002904297220 */ /* 0x000fc80000410000 */
[----:B------:R-:W-:-:S07]  /*33d0*/  @P0 FADD.FTZ R41, R41, R40 ;  /* 0x0000002829290221 */ /* 0x000fce0000010000 */
.L_x_1572:
[----:B------:R-:W-:Y:S05]  /*33e0*/  BSYNC B0 ;  /* 0x0000000000007941 */ /* 0x000fea0003800000 */
.L_x_1570:
        /* <DEDUP_REMOVED lines=13> */
.L_x_1574:
[----:B------:R-:W-:Y:S05]  /*34c0*/  BSYNC B0 ;  /* 0x0000000000007941 */ /* 0x000fea0003800000 */
.L_x_1573:
        /* <DEDUP_REMOVED lines=8> */
.L_x_1576:
[----:B------:R-:W-:Y:S01]  /*3550*/  FFMA.FTZ R41, R20, R128, R129 ;  /* 0x0000008014297223 */ /* 0x000fe20000010081 */
[----:B-----5:R-:W-:-:S03]  /*3560*/  @P0 SHF.R.U32.HI R40, RZ, 0x10, R173 ;  /* 0x00000010ff280819 */ /* 0x020fc600000116ad */
[----:B------:R-:W-:Y:S01]  /*3570*/  FADD.FTZ R41, R36, -R41 ;  /* 0x8000002924297221 */ /* 0x000fe20000010000 */
[----:B------:R-:W-:-:S03]  /*3580*/  @P0 SHF.L.U32 R40, R40, 0x10, RZ ;  /* 0x0000001028280819 */ /* 0x000fc600000006ff */
[----:B------:R-:W-:-:S04]  /*3590*/  FMUL.FTZ R41, R4, R41 ;  /* 0x0000002904297220 */ /* 0x000fc80000410000 */
[----:B------:R-:W-:-:S07]  /*35a0*/  @P0 FADD.FTZ R41, R41, R40 ;  /* 0x0000002829290221 */ /* 0x000fce0000010000 */
.L_x_1577:
[----:B------:R-:W-:Y:S05]  /*35b0*/  BSYNC B0 ;  /* 0x0000000000007941 */ /* 0x000fea0003800000 */
.L_x_1575:
[----:B------:R-:W-:Y:S04]  /*35c0*/  BSSY B0, `(.L_x_1578) ;  /* 0x000000d000007945 */ /* 0x000fe80003800000 */
[----:B------:R-:W-:Y:S05]  /*35d0*/  @!P3 BRA `(.L_x_1579) ;  /* 0x00000000002cb947 */ /* 0x000fea0003800000 */
[----:B-----5:R-:W-:Y:S01]  /*35e0*/  LOP3.LUT P5, RZ, R218, 0xff000000, RZ, 0xc0, !PT ;  /* 0xff000000daff7812 */ /* 0x020fe200078ac0ff */
[----:B------:R-:W-:Y:S01]  /*35f0*/  FMUL.FTZ R40, R41, UR13 ;  /* 0x0000000d29287c20 */ /* 0x000fe20008410000 */
[----:B------:R-:W-:-:S03]  /*3600*/  HFMA2.MMA R42, -RZ, RZ, 0, 0 ;  /* 0x00000000ff2a7435 */ /* 0x000fc600000001ff */
[----:B------:R-:W-:Y:S01]  /*3610*/  FMUL.FTZ R130, R40, UR12 ;  /* 0x0000000c28827c20 */ /* 0x000fe20008410000 */
[----:B------:R-:W-:-:S07]  /*3620*/  IMAD.MOV.U32 R40, RZ, RZ, RZ ;  /* 0x000000ffff287224 */ /* 0x000fce00078e00ff */
[----:B------:R-:W-:Y:S01]  /*3630*/  @P5 FMUL.FTZ R40, R216, R130 ;  /* 0x00000082d8285220 */ /* 0x000fe20000410000 */
[----:B------:R-:W-:-:S04]  /*3640*/  @P5 SHF.L.U32 R43, R156, 0x10, RZ ;  /* 0x000000109c2b5819 */ /* 0x000fc800000006ff */
[----:B------:R-:W-:Y:S01]  /*3650*/  F2FP.BF16.F32.PACK_AB R40, RZ, R40 ;  /* 0x00000028ff28723e */ /* 0x000fe200000010ff */
[----:B------:R-:W-:-:S03]  /*3660*/  @P5 FMUL.FTZ R42, R130, R43 ;  /* 0x0000002b822a5220 */ /* 0x000fc60000410000 */
[----:B------:R-:W-:Y:S01]  /*3670*/  PRMT R179, R40, 0x7610, R179 ;  /* 0x0000761028b37816 */ /* 0x000fe200000000b3 */
[----:B------:R-:W-:-:S07]  /*3680*/  FADD.FTZ R87, R87, R42 ;  /* 0x0000002a57577221 */ /* 0x000fce0000010000 */
.L_x_1579:
[----:B------:R-:W-:Y:S05]  /*3690*/  BSYNC B0 ;  /* 0x0000000000007941 */ /* 0x000fea0003800000 */
.L_x_1578:
        /* <DEDUP_REMOVED lines=11> */
.L_x_1580:
        /* <DEDUP_REMOVED lines=10> */
.L_x_1582:
[----:B------:R-:W-:Y:S05]  /*37f0*/  BSYNC B0 ;  /* 0x0000000000007941 */ /* 0x000fea0003800000 */
.L_x_1581:
[----:B------:R-:W-:Y:S04]  /*3800*/  BSSY B0, `(.L_x_1583) ;  /* 0x000000a000007945 */ /* 0x000fe80003800000 */
[----:B------:R-:W-:Y:S05]  /*3810*/  @!P3 BRA `(.L_x_1584) ;  /* 0x000000000020b947 */ /* 0x000fea0003800000 */
[----:B------:R-:W2:Y:S01]  /*3820*/  LDC.64 R154, c[0x0][0x220] ;  /* 0x00008800ff9a7b82 */ /* 0x000ea20000000a00 */
[----:B01----:R-:W-:-:S04]  /*3830*/  VIADD R41, R186, 0x100 ;  /* 0x00000100ba297836 */ /* 0x003fc80000000000 */
[----:B--2---:R-:W-:-:S06]  /*3840*/  IMAD.WIDE.U32 R154, R41, 0x8, R154 ;  /* 0x00000008299a7825 */ /* 0x004fcc00078e009a */
[----:B------:R-:W2:Y:S02]  /*3850*/  LDG.E.64 R154, desc[UR4][R154.64] ;  /* 0x000000049a9a7981 */ /* 0x000ea4000c1e1b00 */
[C---:B--2---:R-:W-:Y:S02]  /*3860*/  SHF.R.U64 R40, R154.reuse, 0x10, R155 ;  /* 0x000000109a287819 */ /* 0x044fe4000000129b */
[----:B------:R-:W-:Y:S02]  /*3870*/  PRMT R153, R154, 0x7610, R153 ;  /* 0x000076109a997816 */ /* 0x000fe40000000099 */
[----:B------:R-:W-:Y:S02]  /*3880*/  SHF.R.U32.HI R156, RZ, 0x10, R155 ;  /* 0x00000010ff9c7819 */ /* 0x000fe4000001169b */
[----:B------:R-:W-:-:S07]  /*3890*/  PRMT R154, R40, 0x7610, R154 ;  /* 0x00007610289a7816 */ /* 0x000fce000000009a */
.L_x_1584:
[----:B------:R-:W-:Y:S05]  /*38a0*/  BSYNC B0 ;  /* 0x0000000000007941 */ /* 0x000fea0003800000 */
.L_x_1583:
[----:B------:R-:W-:Y:S04]  /*38b0*/  BSSY B0, `(.L_x_1585) ;  /* 0x000000b000007945 */ /* 0x000fe80003800000 */
[----:B------:R-:W-:Y:S05]  /*38c0*/  @P2 BRA `(.L_x_1586) ;  /* 0x0000000000102947 */ /* 0x000fea0003800000 */
[----:B01----:R-:W-:Y:S01]  /*38d0*/  MOV R41, RZ ;  /* 0x000000ff00297202 */ /* 0x003fe20000000f00 */
[----:B------:R-:W-:Y:S06]  /*38e0*/  @!P0 BRA `(.L_x_1587) ;  /* 0x00000000001c8947 */ /* 0x000fec0003800000 */
[----:B-----5:R-:W-:Y:S01]  /*38f0*/  SHF.L.U32 R41, R170, 0x10, RZ ;  /* 0x00000010aa297819 */ /* 0x020fe200000006ff */
[----:B------:R-:W-:Y:S06]  /*3900*/  BRA `(.L_x_1587) ;  /* 0x0000000000147947 */ /* 0x000fec0003800000 */
.L_x_1586:
[----:B01----:R-:W-:-:S04]  /*3910*/  FFMA.FTZ R40, R7, R128, R129 ;  /* 0x0000008007287223 */ /* 0x003fc80000010081 */
[----:B------:R-:W-:Y:S01]  /*3920*/  FADD.FTZ R41, R37, -R40 ;  /* 0x8000002825297221 */ /* 0x000fe20000010000 */
[----:B-----5:R-:W-:-:S03]  /*3930*/  @P0 IMAD.U32 R40, R170, 0x10000, RZ ;  /* 0x00010000aa280824 */ /* 0x020fc600078e00ff */
[----:B------:R-:W-:-:S04]  /*3940*/  FMUL.FTZ R41, R4, R41 ;  /* 0x0000002904297220 */ /* 0x000fc80000410000 */
[----:B------:R-:W-:-:S07]  /*3950*/  @P0 FADD.FTZ R41, R41, R40 ;  /* 0x0000002829290221 */ /* 0x000fce0000010000 */
.L_x_1587:
[----:B------:R-:W-:Y:S05]  /*3960*/  BSYNC B0 ;  /* 0x0000000000007941 */ /* 0x000fea0003800000 */
.L_x_1585:
        /* <DEDUP_REMOVED lines=13> */
.L_x_1589:
[----:B------:R-:W-:Y:S05]  /*3a40*/  BSYNC B0 ;  /* 0x0000000000007941 */ /* 0x000fea0003800000 */
.L_x_1588:
[----:B------:R-:W-:Y:S01]  /*3a50*/  BSSY B0, `(.L_x_1590) ;  /* 0x000000e000007945 */ /* 0x000fe20003800000 */
[----:B------:R-:W-:-:S03]  /*3a60*/  @P1 PRMT R158, R130, 0x7610, R158 ;  /* 0x00007610829e1816 */ /* 0x000fc6000000009e */
[----:B------:R-:W-:Y:S05]  /*3a70*/  @P2 BRA `(.L_x_1591) ;  /* 0x0000000000142947 */ /* 0x000fea0003800000 */
[----:B------:R-:W-:Y:S01]  /*3a80*/  HFMA2.MMA R41, -RZ, RZ, 0, 0 ;  /* 0x00000000ff297435 */ /* 0x000fe200000001ff */
[----:B------:R-:W-:Y:S10]  /*3a90*/  @!P0 BRA `(.L_x_1592) ;  /* 0x0000000000248947 */ /* 0x000ff40003800000 */
[----:B-----5:R-:W-:-:S05]  /*3aa0*/  SHF.R.U64 R41, R170, 0x10, R171 ;  /* 0x00000010aa297819 */ /* 0x020fca00000012ab */
[----:B------:R-:W-:Y:S01]  /*3ab0*/  IMAD.U32 R41, R41, 0x10000, RZ ;  /* 0x0001000029297824 */ /* 0x000fe200078e00ff */
[----:B------:R-:W-:Y:S06]  /*3ac0*/  BRA `(.L_x_1592) ;  /* 0x0000000000187947 */ /* 0x000fec0003800000 */
.L_x_1591:
[----:B------:R-:W-:Y:S01]  /*3ad0*/  FFMA.FTZ R41, R21, R128, R129 ;  /* 0x0000008015297223 */ /* 0x000fe20000010081 */
[----:B-----5:R-:W-:-:S03]  /*3ae0*/  @P0 SHF.R.U64 R40, R170, 0x10, R171 ;  /* 0x00000010aa280819 */ /* 0x020fc600000012ab */
[----:B------:R-:W-:Y:S01]  /*3af0*/  FADD.FTZ R41, R38, -R41 ;  /* 0x8000002926297221 */ /* 0x000fe20000010000 */
[----:B------:R-:W-:-:S03]  /*3b00*/  @P0 SHF.L.U32 R40, R40, 0x10, RZ ;  /* 0x0000001028280819 */ /* 0x000fc600000006ff */
[----:B------:R-:W-:-:S04]  /*3b10*/  FMUL.FTZ R41, R4, R41 ;  /* 0x0000002904297220 */ /* 0x000fc80000410000 */
[----:B------:R-:W-:-:S07]  /*3b20*/  @P0 FADD.FTZ R41, R41, R40 ;  /* 0x0000002829290221 */ /* 0x000fce0000010000 */
.L_x_1592:
[----:B------:R-:W-:Y:S05]  /*3b30*/  BSYNC B0 ;  /* 0x0000000000007941 */ /* 0x000fea0003800000 */
.L_x_1590:
[----:B------:R-:W-:Y:S01]  /*3b40*/  BSSY B0, `(.L_x_1593) ;  /* 0x000000e000007945 */ /* 0x000fe20003800000 */
[----:B------:R-:W-:-:S03]  /*3b50*/  @P1 F2FP.BF16.F32.PACK_AB R43, RZ, R41 ;  /* 0x00000029ff2b123e */ /* 0x000fc600000010ff */
[----:B------:R-:W-:Y:S05]  /*3b60*/  @!P3 BRA `(.L_x_1594) ;  /* 0x00000000002cb947 */ /* 0x000fea0003800000 */
        /* <DEDUP_REMOVED lines=11> */
.L_x_1594:
[----:B------:R-:W-:Y:S05]  /*3c20*/  BSYNC B0 ;  /* 0x0000000000007941 */ /* 0x000fea0003800000 */
.L_x_1593:
[----:B------:R-:W-:Y:S01]  /*3c30*/  BSSY B0, `(.L_x_1595) ;  /* 0x000000c000007945 */ /* 0x000fe20003800000 */
[----:B------:R-:W-:-:S03]  /*3c40*/  @P1 PRMT R176, R43, 0x7610, R176 ;  /* 0x000076102bb01816 */ /* 0x000fc600000000b0 */
[----:B------:R-:W-:Y:S05]  /*3c50*/  @P2 BRA `(.L_x_1596) ;  /* 0x0000000000102947 */ /* 0x000fea0003800000 */
[----:B------:R-:W-:Y:S01]  /*3c60*/  HFMA2.MMA R41, -RZ, RZ, 0, 0 ;  /* 0x00000000ff297435 */ /* 0x000fe200000001ff */
[----:B------:R-:W-:Y:S10]  /*3c70*/  @!P0 BRA `(.L_x_1597) ;  /* 0x00000000001c8947 */ /* 0x000ff40003800000 */
[----:B-----5:R-:W-:Y:S01]  /*3c80*/  IMAD.U32 R41, R171, 0x10000, RZ ;  /* 0x00010000ab297824 */ /* 0x020fe200078e00ff */
[----:B------:R-:W-:Y:S06]  /*3c90*/  BRA `(.L_x_1597) ;  /* 0x0000000000147947 */ /* 0x000fec0003800000 */
.L_x_1596:
[----:B------:R-:W-:-:S04]  /*3ca0*/  FFMA.FTZ R40, R8, R128, R129 ;  /* 0x0000008008287223 */ /* 0x000fc80000010081 */
[----:B------:R-:W-:Y:S01]  /*3cb0*/  FADD.FTZ R41, R39, -R40 ;  /* 0x8000002827297221 */ /* 0x000fe20000010000 */
[----:B-----5:R-:W-:-:S03]  /*3cc0*/  @P0 SHF.L.U32 R40, R171, 0x10, RZ ;  /* 0x00000010ab280819 */ /* 0x020fc600000006ff */
[----:B------:R-:W-:-:S04]  /*3cd0*/  FMUL.FTZ R41, R4, R41 ;  /* 0x0000002904297220 */ /* 0x000fc80000410000 */
[----:B------:R-:W-:-:S07]  /*3ce0*/  @P0 FADD.FTZ R41, R41, R40 ;  /* 0x0000002829290221 */ /* 0x000fce0000010000 */
.L_x_1597:
[----:B------:R-:W-:Y:S05]  /*3cf0*/  BSYNC B0 ;  /* 0x0000000000007941 */ /* 0x000fea0003800000 */
.L_x_1595:
        /* <DEDUP_REMOVED lines=13> */
.L_x_1599:
[----:B------:R-:W-:Y:S05]  /*3dd0*/  BSYNC B0 ;  /* 0x0000000000007941 */ /* 0x000fea0003800000 */
.L_x_1598:
        /* <DEDUP_REMOVED lines=8> */
.L_x_1601:
[----:B------:R-:W-:Y:S01]  /*3e60*/  FFMA.FTZ R41, R22, R128, R129 ;  /* 0x0000008016297223 */ /* 0x000fe20000010081 */
[----:B-----5:R-:W-:-:S03]  /*3e70*/  @P0 SHF.R.U32.HI R40, RZ, 0x10, R171 ;  /* 0x00000010ff280819 */ /* 0x020fc600000116ab */
[----:B------:R-:W-:Y:S01]  /*3e80*/  FADD.FTZ R41, R132, -R41 ;  /* 0x8000002984297221 */ /* 0x000fe20000010000 */
[----:B------:R-:W-:-:S03]  /*3e90*/  @P0 SHF.L.U32 R40, R40, 0x10, RZ ;  /* 0x0000001028280819 */ /* 0x000fc600000006ff */
[----:B------:R-:W-:-:S04]  /*3ea0*/  FMUL.FTZ R41, R4, R41 ;  /* 0x0000002904297220 */ /* 0x000fc80000410000 */
[----:B------:R-:W-:-:S07]  /*3eb0*/  @P0 FADD.FTZ R41, R41, R40 ;  /* 0x0000002829290221 */ /* 0x000fce0000010000 */
.L_x_1602:
[----:B------:R-:W-:Y:S05]  /*3ec0*/  BSYNC B0 ;  /* 0x0000000000007941 */ /* 0x000fea0003800000 */
.L_x_1600:
[----:B------:R-:W-:Y:S04]  /*3ed0*/  BSSY B0, `(.L_x_1603) ;  /* 0x000000d000007945 */ /* 0x000fe80003800000 */
[----:B------:R-:W-:Y:S05]  /*3ee0*/  @!P3 BRA `(.L_x_1604) ;  /* 0x00000000002cb947 */ /* 0x000fea0003800000 */
[----:B-----5:R-:W-:Y:S01]  /*3ef0*/  LOP3.LUT P5, RZ, R200, 0xff000000, RZ, 0xc0, !PT ;  /* 0xff000000c8ff7812 */ /* 0x020fe200078ac0ff */
[----:B------:R-:W-:Y:S01]  /*3f00*/  FMUL.FTZ R40, R41, UR13 ;  /* 0x0000000d29287c20 */ /* 0x000fe20008410000 */
[----:B------:R-:W-:-:S03]  /*3f10*/  MOV R42, RZ ;  /* 0x000000ff002a7202 */ /* 0x000fc60000000f00 */
        /* <DEDUP_REMOVED lines=8> */
.L_x_1604:
[----:B------:R-:W-:Y:S05]  /*3fa0*/  BSYNC B0 ;  /* 0x0000000000007941 */ /* 0x000fea0003800000 */
.L_x_1603:
        /* <DEDUP_REMOVED lines=11> */
.L_x_1605:
[----:B------:R-:W-:Y:S04]  /*4060*/  BSSY B0, `(.L_x_1606) ;  /* 0x000000b000007945 */ /* 0x000fe80003800000 */
[----:B------:R-:W-:Y:S05]  /*4070*/  @!P3 BRA `(.L_x_1607) ;  /* 0x000000000024b947 */ /* 0x000fea0003800000 */
[----:B0-----:R-:W0:Y:S01]  /*4080*/  LDC.64 R42, c[0x0][0x2f8] ;  /* 0x0000be00ff2a7b82 */ /* 0x001e220000000a00 */
        /* <DEDUP_REMOVED lines=8> */
.L_x_1607:
[----:B------:R-:W-:Y:S05]  /*4110*/  BSYNC B0 ;  /* 0x0000000000007941 */ /* 0x000fea0003800000 */
.L_x_1606:
        /* <DEDUP_REMOVED lines=10> */
.L_x_1609:
[----:B------:R-:W-:Y:S05]  /*41c0*/  BSYNC B0 ;  /* 0x0000000000007941 */ /* 0x000fea0003800000 */
.L_x_1608:
[----:B------:R-:W-:Y:S04]  /*41d0*/  BSSY B0, `(.L_x_1610) ;  /* 0x000000b000007945 */ /* 0x000fe80003800000 */
[----:B------:R-:W-:Y:S05]  /*41e0*/  @P2 BRA `(.L_x_1611) ;  /* 0x0000000000102947 */ /* 0x000fea0003800000 */
[----:B01----:R-:W-:Y:S01]  /*41f0*/  HFMA2.MMA R41, -RZ, RZ, 0, 0 ;  /* 0x00000000ff297435 */ /* 0x003fe200000001ff */
[----:B------:R-:W-:Y:S10]  /*4200*/  @!P0 BRA `(.L_x_1612) ;  /* 0x00000000001c8947 */ /* 0x000ff40003800000 */
[----:B-----5:R-:W-:Y:S01]  /*4210*/  IMAD.U32 R41, R168, 0x10000, RZ ;  /* 0x00010000a8297824 */ /* 0x020fe200078e00ff */
[----:B------:R-:W-:Y:S06]  /*4220*/  BRA `(.L_x_1612) ;  /* 0x0000000000147947 */ /* 0x000fec0003800000 */
.L_x_1611:
[----:B01----:R-:W-:-:S04]  /*4230*/  FFMA.FTZ R40, R9, R128, R129 ;  /* 0x0000008009287223 */ /* 0x003fc80000010081 */
[----:B------:R-:W-:Y:S01]  /*4240*/  FADD.FTZ R41, R133, -R40 ;  /* 0x8000002885297221 */ /* 0x000fe20000010000 */
[----:B-----5:R-:W-:-:S03]  /*4250*/  @P0 SHF.L.U32 R40, R168, 0x10, RZ ;  /* 0x00000010a8280819 */ /* 0x020fc600000006ff */
[----:B------:R-:W-:-:S04]  /*4260*/  FMUL.FTZ R41, R4, R41 ;  /* 0x0000002904297220 */ /* 0x000fc80000410000 */
[----:B------:R-:W-:-:S07]  /*4270*/  @P0 FADD.FTZ R41, R41, R40 ;  /* 0x0000002829290221 */ /* 0x000fce0000010000 */
.L_x_1612:
[----:B------:R-:W-:Y:S05]  /*4280*/  BSYNC B0 ;  /* 0x0000000000007941 */ /* 0x000fea0003800000 */
.L_x_1610:
        /* <DEDUP_REMOVED lines=13> */
.L_x_1614:
[----:B------:R-:W-:Y:S05]  /*4360*/  BSYNC B0 ;  /* 0x0000000000007941 */ /* 0x000fea0003800000 */
.L_x_1613:
        /* <DEDUP_REMOVED lines=8> */
.L_x_1616:
[----:B------:R-:W-:Y:S01]  /*43f0*/  FFMA.FTZ R41, R23, R128, R129 ;  /* 0x0000008017297223 */ /* 0x000fe20000010081 */
[----:B-----5:R-:W-:-:S03]  /*4400*/  @P0 SHF.R.U64 R40, R168, 0x10, R169 ;  /* 0x00000010a8280819 */ /* 0x020fc600000012a9 */
[----:B------:R-:W-:Y:S01]  /*4410*/  FADD.FTZ R41, R134, -R41 ;  /* 0x8000002986297221 */ /* 0x000fe20000010000 */
[----:B------:R-:W-:-:S03]  /*4420*/  @P0 SHF.L.U32 R40, R40, 0x10, RZ ;  /* 0x0000001028280819 */ /* 0x000fc600000006ff */
[----:B------:R-:W-:-:S04]  /*4430*/  FMUL.FTZ R41, R4, R41 ;  /* 0x0000002904297220 */ /* 0x000fc80000410000 */
[----:B------:R-:W-:-:S07]  /*4440*/  @P0 FADD.FTZ R41, R41, R40 ;  /* 0x0000002829290221 */ /* 0x000fce0000010000 */
.L_x_1617:
[----:B------:R-:W-:Y:S05]  /*4450*/  BSYNC B0 ;  /* 0x0000000000007941 */ /* 0x000fea0003800000 */
.L_x_1615:
[----:B------:R-:W-:Y:S01]  /*4460*/  BSSY B0, `(.L_x_1618) ;  /* 0x000000e000007945 */ /* 0x000fe20003800000 */
[----:B------:R-:W-:-:S03]  /*4470*/  @P1 F2FP.BF16.F32.PACK_AB R43, RZ, R41 ;  /* 0x00000029ff2b123e */ /* 0x000fc600000010ff */
[----:B------:R-:W-:Y:S05]  /*4480*/  @!P3 BRA `(.L_x_1619) ;  /* 0x00000000002cb947 */ /* 0x000fea0003800000 */
[----:B-----5:R-:W-:Y:S01]  /*4490*/  LOP3.LUT P5, RZ, R187, 0xff00, RZ, 0xc0, !PT ;  /* 0x0000ff00bbff7812 */ /* 0x020fe200078ac0ff */
[----:B------:R-:W-:Y:S01]  /*44a0*/  FMUL.FTZ R41, R41, UR13 ;  /* 0x0000000d29297c20 */ /* 0x000fe20008410000 */
[----:B------:R-:W-:Y:S01]  /*44b0*/  IMAD.MOV.U32 R40, RZ, RZ, RZ ;  /* 0x000000ffff287224 */ /* 0x000fe200078e00ff */
[----:B------:R-:W-:Y:S02]  /*44c0*/  MOV R42, RZ ;  /* 0x000000ff002a7202 */ /* 0x000fe40000000f00 */
[----:B------:R-:W-:-:S08]  /*44d0*/  FMUL.FTZ R41, R41, UR12 ;  /* 0x0000000c29297c20 */ /* 0x000fd00008410000 */
[----:B------:R-:W-:Y:S01]  /*44e0*/  @P5 FMUL.FTZ R40, R210, R41 ;  /* 0x00000029d2285220 */ /* 0x000fe20000410000 */
[----:B------:R-:W-:-:S04]  /*44f0*/  @P5 SHF.L.U32 R174, R154, 0x10, RZ ;  /* 0x000000109aae5819 */ /* 0x000fc800000006ff */
[----:B------:R-:W-:Y:S01]  /*4500*/  F2FP.BF16.F32.PACK_AB R40, RZ, R40 ;  /* 0x00000028ff28723e */ /* 0x000fe200000010ff */
[----:B------:R-:W-:-:S03]  /*4510*/  @P5 FMUL.FTZ R42, R174, R41 ;  /* 0x00000029ae2a5220 */ /* 0x000fc60000410000 */
[----:B------:R-:W-:Y:S01]  /*4520*/  PRMT R159, R40, 0x7610, R159 ;  /* 0x00007610289f7816 */ /* 0x000fe2000000009f */
[----:B------:R-:W-:-:S07]  /*4530*/  FADD.FTZ R93, R93, R42 ;  /* 0x0000002a5d5d7221 */ /* 0x000fce0000010000 */
.L_x_1619:
[----:B------:R-:W-:Y:S05]  /*4540*/  BSYNC B0 ;  /* 0x0000000000007941 */ /* 0x000fea0003800000 */
.L_x_1618:
[----:B------:R-:W-:Y:S01]  /*4550*/  BSSY B0, `(.L_x_1620) ;  /* 0x000000c000007945 */ /* 0x000fe20003800000 */
[----:B------:R-:W-:-:S03]  /*4560*/  @P1 PRMT R176, R43, 0x7610, R176 ;  /* 0x000076102bb01816 */ /* 0x000fc600000000b0 */
[----:B------:R-:W-:Y:S05]  /*4570*/  @P2 BRA `(.L_x_1621) ;  /* 0x0000000000102947 */ /* 0x000fea0003800000 */
[----:B------:R-:W-:Y:S01]  /*4580*/  IMAD.MOV.U32 R41, RZ, RZ, RZ ;  /* 0x000000ffff297224 */ /* 0x000fe200078e00ff */
[----:B------:R-:W-:Y:S06]  /*4590*/  @!P0 BRA `(.L_x_1622) ;  /* 0x00000000001c8947 */ /* 0x000fec0003800000 */
[----:B-----5:R-:W-:Y:S01]  /*45a0*/  SHF.L.U32 R41, R169, 0x10, RZ ;  /* 0x00000010a9297819 */ /* 0x020fe200000006ff */
[----:B------:R-:W-:Y:S06]  /*45b0*/  BRA `(.L_x_1622) ;  /* 0x0000000000147947 */ /* 0x000fec0003800000 */
.L_x_1621:
[----:B------:R-:W-:-:S04]  /*45c0*/  FFMA.FTZ R40, R10, R128, R129 ;  /* 0x000000800a287223 */ /* 0x000fc80000010081 */
[----:B------:R-:W-:Y:S01]  /*45d0*/  FADD.FTZ R41, R135, -R40 ;  /* 0x8000002887297221 */ /* 0x000fe20000010000 */
[----:B-----5:R-:W-:-:S03]  /*45e0*/  @P0 SHF.L.U32 R40, R169, 0x10, RZ ;  /* 0x00000010a9280819 */ /* 0x020fc600000006ff */
[----:B------:R-:W-:-:S04]  /*45f0*/  FMUL.FTZ R41, R4, R41 ;  /* 0x0000002904297220 */ /* 0x000fc80000410000 */
[----:B------:R-:W-:-:S07]  /*4600*/  @P0 FADD.FTZ R41, R41, R40 ;  /* 0x0000002829290221 */ /* 0x000fce0000010000 */
.L_x_1622:
[----:B------:R-:W-:Y:S05]  /*4610*/  BSYNC B0 ;  /* 0x0000000000007941 */ /* 0x000fea0003800000 */
.L_x_1620:
        /* <DEDUP_REMOVED lines=13> */
.L_x_1624:
[----:B------:R-:W-:Y:S05]  /*46f0*/  BSYNC B0 ;  /* 0x0000000000007941 */ /* 0x000fea0003800000 */
.L_x_1623:
[----:B------:R-:W-:Y:S01]  /*4700*/  BSSY B0, `(.L_x_1625) ;  /* 0x000000e000007945 */ /* 0x000fe20003800000 */
[----:B------:R-:W-:-:S03]  /*4710*/  @P1 PRMT R178, R131, 0x7610, R178 ;  /* 0x0000761083b21816 */ /* 0x000fc600000000b2 */
[----:B------:R-:W-:Y:S05]  /*4720*/  @P2 BRA `(.L_x_1626) ;  /* 0x0000000000142947 */ /* 0x000fea0003800000 */
[----:B------:R-:W-:Y:S01]  /*4730*/  HFMA2.MMA R41, -RZ, RZ, 0, 0 ;  /* 0x00000000ff297435 */ /* 0x000fe200000001ff */
[----:B------:R-:W-:Y:S10]  /*4740*/  @!P0 BRA `(.L_x_1627) ;  /* 0x0000000000248947 */ /* 0x000ff40003800000 */
[----:B-----5:R-:W-:-:S04]  /*4750*/  SHF.R.U32.HI R41, RZ, 0x10, R169 ;  /* 0x00000010ff297819 */ /* 0x020fc800000116a9 */
[----:B------:R-:W-:Y:S01]  /*4760*/  SHF.L.U32 R41, R41, 0x10, RZ ;  /* 0x0000001029297819 */ /* 0x000fe200000006ff */
[----:B------:R-:W-:Y:S06]  /*4770*/  BRA `(.L_x_1627) ;  /* 0x0000000000187947 */ /* 0x000fec0003800000 */
.L_x_1626:
[----:B------:R-:W-:Y:S01]  /*4780*/  FFMA.FTZ R41, R24, R128, R129 ;  /* 0x0000008018297223 */ /* 0x000fe20000010081 */
[----:B-----5:R-:W-:-:S03]  /*4790*/  @P0 SHF.R.U32.HI R40, RZ, 0x10, R169 ;  /* 0x00000010ff280819 */ /* 0x020fc600000116a9 */
[----:B------:R-:W-:Y:S02]  /*47a0*/  FADD.FTZ R41, R136, -R41 ;  /* 0x8000002988297221 */ /* 0x000fe40000010000 */
[----:B------:R-:W-:Y:S02]  /*47b0*/  @P0 IMAD.U32 R40, R40, 0x10000, RZ ;  /* 0x0001000028280824 */ /* 0x000fe400078e00ff */
[----:B------:R-:W-:-:S04]  /*47c0*/  FMUL.FTZ R41, R4, R41 ;  /* 0x0000002904297220 */ /* 0x000fc80000410000 */
[----:B------:R-:W-:-:S07]  /*47d0*/  @P0 FADD.FTZ R41, R41, R40 ;  /* 0x0000002829290221 */ /* 0x000fce0000010000 */
.L_x_1627:
[----:B------:R-:W-:Y:S05]  /*47e0*/  BSYNC B0 ;  /* 0x0000000000007941 */ /* 0x000fea0003800000 */
.L_x_1625:
[----:B------:R-:W-:Y:S04]  /*47f0*/  BSSY B0, `(.L_x_1628) ;  /* 0x000000d000007945 */ /* 0x000fe80003800000 */
[----:B------:R-:W-:Y:S05]  /*4800*/  @!P3 BRA `(.L_x_1629) ;  /* 0x00000000002cb947 */ /* 0x000fea0003800000 */
[----:B-----5:R-:W-:Y:S01]  /*4810*/  LOP3.LUT P5, RZ, R187, 0xff000000, RZ, 0xc0, !PT ;  /* 0xff000000bbff7812 */ /* 0x020fe200078ac0ff */
[----:B------:R-:W-:Y:S01]  /*4820*/  FMUL.FTZ R40, R41, UR13 ;  /* 0x0000000d29287c20 */ /* 0x000fe20008410000 */
[----:B------:R-:W-:-:S03]  /*4830*/  HFMA2.MMA R42, -RZ, RZ, 0, 0 ;  /* 0x00000000ff2a7435 */ /* 0x000fc600000001ff */
[----:B------:R-:W-:Y:S01]  /*4840*/  FMUL.FTZ R43, R40, UR12 ;  /* 0x0000000c282b7c20 */ /* 0x000fe20008410000 */
[----:B------:R-:W-:-:S07]  /*4850*/  MOV R40, RZ ;  /* 0x000000ff00287202 */ /* 0x000fce0000000f00 */
[----:B------:R-:W-:Y:S01]  /*4860*/  @P5 FMUL.FTZ R40, R206, R43 ;  /* 0x0000002bce285220 */ /* 0x000fe20000410000 */
[----:B------:R-:W-:-:S04]  /*4870*/  @P5 IMAD.U32 R174, R156, 0x10000, RZ ;  /* 0x000100009cae5824 */ /* 0x000fc800078e00ff */
[----:B------:R-:W-:Y:S01]  /*4880*/  @P5 FMUL.FTZ R42, R174, R43 ;  /* 0x0000002bae2a5220 */ /* 0x000fe20000410000 */
[----:B------:R-:W-:-:S03]  /*4890*/  F2FP.BF16.F32.PACK_AB R40, RZ, R40 ;  /* 0x00000028ff28723e */ /* 0x000fc600000010ff */
[----:B------:R-:W-:Y:S01]  /*48a0*/  FADD.FTZ R95, R95, R42 ;  /* 0x0000002a5f5f7221 */ /* 0x000fe20000010000 */
[----:B------:R-:W-:-:S07]  /*48b0*/  PRMT R179, R40, 0x7610, R179 ;  /* 0x0000761028b37816 */ /* 0x000fce00000000b3 */
.L_x_1629:
[----:B------:R-:W-:Y:S05]  /*48c0*/  BSYNC B0 ;  /* 0x0000000000007941 */ /* 0x000fea0003800000 */
.L_x_1628:
        /* <DEDUP_REMOVED lines=11> */
.L_x_1630:
        /* <DEDUP_REMOVED lines=10> */
.L_x_1632:
[----:B------:R-:W-:Y:S05]  /*4a20*/  BSYNC B0 ;  /* 0x0000000000007941 */ /* 0x000fea0003800000 */
.L_x_1631:
        /* <DEDUP_REMOVED lines=10> */
.L_x_1634:
[----:B------:R-:W-:Y:S05]  /*4ad0*/  BSYNC B0 ;  /* 0x0000000000007941 */ /* 0x000fea0003800000 */
.L_x_1633:
[----:B------:R-:W-:Y:S04]  /*4ae0*/  BSSY B0, `(.L_x_1635) ;  /* 0x000000b000007945 */ /* 0x000fe80003800000 */
[----:B------:R-:W-:Y:S05]  /*4af0*/  @P2 BRA `(.L_x_1636) ;  /* 0x0000000000102947 */ /* 0x000fea0003800000 */
[----:B01----:R-:W-:Y:S01]  /*4b00*/  MOV R41, RZ ;  /* 0x000000ff00297202 */ /* 0x003fe20000000f00 */
[----:B------:R-:W-:Y:S06]  /*4b10*/  @!P0 BRA `(.L_x_1637) ;  /* 0x00000000001c8947 */ /* 0x000fec0003800000 */
[----:B-----5:R-:W-:Y:S01]  /*4b20*/  IMAD.U32 R41, R166, 0x10000, RZ ;  /* 0x00010000a6297824 */ /* 0x020fe200078e00ff */
[----:B------:R-:W-:Y:S06]  /*4b30*/  BRA `(.L_x_1637) ;  /* 0x0000000000147947 */ /* 0x000fec0003800000 */
.L_x_1636:
[----:B01----:R-:W-:-:S04]  /*4b40*/  FFMA.FTZ R40, R11, R128, R129 ;  /* 0x000000800b287223 */ /* 0x003fc80000010081 */
[----:B------:R-:W-:Y:S01]  /*4b50*/  FADD.FTZ R41, R137, -R40 ;  /* 0x8000002889297221 */ /* 0x000fe20000010000 */
[----:B-----5:R-:W-:-:S03]  /*4b60*/  @P0 SHF.L.U32 R40, R166, 0x10, RZ ;  /* 0x00000010a6280819 */ /* 0x020fc600000006ff */
[----:B------:R-:W-:-:S04]  /*4b70*/  FMUL.FTZ R41, R4, R41 ;  /* 0x0000002904297220 */ /* 0x000fc80000410000 */
[----:B------:R-:W-:-:S07]  /*4b80*/  @P0 FADD.FTZ R41, R41, R40 ;  /* 0x0000002829290221 */ /* 0x000fce0000010000 */
.L_x_1637:
[----:B------:R-:W-:Y:S05]  /*4b90*/  BSYNC B0 ;  /* 0x0000000000007941 */ /* 0x000fea0003800000 */
.L_x_1635:
        /* <DEDUP_REMOVED lines=13> */
.L_x_1639:
[----:B------:R-:W-:Y:S05]  /*4c70*/  BSYNC B0 ;  /* 0x0000000000007941 */ /* 0x000fea0003800000 */
.L_x_1638:
        /* <DEDUP_REMOVED lines=8> */
.L_x_1641:
[----:B------:R-:W-:Y:S01]  /*4d00*/  FFMA.FTZ R41, R25, R128, R129 ;  /* 0x0000008019297223 */ /* 0x000fe20000010081 */
[----:B-----5:R-:W-:-:S03]  /*4d10*/  @P0 SHF.R.U64 R40, R166, 0x10, R167 ;  /* 0x00000010a6280819 */ /* 0x020fc600000012a7 */
[----:B------:R-:W-:Y:S01]  /*4d20*/  FADD.FTZ R41, R138, -R41 ;  /* 0x800000298a297221 */ /* 0x000fe20000010000 */
[----:B------:R-:W-:-:S03]  /*4d30*/  @P0 SHF.L.U32 R40, R40, 0x10, RZ ;  /* 0x0000001028280819 */ /* 0x000fc600000006ff */
[----:B------:R-:W-:-:S04]  /*4d40*/  FMUL.FTZ R41, R4, R41 ;  /* 0x0000002904297220 */ /* 0x000fc80000410000 */
[----:B------:R-:W-:-:S07]  /*4d50*/  @P0 FADD.FTZ R41, R41, R40 ;  /* 0x0000002829290221 */ /* 0x000fce0000010000 */
.L_x_1642:
[----:B------:R-:W-:Y:S05]  /*4d60*/  BSYNC B0 ;  /* 0x0000000000007941 */ /* 0x000fea0003800000 */
.L_x_1640:
        /* <DEDUP_REMOVED lines=14> */
.L_x_1644:
[----:B------:R-:W-:Y:S05]  /*4e50*/  BSYNC B0 ;  /* 0x0000000000007941 */ /* 0x000fea0003800000 */
.L_x_1643:
[----:B------:R-:W-:Y:S01]  /*4e60*/  BSSY B0, `(.L_x_1645) ;  /* 0x000000c000007945 */ /* 0x000fe20003800000 */
[----:B------:R-:W-:-:S03]  /*4e70*/  @P1 PRMT R176, R43, 0x7610, R176 ;  /* 0x000076102bb01816 */ /* 0x000fc600000000b0 */
[----:B------:R-:W-:Y:S05]  /*4e80*/  @P2 BRA `(.L_x_1646) ;  /* 0x0000000000102947 */ /* 0x000fea0003800000 */
[----:B------:R-:W-:Y:S01]  /*4e90*/  IMAD.MOV.U32 R41, RZ, RZ, RZ ;  /* 0x000000ffff297224 */ /* 0x000fe200078e00ff */
[----:B------:R-:W-:Y:S06]  /*4ea0*/  @!P0 BRA `(.L_x_1647) ;  /* 0x00000000001c8947 */ /* 0x000fec0003800000 */
[----:B-----5:R-:W-:Y:S01]  /*4eb0*/  SHF.L.U32 R41, R167, 0x10, RZ ;  /* 0x00000010a7297819 */ /* 0x020fe200000006ff */
[----:B------:R-:W-:Y:S06]  /*4ec0*/  BRA `(.L_x_1647) ;  /* 0x0000000000147947 */ /* 0x000fec0003800000 */
.L_x_1646:
[----:B------:R-:W-:-:S04]  /*4ed0*/  FFMA.FTZ R40, R12, R128, R129 ;  /* 0x000000800c287223 */ /* 0x000fc80000010081 */
[----:B------:R-:W-:Y:S01]  /*4ee0*/  FADD.FTZ R41, R139, -R40 ;  /* 0x800000288b297221 */ /* 0x000fe20000010000 */
[----:B-----5:R-:W-:-:S03]  /*4ef0*/  @P0 SHF.L.U32 R40, R167, 0x10, RZ ;  /* 0x00000010a7280819 */ /* 0x020fc600000006ff */
[----:B------:R-:W-:-:S04]  /*4f00*/  FMUL.FTZ R41, R4, R41 ;  /* 0x0000002904297220 */ /* 0x000fc80000410000 */
[----:B------:R-:W-:-:S07]  /*4f10*/  @P0 FADD.FTZ R41, R41, R40 ;  /* 0x0000002829290221 */ /* 0x000fce0000010000 */
.L_x_1647:
[----:B------:R-:W-:Y:S05]  /*4f20*/  BSYNC B0 ;  /* 0x0000000000007941 */ /* 0x000fea0003800000 */
.L_x_1645:
        /* <DEDUP_REMOVED lines=13> */
.L_x_1649:
[----:B------:R-:W-:Y:S05]  /*5000*/  BSYNC B0 ;  /* 0x0000000000007941 */ /* 0x000fea0003800000 */
.L_x_1648:
        /* <DEDUP_REMOVED lines=8> */
.L_x_1651:
[----:B------:R-:W-:Y:S01]  /*5090*/  FFMA.FTZ R41, R26, R128, R129 ;  /* 0x000000801a297223 */ /* 0x000fe20000010081 */
[----:B-----5:R-:W-:-:S03]  /*50a0*/  @P0 SHF.R.U32.HI R40, RZ, 0x10, R167 ;  /* 0x00000010ff280819 */ /* 0x020fc600000116a7 */
[----:B------:R-:W-:Y:S02]  /*50b0*/  FADD.FTZ R41, R140, -R41 ;  /* 0x800000298c297221 */ /* 0x000fe40000010000 */
[----:B------:R-:W-:Y:S02]  /*50c0*/  @P0 IMAD.U32 R40, R40, 0x10000, RZ ;  /* 0x0001000028280824 */ /* 0x000fe400078e00ff */
[----:B------:R-:W-:-:S04]  /*50d0*/  FMUL.FTZ R41, R4, R41 ;  /* 0x0000002904297220 */ /* 0x000fc80000410000 */
[----:B------:R-:W-:-:S07]  /*50e0*/  @P0 FADD.FTZ R41, R41, R40 ;  /* 0x0000002829290221 */ /* 0x000fce0000010000 */
.L_x_1652:
[----:B------:R-:W-:Y:S05]  /*50f0*/  BSYNC B0 ;  /* 0x0000000000007941 */ /* 0x000fea0003800000 */
.L_x_1650:
[----:B------:R-:W-:Y:S04]  /*5100*/  BSSY B0, `(.L_x_1653) ;  /* 0x000000d000007945 */ /* 0x000fe80003800000 */
[----:B------:R-:W-:Y:S05]  /*5110*/  @!P3 BRA `(.L_x_1654) ;  /* 0x00000000002cb947 */ /* 0x000fea0003800000 */
        /* <DEDUP_REMOVED lines=11> */
.L_x_1654:
[----:B------:R-:W-:Y:S05]  /*51d0*/  BSYNC B0 ;  /* 0x0000000000007941 */ /* 0x000fea0003800000 */
.L_x_1653:
        /* <DEDUP_REMOVED lines=11> */
.L_x_1655:
        /* <DEDUP_REMOVED lines=10> */
.L_x_1657:
[----:B------:R-:W-:Y:S05]  /*5330*/  BSYNC B0 ;  /* 0x0000000000007941 */ /* 0x000fea0003800000 */
.L_x_1656:
[----:B------:R-:W-:Y:S04]  /*5340*/  BSSY B0, `(.L_x_1658) ;  /* 0x000000a000007945 */ /* 0x000fe80003800000 */
[----:B------:R-:W-:Y:S05]  /*5350*/  @!P3 BRA `(.L_x_1659) ;  /* 0x000000000020b947 */ /* 0x000fea0003800000 */
[----:B------:R-:W2:Y:S01]  /*5360*/  LDC.64 R154, c[0x0][0x220] ;  /* 0x00008800ff9a7b82 */ /* 0x000ea20000000a00 */
[----:B01----:R-:W-:-:S05]  /*5370*/  IADD3 R41, R186, 0x400, RZ ;  /* 0x00000400ba297810 */ /* 0x003fca0007ffe0ff */
[----:B--2---:R-:W-:-:S06]  /*5380*/  IMAD.WIDE.U32 R154, R41, 0x8, R154 ;  /* 0x00000008299a7825 */ /* 0x004fcc00078e009a */
[----:B------:R-:W2:Y:S02]  /*5390*/  LDG.E.64 R154, desc[UR4][R154.64] ;  /* 0x000000049a9a7981 */ /* 0x000ea4000c1e1b00 */
[C---:B--2---:R-:W-:Y:S02]  /*53a0*/  SHF.R.U64 R2, R154.reuse, 0x10, R155 ;  /* 0x000000109a027819 */ /* 0x044fe4000000129b */
[----:B------:R-:W-:Y:S02]  /*53b0*/  PRMT R153, R154, 0x7610, R153 ;  /* 0x000076109a997816 */ /* 0x000fe40000000099 */
[----:B------:R-:W-:Y:S02]  /*53c0*/  SHF.R.U32.HI R156, RZ, 0x10, R155 ;  /* 0x00000010ff9c7819 */ /* 0x000fe4000001169b */
[----:B------:R-:W-:-:S07]  /*53d0*/  PRMT R154, R2, 0x7610, R154 ;  /* 0x00007610029a7816 */ /* 0x000fce000000009a */
.L_x_1659:
[----:B------:R-:W-:Y:S05]  /*53e0*/  BSYNC B0 ;  /* 0x0000000000007941 */ /* 0x000fea0003800000 */
.L_x_1658:
[----:B------:R-:W-:Y:S04]  /*53f0*/  BSSY B0, `(.L_x_1660) ;  /* 0x000000b000007945 */ /* 0x000fe80003800000 */
[----:B------:R-:W-:Y:S05]  /*5400*/  @P2 BRA `(.L_x_1661) ;  /* 0x0000000000102947 */ /* 0x000fea0003800000 */
[----:B01----:R-:W-:Y:S01]  /*5410*/  HFMA2.MMA R41, -RZ, RZ, 0, 0 ;  /* 0x00000000ff297435 */ /* 0x003fe200000001ff */
[----:B------:R-:W-:Y:S10]  /*5420*/  @!P0 BRA `(.L_x_1662) ;  /* 0x00000000001c8947 */ /* 0x000ff40003800000 */
[----:B-----5:R-:W-:Y:S01]  /*5430*/  IMAD.U32 R41, R164, 0x10000, RZ ;  /* 0x00010000a4297824 */ /* 0x020fe200078e00ff */
[----:B------:R-:W-:Y:S06]  /*5440*/  BRA `(.L_x_1662) ;  /* 0x0000000000147947 */ /* 0x000fec0003800000 */
.L_x_1661:
[----:B------:R-:W-:-:S04]  /*5450*/  FFMA.FTZ R2, R13, R128, R129 ;  /* 0x000000800d027223 */ /* 0x000fc80000010081 */
[----:B01----:R-:W-:Y:S01]  /*5460*/  FADD.FTZ R41, R141, -R2 ;  /* 0x800000028d297221 */ /* 0x003fe20000010000 */
[----:B-----5:R-:W-:-:S03]  /*5470*/  @P0 SHF.L.U32 R2, R164, 0x10, RZ ;  /* 0x00000010a4020819 */ /* 0x020fc600000006ff */
[----:B------:R-:W-:-:S04]  /*5480*/  FMUL.FTZ R41, R4, R41 ;  /* 0x0000002904297220 */ /* 0x000fc80000410000 */
[----:B------:R-:W-:-:S07]  /*5490*/  @P0 FADD.FTZ R41, R41, R2 ;  /* 0x0000000229290221 */ /* 0x000fce0000010000 */
.L_x_1662:
[----:B------:R-:W-:Y:S05]  /*54a0*/  BSYNC B0 ;  /* 0x0000000000007941 */ /* 0x000fea0003800000 */
.L_x_1660:
[----:B------:R-:W-:Y:S01]  /*54b0*/  BSSY B0, `(.L_x_1663) ;  /* 0x000000e000007945 */ /* 0x000fe20003800000 */
[----:B------:R-:W-:-:S03]  /*54c0*/  @P1 F2FP.BF16.F32.PACK_AB R42, RZ, R41 ;  /* 0x00000029ff2a123e */ /* 0x000fc600000010ff */
        /* <DEDUP_REMOVED lines=12> */
.L_x_1664:
[----:B------:R-:W-:Y:S05]  /*5590*/  BSYNC B0 ;  /* 0x0000000000007941 */ /* 0x000fea0003800000 */
.L_x_1663:
        /* <DEDUP_REMOVED lines=8> */
.L_x_1666:
[----:B------:R-:W-:Y:S01]  /*5620*/  FFMA.FTZ R41, R27, R128, R129 ;  /* 0x000000801b297223 */ /* 0x000fe20000010081 */
[----:B-----5:R-:W-:-:S03]  /*5630*/  @P0 SHF.R.U64 R2, R164, 0x10, R165 ;  /* 0x00000010a4020819 */ /* 0x020fc600000012a5 */
[----:B------:R-:W-:Y:S01]  /*5640*/  FADD.FTZ R41, R142, -R41 ;  /* 0x800000298e297221 */ /* 0x000fe20000010000 */
[----:B------:R-:W-:-:S03]  /*5650*/  @P0 SHF.L.U32 R2, R2, 0x10, RZ ;  /* 0x0000001002020819 */ /* 0x000fc600000006ff */
[----:B------:R-:W-:-:S04]  /*5660*/  FMUL.FTZ R41, R4, R41 ;  /* 0x0000002904297220 */ /* 0x000fc80000410000 */
[----:B------:R-:W-:-:S07]  /*5670*/  @P0 FADD.FTZ R41, R41, R2 ;  /* 0x0000000229290221 */ /* 0x000fce0000010000 */
.L_x_1667:
[----:B------:R-:W-:Y:S05]  /*5680*/  BSYNC B0 ;  /* 0x0000000000007941 */ /* 0x000fea0003800000 */
.L_x_1665:
        /* <DEDUP_REMOVED lines=14> */
.L_x_1669:
[----:B------:R-:W-:Y:S05]  /*5770*/  BSYNC B0 ;  /* 0x0000000000007941 */ /* 0x000fea0003800000 */
.L_x_1668:
[----:B------:R-:W-:Y:S01]  /*5780*/  BSSY B0, `(.L_x_1670) ;  /* 0x000000c000007945 */ /* 0x000fe20003800000 */
[----:B------:R-:W-:-:S03]  /*5790*/  @P1 PRMT R176, R43, 0x7610, R176 ;  /* 0x000076102bb01816 */ /* 0x000fc600000000b0 */
[----:B------:R-:W-:Y:S05]  /*57a0*/  @P2 BRA `(.L_x_1671) ;  /* 0x0000000000102947 */ /* 0x000fea0003800000 */
[----:B------:R-:W-:Y:S01]  /*57b0*/  HFMA2.MMA R41, -RZ, RZ, 0, 0 ;  /* 0x00000000ff297435 */ /* 0x000fe200000001ff */
[----:B------:R-:W-:Y:S10]  /*57c0*/  @!P0 BRA `(.L_x_1672) ;  /* 0x00000000001c8947 */ /* 0x000ff40003800000 */
[----:B-----5:R-:W-:Y:S01]  /*57d0*/  IMAD.U32 R41, R165, 0x10000, RZ ;  /* 0x00010000a5297824 */ /* 0x020fe200078e00ff */
[----:B------:R-:W-:Y:S06]  /*57e0*/  BRA `(.L_x_1672) ;  /* 0x0000000000147947 */ /* 0x000fec0003800000 */
.L_x_1671:
[----:B------:R-:W-:-:S04]  /*57f0*/  FFMA.FTZ R2, R14, R128, R129 ;  /* 0x000000800e027223 */ /* 0x000fc80000010081 */
[----:B------:R-:W-:Y:S01]  /*5800*/  FADD.FTZ R41, R143, -R2 ;  /* 0x800000028f297221 */ /* 0x000fe20000010000 */
[----:B-----5:R-:W-:-:S03]  /*5810*/  @P0 SHF.L.U32 R2, R165, 0x10, RZ ;  /* 0x00000010a5020819 */ /* 0x020fc600000006ff */
[----:B------:R-:W-:-:S04]  /*5820*/  FMUL.FTZ R41, R4, R41 ;  /* 0x0000002904297220 */ /* 0x000fc80000410000 */
[----:B------:R-:W-:-:S07]  /*5830*/  @P0 FADD.FTZ R41, R41, R2 ;  /* 0x0000000229290221 */ /* 0x000fce0000010000 */
.L_x_1672:
[----:B------:R-:W-:Y:S05]  /*5840*/  BSYNC B0 ;  /* 0x0000000000007941 */ /* 0x000fea0003800000 */
.L_x_1670:
        /* <DEDUP_REMOVED lines=14> */
.L_x_1674:
[----:B------:R-:W-:Y:S05]  /*5930*/  BSYNC B0 ;  /* 0x0000000000007941 */ /* 0x000fea0003800000 */
.L_x_1673:
        /* <DEDUP_REMOVED lines=8> */
.L_x_1676:
[----:B------:R-:W-:Y:S01]  /*59c0*/  FFMA.FTZ R41, R28, R128, R129 ;  /* 0x000000801c297223 */ /* 0x000fe20000010081 */
[----:B-----5:R-:W-:-:S03]  /*59d0*/  @P0 SHF.R.U32.HI R2, RZ, 0x10, R165 ;  /* 0x00000010ff020819 */ /* 0x020fc600000116a5 */
[----:B------:R-:W-:Y:S01]  /*59e0*/  FADD.FTZ R41, R144, -R41 ;  /* 0x8000002990297221 */ /* 0x000fe20000010000 */
[----:B------:R-:W-:-:S03]  /*59f0*/  @P0 SHF.L.U32 R2, R2, 0x10, RZ ;  /* 0x0000001002020819 */ /* 0x000fc600000006ff */
[----:B------:R-:W-:-:S04]  /*5a00*/  FMUL.FTZ R41, R4, R41 ;  /* 0x0000002904297220 */ /* 0x000fc80000410000 */
[----:B------:R-:W-:-:S07]  /*5a10*/  @P0 FADD.FTZ R41, R41, R2 ;  /* 0x0000000229290221 */ /* 0x000fce0000010000 */
.L_x_1677:
[----:B------:R-:W-:Y:S05]  /*5a20*/  BSYNC B0 ;  /* 0x0000000000007941 */ /* 0x000fea0003800000 */
.L_x_1675:
        /* <DEDUP_REMOVED lines=14> */
.L_x_1679:
[----:B------:R-:W-:Y:S05]  /*5b10*/  BSYNC B0 ;  /* 0x0000000000007941 */ /* 0x000fea0003800000 */
.L_x_1678:
[----:B------:R-:W-:Y:S02]  /*5b20*/  IADD3 R2, R186, 0x500, RZ ;  /* 0x00000500ba027810 */ /* 0x000fe40007ffe0ff */
        /* <DEDUP_REMOVED lines=11> */
.L_x_1680:
[----:B------:R-:W-:Y:S04]  /*5be0*/  BSSY B0, `(.L_x_1681) ;  /* 0x000000b000007945 */ /* 0x000fe80003800000 */
[----:B------:R-:W-:Y:S05]  /*5bf0*/  @!P3 BRA `(.L_x_1682) ;  /* 0x000000000024b947 */ /* 0x000fea0003800000 */
[----:B0-----:R-:W0:Y:S01]  /*5c00*/  LDC.64 R42, c[0x0][0x2f8] ;  /* 0x0000be00ff2a7b82 */ /* 0x001e220000000a00 */
        /* <DEDUP_REMOVED lines=8> */
.L_x_1682:
[----:B------:R-:W-:Y:S05]  /*5c90*/  BSYNC B0 ;  /* 0x0000000000007941 */ /* 0x000fea0003800000 */
.L_x_1681:
        /* <DEDUP_REMOVED lines=9> */
.L_x_1684:
[----:B------:R-:W-:Y:S05]  /*5d30*/  BSYNC B0 ;  /* 0x0000000000007941 */ /* 0x000fea0003800000 */
.L_x_1683:
[----:B------:R-:W-:Y:S04]  /*5d40*/  BSSY B0, `(.L_x_1685) ;  /* 0x000000b000007945 */ /* 0x000fe80003800000 */
[----:B------:R-:W-:Y:S05]  /*5d50*/  @P2 BRA `(.L_x_1686) ;  /* 0x0000000000102947 */ /* 0x000fea0003800000 */
[----:B01----:R-:W-:Y:S01]  /*5d60*/  HFMA2.MMA R41, -RZ, RZ, 0, 0 ;  /* 0x00000000ff297435 */ /* 0x003fe200000001ff */
[----:B------:R-:W-:Y:S10]  /*5d70*/  @!P0 BRA `(.L_x_1687) ;  /* 0x00000000001c8947 */ /* 0x000ff40003800000 */
[----:B-----5:R-:W-:Y:S01]  /*5d80*/  IMAD.U32 R41, R162, 0x10000, RZ ;  /* 0x00010000a2297824 */ /* 0x020fe200078e00ff */
[----:B------:R-:W-:Y:S06]  /*5d90*/  BRA `(.L_x_1687) ;  /* 0x0000000000147947 */ /* 0x000fec0003800000 */
.L_x_1686:
[----:B01----:R-:W-:-:S04]  /*5da0*/  FFMA.FTZ R40, R15, R128, R129 ;  /* 0x000000800f287223 */ /* 0x003fc80000010081 */
[----:B------:R-:W-:Y:S01]  /*5db0*/  FADD.FTZ R41, R145, -R40 ;  /* 0x8000002891297221 */ /* 0x000fe20000010000 */
[----:B-----5:R-:W-:-:S03]  /*5dc0*/  @P0 SHF.L.U32 R40, R162, 0x10, RZ ;  /* 0x00000010a2280819 */ /* 0x020fc600000006ff */
[----:B------:R-:W-:-:S04]  /*5dd0*/  FMUL.FTZ R41, R4, R41 ;  /* 0x0000002904297220 */ /* 0x000fc80000410000 */
[----:B------:R-:W-:-:S07]  /*5de0*/  @P0 FADD.FTZ R41, R41, R40 ;  /* 0x0000002829290221 */ /* 0x000fce0000010000 */
.L_x_1687:
[----:B------:R-:W-:Y:S05]  /*5df0*/  BSYNC B0 ;  /* 0x0000000000007941 */ /* 0x000fea0003800000 */
.L_x_1685:
        /* <DEDUP_REMOVED lines=14> */
.L_x_1689:
[----:B------:R-:W-:Y:S05]  /*5ee0*/  BSYNC B0 ;  /* 0x0000000000007941 */ /* 0x000fea0003800000 */
.L_x_1688:
        /* <DEDUP_REMOVED lines=8> */
.L_x_1691:
[----:B------:R-:W-:Y:S01]  /*5f70*/  FFMA.FTZ R41, R29, R128, R129 ;  /* 0x000000801d297223 */ /* 0x000fe20000010081 */
[----:B-----5:R-:W-:-:S03]  /*5f80*/  @P0 SHF.R.U64 R40, R162, 0x10, R163 ;  /* 0x00000010a2280819 */ /* 0x020fc600000012a3 */
[----:B------:R-:W-:Y:S01]  /*5f90*/  FADD.FTZ R41, R146, -R41 ;  /* 0x8000002992297221 */ /* 0x000fe20000010000 */
[----:B------:R-:W-:-:S03]  /*5fa0*/  @P0 SHF.L.U32 R40, R40, 0x10, RZ ;  /* 0x0000001028280819 */ /* 0x000fc600000006ff */
[----:B------:R-:W-:-:S04]  /*5fb0*/  FMUL.FTZ R41, R4, R41 ;  /* 0x0000002904297220 */ /* 0x000fc80000410000 */
[----:B------:R-:W-:-:S07]  /*5fc0*/  @P0 FADD.FTZ R41, R41, R40 ;  /* 0x0000002829290221 */ /* 0x000fce0000010000 */
.L_x_1692:
[----:B------:R-:W-:Y:S05]  /*5fd0*/  BSYNC B0 ;  /* 0x0000000000007941 */ /* 0x000fea0003800000 */
.L_x_1690:
        /* <DEDUP_REMOVED lines=14> */
.L_x_1694:
[----:B------:R-:W-:Y:S05]  /*60c0*/  BSYNC B0 ;  /* 0x0000000000007941 */ /* 0x000fea0003800000 */
.L_x_1693:
[----:B------:R-:W-:Y:S01]  /*60d0*/  BSSY B0, `(.L_x_1695) ;  /* 0x000000c000007945 */ /* 0x000fe20003800000 */
[----:B------:R-:W-:-:S03]  /*60e0*/  @P1 PRMT R176, R43, 0x7610, R176 ;  /* 0x000076102bb01816 */ /* 0x000fc600000000b0 */
[----:B------:R-:W-:Y:S05]  /*60f0*/  @P2 BRA `(.L_x_1696) ;  /* 0x0000000000102947 */ /* 0x000fea0003800000 */
[----:B------:R-:W-:Y:S01]  /*6100*/  HFMA2.MMA R41, -RZ, RZ, 0, 0 ;  /* 0x00000000ff297435 */ /* 0x000fe200000001ff */
[----:B------:R-:W-:Y:S10]  /*6110*/  @!P0 BRA `(.L_x_1697) ;  /* 0x00000000001c8947 */ /* 0x000ff40003800000 */
[----:B-----5:R-:W-:Y:S01]  /*6120*/  IMAD.U32 R41, R163, 0x10000, RZ ;  /* 0x00010000a3297824 */ /* 0x020fe200078e00ff */
[----:B------:R-:W-:Y:S06]  /*6130*/  BRA `(.L_x_1697) ;  /* 0x0000000000147947 */ /* 0x000fec0003800000 */
.L_x_1696:
[----:B------:R-:W-:-:S04]  /*6140*/  FFMA.FTZ R40, R16, R128, R129 ;  /* 0x0000008010287223 */ /* 0x000fc80000010081 */
[----:B------:R-:W-:Y:S01]  /*6150*/  FADD.FTZ R41, R147, -R40 ;  /* 0x8000002893297221 */ /* 0x000fe20000010000 */
[----:B-----5:R-:W-:-:S03]  /*6160*/  @P0 SHF.L.U32 R40, R163, 0x10, RZ ;  /* 0x00000010a3280819 */ /* 0x020fc600000006ff */
[----:B------:R-:W-:-:S04]  /*6170*/  FMUL.FTZ R41, R4, R41 ;  /* 0x0000002904297220 */ /* 0x000fc80000410000 */
[----:B------:R-:W-:-:S07]  /*6180*/  @P0 FADD.FTZ R41, R41, R40 ;  /* 0x0000002829290221 */ /* 0x000fce0000010000 */
.L_x_1697:
[----:B------:R-:W-:Y:S05]  /*6190*/  BSYNC B0 ;  /* 0x0000000000007941 */ /* 0x000fea0003800000 */
.L_x_1695:
        /* <DEDUP_REMOVED lines=14> */
.L_x_1699:
[----:B------:R-:W-:Y:S05]  /*6280*/  BSYNC B0 ;  /* 0x0000000000007941 */ /* 0x000fea0003800000 */
.L_x_1698:
        /* <DEDUP_REMOVED lines=8> */
.L_x_1701:
[----:B------:R-:W-:Y:S01]  /*6310*/  FFMA.FTZ R41, R30, R128, R129 ;  /* 0x000000801e297223 */ /* 0x000fe20000010081 */
[----:B-----5:R-:W-:-:S03]  /*6320*/  @P0 SHF.R.U32.HI R40, RZ, 0x10, R163 ;  /* 0x00000010ff280819 */ /* 0x020fc600000116a3 */
[----:B------:R-:W-:Y:S01]  /*6330*/  FADD.FTZ R41, R148, -R41 ;  /* 0x8000002994297221 */ /* 0x000fe20000010000 */
[----:B------:R-:W-:-:S03]  /*6340*/  @P0 SHF.L.U32 R40, R40, 0x10, RZ ;  /* 0x0000001028280819 */ /* 0x000fc600000006ff */
[----:B------:R-:W-:-:S04]  /*6350*/  FMUL.FTZ R41, R4, R41 ;  /* 0x0000002904297220 */ /* 0x000fc80000410000 */
[----:B------:R-:W-:-:S07]  /*6360*/  @P0 FADD.FTZ R41, R41, R40 ;  /* 0x0000002829290221 */ /* 0x000fce0000010000 */
.L_x_1702:
[----:B------:R-:W-:Y:S05]  /*6370*/  BSYNC B0 ;  /* 0x0000000000007941 */ /* 0x000fea0003800000 */
.L_x_1700:
[----:B------:R-:W-:Y:S01]  /*6380*/  @P1 F2FP.BF16.F32.PACK_AB R40, RZ, R41 ;  /* 0x00000029ff28123e */ /* 0x000fe200000010ff */
[----:B------:R-:W-:Y:S01]  /*6390*/  BSSY B0, `(.L_x_1703) ;  /* 0x000000f000007945 */ /* 0x000fe20003800000 */
[----:B------:R-:W-:Y:S02]  /*63a0*/  IADD3 R186, R186, 0x600, RZ ;  /* 0x00000600baba7810 */ /* 0x000fe40007ffe0ff */
[----:B------:R-:W-:Y:S01]  /*63b0*/  @P1 PRMT R180, R40, 0x7610, R180 ;  /* 0x0000761028b41816 */ /* 0x000fe200000000b4 */
[----:B------:R-:W-:Y:S06]  /*63c0*/  @!P3 BRA `(.L_x_1704) ;  /* 0x00000000002cb947 */ /* 0x000fec0003800000 */
[----:B-----5:R-:W-:Y:S01]  /*63d0*/  LOP3.LUT P5, RZ, R184, 0xff000000, RZ, 0xc0, !PT ;  /* 0xff000000b8ff7812 */ /* 0x020fe200078ac0ff */
[----:B------:R-:W-:Y:S01]  /*63e0*/  FMUL.FTZ R41, R41, UR13 ;  /* 0x0000000d29297c20 */ /* 0x000fe20008410000 */
[----:B------:R-:W-:Y:S01]  /*63f0*/  IMAD.MOV.U32 R40, RZ, RZ, RZ ;  /* 0x000000ffff287224 */ /* 0x000fe200078e00ff */
[----:B------:R-:W-:Y:S02]  /*6400*/  MOV R42, RZ ;  /* 0x000000ff002a7202 */ /* 0x000fe40000000f00 */
[----:B------:R-:W-:-:S08]  /*6410*/  FMUL.FTZ R130, R41, UR12 ;  /* 0x0000000c29827c20 */ /* 0x000fd00008410000 */
[----:B------:R-:W-:Y:S01]  /*6420*/  @P5 SHF.L.U32 R41, R156, 0x10, RZ ;  /* 0x000000109c295819 */ /* 0x000fe200000006ff */
[----:B------:R-:W-:-:S04]  /*6430*/  @P5 FMUL.FTZ R40, R193, R130 ;  /* 0x00000082c1285220 */ /* 0x000fc80000410000 */
[----:B------:R-:W-:Y:S01]  /*6440*/  @P5 FMUL.FTZ R42, R41, R130 ;  /* 0x00000082292a5220 */ /* 0x000fe20000410000 */
[----:B------:R-:W-:-:S03]  /*6450*/  F2FP.BF16.F32.PACK_AB R40, RZ, R40 ;  /* 0x00000028ff28723e */ /* 0x000fc600000010ff */
[----:B------:R-:W-:Y:S01]  /*6460*/  FADD.FTZ R107, R107, R42 ;  /* 0x0000002a6b6b7221 */ /* 0x000fe20000010000 */
[----:B------:R-:W-:-:S07]  /*6470*/  PRMT R179, R40, 0x7610, R179 ;  /* 0x0000761028b37816 */ /* 0x000fce00000000b3 */
.L_x_1704:
[----:B------:R-:W-:Y:S05]  /*6480*/  BSYNC B0 ;  /* 0x0000000000007941 */ /* 0x000fea0003800000 */
.L_x_1703:
[----:B------:R-:W-:Y:S05]  /*6490*/  @!P1 BRA `(.L_x_1705) ;  /* 0x0000000000249947 */ /* 0x000fea0003800000 */
        /* <DEDUP_REMOVED lines=9> */
.L_x_1705:
        /* <DEDUP_REMOVED lines=10> */
.L_x_1707:
[----:B------:R-:W-:Y:S05]  /*65d0*/  BSYNC B0 ;  /* 0x0000000000007941 */ /* 0x000fea0003800000 */
.L_x_1706:
[----:B------:R-:W-:Y:S04]  /*65e0*/  BSSY B0, `(.L_x_1708) ;  /* 0x0000009000007945 */ /* 0x000fe80003800000 */
[----:B------:R-:W-:Y:S05]  /*65f0*/  @!P3 BRA `(.L_x_1709) ;  /* 0x00000000001cb947 */ /* 0x000fea0003800000 */
[----:B------:R-:W2:Y:S02]  /*6600*/  LDC.64 R154, c[0x0][0x220] ;  /* 0x00008800ff9a7b82 */ /* 0x000ea40000000a00 */
[----:B--2---:R-:W-:-:S06]  /*6610*/  IMAD.WIDE.U32 R154, R186, 0x8, R154 ;  /* 0x00000008ba9a7825 */ /* 0x004fcc00078e009a */
[----:B------:R-:W2:Y:S02]  /*6620*/  LDG.E.64 R154, desc[UR4][R154.64] ;  /* 0x000000049a9a7981 */ /* 0x000ea4000c1e1b00 */
[C---:B--2---:R-:W-:Y:S02]  /*6630*/  SHF.R.U64 R2, R154.reuse, 0x10, R155 ;  /* 0x000000109a027819 */ /* 0x044fe4000000129b */
[----:B------:R-:W-:Y:S02]  /*6640*/  PRMT R153, R154, 0x7610, R153 ;  /* 0x000076109a997816 */ /* 0x000fe40000000099 */
[----:B------:R-:W-:Y:S02]  /*6650*/  SHF.R.U32.HI R156, RZ, 0x10, R155 ;  /* 0x00000010ff9c7819 */ /* 0x000fe4000001169b */
[----:B------:R-:W-:-:S07]  /*6660*/  PRMT R154, R2, 0x7610, R154 ;  /* 0x00007610029a7816 */ /* 0x000fce000000009a */
.L_x_1709:
[----:B------:R-:W-:Y:S05]  /*6670*/  BSYNC B0 ;  /* 0x0000000000007941 */ /* 0x000fea0003800000 */
.L_x_1708:
[----:B------:R-:W-:Y:S04]  /*6680*/  BSSY B0, `(.L_x_1710) ;  /* 0x000000b000007945 */ /* 0x000fe80003800000 */
[----:B------:R-:W-:Y:S05]  /*6690*/  @P2 BRA `(.L_x_1711) ;  /* 0x0000000000102947 */ /* 0x000fea0003800000 */
[----:B01----:R-:W-:Y:S01]  /*66a0*/  HFMA2.MMA R41, -RZ, RZ, 0, 0 ;  /* 0x00000000ff297435 */ /* 0x003fe200000001ff */
[----:B------:R-:W-:Y:S10]  /*66b0*/  @!P0 BRA `(.L_x_1712) ;  /* 0x00000000001c8947 */ /* 0x000ff40003800000 */
[----:B-----5:R-:W-:Y:S01]  /*66c0*/  SHF.L.U32 R41, R160, 0x10, RZ ;  /* 0x00000010a0297819 */ /* 0x020fe200000006ff */
[----:B------:R-:W-:Y:S06]  /*66d0*/  BRA `(.L_x_1712) ;  /* 0x0000000000147947 */ /* 0x000fec0003800000 */
.L_x_1711:
[----:B------:R-:W-:-:S04]  /*66e0*/  FFMA.FTZ R2, R17, R128, R129 ;  /* 0x0000008011027223 */ /* 0x000fc80000010081 */
[----:B01----:R-:W-:Y:S01]  /*66f0*/  FADD.FTZ R41, R149, -R2 ;  /* 0x8000000295297221 */ /* 0x003fe20000010000 */
[----:B-----5:R-:W-:-:S03]  /*6700*/  @P0 IMAD.U32 R2, R160, 0x10000, RZ ;  /* 0x00010000a0020824 */ /* 0x020fc600078e00ff */
[----:B------:R-:W-:-:S04]  /*6710*/  FMUL.FTZ R41, R4, R41 ;  /* 0x0000002904297220 */ /* 0x000fc80000410000 */
[----:B------:R-:W-:-:S07]  /*6720*/  @P0 FADD.FTZ R41, R41, R2 ;  /* 0x0000000229290221 */ /* 0x000fce0000010000 */
.L_x_1712:
[----:B------:R-:W-:Y:S05]  /*6730*/  BSYNC B0 ;  /* 0x0000000000007941 */ /* 0x000fea0003800000 */
.L_x_1710:
[----:B------:R-:W-:Y:S01]  /*6740*/  BSSY B0, `(.L_x_1713) ;  /* 0x000000e000007945 */ /* 0x000fe20003800000 */
[----:B------:R-:W-:-:S03]  /*6750*/  @P1 F2FP.BF16.F32.PACK_AB R42, RZ, R41 ;  /* 0x00000029ff2a123e */ /* 0x000fc600000010ff */
        /* <DEDUP_REMOVED lines=12> */
.L_x_1714:
[----:B------:R-:W-:Y:S05]  /*6820*/  BSYNC B0 ;  /* 0x0000000000007941 */ /* 0x000fea0003800000 */
.L_x_1713:
[----:B------:R-:W-:Y:S01]  /*6830*/  BSSY B0, `(.L_x_1715) ;  /* 0x000000e000007945 */ /* 0x000fe20003800000 */
[----:B------:R-:W-:-:S03]  /*6840*/  @P1 PRMT R158, R42, 0x7610, R158 ;  /* 0x000076102a9e1816 */ /* 0x000fc6000000009e */
[----:B------:R-:W-:Y:S05]  /*6850*/  @P2 BRA `(.L_x_1716) ;  /* 0x0000000000142947 */ /* 0x000fea0003800000 */
[----:B------:R-:W-:Y:S01]  /*6860*/  MOV R41, RZ ;  /* 0x000000ff00297202 */ /* 0x000fe20000000f00 */
[----:B------:R-:W-:Y:S06]  /*6870*/  @!P0 BRA `(.L_x_1717) ;  /* 0x0000000000248947 */ /* 0x000fec0003800000 */
[----:B-----5:R-:W-:-:S04]  /*6880*/  SHF.R.U64 R41, R160, 0x10, R161 ;  /* 0x00000010a0297819 */ /* 0x020fc800000012a1 */
[----:B------:R-:W-:Y:S01]  /*6890*/  SHF.L.U32 R41, R41, 0x10, RZ ;  /* 0x0000001029297819 */ /* 0x000fe200000006ff */
[----:B------:R-:W-:Y:S06]  /*68a0*/  BRA `(.L_x_1717) ;  /* 0x0000000000187947 */ /* 0x000fec0003800000 */
.L_x_1716:
[----:B------:R-:W-:Y:S01]  /*68b0*/  FFMA.FTZ R41, R31, R128, R129 ;  /* 0x000000801f297223 */ /* 0x000fe20000010081 */
[----:B-----5:R-:W-:-:S03]  /*68c0*/  @P0 SHF.R.U64 R2, R160, 0x10, R161 ;  /* 0x00000010a0020819 */ /* 0x020fc600000012a1 */
[----:B------:R-:W-:Y:S02]  /*68d0*/  FADD.FTZ R41, R150, -R41 ;  /* 0x8000002996297221 */ /* 0x000fe40000010000 */
[----:B------:R-:W-:Y:S02]  /*68e0*/  @P0 IMAD.U32 R2, R2, 0x10000, RZ ;  /* 0x0001000002020824 */ /* 0x000fe400078e00ff */
[----:B------:R-:W-:-:S04]  /*68f0*/  FMUL.FTZ R41, R4, R41 ;  /* 0x0000002904297220 */ /* 0x000fc80000410000 */
[----:B------:R-:W-:-:S07]  /*6900*/  @P0 FADD.FTZ R41, R41, R2 ;  /* 0x0000000229290221 */ /* 0x000fce0000010000 */
.L_x_1717:
[----:B------:R-:W-:Y:S05]  /*6910*/  BSYNC B0 ;  /* 0x0000000000007941 */ /* 0x000fea0003800000 */
.L_x_1715:
[----:B------:R-:W-:Y:S01]  /*6920*/  BSSY B0, `(.L_x_1718) ;  /* 0x000000e000007945 */ /* 0x000fe20003800000 */
[----:B------:R-:W-:-:S03]  /*6930*/  @P1 F2FP.BF16.F32.PACK_AB R43, RZ, R41 ;  /* 0x00000029ff2b123e */ /* 0x000fc600000010ff */
[----:B------:R-:W-:Y:S05]  /*6940*/  @!P3 BRA `(.L_x_1719) ;  /* 0x00000000002cb947 */ /* 0x000fea0003800000 */
        /* <DEDUP_REMOVED lines=11> */
.L_x_1719:
[----:B------:R-:W-:Y:S05]  /*6a00*/  BSYNC B0 ;  /* 0x0000000000007941 */ /* 0x000fea0003800000 */
.L_x_1718:
[----:B------:R-:W-:Y:S01]  /*6a10*/  BSSY B0, `(.L_x_1720) ;  /* 0x000000c000007945 */ /* 0x000fe20003800000 */
[----:B------:R-:W-:-:S03]  /*6a20*/  @P1 PRMT R176, R43, 0x7610, R176 ;  /* 0x000076102bb01816 */ /* 0x000fc600000000b0 */
[----:B------:R-:W-:Y:S05]  /*6a30*/  @P2 BRA `(.L_x_1721) ;  /* 0x0000000000102947 */ /* 0x000fea0003800000 */
[----:B------:R-:W-:Y:S01]  /*6a40*/  HFMA2.MMA R41, -RZ, RZ, 0, 0 ;  /* 0x00000000ff297435 */ /* 0x000fe200000001ff */
[----:B------:R-:W-:Y:S10]  /*6a50*/  @!P0 BRA `(.L_x_1722) ;  /* 0x00000000001c8947 */ /* 0x000ff40003800000 */
[----:B-----5:R-:W-:Y:S01]  /*6a60*/  SHF.L.U32 R41, R161, 0x10, RZ ;  /* 0x00000010a1297819 */ /* 0x020fe200000006ff */
[----:B------:R-:W-:Y:S06]  /*6a70*/  BRA `(.L_x_1722) ;  /* 0x0000000000147947 */ /* 0x000fec0003800000 */
.L_x_1721:
[----:B------:R-:W-:-:S04]  /*6a80*/  FFMA.FTZ R2, R18, R128, R129 ;  /* 0x0000008012027223 */ /* 0x000fc80000010081 */
[----:B------:R-:W-:Y:S01]  /*6a90*/  FADD.FTZ R41, R151, -R2 ;  /* 0x8000000297297221 */ /* 0x000fe20000010000 */
[----:B-----5:R-:W-:-:S03]  /*6aa0*/  @P0 IMAD.U32 R2, R161, 0x10000, RZ ;  /* 0x00010000a1020824 */ /* 0x020fc600078e00ff */
[----:B------:R-:W-:-:S04]  /*6ab0*/  FMUL.FTZ R41, R4, R41 ;  /* 0x0000002904297220 */ /* 0x000fc80000410000 */
[----:B------:R-:W-:-:S07]  /*6ac0*/  @P0 FADD.FTZ R41, R41, R2 ;  /* 0x0000000229290221 */ /* 0x000fce0000010000 */
.L_x_1722:
[----:B------:R-:W-:Y:S05]  /*6ad0*/  BSYNC B0 ;  /* 0x0000000000007941 */ /* 0x000fea0003800000 */
.L_x_1720:
        /* <DEDUP_REMOVED lines=14> */
.L_x_1724:
[----:B------:R-:W-:Y:S05]  /*6bc0*/  BSYNC B0 ;  /* 0x0000000000007941 */ /* 0x000fea0003800000 */
.L_x_1723:
        /* <DEDUP_REMOVED lines=8> */
.L_x_1726:
[----:B------:R-:W-:Y:S01]  /*6c50*/  FFMA.FTZ R129, R32, R128, R129 ;  /* 0x0000008020817223 */ /* 0x000fe20000010081 */
[----:B-----5:R-:W-:-:S03]  /*6c60*/  @P0 SHF.R.U32.HI R2, RZ, 0x10, R161 ;  /* 0x00000010ff020819 */ /* 0x020fc600000116a1 */
[----:B------:R-:W-:Y:S02]  /*6c70*/  FADD.FTZ R129, R152, -R129 ;  /* 0x8000008198817221 */ /* 0x000fe40000010000 */
[----:B------:R-:W-:Y:S02]  /*6c80*/  @P0 IMAD.U32 R41, R2, 0x10000, RZ ;  /* 0x0001000002290824 */ /* 0x000fe400078e00ff */
[----:B------:R-:W-:-:S04]  /*6c90*/  FMUL.FTZ R4, R4, R129 ;  /* 0x0000008104047220 */ /* 0x000fc80000410000 */
[----:B------:R-:W-:-:S07]  /*6ca0*/  @P0 FADD.FTZ R4, R4, R41 ;  /* 0x0000002904040221 */ /* 0x000fce0000010000 */
.L_x_1727:
[----:B------:R-:W-:Y:S05]  /*6cb0*/  BSYNC B0 ;  /* 0x0000000000007941 */ /* 0x000fea0003800000 */
.L_x_1725:
[----:B------:R-:W-:Y:S01]  /*6cc0*/  @P1 F2FP.BF16.F32.PACK_AB R2, RZ, R4 ;  /* 0x00000004ff02123e */ /* 0x000fe200000010ff */
[----:B------:R-:W-:Y:S03]  /*6cd0*/  BSSY B0, `(.L_x_1728) ;  /* 0x000000e000007945 */ /* 0x000fe60003800000 */
[----:B------:R-:W-:Y:S01]  /*6ce0*/  @P1 PRMT R180, R2, 0x7610, R180 ;  /* 0x0000761002b41816 */ /* 0x000fe200000000b4 */
[----:B------:R-:W-:Y:S06]  /*6cf0*/  @!P3 BRA `(.L_x_1729) ;  /* 0x00000000002cb947 */ /* 0x000fec0003800000 */
        /* <DEDUP_REMOVED lines=11> */
.L_x_1729:
[----:B------:R-:W-:Y:S05]  /*6db0*/  BSYNC B0 ;  /* 0x0000000000007941 */ /* 0x000fea0003800000 */
.L_x_1728:
[----:B------:R-:W-:Y:S05]  /*6dc0*/  @!P1 BRA `(.L_x_1730) ;  /* 0x0000000000249947 */ /* 0x000fea0003800000 */
[----:B------:R-:W0:Y:S01]  /*6dd0*/  LDC.64 R42, c[0x0][0x308] ;  /* 0x0000c200ff2a7b82 */ /* 0x000e220000000a00 */
[----:B------:R-:W-:Y:S02]  /*6de0*/  LOP3.LUT R40, R176, 0xffff, RZ, 0xc0, !PT ;  /* 0x0000ffffb0287812 */ /* 0x000fe400078ec0ff */
[----:B------:R-:W-:Y:S02]  /*6df0*/  PRMT R131, R178, 0x5410, R180 ;  /* 0x00005410b2837816 */ /* 0x000fe400000000b4 */
[----:B------:R-:W-:Y:S01]  /*6e00*/  IADD3 R129, R3, 0x600, RZ ;  /* 0x0000060003817810 */ /* 0x000fe20007ffe0ff */
[----:B------:R-:W-:-:S05]  /*6e10*/  IMAD.WIDE.U32 R40, R40, 0x10000, RZ ;  /* 0x0001000028287825 */ /* 0x000fca00078e00ff */
[----:B------:R-:W-:Y:S02]  /*6e20*/  LOP3.LUT R3, R131, R41, RZ, 0xfc, !PT ;  /* 0x0000002983037212 */ /* 0x000fe400078efcff */
[----:B------:R-:W-:Y:S01]  /*6e30*/  LOP3.LUT R2, R40, 0xffff, R158, 0xf8, !PT ;  /* 0x0000ffff28027812 */ /* 0x000fe200078ef89e */
[----:B0-----:R-:W-:-:S05]  /*6e40*/  IMAD.WIDE.U32 R40, R129, 0x8, R42 ;  /* 0x0000000881287825 */ /* 0x001fca00078e002a */
[----:B------:R0:W-:Y:S02]  /*6e50*/  STG.E.64 desc[UR4][R40.64], R2 ;  /* 0x0000000228007986 */ /* 0x0001e4000c101b04 */
.L_x_1730:
        /* <DEDUP_REMOVED lines=10> */
.L_x_1732:
[----:B------:R-:W-:Y:S05]  /*6f00*/  BSYNC B0 ;  /* 0x0000000000007941 */ /* 0x000fea0003800000 */
.L_x_1731:
[----:B------:R-:W-:Y:S02]  /*6f10*/  IADD3 R5, R5, UR14, RZ ;  /* 0x0000000e05057c10 */ /* 0x000fe4000fffe0ff */
[----:B------:R-:W-:Y:S02]  /*6f20*/  SEL R186, RZ, 0x1, P4 ;  /* 0x00000001ffba7807 */ /* 0x000fe40002000000 */
[----:B------:R-:W-:-:S13]  /*6f30*/  ISETP.GE.AND P0, PT, R5, UR15, PT ;  /* 0x0000000f05007c0c */ /* 0x000fda000bf06270 */
[----:B------:R-:W-:Y:S05]  /*6f40*/  @!P0 BRA `(.L_x_1733) ;  /* 0xffffff9c00748947 */ /* 0x000fea000383ffff */
.L_x_1555:
[----:B------:R-:W2:Y:S01]  /*6f50*/  S2R R9, SR_TID.X ;  /* 0x0000000000097919 */ /* 0x000ea20000002100 */
[----:B------:R-:W2:Y:S08]  /*6f60*/  S2UR UR6, SR_CTAID.X ;  /* 0x00000000000679c3 */ /* 0x000eb00000002500 */
[----:B01----:R-:W0:Y:S08]  /*6f70*/  LDC.64 R2, c[0x0][0x2d0] ;  /* 0x0000b400ff027b82 */ /* 0x003e300000000a00 */
[----:B------:R-:W1:Y:S08]  /*6f80*/  LDC.64 R4, c[0x0][0x2d8] ;  /* 0x0000b600ff047b82 */ /* 0x000e700000000a00 */
[----:B------:R-:W3:Y:S01]  /*6f90*/  LDC.64 R6, c[0x0][0x2f0] ;  /* 0x0000bc00ff067b82 */ /* 0x000ee20000000a00 */
[C---:B--2---:R-:W-:Y:S01]  /*6fa0*/  LEA.HI R0, R9.reuse, UR6, RZ, 0x18 ;  /* 0x0000000609007c11 */ /* 0x044fe2000f8fc0ff */
[----:B------:R-:W-:Y:S01]  /*6fb0*/  ULDC UR6, c[0x0][0x218] ;  /* 0x0000860000067ab9 */ /* 0x000fe20000000800 */
[----:B------:R-:W-:-:S03]  /*6fc0*/  LOP3.LUT R9, R9, 0xff, RZ, 0xc0, !PT ;  /* 0x000000ff09097812 */ /* 0x000fc600078ec0ff */
[----:B------:R-:W-:-:S05]  /*6fd0*/  IMAD R0, R0, UR6, RZ ;  /* 0x0000000600007c24 */ /* 0x000fca000f8e02ff */
[----:B------:R-:W-:-:S05]  /*6fe0*/  LEA.HI R9, R0, R9, RZ, 0x1e ;  /* 0x0000000900097211 */ /* 0x000fca00078ff0ff */
[----:B0-----:R-:W-:-:S04]  /*6ff0*/  IMAD.WIDE.U32 R2, R9, 0x10, R2 ;  /* 0x0000001009027825 */ /* 0x001fc800078e0002 */
[C---:B-1----:R-:W-:Y:S01]  /*7000*/  IMAD.WIDE.U32 R4, R9.reuse, 0x10, R4 ;  /* 0x0000001009047825 */ /* 0x042fe200078e0004 */
        /* <DEDUP_REMOVED lines=23> */
.L_x_1559:
[----:B------:R-:W-:Y:S01]  /*7180*/  HFMA2.MMA R41, -RZ, RZ, 0, 1.847743988037109375e-06 ;  /* 0x0000001fff297435 */ /* 0x000fe200000001ff */
[----:B------:R-:W-:Y:S01]  /*7190*/  IMAD.MOV.U32 R130, RZ, RZ, 0x10 ;  /* 0x00000010ff827424 */ /* 0x000fe200078e00ff */
[----:B------:R-:W-:-:S09]  /*71a0*/  MOV R40, 0xffffffff ;  /* 0xffffffff00287802 */ /* 0x000fd20000000f00 */
[----:B-----5:R-:W-:Y:S05]  /*71b0*/  WARPSYNC.COLLECTIVE R40, `(.L_x_1734) ;  /* 0x0000000028087348 */ /* 0x020fea0003c00000 */
[----:B------:R0:W1:Y:S02]  /*71c0*/  SHFL.DOWN P1, R174, R175, R130, R41 ;  /* 0x08000082afae7389 */ /* 0x0000640000020029 */
[----:B01---5:R-:W-:Y:S01]  /*71d0*/  ENDCOLLECTIVE ;  /* 0x000000000000791b */ /* 0x023fe20003800000 */
.L_x_1734:
[----:B------:R-:W-:Y:S01]  /*71e0*/  FADD.FTZ R129, R174, R175 ;  /* 0x000000afae817221 */ /* 0x000fe20000010000 */
[----:B------:R-:W-:-:S07]  /*71f0*/  IMAD.MOV.U32 R175, RZ, RZ, R240 ;  /* 0x000000ffffaf7224 */ /* 0x000fce00078e00f0 */
[----:B------:R-:W-:Y:S05]  /*7200*/  WARPSYNC.COLLECTIVE R40, `(.L_x_1735) ;  /* 0x0000000028087348 */ /* 0x000fea0003c00000 */
[----:B------:R0:W1:Y:S02]  /*7210*/  SHFL.DOWN P1, R174, R175, R130, R41 ;  /* 0x08000082afae7389 */ /* 0x0000640000020029 */
[----:B01----:R-:W-:Y:S01]  /*7220*/  ENDCOLLECTIVE ;  /* 0x000000000000791b */ /* 0x003fe20003800000 */
.L_x_1735:
[----:B------:R-:W-:Y:S01]  /*7230*/  MOV R175, R129 ;  /* 0x0000008100af7202 */ /* 0x000fe20000000f00 */
[----:B------:R-:W-:Y:S01]  /*7240*/  IMAD.MOV.U32 R130, RZ, RZ, 0x8 ;  /* 0x00000008ff827424 */ /* 0x000fe200078e00ff */
[----:B------:R-:W-:-:S07]  /*7250*/  MOV R131, R174 ;  /* 0x000000ae00837202 */ /* 0x000fce0000000f00 */
[----:B------:R-:W-:Y:S05]  /*7260*/  WARPSYNC.COLLECTIVE R40, `(.L_x_1736) ;  /* 0x0000000028087348 */ /* 0x000fea0003c00000 */
[----:B------:R0:W1:Y:S02]  /*7270*/  SHFL.DOWN P1, R174, R175, R130, R41 ;  /* 0x08000082afae7389 */ /* 0x0000640000020029 */
[----:B01----:R-:W-:Y:S01]  /*7280*/  ENDCOLLECTIVE ;  /* 0x000000000000791b */ /* 0x003fe20003800000 */
.L_x_1736:
[----:B------:R-:W-:-:S05]  /*7290*/  FADD.FTZ R131, R131, R240 ;  /* 0x000000f083837221 */ /* 0x000fca0000010000 */
[----:B------:R-:W-:Y:S01]  /*72a0*/  MOV R175, R131 ;  /* 0x0000008300af7202 */ /* 0x000fe20000000f00 */
[----:B------:R-:W-:-:S07]  /*72b0*/  FADD.FTZ R186, R129, R174 ;  /* 0x000000ae81ba7221 */ /* 0x000fce0000010000 */
[----:B------:R-:W-:Y:S05]  /*72c0*/  WARPSYNC.COLLECTIVE R40, `(.L_x_1737) ;  /* 0x0000000028087348 */ /* 0x000fea0003c00000 */
[----:B------:R0:W1:Y:S02]  /*72d0*/  SHFL.DOWN P1, R174, R175, R130, R41 ;  /* 0x08000082afae7389 */ /* 0x0000640000020029 */
[----:B01----:R-:W-:Y:S01]  /*72e0*/  ENDCOLLECTIVE ;  /* 0x000000000000791b */ /* 0x003fe20003800000 */
.L_x_1737:
[----:B------:R-:W-:Y:S01]  /*72f0*/  HFMA2.MMA R130, -RZ, RZ, 0, 2.384185791015625e-07 ;  /* 0x00000004ff827435 */ /* 0x000fe200000001ff */
[----:B------:R-:W-:Y:S01]  /*7300*/  IMAD.MOV.U32 R175, RZ, RZ, R186 ;  /* 0x000000ffffaf7224 */ /* 0x000fe200078e00ba */
[----:B------:R-:W-:-:S09]  /*7310*/  MOV R42, R174 ;  /* 0x000000ae002a7202 */ /* 0x000fd20000000f00 */
[----:B------:R-:W-:Y:S05]  /*7320*/  WARPSYNC.COLLECTIVE R40, `(.L_x_1738) ;  /* 0x0000000028087348 */ /* 0x000fea0003c00000 */
[----:B------:R0:W1:Y:S02]  /*7330*/  SHFL.DOWN P1, R174, R175, R130, R41 ;  /* 0x08000082afae7389 */ /* 0x0000640000020029 */
[----:B01----:R-:W-:Y:S01]  /*7340*/  ENDCOLLECTIVE ;  /* 0x000000000000791b */ /* 0x003fe20003800000 */
.L_x_1738:
[----:B------:R-:W-:-:S05]  /*7350*/  FADD.FTZ R241, R131, R42 ;  /* 0x0000002a83f17221 */ /* 0x000fca0000010000 */
[----:B------:R-:W-:Y:S01]  /*7360*/  MOV R175, R241 ;  /* 0x000000f100af7202 */ /* 0x000fe20000000f00 */
[----:B------:R-:W-:-:S07]  /*7370*/  FADD.FTZ R242, R186, R174 ;  /* 0x000000aebaf27221 */ /* 0x000fce0000010000 */
[----:B------:R-:W-:Y:S05]  /*7380*/  WARPSYNC.COLLECTIVE R40, `(.L_x_1739) ;  /* 0x0000000028087348 */ /* 0x000fea0003c00000 */
[----:B------:R0:W1:Y:S02]  /*7390*/  SHFL.DOWN P1, R174, R175, R130, R41 ;  /* 0x08000082afae7389 */ /* 0x0000640000020029 */
[----:B01----:R-:W-:Y:S01]  /*73a0*/  ENDCOLLECTIVE ;  /* 0x000000000000791b */ /* 0x003fe20003800000 */
.L_x_1739:
[----:B------:R-:W-:Y:S01]  /*73b0*/  HFMA2.MMA R130, -RZ, RZ, 0, 1.1920928955078125e-07 ;  /* 0x00000002ff827435 */ /* 0x000fe200000001ff */
[----:B------:R-:W-:Y:S01]  /*73c0*/  MOV R175, R242 ;  /* 0x000000f200af7202 */ /* 0x000fe20000000f00 */
[----:B------:R-:W-:-:S09]  /*73d0*/  IMAD.MOV.U32 R42, RZ, RZ, R174 ;  /* 0x000000ffff2a7224 */ /* 0x000fd200078e00ae */
[----:B------:R-:W-:Y:S05]  /*73e0*/  WARPSYNC.COLLECTIVE R40, `(.L_x_1740) ;  /* 0x0000000028087348 */ /* 0x000fea0003c00000 */
[----:B------:R0:W1:Y:S02]  /*73f0*/  SHFL.DOWN P1, R174, R175, R130, R41 ;  /* 0x08000082afae7389 */ /* 0x0000640000020029 */
[----:B01----:R-:W-:Y:S01]  /*7400*/  ENDCOLLECTIVE ;  /* 0x000000000000791b */ /* 0x003fe20003800000 */
.L_x_1740:
[----:B------:R-:W-:-:S04]  /*7410*/  FADD.FTZ R243, R241, R42 ;  /* 0x0000002af1f37221 */ /* 0x000fc80000010000 */
[----:B------:R-:W-:Y:S02]  /*7420*/  IMAD.MOV.U32 R175, RZ, RZ, R243 ;  /* 0x000000ffffaf7224 */ /* 0x000fe400078e00f3 */
[----:B------:R-:W-:-:S07]  /*7430*/  FADD.FTZ R42, R242, R174 ;  /* 0x000000aef22a7221 */ /* 0x000fce0000010000 */
[----:B------:R-:W-:Y:S05]  /*7440*/  WARPSYNC.COLLECTIVE R40, `(.L_x_1741) ;  /* 0x0000000028087348 */ /* 0x000fea0003c00000 */
[----:B------:R0:W1:Y:S02]  /*7450*/  SHFL.DOWN P1, R174, R175, R130, R41 ;  /* 0x08000082afae7389 */ /* 0x0000640000020029 */
[----:B01----:R-:W-:Y:S01]  /*7460*/  ENDCOLLECTIVE ;  /* 0x000000000000791b */ /* 0x003fe20003800000 */
.L_x_1741:
[----:B------:R-:W-:Y:S01]  /*7470*/  MOV R175, R42 ;  /* 0x0000002a00af7202 */ /* 0x000fe20000000f00 */
[----:B------:R-:W-:Y:S01]  /*7480*/  IMAD.MOV.U32 R130, RZ, RZ, 0x1 ;  /* 0x00000001ff827424 */ /* 0x000fe200078e00ff */
[----:B------:R-:W-:-:S07]  /*7490*/  MOV R240, R174 ;  /* 0x000000ae00f07202 */ /* 0x000fce0000000f00 */
[----:B------:R-:W-:Y:S05]  /*74a0*/  WARPSYNC.COLLECTIVE R40, `(.L_x_1742) ;  /* 0x0000000028087348 */ /* 0x000fea0003c00000 */
[----:B------:R0:W1:Y:S02]  /*74b0*/  SHFL.DOWN P1, R174, R175, R130, R41 ;  /* 0x08000082afae7389 */ /* 0x0000640000020029 */
[----:B01----:R-:W-:Y:S01]  /*74c0*/  ENDCOLLECTIVE ;  /* 0x000000000000791b */ /* 0x003fe20003800000 */
.L_x_1742:
[----:B------:R-:W-:-:S05]  /*74d0*/  FADD.FTZ R129, R243, R240 ;  /* 0x000000f0f3817221 */ /* 0x000fca0000010000 */
[----:B------:R-:W-:Y:S02]  /*74e0*/  MOV R175, R129 ;  /* 0x0000008100af7202 */ /* 0x000fe40000000f00 */
[----:B------:R-:W-:-:S07]  /*74f0*/  MOV R131, R174 ;  /* 0x000000ae00837202 */ /* 0x000fce0000000f00 */
[----:B------:R-:W-:Y:S05]  /*7500*/  WARPSYNC.COLLECTIVE R40, `(.L_x_1743) ;  /* 0x0000000028087348 */ /* 0x000fea0003c00000 */
[----:B------:R0:W1:Y:S02]  /*7510*/  SHFL.DOWN P1, R174, R175, R130, R41 ;  /* 0x08000082afae7389 */ /* 0x0000640000020029 */
[----:B01----:R-:W-:Y:S01]  /*7520*/  ENDCOLLECTIVE ;  /* 0x000000000000791b */ /* 0x003fe20003800000 */
.L_x_1743:
[----:B------:R-:W-:Y:S05]  /*7530*/  BRA `(.L_x_1744) ;  /* 0xffffffb400a87947 */ /* 0x000fea000383ffff */
.L_x_1745:
        /* <DEDUP_REMOVED lines=12> */
.L_x_15181:


//--------------------- .text._ZN10layer_norm13ln_bwd_kernelINS_13Kernel_traitsI6__halfS2_S2_S2_fjLj7168ELj1ELj1ELj8ELj8ENS_18Kernel_traits_baseILj7168ES2_S2_S2_S2_fjLj256EEEEELb0ELb0ELb0ELb0EEEvNS_9BwdParamsE --------------------------
	.section	.text._ZN10layer_norm13ln_bwd_kernelINS_13Kernel_traitsI6__halfS2_S2_S2_fjLj7168ELj1ELj1ELj8ELj8ENS_18Kernel_traits_baseILj7168ES2_S2_S2_S2_fjLj256EEEEELb0ELb0ELb0ELb0EEEvNS_9BwdParamsE,"ax",@progbits
	.align	128
        .global         _ZN10layer_norm13ln_bwd_kernelINS_13Kernel_traitsI6__halfS2_S2_S2_fjLj7168ELj1ELj1ELj8ELj8ENS_18Kernel_traits_baseILj7168ES2_S2_S2_S2_fjLj256EEEEELb0ELb0ELb0ELb0EEEvNS_9BwdParamsE
        .type           _ZN10layer_norm13ln_bwd_kernelINS_13Kernel_traitsI6__halfS2_S2_S2_fjLj7168ELj1ELj1ELj8ELj8ENS_18Kernel_traits_baseILj7168ES2_S2_S2_S2_fjLj256EEEEELb0ELb0ELb0ELb0EEEvNS_9BwdParamsE,@function
        .size           _ZN10layer_norm13ln_bwd_kernelINS_13Kernel_traitsI6__halfS2_S2_S2_fjLj7168ELj1ELj1ELj8ELj8ENS_18Kernel_traits_baseILj7168ES2_S2_S2_S2_fjLj256EEEEELb0ELb0ELb0ELb0EEEvNS_9BwdParamsE,(.L_x_15182 - _ZN10layer_norm13ln_bwd_kernelINS_13Kernel_traitsI6__halfS2_S2_S2_fjLj7168ELj1ELj1ELj8ELj8ENS_18Kernel_traits_baseILj7168ES2_S2_S2_S2_fjLj256EEEEELb0ELb0ELb0ELb0EEEvNS_9BwdParamsE)
        .other          _ZN10layer_norm13ln_bwd_kernelINS_13Kernel_traitsI6__halfS2_S2_S2_fjLj7168ELj1ELj1ELj8ELj8ENS_18Kernel_traits_baseILj7168ES2_S2_S2_S2_fjLj256EEEEELb0ELb0ELb0ELb0EEEvNS_9BwdParamsE,@"STO_CUDA_ENTRY STV_DEFAULT"
_ZN10layer_norm13ln_bwd_kernelINS_13Kernel_traitsI6__halfS2_S2_S2_fjLj7168ELj1ELj1ELj8ELj8ENS_18Kernel_traits_baseILj7168ES2_S2_S2_S2_fjLj256EEEEELb0ELb0ELb0ELb0EEEvNS_9BwdParamsE:
.text._ZN10layer_norm13ln_bwd_kernelINS_13Kernel_traitsI6__halfS2_S2_S2_fjLj7168ELj1ELj1ELj8ELj8ENS_18Kernel_traits_baseILj7168ES2_S2_S2_S2_fjLj256EEEEELb0ELb0ELb0ELb0EEEvNS_9BwdParamsE:
        /* <DEDUP_REMOVED lines=38> */
[C---:B--2---:R-:W-:Y:S01]  /*0260*/  @P1 IMAD.WIDE.U32 R20, R31.reuse, 0x8, R16 ;  /* 0x000000081f141825 */ /* 0x044fe200078e0010 */
[----:B------:R-:W-:-:S04]  /*0270*/  @P1 IADD3 R31, R31, 0x100, RZ ;  /* 0x000001001f1f1810 */ /* 0x000fc80007ffe0ff */
        /* <DEDUP_REMOVED lines=9> */
[C---:B0-----:R-:W-:Y:S01]  /*0310*/  @P3 IMAD.WIDE.U32 R26, R31.reuse, 0x8, R26 ;  /* 0x000000081f1a3825 */ /* 0x041fe200078e001a */
[----:B------:R-:W-:-:S04]  /*0320*/  @P3 IADD3 R31, R31, 0x100, RZ ;  /* 0x000001001f1f3810 */ /* 0x000fc80007ffe0ff */
[----:B------:R2:W5:Y:S01]  /*0330*/  @P3 LDG.E.64 R12, desc[UR4][R26.64] ;  /* 0x000000041a0c3981 */ /* 0x000562000c1e1b00 */
        /* <DEDUP_REMOVED lines=36> */
[----:B------:R-:W-:Y:S01]  /*0580*/  ULDC.64 UR6, c[0x0][0x270] ;  /* 0x00009c0000067ab9 */ /* 0x000fe20000000a00 */
[----:B------:R-:W-:Y:S01]  /*0590*/  MOV R16, R5 ;  /* 0x0000000500107202 */ /* 0x000fe20000000f00 */
[----:B------:R-:W-:Y:S01]  /*05a0*/  HFMA2.MMA R110, -RZ, RZ, 0, 5.9604644775390625e-08 ;  /* 0x00000001ff6e7435 */ /* 0x000fe200000001ff */
[----:B------:R-:W-:Y:S02]  /*05b0*/  SHF.R.U32.HI R46, RZ, 0x10, R5 ;  /* 0x00000010ff2e7819 */ /* 0x000fe40000011605 */
[----:B------:R-:W0:Y:S01]  /*05c0*/  LDC.U8 R5, c[0x0][0x2a0] ;  /* 0x0000a800ff057b82 */ /* 0x000e220000000000 */
        /* <DEDUP_REMOVED lines=10> */
[--C-:B------:R-:W-:Y:S02]  /*0670*/  SHF.R.U64 R45, R6, 0x10, R7.reuse ;  /* 0x00000010062d7819 */ /* 0x100fe40000001207 */
[----:B------:R-:W-:Y:S01]  /*0680*/  SHF.R.U32.HI R44, RZ, 0x10, R7 ;  /* 0x00000010ff2c7819 */ /* 0x000fe20000011607 */
[----:B------:R-:W-:Y:S01]  /*0690*/  HADD2.F32 R6, -RZ, R3.H0_H0 ;  /* 0x20000003ff067230 */ /* 0x000fe20000004100 */
[--C-:B------:R-:W-:Y:S01]  /*06a0*/  SHF.R.U64 R43, R8, 0x10, R9.reuse ;  /* 0x00000010082b7819 */ /* 0x100fe20000001209 */
[----:B------:R-:W-:Y:S01]  /*06b0*/  HADD2.F32 R8, -RZ, R16.H0_H0 ;  /* 0x20000010ff087230 */ /* 0x000fe20000004100 */
        /* <DEDUP_REMOVED lines=12> */
[----:B------:R-:W-:Y:S01]  /*0780*/  MOV R28, R15 ;  /* 0x0000000f001c7202 */ /* 0x000fe20000000f00 */
[----:B------:R-:W-:Y:S01]  /*0790*/  HADD2.F32 R14, -RZ, R21.H0_H0 ;  /* 0x20000015ff0e7230 */ /* 0x000fe20000004100 */
[----:B------:R-:W-:Y:S01]  /*07a0*/  SHF.R.U32.HI R29, RZ, 0x10, R15 ;  /* 0x00000010ff1d7819 */ /* 0x000fe2000001160f */
[----:B------:R-:W-:Y:S01]  /*07b0*/  HADD2.F32 R26, -RZ, R27.H0_H0 ;  /* 0x2000001bff1a7230 */ /* 0x000fe20000004100 */
[----:B------:R-:W-:Y:S01]  /*07c0*/  MOV R30, R18 ;  /* 0x00000012001e7202 */ /* 0x000fe20000000f00 */
[----:B------:R-:W-:Y:S01]  /*07d0*/  HADD2.F32 R7, -RZ, R47.H0_H0 ;  /* 0x2000002fff077230 */ /* 0x000fe20000004100 */
[--C-:B------:R-:W-:Y:S01]  /*07e0*/  SHF.R.U64 R31, R18, 0x10, R19.reuse ;  /* 0x00000010121f7819 */ /* 0x100fe20000001213 */
[----:B------:R-:W-:Y:S01]  /*07f0*/  HADD2.F32 R18, -RZ, R23.H0_H0 ;  /* 0x20000017ff127230 */ /* 0x000fe20000004100 */
[----:B------:R-:W-:Y:S01]  /*0800*/  MOV R32, R19 ;  /* 0x0000001300207202 */ /* 0x000fe20000000f00 */
[----:B------:R-:W-:Y:S01]  /*0810*/  HADD2.F32 R9, -RZ, R46.H0_H0 ;  /* 0x2000002eff097230 */ /* 0x000fe20000004100 */
[----:B------:R-:W-:Y:S01]  /*0820*/  SHF.R.U32.HI R33, RZ, 0x10, R19 ;  /* 0x00000010ff217819 */ /* 0x000fe20000011613 */
[----:B------:R-:W-:Y:S01]  /*0830*/  HADD2.F32 R11, -RZ, R45.H0_H0 ;  /* 0x2000002dff0b7230 */ /* 0x000fe20000004100 */
[----:B------:R-:W-:Y:S01]  /*0840*/  ISETP.NE.U32.AND P1, PT, RZ, UR6, PT ;  /* 0x00000006ff007c0c */ /* 0x000fe2000bf25070 */
[----:B------:R-:W-:Y:S01]  /*0850*/  HADD2.F32 R13, -RZ, R44.H0_H0 ;  /* 0x2000002cff0d7230 */ /* 0x000fe20000004100 */
[----:B------:R-:W-:Y:S01]  /*0860*/  MOV R4, R2 ;  /* 0x0000000200047202 */ /* 0x000fe20000000f00 */
[----:B------:R-:W-:Y:S01]  /*0870*/  HADD2.F32 R15, -RZ, R43.H0_H0 ;  /* 0x2000002bff0f7230 */ /* 0x000fe20000004100 */
[----:B------:R-:W-:Y:S01]  /*0880*/  ISETP.NE.AND.EX P1, PT, RZ, UR7, PT, P1 ;  /* 0x00000007ff007c0c */ /* 0x000fe2000bf25310 */
[----:B------:R-:W-:Y:S01]  /*0890*/  HADD2.F32 R17, -RZ, R42.H0_H0 ;  /* 0x2000002aff117230 */ /* 0x000fe20000004100 */
[----:B------:R-:W-:Y:S01]  /*08a0*/  MOV R101, RZ ;  /* 0x000000ff00657202 */ /* 0x000fe20000000f00 */
[----:B------:R-:W-:-:S02]  /*08b0*/  HADD2.F32 R19, -RZ, R41.H0_H0 ;  /* 0x20000029ff137230 */ /* 0x000fc40000004100 */
[----:B------:R-:W-:Y:S02]  /*08c0*/  HADD2.F32 R21, -RZ, R40.H0_H0 ;  /* 0x20000028ff157230 */ /* 0x000fe40000004100 */
[----:B------:R-:W-:Y:S02]  /*08d0*/  HADD2.F32 R23, -RZ, R38.H0_H0 ;  /* 0x20000026ff177230 */ /* 0x000fe40000004100 */
[----:B------:R-:W-:Y:S02]  /*08e0*/  HADD2.F32 R25, -RZ, R36.H0_H0 ;  /* 0x20000024ff197230 */ /* 0x000fe40000004100 */
[----:B------:R-:W-:Y:S02]  /*08f0*/  HADD2.F32 R27, -RZ, R35.H0_H0 ;  /* 0x20000023ff1b7230 */ /* 0x000fe40000004100 */
[----:B------:R-:W-:Y:S02]  /*0900*/  HADD2.F32 R28, -RZ, R28.H0_H0 ;  /* 0x2000001cff1c7230 */ /* 0x000fe40000004100 */
[----:B------:R-:W-:-:S02]  /*0910*/  HADD2.F32 R29, -RZ, R29.H0_H0 ;  /* 0x2000001dff1d7230 */ /* 0x000fc40000004100 */
[----:B------:R-:W-:Y:S02]  /*0920*/  HADD2.F32 R30, -RZ, R30.H0_H0 ;  /* 0x2000001eff1e7230 */ /* 0x000fe40000004100 */
[----:B------:R-:W-:Y:S02]  /*0930*/  HADD2.F32 R31, -RZ, R31.H0_H0 ;  /* 0x2000001fff1f7230 */ /* 0x000fe40000004100 */
[----:B------:R-:W-:Y:S02]  /*0940*/  HADD2.F32 R32, -RZ, R32.H0_H0 ;  /* 0x20000020ff207230 */ /* 0x000fe40000004100 */
[----:B0-----:R-:W-:-:S07]  /*0950*/  HADD2.F32 R33, -RZ, R33.H0_H0 ;  /* 0x20000021ff217230 */ /* 0x001fce0000004100 */
.L_x_1783:
        /* <DEDUP_REMOVED lines=20> */
[----:B------:R-:W-:-:S02]  /*0aa0*/  SHF.R.U32.HI R112, RZ, 0x5, R0 ;  /* 0x00000005ff707819 */ /* 0x000fc40000011600 */
[----:B------:R-:W-:Y:S01]  /*0ab0*/  MOV R117, R43 ;  /* 0x0000002b00757202 */ /* 0x000fe20000000f00 */
        /* <DEDUP_REMOVED lines=16> */
[----:B------:R-:W-:Y:S01]  /*0bc0*/  SHF.R.U32.HI R115, RZ, 0x10, R45 ;  /* 0x00000010ff737819 */ /* 0x000fe2000001162d */
[----:B------:R-:W-:Y:S02]  /*0bd0*/  HADD2.F32 R107, -RZ, R44.H0_H0 ;  /* 0x2000002cff6b7230 */ /* 0x000fe40000004100 */
[----:B------:R-:W-:-:S02]  /*0be0*/  HADD2.F32 R109, -RZ, R45.H0_H0 ;  /* 0x2000002dff6d7230 */ /* 0x000fc40000004100 */
[----:B0-----:R-:W-:Y:S02]  /*0bf0*/  HADD2.F32 R105, -RZ, R108.H0_H0 ;  /* 0x2000006cff697230 */ /* 0x001fe40000004100 */
[----:B------:R-:W-:Y:S02]  /*0c00*/  HADD2.F32 R115, -RZ, R115.H0_H0 ;  /* 0x20000073ff737230 */ /* 0x000fe40000004100 */
[----:B------:R-:W-:Y:S01]  /*0c10*/  FADD.FTZ R107, -R106, R107 ;  /* 0x0000006b6a6b7221 */ /* 0x000fe20000010100 */
[----:B---3--:R-:W-:Y:S02]  /*0c20*/  MOV R3, R46 ;  /* 0x0000002e00037202 */ /* 0x008fe40000000f00 */
[----:B------:R-:W-:-:S03]  /*0c30*/  SHF.R.U64 R114, R46, 0x10, R47 ;  /* 0x000000102e727819 */ /* 0x000fc6000000122f */
[----:B------:R-:W-:Y:S01]  /*0c40*/  HADD2.F32 R45, -RZ, R3.H0_H0 ;  /* 0x20000003ff2d7230 */ /* 0x000fe20000004100 */
[----:B------:R-:W-:Y:S01]  /*0c50*/  MOV R104, R47 ;  /* 0x0000002f00687202 */ /* 0x000fe20000000f00 */
[C---:B------:R-:W-:Y:S01]  /*0c60*/  FADD.FTZ R105, -R106.reuse, R105 ;  /* 0x000000696a697221 */ /* 0x040fe20000010100 */
[----:B------:R-:W-:Y:S01]  /*0c70*/  SHF.R.U32.HI R108, RZ, 0x10, R47 ;  /* 0x00000010ff6c7819 */ /* 0x000fe2000001162f */
[C---:B------:R-:W-:Y:S01]  /*0c80*/  FADD.FTZ R47, -R106.reuse, R109 ;  /* 0x0000006d6a2f7221 */ /* 0x040fe20000010100 */
[----:B------:R-:W-:Y:S01]  /*0c90*/  FADD.FTZ R115, -R106, R115 ;  /* 0x000000736a737221 */ /* 0x000fe20000010100 */
[----:B------:R-:W-:Y:S02]  /*0ca0*/  HADD2.F32 R106, -RZ, R114.H0_H0 ;  /* 0x20000072ff6a7230 */ /* 0x000fe40000004100 */
[----:B------:R-:W-:Y:S01]  /*0cb0*/  FMUL.FTZ R3, R42, R107 ;  /* 0x0000006b2a037220 */ /* 0x000fe20000410000 */
[----:B------:R-:W-:Y:S01]  /*0cc0*/  FMUL.FTZ R46, R6, R45 ;  /* 0x0000002d062e7220 */ /* 0x000fe20000410000 */
[----:B------:R-:W-:-:S02]  /*0cd0*/  HADD2.F32 R109, -RZ, R104.H0_H0 ;  /* 0x20000068ff6d7230 */ /* 0x000fc40000004100 */
[----:B------:R-:W-:Y:S01]  /*0ce0*/  FADD.FTZ R72, R72, R45 ;  /* 0x0000002d48487221 */ /* 0x000fe20000010000 */
[----:B------:R-:W-:Y:S01]  /*0cf0*/  FFMA.FTZ R100, R3, R45, R100 ;  /* 0x0000002d03647223 */ /* 0x000fe20000010064 */
[C---:B------:R-:W-:Y:S01]  /*0d00*/  FMUL.FTZ R44, R42.reuse, R105 ;  /* 0x000000692a2c7220 */ /* 0x040fe20000410000 */
[----:B------:R-:W-:Y:S01]  /*0d10*/  FMUL.FTZ R45, R7, R106 ;  /* 0x0000006a072d7220 */ /* 0x000fe20000410000 */
[----:B------:R-:W-:Y:S01]  /*0d20*/  FADD.FTZ R104, RZ, R46 ;  /* 0x0000002eff687221 */ /* 0x000fe20000010000 */
[----:B------:R-:W-:Y:S01]  /*0d30*/  FFMA.FTZ R105, R3, R46, RZ ;  /* 0x0000002e03697223 */ /* 0x000fe200000100ff */
[----:B------:R-:W-:Y:S02]  /*0d40*/  HADD2.F32 R108, -RZ, R108.H0_H0 ;  /* 0x2000006cff6c7230 */ /* 0x000fe40000004100 */
        /* <DEDUP_REMOVED lines=16> */
.L_x_1748:
[----:B------:R-:W-:Y:S05]  /*0e50*/  BSYNC B0 ;  /* 0x0000000000007941 */ /* 0x000fea0003800000 */
.L_x_1747:
        /* <DEDUP_REMOVED lines=20> */
[----:B0-----:R-:W-:-:S02]  /*0fa0*/  HADD2.F32 R109, -RZ, R123.H0_H0 ;  /* 0x2000007bff6d7230 */ /* 0x001fc40000004100 */
[----:B------:R-:W-:Y:S02]  /*0fb0*/  HADD2.F32 R119, -RZ, R105.H0_H0 ;  /* 0x20000069ff777230 */ /* 0x000fe40000004100 */
[----:B------:R-:W-:Y:S02]  /*0fc0*/  HADD2.F32 R124, -RZ, R124.H0_H0 ;  /* 0x2000007cff7c7230 */ /* 0x000fe40000004100 */
[C---:B------:R-:W-:Y:S01]  /*0fd0*/  FADD.FTZ R109, -R177.reuse, R109 ;  /* 0x0000006db16d7221 */ /* 0x040fe20000010100 */
[C---:B------:R-:W-:Y:S01]  /*0fe0*/  FADD.FTZ R123, -R177.reuse, R118 ;  /* 0x00000076b17b7221 */ /* 0x040fe20000010100 */
[C---:B------:R-:W-:Y:S01]  /*0ff0*/  FADD.FTZ R119, -R177.reuse, R119 ;  /* 0x00000077b1777221 */ /* 0x040fe20000010100 */
[----:B---3--:R-:W-:Y:S02]  /*1000*/  MOV R116, R106 ;  /* 0x0000006a00747202 */ /* 0x008fe40000000f00 */
[--C-:B------:R-:W-:Y:S02]  /*1010*/  SHF.R.U64 R126, R106, 0x10, R107.reuse ;  /* 0x000000106a7e7819 */ /* 0x100fe4000000126b */
[----:B------:R-:W-:Y:S01]  /*1020*/  MOV R108, R107 ;  /* 0x0000006b006c7202 */ /* 0x000fe20000000f00 */
[----:B------:R-:W-:Y:S01]  /*1030*/  HADD2.F32 R105, -RZ, R116.H0_H0 ;  /* 0x20000074ff697230 */ /* 0x000fe20000004100 */
[----:B------:R-:W-:Y:S01]  /*1040*/  SHF.R.U32.HI R125, RZ, 0x10, R107 ;  /* 0x00000010ff7d7819 */ /* 0x000fe2000001166b */
[----:B------:R-:W-:Y:S01]  /*1050*/  FADD.FTZ R177, -R177, R124 ;  /* 0x0000007cb1b17221 */ /* 0x000fe20000010100 */
[----:B------:R-:W-:-:S02]  /*1060*/  HADD2.F32 R104, -RZ, R126.H0_H0 ;  /* 0x2000007eff687230 */ /* 0x000fc40000004100 */
[C---:B------:R-:W-:Y:S01]  /*1070*/  FMUL.FTZ R124, R42.reuse, R109 ;  /* 0x0000006d2a7c7220 */ /* 0x040fe20000410000 */
[----:B------:R-:W-:Y:S01]  /*1080*/  FMUL.FTZ R123, R42, R123 ;  /* 0x0000007b2a7b7220 */ /* 0x000fe20000410000 */
[----:B------:R-:W-:Y:S01]  /*1090*/  FMUL.FTZ R126, R10, R105 ;  /* 0x000000690a7e7220 */ /* 0x000fe20000410000 */
[----:B------:R-:W-:Y:S02]  /*10a0*/  HADD2.F32 R107, -RZ, R108.H0_H0 ;  /* 0x2000006cff6b7230 */ /* 0x000fe40000004100 */
[----:B------:R-:W-:Y:S01]  /*10b0*/  FADD.FTZ R69, R69, R104 ;  /* 0x0000006845457221 */ /* 0x000fe20000010000 */
[----:B------:R-:W-:Y:S02]  /*10c0*/  HADD2.F32 R108, -RZ, R125.H0_H0 ;  /* 0x2000007dff6c7230 */ /* 0x000fe40000004100 */
        /* <DEDUP_REMOVED lines=20> */
.L_x_1750:
[----:B------:R-:W-:Y:S05]  /*1210*/  BSYNC B0 ;  /* 0x0000000000007941 */ /* 0x000fea0003800000 */
.L_x_1749:
        /* <DEDUP_REMOVED lines=58> */
.L_x_1752:
[----:B------:R-:W-:Y:S05]  /*15c0*/  BSYNC B0 ;  /* 0x0000000000007941 */ /* 0x000fea0003800000 */
.L_x_1751:
        /* <DEDUP_REMOVED lines=58> */
.L_x_1754:
[----:B------:R-:W-:Y:S05]  /*1970*/  BSYNC B0 ;  /* 0x0000000000007941 */ /* 0x000fea0003800000 */
.L_x_1753:
        /* <DEDUP_REMOVED lines=58> */
.L_x_1756:
[----:B------:R-:W-:Y:S05]  /*1d20*/  BSYNC B0 ;  /* 0x0000000000007941 */ /* 0x000fea0003800000 */
.L_x_1755:
        /* <DEDUP_REMOVED lines=58> */
.L_x_1758:
[----:B------:R-:W-:Y:S05]  /*20d0*/  BSYNC B0 ;  /* 0x0000000000007941 */ /* 0x000fea0003800000 */
.L_x_1757:
        /* <DEDUP_REMOVED lines=15> */
[----:B------:R-:W3:Y:S02]  /*21d0*/  LDG.E.64 R104, desc[UR4][R104.64] ;  /* 0x0000000468687981 */ /* 0x000ee4000c1e1b00 */
[----:B---3--:R-:W-:Y:S02]  /*21e0*/  SHF.R.U64 R119, R104, 0x10, R105 ;  /* 0x0000001068777819 */ /* 0x008fe40000001269 */
[----:B--2---:R-:W-:Y:S01]  /*21f0*/  MOV R113, R106 ;  /* 0x0000006a00717202 */ /* 0x004fe20000000f00 */
[----:B------:R-:W-:Y:S02]  /*2200*/  HADD2.F32 R116, -RZ, R104.H0_H0 ;  /* 0x20000068ff747230 */ /* 0x000fe40000004100 */
[----:B0-----:R-:W-:Y:S01]  /*2210*/  HADD2.F32 R109, -RZ, R119.H0_H0 ;  /* 0x20000077ff6d7230 */ /* 0x001fe20000004100 */
[----:B------:R-:W-:Y:S01]  /*2220*/  SHF.R.U64 R176, R106, 0x10, R107 ;  /* 0x000000106ab07819 */ /* 0x000fe2000000126b */
[----:B------:R-:W-:-:S02]  /*2230*/  HADD2.F32 R117, -RZ, R105.H0_H0 ;  /* 0x20000069ff757230 */ /* 0x000fc40000004100 */
[----:B------:R-:W-:Y:S02]  /*2240*/  HADD2.F32 R113, -RZ, R113.H0_H0 ;  /* 0x20000071ff717230 */ /* 0x000fe40000004100 */
[C---:B------:R-:W-:Y:S01]  /*2250*/  FADD.FTZ R109, -R177.reuse, R109 ;  /* 0x0000006db16d7221 */ /* 0x040fe20000010100 */
[----:B------:R-:W-:Y:S01]  /*2260*/  MOV R108, R107 ;  /* 0x0000006b006c7202 */ /* 0x000fe20000000f00 */
[C---:B------:R-:W-:Y:S01]  /*2270*/  FADD.FTZ R179, -R177.reuse, R116 ;  /* 0x00000074b1b37221 */ /* 0x040fe20000010100 */
[----:B------:R-:W-:Y:S01]  /*2280*/  SHF.R.U32.HI R118, RZ, 0x10, R105 ;  /* 0x00000010ff767819 */ /* 0x000fe20000011669 */
[----:B------:R-:W-:Y:S01]  /*2290*/  HADD2.F32 R104, -RZ, R176.H0_H0 ;  /* 0x200000b0ff687230 */ /* 0x000fe20000004100 */
[----:B------:R-:W-:Y:S01]  /*22a0*/  SHF.R.U32.HI R105, RZ, 0x10, R107 ;  /* 0x00000010ff697819 */ /* 0x000fe2000001166b */
[----:B------:R-:W-:Y:S01]  /*22b0*/  FADD.FTZ R117, -R177, R117 ;  /* 0x00000075b1757221 */ /* 0x000fe20000010100 */
[----:B------:R-:W-:Y:S01]  /*22c0*/  FMUL.FTZ R180, R42, R109 ;  /* 0x0000006d2ab47220 */ /* 0x000fe20000410000 */
[----:B------:R-:W-:Y:S01]  /*22d0*/  FMUL.FTZ R182, R30, R113 ;  /* 0x000000711eb67220 */ /* 0x000fe20000410000 */
[----:B------:R-:W-:Y:S01]  /*22e0*/  FMUL.FTZ R179, R42, R179 ;  /* 0x000000b32ab37220 */ /* 0x000fe20000410000 */
[----:B------:R-:W-:-:S02]  /*22f0*/  HADD2.F32 R107, -RZ, R108.H0_H0 ;  /* 0x2000006cff6b7230 */ /* 0x000fc40000004100 */
[----:B------:R-:W-:Y:S01]  /*2300*/  FADD.FTZ R49, R49, R104 ;  /* 0x0000006831317221 */ /* 0x000fe20000010000 */
[-C--:B------:R-:W-:Y:S01]  /*2310*/  FFMA.FTZ R77, R180, R104.reuse, R77 ;  /* 0x00000068b44d7223 */ /* 0x080fe2000001004d */
[----:B------:R-:W-:Y:S01]  /*2320*/  FMUL.FTZ R181, R31, R104 ;  /* 0x000000681fb57220 */ /* 0x000fe20000410000 */
[----:B------:R-:W-:Y:S01]  /*2330*/  FMUL.FTZ R183, R42, R117 ;  /* 0x000000752ab77220 */ /* 0x000fe20000410000 */
[----:B------:R-:W-:Y:S02]  /*2340*/  HADD2.F32 R118, -RZ, R118.H0_H0 ;  /* 0x20000076ff767230 */ /* 0x000fe40000004100 */
[----:B------:R-:W-:Y:S01]  /*2350*/  FADD.FTZ R104, R115, R182 ;  /* 0x000000b673687221 */ /* 0x000fe20000010000 */
[----:B------:R-:W-:Y:S02]  /*2360*/  HADD2.F32 R108, -RZ, R105.H0_H0 ;  /* 0x20000069ff6c7230 */ /* 0x000fe40000004100 */
        /* <DEDUP_REMOVED lines=17> */
.L_x_1760:
[----:B------:R-:W-:Y:S05]  /*2480*/  BSYNC B0 ;  /* 0x0000000000007941 */ /* 0x000fea0003800000 */
.L_x_1759:
[----:B------:R-:W-:Y:S01]  /*2490*/  LOP3.LUT P0, RZ, R110, 0xff, RZ, 0xc0, !PT ;  /* 0x000000ff6eff7812 */ /* 0x000fe2000780c0ff */
[----:B------:R-:W-:Y:S01]  /*24a0*/  HFMA2.MMA R187, -RZ, RZ, 1.875, 0 ;  /* 0x3f800000ffbb7435 */ /* 0x000fe200000001ff */
[----:B------:R-:W-:Y:S01]  /*24b0*/  UMOV UR6, 0xffffffff ;  /* 0xffffffff00067882 */ /* 0x000fe20000000000 */
[----:B------:R-:W-:Y:S02]  /*24c0*/  LOP3.LUT R104, R112, 0x7fffff8, RZ, 0xc0, !PT ;  /* 0x07fffff870687812 */ /* 0x000fe400078ec0ff */
[----:B------:R-:W-:Y:S01]  /*24d0*/  LOP3.LUT P6, RZ, R0, 0x1f, RZ, 0xc0, !PT ;  /* 0x0000001f00ff7812 */ /* 0x000fe200078cc0ff */
[----:B-----5:R-:W-:-:S03]  /*24e0*/  @P1 HADD2.F32 R187, -RZ, R111.H0_H0 ;  /* 0x2000006fffbb1230 */ /* 0x020fc60000004100 */
[----:B------:R-:W-:-:S04]  /*24f0*/  P2R R105, PR, RZ, 0x40 ;  /* 0x00000040ff697803 */ /* 0x000fc80000000000 */
        /* <DEDUP_REMOVED lines=20> */
.L_x_1794:
        /* <DEDUP_REMOVED lines=54> */
[----:B------:R-:W-:Y:S02]  /*29a0*/  @P6 MOV R104, R166 ;  /* 0x000000a600686202 */ /* 0x000fe40000000f00 */
[--C-:B------:R-:W-:Y:S02]  /*29b0*/  @P6 SHF.R.U64 R111, R166, 0x10, R167.reuse ;  /* 0x00000010a66f6819 */ /* 0x100fe400000012a7 */
[----:B------:R-:W-:Y:S01]  /*29c0*/  @P6 MOV R108, R167 ;  /* 0x000000a7006c6202 */ /* 0x000fe20000000f00 */
[----:B------:R-:W-:Y:S01]  /*29d0*/  @P6 HADD2.F32 R107, -RZ, R104.H0_H0 ;  /* 0x20000068ff6b6230 */ /* 0x000fe20000004100 */
[----:B------:R-:W-:Y:S01]  /*29e0*/  @P6 SHF.R.U32.HI R177, RZ, 0x10, R167 ;  /* 0x00000010ffb16819 */ /* 0x000fe200000116a7 */
[----:B------:R-:W-:Y:S02]  /*29f0*/  @P6 HADD2.F32 R111, -RZ, R111.H0_H0 ;  /* 0x2000006fff6f6230 */ /* 0x000fe40000004100 */
[----:B------:R-:W-:Y:S01]  /*2a00*/  FMUL.FTZ R104, R42, R105 ;  /* 0x000000692a687220 */ /* 0x000fe20000410000 */
[----:B------:R-:W-:-:S02]  /*2a10*/  @P6 HADD2.F32 R117, -RZ, R108.H0_H0 ;  /* 0x2000006cff756230 */ /* 0x000fc40000004100 */
[----:B------:R-:W-:Y:S01]  /*2a20*/  FMUL.FTZ R108, R42, R115 ;  /* 0x000000732a6c7220 */ /* 0x000fe20000410000 */
[----:B------:R-:W-:Y:S02]  /*2a30*/  @P6 HADD2.F32 R177, -RZ, R177.H0_H0 ;  /* 0x200000b1ffb16230 */ /* 0x000fe40000004100 */
[----:B------:R-:W-:Y:S01]  /*2a40*/  @P6 FADD.FTZ R104, R104, R107 ;  /* 0x0000006b68686221 */ /* 0x000fe20000010000 */
[----:B------:R-:W-:Y:S01]  /*2a50*/  @P6 FADD.FTZ R106, R106, R111 ;  /* 0x0000006f6a6a6221 */ /* 0x000fe20000010000 */
[----:B------:R-:W-:Y:S01]  /*2a60*/  @P6 FADD.FTZ R108, R108, R117 ;  /* 0x000000756c6c6221 */ /* 0x000fe20000010000 */
[----:B------:R-:W-:Y:S01]  /*2a70*/  @P6 FADD.FTZ R110, R110, R177 ;  /* 0x000000b16e6e6221 */ /* 0x000fe20000010000 */
[----:B------:R-:W-:-:S03]  /*2a80*/  ISETP.NE.U32.AND P6, PT, RZ, UR14, PT ;  /* 0x0000000eff007c0c */ /* 0x000fc6000bfc5070 */
[----:B------:R-:W-:Y:S01]  /*2a90*/  FMUL.FTZ R114, R110, R187 ;  /* 0x000000bb6e727220 */ /* 0x000fe20000410000 */
[----:B------:R-:W-:-:S13]  /*2aa0*/  ISETP.NE.AND.EX P6, PT, RZ, UR15, PT, P6 ;  /* 0x0000000fff007c0c */ /* 0x000fda000bfc5360 */
[----:B------:R-:W-:Y:S02]  /*2ab0*/  @P6 F2FP.F16.F32.PACK_AB R111, RZ, R110 ;  /* 0x0000006eff6f623e */ /* 0x000fe400000000ff */
[----:B------:R-:W-:Y:S02]  /*2ac0*/  @P6 F2FP.F16.F32.PACK_AB R105, RZ, R104 ;  /* 0x00000068ff69623e */ /* 0x000fe400000000ff */
[----:B------:R-:W-:Y:S02]  /*2ad0*/  @P6 F2FP.F16.F32.PACK_AB R109, RZ, R108 ;  /* 0x0000006cff6d623e */ /* 0x000fe400000000ff */
[----:B------:R-:W-:Y:S01]  /*2ae0*/  @P6 F2FP.F16.F32.PACK_AB R107, RZ, R106 ;  /* 0x0000006aff6b623e */ /* 0x000fe200000000ff */
        /* <DEDUP_REMOVED lines=8> */
[----:B------:R-:W1:Y:S01]  /*2b70*/  F2F.F16.F32 R105, R106 ;  /* 0x0000006a00697304 */ /* 0x000e620000200800 */
[----:B------:R-:W-:-:S04]  /*2b80*/  ISETP.NE.U32.AND P6, PT, RZ, UR14, PT ;  /* 0x0000000eff007c0c */ /* 0x000fc8000bfc5070 */
[----:B------:R-:W-:-:S03]  /*2b90*/  ISETP.NE.AND.EX P6, PT, RZ, UR15, PT, P6 ;  /* 0x0000000fff007c0c */ /* 0x000fc6000bfc5360 */
[----:B------:R-:W2:Y:S01]  /*2ba0*/  F2F.F16.F32 R107, R114 ;  /* 0x00000072006b7304 */ /* 0x000ea20000200800 */
[----:B-1----:R-:W-:-:S07]  /*2bb0*/  IMAD.WIDE.U32 R104, R105, 0x10000, RZ ;  /* 0x0001000069687825 */ /* 0x002fce00078e00ff */
[----:B------:R-:W1:Y:S01]  /*2bc0*/  F2F.F16.F32 R109, R109 ;  /* 0x0000006d006d7304 */ /* 0x000e620000200800 */
[----:B0-----:R-:W-:Y:S01]  /*2bd0*/  IMAD.WIDE.U32 R110, R43, 0x8, R110 ;  /* 0x000000082b6e7825 */ /* 0x001fe200078e006e */
[----:B--2---:R-:W-:-:S06]  /*2be0*/  SHF.L.U32 R107, R107, 0x10, RZ ;  /* 0x000000106b6b7819 */ /* 0x004fcc00000006ff */
[----:B------:R-:W0:Y:S01]  /*2bf0*/  F2F.F16.F32 R115, R108 ;  /* 0x0000006c00737304 */ /* 0x000e220000200800 */
        /* <DEDUP_REMOVED lines=11> */
.L_x_1764:
[----:B------:R1:W-:Y:S01]  /*2cb0*/  STG.E.64 desc[UR4][R110.64], R106 ;  /* 0x0000006a6e007986 */ /* 0x0003e2000c101b04 */
[----:B------:R-:W-:-:S07]  /*2cc0*/  IADD3 R43, R43, 0x100, RZ ;  /* 0x000001002b2b7810 */ /* 0x000fce0007ffe0ff */
.L_x_1763:
[----:B------:R-:W-:Y:S05]  /*2cd0*/  BSYNC B0 ;  /* 0x0000000000007941 */ /* 0x000fea0003800000 */
.L_x_1762:
        /* <DEDUP_REMOVED lines=31> */
[----:B------:R-:W-:Y:S02]  /*2ed0*/  ISETP.NE.U32.AND P6, PT, RZ, UR14, PT ;  /* 0x0000000eff007c0c */ /* 0x000fe4000bfc5070 */
[-C--:B------:R-:W-:Y:S01]  /*2ee0*/  FMUL.FTZ R114, R108, R187.reuse ;  /* 0x000000bb6c727220 */ /* 0x080fe20000410000 */
[----:B------:R-:W-:Y:S01]  /*2ef0*/  FMUL.FTZ R115, R110, R187 ;  /* 0x000000bb6e737220 */ /* 0x000fe20000410000 */
[----:B------:R-:W-:-:S04]  /*2f00*/  ISETP.NE.AND.EX P6, PT, RZ, UR15, PT, P6 ;  /* 0x0000000fff007c0c */ /* 0x000fc8000bfc5360 */
[----:B------:R-:W-:Y:S09]  /*2f10*/  F2F.F16.F32 R114, R114 ;  /* 0x0000007200727304 */ /* 0x000ff20000200800 */
[----:B------:R-:W-:Y:S02]  /*2f20*/  @P6 F2FP.F16.F32.PACK_AB R105, RZ, R106 ;  /* 0x0000006aff69623e */ /* 0x000fe400000000ff */
[----:B------:R-:W-:Y:S01]  /*2f30*/  @P6 F2FP.F16.F32.PACK_AB R109, RZ, R108 ;  /* 0x0000006cff6d623e */ /* 0x000fe200000000ff */
[----:B------:R-:W-:Y:S01]  /*2f40*/  FMUL.FTZ R108, R106, R187 ;  /* 0x000000bb6a6c7220 */ /* 0x000fe20000410000 */
[----:B------:R-:W-:-:S02]  /*2f50*/  @P6 F2FP.F16.F32.PACK_AB R107, RZ, R104 ;  /* 0x00000068ff6b623e */ /* 0x000fc400000000ff */
[----:B------:R-:W-:Y:S01]  /*2f60*/  @P6 PRMT R36, R109, 0x7610, R36 ;  /* 0x000076106d246816 */ /* 0x000fe20000000024 */
[----:B------:R-:W-:Y:S01]  /*2f70*/  FMUL.FTZ R109, R104, R187 ;  /* 0x000000bb686d7220 */ /* 0x000fe20000410000 */
[----:B------:R-:W-:Y:S01]  /*2f80*/  @P6 F2FP.F16.F32.PACK_AB R111, RZ, R110 ;  /* 0x0000006eff6f623e */ /* 0x000fe200000000ff */
[----:B------:R-:W-:Y:S01]  /*2f90*/  F2F.F16.F32 R117, R108 ;  /* 0x0000006c00757304 */ /* 0x000fe20000200800 */
[----:B------:R-:W-:Y:S02]  /*2fa0*/  @P6 PRMT R38, R105, 0x7610, R38 ;  /* 0x0000761069266816 */ /* 0x000fe40000000026 */
[----:B------:R-:W0:Y:S01]  /*2fb0*/  LDC.64 R104, c[0x0][0x2f8] ;  /* 0x0000be00ff687b82 */ /* 0x000e220000000a00 */
[----:B------:R-:W-:Y:S02]  /*2fc0*/  @P6 PRMT R2, R107, 0x7610, R2 ;  /* 0x000076106b026816 */ /* 0x000fe40000000002 */
[----:B------:R-:W-:Y:S02]  /*2fd0*/  @P6 PRMT R35, R111, 0x7610, R35 ;  /* 0x000076106f236816 */ /* 0x000fe40000000023 */
[----:B------:R-:W1:Y:S01]  /*2fe0*/  F2F.F16.F32 R107, R109 ;  /* 0x0000006d006b7304 */ /* 0x000e620000200800 */
[----:B------:R-:W-:-:S04]  /*2ff0*/  ISETP.NE.U32.AND P6, PT, RZ, UR14, PT ;  /* 0x0000000eff007c0c */ /* 0x000fc8000bfc5070 */
[----:B------:R-:W-:-:S03]  /*3000*/  ISETP.NE.AND.EX P6, PT, RZ, UR15, PT, P6 ;  /* 0x0000000fff007c0c */ /* 0x000fc6000bfc5360 */
[----:B------:R-:W2:Y:S01]  /*3010*/  F2F.F16.F32 R111, R115 ;  /* 0x00000073006f7304 */ /* 0x000ea20000200800 */
        /* <DEDUP_REMOVED lines=14> */
.L_x_1767:
[----:B------:R2:W-:Y:S01]  /*3100*/  STG.E.64 desc[UR4][R104.64], R110 ;  /* 0x0000006e68007986 */ /* 0x0005e2000c101b04 */
[----:B------:R-:W-:-:S07]  /*3110*/  IADD3 R43, R43, 0x100, RZ ;  /* 0x000001002b2b7810 */ /* 0x000fce0007ffe0ff */
.L_x_1766:
[----:B------:R-:W-:Y:S05]  /*3120*/  BSYNC B0 ;  /* 0x0000000000007941 */ /* 0x000fea0003800000 */
.L_x_1765:
        /* <DEDUP_REMOVED lines=30> */
[----:B------:R-:W-:-:S04]  /*3310*/  ISETP.NE.U32.AND P6, PT, RZ, UR14, PT ;  /* 0x0000000eff007c0c */ /* 0x000fc8000bfc5070 */
[----:B------:R-:W-:-:S13]  /*3320*/  ISETP.NE.AND.EX P6, PT, RZ, UR15, PT, P6 ;  /* 0x0000000fff007c0c */ /* 0x000fda000bfc5360 */
[----:B------:R-:W-:Y:S02]  /*3330*/  @P6 F2FP.F16.F32.PACK_AB R107, RZ, R106 ;  /* 0x0000006aff6b623e */ /* 0x000fe400000000ff */
[----:B------:R-:W-:Y:S02]  /*3340*/  @P6 F2FP.F16.F32.PACK_AB R109, RZ, R108 ;  /* 0x0000006cff6d623e */ /* 0x000fe400000000ff */
[----:B------:R-:W-:Y:S02]  /*3350*/  @P6 F2FP.F16.F32.PACK_AB R105, RZ, R104 ;  /* 0x00000068ff69623e */ /* 0x000fe400000000ff */
[----:B------:R-:W-:Y:S01]  /*3360*/  @P6 F2FP.F16.F32.PACK_AB R110, RZ, R114 ;  /* 0x00000072ff6e623e */ /* 0x000fe200000000ff */
        /* <DEDUP_REMOVED lines=8> */
[----:B------:R-:W1:Y:S01]  /*33f0*/  F2F.F16.F32 R114, R114 ;  /* 0x0000007200727304 */ /* 0x000e620000200800 */
[----:B------:R-:W-:Y:S01]  /*3400*/  FMUL.FTZ R108, R104, R187 ;  /* 0x000000bb686c7220 */ /* 0x000fe20000410000 */
[----:B------:R-:W-:-:S04]  /*3410*/  ISETP.NE.U32.AND P6, PT, RZ, UR14, PT ;  /* 0x0000000eff007c0c */ /* 0x000fc8000bfc5070 */
[----:B------:R-:W-:Y:S02]  /*3420*/  ISETP.NE.AND.EX P6, PT, RZ, UR15, PT, P6 ;  /* 0x0000000fff007c0c */ /* 0x000fe4000bfc5360 */
[----:B------:R1:W2:Y:S08]  /*3430*/  F2F.F16.F32 R105, R109 ;  /* 0x0000006d00697304 */ /* 0x0002b00000200800 */
[----:B------:R-:W3:Y:S01]  /*3440*/  F2F.F16.F32 R110, R110 ;  /* 0x0000006e006e7304 */ /* 0x000ee20000200800 */
[----:B-1----:R-:W-:Y:S01]  /*3450*/  SHF.L.U32 R109, R114, 0x10, RZ ;  /* 0x00000010726d7819 */ /* 0x002fe200000006ff */
[----:B0-----:R-:W-:-:S06]  /*3460*/  IMAD.WIDE.U32 R106, R43, 0x8, R106 ;  /* 0x000000082b6a7825 */ /* 0x001fcc00078e006a */
[----:B------:R-:W0:Y:S01]  /*3470*/  F2F.F16.F32 R111, R108 ;  /* 0x0000006c006f7304 */ /* 0x000e220000200800 */
        /* <DEDUP_REMOVED lines=12> */
.L_x_1770:
[----:B------:R3:W-:Y:S01]  /*3540*/  STG.E.64 desc[UR4][R106.64], R104 ;  /* 0x000000686a007986 */ /* 0x0007e2000c101b04 */
[----:B------:R-:W-:-:S07]  /*3550*/  IADD3 R43, R43, 0x100, RZ ;  /* 0x000001002b2b7810 */ /* 0x000fce0007ffe0ff */
.L_x_1769:
[----:B------:R-:W-:Y:S05]  /*3560*/  BSYNC B0 ;  /* 0x0000000000007941 */ /* 0x000fea0003800000 */
.L_x_1768:
        /* <DEDUP_REMOVED lines=65> */
.L_x_1773:
[----:B------:R4:W-:Y:S01]  /*3980*/  STG.E.64 desc[UR4][R106.64], R104 ;  /* 0x000000686a007986 */ /* 0x0009e2000c101b04 */
[----:B------:R-:W-:-:S07]  /*3990*/  IADD3 R43, R43, 0x100, RZ ;  /* 0x000001002b2b7810 */ /* 0x000fce0007ffe0ff */
.L_x_1772:
[----:B------:R-:W-:Y:S05]  /*39a0*/  BSYNC B0 ;  /* 0x0000000000007941 */ /* 0x000fea0003800000 */
.L_x_1771:
        /* <DEDUP_REMOVED lines=65> */
.L_x_1776:
[----:B------:R1:W-:Y:S01]  /*3dc0*/  STG.E.64 desc[UR4][R106.64], R104 ;  /* 0x000000686a007986 */ /* 0x0003e2000c101b04 */
[----:B------:R-:W-:-:S07]  /*3dd0*/  IADD3 R43, R43, 0x100, RZ ;  /* 0x000001002b2b7810 */ /* 0x000fce0007ffe0ff */
.L_x_1775:
[----:B------:R-:W-:Y:S05]  /*3de0*/  BSYNC B0 ;  /* 0x0000000000007941 */ /* 0x000fea0003800000 */
.L_x_1774:
        /* <DEDUP_REMOVED lines=65> */
.L_x_1779:
[----:B------:R1:W-:Y:S01]  /*4200*/  STG.E.64 desc[UR4][R106.64], R104 ;  /* 0x000000686a007986 */ /* 0x0003e2000c101b04 */
[----:B------:R-:W-:-:S07]  /*4210*/  IADD3 R43, R43, 0x100, RZ ;  /* 0x000001002b2b7810 */ /* 0x000fce0007ffe0ff */
.L_x_1778:
[----:B------:R-:W-:Y:S05]  /*4220*/  BSYNC B0 ;  /* 0x0000000000007941 */ /* 0x000fea0003800000 */
.L_x_1777:
        /* <DEDUP_REMOVED lines=35> */
[----:B------:R-:W-:Y:S01]  /*4460*/  @P6 F2FP.F16.F32.PACK_AB R105, RZ, R106 ;  /* 0x0000006aff69623e */ /* 0x000fe200000000ff */
[-C--:B------:R-:W-:Y:S01]  /*4470*/  FMUL.FTZ R106, R106, R187.reuse ;  /* 0x000000bb6a6a7220 */ /* 0x080fe20000410000 */
[----:B------:R-:W-:Y:S01]  /*4480*/  @P6 PRMT R36, R107, 0x7610, R36 ;  /* 0x000076106b246816 */ /* 0x000fe20000000024 */
[-C--:B------:R-:W-:Y:S01]  /*4490*/  FMUL.FTZ R107, R110, R187.reuse ;  /* 0x000000bb6e6b7220 */ /* 0x080fe20000410000 */
[----:B------:R-:W-:Y:S02]  /*44a0*/  @P6 F2FP.F16.F32.PACK_AB R109, RZ, R110 ;  /* 0x0000006eff6d623e */ /* 0x000fe400000000ff */
        /* <DEDUP_REMOVED lines=26> */
.L_x_1782:
[----:B------:R1:W-:Y:S02]  /*4650*/  STG.E.64 desc[UR4][R110.64], R108 ;  /* 0x0000006c6e007986 */ /* 0x0003e4000c101b04 */
.L_x_1781:
[----:B------:R-:W-:Y:S05]  /*4660*/  BSYNC B0 ;  /* 0x0000000000007941 */ /* 0x000fea0003800000 */
.L_x_1780:
[----:B------:R-:W-:Y:S02]  /*4670*/  IADD3 R4, R4, UR16, RZ ;  /* 0x0000001004047c10 */ /* 0x000fe4000fffe0ff */
[----:B012---:R-:W-:Y:S02]  /*4680*/  SEL R110, RZ, 0x1, P0 ;  /* 0x00000001ff6e7807 */ /* 0x007fe40000000000 */
[----:B------:R-:W-:-:S13]  /*4690*/  ISETP.GE.AND P0, PT, R4, UR17, PT ;  /* 0x0000001104007c0c */ /* 0x000fda000bf06270 */
[----:B------:R-:W-:Y:S05]  /*46a0*/  @!P0 BRA `(.L_x_1783) ;  /* 0xffffffc000ac8947 */ /* 0x000fea000383ffff */
.L_x_1746:
        /* <DEDUP_REMOVED lines=58> */
.L_x_1761:
[----:B------:R-:W-:Y:S02]  /*4a50*/  MOV R116, R115 ;  /* 0x0000007300747202 */ /* 0x000fe40000000f00 */
[----:B------:R-:W-:Y:S02]  /*4a60*/  MOV R117, 0x10 ;  /* 0x0000001000757802 */ /* 0x000fe40000000f00 */
[----:B------:R-:W-:Y:S02]  /*4a70*/  MOV R118, 0x1f ;  /* 0x0000001f00767802 */ /* 0x000fe40000000f00 */
[----:B------:R-:W-:-:S07]  /*4a80*/  MOV R113, 0xffffffff ;  /* 0xffffffff00717802 */ /* 0x000fce0000000f00 */
[----:B------:R-:W-:Y:S05]  /*4a90*/  WARPSYNC.COLLECTIVE R113, `(.L_x_1784) ;  /* 0x0000000071087348 */ /* 0x000fea0003c00000 */
[----:B------:R0:W1:Y:S02]  /*4aa0*/  SHFL.DOWN P6, R177, R116, R117, R118 ;  /* 0x0800007574b17389 */ /* 0x00006400000c0076 */
[----:B01----:R-:W-:Y:S01]  /*4ab0*/  ENDCOLLECTIVE ;  /* 0x000000000000791b */ /* 0x003fe20003800000 */
.L_x_1784:
[----:B------:R-:W-:Y:S02]  /*4ac0*/  MOV R116, R114 ;  /* 0x0000007200747202 */ /* 0x000fe40000000f00 */
[----:B------:R-:W-:-:S07]  /*4ad0*/  MOV R106, R177 ;  /* 0x000000b1006a7202 */ /* 0x000fce0000000f00 */
[----:B------:R-:W-:Y:S05]  /*4ae0*/  WARPSYNC.COLLECTIVE R113, `(.L_x_1785) ;  /* 0x0000000071087348 */ /* 0x000fea0003c00000 */
[----:B------:R0:W1:Y:S02]  /*4af0*/  SHFL.DOWN P6, R177, R116, R117, R118 ;  /* 0x0800007574b17389 */ /* 0x00006400000c0076 */
[----:B01----:R-:W-:Y:S01]  /*4b00*/  ENDCOLLECTIVE ;  /* 0x000000000000791b */ /* 0x003fe20003800000 */
.L_x_1785:
[----:B------:R-:W-:-:S05]  /*4b10*/  FADD.FTZ R106, R106, R115 ;  /* 0x000000736a6a7221 */ /* 0x000fca0000010000 */
[----:B------:R-:W-:Y:S02]  /*4b20*/  MOV R116, R106 ;  /* 0x0000006a00747202 */ /* 0x000fe40000000f00 */
[----:B------:R-:W-:Y:S02]  /*4b30*/  MOV R117, 0x8 ;  /* 0x0000000800757802 */ /* 0x000fe40000000f00 */
[----:B------:R-:W-:-:S07]  /*4b40*/  MOV R105, R177 ;  /* 0x000000b100697202 */ /* 0x000fce0000000f00 */
[----:B------:R-:W-:Y:S05]  /*4b50*/  WARPSYNC.COLLECTIVE R113, `(.L_x_1786) ;  /* 0x0000000071087348 */ /* 0x000fea0003c00000 */
[----:B------:R0:W1:Y:S02]  /*4b60*/  SHFL.DOWN P6, R177, R116, R117, R118 ;  /* 0x0800007574b17389 */ /* 0x00006400000c0076 */
[----:B01----:R-:W-:Y:S01]  /*4b70*/  ENDCOLLECTIVE ;  /* 0x000000000000791b */ /* 0x003fe20003800000 */
.L_x_1786:
[----:B------:R-:W-:-:S05]  /*4b80*/  FADD.FTZ R105, R105, R114 ;  /* 0x0000007269697221 */ /* 0x000fca0000010000 */
[----:B------:R-:W-:Y:S02]  /*4b90*/  MOV R116, R105 ;  /* 0x0000006900747202 */ /* 0x000fe40000000f00 */
[----:B------:R-:W-:-:S07]  /*4ba0*/  MOV R107, R177 ;  /* 0x000000b1006b7202 */ /* 0x000fce0000000f00 */
[----:B------:R-:W-:Y:S05]  /*4bb0*/  WARPSYNC.COLLECTIVE R113, `(.L_x_1787) ;  /* 0x0000000071087348 */ /* 0x000fea0003c00000 */
[----:B------:R0:W1:Y:S02]  /*4bc0*/  SHFL.DOWN P6, R177, R116, R117, R118 ;  /* 0x0800007574b17389 */ /* 0x00006400000c0076 */
[----:B01----:R-:W-:Y:S01]  /*4bd0*/  ENDCOLLECTIVE ;  /* 0x000000000000791b */ /* 0x003fe20003800000 */
.L_x_1787:
[----:B------:R-:W-:-:S05]  /*4be0*/  FADD.FTZ R107, R106, R107 ;  /* 0x0000006b6a6b7221 */ /* 0x000fca0000010000 */
[----:B------:R-:W-:Y:S02]  /*4bf0*/  MOV R116, R107 ;  /* 0x0000006b00747202 */ /* 0x000fe40000000f00 */
[----:B------:R-:W-:Y:S02]  /*4c00*/  MOV R117, 0x4 ;  /* 0x0000000400757802 */ /* 0x000fe40000000f00 */
[----:B------:R-:W-:-:S07]  /*4c10*/  MOV R108, R177 ;  /* 0x000000b1006c7202 */ /* 0x000fce0000000f00 */
[----:B------:R-:W-:Y:S05]  /*4c20*/  WARPSYNC.COLLECTIVE R113, `(.L_x_1788) ;  /* 0x0000000071087348 */ /* 0x000fea0003c00000 */
[----:B------:R0:W1:Y:S02]  /*4c30*/  SHFL.DOWN P6, R177, R116, R117, R118 ;  /* 0x0800007574b17389 */ /* 0x00006400000c0076 */
[----:B01----:R-:W-:Y:S01]  /*4c40*/  ENDCOLLECTIVE ;  /* 0x000000000000791b */ /* 0x003fe20003800000 */
.L_x_1788:
[----:B------:R-:W-:-:S05]  /*4c50*/  FADD.FTZ R108, R105, R108 ;  /* 0x0000006c696c7221 */ /* 0x000fca0000010000 */
[----:B------:R-:W-:Y:S02]  /*4c60*/  MOV R116, R108 ;  /* 0x0000006c00747202 */ /* 0x000fe40000000f00 */
[----:B------:R-:W-:-:S07]  /*4c70*/  MOV R110, R177 ;  /* 0x000000b1006e7202 */ /* 0x000fce0000000f00 */
[----:B------:R-:W-:Y:S05]  /*4c80*/  WARPSYNC.COLLECTIVE R113, `(.L_x_1789) ;  /* 0x0000000071087348 */ /* 0x000fea0003c00000 */
[----:B------:R0:W1:Y:S02]  /*4c90*/  SHFL.DOWN P6, R177, R116, R117, R118 ;  /* 0x0800007574b17389 */ /* 0x00006400000c0076 */
[----:B01----:R-:W-:Y:S01]  /*4ca0*/  ENDCOLLECTIVE ;  /* 0x000000000000791b */ /* 0x003fe20003800000 */
.L_x_1789:
[----:B------:R-:W-:-:S05]  /*4cb0*/  FADD.FTZ R110, R107, R110 ;  /* 0x0000006e6b6e7221 */ /* 0x000fca0000010000 */
[----:B------:R-:W-:Y:S02]  /*4cc0*/  MOV R116, R110 ;  /* 0x0000006e00747202 */ /* 0x000fe40000000f00 */
[----:B------:R-:W-:Y:S02]  /*4cd0*/  MOV R117, 0x2 ;  /* 0x0000000200757802 */ /* 0x000fe40000000f00 */
[----:B------:R-:W-:-:S07]  /*4ce0*/  MOV R109, R177 ;  /* 0x000000b1006d7202 */ /* 0x000fce0000000f00 */
[----:B------:R-:W-:Y:S05]  /*4cf0*/  WARPSYNC.COLLECTIVE R113, `(.L_x_1790) ;  /* 0x0000000071087348 */ /* 0x000fea0003c00000 */
[----:B------:R0:W1:Y:S02]  /*4d00*/  SHFL.DOWN P6, R177, R116, R117, R118 ;  /* 0x0800007574b17389 */ /* 0x00006400000c0076 */
[----:B01----:R-:W-:Y:S01]  /*4d10*/  ENDCOLLECTIVE ;  /* 0x000000000000791b */ /* 0x003fe20003800000 */
.L_x_1790:
[----:B------:R-:W-:-:S05]  /*4d20*/  FADD.FTZ R109, R108, R109 ;  /* 0x0000006d6c6d7221 */ /* 0x000fca0000010000 */
[----:B------:R-:W-:Y:S02]  /*4d30*/  MOV R116, R109 ;  /* 0x0000006d00747202 */ /* 0x000fe40000000f00 */
[----:B------:R-:W-:-:S07]  /*4d40*/  MOV R111, R177 ;  /* 0x000000b1006f7202 */ /* 0x000fce0000000f00 */
[----:B------:R-:W-:Y:S05]  /*4d50*/  WARPSYNC.COLLECTIVE R113, `(.L_x_1791) ;  /* 0x0000000071087348 */ /* 0x000fea0003c00000 */
[----:B------:R0:W1:Y:S02]  /*4d60*/  SHFL.DOWN P6, R177, R116, R117, R118 ;  /* 0x0800007574b17389 */ /* 0x00006400000c0076 */
[----:B01----:R-:W-:Y:S01]  /*4d70*/  ENDCOLLECTIVE ;  /* 0x000000000000791b */ /* 0x003fe20003800000 */
.L_x_1791:
[----:B------:R-:W-:-:S05]  /*4d80*/  FADD.FTZ R111, R110, R111 ;  /* 0x0000006f6e6f7221 */ /* 0x000fca0000010000 */
[----:B------:R-:W-:Y:S02]  /*4d90*/  MOV R116, R111 ;  /* 0x0000006f00747202 */ /* 0x000fe40000000f00 */
[----:B------:R-:W-:Y:S02]  /*4da0*/  MOV R117, 0x1 ;  /* 0x0000000100757802 */ /* 0x000fe40000000f00 */
[----:B------:R-:W-:-:S07]  /*4db0*/  MOV R114, R177 ;  /* 0x000000b100727202 */ /* 0x000fce0000000f00 */
[----:B------:R-:W-:Y:S05]  /*4dc0*/  WARPSYNC.COLLECTIVE R113, `(.L_x_1792) ;  /* 0x0000000071087348 */ /* 0x000fea0003c00000 */
[----:B------:R0:W1:Y:S02]  /*4dd0*/  SHFL.DOWN P6, R177, R116, R117, R118 ;  /* 0x0800007574b17389 */ /* 0x00006400000c0076 */
[----:B01----:R-:W-:Y:S01]  /*4de0*/  ENDCOLLECTIVE ;  /* 0x000000000000791b */ /* 0x003fe20003800000 */
.L_x_1792:
[----:B------:R-:W-:-:S05]  /*4df0*/  FADD.FTZ R114, R109, R114 ;  /* 0x000000726d727221 */ /* 0x000fca0000010000 */
[----:B------:R-:W-:Y:S02]  /*4e00*/  MOV R116, R114 ;  /* 0x0000007200747202 */ /* 0x000fe40000000f00 */
[----:B------:R-:W-:-:S07]  /*4e10*/  MOV R176, R177 ;  /* 0x000000b100b07202 */ /* 0x000fce0000000f00 */
[----:B------:R-:W-:Y:S05]  /*4e20*/  WARPSYNC.COLLECTIVE R113, `(.L_x_1793) ;  /* 0x0000000071087348 */ /* 0x000fea0003c00000 */
[----:B------:R0:W1:Y:S02]  /*4e30*/  SHFL.DOWN P6, R177, R116, R117, R118 ;  /* 0x0800007574b17389 */ /* 0x00006400000c0076 */
[----:B01----:R-:W-:Y:S01]  /*4e40*/  ENDCOLLECTIVE ;  /* 0x000000000000791b */ /* 0x003fe20003800000 */
.L_x_1793:
[----:B------:R-:W-:Y:S05]  /*4e50*/  BRA `(.L_x_1794) ;  /* 0xffffffd400f87947 */ /* 0x000fea000383ffff */
.L_x_1795:
        /* <DEDUP_REMOVED lines=10> */
.L_x_15182:


//--------------------- .text._ZN10layer_norm13ln_bwd_kernelINS_13Kernel_traitsI6__halfS2_S2_S2_fjLj7168ELj1ELj1ELj8ELj8ENS_18Kernel_traits_baseILj7168ES2_S2_S2_S2_fjLj256EEEEELb0ELb0ELb0ELb1EEEvNS_9BwdParamsE --------------------------
	.section	.text._ZN10layer_norm13ln_bwd_kernelINS_13Kernel_traitsI6__halfS2_S2_S2_fjLj7168ELj1ELj1ELj8ELj8ENS_18Kernel_traits_baseILj7168ES2_S2_S2_S2_fjLj256EEEEELb0ELb0ELb0ELb1EEEvNS_9BwdParamsE,"ax",@progbits
	.align	128
        .global         _ZN10layer_norm13ln_bwd_kernelINS_13Kernel_traitsI6__halfS2_S2_S2_fjLj7168ELj1ELj1ELj8ELj8ENS_18Kernel_traits_baseILj7168ES2_S2_S2_S2_fjLj256EEEEELb0ELb0ELb0ELb1EEEvNS_9BwdParamsE
        .type           _ZN10layer_norm13ln_bwd_kernelINS_13Kernel_traitsI6__halfS2_S2_S2_fjLj7168ELj1ELj1ELj8ELj8ENS_18Kernel_traits_baseILj7168ES2_S2_S2_S2_fjLj256EEEEELb0ELb0ELb0ELb1EEEvNS_9BwdParamsE,@function
        .size           _ZN10layer_norm13ln_bwd_kernelINS_13Kernel_traitsI6__halfS2_S2_S2_fjLj7168ELj1ELj1ELj8ELj8ENS_18Kernel_traits_baseILj7168ES2_S2_S2_S2_fjLj256EEEEELb0ELb0ELb0ELb1EEEvNS_9BwdParamsE,(.L_x_15183 - _ZN10layer_norm13ln_bwd_kernelINS_13Kernel_traitsI6__halfS2_S2_S2_fjLj7168ELj1ELj1ELj8ELj8ENS_18Kernel_traits_baseILj7168ES2_S2_S2_S2_fjLj256EEEEELb0ELb0ELb0ELb1EEEvNS_9BwdParamsE)
        .other          _ZN10layer_norm13ln_bwd_kernelINS_13Kernel_traitsI6__halfS2_S2_S2_fjLj7168ELj1ELj1ELj8ELj8ENS_18Kernel_traits_baseILj7168ES2_S2_S2_S2_fjLj256EEEEELb0ELb0ELb0ELb1EEEvNS_9BwdParamsE,@"STO_CUDA_ENTRY STV_DEFAULT"
_ZN10layer_norm13ln_bwd_kernelINS_13Kernel_traitsI6__halfS2_S2_S2_fjLj7168ELj1ELj1ELj8ELj8ENS_18Kernel_traits_baseILj7168ES2_S2_S2_S2_fjLj256EEEEELb0ELb0ELb0ELb1EEEvNS_9BwdParamsE:
.text._ZN10layer_norm13ln_bwd_kernelINS_13Kernel_traitsI6__halfS2_S2_S2_fjLj7168ELj1ELj1ELj8ELj8ENS_18Kernel_traits_baseILj7168ES2_S2_S2_S2_fjLj256EEEEELb0ELb0ELb0ELb1EEEvNS_9BwdParamsE:
        /* <DEDUP_REMOVED lines=43> */
.L_x_1796:
        /* <DEDUP_REMOVED lines=15> */
[----:B------:R-:W-:Y:S01]  /*03a0*/  MOV R59, RZ ;  /* 0x000000ff003b7202 */ /* 0x000fe20000000f00 */
[----:B------:R-:W-:Y:S01]  /*03b0*/  HFMA2.MMA R133, -RZ, RZ, 0, 0 ;  /* 0x00000000ff857435 */ /* 0x000fe200000001ff */
[----:B------:R-:W-:-:S02]  /*03c0*/  ISETP.NE.AND.EX P0, PT, RZ, UR5, PT, P0 ;  /* 0x00000005ff007c0c */ /* 0x000fc4000bf05300 */
        /* <DEDUP_REMOVED lines=28> */
[----:B------:R-:W-:Y:S01]  /*0590*/  HADD2.F32 R146, -RZ, R144.H0_H0 ;  /* 0x20000090ff927230 */ /* 0x000fe20000004100 */
[----:B------:R-:W-:Y:S01]  /*05a0*/  SHF.R.U32.HI R130, RZ, 0x10, R145 ;  /* 0x00000010ff827819 */ /* 0x000fe20000011691 */
[----:B------:R-:W-:Y:S01]  /*05b0*/  HADD2.F32 R145, -RZ, R145.H0_H0 ;  /* 0x20000091ff917230 */ /* 0x000fe20000004100 */
[--C-:B---3--:R-:W-:Y:S01]  /*05c0*/  SHF.R.U64 R129, R142, 0x10, R143.reuse ;  /* 0x000000108e817819 */ /* 0x108fe2000000128f */
[----:B------:R-:W-:Y:S01]  /*05d0*/  HADD2.F32 R144, -RZ, R142.H0_H0 ;  /* 0x2000008eff907230 */ /* 0x000fe20000004100 */
[----:B------:R-:W-:Y:S01]  /*05e0*/  SHF.R.U32.HI R128, RZ, 0x10, R143 ;  /* 0x00000010ff807819 */ /* 0x000fe2000001168f */
[----:B------:R-:W-:Y:S01]  /*05f0*/  HADD2.F32 R143, -RZ, R143.H0_H0 ;  /* 0x2000008fff8f7230 */ /* 0x000fe20000004100 */
[--C-:B----4-:R-:W-:Y:S01]  /*0600*/  SHF.R.U64 R127, R140, 0x10, R141.reuse ;  /* 0x000000108c7f7819 */ /* 0x110fe2000000128d */
[----:B------:R-:W-:Y:S01]  /*0610*/  HADD2.F32 R142, -RZ, R140.H0_H0 ;  /* 0x2000008cff8e7230 */ /* 0x000fe20000004100 */
[----:B------:R-:W-:Y:S01]  /*0620*/  SHF.R.U32.HI R126, RZ, 0x10, R141 ;  /* 0x00000010ff7e7819 */ /* 0x000fe2000001168d */
[----:B------:R-:W-:Y:S01]  /*0630*/  HADD2.F32 R141, -RZ, R141.H0_H0 ;  /* 0x2000008dff8d7230 */ /* 0x000fe20000004100 */
[--C-:B-----5:R-:W-:Y:S01]  /*0640*/  SHF.R.U64 R125, R138, 0x10, R139.reuse ;  /* 0x000000108a7d7819 */ /* 0x120fe2000000128b */
        /* <DEDUP_REMOVED lines=28> */
[----:B------:R-:W-:-:S07]  /*0810*/  HADD2.F32 R114, -RZ, R114.H0_H0 ;  /* 0x20000072ff727230 */ /* 0x000fce0000004100 */
.L_x_1807:
        /* <DEDUP_REMOVED lines=15> */
[C---:B-1----:R-:W-:Y:S01]  /*0910*/  IMAD.WIDE.U32 R4, R157.reuse, 0x8, R14 ;  /* 0x000000089d047825 */ /* 0x042fe200078e000e */
[C---:B------:R-:W-:Y:S02]  /*0920*/  IADD3 R155, R157.reuse, 0x100, RZ ;  /* 0x000001009d9b7810 */ /* 0x040fe40007ffe0ff */
[C---:B------:R-:W-:Y:S02]  /*0930*/  IADD3 R153, R157.reuse, 0x200, RZ ;  /* 0x000002009d997810 */ /* 0x040fe40007ffe0ff */
[----:B------:R-:W-:-:S02]  /*0940*/  IADD3 R121, R157, 0x300, RZ ;  /* 0x000003009d797810 */ /* 0x000fc40007ffe0ff */
[----:B------:R-:W-:Y:S01]  /*0950*/  IADD3 R119, R157, 0x400, RZ ;  /* 0x000004009d777810 */ /* 0x000fe20007ffe0ff */
[--C-:B------:R-:W-:Y:S01]  /*0960*/  IMAD.WIDE.U32 R44, R117, 0x8, R14.reuse ;  /* 0x00000008752c7825 */ /* 0x100fe200078e000e */
[----:B------:R-:W-:Y:S01]  /*0970*/  IADD3 R115, R157, 0x600, RZ ;  /* 0x000006009d737810 */ /* 0x000fe20007ffe0ff */
[----:B------:R-:W3:Y:S02]  /*0980*/  LDG.E.64 R4, desc[UR6][R4.64] ;  /* 0x0000000604047981 */ /* 0x000ee4000c1e1b00 */
[----:B------:R-:W-:-:S04]  /*0990*/  IMAD.WIDE.U32 R6, R155, 0x8, R14 ;  /* 0x000000089b067825 */ /* 0x000fc800078e000e */
[--C-:B------:R-:W-:Y:S02]  /*09a0*/  IMAD.WIDE.U32 R8, R153, 0x8, R14.reuse ;  /* 0x0000000899087825 */ /* 0x100fe400078e000e */
[----:B------:R-:W3:Y:S02]  /*09b0*/  LDG.E.64 R6, desc[UR6][R6.64] ;  /* 0x0000000606067981 */ /* 0x000ee4000c1e1b00 */
[--C-:B----4-:R-:W-:Y:S02]  /*09c0*/  IMAD.WIDE.U32 R10, R121, 0x8, R14.reuse ;  /* 0x00000008790a7825 */ /* 0x110fe400078e000e */
[----:B------:R-:W4:Y:S02]  /*09d0*/  LDG.E.64 R8, desc[UR6][R8.64] ;  /* 0x0000000608087981 */ /* 0x000f24000c1e1b00 */
[--C-:B------:R-:W-:Y:S02]  /*09e0*/  IMAD.WIDE.U32 R12, R119, 0x8, R14.reuse ;  /* 0x00000008770c7825 */ /* 0x100fe400078e000e */
[----:B------:R-:W4:Y:S02]  /*09f0*/  LDG.E.64 R10, desc[UR6][R10.64] ;  /* 0x000000060a0a7981 */ /* 0x000f24000c1e1b00 */
[----:B------:R-:W-:-:S02]  /*0a00*/  IMAD.WIDE.U32 R16, R115, 0x8, R14 ;  /* 0x0000000873107825 */ /* 0x000fc400078e000e */
[----:B------:R0:W4:Y:S02]  /*0a10*/  LDG.E.64 R14, desc[UR6][R44.64] ;  /* 0x000000062c0e7981 */ /* 0x000124000c1e1b00 */
[--C-:B--2---:R-:W-:Y:S02]  /*0a20*/  IMAD.WIDE.U32 R34, R153, 0x8, R42.reuse ;  /* 0x0000000899227825 */ /* 0x104fe400078e002a */
[----:B------:R-:W2:Y:S02]  /*0a30*/  LDG.E.64 R12, desc[UR6][R12.64] ;  /* 0x000000060c0c7981 */ /* 0x000ea4000c1e1b00 */
        /* <DEDUP_REMOVED lines=9> */
[----:B------:R-:W2:Y:S02]  /*0ad0*/  LDG.E.64 R38, desc[UR6][R38.64] ;  /* 0x0000000626267981 */ /* 0x000ea4000c1e1b00 */
[----:B0-----:R-:W-:Y:S02]  /*0ae0*/  IMAD.WIDE R44, R147, 0x4, R40 ;  /* 0x00000004932c7825 */ /* 0x001fe400078e0228 */
[----:B------:R0:W2:Y:S02]  /*0af0*/  LDG.E.64 R40, desc[UR6][R46.64] ;  /* 0x000000062e287981 */ /* 0x0000a4000c1e1b00 */
[----:B------:R-:W-:Y:S02]  /*0b00*/  IMAD.WIDE.U32 R42, R115, 0x8, R42 ;  /* 0x00000008732a7825 */ /* 0x000fe400078e002a */
[----:B------:R1:W2:Y:S04]  /*0b10*/  LDG.E R162, desc[UR6][R44.64] ;  /* 0x000000062ca27981 */ /* 0x0002a8000c1e1900 */
[----:B------:R-:W2:Y:S01]  /*0b20*/  LDG.E.64 R42, desc[UR6][R42.64] ;  /* 0x000000062a2a7981 */ /* 0x000ea2000c1e1b00 */
[----:B---3--:R-:W-:-:S03]  /*0b30*/  IMAD.WIDE R158, R147, 0x4, R158 ;  /* 0x00000004939e7825 */ /* 0x008fc600078e029e */
[----:B------:R-:W3:Y:S04]  /*0b40*/  LDG.E.64 R36, desc[UR6][R36.64] ;  /* 0x0000000624247981 */ /* 0x000ee8000c1e1b00 */
[----:B------:R-:W3:Y:S01]  /*0b50*/  LDG.E R154, desc[UR6][R158.64] ;  /* 0x000000069e9a7981 */ /* 0x000ee2000c1e1900 */
[----:B------:R-:W-:-:S04]  /*0b60*/  ISETP.NE.U32.AND P1, PT, RZ, UR10, PT ;  /* 0x0000000aff007c0c */ /* 0x000fc8000bf25070 */
[----:B------:R-:W-:-:S13]  /*0b70*/  ISETP.NE.AND.EX P1, PT, RZ, UR11, PT, P1 ;  /* 0x0000000bff007c0c */ /* 0x000fda000bf25310 */
[----:B------:R-:W1:Y:S08]  /*0b80*/  @P1 LDC.64 R56, c[0x0][0x2c8] ;  /* 0x0000b200ff381b82 */ /* 0x000e700000000a00 */
[----:B------:R-:W1:Y:S08]  /*0b90*/  @P1 LDC.64 R52, c[0x0][0x2c8] ;  /* 0x0000b200ff341b82 */ /* 0x000e700000000a00 */
[----:B------:R-:W1:Y:S08]  /*0ba0*/  @P1 LDC.64 R50, c[0x0][0x2c8] ;  /* 0x0000b200ff321b82 */ /* 0x000e700000000a00 */
[----:B0-----:R-:W0:Y:S08]  /*0bb0*/  @P1 LDC.64 R46, c[0x0][0x2c8] ;  /* 0x0000b200ff2e1b82 */ /* 0x001e300000000a00 */
[----:B------:R-:W0:Y:S08]  /*0bc0*/  @P1 LDC.64 R48, c[0x0][0x2c8] ;  /* 0x0000b200ff301b82 */ /* 0x000e300000000a00 */
[----:B------:R-:W0:Y:S08]  /*0bd0*/  @P1 LDC.64 R54, c[0x0][0x2c8] ;  /* 0x0000b200ff361b82 */ /* 0x000e300000000a00 */
[----:B-1----:R-:W1:Y:S01]  /*0be0*/  @P1 LDC.64 R44, c[0x0][0x2c8] ;  /* 0x0000b200ff2c1b82 */ /* 0x002e620000000a00 */
[----:B------:R-:W-:-:S04]  /*0bf0*/  @P1 IMAD.WIDE.U32 R56, R157, 0x8, R56 ;  /* 0x000000089d381825 */ /* 0x000fc800078e0038 */
[----:B------:R-:W-:Y:S01]  /*0c00*/  @P1 IMAD.WIDE.U32 R52, R153, 0x8, R52 ;  /* 0x0000000899341825 */ /* 0x000fe200078e0034 */
[----:B------:R1:W5:Y:S03]  /*0c10*/  @P1 LDG.E.64 R2, desc[UR6][R56.64] ;  /* 0x0000000638021981 */ /* 0x000366000c1e1b00 */
[----:B------:R-:W-:Y:S01]  /*0c20*/  @P1 IMAD.WIDE.U32 R50, R121, 0x8, R50 ;  /* 0x0000000879321825 */ /* 0x000fe200078e0032 */
[----:B------:R4:W5:Y:S03]  /*0c30*/  @P1 LDG.E.64 R22, desc[UR6][R52.64] ;  /* 0x0000000634161981 */ /* 0x000966000c1e1b00 */
[----:B0-----:R-:W-:Y:S01]  /*0c40*/  @P1 IMAD.WIDE.U32 R46, R117, 0x8, R46 ;  /* 0x00000008752e1825 */ /* 0x001fe200078e002e */
[----:B------:R0:W5:Y:S03]  /*0c50*/  @P1 LDG.E.64 R24, desc[UR6][R50.64] ;  /* 0x0000000632181981 */ /* 0x000166000c1e1b00 */
[----:B------:R-:W-:Y:S01]  /*0c60*/  @P1 IMAD.WIDE.U32 R48, R119, 0x8, R48 ;  /* 0x0000000877301825 */ /* 0x000fe200078e0030 */
[----:B------:R2:W5:Y:S01]  /*0c70*/  @P1 LDG.E.64 R28, desc[UR6][R46.64] ;  /* 0x000000062e1c1981 */ /* 0x000562000c1e1b00 */
[----:B------:R-:W-:-:S02]  /*0c80*/  ISETP.NE.AND P4, PT, RZ, UR9, PT ;  /* 0x00000009ff007c0c */ /* 0x000fc4000bf85270 */
[----:B------:R-:W-:Y:S01]  /*0c90*/  @P1 IMAD.WIDE.U32 R54, R155, 0x8, R54 ;  /* 0x000000089b361825 */ /* 0x000fe200078e0036 */
[----:B------:R2:W5:Y:S04]  /*0ca0*/  @P1 LDG.E.64 R26, desc[UR6][R48.64] ;  /* 0x00000006301a1981 */ /* 0x000568000c1e1b00 */
[----:B------:R2:W5:Y:S01]  /*0cb0*/  @P1 LDG.E.64 R20, desc[UR6][R54.64] ;  /* 0x0000000636141981 */ /* 0x000562000c1e1b00 */
[----:B------:R-:W-:Y:S01]  /*0cc0*/  MOV R152, 0x3f800000 ;  /* 0x3f80000000987802 */ /* 0x000fe20000000f00 */
[----:B-1----:R-:W-:-:S05]  /*0cd0*/  @P1 IMAD.WIDE.U32 R44, R115, 0x8, R44 ;  /* 0x00000008732c1825 */ /* 0x002fca00078e002c */
[----:B------:R1:W5:Y:S01]  /*0ce0*/  @P1 LDG.E.64 R30, desc[UR6][R44.64] ;  /* 0x000000062c1e1981 */ /* 0x000362000c1e1b00 */
[----:B------:R-:W-:Y:S01]  /*0cf0*/  UMOV UR4, 0xffffffff ;  /* 0xffffffff00047882 */ /* 0x000fe20000000000 */
[----:B------:R-:W-:Y:S01]  /*0d00*/  @P0 HADD2.F32 R152, -RZ, R0.H0_H0 ;  /* 0x20000000ff980230 */ /* 0x000fe20000004100 */
[--C-:B------:R-:W-:Y:S02]  /*0d10*/  SHF.R.U64 R176, R4, 0x10, R5.reuse ;  /* 0x0000001004b07819 */ /* 0x100fe40000001205 */
[----:B------:R-:W-:Y:S02]  /*0d20*/  MOV R160, R5 ;  /* 0x0000000500a07202 */ /* 0x000fe40000000f00 */
[----:B------:R-:W-:Y:S02]  /*0d30*/  SHF.R.U32.HI R174, RZ, 0x10, R5 ;  /* 0x00000010ffae7819 */ /* 0x000fe40000011605 */
[----:B------:R-:W-:Y:S02]  /*0d40*/  MOV R161, R6 ;  /* 0x0000000600a17202 */ /* 0x000fe40000000f00 */
[----:B------:R-:W-:-:S02]  /*0d50*/  SHF.R.U64 R57, R6, 0x10, R7 ;  /* 0x0000001006397819 */ /* 0x000fc40000001207 */
[----:B----4-:R-:W-:Y:S02]  /*0d60*/  MOV R56, R8 ;  /* 0x0000000800387202 */ /* 0x010fe40000000f00 */
[----:B------:R-:W-:Y:S02]  /*0d70*/  SHF.R.U64 R53, R8, 0x10, R9 ;  /* 0x0000001008357819 */ /* 0x000fe40000001209 */
[----:B------:R-:W-:Y:S02]  /*0d80*/  MOV R52, R10 ;  /* 0x0000000a00347202 */ /* 0x000fe40000000f00 */
[----:B0-----:R-:W-:Y:S02]  /*0d90*/  SHF.R.U64 R50, R10, 0x10, R11 ;  /* 0x000000100a327819 */ /* 0x001fe4000000120b */
[----:B------:R-:W-:Y:S02]  /*0da0*/  SHF.R.U64 R10, R14, 0x10, R15 ;  /* 0x000000100e0a7819 */ /* 0x000fe4000000120f */
[----:B------:R-:W-:-:S02]  /*0db0*/  MOV R6, R15 ;  /* 0x0000000f00067202 */ /* 0x000fc40000000f00 */
[----:B--2---:R-:W-:Y:S02]  /*0dc0*/  MOV R47, R12 ;  /* 0x0000000c002f7202 */ /* 0x004fe40000000f00 */
[----:B------:R-:W-:Y:S02]  /*0dd0*/  SHF.R.U64 R46, R12, 0x10, R13 ;  /* 0x000000100c2e7819 */ /* 0x000fe4000000120d */
[----:B------:R-:W-:Y:S02]  /*0de0*/  MOV R12, R14 ;  /* 0x0000000e000c7202 */ /* 0x000fe40000000f00 */
[----:B------:R-:W-:Y:S02]  /*0df0*/  SHF.R.U32.HI R8, RZ, 0x10, R15 ;  /* 0x00000010ff087819 */ /* 0x000fe4000001160f */
[----:B------:R-:W-:Y:S02]  /*0e00*/  MOV R48, R11 ;  /* 0x0000000b00307202 */ /* 0x000fe40000000f00 */
[----:B------:R-:W-:-:S02]  /*0e10*/  SHF.R.U32.HI R49, RZ, 0x10, R11 ;  /* 0x00000010ff317819 */ /* 0x000fc4000001160b */
[--C-:B------:R-:W-:Y:S02]  /*0e20*/  SHF.R.U64 R14, R34, 0x10, R35.reuse ;  /* 0x00000010220e7819 */ /* 0x100fe40000001223 */
[----:B------:R-:W-:Y:S01]  /*0e30*/  SHF.R.U32.HI R15, RZ, 0x10, R35 ;  /* 0x00000010ff0f7819 */ /* 0x000fe20000011623 */
[----:B------:R-:W-:Y:S01]  /*0e40*/  HADD2.F32 R35, -RZ, R35.H0_H0 ;  /* 0x20000023ff237230 */ /* 0x000fe20000004100 */
[----:B------:R-:W-:Y:S02]  /*0e50*/  SHF.R.U32.HI R11, RZ, 0x10, R33 ;  /* 0x00000010ff0b7819 */ /* 0x000fe40000011621 */
[----:B------:R-:W-:Y:S02]  /*0e60*/  MOV R55, R7 ;  /* 0x0000000700377202 */ /* 0x000fe40000000f00 */
[----:B------:R-:W-:Y:S02]  /*0e70*/  SHF.R.U32.HI R158, RZ, 0x10, R7 ;  /* 0x00000010ff9e7819 */ /* 0x000fe40000011607 */
[----:B------:R-:W-:-:S02]  /*0e80*/  SHF.R.U64 R5, R18, 0x10, R19 ;  /* 0x0000001012057819 */ /* 0x000fc40000001213 */
[----:B------:R-:W-:Y:S01]  /*0e90*/  SHF.R.U32.HI R7, RZ, 0x10, R19 ;  /* 0x00000010ff077819 */ /* 0x000fe20000011613 */
[----:B------:R-:W-:Y:S01]  /*0ea0*/  HADD2.F32 R19, -RZ, R19.H0_H0 ;  /* 0x20000013ff137230 */ /* 0x000fe20000004100 */
[----:B------:R-:W-:Y:S01]  /*0eb0*/  FSEL R178, R162, RZ, !P4 ;  /* 0x000000ffa2b27208 */ /* 0x000fe20006000000 */
[----:B------:R-:W-:Y:S01]  /*0ec0*/  HADD2.F32 R18, -RZ, R18.H0_H0 ;  /* 0x20000012ff127230 */ /* 0x000fe20000004100 */
[----:B------:R-:W-:Y:S02]  /*0ed0*/  SHF.R.U64 R172, R32, 0x10, R33 ;  /* 0x0000001020ac7819 */ /* 0x000fe40000001221 */
[----:B------:R-:W-:Y:S01]  /*0ee0*/  SHF.R.U64 R162, R42, 0x10, R43 ;  /* 0x000000102aa27819 */ /* 0x000fe2000000122b */
[----:B------:R-:W-:Y:S01]  /*0ef0*/  HADD2.F32 R32, -RZ, R32.H0_H0 ;  /* 0x20000020ff207230 */ /* 0x000fe20000004100 */
[----:B------:R-:W-:Y:S01]  /*0f00*/  SHF.R.U64 R168, R38, 0x10, R39 ;  /* 0x0000001026a87819 */ /* 0x000fe20000001227 */
[----:B------:R-:W-:Y:S01]  /*0f10*/  HADD2.F32 R11, -RZ, R11.H0_H0 ;  /* 0x2000000bff0b7230 */ /* 0x000fe20000004100 */
[----:B------:R-:W-:Y:S01]  /*0f20*/  SHF.R.U64 R166, R40, 0x10, R41 ;  /* 0x0000001028a67819 */ /* 0x000fe20000001229 */
[----:B------:R-:W-:Y:S01]  /*0f30*/  FADD.FTZ R185, -R178, R35 ;  /* 0x00000023b2b97221 */ /* 0x000fe20000010100 */
        /* <DEDUP_REMOVED lines=16> */
[----:B---3--:R-:W-:Y:S01]  /*1040*/  SHF.R.U64 R16, R36, 0x10, R37 ;  /* 0x0000001024107819 */ /* 0x008fe20000001225 */
[----:B------:R-:W-:Y:S01]  /*1050*/  FADD.FTZ R39, -R178, R19 ;  /* 0x00000013b2277221 */ /* 0x000fe20000010100 */
[----:B------:R-:W-:Y:S01]  /*1060*/  SHF.R.U32.HI R40, RZ, 0x10, R43 ;  /* 0x00000010ff287819 */ /* 0x000fe2000001162b */
[----:B------:R-:W-:-:S02]  /*1070*/  HADD2.F32 R36, -RZ, R36.H0_H0 ;  /* 0x20000024ff247230 */ /* 0x000fc40000004100 */
[C---:B------:R-:W-:Y:S01]  /*1080*/  FADD.FTZ R33, -R178.reuse, R18 ;  /* 0x00000012b2217221 */ /* 0x040fe20000010100 */
[C---:B------:R-:W-:Y:S01]  /*1090*/  FADD.FTZ R43, -R178.reuse, R32 ;  /* 0x00000020b22b7221 */ /* 0x040fe20000010100 */
[----:B------:R-:W-:Y:S02]  /*10a0*/  HADD2.F32 R19, -RZ, R168.H0_H0 ;  /* 0x200000a8ff137230 */ /* 0x000fe40000004100 */
[C---:B------:R-:W-:Y:S01]  /*10b0*/  FADD.FTZ R179, -R178.reuse, R11 ;  /* 0x0000000bb2b37221 */ /* 0x040fe20000010100 */
[----:B------:R-:W-:Y:S01]  /*10c0*/  HADD2.F32 R32, -RZ, R166.H0_H0 ;  /* 0x200000a6ff207230 */ /* 0x000fe20000004100 */
[----:B-1----:R-:W-:Y:S01]  /*10d0*/  MOV R44, R13 ;  /* 0x0000000d002c7202 */ /* 0x002fe20000000f00 */
[----:B------:R-:W-:Y:S01]  /*10e0*/  FADD.FTZ R11, -R178, R35 ;  /* 0x00000023b20b7221 */ /* 0x000fe20000010100 */
[----:B------:R-:W-:Y:S01]  /*10f0*/  SHF.R.U32.HI R45, RZ, 0x10, R13 ;  /* 0x00000010ff2d7819 */ /* 0x000fe2000001160d */
[----:B------:R-:W-:Y:S01]  /*1100*/  HADD2.F32 R165, -RZ, R37.H0_H0 ;  /* 0x20000025ffa57230 */ /* 0x000fe20000004100 */
[----:B------:R-:W-:Y:S01]  /*1110*/  SHF.R.U32.HI R170, RZ, 0x10, R37 ;  /* 0x00000010ffaa7819 */ /* 0x000fe20000011625 */
[----:B------:R-:W-:Y:S01]  /*1120*/  HADD2.F32 R13, -RZ, R41.H0_H0 ;  /* 0x20000029ff0d7230 */ /* 0x000fe20000004100 */
[----:B------:R-:W-:Y:S01]  /*1130*/  SHF.R.U32.HI R164, RZ, 0x10, R41 ;  /* 0x00000010ffa47819 */ /* 0x000fe20000011629 */
[----:B------:R-:W-:-:S02]  /*1140*/  HADD2.F32 R35, -RZ, R0.H0_H0 ;  /* 0x20000000ff237230 */ /* 0x000fc40000004100 */
[C---:B------:R-:W-:Y:S01]  /*1150*/  FADD.FTZ R37, -R178.reuse, R5 ;  /* 0x00000005b2257221 */ /* 0x040fe20000010100 */
[----:B------:R-:W-:Y:S01]  /*1160*/  FADD.FTZ R41, -R178, R7 ;  /* 0x00000007b2297221 */ /* 0x000fe20000010100 */
[----:B------:R-:W-:Y:S01]  /*1170*/  FMUL.FTZ R0, R154, R33 ;  /* 0x000000219a007220 */ /* 0x000fe20000410000 */
[----:B------:R-:W-:Y:S02]  /*1180*/  HADD2.F32 R34, -RZ, R34.H0_H0 ;  /* 0x20000022ff227230 */ /* 0x000fe40000004100 */
[C---:B------:R-:W-:Y:S01]  /*1190*/  FADD.FTZ R189, -R178.reuse, R36 ;  /* 0x00000024b2bd7221 */ /* 0x040fe20000010100 */
[----:B------:R-:W-:Y:S02]  /*11a0*/  HADD2.F32 R7, -RZ, R172.H0_H0 ;  /* 0x200000acff077230 */ /* 0x000fe40000004100 */
[C---:B------:R-:W-:Y:S01]  /*11b0*/  FADD.FTZ R197, -R178.reuse, R19 ;  /* 0x00000013b2c57221 */ /* 0x040fe20000010100 */
[----:B------:R-:W-:Y:S02]  /*11c0*/  HADD2.F32 R36, -RZ, R40.H0_H0 ;  /* 0x20000028ff247230 */ /* 0x000fe40000004100 */
[----:B------:R-:W-:Y:S01]  /*11d0*/  FADD.FTZ R19, -R178, R32 ;  /* 0x00000020b2137221 */ /* 0x000fe20000010100 */
[----:B------:R-:W-:-:S02]  /*11e0*/  HADD2.F32 R32, -RZ, R176.H0_H0 ;  /* 0x200000b0ff207230 */ /* 0x000fc40000004100 */
[----:B------:R-:W-:Y:S01]  /*11f0*/  FADD.FTZ R113, R35, R113 ;  /* 0x0000007123717221 */ /* 0x000fe20000010000 */
[----:B------:R-:W-:Y:S01]  /*1200*/  FFMA.FTZ R133, R0, R35, R133 ;  /* 0x0000002300857223 */ /* 0x000fe20000010085 */
[----:B------:R-:W-:Y:S01]  /*1210*/  FMUL.FTZ R33, R154, R37 ;  /* 0x000000259a217220 */ /* 0x000fe20000410000 */
[----:B------:R-:W-:Y:S01]  /*1220*/  FMUL.FTZ R35, R146, R35 ;  /* 0x0000002392237220 */ /* 0x000fe20000410000 */
[C---:B------:R-:W-:Y:S01]  /*1230*/  FADD.FTZ R181, -R178.reuse, R34 ;  /* 0x00000022b2b57221 */ /* 0x040fe20000010100 */
[----:B------:R-:W-:Y:S02]  /*1240*/  HADD2.F32 R15, -RZ, R15.H0_H0 ;  /* 0x2000000fff0f7230 */ /* 0x000fe40000004100 */
[C---:B------:R-:W-:Y:S01]  /*1250*/  FADD.FTZ R175, -R178.reuse, R7 ;  /* 0x00000007b2af7221 */ /* 0x040fe20000010100 */
[----:B------:R-:W-:Y:S02]  /*1260*/  HADD2.F32 R34, -RZ, R164.H0_H0 ;  /* 0x200000a4ff227230 */ /* 0x000fe40000004100 */
[----:B------:R-:W-:Y:S01]  /*1270*/  FADD.FTZ R7, -R178, R36 ;  /* 0x00000024b2077221 */ /* 0x000fe20000010100 */
[----:B------:R-:W-:-:S02]  /*1280*/  HADD2.F32 R160, -RZ, R160.H0_H0 ;  /* 0x200000a0ffa07230 */ /* 0x000fc40000004100 */
[----:B------:R-:W-:Y:S01]  /*1290*/  FADD.FTZ R111, R32, R111 ;  /* 0x0000006f206f7221 */ /* 0x000fe20000010000 */
[----:B------:R-:W-:Y:S02]  /*12a0*/  HADD2.F32 R36, -RZ, R174.H0_H0 ;  /* 0x200000aeff247230 */ /* 0x000fe40000004100 */
[-C--:B------:R-:W-:Y:S01]  /*12b0*/  FFMA.FTZ R112, R33, R32.reuse, R112 ;  /* 0x0000002021707223 */ /* 0x080fe20000010070 */
[----:B------:R-:W-:Y:S02]  /*12c0*/  HADD2.F32 R40, -RZ, R57.H0_H0 ;  /* 0x20000039ff287230 */ /* 0x000fe40000004100 */
[----:B------:R-:W-:Y:S01]  /*12d0*/  FMUL.FTZ R32, R131, R32 ;  /* 0x0000002083207220 */ /* 0x000fe20000410000 */
[----:B------:R-:W-:Y:S02]  /*12e0*/  HADD2.F32 R174, -RZ, R6.H0_H0 ;  /* 0x20000006ffae7230 */ /* 0x000fe40000004100 */
[----:B------:R-:W-:Y:S01]  /*12f0*/  FADD.FTZ R57, RZ, R35 ;  /* 0x00000023ff397221 */ /* 0x000fe20000010000 */
[----:B------:R-:W-:Y:S01]  /*1300*/  FFMA.FTZ R6, R0, R35, RZ ;  /* 0x0000002300067223 */ /* 0x000fe200000100ff */
[----:B------:R-:W-:Y:S01]  /*1310*/  FADD.FTZ R187, -R178, R15 ;  /* 0x0000000fb2bb7221 */ /* 0x000fe20000010100 */
[----:B------:R-:W-:Y:S01]  /*1320*/  FMUL.FTZ R37, R154, R39 ;  /* 0x000000279a257220 */ /* 0x000fe20000410000 */
[----:B------:R-:W-:Y:S01]  /*1330*/  FADD.FTZ R15, -R178, R34 ;  /* 0x00000022b20f7221 */ /* 0x000fe20000010100 */
[----:B------:R-:W-:Y:S01]  /*1340*/  FMUL.FTZ R39, R154, R41 ;  /* 0x000000299a277220 */ /* 0x000fe20000410000 */
[----:B------:R-:W-:Y:S01]  /*1350*/  FMUL.FTZ R34, R145, R160 ;  /* 0x000000a091227220 */ /* 0x000fe20000410000 */
[----:B------:R-:W-:Y:S01]  /*1360*/  FADD.FTZ R57, R57, R32 ;  /* 0x0000002039397221 */ /* 0x000fe20000010000 */
[----:B------:R-:W-:-:S02]  /*1370*/  HADD2.F32 R18, -RZ, R170.H0_H0 ;  /* 0x200000aaff127230 */ /* 0x000fc40000004100 */
[----:B------:R-:W-:Y:S01]  /*1380*/  FFMA.FTZ R6, R33, R32, R6 ;  /* 0x0000002021067223 */ /* 0x000fe20000010006 */
[----:B------:R-:W-:Y:S02]  /*1390*/  HADD2.F32 R170, -RZ, R44.H0_H0 ;  /* 0x2000002cffaa7230 */ /* 0x000fe40000004100 */
[----:B------:R-:W-:Y:S01]  /*13a0*/  FADD.FTZ R83, R36, R83 ;  /* 0x0000005324537221 */ /* 0x000fe20000010000 */
[-C--:B------:R-:W-:Y:S01]  /*13b0*/  FFMA.FTZ R108, R39, R36.reuse, R108 ;  /* 0x00000024276c7223 */ /* 0x080fe2000001006c */
[----:B------:R-:W-:Y:S02]  /*13c0*/  HADD2.F32 R161, -RZ, R161.H0_H0 ;  /* 0x200000a1ffa17230 */ /* 0x000fe40000004100 */
[----:B------:R-:W-:Y:S01]  /*13d0*/  FMUL.FTZ R44, R154, R175 ;  /* 0x000000af9a2c7220 */ /* 0x000fe20000410000 */
[----:B------:R-:W-:Y:S02]  /*13e0*/  HADD2.F32 R42, -RZ, R42.H0_H0 ;  /* 0x2000002aff2a7230 */ /* 0x000fe40000004100 */
[----:B------:R-:W-:Y:S01]  /*13f0*/  FMUL.FTZ R36, R130, R36 ;  /* 0x0000002482247220 */ /* 0x000fe20000410000 */
[----:B------:R-:W-:Y:S01]  /*1400*/  FADD.FTZ R175, R57, R34 ;  /* 0x0000002239af7221 */ /* 0x000fe20000010000 */
[----:B------:R-:W-:Y:S01]  /*1410*/  FFMA.FTZ R6, R37, R34, R6 ;  /* 0x0000002225067223 */ /* 0x000fe20000010006 */
[C---:B------:R-:W-:Y:S01]  /*1420*/  FADD.FTZ R177, -R178.reuse, R9 ;  /* 0x00000009b2b17221 */ /* 0x040fe20000010100 */
[----:B------:R-:W-:Y:S01]  /*1430*/  FADD.FTZ R5, -R178, R38 ;  /* 0x00000026b2057221 */ /* 0x000fe20000010100 */
[----:B------:R-:W-:Y:S01]  /*1440*/  FMUL.FTZ R38, R144, R161 ;  /* 0x000000a190267220 */ /* 0x000fe20000410000 */
[----:B------:R-:W-:Y:S01]  /*1450*/  FADD.FTZ R175, R175, R36 ;  /* 0x00000024afaf7221 */ /* 0x000fe20000010000 */
[----:B------:R-:W-:Y:S01]  /*1460*/  FADD.FTZ R9, -R178, R42 ;  /* 0x0000002ab2097221 */ /* 0x000fe20000010100 */
[----:B------:R-:W-:Y:S01]  /*1470*/  FMUL.FTZ R41, R154, R43 ;  /* 0x0000002b9a297220 */ /* 0x000fe20000410000 */
[----:B------:R-:W-:Y:S01]  /*1480*/  FFMA.FTZ R6, R39, R36, R6 ;  /* 0x0000002427067223 */ /* 0x000fe20000010006 */
[----:B------:R-:W-:-:S02]  /*1490*/  HADD2.F32 R42, -RZ, R55.H0_H0 ;  /* 0x20000037ff2a7230 */ /* 0x000fc40000004100 */
[----:B------:R-:W-:Y:S01]  /*14a0*/  FADD.FTZ R82, R40, R82 ;  /* 0x0000005228527221 */ /* 0x000fe20000010000 */
[----:B------:R-:W-:Y:S02]  /*14b0*/  HADD2.F32 R164, -RZ, R47.H0_H0 ;  /* 0x2000002fffa47230 */ /* 0x000fe40000004100 */
[----:B------:R-:W-:Y:S01]  /*14c0*/  FMUL.FTZ R47, R154, R177 ;  /* 0x000000b19a2f7220 */ /* 0x000fe20000410000 */
[-C--:B------:R-:W-:Y:S01]  /*14d0*/  FFMA.FTZ R107, R44, R40.reuse, R107 ;  /* 0x000000282c6b7223 */ /* 0x080fe2000001006b */
[----:B------:R-:W-:Y:S01]  /*14e0*/  FMUL.FTZ R40, R129, R40 ;  /* 0x0000002881287220 */ /* 0x000fe20000410000 */
[----:B------:R-:W-:Y:S01]  /*14f0*/  FADD.FTZ R175, R175, R38 ;  /* 0x00000026afaf7221 */ /* 0x000fe20000010000 */
[----:B------:R-:W-:Y:S02]  /*1500*/  HADD2.F32 R14, -RZ, R14.H0_H0 ;  /* 0x2000000eff0e7230 */ /* 0x000fe40000004100 */
[----:B------:R-:W-:Y:S01]  /*1510*/  FFMA.FTZ R177, R41, R38, R6 ;  /* 0x0000002629b17223 */ /* 0x000fe20000010006 */
[----:B------:R-:W-:-:S02]  /*1520*/  HADD2.F32 R55, -RZ, R158.H0_H0 ;  /* 0x2000009eff377230 */ /* 0x000fc40000004100 */
[----:B------:R-:W-:Y:S01]  /*1530*/  FADD.FTZ R79, R42, R79 ;  /* 0x0000004f2a4f7221 */ /* 0x000fe20000010000 */
[-C--:B------:R-:W-:Y:S01]  /*1540*/  FFMA.FTZ R104, R47, R42.reuse, R104 ;  /* 0x0000002a2f687223 */ /* 0x080fe20000010068 */
[----:B------:R-:W-:Y:S01]  /*1550*/  FMUL.FTZ R42, R143, R42 ;  /* 0x0000002a8f2a7220 */ /* 0x000fe20000410000 */
[----:B------:R-:W-:Y:S01]  /*1560*/  FADD.FTZ R175, R175, R40 ;  /* 0x00000028afaf7221 */ /* 0x000fe20000010000 */
[----:B------:R-:W-:Y:S02]  /*1570*/  HADD2.F32 R16, -RZ, R16.H0_H0 ;  /* 0x20000010ff107230 */ /* 0x000fe40000004100 */
[----:B------:R-:W-:Y:S01]  /*1580*/  FADD.FTZ R193, -R178, R18 ;  /* 0x00000012b2c17221 */ /* 0x000fe20000010100 */
[----:B------:R-:W-:Y:S01]  /*1590*/  FFMA.FTZ R6, R44, R40, R177 ;  /* 0x000000282c067223 */ /* 0x000fe200000100b1 */
[----:B------:R-:W-:Y:S01]  /*15a0*/  FADD.FTZ R183, -R178, R14 ;  /* 0x0000000eb2b77221 */ /* 0x000fe20000010100 */
[----:B------:R-:W-:Y:S02]  /*15b0*/  HADD2.F32 R18, -RZ, R51.H0_H0 ;  /* 0x20000033ff127230 */ /* 0x000fe40000004100 */
[----:B------:R-:W-:Y:S01]  /*15c0*/  FMUL.FTZ R43, R128, R55 ;  /* 0x00000037802b7220 */ /* 0x000fe20000410000 */
[----:B------:R-:W-:-:S02]  /*15d0*/  HADD2.F32 R14, -RZ, R56.H0_H0 ;  /* 0x20000038ff0e7230 */ /* 0x000fc40000004100 */
[----:B------:R-:W-:Y:S02]  /*15e0*/  HADD2.F32 R51, -RZ, R54.H0_H0 ;  /* 0x20000036ff337230 */ /* 0x000fe40000004100 */
[----:B------:R-:W-:Y:S02]  /*15f0*/  HADD2.F32 R203, -RZ, R8.H0_H0 ;  /* 0x20000008ffcb7230 */ /* 0x000fe40000004100 */
[----:B------:R-:W-:Y:S01]  /*1600*/  FADD.FTZ R8, R175, R42 ;  /* 0x0000002aaf087221 */ /* 0x000fe20000010000 */
[----:B------:R-:W-:Y:S02]  /*1610*/  HADD2.F32 R54, -RZ, R50.H0_H0 ;  /* 0x20000032ff367230 */ /* 0x000fe40000004100 */
[----:B------:R-:W-:Y:S01]  /*1620*/  FMUL.FTZ R50, R154, R179 ;  /* 0x000000b39a327220 */ /* 0x000fe20000410000 */
[----:B------:R-:W-:Y:S01]  /*1630*/  FFMA.FTZ R175, R47, R42, R6 ;  /* 0x0000002a2faf7223 */ /* 0x000fe20000010006 */
[----:B------:R-:W-:Y:S01]  /*1640*/  FADD.FTZ R191, -R178, R16 ;  /* 0x00000010b2bf7221 */ /* 0x000fe20000010100 */
[----:B------:R-:W-:-:S02]  /*1650*/  HADD2.F32 R16, -RZ, R53.H0_H0 ;  /* 0x20000035ff107230 */ /* 0x000fc40000004100 */
[----:B------:R-:W-:Y:S01]  /*1660*/  FADD.FTZ R8, R8, R43 ;  /* 0x0000002b08087221 */ /* 0x000fe20000010000 */
[----:B------:R-:W-:Y:S02]  /*1670*/  HADD2.F32 R199, -RZ, R45.H0_H0 ;  /* 0x2000002dffc77230 */ /* 0x000fe40000004100 */
[----:B------:R-:W-:Y:S01]  /*1680*/  FMUL.FTZ R45, R142, R14 ;  /* 0x0000000e8e2d7220 */ /* 0x000fe20000410000 */
[----:B------:R-:W-:Y:S01]  /*1690*/  FMUL.FTZ R53, R154, R181 ;  /* 0x000000b59a357220 */ /* 0x000fe20000410000 */
[----:B------:R-:W-:Y:S01]  /*16a0*/  FFMA.FTZ R6, R50, R43, R175 ;  /* 0x0000002b32067223 */ /* 0x000fe200000100af */
[----:B------:R-:W-:Y:S02]  /*16b0*/  HADD2.F32 R171, -RZ, R171.H0_H0 ;  /* 0x200000abffab7230 */ /* 0x000fe40000004100 */
[----:B------:R-:W-:Y:S01]  /*16c0*/  FADD.FTZ R177, R8, R45 ;  /* 0x0000002d08b17221 */ /* 0x000fe20000010000 */
[----:B------:R-:W-:Y:S02]  /*16d0*/  HADD2.F32 R168, -RZ, R46.H0_H0 ;  /* 0x2000002effa87230 */ /* 0x000fe40000004100 */
[----:B------:R-:W-:Y:S01]  /*16e0*/  FMUL.FTZ R46, R127, R16 ;  /* 0x000000107f2e7220 */ /* 0x000fe20000410000 */
[----:B------:R-:W-:Y:S01]  /*16f0*/  FMUL.FTZ R56, R154, R183 ;  /* 0x000000b79a387220 */ /* 0x000fe20000410000 */
[----:B------:R-:W-:Y:S01]  /*1700*/  FFMA.FTZ R179, R53, R45, R6 ;  /* 0x0000002d35b37223 */ /* 0x000fe20000010006 */
[----:B------:R-:W-:Y:S01]  /*1710*/  FADD.FTZ R109, R160, R109 ;  /* 0x0000006da06d7221 */ /* 0x000fe20000010000 */
[----:B------:R-:W-:Y:S01]  /*1720*/  FFMA.FTZ R110, R37, R160, R110 ;  /* 0x000000a0256e7223 */ /* 0x000fe2000001006e */
[----:B------:R-:W-:-:S02]  /*1730*/  HADD2.F32 R160, -RZ, R48.H0_H0 ;  /* 0x20000030ffa07230 */ /* 0x000fc40000004100 */
        /* <DEDUP_REMOVED lines=12> */
[----:B------:R-:W-:-:S02]  /*1800*/  HADD2.F32 R52, -RZ, R52.H0_H0 ;  /* 0x20000034ff347230 */ /* 0x000fc40000004100 */
[----:B------:R-:W-:Y:S01]  /*1810*/  FMUL.FTZ R158, R154, R187 ;  /* 0x000000bb9a9e7220 */ /* 0x000fe20000410000 */
[----:B------:R-:W-:Y:S02]  /*1820*/  HADD2.F32 R195, -RZ, R49.H0_H0 ;  /* 0x20000031ffc37230 */ /* 0x000fe40000004100 */
[----:B------:R-:W-:Y:S01]  /*1830*/  FMUL.FTZ R49, R126, R51 ;  /* 0x000000337e317220 */ /* 0x000fe20000410000 */
[C---:B------:R-:W-:Y:S01]  /*1840*/  FMUL.FTZ R178, R154.reuse, R171 ;  /* 0x000000ab9ab27220 */ /* 0x040fe20000410000 */
[----:B------:R-:W-:Y:S01]  /*1850*/  FADD.FTZ R8, R177, R48 ;  /* 0x00000030b1087221 */ /* 0x000fe20000010000 */
[----:B------:R-:W-:Y:S01]  /*1860*/  FFMA.FTZ R171, R55, R48, R6 ;  /* 0x0000003037ab7223 */ /* 0x000fe20000010006 */
[----:B------:R-:W-:Y:S01]  /*1870*/  FADD.FTZ R81, R161, R81 ;  /* 0x00000051a1517221 */ /* 0x000fe20000010000 */
[----:B------:R-:W-:Y:S01]  /*1880*/  FFMA.FTZ R106, R41, R161, R106 ;  /* 0x000000a1296a7223 */ /* 0x000fe2000001006a */
[----:B------:R-:W-:Y:S01]  /*1890*/  FADD.FTZ R76, R51, R76 ;  /* 0x0000004c334c7221 */ /* 0x000fe20000010000 */
[----:B------:R-:W-:Y:S01]  /*18a0*/  FMUL.FTZ R161, R154, R189 ;  /* 0x000000bd9aa17220 */ /* 0x000fe20000410000 */
[----:B------:R-:W-:Y:S01]  /*18b0*/  FFMA.FTZ R101, R158, R51, R101 ;  /* 0x000000339e657223 */ /* 0x000fe20000010065 */
[-C--:B------:R-:W-:Y:S01]  /*18c0*/  FMUL.FTZ R51, R140, R52.reuse ;  /* 0x000000348c337220 */ /* 0x080fe20000410000 */
[----:B------:R-:W-:Y:S01]  /*18d0*/  FADD.FTZ R8, R8, R49 ;  /* 0x0000003108087221 */ /* 0x000fe20000010000 */
[----:B------:R-:W-:Y:S01]  /*18e0*/  FFMA.FTZ R6, R158, R49, R171 ;  /* 0x000000319e067223 */ /* 0x000fe200000100ab */
[----:B------:R-:W-:Y:S01]  /*18f0*/  FADD.FTZ R73, R52, R73 ;  /* 0x0000004934497221 */ /* 0x000fe20000010000 */
[----:B------:R-:W-:Y:S01]  /*1900*/  FFMA.FTZ R98, R161, R52, R98 ;  /* 0x00000034a1627223 */ /* 0x000fe20000010062 */
[C---:B------:R-:W-:Y:S01]  /*1910*/  FMUL.FTZ R162, R154.reuse, R191 ;  /* 0x000000bf9aa27220 */ /* 0x040fe20000410000 */
        /* <DEDUP_REMOVED lines=23> */
[C---:B------:R-:W-:Y:S01]  /*1a90*/  FMUL.FTZ R183, R154.reuse, R13 ;  /* 0x0000000d9ab77220 */ /* 0x040fe20000410000 */
[C---:B------:R-:W-:Y:S01]  /*1aa0*/  FMUL.FTZ R172, R154.reuse, R197 ;  /* 0x000000c59aac7220 */ /* 0x040fe20000410000 */
[----:B------:R-:W-:Y:S01]  /*1ab0*/  FMUL.FTZ R164, R123, R168 ;  /* 0x000000a87ba47220 */ /* 0x000fe20000410000 */
[----:B------:R-:W-:Y:S01]  /*1ac0*/  FADD.FTZ R13, R19, R160 ;  /* 0x000000a0130d7221 */ /* 0x000fe20000010000 */
[----:B------:R-:W-:Y:S01]  /*1ad0*/  FFMA.FTZ R17, R173, R160, R6 ;  /* 0x000000a0ad117223 */ /* 0x000fe20000010006 */
[----:B------:R-:W-:Y:S01]  /*1ae0*/  FMUL.FTZ R175, R154, R159 ;  /* 0x0000009f9aaf7220 */ /* 0x000fe20000410000 */
[----:B------:R-:W-:Y:S01]  /*1af0*/  FMUL.FTZ R159, R137, R170 ;  /* 0x000000aa899f7220 */ /* 0x000fe20000410000 */
[----:B------:R-:W-:Y:S01]  /*1b00*/  FADD.FTZ R6, R13, R164 ;  /* 0x000000a40d067221 */ /* 0x000fe20000010000 */
[----:B------:R-:W-:Y:S01]  /*1b10*/  FFMA.FTZ R8, R172, R164, R17 ;  /* 0x000000a4ac087223 */ /* 0x000fe20000010011 */
[----:B------:R-:W-:-:S02]  /*1b20*/  HADD2.F32 R12, -RZ, R12.H0_H0 ;  /* 0x2000000cff0c7230 */ /* 0x000fc40000004100 */
[----:B------:R-:W-:Y:S01]  /*1b30*/  FADD.FTZ R70, R168, R70 ;  /* 0x00000046a8467221 */ /* 0x000fe20000010000 */
[----:B------:R-:W-:Y:S01]  /*1b40*/  FFMA.FTZ R95, R172, R168, R95 ;  /* 0x000000a8ac5f7223 */ /* 0x000fe2000001005f */
[----:B------:R-:W-:Y:S01]  /*1b50*/  FMUL.FTZ R182, R154, R15 ;  /* 0x0000000f9ab67220 */ /* 0x000fe20000410000 */
[----:B------:R-:W-:Y:S01]  /*1b60*/  FMUL.FTZ R168, R122, R199 ;  /* 0x000000c77aa87220 */ /* 0x000fe20000410000 */
[----:B------:R-:W-:Y:S01]  /*1b70*/  FADD.FTZ R13, R6, R159 ;  /* 0x0000009f060d7221 */ /* 0x000fe20000010000 */
[C---:B------:R-:W-:Y:S01]  /*1b80*/  FFMA.FTZ R15, R175.reuse, R159, R8 ;  /* 0x0000009faf0f7223 */ /* 0x040fe20000010008 */
[----:B------:R-:W-:Y:S02]  /*1b90*/  HADD2.F32 R201, -RZ, R10.H0_H0 ;  /* 0x2000000affc97230 */ /* 0x000fe40000004100 */
[----:B------:R-:W-:Y:S01]  /*1ba0*/  FADD.FTZ R67, R170, R67 ;  /* 0x00000043aa437221 */ /* 0x000fe20000010000 */
[----:B------:R-:W-:Y:S01]  /*1bb0*/  FFMA.FTZ R92, R175, R170, R92 ;  /* 0x000000aaaf5c7223 */ /* 0x000fe2000001005c */
[----:B------:R-:W-:Y:S01]  /*1bc0*/  FMUL.FTZ R170, R136, R12 ;  /* 0x0000000c88aa7220 */ /* 0x000fe20000410000 */
[----:B------:R-:W-:Y:S01]  /*1bd0*/  FADD.FTZ R13, R13, R168 ;  /* 0x000000a80d0d7221 */ /* 0x000fe20000010000 */
[----:B------:R-:W-:Y:S01]  /*1be0*/  FFMA.FTZ R8, R178, R168, R15 ;  /* 0x000000a8b2087223 */ /* 0x000fe2000001000f */
[----:B------:R-:W-:-:S02]  /*1bf0*/  HADD2.F32 R4, -RZ, R4.H0_H0 ;  /* 0x20000004ff047230 */ /* 0x000fc40000004100 */
        /* <DEDUP_REMOVED lines=12> */
[----:B------:R-:W-:-:S02]  /*1cc0*/  FMUL.FTZ R176, R118, R203 ;  /* 0x000000cb76b07220 */ /* 0x000fc40000410000 */
[----:B------:R-:W-:Y:S01]  /*1cd0*/  FADD.FTZ R13, R13, R174 ;  /* 0x000000ae0d0d7221 */ /* 0x000fe20000010000 */
[----:B------:R-:W-:Y:S01]  /*1ce0*/  FFMA.FTZ R9, R183, R174, R4 ;  /* 0x000000aeb7097223 */ /* 0x000fe20000010004 */
[----:B------:R-:W-:Y:S02]  /*1cf0*/  HADD2.F32 R169, -RZ, R169.H0_H0 ;  /* 0x200000a9ffa97230 */ /* 0x000fe40000004100 */
[----:B------:R-:W-:Y:S01]  /*1d00*/  FMUL.FTZ R184, R154, R11 ;  /* 0x0000000b9ab87220 */ /* 0x000fe20000410000 */
[----:B------:R-:W-:Y:S01]  /*1d10*/  FADD.FTZ R4, R13, R176 ;  /* 0x000000b00d047221 */ /* 0x000fe20000010000 */
[----:B------:R-:W-:Y:S01]  /*1d20*/  FFMA.FTZ R6, R182, R176, R9 ;  /* 0x000000b0b6067223 */ /* 0x000fe20000010009 */
[----:B------:R-:W-:Y:S02]  /*1d30*/  HADD2.F32 R167, -RZ, R167.H0_H0 ;  /* 0x200000a7ffa77230 */ /* 0x000fe40000004100 */
        /* <DEDUP_REMOVED lines=8> */
[CC--:B------:R-:W-:Y:S01]  /*1dc0*/  FFMA.FTZ R84, R187.reuse, R167.reuse, R84 ;  /* 0x000000a7bb547223 */ /* 0x0c0fe20000010054 */
[----:B------:R-:W-:Y:S01]  /*1dd0*/  FMUL.FTZ R167, R132, R167 ;  /* 0x000000a784a77220 */ /* 0x000fe20000410000 */
[----:B------:R-:W-:Y:S01]  /*1de0*/  FADD.FTZ R4, R4, R169 ;  /* 0x000000a904047221 */ /* 0x000fe20000010000 */
[----:B------:R-:W-:Y:S01]  /*1df0*/  FFMA.FTZ R6, R184, R169, R5 ;  /* 0x000000a9b8067223 */ /* 0x000fe20000010005 */
        /* <DEDUP_REMOVED lines=44> */
.L_x_1818:
        /* <DEDUP_REMOVED lines=13> */
.L_x_1799:
        /* <DEDUP_REMOVED lines=34> */
[----:B------:R-:W-:Y:S02]  /*23b0*/  FSEL R7, R18, RZ, !P4 ;  /* 0x000000ff12077208 */ /* 0x000fe40006000000 */
[----:B------:R-:W-:-:S03]  /*23c0*/  @P1 SHF.R.U32.HI R18, RZ, 0x10, R23 ;  /* 0x00000010ff121819 */ /* 0x000fc60000011617 */
[-CC-:B------:R-:W-:Y:S01]  /*23d0*/  FFMA.FTZ R0, R0, R12.reuse, R7.reuse ;  /* 0x0000000c00007223 */ /* 0x180fe20000010007 */
[-CC-:B------:R-:W-:Y:S01]  /*23e0*/  FFMA.FTZ R33, R33, R12.reuse, R7.reuse ;  /* 0x0000000c21217223 */ /* 0x180fe20000010007 */
[-CC-:B------:R-:W-:Y:S01]  /*23f0*/  FFMA.FTZ R37, R37, R12.reuse, R7.reuse ;  /* 0x0000000c25257223 */ /* 0x180fe20000010007 */
[-C--:B------:R-:W-:Y:S01]  /*2400*/  FFMA.FTZ R10, R161, R12.reuse, R7 ;  /* 0x0000000ca10a7223 */ /* 0x080fe20000010007 */
[----:B------:R-:W-:Y:S01]  /*2410*/  FADD.FTZ R5, R35, -R0 ;  /* 0x8000000023057221 */ /* 0x000fe20000010000 */
[----:B------:R-:W-:Y:S01]  /*2420*/  @P1 HADD2.F32 R0, -RZ, R4.H0_H0 ;  /* 0x20000004ff001230 */ /* 0x000fe20000004100 */
[----:B------:R-:W-:Y:S01]  /*2430*/  @P1 SHF.R.U64 R4, R2, 0x10, R3 ;  /* 0x0000001002041819 */ /* 0x000fe20000001203 */
[----:B------:R-:W-:Y:S01]  /*2440*/  FADD.FTZ R33, R32, -R33 ;  /* 0x8000002120217221 */ /* 0x000fe20000010000 */
        /* <DEDUP_REMOVED lines=26> */
[----:B------:R-:W-:-:S02]  /*25f0*/  @P1 HADD2.F32 R0, -RZ, R4.H0_H0 ;  /* 0x20000004ff001230 */ /* 0x000fc40000004100 */
[----:B------:R-:W-:Y:S01]  /*2600*/  FMUL.FTZ R7, R154, R33 ;  /* 0x000000219a077220 */ /* 0x000fe20000410000 */
[----:B------:R-:W-:Y:S01]  /*2610*/  @P1 MOV R4, R3 ;  /* 0x0000000300041202 */ /* 0x000fe20000000f00 */
[----:B------:R-:W-:Y:S01]  /*2620*/  FADD.FTZ R37, R34, -R37 ;  /* 0x8000002522257221 */ /* 0x000fe20000010000 */
[----:B------:R-:W-:Y:S01]  /*2630*/  FADD.FTZ R13, R40, -R11 ;  /* 0x8000000b280d7221 */ /* 0x000fe20000010000 */
[----:B------:R-:W-:Y:S01]  /*2640*/  @P1 FADD.FTZ R7, R7, R0 ;  /* 0x0000000007071221 */ /* 0x000fe20000010000 */
[----:B------:R-:W-:Y:S01]  /*2650*/  FADD.FTZ R45, R45, -R6 ;  /* 0x800000062d2d7221 */ /* 0x000fe20000010000 */
[----:B------:R-:W-:Y:S02]  /*2660*/  @P1 HADD2.F32 R0, -RZ, R4.H0_H0 ;  /* 0x20000004ff001230 */ /* 0x000fe40000004100 */
[----:B------:R-:W-:Y:S01]  /*2670*/  FMUL.FTZ R11, R154, R37 ;  /* 0x000000259a0b7220 */ /* 0x000fe20000410000 */
[----:B------:R-:W-:Y:S01]  /*2680*/  @P1 SHF.R.U32.HI R12, RZ, 0x10, R3 ;  /* 0x00000010ff0c1819 */ /* 0x000fe20000011603 */
[----:B------:R-:W-:Y:S01]  /*2690*/  FADD.FTZ R41, R38, -R41 ;  /* 0x8000002926297221 */ /* 0x000fe20000010000 */
[----:B------:R-:W-:Y:S01]  /*26a0*/  @P1 MOV R6, R20 ;  /* 0x0000001400061202 */ /* 0x000fe20000000f00 */
[----:B------:R-:W-:Y:S01]  /*26b0*/  @P1 FADD.FTZ R11, R11, R0 ;  /* 0x000000000b0b1221 */ /* 0x000fe20000010000 */
[----:B------:R-:W-:Y:S01]  /*26c0*/  FADD.FTZ R51, R51, -R10 ;  /* 0x8000000a33337221 */ /* 0x000fe20000010000 */
[----:B------:R-:W-:-:S02]  /*26d0*/  @P1 HADD2.F32 R0, -RZ, R12.H0_H0 ;  /* 0x2000000cff001230 */ /* 0x000fc40000004100 */
[----:B------:R-:W-:Y:S01]  /*26e0*/  FMUL.FTZ R33, R154, R41 ;  /* 0x000000299a217220 */ /* 0x000fe20000410000 */
[----:B------:R-:W-:Y:S01]  /*26f0*/  @P1 HADD2.F32 R6, -RZ, R6.H0_H0 ;  /* 0x20000006ff061230 */ /* 0x000fe20000004100 */
[----:B------:R-:W-:Y:S01]  /*2700*/  @P1 SHF.R.U64 R12, R20, 0x10, R21 ;  /* 0x00000010140c1819 */ /* 0x000fe20000001215 */
[----:B------:R-:W-:Y:S01]  /*2710*/  FADD.FTZ R47, R42, -R47 ;  /* 0x8000002f2a2f7221 */ /* 0x000fe20000010000 */
[----:B------:R-:W-:Y:S01]  /*2720*/  @P1 MOV R10, R21 ;  /* 0x00000015000a1202 */ /* 0x000fe20000000f00 */
[----:B------:R-:W-:Y:S01]  /*2730*/  FADD.FTZ R165, R52, -R35 ;  /* 0x8000002334a57221 */ /* 0x000fe20000010000 */
[----:B------:R-:W-:Y:S01]  /*2740*/  @P1 FADD.FTZ R33, R33, R6 ;  /* 0x0000000621211221 */ /* 0x000fe20000010000 */
[----:B------:R-:W-:Y:S02]  /*2750*/  @P1 HADD2.F32 R6, -RZ, R12.H0_H0 ;  /* 0x2000000cff061230 */ /* 0x000fe40000004100 */
[----:B------:R-:W-:Y:S01]  /*2760*/  FMUL.FTZ R35, R154, R47 ;  /* 0x0000002f9a237220 */ /* 0x000fe20000410000 */
[----:B------:R-:W-:Y:S01]  /*2770*/  @P1 HADD2.F32 R10, -RZ, R10.H0_H0 ;  /* 0x2000000aff0a1230 */ /* 0x000fe20000004100 */
[----:B------:R-:W-:Y:S01]  /*2780*/  @P1 SHF.R.U32.HI R12, RZ, 0x10, R21 ;  /* 0x00000010ff0c1819 */ /* 0x000fe20000011615 */
[----:B------:R-:W-:Y:S01]  /*2790*/  FADD.FTZ R39, R36, -R39 ;  /* 0x8000002724277221 */ /* 0x000fe20000010000 */
[----:B------:R-:W-:Y:S01]  /*27a0*/  FADD.FTZ R159, R159, -R14 ;  /* 0x8000000e9f9f7221 */ /* 0x000fe20000010000 */
[----:B------:R-:W-:Y:S01]  /*27b0*/  @P1 SHF.R.U64 R14, R22, 0x10, R23 ;  /* 0x00000010160e1819 */ /* 0x000fe20000001217 */
[----:B------:R-:W-:Y:S01]  /*27c0*/  @P1 FADD.FTZ R35, R35, R10 ;  /* 0x0000000a23231221 */ /* 0x000fe20000010000 */
[----:B------:R-:W-:Y:S01]  /*27d0*/  @P1 HADD2.F32 R10, -RZ, R12.H0_H0 ;  /* 0x2000000cff0a1230 */ /* 0x000fe20000004100 */
[----:B------:R-:W-:Y:S01]  /*27e0*/  @P1 MOV R12, R22 ;  /* 0x00000016000c1202 */ /* 0x000fe20000000f00 */
[C---:B------:R-:W-:Y:S01]  /*27f0*/  FMUL.FTZ R19, R154.reuse, R39 ;  /* 0x000000279a137220 */ /* 0x040fe20000410000 */
[----:B------:R-:W-:Y:S01]  /*2800*/  FMUL.FTZ R39, R154, R45 ;  /* 0x0000002d9a277220 */ /* 0x000fe20000410000 */
[----:B------:R-:W-:Y:S01]  /*2810*/  FADD.FTZ R55, R48, -R55 ;  /* 0x8000003730377221 */ /* 0x000fe20000010000 */
[----:B------:R-:W-:Y:S01]  /*2820*/  FADD.FTZ R49, R49, -R158 ;  /* 0x8000009e31317221 */ /* 0x000fe20000010000 */
[----:B------:R-:W-:-:S02]  /*2830*/  @P1 HADD2.F32 R12, -RZ, R12.H0_H0 ;  /* 0x2000000cff0c1230 */ /* 0x000fc40000004100 */
[----:B------:R-:W-:Y:S01]  /*2840*/  FADD.FTZ R179, R57, -R166 ;  /* 0x800000a639b37221 */ /* 0x000fe20000010000 */
[C---:B------:R-:W-:Y:S01]  /*2850*/  FMUL.FTZ R45, R154.reuse, R55 ;  /* 0x000000379a2d7220 */ /* 0x040fe20000410000 */
[----:B------:R-:W-:Y:S01]  /*2860*/  FADD.FTZ R55, R177, -R16 ;  /* 0x80000010b1377221 */ /* 0x000fe20000010000 */
[----:B------:R-:W-:Y:S02]  /*2870*/  @P1 HADD2.F32 R16, -RZ, R18.H0_H0 ;  /* 0x20000012ff101230 */ /* 0x000fe40000004100 */
[----:B------:R-:W-:Y:S01]  /*2880*/  @P1 FADD.FTZ R39, R39, R12 ;  /* 0x0000000c27271221 */ /* 0x000fe20000010000 */
[----:B------:R-:W-:Y:S01]  /*2890*/  @P1 HADD2.F32 R12, -RZ, R14.H0_H0 ;  /* 0x2000000eff0c1230 */ /* 0x000fe20000004100 */
[----:B------:R-:W-:Y:S01]  /*28a0*/  @P1 MOV R14, R23 ;  /* 0x00000017000e1202 */ /* 0x000fe20000000f00 */
[----:B------:R-:W-:Y:S01]  /*28b0*/  FADD.FTZ R43, R43, -R50 ;  /* 0x800000322b2b7221 */ /* 0x000fe20000010000 */
[----:B------:R-:W-:Y:S01]  /*28c0*/  FMUL.FTZ R57, R154, R49 ;  /* 0x000000319a397220 */ /* 0x000fe20000410000 */
[----:B------:R-:W-:Y:S01]  /*28d0*/  @P1 MOV R18, R24 ;  /* 0x0000001800121202 */ /* 0x000fe20000000f00 */
[----:B------:R-:W-:Y:S01]  /*28e0*/  FADD.FTZ R53, R46, -R15 ;  /* 0x8000000f2e357221 */ /* 0x000fe20000010000 */
[----:B------:R-:W-:-:S02]  /*28f0*/  @P1 HADD2.F32 R14, -RZ, R14.H0_H0 ;  /* 0x2000000eff0e1230 */ /* 0x000fc40000004100 */
[C---:B------:R-:W-:Y:S01]  /*2900*/  FMUL.FTZ R41, R154.reuse, R43 ;  /* 0x0000002b9a297220 */ /* 0x040fe20000410000 */
[----:B------:R-:W-:Y:S01]  /*2910*/  @P1 FADD.FTZ R57, R57, R16 ;  /* 0x0000001039391221 */ /* 0x000fe20000010000 */
[----:B------:R-:W-:Y:S01]  /*2920*/  FMUL.FTZ R43, R154, R53 ;  /* 0x000000359a2b7220 */ /* 0x000fe20000410000 */
[----:B------:R-:W-:Y:S02]  /*2930*/  @P1 HADD2.F32 R16, -RZ, R18.H0_H0 ;  /* 0x20000012ff101230 */ /* 0x000fe40000004100 */
[----:B------:R-:W-:Y:S01]  /*2940*/  @P1 FADD.FTZ R45, R45, R14 ;  /* 0x0000000e2d2d1221 */ /* 0x000fe20000010000 */
[----:B------:R-:W-:Y:S01]  /*2950*/  @P1 SHF.R.U64 R32, R24, 0x10, R25 ;  /* 0x0000001018201819 */ /* 0x000fe20000001219 */
[C---:B------:R-:W-:Y:S01]  /*2960*/  FMUL.FTZ R53, R154.reuse, R51 ;  /* 0x000000339a357220 */ /* 0x040fe20000410000 */
[----:B------:R-:W-:Y:S01]  /*2970*/  @P1 MOV R18, R25 ;  /* 0x0000001900121202 */ /* 0x000fe20000000f00 */
[----:B------:R-:W-:Y:S01]  /*2980*/  FMUL.FTZ R14, R45, R152 ;  /* 0x000000982d0e7220 */ /* 0x000fe20000410000 */
[----:B------:R-:W-:Y:S01]  /*2990*/  FMUL.FTZ R165, R154, R165 ;  /* 0x000000a59aa57220 */ /* 0x000fe20000410000 */
[----:B------:R-:W-:Y:S01]  /*29a0*/  @P1 FADD.FTZ R53, R53, R16 ;  /* 0x0000001035351221 */ /* 0x000fe20000010000 */
[----:B------:R-:W-:Y:S01]  /*29b0*/  @P1 HADD2.F32 R16, -RZ, R32.H0_H0 ;  /* 0x20000020ff101230 */ /* 0x000fe20000004100 */
[----:B------:R0:W-:Y:S01]  /*29c0*/  F2F.F16.F32 R36, R14 ;  /* 0x0000000e00247304 */ /* 0x0001e20000200800 */
[----:B------:R-:W-:Y:S01]  /*29d0*/  FADD.FTZ R161, R54, -R161 ;  /* 0x800000a136a17221 */ /* 0x000fe20000010000 */
[----:B------:R-:W-:Y:S01]  /*29e0*/  @P1 MOV R32, R27 ;  /* 0x0000001b00201202 */ /* 0x000fe20000000f00 */
[----:B------:R-:W-:Y:S01]  /*29f0*/  FMUL.FTZ R179, R154, R179 ;  /* 0x000000b39ab37220 */ /* 0x000fe20000410000 */
[----:B------:R-:W-:Y:S01]  /*2a00*/  @P1 FADD.FTZ R165, R165, R16 ;  /* 0x00000010a5a51221 */ /* 0x000fe20000010000 */
[----:B------:R-:W-:Y:S01]  /*2a10*/  FADD.FTZ R163, R160, -R173 ;  /* 0x800000ada0a37221 */ /* 0x000fe20000010000 */
[----:B------:R-:W-:Y:S01]  /*2a20*/  @P1 FADD.FTZ R43, R43, R12 ;  /* 0x0000000c2b2b1221 */ /* 0x000fe20000010000 */
[----:B------:R-:W-:Y:S01]  /*2a30*/  @P1 HADD2.F32 R18, -RZ, R18.H0_H0 ;  /* 0x20000012ff121230 */ /* 0x000fe20000004100 */
[----:B------:R-:W-:Y:S01]  /*2a40*/  @P1 MOV R16, R26 ;  /* 0x0000001a00101202 */ /* 0x000fe20000000f00 */
[----:B------:R-:W-:Y:S01]  /*2a50*/  FMUL.FTZ R173, R154, R161 ;  /* 0x000000a19aad7220 */ /* 0x000fe20000410000 */
[----:B0-----:R-:W-:Y:S01]  /*2a60*/  @P1 SHF.R.U32.HI R14, RZ, 0x10, R25 ;  /* 0x00000010ff0e1819 */ /* 0x001fe20000011619 */
[----:B------:R-:W-:Y:S01]  /*2a70*/  FADD.FTZ R47, R168, -R175 ;  /* 0x800000afa82f7221 */ /* 0x000fe20000010000 */
[----:B------:R-:W-:Y:S01]  /*2a80*/  FMUL.FTZ R12, R43, R152 ;  /* 0x000000982b0c7220 */ /* 0x000fe20000410000 */
[----:B------:R-:W-:Y:S01]  /*2a90*/  @P1 FADD.FTZ R173, R173, R18 ;  /* 0x00000012adad1221 */ /* 0x000fe20000010000 */
[----:B------:R-:W-:-:S02]  /*2aa0*/  @P1 HADD2.F32 R16, -RZ, R16.H0_H0 ;  /* 0x20000010ff101230 */ /* 0x000fc40000004100 */
[----:B------:R-:W-:Y:S01]  /*2ab0*/  FMUL.FTZ R175, R154, R159 ;  /* 0x0000009f9aaf7220 */ /* 0x000fe20000410000 */
[----:B------:R-:W-:Y:S01]  /*2ac0*/  @P1 HADD2.F32 R14, -RZ, R14.H0_H0 ;  /* 0x2000000eff0e1230 */ /* 0x000fe20000004100 */
[----:B------:R-:W-:Y:S01]  /*2ad0*/  @P1 SHF.R.U64 R18, R26, 0x10, R27 ;  /* 0x000000101a121819 */ /* 0x000fe2000000121b */
[----:B------:R-:W-:Y:S01]  /*2ae0*/  FMUL.FTZ R163, R154, R163 ;  /* 0x000000a39aa37220 */ /* 0x000fe20000410000 */
[----:B------:R-:W-:Y:S01]  /*2af0*/  @P1 FADD.FTZ R19, R19, R0 ;  /* 0x0000000013131221 */ /* 0x000fe20000010000 */
[----:B------:R-:W-:Y:S01]  /*2b00*/  FADD.FTZ R189, R164, -R189 ;  /* 0x800000bda4bd7221 */ /* 0x000fe20000010000 */
[----:B------:R-:W-:Y:S01]  /*2b10*/  @P1 FADD.FTZ R179, R179, R14 ;  /* 0x0000000eb3b31221 */ /* 0x000fe20000010000 */
[----:B------:R-:W-:Y:S01]  /*2b20*/  @P1 HADD2.F32 R14, -RZ, R32.H0_H0 ;  /* 0x20000020ff0e1230 */ /* 0x000fe20000004100 */
[----:B------:R0:W-:Y:S01]  /*2b30*/  F2F.F16.F32 R34, R12 ;  /* 0x0000000c00227304 */ /* 0x0001e20000200800 */
[-C--:B------:R-:W-:Y:S01]  /*2b40*/  FMUL.FTZ R4, R7, R152.reuse ;  /* 0x0000009807047220 */ /* 0x080fe20000410000 */
[----:B------:R-:W-:Y:S01]  /*2b50*/  @P1 FADD.FTZ R163, R163, R16 ;  /* 0x00000010a3a31221 */ /* 0x000fe20000010000 */
[----:B------:R-:W-:Y:S01]  /*2b60*/  FMUL.FTZ R0, R19, R152 ;  /* 0x0000009813007220 */ /* 0x000fe20000410000 */
[----:B------:R-:W-:Y:S01]  /*2b70*/  @P1 FADD.FTZ R175, R175, R14 ;  /* 0x0000000eafaf1221 */ /* 0x000fe20000010000 */
[----:B------:R-:W-:Y:S01]  /*2b80*/  @P1 SHF.R.U32.HI R14, RZ, 0x10, R27 ;  /* 0x00000010ff0e1819 */ /* 0x000fe2000001161b */
[----:B------:R-:W-:Y:S01]  /*2b90*/  FADD.FTZ R51, R167, -R8 ;  /* 0x80000008a7337221 */ /* 0x000fe20000010000 */
[----:B------:R-:W-:Y:S01]  /*2ba0*/  @P1 HADD2.F32 R18, -RZ, R18.H0_H0 ;  /* 0x20000012ff121230 */ /* 0x000fe20000004100 */
[----:B------:R-:W-:Y:S01]  /*2bb0*/  @P1 MOV R16, R28 ;  /* 0x0000001c00101202 */ /* 0x000fe20000000f00 */
[-C--:B0-----:R-:W-:Y:S01]  /*2bc0*/  FMUL.FTZ R12, R57, R152.reuse ;  /* 0x00000098390c7220 */ /* 0x081fe20000410000 */
[C---:B------:R-:W-:Y:S01]  /*2bd0*/  FMUL.FTZ R167, R154.reuse, R189 ;  /* 0x000000bd9aa77220 */ /* 0x040fe20000410000 */
[----:B------:R-:W-:Y:S01]  /*2be0*/  FMUL.FTZ R37, R154, R13 ;  /* 0x0000000d9a257220 */ /* 0x000fe20000410000 */
[----:B------:R-:W-:Y:S01]  /*2bf0*/  FADD.FTZ R191, R170, -R191 ;  /* 0x800000bfaabf7221 */ /* 0x000fe20000010000 */
[----:B------:R0:W-:Y:S01]  /*2c00*/  F2F.F16.F32 R38, R12 ;  /* 0x0000000c00267304 */ /* 0x0001e20000200800 */
[----:B------:R-:W-:Y:S01]  /*2c10*/  FMUL.FTZ R17, R11, R152 ;  /* 0x000000980b117220 */ /* 0x000fe20000410000 */
[----:B------:R-:W-:-:S02]  /*2c20*/  @P1 HADD2.F32 R14, -RZ, R14.H0_H0 ;  /* 0x2000000eff0e1230 */ /* 0x000fc40000004100 */
[----:B------:R-:W-:Y:S01]  /*2c30*/  @P1 FADD.FTZ R167, R167, R18 ;  /* 0x00000012a7a71221 */ /* 0x000fe20000010000 */
[C---:B------:R-:W-:Y:S01]  /*2c40*/  FMUL.FTZ R177, R154.reuse, R47 ;  /* 0x0000002f9ab17220 */ /* 0x040fe20000410000 */
[----:B------:R-:W-:Y:S02]  /*2c50*/  @P1 HADD2.F32 R16, -RZ, R16.H0_H0 ;  /* 0x20000010ff101230 */ /* 0x000fe40000004100 */
[-C--:B------:R-:W-:Y:S01]  /*2c60*/  FMUL.FTZ R9, R5, R152.reuse ;  /* 0x0000009805097220 */ /* 0x080fe20000410000 */
[----:B------:R-:W-:Y:S01]  /*2c70*/  @P1 FADD.FTZ R37, R37, R6 ;  /* 0x0000000625251221 */ /* 0x000fe20000010000 */
[----:B------:R-:W1:Y:S01]  /*2c80*/  F2F.F16.F32 R4, R4 ;  /* 0x0000000400047304 */ /* 0x000e620000200800 */
[-C--:B0-----:R-:W-:Y:S01]  /*2c90*/  FMUL.FTZ R12, R165, R152.reuse ;  /* 0x00000098a50c7220 */ /* 0x081fe20000410000 */
[----:B------:R-:W-:Y:S01]  /*2ca0*/  FMUL.FTZ R159, R154, R191 ;  /* 0x000000bf9a9f7220 */ /* 0x000fe20000410000 */
[--C-:B------:R-:W-:Y:S01]  /*2cb0*/  @P1 SHF.R.U64 R18, R28, 0x10, R29.reuse ;  /* 0x000000101c121819 */ /* 0x100fe2000000121d */
[----:B------:R-:W-:Y:S01]  /*2cc0*/  @P1 FADD.FTZ R41, R41, R10 ;  /* 0x0000000a29291221 */ /* 0x000fe20000010000 */
[----:B------:R-:W-:Y:S01]  /*2cd0*/  FADD.FTZ R171, R171, -R180 ;  /* 0x800000b4abab7221 */ /* 0x000fe20000010000 */
[-C--:B------:R-:W-:Y:S01]  /*2ce0*/  FMUL.FTZ R8, R53, R152.reuse ;  /* 0x0000009835087220 */ /* 0x080fe20000410000 */
[----:B------:R-:W-:Y:S01]  /*2cf0*/  @P1 FADD.FTZ R177, R177, R14 ;  /* 0x0000000eb1b11221 */ /* 0x000fe20000010000 */
[----:B------:R-:W0:Y:S01]  /*2d00*/  F2F.F16.F32 R0, R0 ;  /* 0x0000000000007304 */ /* 0x000e220000200800 */
[-C--:B------:R-:W-:Y:S01]  /*2d10*/  FMUL.FTZ R6, R37, R152.reuse ;  /* 0x0000009825067220 */ /* 0x080fe20000410000 */
[----:B------:R-:W-:Y:S01]  /*2d20*/  @P1 FADD.FTZ R159, R159, R16 ;  /* 0x000000109f9f1221 */ /* 0x000fe20000010000 */
[----:B------:R-:W-:Y:S01]  /*2d30*/  @P1 SHF.R.U32.HI R14, RZ, 0x10, R29 ;  /* 0x00000010ff0e1819 */ /* 0x000fe2000001161d */
[----:B------:R-:W-:Y:S01]  /*2d40*/  FMUL.FTZ R10, R41, R152 ;  /* 0x00000098290a7220 */ /* 0x000fe20000410000 */
[----:B------:R-:W-:Y:S01]  /*2d50*/  @P1 HADD2.F32 R18, -RZ, R18.H0_H0 ;  /* 0x20000012ff121230 */ /* 0x000fe20000004100 */
[----:B------:R-:W-:Y:S01]  /*2d60*/  @P1 MOV R16, R30 ;  /* 0x0000001e00101202 */ /* 0x000fe20000000f00 */
[----:B------:R-:W-:Y:S01]  /*2d70*/  FADD.FTZ R195, R176, -R195 ;  /* 0x800000c3b0c37221 */ /* 0x000fe20000010000 */
[----:B------:R2:W-:Y:S01]  /*2d80*/  F2F.F16.F32 R40, R12 ;  /* 0x0000000c00287304 */ /* 0x0005e20000200800 */
[----:B------:R-:W-:Y:S01]  /*2d90*/  FMUL.FTZ R161, R154, R171 ;  /* 0x000000ab9aa17220 */ /* 0x000fe20000410000 */
[----:B------:R-:W-:Y:S01]  /*2da0*/  @P1 MOV R32, R29 ;  /* 0x0000001d00201202 */ /* 0x000fe20000000f00 */
[----:B------:R-:W-:Y:S01]  /*2db0*/  FADD.FTZ R193, R174, -R193 ;  /* 0x800000c1aec17221 */ /* 0x000fe20000010000 */
[-C--:B------:R-:W-:Y:S01]  /*2dc0*/  FMUL.FTZ R15, R35, R152.reuse ;  /* 0x00000098230f7220 */ /* 0x080fe20000410000 */
[----:B------:R-:W-:Y:S01]  /*2dd0*/  @P1 HADD2.F32 R14, -RZ, R14.H0_H0 ;  /* 0x2000000eff0e1230 */ /* 0x000fe20000004100 */
[----:B------:R-:W-:Y:S01]  /*2de0*/  @P2 F2FP.F16.F32.PACK_AB R5, RZ, R5 ;  /* 0x00000005ff05223e */ /* 0x000fe200000000ff */
[----:B------:R-:W-:Y:S01]  /*2df0*/  FMUL.FTZ R171, R154, R195 ;  /* 0x000000c39aab7220 */ /* 0x000fe20000410000 */
[----:B------:R-:W3:Y:S01]  /*2e00*/  F2F.F16.F32 R17, R17 ;  /* 0x0000001100117304 */ /* 0x000ee20000200800 */
[----:B--2---:R-:W-:Y:S01]  /*2e10*/  FMUL.FTZ R12, R179, R152 ;  /* 0x00000098b30c7220 */ /* 0x004fe20000410000 */
[----:B------:R-:W-:Y:S01]  /*2e20*/  @P1 FADD.FTZ R161, R161, R18 ;  /* 0x00000012a1a11221 */ /* 0x000fe20000010000 */
[----:B------:R-:W-:-:S02]  /*2e30*/  @P1 HADD2.F32 R16, -RZ, R16.H0_H0 ;  /* 0x20000010ff101230 */ /* 0x000fc40000004100 */
[----:B------:R-:W-:Y:S01]  /*2e40*/  FADD.FTZ R49, R169, -R184 ;  /* 0x800000b8a9317221 */ /* 0x000fe20000010000 */
[----:B------:R-:W-:Y:S01]  /*2e50*/  FMUL.FTZ R47, R154, R55 ;  /* 0x000000379a2f7220 */ /* 0x000fe20000410000 */
[----:B------:R-:W-:Y:S01]  /*2e60*/  @P1 HADD2.F32 R32, -RZ, R32.H0_H0 ;  /* 0x20000020ff201230 */ /* 0x000fe20000004100 */
[----:B------:R-:W-:Y:S01]  /*2e70*/  @P1 SHF.R.U64 R18, R30, 0x10, R31 ;  /* 0x000000101e121819 */ /* 0x000fe2000000121f */
[----:B------:R-:W2:Y:S01]  /*2e80*/  F2F.F16.F32 R9, R9 ;  /* 0x0000000900097304 */ /* 0x000ea20000200800 */
[----:B------:R-:W-:Y:S01]  /*2e90*/  FMUL.FTZ R169, R154, R193 ;  /* 0x000000c19aa97220 */ /* 0x000fe20000410000 */
[----:B------:R-:W-:Y:S01]  /*2ea0*/  @P2 PRMT R148, R5, 0x7610, R148 ;  /* 0x0000761005942816 */ /* 0x000fe20000000094 */
[----:B------:R-:W-:Y:S01]  /*2eb0*/  @P1 FADD.FTZ R171, R171, R14 ;  /* 0x0000000eabab1221 */ /* 0x000fe20000010000 */
[----:B-1----:R-:W-:-:S04]  /*2ec0*/  IMAD.WIDE.U32 R4, R4, 0x10000, RZ ;  /* 0x0001000004047825 */ /* 0x002fc800078e00ff */
[-C--:B------:R-:W-:Y:S01]  /*2ed0*/  FMUL.FTZ R13, R33, R152.reuse ;  /* 0x00000098210d7220 */ /* 0x080fe20000410000 */
[-C--:B------:R-:W-:Y:S01]  /*2ee0*/  FMUL.FTZ R183, R39, R152.reuse ;  /* 0x0000009827b77220 */ /* 0x080fe20000410000 */
[----:B------:R-:W-:Y:S01]  /*2ef0*/  @P1 FADD.FTZ R47, R47, R16 ;  /* 0x000000102f2f1221 */ /* 0x000fe20000010000 */
[----:B------:R1:W4:Y:S01]  /*2f00*/  F2F.F16.F32 R44, R12 ;  /* 0x0000000c002c7304 */ /* 0x0003220000200800 */
[----:B0-----:R-:W-:Y:S01]  /*2f10*/  SHF.L.U32 R0, R0, 0x10, RZ ;  /* 0x0000001000007819 */ /* 0x001fe200000006ff */
[----:B------:R-:W-:Y:S01]  /*2f20*/  @P1 FADD.FTZ R169, R169, R32 ;  /* 0x00000020a9a91221 */ /* 0x000fe20000010000 */
[----:B------:R-:W-:Y:S01]  /*2f30*/  @P1 HADD2.F32 R18, -RZ, R18.H0_H0 ;  /* 0x20000012ff121230 */ /* 0x000fe20000004100 */
[----:B------:R-:W-:Y:S01]  /*2f40*/  @P2 F2FP.F16.F32.PACK_AB R16, RZ, R11 ;  /* 0x0000000bff10223e */ /* 0x000fe200000000ff */
[----:B------:R-:W-:Y:S01]  /*2f50*/  FMUL.FTZ R49, R154, R49 ;  /* 0x000000319a317220 */ /* 0x000fe20000410000 */
[----:B------:R-:W-:Y:S01]  /*2f60*/  FMUL.FTZ R11, R171, R152 ;  /* 0x00000098ab0b7220 */ /* 0x000fe20000410000 */
[----:B---3--:R-:W-:Y:S01]  /*2f70*/  LOP3.LUT R17, R5, R0, R17, 0xfe, !PT ;  /* 0x0000000005117212 */ /* 0x008fe200078efe11 */
[----:B------:R0:W-:Y:S01]  /*2f80*/  F2F.F16.F32 R185, R8 ;  /* 0x0000000800b97304 */ /* 0x0001e20000200800 */
[-C--:B-1----:R-:W-:Y:S01]  /*2f90*/  FMUL.FTZ R12, R167, R152.reuse ;  /* 0x00000098a70c7220 */ /* 0x082fe20000410000 */
[----:B------:R-:W-:Y:S01]  /*2fa0*/  @P2 F2FP.F16.F32.PACK_AB R7, RZ, R7 ;  /* 0x00000007ff07223e */ /* 0x000fe200000000ff */
[-C--:B------:R-:W-:Y:S01]  /*2fb0*/  FMUL.FTZ R0, R169, R152.reuse ;  /* 0x00000098a9007220 */ /* 0x080fe20000410000 */
[----:B------:R-:W-:Y:S01]  /*2fc0*/  @P2 PRMT R150, R16, 0x7610, R150 ;  /* 0x0000761010962816 */ /* 0x000fe20000000096 */
[----:B------:R-:W-:Y:S01]  /*2fd0*/  @P1 FADD.FTZ R49, R49, R18 ;  /* 0x0000001231311221 */ /* 0x000fe20000010000 */
[----:B--2---:R-:W-:Y:S01]  /*2fe0*/  LOP3.LUT R16, R4, R9, RZ, 0xfc, !PT ;  /* 0x0000000904107212 */ /* 0x004fe200078efcff */
[----:B------:R-:W-:Y:S01]  /*2ff0*/  FADD.FTZ R181, R181, -R186 ;  /* 0x800000bab5b57221 */ /* 0x000fe20000010000 */
[----:B------:R-:W1:Y:S01]  /*3000*/  F2F.F16.F32 R6, R6 ;  /* 0x0000000600067304 */ /* 0x000e620000200800 */
[----:B0-----:R-:W-:Y:S01]  /*3010*/  FMUL.FTZ R8, R173, R152 ;  /* 0x00000098ad087220 */ /* 0x001fe20000410000 */
[----:B------:R-:W0:Y:S01]  /*3020*/  LDC.64 R4, c[0x0][0x2f8] ;  /* 0x0000be00ff047b82 */ /* 0x000e220000000a00 */
[----:B------:R-:W-:Y:S01]  /*3030*/  @P2 PRMT R149, R7, 0x7610, R149 ;  /* 0x0000761007952816 */ /* 0x000fe20000000095 */
[C---:B------:R-:W-:Y:S01]  /*3040*/  FMUL.FTZ R55, R154.reuse, R181 ;  /* 0x000000b59a377220 */ /* 0x040fe20000410000 */
[----:B------:R-:W-:Y:S01]  /*3050*/  @P1 MOV R32, R31 ;  /* 0x0000001f00201202 */ /* 0x000fe20000000f00 */
[----:B------:R-:W-:Y:S01]  /*3060*/  FMUL.FTZ R51, R154, R51 ;  /* 0x000000339a337220 */ /* 0x000fe20000410000 */
[----:B----4-:R-:W-:Y:S01]  /*3070*/  SHF.L.U32 R181, R44, 0x10, RZ ;  /* 0x000000102cb57819 */ /* 0x010fe200000006ff */
[----:B------:R-:W2:Y:S01]  /*3080*/  F2F.F16.F32 R10, R10 ;  /* 0x0000000a000a7304 */ /* 0x000ea20000200800 */
[----:B------:R-:W-:Y:S01]  /*3090*/  @P2 F2FP.F16.F32.PACK_AB R19, RZ, R19 ;  /* 0x00000013ff13223e */ /* 0x000fe200000000ff */
[----:B------:R-:W-:-:S03]  /*30a0*/  @P1 HADD2.F32 R32, -RZ, R32.H0_H0 ;  /* 0x20000020ff201230 */ /* 0x000fc60000004100 */
[----:B------:R-:W-:Y:S01]  /*30b0*/  @P2 PRMT R151, R19, 0x7610, R151 ;  /* 0x0000761013972816 */ /* 0x000fe20000000097 */
[----:B-1----:R-:W-:Y:S02]  /*30c0*/  IMAD.WIDE.U32 R6, R6, 0x10000, RZ ;  /* 0x0001000006067825 */ /* 0x002fe400078e00ff */
[----:B------:R1:W-:Y:S02]  /*30d0*/  F2F.F16.F32 R46, R12 ;  /* 0x0000000c002e7304 */ /* 0x0003e40000200800 */
[----:B------:R-:W-:Y:S01]  /*30e0*/  @P1 FADD.FTZ R51, R51, R32 ;  /* 0x0000002033331221 */ /* 0x000fe20000010000 */
[----:B--2---:R-:W-:-:S05]  /*30f0*/  SHF.L.U32 R10, R10, 0x10, RZ ;  /* 0x000000100a0a7819 */ /* 0x004fca00000006ff */
[----:B------:R2:W-:Y:S01]  /*3100*/  F2F.F16.F32 R42, R8 ;  /* 0x00000008002a7304 */ /* 0x0005e20000200800 */
[----:B-1----:R-:W-:-:S07]  /*3110*/  FMUL.FTZ R12, R177, R152 ;  /* 0x00000098b10c7220 */ /* 0x002fce0000410000 */
[----:B------:R-:W1:Y:S01]  /*3120*/  F2F.F16.F32 R15, R15 ;  /* 0x0000000f000f7304 */ /* 0x000e620000200800 */
[----:B--2---:R-:W-:-:S07]  /*3130*/  FMUL.FTZ R8, R163, R152 ;  /* 0x00000098a3087220 */ /* 0x004fce0000410000 */
[----:B------:R2:W-:Y:S01]  /*3140*/  F2F.F16.F32 R50, R12 ;  /* 0x0000000c00327304 */ /* 0x0005e20000200800 */
[----:B-1----:R-:W-:-:S07]  /*3150*/  LOP3.LUT R7, R7, R10, R15, 0xfe, !PT ;  /* 0x0000000a07077212 */ /* 0x002fce00078efe0f */
[----:B------:R1:W-:Y:S01]  /*3160*/  F2F.F16.F32 R187, R8 ;  /* 0x0000000800bb7304 */ /* 0x0003e20000200800 */
[----:B--2---:R-:W-:Y:S01]  /*3170*/  FMUL.FTZ R12, R161, R152 ;  /* 0x00000098a10c7220 */ /* 0x004fe20000410000 */
[----:B------:R-:W-:-:S06]  /*3180*/  SHF.L.U32 R15, R38, 0x10, RZ ;  /* 0x00000010260f7819 */ /* 0x000fcc00000006ff */
[----:B------:R-:W2:Y:S01]  /*3190*/  F2F.F16.F32 R13, R13 ;  /* 0x0000000d000d7304 */ /* 0x000ea20000200800 */
[----:B-1----:R-:W-:-:S07]  /*31a0*/  FMUL.FTZ R8, R175, R152 ;  /* 0x00000098af087220 */ /* 0x002fce0000410000 */
[----:B------:R-:W-:Y:S01]  /*31b0*/  F2F.F16.F32 R183, R183 ;  /* 0x000000b700b77304 */ /* 0x000fe20000200800 */
[----:B--2---:R-:W-:-:S07]  /*31c0*/  LOP3.LUT R6, R6, R13, RZ, 0xfc, !PT ;  /* 0x0000000d06067212 */ /* 0x004fce00078efcff */
[----:B------:R1:W-:Y:S08]  /*31d0*/  F2F.F16.F32 R14, R12 ;  /* 0x0000000c000e7304 */ /* 0x0003f00000200800 */
[----:B------:R2:W3:Y:S01]  /*31e0*/  F2F.F16.F32 R48, R8 ;  /* 0x0000000800307304 */ /* 0x0004e20000200800 */
[----:B-1----:R-:W-:-:S03]  /*31f0*/  IMAD.WIDE.U32 R12, R46, 0x10000, RZ ;  /* 0x000100002e0c7825 */ /* 0x002fc600078e00ff */
[----:B------:R-:W-:-:S04]  /*3200*/  LOP3.LUT R12, R12, R187, RZ, 0xfc, !PT ;  /* 0x000000bb0c0c7212 */ /* 0x000fc800078efcff */
[----:B------:R1:W4:Y:S01]  /*3210*/  F2F.F16.F32 R18, R11 ;  /* 0x0000000b00127304 */ /* 0x0003220000200800 */
[----:B--2---:R-:W-:-:S07]  /*3220*/  FMUL.FTZ R8, R159, R152 ;  /* 0x000000989f087220 */ /* 0x004fce0000410000 */
[----:B------:R-:W-:Y:S01]  /*3230*/  F2F.F16.F32 R0, R0 ;  /* 0x0000000000007304 */ /* 0x000fe20000200800 */
[----:B-1----:R-:W-:-:S05]  /*3240*/  IMAD.WIDE.U32 R10, R40, 0x10000, RZ ;  /* 0x00010000280a7825 */ /* 0x002fca00078e00ff */
[----:B------:R-:W-:Y:S02]  /*3250*/  LOP3.LUT R11, R11, R181, R42, 0xfe, !PT ;  /* 0x000000b50b0b7212 */ /* 0x000fe400078efe2a */
[----:B------:R1:W2:Y:S01]  /*3260*/  F2F.F16.F32 R189, R8 ;  /* 0x0000000800bd7304 */ /* 0x0002a20000200800 */
[----:B------:R-:W-:Y:S02]  /*3270*/  SHF.L.U32 R181, R50, 0x10, RZ ;  /* 0x0000001032b57819 */ /* 0x000fe400000006ff */
[----:B------:R-:W-:Y:S02]  /*3280*/  LOP3.LUT R10, R10, R185, RZ, 0xfc, !PT ;  /* 0x000000b90a0a7212 */ /* 0x000fe400078efcff */
[----:B---3--:R-:W-:Y:S01]  /*3290*/  LOP3.LUT R13, R13, R181, R48, 0xfe, !PT ;  /* 0x000000b50d0d7212 */ /* 0x008fe200078efe30 */
[----:B-1----:R-:W-:Y:S01]  /*32a0*/  IMAD.WIDE.U32 R8, R34, 0x10000, RZ ;  /* 0x0001000022087825 */ /* 0x002fe200078e00ff */
[----:B------:R-:W-:-:S04]  /*32b0*/  @P2 F2FP.F16.F32.PACK_AB R34, RZ, R37 ;  /* 0x00000025ff22223e */ /* 0x000fc800000000ff */
[----:B------:R-:W-:Y:S01]  /*32c0*/  LOP3.LUT R9, R9, R15, R36, 0xfe, !PT ;  /* 0x0000000f09097212 */ /* 0x000fe200078efe24 */
[----:B------:R-:W-:Y:S01]  /*32d0*/  IMAD.WIDE.U32 R14, R14, 0x10000, RZ ;  /* 0x000100000e0e7825 */ /* 0x000fe200078e00ff */
[----:B------:R-:W-:Y:S02]  /*32e0*/  LOP3.LUT R8, R8, R183, RZ, 0xfc, !PT ;  /* 0x000000b708087212 */ /* 0x000fe400078efcff */
[----:B----4-:R-:W-:Y:S02]  /*32f0*/  SHF.L.U32 R183, R18, 0x10, RZ ;  /* 0x0000001012b77819 */ /* 0x010fe400000006ff */
[----:B--2---:R-:W-:Y:S02]  /*3300*/  LOP3.LUT R14, R14, R189, RZ, 0xfc, !PT ;  /* 0x000000bd0e0e7212 */ /* 0x004fe400078efcff */
[----:B------:R-:W-:Y:S02]  /*3310*/  LOP3.LUT R15, R15, R183, R0, 0xfe, !PT ;  /* 0x000000b70f0f7212 */ /* 0x000fe400078efe00 */
[----:B------:R-:W-:Y:S01]  /*3320*/  @P2 F2FP.F16.F32.PACK_AB R0, RZ, R33 ;  /* 0x00000021ff00223e */ /* 0x000fe200000000ff */
        /* <DEDUP_REMOVED lines=9> */
.L_x_1800:
[--C-:B0-----:R-:W-:Y:S01]  /*33c0*/  IMAD.WIDE.U32 R32, R157, 0x8, R4.reuse ;  /* 0x000000089d207825 */ /* 0x101fe200078e0004 */
[----:B------:R-:W-:Y:S02]  /*33d0*/  @P2 F2FP.F16.F32.PACK_AB R35, RZ, R35 ;  /* 0x00000023ff23223e */ /* 0x000fe400000000ff */
[----:B------:R-:W-:Y:S01]  /*33e0*/  @P2 F2FP.F16.F32.PACK_AB R41, RZ, R41 ;  /* 0x00000029ff29223e */ /* 0x000fe200000000ff */
        /* <DEDUP_REMOVED lines=15> */
.L_x_1801:
[----:B------:R2:W-:Y:S01]  /*34e0*/  STG.E.64 desc[UR6][R18.64], R6 ;  /* 0x0000000612007986 */ /* 0x0005e2000c101b06 */
[----:B------:R-:W-:Y:S01]  /*34f0*/  @P2 F2FP.F16.F32.PACK_AB R39, RZ, R39 ;  /* 0x00000027ff27223e */ /* 0x000fe200000000ff */
[----:B01----:R-:W-:Y:S01]  /*3500*/  IMAD.WIDE.U32 R16, R153, 0x8, R4 ;  /* 0x0000000899107825 */ /* 0x003fe200078e0004 */
[----:B------:R-:W-:Y:S02]  /*3510*/  @P2 F2FP.F16.F32.PACK_AB R43, RZ, R43 ;  /* 0x0000002bff2b223e */ /* 0x000fe400000000ff */
[----:B------:R-:W-:Y:S02]  /*3520*/  @P2 F2FP.F16.F32.PACK_AB R45, RZ, R45 ;  /* 0x0000002dff2d223e */ /* 0x000fe400000000ff */
[----:B------:R-:W-:Y:S02]  /*3530*/  @P2 F2FP.F16.F32.PACK_AB R57, RZ, R57 ;  /* 0x00000039ff39223e */ /* 0x000fe400000000ff */
        /* <DEDUP_REMOVED lines=13> */
.L_x_1802:
[----:B------:R1:W-:Y:S01]  /*3610*/  STG.E.64 desc[UR6][R16.64], R8 ;  /* 0x0000000810007986 */ /* 0x0003e2000c101b06 */
[----:B------:R-:W-:Y:S01]  /*3620*/  @P2 F2FP.F16.F32.PACK_AB R53, RZ, R53 ;  /* 0x00000035ff35223e */ /* 0x000fe200000000ff */
[----:B0-----:R-:W-:Y:S01]  /*3630*/  IMAD.WIDE.U32 R6, R121, 0x8, R4 ;  /* 0x0000000879067825 */ /* 0x001fe200078e0004 */
[----:B------:R-:W-:-:S03]  /*3640*/  @P2 F2FP.F16.F32.PACK_AB R165, RZ, R165 ;  /* 0x000000a5ffa5223e */ /* 0x000fc600000000ff */
[----:B------:R-:W-:Y:S01]  /*3650*/  FMUL.FTZ R0, R47, R152 ;  /* 0x000000982f007220 */ /* 0x000fe20000410000 */
[----:B------:R-:W-:Y:S02]  /*3660*/  @P2 F2FP.F16.F32.PACK_AB R173, RZ, R173 ;  /* 0x000000adffad223e */ /* 0x000fe400000000ff */
[----:B------:R-:W-:Y:S02]  /*3670*/  @P2 F2FP.F16.F32.PACK_AB R179, RZ, R179 ;  /* 0x000000b3ffb3223e */ /* 0x000fe400000000ff */
        /* <DEDUP_REMOVED lines=13> */
.L_x_1803:
[----:B------:R1:W-:Y:S01]  /*3750*/  STG.E.64 desc[UR6][R6.64], R10 ;  /* 0x0000000a06007986 */ /* 0x0003e2000c101b06 */
[----:B0-----:R1:W0:Y:S01]  /*3760*/  F2F.F16.F32 R19, R0 ;  /* 0x0000000000137304 */ /* 0x0012220000200800 */
[----:B------:R-:W-:Y:S01]  /*3770*/  @P2 F2FP.F16.F32.PACK_AB R163, RZ, R163 ;  /* 0x000000a3ffa3223e */ /* 0x000fe200000000ff */
[----:B------:R-:W-:Y:S01]  /*3780*/  IMAD.WIDE.U32 R8, R119, 0x8, R4 ;  /* 0x0000000877087825 */ /* 0x000fe200078e0004 */
[----:B------:R-:W-:Y:S02]  /*3790*/  @P2 F2FP.F16.F32.PACK_AB R167, RZ, R167 ;  /* 0x000000a7ffa7223e */ /* 0x000fe400000000ff */
[----:B------:R-:W-:Y:S02]  /*37a0*/  @P2 F2FP.F16.F32.PACK_AB R175, RZ, R175 ;  /* 0x000000afffaf223e */ /* 0x000fe400000000ff */
[----:B------:R-:W-:Y:S02]  /*37b0*/  @P2 F2FP.F16.F32.PACK_AB R177, RZ, R177 ;  /* 0x000000b1ffb1223e */ /* 0x000fe400000000ff */
        /* <DEDUP_REMOVED lines=13> */
.L_x_1804:
[----:B------:R-:W-:Y:S01]  /*3890*/  FMUL.FTZ R0, R49, R152 ;  /* 0x0000009831007220 */ /* 0x000fe20000410000 */
[----:B0-----:R-:W-:Y:S01]  /*38a0*/  @P1 SHF.R.U32.HI R16, RZ, 0x10, R31 ;  /* 0x00000010ff101819 */ /* 0x001fe2000001161f */
[----:B------:R0:W-:Y:S01]  /*38b0*/  STG.E.64 desc[UR6][R8.64], R12 ;  /* 0x0000000c08007986 */ /* 0x0001e2000c101b06 */
[----:B------:R-:W-:Y:S01]  /*38c0*/  @P2 F2FP.F16.F32.PACK_AB R159, RZ, R159 ;  /* 0x0000009fff9f223e */ /* 0x000fe200000000ff */
[----:B------:R1:W2:Y:S01]  /*38d0*/  F2F.F16.F32 R17, R0 ;  /* 0x0000000000117304 */ /* 0x0002a20000200800 */
[----:B------:R-:W-:Y:S01]  /*38e0*/  @P2 F2FP.F16.F32.PACK_AB R161, RZ, R161 ;  /* 0x000000a1ffa1223e */ /* 0x000fe200000000ff */
[----:B------:R-:W-:Y:S01]  /*38f0*/  @P1 HADD2.F32 R16, -RZ, R16.H0_H0 ;  /* 0x20000010ff101230 */ /* 0x000fe20000004100 */
[----:B------:R-:W-:Y:S02]  /*3900*/  @P2 F2FP.F16.F32.PACK_AB R169, RZ, R169 ;  /* 0x000000a9ffa9223e */ /* 0x000fe400000000ff */
[----:B------:R-:W-:Y:S02]  /*3910*/  @P2 F2FP.F16.F32.PACK_AB R171, RZ, R171 ;  /* 0x000000abffab223e */ /* 0x000fe400000000ff */
[----:B------:R-:W-:-:S02]  /*3920*/  @P2 PRMT R148, R159, 0x7610, R148 ;  /* 0x000076109f942816 */ /* 0x000fc40000000094 */
[----:B------:R-:W-:Y:S02]  /*3930*/  @P2 PRMT R149, R161, 0x7610, R149 ;  /* 0x00007610a1952816 */ /* 0x000fe40000000095 */
[----:B------:R-:W-:Y:S01]  /*3940*/  @P2 PRMT R150, R169, 0x7610, R150 ;  /* 0x00007610a9962816 */ /* 0x000fe20000000096 */
[----:B0-----:R-:W-:Y:S01]  /*3950*/  IMAD.WIDE.U32 R8, R117, 0x8, R4 ;  /* 0x0000000875087825 */ /* 0x001fe200078e0004 */
        /* <DEDUP_REMOVED lines=10> */
.L_x_1805:
[----:B------:R-:W-:Y:S01]  /*3a00*/  @P1 FADD.FTZ R55, R55, R16 ;  /* 0x0000001037371221 */ /* 0x000fe20000010000 */
[----:B------:R1:W-:Y:S01]  /*3a10*/  STG.E.64 desc[UR6][R8.64], R14 ;  /* 0x0000000e08007986 */ /* 0x0003e2000c101b06 */
[-C--:B------:R-:W-:Y:S01]  /*3a20*/  FMUL.FTZ R0, R51, R152.reuse ;  /* 0x0000009833007220 */ /* 0x080fe20000410000 */
[----:B------:R-:W-:Y:S01]  /*3a30*/  @P2 F2FP.F16.F32.PACK_AB R47, RZ, R47 ;  /* 0x0000002fff2f223e */ /* 0x000fe200000000ff */
[----:B------:R-:W-:Y:S01]  /*3a40*/  FMUL.FTZ R152, R55, R152 ;  /* 0x0000009837987220 */ /* 0x000fe20000410000 */
[----:B------:R-:W-:Y:S02]  /*3a50*/  @P2 F2FP.F16.F32.PACK_AB R49, RZ, R49 ;  /* 0x00000031ff31223e */ /* 0x000fe400000000ff */
[----:B------:R-:W-:Y:S01]  /*3a60*/  @P2 F2FP.F16.F32.PACK_AB R51, RZ, R51 ;  /* 0x00000033ff33223e */ /* 0x000fe200000000ff */
[----:B------:R-:W3:Y:S01]  /*3a70*/  F2F.F16.F32 R0, R0 ;  /* 0x0000000000007304 */ /* 0x000ee20000200800 */
[----:B------:R-:W-:Y:S02]  /*3a80*/  @P2 F2FP.F16.F32.PACK_AB R55, RZ, R55 ;  /* 0x00000037ff37223e */ /* 0x000fe400000000ff */
[----:B------:R-:W-:-:S02]  /*3a90*/  @P2 PRMT R148, R47, 0x7610, R148 ;  /* 0x000076102f942816 */ /* 0x000fc40000000094 */
[----:B------:R-:W-:Y:S02]  /*3aa0*/  @P2 PRMT R149, R49, 0x7610, R149 ;  /* 0x0000761031952816 */ /* 0x000fe40000000095 */
[----:B------:R-:W-:Y:S01]  /*3ab0*/  @P2 PRMT R150, R51, 0x7610, R150 ;  /* 0x0000761033962816 */ /* 0x000fe20000000096 */
[----:B------:R-:W4:Y:S01]  /*3ac0*/  F2F.F16.F32 R152, R152 ;  /* 0x0000009800987304 */ /* 0x000f220000200800 */
        /* <DEDUP_REMOVED lines=10> */
.L_x_1806:
[----:B012---:R-:W-:Y:S01]  /*3b70*/  IMAD.WIDE.U32 R6, R17, 0x10000, RZ ;  /* 0x0001000011067825 */ /* 0x007fe200078e00ff */
[----:B----4-:R-:W-:Y:S02]  /*3b80*/  SHF.L.U32 R9, R152, 0x10, RZ ;  /* 0x0000001098097819 */ /* 0x010fe400000006ff */
[----:B------:R-:W-:Y:S01]  /*3b90*/  IADD3 R147, R147, UR16, RZ ;  /* 0x0000001093937c10 */ /* 0x000fe2000fffe0ff */
[----:B------:R-:W-:Y:S01]  /*3ba0*/  IMAD.WIDE.U32 R4, R115, 0x8, R4 ;  /* 0x0000000873047825 */ /* 0x000fe200078e0004 */
[----:B---3--:R-:W-:Y:S02]  /*3bb0*/  LOP3.LUT R7, R7, R9, R0, 0xfe, !PT ;  /* 0x0000000907077212 */ /* 0x008fe400078efe00 */
[----:B------:R-:W-:Y:S02]  /*3bc0*/  LOP3.LUT R6, R6, R19, RZ, 0xfc, !PT ;  /* 0x0000001306067212 */ /* 0x000fe400078efcff */
[----:B------:R-:W-:Y:S02]  /*3bd0*/  ISETP.GE.AND P1, PT, R147, UR17, PT ;  /* 0x0000001193007c0c */ /* 0x000fe4000bf26270 */
[----:B------:R-:W-:Y:S01]  /*3be0*/  SEL R156, RZ, 0x1, P3 ;  /* 0x00000001ff9c7807 */ /* 0x000fe20001800000 */
[----:B------:R0:W-:Y:S10]  /*3bf0*/  STG.E.64 desc[UR6][R4.64], R6 ;  /* 0x0000000604007986 */ /* 0x0001f4000c101b06 */
[----:B------:R-:W-:Y:S05]  /*3c00*/  @!P1 BRA `(.L_x_1807) ;  /* 0xffffffcc00049947 */ /* 0x000fea000383ffff */
        /* <DEDUP_REMOVED lines=8> */
[----:B0-----:R-:W-:Y:S02]  /*3c90*/  MOV R4, R133 ;  /* 0x0000008500047202 */ /* 0x001fe40000000f00 */
        /* <DEDUP_REMOVED lines=46> */
[----:B------:R-:W-:-:S07]  /*3f80*/  MOV R71, R60 ;  /* 0x0000003c00477202 */ /* 0x000fce0000000f00 */
.L_x_1797:
        /* <DEDUP_REMOVED lines=25> */
.L_x_1798:
[----:B------:R-:W-:Y:S01]  /*4120*/  HFMA2.MMA R14, -RZ, RZ, 0, 9.5367431640625e-07 ;  /* 0x00000010ff0e7435 */ /* 0x000fe200000001ff */
[----:B------:R-:W-:Y:S02]  /*4130*/  MOV R15, R4 ;  /* 0x00000004000f7202 */ /* 0x000fe40000000f00 */
[----:B------:R-:W-:Y:S02]  /*4140*/  MOV R17, 0x1f ;  /* 0x0000001f00117802 */ /* 0x000fe40000000f00 */
[----:B------:R-:W-:-:S07]  /*4150*/  MOV R12, 0xffffffff ;  /* 0xffffffff000c7802 */ /* 0x000fce0000000f00 */
[----:B-----5:R-:W-:Y:S05]  /*4160*/  WARPSYNC.COLLECTIVE R12, `(.L_x_1808) ;  /* 0x000000000c087348 */ /* 0x020fea0003c00000 */
[----:B------:R0:W1:Y:S02]  /*4170*/  SHFL.DOWN P3, R13, R15, R14, R17 ;  /* 0x0800000e0f0d7389 */ /* 0x0000640000060011 */
[----:B01---5:R-:W-:Y:S01]  /*4180*/  ENDCOLLECTIVE ;  /* 0x000000000000791b */ /* 0x023fe20003800000 */
.L_x_1808:
[----:B------:R-:W-:Y:S02]  /*4190*/  MOV R15, R6 ;  /* 0x00000006000f7202 */ /* 0x000fe40000000f00 */
[----:B------:R-:W-:-:S07]  /*41a0*/  MOV R5, R13 ;  /* 0x0000000d00057202 */ /* 0x000fce0000000f00 */
[----:B------:R-:W-:Y:S05]  /*41b0*/  WARPSYNC.COLLECTIVE R12, `(.L_x_1809) ;  /* 0x000000000c087348 */ /* 0x000fea0003c00000 */
[----:B------:R0:W1:Y:S02]  /*41c0*/  SHFL.DOWN P3, R13, R15, R14, R17 ;  /* 0x0800000e0f0d7389 */ /* 0x0000640000060011 */
[----:B01----:R-:W-:Y:S01]  /*41d0*/  ENDCOLLECTIVE ;  /* 0x000000000000791b */ /* 0x003fe20003800000 */
.L_x_1809:
[----:B------:R-:W-:Y:S01]  /*41e0*/  FADD.FTZ R5, R4, R5 ;  /* 0x0000000504057221 */ /* 0x000fe20000010000 */
[----:B------:R-:W-:-:S04]  /*41f0*/  HFMA2.MMA R14, -RZ, RZ, 0, 4.76837158203125e-07 ;  /* 0x00000008ff0e7435 */ /* 0x000fc800000001ff */
[----:B------:R-:W-:Y:S02]  /*4200*/  MOV R15, R5 ;  /* 0x00000005000f7202 */ /* 0x000fe40000000f00 */
[----:B------:R-:W-:-:S07]  /*4210*/  MOV R7, R13 ;  /* 0x0000000d00077202 */ /* 0x000fce0000000f00 */
[----:B------:R-:W-:Y:S05]  /*4220*/  WARPSYNC.COLLECTIVE R12, `(.L_x_1810) ;  /* 0x000000000c087348 */ /* 0x000fea0003c00000 */
[----:B------:R0:W1:Y:S02]  /*4230*/  SHFL.DOWN P3, R13, R15, R14, R17 ;  /* 0x0800000e0f0d7389 */ /* 0x0000640000060011 */
[----:B01----:R-:W-:Y:S01]  /*4240*/  ENDCOLLECTIVE ;  /* 0x000000000000791b */ /* 0x003fe20003800000 */
.L_x_1810:
[----:B------:R-:W-:-:S05]  /*4250*/  FADD.FTZ R7, R6, R7 ;  /* 0x0000000706077221 */ /* 0x000fca0000010000 */
[----:B------:R-:W-:Y:S02]  /*4260*/  MOV R15, R7 ;  /* 0x00000007000f7202 */ /* 0x000fe40000000f00 */
[----:B------:R-:W-:-:S07]  /*4270*/  MOV R8, R13 ;  /* 0x0000000d00087202 */ /* 0x000fce0000000f00 */
[----:B------:R-:W-:Y:S05]  /*4280*/  WARPSYNC.COLLECTIVE R12, `(.L_x_1811) ;  /* 0x000000000c087348 */ /* 0x000fea0003c00000 */
[----:B------:R0:W1:Y:S02]  /*4290*/  SHFL.DOWN P3, R13, R15, R14, R17 ;  /* 0x0800000e0f0d7389 */ /* 0x0000640000060011 */
[----:B01----:R-:W-:Y:S01]  /*42a0*/  ENDCOLLECTIVE ;  /* 0x000000000000791b */ /* 0x003fe20003800000 */
.L_x_1811:
[----:B------:R-:W-:Y:S01]  /*42b0*/  FADD.FTZ R8, R5, R8 ;  /* 0x0000000805087221 */ /* 0x000fe20000010000 */
[----:B------:R-:W-:-:S04]  /*42c0*/  HFMA2.MMA R14, -RZ, RZ, 0, 2.384185791015625e-07 ;  /* 0x00000004ff0e7435 */ /* 0x000fc800000001ff */
[----:B------:R-:W-:Y:S02]  /*42d0*/  MOV R15, R8 ;  /* 0x00000008000f7202 */ /* 0x000fe40000000f00 */
[----:B------:R-:W-:-:S07]  /*42e0*/  MOV R10, R13 ;  /* 0x0000000d000a7202 */ /* 0x000fce0000000f00 */
[----:B------:R-:W-:Y:S05]  /*42f0*/  WARPSYNC.COLLECTIVE R12, `(.L_x_1812) ;  /* 0x000000000c087348 */ /* 0x000fea0003c00000 */
[----:B------:R0:W1:Y:S02]  /*4300*/  SHFL.DOWN P3, R13, R15, R14, R17 ;  /* 0x0800000e0f0d7389 */ /* 0x0000640000060011 */
[----:B01----:R-:W-:Y:S01]  /*4310*/  ENDCOLLECTIVE ;  /* 0x000000000000791b */ /* 0x003fe20003800000 */
.L_x_1812:
[----:B------:R-:W-:-:S05]  /*4320*/  FADD.FTZ R10, R7, R10 ;  /* 0x0000000a070a7221 */ /* 0x000fca0000010000 */
[----:B------:R-:W-:Y:S02]  /*4330*/  MOV R15, R10 ;  /* 0x0000000a000f7202 */ /* 0x000fe40000000f00 */
[----:B------:R-:W-:-:S07]  /*4340*/  MOV R9, R13 ;  /* 0x0000000d00097202 */ /* 0x000fce0000000f00 */
[----:B------:R-:W-:Y:S05]  /*4350*/  WARPSYNC.COLLECTIVE R12, `(.L_x_1813) ;  /* 0x000000000c087348 */ /* 0x000fea0003c00000 */
[----:B------:R0:W1:Y:S02]  /*4360*/  SHFL.DOWN P3, R13, R15, R14, R17 ;  /* 0x0800000e0f0d7389 */ /* 0x0000640000060011 */
[----:B01----:R-:W-:Y:S01]  /*4370*/  ENDCOLLECTIVE ;  /* 0x000000000000791b */ /* 0x003fe20003800000 */
.L_x_1813:
[----:B------:R-:W-:Y:S01]  /*4380*/  FADD.FTZ R9, R8, R9 ;  /* 0x0000000908097221 */ /* 0x000fe20000010000 */
[----:B------:R-:W-:-:S04]  /*4390*/  HFMA2.MMA R14, -RZ, RZ, 0, 1.1920928955078125e-07 ;  /* 0x00000002ff0e7435 */ /* 0x000fc800000001ff */
[----:B------:R-:W-:Y:S02]  /*43a0*/  MOV R15, R9 ;  /* 0x00000009000f7202 */ /* 0x000fe40000000f00 */
[----:B------:R-:W-:-:S07]  /*43b0*/  MOV R11, R13 ;  /* 0x0000000d000b7202 */ /* 0x000fce0000000f00 */
[----:B------:R-:W-:Y:S05]  /*43c0*/  WARPSYNC.COLLECTIVE R12, `(.L_x_1814) ;  /* 0x000000000c087348 */ /* 0x000fea0003c00000 */
[----:B------:R0:W1:Y:S02]  /*43d0*/  SHFL.DOWN P3, R13, R15, R14, R17 ;  /* 0x0800000e0f0d7389 */ /* 0x0000640000060011 */
[----:B01----:R-:W-:Y:S01]  /*43e0*/  ENDCOLLECTIVE ;  /* 0x000000000000791b */ /* 0x003fe20003800000 */
.L_x_1814:
[----:B------:R-:W-:-:S05]  /*43f0*/  FADD.FTZ R11, R10, R11 ;  /* 0x0000000b0a0b7221 */ /* 0x000fca0000010000 */
[----:B------:R-:W-:Y:S02]  /*4400*/  MOV R15, R11 ;  /* 0x0000000b000f7202 */ /* 0x000fe40000000f00 */
[----:B------:R-:W-:-:S07]  /*4410*/  MOV R4, R13 ;  /* 0x0000000d00047202 */ /* 0x000fce0000000f00 */
[----:B------:R-:W-:Y:S05]  /*4420*/  WARPSYNC.COLLECTIVE R12, `(.L_x_1815) ;  /* 0x000000000c087348 */ /* 0x000fea0003c00000 */
[----:B------:R0:W1:Y:S02]  /*4430*/  SHFL.DOWN P3, R13, R15, R14, R17 ;  /* 0x0800000e0f0d7389 */ /* 0x0000640000060011 */
[----:B01----:R-:W-:Y:S01]  /*4440*/  ENDCOLLECTIVE ;  /* 0x000000000000791b */ /* 0x003fe20003800000 */
.L_x_1815:
[----:B------:R-:W-:Y:S01]  /*4450*/  FADD.FTZ R4, R9, R4 ;  /* 0x0000000409047221 */ /* 0x000fe20000010000 */
[----:B------:R-:W-:-:S04]  /*4460*/  HFMA2.MMA R14, -RZ, RZ, 0, 5.9604644775390625e-08 ;  /* 0x00000001ff0e7435 */ /* 0x000fc800000001ff */
[----:B------:R-:W-:Y:S02]  /*4470*/  MOV R15, R4 ;  /* 0x00000004000f7202 */ /* 0x000fe40000000f00 */
[----:B------:R-:W-:-:S07]  /*4480*/  MOV R6, R13 ;  /* 0x0000000d00067202 */ /* 0x000fce0000000f00 */
[----:B------:R-:W-:Y:S05]  /*4490*/  WARPSYNC.COLLECTIVE R12, `(.L_x_1816) ;  /* 0x000000000c087348 */ /* 0x000fea0003c00000 */
[----:B------:R0:W1:Y:S02]  /*44a0*/  SHFL.DOWN P3, R13, R15, R14, R17 ;  /* 0x0800000e0f0d7389 */ /* 0x0000640000060011 */
[----:B01----:R-:W-:Y:S01]  /*44b0*/  ENDCOLLECTIVE ;  /* 0x000000000000791b */ /* 0x003fe20003800000 */
.L_x_1816:
[----:B------:R-:W-:-:S05]  /*44c0*/  FADD.FTZ R6, R11, R6 ;  /* 0x000000060b067221 */ /* 0x000fca0000010000 */
[----:B------:R-:W-:Y:S02]  /*44d0*/  MOV R15, R6 ;  /* 0x00000006000f7202 */ /* 0x000fe40000000f00 */
[----:B------:R-:W-:-:S07]  /*44e0*/  MOV R5, R13 ;  /* 0x0000000d00057202 */ /* 0x000fce0000000f00 */
[----:B------:R-:W-:Y:S05]  /*44f0*/  WARPSYNC.COLLECTIVE R12, `(.L_x_1817) ;  /* 0x000000000c087348 */ /* 0x000fea0003c00000 */
[----:B------:R0:W1:Y:S02]  /*4500*/  SHFL.DOWN P3, R13, R15, R14, R17 ;  /* 0x0800000e0f0d7389 */ /* 0x0000640000060011 */
[----:B01----:R-:W-:Y:S01]  /*4510*/  ENDCOLLECTIVE ;  /* 0x000000000000791b */ /* 0x003fe20003800000 */
.L_x_1817:
[----:B------:R-:W-:Y:S01]  /*4520*/  MOV R7, R13 ;  /* 0x0000000d00077202 */ /* 0x000fe20000000f00 */
[----:B------:R-:W-:Y:S06]  /*4530*/  BRA `(.L_x_1818) ;  /* 0xffffffd800e07947 */ /* 0x000fec000383ffff */
.L_x_1819:
        /* <DEDUP_REMOVED lines=12> */
.L_x_15183:


//--------------------- .text._ZN10layer_norm13ln_bwd_kernelINS_13Kernel_traitsI6__halfS2_S2_S2_fjLj7168ELj1ELj1ELj8ELj8ENS_18Kernel_traits_baseILj7168ES2_S2_S2_S2_fjLj256EEEEELb0ELb0ELb1ELb0EEEvNS_9BwdParamsE --------------------------
	.section	.text._ZN10layer_norm13ln_bwd_kernelINS_13Kernel_traitsI6__halfS2_S2_S2_fjLj7168ELj1ELj1ELj8ELj8ENS_18Kernel_traits_baseILj7168ES2_S2_S2_S2_fjLj256EEEEELb0ELb0ELb1ELb0EEEvNS_9BwdParamsE,"ax",@progbits
	.align	128
        .global         _ZN10layer_norm13ln_bwd_kernelINS_13Kernel_traitsI6__halfS2_S2_S2_fjLj7168ELj1ELj1ELj8ELj8ENS_18Kernel_traits_baseILj7168ES2_S2_S2_S2_fjLj256EEEEELb0ELb0ELb1ELb0EEEvNS_9BwdParamsE
        .type           _ZN10layer_norm13ln_bwd_kernelINS_13Kernel_traitsI6__halfS2_S2_S2_fjLj7168ELj1ELj1ELj8ELj8ENS_18Kernel_traits_baseILj7168ES2_S2_S2_S2_fjLj256EEEEELb0ELb0ELb1ELb0EEEvNS_9BwdParamsE,@function
        .size           _ZN10layer_norm13ln_bwd_kernelINS_13Kernel_traitsI6__halfS2_S2_S2_fjLj7168ELj1ELj1ELj8ELj8ENS_18Kernel_traits_baseILj7168ES2_S2_S2_S2_fjLj256EEEEELb0ELb0ELb1ELb0EEEvNS_9BwdParamsE,(.L_x_15184 - _ZN10layer_norm13ln_bwd_kernelINS_13Kernel_traitsI6__halfS2_S2_S2_fjLj7168ELj1ELj1ELj8ELj8ENS_18Kernel_traits_baseILj7168ES2_S2_S2_S2_fjLj256EEEEELb0ELb0ELb1ELb0EEEvNS_9BwdParamsE)
        .other          _ZN10layer_norm13ln_bwd_kernelINS_13Kernel_traitsI6__halfS2_S2_S2_fjLj7168ELj1ELj1ELj8ELj8ENS_18Kernel_traits_baseILj7168ES2_S2_S2_S2_fjLj256EEEEELb0ELb0ELb1ELb0EEEvNS_9BwdParamsE,@"STO_CUDA_ENTRY STV_DEFAULT"
_ZN10layer_norm13ln_bwd_kernelINS_13Kernel_traitsI6__halfS2_S2_S2_fjLj7168ELj1ELj1ELj8ELj8ENS_18Kernel_traits_baseILj7168ES2_S2_S2_S2_fjLj256EEEEELb0ELb0ELb1ELb0EEEvNS_9BwdParamsE:
.text._ZN10layer_norm13ln_bwd_kernelINS_13Kernel_traitsI6__halfS2_S2_S2_fjLj7168ELj1ELj1ELj8ELj8ENS_18Kernel_traits_baseILj7168ES2_S2_S2_S2_fjLj256EEEEELb0ELb0ELb1ELb0EEEvNS_9BwdParamsE:
        /* <DEDUP_REMOVED lines=46> */
[C---:B--2---:R-:W-:Y:S01]  /*02e0*/  @P4 IMAD.WIDE.U32 R26, R35.reuse, 0x8, R26 ;  /* 0x00000008231a4825 */ /* 0x044fe200078e001a */
[----:B------:R-:W-:-:S04]  /*02f0*/  @P4 IADD3 R35, R35, 0x100, RZ ;  /* 0x0000010023234810 */ /* 0x000fc80007ffe0ff */
[----:B------:R0:W5:Y:S01]  /*0300*/  @P4 LDG.E.64 R12, desc[UR4][R26.64] ;  /* 0x000000041a0c4981 */ /* 0x000162000c1e1b00 */
[C---:B---3--:R-:W-:Y:S01]  /*0310*/  @P3 IMAD.WIDE.U32 R28, R35.reuse, 0x8, R28 ;  /* 0x00000008231c3825 */ /* 0x048fe200078e001c */
[----:B------:R-:W-:Y:S01]  /*0320*/  @P3 IADD3 R35, R35, 0x100, RZ ;  /* 0x0000010023233810 */ /* 0x000fe20007ffe0ff */
[----:B------:R-:W2:Y:S03]  /*0330*/  @P2 LDC.64 R20, c[0x0][0x260] ;  /* 0x00009800ff142b82 */ /* 0x000ea60000000a00 */
[----:B------:R0:W5:Y:S01]  /*0340*/  @P3 LDG.E.64 R14, desc[UR4][R28.64] ;  /* 0x000000041c0e3981 */ /* 0x000162000c1e1b00 */
[C---:B----4-:R-:W-:Y:S01]  /*0350*/  @P0 IMAD.WIDE.U32 R30, R35.reuse, 0x8, R30 ;  /* 0x00000008231e0825 */ /* 0x050fe200078e001e */
[----:B------:R-:W-:-:S04]  /*0360*/  @P0 IADD3 R35, R35, 0x100, RZ ;  /* 0x0000010023230810 */ /* 0x000fc80007ffe0ff */
[----:B------:R0:W5:Y:S01]  /*0370*/  @P0 LDG.E.64 R16, desc[UR4][R30.64] ;  /* 0x000000041e100981 */ /* 0x000162000c1e1b00 */
        /* <DEDUP_REMOVED lines=34> */
[----:B-----5:R-:W-:Y:S01]  /*05a0*/  MOV R37, R8 ;  /* 0x0000000800257202 */ /* 0x020fe20000000f00 */
[----:B------:R-:W-:Y:S01]  /*05b0*/  HFMA2.MMA R110, -RZ, RZ, 0, 5.9604644775390625e-08 ;  /* 0x00000001ff6e7435 */ /* 0x000fe200000001ff */
[----:B------:R-:W-:Y:S02]  /*05c0*/  ISETP.NE.U32.AND P2, PT, RZ, UR6, PT ;  /* 0x00000006ff007c0c */ /* 0x000fe4000bf45070 */
[--C-:B------:R-:W-:Y:S01]  /*05d0*/  SHF.R.U64 R36, R8, 0x10, R9.reuse ;  /* 0x0000001008247819 */ /* 0x100fe20000001209 */
[----:B------:R-:W-:Y:S01]  /*05e0*/  HADD2.F32 R37, -RZ, R37.H0_H0 ;  /* 0x20000025ff257230 */ /* 0x000fe20000004100 */
[----:B------:R-:W-:Y:S02]  /*05f0*/  ISETP.NE.AND.EX P2, PT, RZ, UR7, PT, P2 ;  /* 0x00000007ff007c0c */ /* 0x000fe4000bf45320 */
[----:B------:R-:W-:Y:S01]  /*0600*/  MOV R35, R9 ;  /* 0x0000000900237202 */ /* 0x000fe20000000f00 */
[----:B------:R-:W-:Y:S01]  /*0610*/  HADD2.F32 R36, -RZ, R36.H0_H0 ;  /* 0x20000024ff247230 */ /* 0x000fe20000004100 */
[----:B------:R-:W-:-:S02]  /*0620*/  SHF.R.U32.HI R42, RZ, 0x10, R9 ;  /* 0x00000010ff2a7819 */ /* 0x000fc40000011609 */
[----:B------:R-:W-:Y:S01]  /*0630*/  MOV R33, R10 ;  /* 0x0000000a00217202 */ /* 0x000fe20000000f00 */
[----:B------:R-:W-:Y:S01]  /*0640*/  HADD2.F32 R35, -RZ, R35.H0_H0 ;  /* 0x20000023ff237230 */ /* 0x000fe20000004100 */
[--C-:B------:R-:W-:Y:S02]  /*0650*/  SHF.R.U64 R32, R10, 0x10, R11.reuse ;  /* 0x000000100a207819 */ /* 0x100fe4000000120b */
        /* <DEDUP_REMOVED lines=20> */
[----:B------:R-:W-:-:S02]  /*07a0*/  MOV R21, R16 ;  /* 0x0000001000157202 */ /* 0x000fc40000000f00 */
[--C-:B------:R-:W-:Y:S02]  /*07b0*/  SHF.R.U64 R20, R16, 0x10, R17.reuse ;  /* 0x0000001010147819 */ /* 0x100fe40000001211 */
[----:B------:R-:W-:Y:S01]  /*07c0*/  MOV R8, R17 ;  /* 0x0000001100087202 */ /* 0x000fe20000000f00 */
[----:B------:R-:W-:Y:S01]  /*07d0*/  HADD2.F32 R21, -RZ, R21.H0_H0 ;  /* 0x20000015ff157230 */ /* 0x000fe20000004100 */
[----:B------:R-:W-:Y:S01]  /*07e0*/  SHF.R.U32.HI R9, RZ, 0x10, R17 ;  /* 0x00000010ff097819 */ /* 0x000fe20000011611 */
[----:B------:R-:W-:Y:S01]  /*07f0*/  HADD2.F32 R20, -RZ, R20.H0_H0 ;  /* 0x20000014ff147230 */ /* 0x000fe20000004100 */
[----:B------:R-:W-:Y:S02]  /*0800*/  MOV R17, R18 ;  /* 0x0000001200117202 */ /* 0x000fe40000000f00 */
        /* <DEDUP_REMOVED lines=14> */
[----:B------:R-:W-:Y:S01]  /*08f0*/  ISETP.LT.U32.OR P2, PT, R34, 0x700, !P2 ;  /* 0x000007002200780c */ /* 0x000fe20005741470 */
[----:B------:R-:W-:Y:S01]  /*0900*/  HADD2.F32 R34, -RZ, R42.H0_H0 ;  /* 0x2000002aff227230 */ /* 0x000fe20000004100 */
[----:B------:R-:W-:Y:S01]  /*0910*/  MOV R101, RZ ;  /* 0x000000ff00657202 */ /* 0x000fe20000000f00 */
[----:B------:R-:W-:Y:S01]  /*0920*/  HADD2.F32 R14, -RZ, R14.H0_H0 ;  /* 0x2000000eff0e7230 */ /* 0x000fe20000004100 */
[----:B------:R-:W-:Y:S01]  /*0930*/  P2R R2, PR, RZ, 0x4 ;  /* 0x00000004ff027803 */ /* 0x000fe20000000000 */
[----:B------:R-:W-:-:S02]  /*0940*/  HADD2.F32 R13, -RZ, R13.H0_H0 ;  /* 0x2000000dff0d7230 */ /* 0x000fc40000004100 */
[----:B------:R-:W-:Y:S02]  /*0950*/  HADD2.F32 R12, -RZ, R12.H0_H0 ;  /* 0x2000000cff0c7230 */ /* 0x000fe40000004100 */
[----:B------:R-:W-:Y:S02]  /*0960*/  HADD2.F32 R11, -RZ, R11.H0_H0 ;  /* 0x2000000bff0b7230 */ /* 0x000fe40000004100 */
[----:B0-----:R-:W-:-:S07]  /*0970*/  HADD2.F32 R10, -RZ, R10.H0_H0 ;  /* 0x2000000aff0a7230 */ /* 0x001fce0000004100 */
.L_x_1972:
        /* <DEDUP_REMOVED lines=11> */
[----:B------:R-:W-:Y:S02]  /*0a30*/  MOV R42, UR9 ;  /* 0x00000009002a7c02 */ /* 0x000fe40008000f00 */
        /* <DEDUP_REMOVED lines=19> */
.L_x_1825:
[----:B------:R-:W-:-:S07]  /*0b70*/  IADD3 R107, R8, 0x100, RZ ;  /* 0x00000100086b7810 */ /* 0x000fce0007ffe0ff */
.L_x_1824:
[----:B------:R-:W-:Y:S05]  /*0b80*/  BSYNC B1 ;  /* 0x0000000000017941 */ /* 0x000fea0003800000 */
.L_x_1823:
        /* <DEDUP_REMOVED lines=8> */
.L_x_1828:
[----:B------:R-:W-:-:S07]  /*0c10*/  IADD3 R107, R107, 0x100, RZ ;  /* 0x000001006b6b7810 */ /* 0x000fce0007ffe0ff */
.L_x_1827:
[----:B------:R-:W-:Y:S05]  /*0c20*/  BSYNC B1 ;  /* 0x0000000000017941 */ /* 0x000fea0003800000 */
.L_x_1826:
        /* <DEDUP_REMOVED lines=8> */
.L_x_1831:
[----:B------:R-:W-:-:S07]  /*0cb0*/  IADD3 R107, R107, 0x100, RZ ;  /* 0x000001006b6b7810 */ /* 0x000fce0007ffe0ff */
.L_x_1830:
[----:B------:R-:W-:Y:S05]  /*0cc0*/  BSYNC B1 ;  /* 0x0000000000017941 */ /* 0x000fea0003800000 */
.L_x_1829:
        /* <DEDUP_REMOVED lines=8> */
.L_x_1834:
[----:B------:R-:W-:-:S07]  /*0d50*/  IADD3 R107, R107, 0x100, RZ ;  /* 0x000001006b6b7810 */ /* 0x000fce0007ffe0ff */
.L_x_1833:
[----:B------:R-:W-:Y:S05]  /*0d60*/  BSYNC B1 ;  /* 0x0000000000017941 */ /* 0x000fea0003800000 */
.L_x_1832:
[----:B------:R-:W-:Y:S04]  /*0d70*/  BSSY B1, `(.L_x_1835) ;  /* 0x0000008000017945 */ /* 0x000fe80003800000 */
[----:B------:R-:W-:Y:S05]  /*0d80*/  @!P0 BRA `(.L_x_1836) ;  /* 0x0000000000188947 */ /* 0x000fea0003800000 */
[----:B------:R-:W-:-:S04]  /*0d90*/  ISETP.NE.U32.AND P3, PT, RZ, UR14, PT ;  /* 0x0000000eff007c0c */ /* 0x000fc8000bf65070 */
[----:B------:R-:W-:-:S13]  /*0da0*/  ISETP.NE.AND.EX P3, PT, RZ, UR15, PT, P3 ;  /* 0x0000000fff007c0c */ /* 0x000fda000bf65330 */
[----:B------:R-:W-:Y:S05]  /*0db0*/  @!P3 BRA `(.L_x_1837) ;  /* 0x000000000008b947 */ /* 0x000fea0003800000 */
[----:B------:R-:W-:-:S06]  /*0dc0*/  IMAD.WIDE.U32 R160, R107, 0x8, R104 ;  /* 0x000000086ba07825 */ /* 0x000fcc00078e0068 */
[----:B------:R-:W5:Y:S02]  /*0dd0*/  LDG.E.64 R160, desc[UR4][R160.64] ;  /* 0x00000004a0a07981 */ /* 0x000f64000c1e1b00 */
.L_x_1837:
[----:B------:R-:W-:-:S07]  /*0de0*/  IADD3 R107, R107, 0x100, RZ ;  /* 0x000001006b6b7810 */ /* 0x000fce0007ffe0ff */
.L_x_1836:
[----:B------:R-:W-:Y:S05]  /*0df0*/  BSYNC B1 ;  /* 0x0000000000017941 */ /* 0x000fea0003800000 */
.L_x_1835:
[----:B------:R-:W-:Y:S04]  /*0e00*/  BSSY B1, `(.L_x_1838) ;  /* 0x0000008000017945 */ /* 0x000fe80003800000 */
[----:B------:R-:W-:Y:S05]  /*0e10*/  @!P1 BRA `(.L_x_1839) ;  /* 0x0000000000189947 */ /* 0x000fea0003800000 */
[----:B------:R-:W-:-:S04]  /*0e20*/  ISETP.NE.U32.AND P3, PT, RZ, UR14, PT ;  /* 0x0000000eff007c0c */ /* 0x000fc8000bf65070 */
[----:B------:R-:W-:-:S13]  /*0e30*/  ISETP.NE.AND.EX P3, PT, RZ, UR15, PT, P3 ;  /* 0x0000000fff007c0c */ /* 0x000fda000bf65330 */
[----:B------:R-:W-:Y:S05]  /*0e40*/  @!P3 BRA `(.L_x_1840) ;  /* 0x000000000008b947 */ /* 0x000fea0003800000 */
[----:B------:R-:W-:-:S06]  /*0e50*/  IMAD.WIDE.U32 R158, R107, 0x8, R104 ;  /* 0x000000086b9e7825 */ /* 0x000fcc00078e0068 */
[----:B------:R-:W5:Y:S02]  /*0e60*/  LDG.E.64 R158, desc[UR4][R158.64] ;  /* 0x000000049e9e7981 */ /* 0x000f64000c1e1b00 */
.L_x_1840:
[----:B------:R-:W-:-:S07]  /*0e70*/  IADD3 R107, R107, 0x100, RZ ;  /* 0x000001006b6b7810 */ /* 0x000fce0007ffe0ff */
.L_x_1839:
[----:B------:R-:W-:Y:S05]  /*0e80*/  BSYNC B1 ;  /* 0x0000000000017941 */ /* 0x000fea0003800000 */
.L_x_1838:
[----:B------:R-:W-:Y:S01]  /*0e90*/  ISETP.NE.AND P3, PT, R2, RZ, PT ;  /* 0x000000ff0200720c */ /* 0x000fe20003f65270 */
[----:B------:R-:W-:Y:S01]  /*0ea0*/  HFMA2.MMA R111, -RZ, RZ, 0, 0 ;  /* 0x00000000ff6f7435 */ /* 0x000fe200000001ff */
[----:B------:R-:W-:-:S11]  /*0eb0*/  MOV R114, RZ ;  /* 0x000000ff00727202 */ /* 0x000fd60000000f00 */
[----:B------:R-:W-:Y:S05]  /*0ec0*/  @P3 BRA `(.L_x_1841) ;  /* 0x0000001800a03947 */ /* 0x000fea0003800000 */
[----:B------:R-:W-:-:S05]  /*0ed0*/  IMAD.WIDE.U32 R104, R107, 0x8, R104 ;  /* 0x000000086b687825 */ /* 0x000fca00078e0068 */
[----:B------:R1:W5:Y:S01]  /*0ee0*/  LDG.E.64 R156, desc[UR4][R104.64] ;  /* 0x00000004689c7981 */ /* 0x000362000c1e1b00 */
[----:B------:R-:W-:Y:S05]  /*0ef0*/  BRA `(.L_x_1841) ;  /* 0x0000001800947947 */ /* 0x000fea0003800000 */
.L_x_1822:
[----:B------:R-:W-:Y:S01]  /*0f00*/  IADD3 R107, R116, -0x1, RZ ;  /* 0xffffffff746b7810 */ /* 0x000fe20007ffe0ff */
[----:B------:R-:W-:Y:S01]  /*0f10*/  BSSY B1, `(.L_x_1842) ;  /* 0x0000041000017945 */ /* 0x000fe20003800000 */
[----:B------:R-:W-:Y:S01]  /*0f20*/  ISETP.NE.AND P3, PT, R7, RZ, PT ;  /* 0x000000ff0700720c */ /* 0x000fe20003f65270 */
[----:B------:R-:W-:Y:S01]  /*0f30*/  HFMA2.MMA R111, -RZ, RZ, 0, 0 ;  /* 0x00000000ff6f7435 */ /* 0x000fe200000001ff */
[----:B------:R-:W-:Y:S01]  /*0f40*/  MOV R114, RZ ;  /* 0x000000ff00727202 */ /* 0x000fe20000000f00 */
        /* <DEDUP_REMOVED lines=17> */
[----:B------:R-:W-:Y:S02]  /*1060*/  IADD3 R119, R8, 0x100, RZ ;  /* 0x0000010008777810 */ /* 0x000fe40007ffe0ff */
[----:B------:R-:W-:Y:S02]  /*1070*/  IADD3 R117, R117, 0x100, RZ ;  /* 0x0000010075757810 */ /* 0x000fe40007ffe0ff */
[--C-:B--2---:R-:W-:Y:S01]  /*1080*/  SHF.R.U64 R116, R106, 0x10, R107.reuse ;  /* 0x000000106a747819 */ /* 0x104fe2000000126b */
[----:B------:R-:W-:Y:S01]  /*1090*/  HADD2.F32 R114, -RZ, R106.H0_H0 ;  /* 0x2000006aff727230 */ /* 0x000fe20000004100 */
[----:B------:R-:W-:-:S03]  /*10a0*/  SHF.R.U32.HI R124, RZ, 0x10, R107 ;  /* 0x00000010ff7c7819 */ /* 0x000fc6000001166b */
[----:B------:R-:W-:Y:S02]  /*10b0*/  HADD2.F32 R116, -RZ, R116.H0_H0 ;  /* 0x20000074ff747230 */ /* 0x000fe40000004100 */
[C---:B------:R-:W-:Y:S01]  /*10c0*/  FADD.FTZ R114, -R111.reuse, R114 ;  /* 0x000000726f727221 */ /* 0x040fe20000010100 */
[----:B---3--:R-:W-:Y:S01]  /*10d0*/  MOV R3, R112 ;  /* 0x0000007000037202 */ /* 0x008fe20000000f00 */
[----:B------:R-:W-:Y:S01]  /*10e0*/  HADD2.F32 R124, -RZ, R124.H0_H0 ;  /* 0x2000007cff7c7230 */ /* 0x000fe20000004100 */
[----:B------:R-:W-:Y:S01]  /*10f0*/  SHF.R.U64 R125, R112, 0x10, R113 ;  /* 0x00000010707d7819 */ /* 0x000fe20000001271 */
[----:B------:R-:W-:Y:S02]  /*1100*/  FADD.FTZ R116, -R111, R116 ;  /* 0x000000746f747221 */ /* 0x000fe40000010100 */
[----:B------:R-:W-:Y:S02]  /*1110*/  HADD2.F32 R126, -RZ, R3.H0_H0 ;  /* 0x20000003ff7e7230 */ /* 0x000fe40000004100 */
[----:B------:R-:W-:Y:S01]  /*1120*/  FMUL.FTZ R3, R9, R114 ;  /* 0x0000007209037220 */ /* 0x000fe20000410000 */
[----:B------:R-:W-:Y:S01]  /*1130*/  FADD.FTZ R130, -R111, R124 ;  /* 0x0000007c6f827221 */ /* 0x000fe20000010100 */
[----:B------:R-:W-:Y:S01]  /*1140*/  HADD2.F32 R125, -RZ, R125.H0_H0 ;  /* 0x2000007dff7d7230 */ /* 0x000fe20000004100 */
[----:B0-----:R-:W-:Y:S01]  /*1150*/  MOV R108, R113 ;  /* 0x00000071006c7202 */ /* 0x001fe20000000f00 */
[----:B------:R-:W-:-:S02]  /*1160*/  HADD2.F32 R118, -RZ, R107.H0_H0 ;  /* 0x2000006bff767230 */ /* 0x000fc40000004100 */
[----:B------:R-:W-:Y:S01]  /*1170*/  FADD.FTZ R72, R72, R126 ;  /* 0x0000007e48487221 */ /* 0x000fe20000010000 */
[----:B------:R-:W-:Y:S01]  /*1180*/  FMUL.FTZ R124, R9, R116 ;  /* 0x00000074097c7220 */ /* 0x000fe20000410000 */
[-C--:B------:R-:W-:Y:S01]  /*1190*/  FFMA.FTZ R100, R3, R126.reuse, R100 ;  /* 0x0000007e03647223 */ /* 0x080fe20000010064 */
[----:B------:R-:W-:Y:S01]  /*11a0*/  FMUL.FTZ R126, R37, R126 ;  /* 0x0000007e257e7220 */ /* 0x000fe20000410000 */
[----:B------:R-:W-:Y:S01]  /*11b0*/  SHF.R.U32.HI R127, RZ, 0x10, R113 ;  /* 0x00000010ff7f7819 */ /* 0x000fe20000011671 */
[----:B------:R-:W-:Y:S01]  /*11c0*/  FADD.FTZ R73, R73, R125 ;  /* 0x0000007d49497221 */ /* 0x000fe20000010000 */
[-C--:B------:R-:W-:Y:S01]  /*11d0*/  FFMA.FTZ R101, R124, R125.reuse, R101 ;  /* 0x0000007d7c657223 */ /* 0x080fe20000010065 */
[----:B------:R-:W-:Y:S01]  /*11e0*/  FADD.FTZ R118, -R111, R118 ;  /* 0x000000766f767221 */ /* 0x000fe20000010100 */
[----:B------:R-:W-:Y:S02]  /*11f0*/  HADD2.F32 R108, -RZ, R108.H0_H0 ;  /* 0x2000006cff6c7230 */ /* 0x000fe40000004100 */
[----:B------:R-:W-:Y:S01]  /*1200*/  FMUL.FTZ R125, R36, R125 ;  /* 0x0000007d247d7220 */ /* 0x000fe20000410000 */
[----:B------:R-:W-:Y:S01]  /*1210*/  FADD.FTZ R106, RZ, R126 ;  /* 0x0000007eff6a7221 */ /* 0x000fe20000010000 */
[----:B------:R-:W-:Y:S01]  /*1220*/  FFMA.FTZ R107, R3, R126, RZ ;  /* 0x0000007e036b7223 */ /* 0x000fe200000100ff */
[----:B------:R-:W-:-:S02]  /*1230*/  HADD2.F32 R127, -RZ, R127.H0_H0 ;  /* 0x2000007fff7f7230 */ /* 0x000fc40000004100 */
        /* <DEDUP_REMOVED lines=14> */
.L_x_1843:
[----:B------:R-:W-:Y:S05]  /*1320*/  BSYNC B1 ;  /* 0x0000000000017941 */ /* 0x000fea0003800000 */
.L_x_1842:
        /* <DEDUP_REMOVED lines=15> */
[----:B------:R-:W-:-:S02]  /*1420*/  IADD3 R117, R117, 0x100, RZ ;  /* 0x0000010075757810 */ /* 0x000fc40007ffe0ff */
[----:B------:R-:W-:Y:S02]  /*1430*/  IADD3 R119, R119, 0x100, RZ ;  /* 0x0000010077777810 */ /* 0x000fe40007ffe0ff */
[--C-:B--2---:R-:W-:Y:S01]  /*1440*/  SHF.R.U64 R118, R106, 0x10, R107.reuse ;  /* 0x000000106a767819 */ /* 0x104fe2000000126b */
[----:B------:R-:W-:Y:S01]  /*1450*/  HADD2.F32 R116, -RZ, R106.H0_H0 ;  /* 0x2000006aff747230 */ /* 0x000fe20000004100 */
[----:B------:R-:W-:-:S03]  /*1460*/  SHF.R.U32.HI R131, RZ, 0x10, R107 ;  /* 0x00000010ff837819 */ /* 0x000fc6000001166b */
[----:B------:R-:W-:Y:S01]  /*1470*/  HADD2.F32 R118, -RZ, R118.H0_H0 ;  /* 0x20000076ff767230 */ /* 0x000fe20000004100 */
[----:B0-----:R-:W-:Y:S01]  /*1480*/  MOV R112, R108 ;  /* 0x0000006c00707202 */ /* 0x001fe20000000f00 */
[----:B------:R-:W-:Y:S01]  /*1490*/  HADD2.F32 R129, -RZ, R107.H0_H0 ;  /* 0x2000006bff817230 */ /* 0x000fe20000004100 */
[----:B------:R-:W-:Y:S02]  /*14a0*/  SHF.R.U64 R133, R108, 0x10, R109 ;  /* 0x000000106c857819 */ /* 0x000fe4000000126d */
[C---:B------:R-:W-:Y:S01]  /*14b0*/  FADD.FTZ R118, -R138.reuse, R118 ;  /* 0x000000768a767221 */ /* 0x040fe20000010100 */
[----:B------:R-:W-:Y:S02]  /*14c0*/  HADD2.F32 R112, -RZ, R112.H0_H0 ;  /* 0x20000070ff707230 */ /* 0x000fe40000004100 */
[----:B------:R-:W-:Y:S01]  /*14d0*/  FADD.FTZ R116, -R138, R116 ;  /* 0x000000748a747221 */ /* 0x000fe20000010100 */
[----:B------:R-:W-:Y:S01]  /*14e0*/  HADD2.F32 R131, -RZ, R131.H0_H0 ;  /* 0x20000083ff837230 */ /* 0x000fe20000004100 */
[----:B------:R-:W-:Y:S01]  /*14f0*/  MOV R113, R109 ;  /* 0x0000006d00717202 */ /* 0x000fe20000000f00 */
[----:B------:R-:W-:-:S02]  /*1500*/  HADD2.F32 R133, -RZ, R133.H0_H0 ;  /* 0x20000085ff857230 */ /* 0x000fc40000004100 */
[C---:B------:R-:W-:Y:S01]  /*1510*/  FADD.FTZ R106, -R138.reuse, R129 ;  /* 0x000000818a6a7221 */ /* 0x040fe20000010100 */
[----:B------:R-:W-:Y:S01]  /*1520*/  FMUL.FTZ R132, R9, R118 ;  /* 0x0000007609847220 */ /* 0x000fe20000410000 */
[----:B------:R-:W-:Y:S01]  /*1530*/  FMUL.FTZ R134, R33, R112 ;  /* 0x0000007021867220 */ /* 0x000fe20000410000 */
[C---:B------:R-:W-:Y:S01]  /*1540*/  FMUL.FTZ R129, R9.reuse, R116 ;  /* 0x0000007409817220 */ /* 0x040fe20000410000 */
[----:B------:R-:W-:Y:S01]  /*1550*/  SHF.R.U32.HI R135, RZ, 0x10, R109 ;  /* 0x00000010ff877819 */ /* 0x000fe2000001166d */
[----:B------:R-:W-:Y:S01]  /*1560*/  FADD.FTZ R138, -R138, R131 ;  /* 0x000000838a8a7221 */ /* 0x000fe20000010100 */
[----:B------:R-:W-:Y:S01]  /*1570*/  FMUL.FTZ R131, R9, R106 ;  /* 0x0000006a09837220 */ /* 0x000fe20000410000 */
[----:B------:R-:W-:Y:S01]  /*1580*/  FADD.FTZ R69, R69, R133 ;  /* 0x0000008545457221 */ /* 0x000fe20000010000 */
[-C--:B------:R-:W-:Y:S01]  /*1590*/  FFMA.FTZ R97, R132, R133.reuse, R97 ;  /* 0x0000008584617223 */ /* 0x080fe20000010061 */
[----:B------:R-:W-:Y:S02]  /*15a0*/  HADD2.F32 R113, -RZ, R113.H0_H0 ;  /* 0x20000071ff717230 */ /* 0x000fe40000004100 */
[----:B------:R-:W-:Y:S01]  /*15b0*/  FMUL.FTZ R133, R32, R133 ;  /* 0x0000008520857220 */ /* 0x000fe20000410000 */
[----:B------:R-:W-:Y:S01]  /*15c0*/  FADD.FTZ R106, R111, R134 ;  /* 0x000000866f6a7221 */ /* 0x000fe20000010000 */
[----:B------:R-:W-:Y:S01]  /*15d0*/  FFMA.FTZ R107, R129, R134, R114 ;  /* 0x00000086816b7223 */ /* 0x000fe20000010072 */
[----:B------:R-:W-:-:S02]  /*15e0*/  HADD2.F32 R135, -RZ, R135.H0_H0 ;  /* 0x20000087ff877230 */ /* 0x000fc40000004100 */
        /* <DEDUP_REMOVED lines=15> */
.L_x_1845:
[----:B------:R-:W-:Y:S05]  /*16e0*/  BSYNC B1 ;  /* 0x0000000000017941 */ /* 0x000fea0003800000 */
.L_x_1844:
        /* <DEDUP_REMOVED lines=17> */
[--C-:B--2---:R-:W-:Y:S02]  /*1800*/  SHF.R.U64 R116, R106, 0x10, R107.reuse ;  /* 0x000000106a747819 */ /* 0x104fe4000000126b */
[----:B------:R-:W-:Y:S01]  /*1810*/  SHF.R.U32.HI R118, RZ, 0x10, R107 ;  /* 0x00000010ff767819 */ /* 0x000fe2000001166b */
[----:B------:R-:W-:Y:S02]  /*1820*/  HADD2.F32 R140, -RZ, R106.H0_H0 ;  /* 0x2000006aff8c7230 */ /* 0x000fe40000004100 */
[----:B------:R-:W-:Y:S01]  /*1830*/  HADD2.F32 R116, -RZ, R116.H0_H0 ;  /* 0x20000074ff747230 */ /* 0x000fe20000004100 */
[----:B0-----:R-:W-:Y:S01]  /*1840*/  MOV R112, R108 ;  /* 0x0000006c00707202 */ /* 0x001fe20000000f00 */
[----:B------:R-:W-:Y:S01]  /*1850*/  HADD2.F32 R142, -RZ, R107.H0_H0 ;  /* 0x2000006bff8e7230 */ /* 0x000fe20000004100 */
[----:B------:R-:W-:Y:S01]  /*1860*/  SHF.R.U64 R141, R108, 0x10, R109 ;  /* 0x000000106c8d7819 */ /* 0x000fe2000000126d */
[----:B------:R-:W-:-:S02]  /*1870*/  HADD2.F32 R118, -RZ, R118.H0_H0 ;  /* 0x20000076ff767230 */ /* 0x000fc40000004100 */
[C---:B------:R-:W-:Y:S01]  /*1880*/  FADD.FTZ R140, -R137.reuse, R140 ;  /* 0x0000008c898c7221 */ /* 0x040fe20000010100 */
[C---:B------:R-:W-:Y:S01]  /*1890*/  FADD.FTZ R116, -R137.reuse, R116 ;  /* 0x0000007489747221 */ /* 0x040fe20000010100 */
[----:B------:R-:W-:Y:S02]  /*18a0*/  HADD2.F32 R112, -RZ, R112.H0_H0 ;  /* 0x20000070ff707230 */ /* 0x000fe40000004100 */
[C---:B------:R-:W-:Y:S01]  /*18b0*/  FADD.FTZ R106, -R137.reuse, R142 ;  /* 0x0000008e896a7221 */ /* 0x040fe20000010100 */
[----:B------:R-:W-:Y:S01]  /*18c0*/  FADD.FTZ R118, -R137, R118 ;  /* 0x0000007689767221 */ /* 0x000fe20000010100 */
[----:B------:R-:W-:Y:S02]  /*18d0*/  HADD2.F32 R141, -RZ, R141.H0_H0 ;  /* 0x2000008dff8d7230 */ /* 0x000fe40000004100 */
[C---:B------:R-:W-:Y:S01]  /*18e0*/  FMUL.FTZ R137, R9.reuse, R140 ;  /* 0x0000008c09897220 */ /* 0x040fe20000410000 */
[----:B------:R-:W-:Y:S01]  /*18f0*/  MOV R113, R109 ;  /* 0x0000006d00717202 */ /* 0x000fe20000000f00 */
[----:B------:R-:W-:Y:S01]  /*1900*/  FMUL.FTZ R140, R9, R116 ;  /* 0x00000074098c7220 */ /* 0x000fe20000410000 */
[----:B------:R-:W-:Y:S01]  /*1910*/  FMUL.FTZ R142, R29, R112 ;  /* 0x000000701d8e7220 */ /* 0x000fe20000410000 */
[----:B------:R-:W-:Y:S01]  /*1920*/  SHF.R.U32.HI R143, RZ, 0x10, R109 ;  /* 0x00000010ff8f7819 */ /* 0x000fe2000001166d */
[----:B------:R-:W-:Y:S01]  /*1930*/  FMUL.FTZ R139, R9, R106 ;  /* 0x0000006a098b7220 */ /* 0x000fe20000410000 */
[----:B------:R-:W-:Y:S01]  /*1940*/  FADD.FTZ R65, R65, R141 ;  /* 0x0000008d41417221 */ /* 0x000fe20000010000 */
[----:B------:R-:W-:Y:S01]  /*1950*/  FFMA.FTZ R93, R140, R141, R93 ;  /* 0x0000008d8c5d7223 */ /* 0x000fe2000001005d */
[----:B------:R-:W-:-:S02]  /*1960*/  HADD2.F32 R113, -RZ, R113.H0_H0 ;  /* 0x20000071ff717230 */ /* 0x000fc40000004100 */
[----:B------:R-:W-:Y:S01]  /*1970*/  FMUL.FTZ R141, R28, R141 ;  /* 0x0000008d1c8d7220 */ /* 0x000fe20000410000 */
[----:B------:R-:W-:Y:S01]  /*1980*/  FADD.FTZ R106, R111, R142 ;  /* 0x0000008e6f6a7221 */ /* 0x000fe20000010000 */
[----:B------:R-:W-:Y:S01]  /*1990*/  FFMA.FTZ R107, R137, R142, R114 ;  /* 0x0000008e896b7223 */ /* 0x000fe20000010072 */
[----:B------:R-:W-:Y:S02]  /*19a0*/  HADD2.F32 R143, -RZ, R143.H0_H0 ;  /* 0x2000008fff8f7230 */ /* 0x000fe40000004100 */
        /* <DEDUP_REMOVED lines=15> */
.L_x_1847:
[----:B------:R-:W-:Y:S05]  /*1aa0*/  BSYNC B1 ;  /* 0x0000000000017941 */ /* 0x000fea0003800000 */
.L_x_1846:
        /* <DEDUP_REMOVED lines=59> */
.L_x_1849:
[----:B------:R-:W-:Y:S05]  /*1e60*/  BSYNC B1 ;  /* 0x0000000000017941 */ /* 0x000fea0003800000 */
.L_x_1848:
        /* <DEDUP_REMOVED lines=58> */
.L_x_1851:
[----:B------:R-:W-:Y:S05]  /*2210*/  BSYNC B1 ;  /* 0x0000000000017941 */ /* 0x000fea0003800000 */
.L_x_1850:
        /* <DEDUP_REMOVED lines=25> */
[----:B------:R-:W-:Y:S02]  /*23b0*/  HADD2.F32 R112, -RZ, R112.H0_H0 ;  /* 0x20000070ff707230 */ /* 0x000fe40000004100 */
[C---:B------:R-:W-:Y:S01]  /*23c0*/  FADD.FTZ R178, -R175.reuse, R178 ;  /* 0x000000b2afb27221 */ /* 0x040fe20000010100 */
[----:B------:R-:W-:Y:S01]  /*23d0*/  FADD.FTZ R106, -R175, R180 ;  /* 0x000000b4af6a7221 */ /* 0x000fe20000010100 */
[----:B------:R-:W-:Y:S01]  /*23e0*/  HADD2.F32 R181, -RZ, R181.H0_H0 ;  /* 0x200000b5ffb57230 */ /* 0x000fe20000004100 */
[----:B------:R-:W-:Y:S01]  /*23f0*/  MOV R113, R109 ;  /* 0x0000006d00717202 */ /* 0x000fe20000000f00 */
[----:B------:R-:W-:Y:S01]  /*2400*/  FMUL.FTZ R180, R9, R116 ;  /* 0x0000007409b47220 */ /* 0x000fe20000410000 */
[----:B------:R-:W-:Y:S01]  /*2410*/  FADD.FTZ R118, -R175, R118 ;  /* 0x00000076af767221 */ /* 0x000fe20000010100 */
[----:B------:R-:W-:Y:S01]  /*2420*/  FMUL.FTZ R182, R17, R112 ;  /* 0x0000007011b67220 */ /* 0x000fe20000410000 */
[C---:B------:R-:W-:Y:S01]  /*2430*/  FMUL.FTZ R175, R9.reuse, R178 ;  /* 0x000000b209af7220 */ /* 0x040fe20000410000 */
        /* <DEDUP_REMOVED lines=24> */
.L_x_1853:
[----:B------:R-:W-:Y:S05]  /*25c0*/  BSYNC B1 ;  /* 0x0000000000017941 */ /* 0x000fea0003800000 */
.L_x_1852:
        /* <DEDUP_REMOVED lines=14> */
[----:B0-----:R-:W-:Y:S02]  /*26b0*/  MOV R108, R106 ;  /* 0x0000006a006c7202 */ /* 0x001fe40000000f00 */
[----:B------:R-:W-:-:S03]  /*26c0*/  SHF.R.U64 R187, R106, 0x10, R107 ;  /* 0x000000106abb7819 */ /* 0x000fc6000000126b */
[----:B------:R-:W-:Y:S01]  /*26d0*/  HADD2.F32 R108, -RZ, R108.H0_H0 ;  /* 0x2000006cff6c7230 */ /* 0x000fe20000004100 */
[----:B------:R-:W-:Y:S01]  /*26e0*/  MOV R109, R107 ;  /* 0x0000006b006d7202 */ /* 0x000fe20000000f00 */
[----:B------:R-:W-:Y:S01]  /*26f0*/  HADD2.F32 R187, -RZ, R187.H0_H0 ;  /* 0x200000bbffbb7230 */ /* 0x000fe20000004100 */
[----:B--2---:R-:W-:Y:S01]  /*2700*/  SHF.R.U64 R113, R104, 0x10, R105 ;  /* 0x0000001068717819 */ /* 0x004fe20000001269 */
[----:B------:R-:W-:-:S04]  /*2710*/  HADD2.F32 R112, -RZ, R104.H0_H0 ;  /* 0x20000068ff707230 */ /* 0x000fc80000004100 */
[----:B------:R-:W-:Y:S02]  /*2720*/  HADD2.F32 R113, -RZ, R113.H0_H0 ;  /* 0x20000071ff717230 */ /* 0x000fe40000004100 */
[----:B------:R-:W-:Y:S02]  /*2730*/  HADD2.F32 R115, -RZ, R105.H0_H0 ;  /* 0x20000069ff737230 */ /* 0x000fe40000004100 */
[C---:B------:R-:W-:Y:S01]  /*2740*/  FADD.FTZ R112, -R118.reuse, R112 ;  /* 0x0000007076707221 */ /* 0x040fe20000010100 */
[C---:B------:R-:W-:Y:S01]  /*2750*/  FADD.FTZ R188, -R118.reuse, R113 ;  /* 0x0000007176bc7221 */ /* 0x040fe20000010100 */
[----:B------:R-:W-:Y:S01]  /*2760*/  SHF.R.U32.HI R116, RZ, 0x10, R105 ;  /* 0x00000010ff747819 */ /* 0x000fe20000011669 */
[----:B------:R-:W-:Y:S01]  /*2770*/  FADD.FTZ R104, -R118, R115 ;  /* 0x0000007376687221 */ /* 0x000fe20000010100 */
[----:B------:R-:W-:Y:S01]  /*2780*/  SHF.R.U32.HI R105, RZ, 0x10, R107 ;  /* 0x00000010ff697819 */ /* 0x000fe2000001166b */
[----:B------:R-:W-:Y:S01]  /*2790*/  FMUL.FTZ R188, R9, R188 ;  /* 0x000000bc09bc7220 */ /* 0x000fe20000410000 */
[----:B------:R-:W-:Y:S01]  /*27a0*/  FMUL.FTZ R190, R13, R108 ;  /* 0x0000006c0dbe7220 */ /* 0x000fe20000410000 */
[----:B------:R-:W-:Y:S01]  /*27b0*/  FMUL.FTZ R185, R9, R112 ;  /* 0x0000007009b97220 */ /* 0x000fe20000410000 */
[----:B------:R-:W-:Y:S01]  /*27c0*/  FADD.FTZ R49, R49, R187 ;  /* 0x000000bb31317221 */ /* 0x000fe20000010000 */
[----:B------:R-:W-:Y:S01]  /*27d0*/  FFMA.FTZ R77, R188, R187, R77 ;  /* 0x000000bbbc4d7223 */ /* 0x000fe2000001004d */
[----:B------:R-:W-:Y:S01]  /*27e0*/  FMUL.FTZ R189, R9, R104 ;  /* 0x0000006809bd7220 */ /* 0x000fe20000410000 */
[----:B------:R-:W-:-:S02]  /*27f0*/  HADD2.F32 R116, -RZ, R116.H0_H0 ;  /* 0x20000074ff747230 */ /* 0x000fc40000004100 */
[----:B------:R-:W-:Y:S01]  /*2800*/  FMUL.FTZ R187, R12, R187 ;  /* 0x000000bb0cbb7220 */ /* 0x000fe20000410000 */
[----:B------:R-:W-:Y:S02]  /*2810*/  HADD2.F32 R109, -RZ, R109.H0_H0 ;  /* 0x2000006dff6d7230 */ /* 0x000fe40000004100 */
[----:B------:R-:W-:Y:S01]  /*2820*/  FADD.FTZ R104, R111, R190 ;  /* 0x000000be6f687221 */ /* 0x000fe20000010000 */
[----:B------:R-:W-:Y:S02]  /*2830*/  HADD2.F32 R112, -RZ, R105.H0_H0 ;  /* 0x20000069ff707230 */ /* 0x000fe40000004100 */
        /* <DEDUP_REMOVED lines=17> */
.L_x_1841:
[----:B------:R-:W-:Y:S05]  /*2950*/  BSYNC B0 ;  /* 0x0000000000007941 */ /* 0x000fea0003800000 */
.L_x_1821:
[----:B------:R-:W-:Y:S01]  /*2960*/  LOP3.LUT P3, RZ, R110, 0xff, RZ, 0xc0, !PT ;  /* 0x000000ff6eff7812 */ /* 0x000fe2000786c0ff */
[----:B------:R-:W-:Y:S01]  /*2970*/  UMOV UR6, 0xffffffff ;  /* 0xffffffff00067882 */ /* 0x000fe20000000000 */
[----:B-1----:R-:W-:Y:S02]  /*2980*/  SHF.R.U32.HI R104, RZ, 0x5, R41 ;  /* 0x00000005ff687819 */ /* 0x002fe40000011629 */
[----:B------:R-:W-:Y:S02]  /*2990*/  P2R R193, PR, RZ, 0x8 ;  /* 0x00000008ffc17803 */ /* 0x000fe40000000000 */
[----:B------:R-:W-:-:S07]  /*29a0*/  LOP3.LUT R105, R104, 0x7fffff8, RZ, 0xc0, !PT ;  /* 0x07fffff868697812 */ /* 0x000fce00078ec0ff */
[----:B------:R-:W-:Y:S02]  /*29b0*/  @!P3 IADD3 R105, R105, 0x8, RZ ;  /* 0x000000086969b810 */ /* 0x000fe40007ffe0ff */
        /* <DEDUP_REMOVED lines=20> */
.L_x_1983:
        /* <DEDUP_REMOVED lines=10> */
[-C--:B------:R-:W-:Y:S02]  /*2ba0*/  @!P3 LEA R196, R104, R106.reuse, 0x3 ;  /* 0x0000006a68c4b211 */ /* 0x080fe400078e18ff */
[----:B------:R-:W-:-:S03]  /*2bb0*/  LEA R197, R105, R106, 0x3 ;  /* 0x0000006a69c57211 */ /* 0x000fc600078e18ff */
[----:B------:R-:W-:Y:S01]  /*2bc0*/  @!P3 STS.64 [R196+0x7000], R178 ;  /* 0x007000b2c400b388 */ /* 0x000fe20000000a00 */
[----:B------:R-:W-:Y:S01]  /*2bd0*/  BAR.SYNC.DEFER_BLOCKING 0x0 ;  /* 0x0000000000007b1d */ /* 0x000fe20000010000 */
[----:B-----5:R-:W-:-:S13]  /*2be0*/  ISETP.GE.AND P3, PT, R195, 0x1, PT ;  /* 0x00000001c300780c */ /* 0x020fda0003f66270 */
[----:B------:R-:W-:-:S05]  /*2bf0*/  @P3 IADD3 R195, R195, -0x1, RZ ;  /* 0xffffffffc3c33810 */ /* 0x000fca0007ffe0ff */
        /* <DEDUP_REMOVED lines=31> */
[----:B------:R-:W-:-:S03]  /*2df0*/  MOV R104, RZ ;  /* 0x000000ff00687202 */ /* 0x000fc60000000f00 */
[----:B------:R-:W-:-:S06]  /*2e00*/  UISETP.NE.AND.EX UP0, UPT, UR15, URZ, UPT, UP0 ;  /* 0x0000003f0f00728c */ /* 0x000fcc000bf05300 */
[----:B------:R-:W-:-:S13]  /*2e10*/  PLOP3.LUT P4, PT, PT, PT, UP0, 0x80, 0x0 ;  /* 0x000000000000781c */ /* 0x000fda0003f8f008 */
[----:B------:R-:W-:Y:S05]  /*2e20*/  @!P4 BRA `(.L_x_1859) ;  /* 0x000000000030c947 */ /* 0x000fea0003800000 */
[----:B------:R-:W-:Y:S01]  /*2e30*/  HADD2.F32 R104, -RZ, R168.H0_H0 ;  /* 0x200000a8ff687230 */ /* 0x000fe20000004100 */
[----:B------:R-:W-:Y:S06]  /*2e40*/  BRA `(.L_x_1859) ;  /* 0x0000000000287947 */ /* 0x000fec0003800000 */
.L_x_1858:
        /* <DEDUP_REMOVED lines=8> */
[----:B------:R-:W-:-:S05]  /*2ed0*/  @P4 HADD2.F32 R105, -RZ, R168.H0_H0 ;  /* 0x200000a8ff694230 */ /* 0x000fca0000004100 */
[----:B------:R-:W-:-:S07]  /*2ee0*/  @P4 FADD.FTZ R104, R104, R105 ;  /* 0x0000006968684221 */ /* 0x000fce0000010000 */
.L_x_1859:
[----:B------:R-:W-:Y:S05]  /*2ef0*/  BSYNC B1 ;  /* 0x0000000000017941 */ /* 0x000fea0003800000 */
.L_x_1857:
[----:B------:R-:W0:Y:S01]  /*2f00*/  @P3 LDC R105, c[0x0][0x29c] ;  /* 0x0000a700ff693b82 */ /* 0x000e220000000800 */
[----:B------:R-:W-:Y:S01]  /*2f10*/  ISETP.NE.U32.AND P5, PT, RZ, UR10, PT ;  /* 0x0000000aff007c0c */ /* 0x000fe2000bfa5070 */
[----:B------:R-:W-:Y:S03]  /*2f20*/  BSSY B1, `(.L_x_1860) ;  /* 0x0000015000017945 */ /* 0x000fe60003800000 */
[----:B------:R-:W-:Y:S01]  /*2f30*/  ISETP.NE.AND.EX P5, PT, RZ, UR11, PT, P5 ;  /* 0x0000000bff007c0c */ /* 0x000fe2000bfa5350 */
[----:B0-----:R-:W-:-:S12]  /*2f40*/  @P3 FMUL.FTZ R105, R104, R105 ;  /* 0x0000006968693220 */ /* 0x001fd80000410000 */
[----:B------:R-:W-:Y:S02]  /*2f50*/  @P5 F2FP.F16.F32.PACK_AB R104, RZ, R104 ;  /* 0x00000068ff68523e */ /* 0x000fe400000000ff */
[----:B------:R-:W-:Y:S02]  /*2f60*/  @P3 F2FP.F16.F32.PACK_AB R105, RZ, R105 ;  /* 0x00000069ff69323e */ /* 0x000fe400000000ff */
[----:B------:R-:W-:Y:S02]  /*2f70*/  @P5 PRMT R43, R104, 0x7610, R43 ;  /* 0x00007610682b5816 */ /* 0x000fe4000000002b */
[----:B------:R-:W-:Y:S01]  /*2f80*/  @P3 PRMT R44, R105, 0x7610, R44 ;  /* 0x00007610692c3816 */ /* 0x000fe2000000002c */
[----:B------:R-:W-:Y:S06]  /*2f90*/  @P2 BRA `(.L_x_1861) ;  /* 0x0000000000142947 */ /* 0x000fec0003800000 */
[----:B------:R-:W-:Y:S01]  /*2fa0*/  HFMA2.MMA R104, -RZ, RZ, 0, 0 ;  /* 0x00000000ff687435 */ /* 0x000fe200000001ff */
[----:B------:R-:W-:Y:S10]  /*2fb0*/  @!P4 BRA `(.L_x_1862) ;  /* 0x00000000002cc947 */ /* 0x000ff40003800000 */
[----:B------:R-:W-:-:S05]  /*2fc0*/  SHF.R.U64 R104, R168, 0x10, R169 ;  /* 0x00000010a8687819 */ /* 0x000fca00000012a9 */
[----:B------:R-:W-:Y:S01]  /*2fd0*/  HADD2.F32 R104, -RZ, R104.H0_H0 ;  /* 0x20000068ff687230 */ /* 0x000fe20000004100 */
[----:B------:R-:W-:Y:S06]  /*2fe0*/  BRA `(.L_x_1862) ;  /* 0x0000000000207947 */ /* 0x000fec0003800000 */
.L_x_1861:
[----:B------:R-:W-:-:S04]  /*2ff0*/  ISETP.NE.AND P6, PT, R38, RZ, PT ;  /* 0x000000ff2600720c */ /* 0x000fc80003fc5270 */
[----:B------:R-:W-:-:S05]  /*3000*/  FSEL R105, R108, RZ, !P6 ;  /* 0x000000ff6c697208 */ /* 0x000fca0007000000 */
[----:B------:R-:W-:Y:S01]  /*3010*/  FFMA.FTZ R104, R124, R110, R105 ;  /* 0x0000006e7c687223 */ /* 0x000fe20000010069 */
[----:B------:R-:W-:-:S03]  /*3020*/  @P4 SHF.R.U64 R105, R168, 0x10, R169 ;  /* 0x00000010a8694819 */ /* 0x000fc600000012a9 */
[----:B------:R-:W-:Y:S02]  /*3030*/  FADD.FTZ R104, R125, -R104 ;  /* 0x800000687d687221 */ /* 0x000fe40000010000 */
[----:B------:R-:W-:Y:S02]  /*3040*/  @P4 HADD2.F32 R105, -RZ, R105.H0_H0 ;  /* 0x20000069ff694230 */ /* 0x000fe40000004100 */
[----:B------:R-:W-:-:S04]  /*3050*/  FMUL.FTZ R104, R9, R104 ;  /* 0x0000006809687220 */ /* 0x000fc80000410000 */
[----:B------:R-:W-:-:S07]  /*3060*/  @P4 FADD.FTZ R104, R104, R105 ;  /* 0x0000006968684221 */ /* 0x000fce0000010000 */
.L_x_1862:
[----:B------:R-:W-:Y:S05]  /*3070*/  BSYNC B1 ;  /* 0x0000000000017941 */ /* 0x000fea0003800000 */
.L_x_1860:
[----:B------:R-:W0:Y:S01]  /*3080*/  @P3 LDC R105, c[0x0][0x29c] ;  /* 0x0000a700ff693b82 */ /* 0x000e220000000800 */
[----:B------:R-:W-:Y:S01]  /*3090*/  BSSY B1, `(.L_x_1863) ;  /* 0x0000012000017945 */ /* 0x000fe20003800000 */
[----:B0-----:R-:W-:Y:S01]  /*30a0*/  @P3 FMUL.FTZ R105, R104, R105 ;  /* 0x0000006968693220 */ /* 0x001fe20000410000 */
[----:B------:R-:W-:-:S04]  /*30b0*/  @P5 F2FP.F16.F32.PACK_AB R104, RZ, R104 ;  /* 0x00000068ff68523e */ /* 0x000fc800000000ff */
[----:B------:R-:W-:Y:S02]  /*30c0*/  @P3 F2FP.F16.F32.PACK_AB R105, RZ, R105 ;  /* 0x00000069ff69323e */ /* 0x000fe400000000ff */
[----:B------:R-:W-:Y:S02]  /*30d0*/  @P5 PRMT R45, R104, 0x7610, R45 ;  /* 0x00007610682d5816 */ /* 0x000fe4000000002d */
[----:B------:R-:W-:Y:S01]  /*30e0*/  @P3 PRMT R46, R105, 0x7610, R46 ;  /* 0x00007610692e3816 */ /* 0x000fe2000000002e */
[----:B------:R-:W-:Y:S06]  /*30f0*/  @P2 BRA `(.L_x_1864) ;  /* 0x0000000000102947 */ /* 0x000fec0003800000 */
[----:B------:R-:W-:Y:S01]  /*3100*/  MOV R104, RZ ;  /* 0x000000ff00687202 */ /* 0x000fe20000000f00 */
[----:B------:R-:W-:Y:S06]  /*3110*/  @!P4 BRA `(.L_x_1865) ;  /* 0x000000000024c947 */ /* 0x000fec0003800000 */
[----:B------:R-:W-:Y:S01]  /*3120*/  HADD2.F32 R104, -RZ, R169.H0_H0 ;  /* 0x200000a9ff687230 */ /* 0x000fe20000004100 */
[----:B------:R-:W-:Y:S06]  /*3130*/  BRA `(.L_x_1865) ;  /* 0x00000000001c7947 */ /* 0x000fec0003800000 */
.L_x_1864:
[----:B------:R-:W-:-:S04]  /*3140*/  ISETP.NE.AND P6, PT, R38, RZ, PT ;  /* 0x000000ff2600720c */ /* 0x000fc80003fc5270 */
[----:B------:R-:W-:-:S05]  /*3150*/  FSEL R104, R108, RZ, !P6 ;  /* 0x000000ff6c687208 */ /* 0x000fca0007000000 */
[----:B------:R-:W-:-:S04]  /*3160*/  FFMA.FTZ R105, R123, R110, R104 ;  /* 0x0000006e7b697223 */ /* 0x000fc80000010068 */
[----:B------:R-:W-:Y:S01]  /*3170*/  FADD.FTZ R104, R128, -R105 ;  /* 0x8000006980687221 */ /* 0x000fe20000010000 */
[----:B------:R-:W-:-:S03]  /*3180*/  @P4 HADD2.F32 R105, -RZ, R169.H0_H0 ;  /* 0x200000a9ff694230 */ /* 0x000fc60000004100 */
[----:B------:R-:W-:-:S04]  /*3190*/  FMUL.FTZ R104, R9, R104 ;  /* 0x0000006809687220 */ /* 0x000fc80000410000 */
[----:B------:R-:W-:-:S07]  /*31a0*/  @P4 FADD.FTZ R104, R104, R105 ;  /* 0x0000006968684221 */ /* 0x000fce0000010000 */
.L_x_1865:
[----:B------:R-:W-:Y:S05]  /*31b0*/  BSYNC B1 ;  /* 0x0000000000017941 */ /* 0x000fea0003800000 */
.L_x_1863:
        /* <DEDUP_REMOVED lines=8> */
[----:B------:R-:W-:Y:S01]  /*3240*/  HFMA2.MMA R104, -RZ, RZ, 0, 0 ;  /* 0x00000000ff687435 */ /* 0x000fe200000001ff */
[----:B------:R-:W-:Y:S10]  /*3250*/  @!P4 BRA `(.L_x_1868) ;  /* 0x00000000002cc947 */ /* 0x000ff40003800000 */
[----:B------:R-:W-:-:S05]  /*3260*/  SHF.R.U32.HI R104, RZ, 0x10, R169 ;  /* 0x00000010ff687819 */ /* 0x000fca00000116a9 */
[----:B------:R-:W-:Y:S01]  /*3270*/  HADD2.F32 R104, -RZ, R104.H0_H0 ;  /* 0x20000068ff687230 */ /* 0x000fe20000004100 */
[----:B------:R-:W-:Y:S06]  /*3280*/  BRA `(.L_x_1868) ;  /* 0x0000000000207947 */ /* 0x000fec0003800000 */
.L_x_1867:
[----:B------:R-:W-:-:S04]  /*3290*/  ISETP.NE.AND P6, PT, R38, RZ, PT ;  /* 0x000000ff2600720c */ /* 0x000fc80003fc5270 */
[----:B------:R-:W-:-:S05]  /*32a0*/  FSEL R105, R108, RZ, !P6 ;  /* 0x000000ff6c697208 */ /* 0x000fca0007000000 */
[----:B------:R-:W-:Y:S01]  /*32b0*/  FFMA.FTZ R104, R130, R110, R105 ;  /* 0x0000006e82687223 */ /* 0x000fe20000010069 */
[----:B------:R-:W-:-:S03]  /*32c0*/  @P4 SHF.R.U32.HI R105, RZ, 0x10, R169 ;  /* 0x00000010ff694819 */ /* 0x000fc600000116a9 */
[----:B------:R-:W-:Y:S02]  /*32d0*/  FADD.FTZ R104, R127, -R104 ;  /* 0x800000687f687221 */ /* 0x000fe40000010000 */
[----:B------:R-:W-:Y:S02]  /*32e0*/  @P4 HADD2.F32 R105, -RZ, R105.H0_H0 ;  /* 0x20000069ff694230 */ /* 0x000fe40000004100 */
[----:B------:R-:W-:-:S04]  /*32f0*/  FMUL.FTZ R104, R9, R104 ;  /* 0x0000006809687220 */ /* 0x000fc80000410000 */
[----:B------:R-:W-:-:S07]  /*3300*/  @P4 FADD.FTZ R104, R104, R105 ;  /* 0x0000006968684221 */ /* 0x000fce0000010000 */
.L_x_1868:
[----:B------:R-:W-:Y:S05]  /*3310*/  BSYNC B1 ;  /* 0x0000000000017941 */ /* 0x000fea0003800000 */
.L_x_1866:
[----:B------:R-:W0:Y:S02]  /*3320*/  @P3 LDC R105, c[0x0][0x29c] ;  /* 0x0000a700ff693b82 */ /* 0x000e240000000800 */
[----:B0-----:R-:W-:Y:S01]  /*3330*/  @P3 FMUL.FTZ R105, R104, R105 ;  /* 0x0000006968693220 */ /* 0x001fe20000410000 */
[----:B------:R-:W-:-:S04]  /*3340*/  @P5 F2FP.F16.F32.PACK_AB R104, RZ, R104 ;  /* 0x00000068ff68523e */ /* 0x000fc800000000ff */
[----:B------:R-:W-:Y:S02]  /*3350*/  @P3 F2FP.F16.F32.PACK_AB R112, RZ, R105 ;  /* 0x00000069ff70323e */ /* 0x000fe400000000ff */
        /* <DEDUP_REMOVED lines=10> */
.L_x_1869:
        /* <DEDUP_REMOVED lines=11> */
.L_x_1871:
[----:B------:R-:W-:Y:S05]  /*34b0*/  BSYNC B1 ;  /* 0x0000000000017941 */ /* 0x000fea0003800000 */
.L_x_1870:
[----:B------:R-:W-:Y:S02]  /*34c0*/  IADD3 R8, R8, 0x100, RZ ;  /* 0x0000010008087810 */ /* 0x000fe40007ffe0ff */
[----:B------:R-:W-:-:S07]  /*34d0*/  IADD3 R109, R109, 0x100, RZ ;  /* 0x000001006d6d7810 */ /* 0x000fce0007ffe0ff */
.L_x_1856:
[----:B------:R-:W-:Y:S05]  /*34e0*/  BSYNC B0 ;  /* 0x0000000000007941 */ /* 0x000fea0003800000 */
.L_x_1855:
        /* <DEDUP_REMOVED lines=8> */
[----:B------:R-:W-:-:S03]  /*3570*/  MOV R104, RZ ;  /* 0x000000ff00687202 */ /* 0x000fc60000000f00 */
[----:B------:R-:W-:-:S06]  /*3580*/  UISETP.NE.AND.EX UP0, UPT, UR15, URZ, UPT, UP0 ;  /* 0x0000003f0f00728c */ /* 0x000fcc000bf05300 */
[----:B------:R-:W-:-:S13]  /*3590*/  PLOP3.LUT P4, PT, PT, PT, UP0, 0x80, 0x0 ;  /* 0x000000000000781c */ /* 0x000fda0003f8f008 */
[----:B------:R-:W-:Y:S05]  /*35a0*/  @!P4 BRA `(.L_x_1876) ;  /* 0x000000000028c947 */ /* 0x000fea0003800000 */
[----:B------:R-:W-:Y:S01]  /*35b0*/  HADD2.F32 R104, -RZ, R166.H0_H0 ;  /* 0x200000a6ff687230 */ /* 0x000fe20000004100 */
[----:B------:R-:W-:Y:S06]  /*35c0*/  BRA `(.L_x_1876) ;  /* 0x0000000000207947 */ /* 0x000fec0003800000 */
.L_x_1875:
[----:B------:R-:W-:Y:S01]  /*35d0*/  UISETP.NE.U32.AND UP0, UPT, UR14, URZ, UPT ;  /* 0x0000003f0e00728c */ /* 0x000fe2000bf05070 */
[----:B------:R-:W-:-:S03]  /*35e0*/  FFMA.FTZ R105, R129, R110, R107 ;  /* 0x0000006e81697223 */ /* 0x000fc6000001006b */
[----:B------:R-:W-:Y:S01]  /*35f0*/  UISETP.NE.AND.EX UP0, UPT, UR15, URZ, UPT, UP0 ;  /* 0x0000003f0f00728c */ /* 0x000fe2000bf05300 */
[----:B------:R-:W-:-:S04]  /*3600*/  FADD.FTZ R104, R134, -R105 ;  /* 0x8000006986687221 */ /* 0x000fc80000010000 */
[----:B------:R-:W-:Y:S01]  /*3610*/  FMUL.FTZ R104, R9, R104 ;  /* 0x0000006809687220 */ /* 0x000fe20000410000 */
[----:B------:R-:W-:-:S13]  /*3620*/  PLOP3.LUT P4, PT, PT, PT, UP0, 0x80, 0x0 ;  /* 0x000000000000781c */ /* 0x000fda0003f8f008 */
[----:B------:R-:W-:-:S05]  /*3630*/  @P4 HADD2.F32 R105, -RZ, R166.H0_H0 ;  /* 0x200000a6ff694230 */ /* 0x000fca0000004100 */
[----:B------:R-:W-:-:S07]  /*3640*/  @P4 FADD.FTZ R104, R104, R105 ;  /* 0x0000006968684221 */ /* 0x000fce0000010000 */
.L_x_1876:
[----:B------:R-:W-:Y:S05]  /*3650*/  BSYNC B1 ;  /* 0x0000000000017941 */ /* 0x000fea0003800000 */
.L_x_1874:
        /* <DEDUP_REMOVED lines=15> */
.L_x_1878:
[----:B------:R-:W-:Y:S01]  /*3750*/  FFMA.FTZ R104, R132, R110, R107 ;  /* 0x0000006e84687223 */ /* 0x000fe2000001006b */
[----:B------:R-:W-:-:S03]  /*3760*/  @P4 SHF.R.U64 R105, R166, 0x10, R167 ;  /* 0x00000010a6694819 */ /* 0x000fc600000012a7 */
[----:B------:R-:W-:Y:S02]  /*3770*/  FADD.FTZ R104, R133, -R104 ;  /* 0x8000006885687221 */ /* 0x000fe40000010000 */
[----:B------:R-:W-:Y:S02]  /*3780*/  @P4 HADD2.F32 R105, -RZ, R105.H0_H0 ;  /* 0x20000069ff694230 */ /* 0x000fe40000004100 */
[----:B------:R-:W-:-:S04]  /*3790*/  FMUL.FTZ R104, R9, R104 ;  /* 0x0000006809687220 */ /* 0x000fc80000410000 */
[----:B------:R-:W-:-:S07]  /*37a0*/  @P4 FADD.FTZ R104, R104, R105 ;  /* 0x0000006968684221 */ /* 0x000fce0000010000 */
.L_x_1879:
[----:B------:R-:W-:Y:S05]  /*37b0*/  BSYNC B1 ;  /* 0x0000000000017941 */ /* 0x000fea0003800000 */
.L_x_1877:
        /* <DEDUP_REMOVED lines=12> */
.L_x_1881:
[----:B------:R-:W-:-:S04]  /*3880*/  FFMA.FTZ R105, R131, R110, R107 ;  /* 0x0000006e83697223 */ /* 0x000fc8000001006b */
[----:B------:R-:W-:Y:S01]  /*3890*/  FADD.FTZ R104, R136, -R105 ;  /* 0x8000006988687221 */ /* 0x000fe20000010000 */
[----:B------:R-:W-:-:S03]  /*38a0*/  @P4 HADD2.F32 R105, -RZ, R167.H0_H0 ;  /* 0x200000a7ff694230 */ /* 0x000fc60000004100 */
[----:B------:R-:W-:-:S04]  /*38b0*/  FMUL.FTZ R104, R9, R104 ;  /* 0x0000006809687220 */ /* 0x000fc80000410000 */
[----:B------:R-:W-:-:S07]  /*38c0*/  @P4 FADD.FTZ R104, R104, R105 ;  /* 0x0000006968684221 */ /* 0x000fce0000010000 */
.L_x_1882:
[----:B------:R-:W-:Y:S05]  /*38d0*/  BSYNC B1 ;  /* 0x0000000000017941 */ /* 0x000fea0003800000 */
.L_x_1880:
        /* <DEDUP_REMOVED lines=13> */
.L_x_1884:
[----:B------:R-:W-:Y:S01]  /*39b0*/  FFMA.FTZ R104, R138, R110, R107 ;  /* 0x0000006e8a687223 */ /* 0x000fe2000001006b */
[----:B------:R-:W-:-:S03]  /*39c0*/  @P4 SHF.R.U32.HI R105, RZ, 0x10, R167 ;  /* 0x00000010ff694819 */ /* 0x000fc600000116a7 */
[----:B------:R-:W-:Y:S02]  /*39d0*/  FADD.FTZ R104, R135, -R104 ;  /* 0x8000006887687221 */ /* 0x000fe40000010000 */
[----:B------:R-:W-:Y:S02]  /*39e0*/  @P4 HADD2.F32 R105, -RZ, R105.H0_H0 ;  /* 0x20000069ff694230 */ /* 0x000fe40000004100 */
[----:B------:R-:W-:-:S04]  /*39f0*/  FMUL.FTZ R104, R9, R104 ;  /* 0x0000006809687220 */ /* 0x000fc80000410000 */
[----:B------:R-:W-:-:S07]  /*3a00*/  @P4 FADD.FTZ R104, R104, R105 ;  /* 0x0000006968684221 */ /* 0x000fce0000010000 */
.L_x_1885:
[----:B------:R-:W-:Y:S05]  /*3a10*/  BSYNC B1 ;  /* 0x0000000000017941 */ /* 0x000fea0003800000 */
.L_x_1883:
[----:B------:R-:W0:Y:S02]  /*3a20*/  @P3 LDC R105, c[0x0][0x29c] ;  /* 0x0000a700ff693b82 */ /* 0x000e240000000800 */
[----:B0-----:R-:W-:Y:S01]  /*3a30*/  @P3 FMUL.FTZ R105, R104, R105 ;  /* 0x0000006968693220 */ /* 0x001fe20000410000 */
[----:B------:R-:W-:-:S04]  /*3a40*/  @P5 F2FP.F16.F32.PACK_AB R104, RZ, R104 ;  /* 0x00000068ff68523e */ /* 0x000fc800000000ff */
[----:B------:R-:W-:Y:S02]  /*3a50*/  @P3 F2FP.F16.F32.PACK_AB R105, RZ, R105 ;  /* 0x00000069ff69323e */ /* 0x000fe400000000ff */
        /* <DEDUP_REMOVED lines=11> */
.L_x_1886:
        /* <DEDUP_REMOVED lines=10> */
.L_x_1888:
[----:B------:R-:W-:Y:S05]  /*3bb0*/  BSYNC B1 ;  /* 0x0000000000017941 */ /* 0x000fea0003800000 */
.L_x_1887:
[----:B------:R-:W-:Y:S02]  /*3bc0*/  IADD3 R8, R8, 0x100, RZ ;  /* 0x0000010008087810 */ /* 0x000fe40007ffe0ff */
[----:B------:R-:W-:-:S07]  /*3bd0*/  IADD3 R109, R109, 0x100, RZ ;  /* 0x000001006d6d7810 */ /* 0x000fce0007ffe0ff */
.L_x_1873:
[----:B------:R-:W-:Y:S05]  /*3be0*/  BSYNC B0 ;  /* 0x0000000000007941 */ /* 0x000fea0003800000 */
.L_x_1872:
        /* <DEDUP_REMOVED lines=14> */
.L_x_1892:
        /* <DEDUP_REMOVED lines=8> */
.L_x_1893:
[----:B------:R-:W-:Y:S05]  /*3d50*/  BSYNC B1 ;  /* 0x0000000000017941 */ /* 0x000fea0003800000 */
.L_x_1891:
        /* <DEDUP_REMOVED lines=15> */
.L_x_1895:
[----:B------:R-:W-:Y:S01]  /*3e50*/  FFMA.FTZ R104, R140, R110, R107 ;  /* 0x0000006e8c687223 */ /* 0x000fe2000001006b */
[----:B------:R-:W-:-:S03]  /*3e60*/  @P4 SHF.R.U64 R105, R164, 0x10, R165 ;  /* 0x00000010a4694819 */ /* 0x000fc600000012a5 */
[----:B------:R-:W-:Y:S02]  /*3e70*/  FADD.FTZ R104, R141, -R104 ;  /* 0x800000688d687221 */ /* 0x000fe40000010000 */
[----:B------:R-:W-:Y:S02]  /*3e80*/  @P4 HADD2.F32 R105, -RZ, R105.H0_H0 ;  /* 0x20000069ff694230 */ /* 0x000fe40000004100 */
[----:B------:R-:W-:-:S04]  /*3e90*/  FMUL.FTZ R104, R9, R104 ;  /* 0x0000006809687220 */ /* 0x000fc80000410000 */
[----:B------:R-:W-:-:S07]  /*3ea0*/  @P4 FADD.FTZ R104, R104, R105 ;  /* 0x0000006968684221 */ /* 0x000fce0000010000 */
.L_x_1896:
[----:B------:R-:W-:Y:S05]  /*3eb0*/  BSYNC B1 ;  /* 0x0000000000017941 */ /* 0x000fea0003800000 */
.L_x_1894:
        /* <DEDUP_REMOVED lines=12> */
.L_x_1898:
[----:B------:R-:W-:-:S04]  /*3f80*/  FFMA.FTZ R105, R139, R110, R107 ;  /* 0x0000006e8b697223 */ /* 0x000fc8000001006b */
[----:B------:R-:W-:Y:S01]  /*3f90*/  FADD.FTZ R104, R144, -R105 ;  /* 0x8000006990687221 */ /* 0x000fe20000010000 */
[----:B------:R-:W-:-:S03]  /*3fa0*/  @P4 HADD2.F32 R105, -RZ, R165.H0_H0 ;  /* 0x200000a5ff694230 */ /* 0x000fc60000004100 */
[----:B------:R-:W-:-:S04]  /*3fb0*/  FMUL.FTZ R104, R9, R104 ;  /* 0x0000006809687220 */ /* 0x000fc80000410000 */
[----:B------:R-:W-:-:S07]  /*3fc0*/  @P4 FADD.FTZ R104, R104, R105 ;  /* 0x0000006968684221 */ /* 0x000fce0000010000 */
.L_x_1899:
[----:B------:R-:W-:Y:S05]  /*3fd0*/  BSYNC B1 ;  /* 0x0000000000017941 */ /* 0x000fea0003800000 */
.L_x_1897:
        /* <DEDUP_REMOVED lines=13> */
.L_x_1901:
[----:B------:R-:W-:Y:S01]  /*40b0*/  FFMA.FTZ R104, R146, R110, R107 ;  /* 0x0000006e92687223 */ /* 0x000fe2000001006b */
[----:B------:R-:W-:-:S03]  /*40c0*/  @P4 SHF.R.U32.HI R105, RZ, 0x10, R165 ;  /* 0x00000010ff694819 */ /* 0x000fc600000116a5 */
[----:B------:R-:W-:Y:S02]  /*40d0*/  FADD.FTZ R104, R143, -R104 ;  /* 0x800000688f687221 */ /* 0x000fe40000010000 */
[----:B------:R-:W-:Y:S02]  /*40e0*/  @P4 HADD2.F32 R105, -RZ, R105.H0_H0 ;  /* 0x20000069ff694230 */ /* 0x000fe40000004100 */
[----:B------:R-:W-:-:S04]  /*40f0*/  FMUL.FTZ R104, R9, R104 ;  /* 0x0000006809687220 */ /* 0x000fc80000410000 */
[----:B------:R-:W-:-:S07]  /*4100*/  @P4 FADD.FTZ R104, R104, R105 ;  /* 0x0000006968684221 */ /* 0x000fce0000010000 */
.L_x_1902:
[----:B------:R-:W-:Y:S05]  /*4110*/  BSYNC B1 ;  /* 0x0000000000017941 */ /* 0x000fea0003800000 */
.L_x_1900:
        /* <DEDUP_REMOVED lines=15> */
.L_x_1903:
        /* <DEDUP_REMOVED lines=10> */
.L_x_1905:
[----:B------:R-:W-:Y:S05]  /*42b0*/  BSYNC B1 ;  /* 0x0000000000017941 */ /* 0x000fea0003800000 */
.L_x_1904:
[----:B------:R-:W-:Y:S02]  /*42c0*/  IADD3 R8, R8, 0x100, RZ ;  /* 0x0000010008087810 */ /* 0x000fe40007ffe0ff */
[----:B------:R-:W-:-:S07]  /*42d0*/  IADD3 R109, R109, 0x100, RZ ;  /* 0x000001006d6d7810 */ /* 0x000fce0007ffe0ff */
.L_x_1890:
[----:B------:R-:W-:Y:S05]  /*42e0*/  BSYNC B0 ;  /* 0x0000000000007941 */ /* 0x000fea0003800000 */
.L_x_1889:
        /* <DEDUP_REMOVED lines=14> */
.L_x_1909:
        /* <DEDUP_REMOVED lines=8> */
.L_x_1910:
[----:B------:R-:W-:Y:S05]  /*4450*/  BSYNC B1 ;  /* 0x0000000000017941 */ /* 0x000fea0003800000 */
.L_x_1908:
        /* <DEDUP_REMOVED lines=15> */
.L_x_1912:
[----:B------:R-:W-:Y:S01]  /*4550*/  FFMA.FTZ R104, R148, R110, R107 ;  /* 0x0000006e94687223 */ /* 0x000fe2000001006b */
[----:B------:R-:W-:-:S03]  /*4560*/  @P4 SHF.R.U64 R105, R162, 0x10, R163 ;  /* 0x00000010a2694819 */ /* 0x000fc600000012a3 */
[----:B------:R-:W-:Y:S02]  /*4570*/  FADD.FTZ R104, R149, -R104 ;  /* 0x8000006895687221 */ /* 0x000fe40000010000 */
[----:B------:R-:W-:Y:S02]  /*4580*/  @P4 HADD2.F32 R105, -RZ, R105.H0_H0 ;  /* 0x20000069ff694230 */ /* 0x000fe40000004100 */
[----:B------:R-:W-:-:S04]  /*4590*/  FMUL.FTZ R104, R9, R104 ;  /* 0x0000006809687220 */ /* 0x000fc80000410000 */
[----:B------:R-:W-:-:S07]  /*45a0*/  @P4 FADD.FTZ R104, R104, R105 ;  /* 0x0000006968684221 */ /* 0x000fce0000010000 */
.L_x_1913:
[----:B------:R-:W-:Y:S05]  /*45b0*/  BSYNC B1 ;  /* 0x0000000000017941 */ /* 0x000fea0003800000 */
.L_x_1911:
        /* <DEDUP_REMOVED lines=12> */
.L_x_1915:
[----:B------:R-:W-:-:S04]  /*4680*/  FFMA.FTZ R105, R147, R110, R107 ;  /* 0x0000006e93697223 */ /* 0x000fc8000001006b */
[----:B------:R-:W-:Y:S01]  /*4690*/  FADD.FTZ R104, R152, -R105 ;  /* 0x8000006998687221 */ /* 0x000fe20000010000 */
[----:B------:R-:W-:-:S03]  /*46a0*/  @P4 HADD2.F32 R105, -RZ, R163.H0_H0 ;  /* 0x200000a3ff694230 */ /* 0x000fc60000004100 */
[----:B------:R-:W-:-:S04]  /*46b0*/  FMUL.FTZ R104, R9, R104 ;  /* 0x0000006809687220 */ /* 0x000fc80000410000 */
[----:B------:R-:W-:-:S07]  /*46c0*/  @P4 FADD.FTZ R104, R104, R105 ;  /* 0x0000006968684221 */ /* 0x000fce0000010000 */
.L_x_1916:
[----:B------:R-:W-:Y:S05]  /*46d0*/  BSYNC B1 ;  /* 0x0000000000017941 */ /* 0x000fea0003800000 */
.L_x_1914:
        /* <DEDUP_REMOVED lines=13> */
.L_x_1918:
[----:B------:R-:W-:Y:S01]  /*47b0*/  FFMA.FTZ R104, R154, R110, R107 ;  /* 0x0000006e9a687223 */ /* 0x000fe2000001006b */
[----:B------:R-:W-:-:S03]  /*47c0*/  @P4 SHF.R.U32.HI R105, RZ, 0x10, R163 ;  /* 0x00000010ff694819 */ /* 0x000fc600000116a3 */
[----:B------:R-:W-:Y:S02]  /*47d0*/  FADD.FTZ R104, R151, -R104 ;  /* 0x8000006897687221 */ /* 0x000fe40000010000 */
[----:B------:R-:W-:Y:S02]  /*47e0*/  @P4 HADD2.F32 R105, -RZ, R105.H0_H0 ;  /* 0x20000069ff694230 */ /* 0x000fe40000004100 */
[----:B------:R-:W-:-:S04]  /*47f0*/  FMUL.FTZ R104, R9, R104 ;  /* 0x0000006809687220 */ /* 0x000fc80000410000 */
[----:B------:R-:W-:-:S07]  /*4800*/  @P4 FADD.FTZ R104, R104, R105 ;  /* 0x0000006968684221 */ /* 0x000fce0000010000 */
.L_x_1919:
[----:B------:R-:W-:Y:S05]  /*4810*/  BSYNC B1 ;  /* 0x0000000000017941 */ /* 0x000fea0003800000 */
.L_x_1917:
        /* <DEDUP_REMOVED lines=15> */
.L_x_1920:
        /* <DEDUP_REMOVED lines=10> */
.L_x_1922:
[----:B------:R-:W-:Y:S05]  /*49b0*/  BSYNC B1 ;  /* 0x0000000000017941 */ /* 0x000fea0003800000 */
.L_x_1921:
[----:B------:R-:W-:Y:S02]  /*49c0*/  IADD3 R8, R8, 0x100, RZ ;  /* 0x0000010008087810 */ /* 0x000fe40007ffe0ff */
[----:B------:R-:W-:-:S07]  /*49d0*/  IADD3 R109, R109, 0x100, RZ ;  /* 0x000001006d6d7810 */ /* 0x000fce0007ffe0ff */
.L_x_1907:
[----:B------:R-:W-:Y:S05]  /*49e0*/  BSYNC B0 ;  /* 0x0000000000007941 */ /* 0x000fea0003800000 */
.L_x_1906:
[----:B------:R-:W-:Y:S04]  /*49f0*/  BSSY B0, `(.L_x_1923) ;  /* 0x000006e000007945 */ /* 0x000fe80003800000 */
        /* <DEDUP_REMOVED lines=12> */
.L_x_1926:
        /* <DEDUP_REMOVED lines=8> */
.L_x_1927:
[----:B------:R-:W-:Y:S05]  /*4b40*/  BSYNC B1 ;  /* 0x0000000000017941 */ /* 0x000fea0003800000 */
.L_x_1925:
        /* <DEDUP_REMOVED lines=15> */
.L_x_1929:
[----:B------:R-:W-:Y:S01]  /*4c40*/  FFMA.FTZ R104, R170, R110, R107 ;  /* 0x0000006eaa687223 */ /* 0x000fe2000001006b */
[----:B------:R-:W-:-:S03]  /*4c50*/  @P4 SHF.R.U64 R105, R160, 0x10, R161 ;  /* 0x00000010a0694819 */ /* 0x000fc600000012a1 */
[----:B------:R-:W-:Y:S02]  /*4c60*/  FADD.FTZ R104, R171, -R104 ;  /* 0x80000068ab687221 */ /* 0x000fe40000010000 */
[----:B------:R-:W-:Y:S02]  /*4c70*/  @P4 HADD2.F32 R105, -RZ, R105.H0_H0 ;  /* 0x20000069ff694230 */ /* 0x000fe40000004100 */
[----:B------:R-:W-:-:S04]  /*4c80*/  FMUL.FTZ R104, R9, R104 ;  /* 0x0000006809687220 */ /* 0x000fc80000410000 */
[----:B------:R-:W-:-:S07]  /*4c90*/  @P4 FADD.FTZ R104, R104, R105 ;  /* 0x0000006968684221 */ /* 0x000fce0000010000 */
.L_x_1930:
[----:B------:R-:W-:Y:S05]  /*4ca0*/  BSYNC B1 ;  /* 0x0000000000017941 */ /* 0x000fea0003800000 */
.L_x_1928:
        /* <DEDUP_REMOVED lines=12> */
.L_x_1932:
[----:B------:R-:W-:-:S04]  /*4d70*/  FFMA.FTZ R105, R155, R110, R107 ;  /* 0x0000006e9b697223 */ /* 0x000fc8000001006b */
[----:B------:R-:W-:Y:S01]  /*4d80*/  FADD.FTZ R104, R174, -R105 ;  /* 0x80000069ae687221 */ /* 0x000fe20000010000 */
[----:B------:R-:W-:-:S03]  /*4d90*/  @P4 HADD2.F32 R105, -RZ, R161.H0_H0 ;  /* 0x200000a1ff694230 */ /* 0x000fc60000004100 */
[----:B------:R-:W-:-:S04]  /*4da0*/  FMUL.FTZ R104, R9, R104 ;  /* 0x0000006809687220 */ /* 0x000fc80000410000 */
[----:B------:R-:W-:-:S07]  /*4db0*/  @P4 FADD.FTZ R104, R104, R105 ;  /* 0x0000006968684221 */ /* 0x000fce0000010000 */
.L_x_1933:
[----:B------:R-:W-:Y:S05]  /*4dc0*/  BSYNC B1 ;  /* 0x0000000000017941 */ /* 0x000fea0003800000 */
.L_x_1931:
        /* <DEDUP_REMOVED lines=13> */
.L_x_1935:
[----:B------:R-:W-:Y:S01]  /*4ea0*/  FFMA.FTZ R104, R176, R110, R107 ;  /* 0x0000006eb0687223 */ /* 0x000fe2000001006b */
[----:B------:R-:W-:-:S03]  /*4eb0*/  @P4 SHF.R.U32.HI R105, RZ, 0x10, R161 ;  /* 0x00000010ff694819 */ /* 0x000fc600000116a1 */
[----:B------:R-:W-:Y:S02]  /*4ec0*/  FADD.FTZ R104, R173, -R104 ;  /* 0x80000068ad687221 */ /* 0x000fe40000010000 */
[----:B------:R-:W-:Y:S02]  /*4ed0*/  @P4 HADD2.F32 R105, -RZ, R105.H0_H0 ;  /* 0x20000069ff694230 */ /* 0x000fe40000004100 */
[----:B------:R-:W-:-:S04]  /*4ee0*/  FMUL.FTZ R104, R9, R104 ;  /* 0x0000006809687220 */ /* 0x000fc80000410000 */
[----:B------:R-:W-:-:S07]  /*4ef0*/  @P4 FADD.FTZ R104, R104, R105 ;  /* 0x0000006968684221 */ /* 0x000fce0000010000 */
.L_x_1936:
[----:B------:R-:W-:Y:S05]  /*4f00*/  BSYNC B1 ;  /* 0x0000000000017941 */ /* 0x000fea0003800000 */
.L_x_1934:
        /* <DEDUP_REMOVED lines=15> */
.L_x_1937:
        /* <DEDUP_REMOVED lines=10> */
.L_x_1939:
[----:B------:R-:W-:Y:S05]  /*50a0*/  BSYNC B1 ;  /* 0x0000000000017941 */ /* 0x000fea0003800000 */
.L_x_1938:
[----:B------:R-:W-:Y:S02]  /*50b0*/  IADD3 R8, R8, 0x100, RZ ;  /* 0x0000010008087810 */ /* 0x000fe40007ffe0ff */
[----:B------:R-:W-:-:S07]  /*50c0*/  IADD3 R109, R109, 0x100, RZ ;  /* 0x000001006d6d7810 */ /* 0x000fce0007ffe0ff */
.L_x_1924:
[----:B------:R-:W-:Y:S05]  /*50d0*/  BSYNC B0 ;  /* 0x0000000000007941 */ /* 0x000fea0003800000 */
.L_x_1923:
        /* <DEDUP_REMOVED lines=13> */
.L_x_1943:
        /* <DEDUP_REMOVED lines=8> */
.L_x_1944:
[----:B------:R-:W-:Y:S05]  /*5230*/  BSYNC B1 ;  /* 0x0000000000017941 */ /* 0x000fea0003800000 */
.L_x_1942:
        /* <DEDUP_REMOVED lines=15> */
.L_x_1946:
[----:B------:R-:W-:Y:S01]  /*5330*/  FFMA.FTZ R104, R180, R110, R107 ;  /* 0x0000006eb4687223 */ /* 0x000fe2000001006b */
[----:B------:R-:W-:-:S03]  /*5340*/  @P4 SHF.R.U64 R105, R158, 0x10, R159 ;  /* 0x000000109e694819 */ /* 0x000fc6000000129f */
[----:B------:R-:W-:Y:S02]  /*5350*/  FADD.FTZ R104, R181, -R104 ;  /* 0x80000068b5687221 */ /* 0x000fe40000010000 */
[----:B------:R-:W-:Y:S02]  /*5360*/  @P4 HADD2.F32 R105, -RZ, R105.H0_H0 ;  /* 0x20000069ff694230 */ /* 0x000fe40000004100 */
[----:B------:R-:W-:-:S04]  /*5370*/  FMUL.FTZ R104, R9, R104 ;  /* 0x0000006809687220 */ /* 0x000fc80000410000 */
[----:B------:R-:W-:-:S07]  /*5380*/  @P4 FADD.FTZ R104, R104, R105 ;  /* 0x0000006968684221 */ /* 0x000fce0000010000 */
.L_x_1947:
[----:B------:R-:W-:Y:S05]  /*5390*/  BSYNC B1 ;  /* 0x0000000000017941 */ /* 0x000fea0003800000 */
.L_x_1945:
        /* <DEDUP_REMOVED lines=12> */
.L_x_1949:
[----:B------:R-:W-:-:S04]  /*5460*/  FFMA.FTZ R105, R177, R110, R107 ;  /* 0x0000006eb1697223 */ /* 0x000fc8000001006b */
[----:B------:R-:W-:Y:S01]  /*5470*/  FADD.FTZ R104, R184, -R105 ;  /* 0x80000069b8687221 */ /* 0x000fe20000010000 */
[----:B------:R-:W-:-:S03]  /*5480*/  @P4 HADD2.F32 R105, -RZ, R159.H0_H0 ;  /* 0x2000009fff694230 */ /* 0x000fc60000004100 */
[----:B------:R-:W-:-:S04]  /*5490*/  FMUL.FTZ R104, R9, R104 ;  /* 0x0000006809687220 */ /* 0x000fc80000410000 */
[----:B------:R-:W-:-:S07]  /*54a0*/  @P4 FADD.FTZ R104, R104, R105 ;  /* 0x0000006968684221 */ /* 0x000fce0000010000 */
.L_x_1950:
[----:B------:R-:W-:Y:S05]  /*54b0*/  BSYNC B1 ;  /* 0x0000000000017941 */ /* 0x000fea0003800000 */
.L_x_1948:
        /* <DEDUP_REMOVED lines=13> */
.L_x_1952:
[----:B------:R-:W-:Y:S01]  /*5590*/  FFMA.FTZ R104, R186, R110, R107 ;  /* 0x0000006eba687223 */ /* 0x000fe2000001006b */
[----:B------:R-:W-:-:S03]  /*55a0*/  @P4 SHF.R.U32.HI R105, RZ, 0x10, R159 ;  /* 0x00000010ff694819 */ /* 0x000fc6000001169f */
[----:B------:R-:W-:Y:S02]  /*55b0*/  FADD.FTZ R104, R183, -R104 ;  /* 0x80000068b7687221 */ /* 0x000fe40000010000 */
[----:B------:R-:W-:Y:S02]  /*55c0*/  @P4 HADD2.F32 R105, -RZ, R105.H0_H0 ;  /* 0x20000069ff694230 */ /* 0x000fe40000004100 */
[----:B------:R-:W-:-:S04]  /*55d0*/  FMUL.FTZ R104, R9, R104 ;  /* 0x0000006809687220 */ /* 0x000fc80000410000 */
[----:B------:R-:W-:-:S07]  /*55e0*/  @P4 FADD.FTZ R104, R104, R105 ;  /* 0x0000006968684221 */ /* 0x000fce0000010000 */
.L_x_1953:
[----:B------:R-:W-:Y:S05]  /*55f0*/  BSYNC B1 ;  /* 0x0000000000017941 */ /* 0x000fea0003800000 */
.L_x_1951:
        /* <DEDUP_REMOVED lines=15> */
.L_x_1954:
        /* <DEDUP_REMOVED lines=10> */
.L_x_1956:
[----:B------:R-:W-:Y:S05]  /*5790*/  BSYNC B1 ;  /* 0x0000000000017941 */ /* 0x000fea0003800000 */
.L_x_1955:
[----:B------:R-:W-:Y:S02]  /*57a0*/  IADD3 R8, R8, 0x100, RZ ;  /* 0x0000010008087810 */ /* 0x000fe40007ffe0ff */
[----:B------:R-:W-:-:S07]  /*57b0*/  IADD3 R109, R109, 0x100, RZ ;  /* 0x000001006d6d7810 */ /* 0x000fce0007ffe0ff */
.L_x_1941:
[----:B------:R-:W-:Y:S05]  /*57c0*/  BSYNC B0 ;  /* 0x0000000000007941 */ /* 0x000fea0003800000 */
.L_x_1940:
        /* <DEDUP_REMOVED lines=14> */
.L_x_1960:
        /* <DEDUP_REMOVED lines=8> */
.L_x_1961:
[----:B------:R-:W-:Y:S05]  /*5930*/  BSYNC B1 ;  /* 0x0000000000017941 */ /* 0x000fea0003800000 */
.L_x_1959:
        /* <DEDUP_REMOVED lines=15> */
.L_x_1963:
[----:B------:R-:W-:Y:S01]  /*5a30*/  FFMA.FTZ R104, R188, R110, R107 ;  /* 0x0000006ebc687223 */ /* 0x000fe2000001006b */
[----:B------:R-:W-:-:S03]  /*5a40*/  @P4 SHF.R.U64 R105, R156, 0x10, R157 ;  /* 0x000000109c694819 */ /* 0x000fc6000000129d */
[----:B------:R-:W-:Y:S02]  /*5a50*/  FADD.FTZ R104, R187, -R104 ;  /* 0x80000068bb687221 */ /* 0x000fe40000010000 */
[----:B------:R-:W-:Y:S02]  /*5a60*/  @P4 HADD2.F32 R105, -RZ, R105.H0_H0 ;  /* 0x20000069ff694230 */ /* 0x000fe40000004100 */
[----:B------:R-:W-:-:S04]  /*5a70*/  FMUL.FTZ R104, R9, R104 ;  /* 0x0000006809687220 */ /* 0x000fc80000410000 */
[----:B------:R-:W-:-:S07]  /*5a80*/  @P4 FADD.FTZ R104, R104, R105 ;  /* 0x0000006968684221 */ /* 0x000fce0000010000 */
.L_x_1964:
[----:B------:R-:W-:Y:S05]  /*5a90*/  BSYNC B1 ;  /* 0x0000000000017941 */ /* 0x000fea0003800000 */
.L_x_1962:
        /* <DEDUP_REMOVED lines=12> */
.L_x_1966:
[----:B------:R-:W-:-:S04]  /*5b60*/  FFMA.FTZ R105, R189, R110, R107 ;  /* 0x0000006ebd697223 */ /* 0x000fc8000001006b */
[----:B------:R-:W-:Y:S01]  /*5b70*/  FADD.FTZ R104, R192, -R105 ;  /* 0x80000069c0687221 */ /* 0x000fe20000010000 */
[----:B------:R-:W-:-:S03]  /*5b80*/  @P4 HADD2.F32 R105, -RZ, R157.H0_H0 ;  /* 0x2000009dff694230 */ /* 0x000fc60000004100 */
[----:B------:R-:W-:-:S04]  /*5b90*/  FMUL.FTZ R104, R9, R104 ;  /* 0x0000006809687220 */ /* 0x000fc80000410000 */
[----:B------:R-:W-:-:S07]  /*5ba0*/  @P4 FADD.FTZ R104, R104, R105 ;  /* 0x0000006968684221 */ /* 0x000fce0000010000 */
.L_x_1967:
[----:B------:R-:W-:Y:S05]  /*5bb0*/  BSYNC B1 ;  /* 0x0000000000017941 */ /* 0x000fea0003800000 */
.L_x_1965:
        /* <DEDUP_REMOVED lines=13> */
.L_x_1969:
[----:B------:R-:W-:Y:S01]  /*5c90*/  FFMA.FTZ R110, R194, R110, R107 ;  /* 0x0000006ec26e7223 */ /* 0x000fe2000001006b */
[----:B------:R-:W-:-:S03]  /*5ca0*/  @P4 SHF.R.U32.HI R104, RZ, 0x10, R157 ;  /* 0x00000010ff684819 */ /* 0x000fc6000001169d */
[----:B------:R-:W-:Y:S02]  /*5cb0*/  FADD.FTZ R110, R191, -R110 ;  /* 0x8000006ebf6e7221 */ /* 0x000fe40000010000 */
[----:B------:R-:W-:Y:S02]  /*5cc0*/  @P4 HADD2.F32 R104, -RZ, R104.H0_H0 ;  /* 0x20000068ff684230 */ /* 0x000fe40000004100 */
[----:B------:R-:W-:-:S04]  /*5cd0*/  FMUL.FTZ R9, R9, R110 ;  /* 0x0000006e09097220 */ /* 0x000fc80000410000 */
[----:B------:R-:W-:-:S07]  /*5ce0*/  @P4 FADD.FTZ R9, R9, R104 ;  /* 0x0000006809094221 */ /* 0x000fce0000010000 */
.L_x_1970:
[----:B------:R-:W-:Y:S05]  /*5cf0*/  BSYNC B1 ;  /* 0x0000000000017941 */ /* 0x000fea0003800000 */
.L_x_1968:
        /* <DEDUP_REMOVED lines=14> */
.L_x_1971:
        /* <DEDUP_REMOVED lines=10> */
.L_x_1958:
[----:B------:R-:W-:Y:S05]  /*5e80*/  BSYNC B0 ;  /* 0x0000000000007941 */ /* 0x000fea0003800000 */
.L_x_1957:
[----:B------:R-:W-:Y:S02]  /*5e90*/  ISETP.NE.AND P2, PT, R193, RZ, PT ;  /* 0x000000ffc100720c */ /* 0x000fe40003f45270 */
[----:B------:R-:W-:Y:S02]  /*5ea0*/  IADD3 R39, R39, UR12, RZ ;  /* 0x0000000c27277c10 */ /* 0x000fe4000fffe0ff */
[----:B------:R-:W-:Y:S02]  /*5eb0*/  SEL R110, RZ, 0x1, P2 ;  /* 0x00000001ff6e7807 */ /* 0x000fe40001000000 */
[----:B------:R-:W-:-:S13]  /*5ec0*/  ISETP.GE.AND P2, PT, R39, UR13, PT ;  /* 0x0000000d27007c0c */ /* 0x000fda000bf46270 */
[----:B------:R-:W-:Y:S05]  /*5ed0*/  @!P2 BRA `(.L_x_1972) ;  /* 0xffffffa800a8a947 */ /* 0x000fea000383ffff */
.L_x_1820:
        /* <DEDUP_REMOVED lines=32> */
[C---:B-1----:R-:W-:Y:S01]  /*60e0*/  @P4 IMAD.WIDE.U32 R12, R27.reuse, 0x10, R12 ;  /* 0x000000101b0c4825 */ /* 0x042fe200078e000c */
[----:B------:R-:W-:-:S04]  /*60f0*/  @P4 IADD3 R27, R27, 0x100, RZ ;  /* 0x000001001b1b4810 */ /* 0x000fc80007ffe0ff */
        /* <DEDUP_REMOVED lines=19> */
[----:B------:R-:W-:-:S07]  /*6230*/  @P1 IADD3 R27, R27, 0x100, RZ ;  /* 0x000001001b1b1810 */ /* 0x000fce0007ffe0ff */
[----:B------:R-:W1:Y:S01]  /*6240*/  LDC.64 R4, c[0x0][0x2d8] ;  /* 0x0000b600ff047b82 */ /* 0x000e620000000a00 */
[----:B0-----:R-:W-:-:S05]  /*6250*/  IMAD.WIDE.U32 R2, R27, 0x10, R2 ;  /* 0x000000101b027825 */ /* 0x001fca00078e0002 */
[----:B------:R-:W-:Y:S01]  /*6260*/  STG.E.128 desc[UR4][R2.64], R48 ;  /* 0x0000003002007986 */ /* 0x000fe2000c101d04 */
[----:B-1----:R-:W-:-:S05]  /*6270*/  IMAD.WIDE.U32 R4, R27, 0x10, R4 ;  /* 0x000000101b047825 */ /* 0x002fca00078e0004 */
[----:B------:R-:W-:Y:S01]  /*6280*/  STG.E.128 desc[UR4][R4.64], R76 ;  /* 0x0000004c04007986 */ /* 0x000fe2000c101d04 */
[----:B------:R-:W-:Y:S05]  /*6290*/  EXIT ;  /* 0x000000000000794d */ /* 0x000fea0003800000 */
.L_x_1854:
[----:B------:R-:W-:Y:S01]  /*62a0*/  HFMA2.MMA R117, -RZ, RZ, 0, 9.5367431640625e-07 ;  /* 0x00000010ff757435 */ /* 0x000fe200000001ff */
[----:B------:R-:W-:Y:S02]  /*62b0*/  MOV R116, R111 ;  /* 0x0000006f00747202 */ /* 0x000fe40000000f00 */
[----:B------:R-:W-:Y:S02]  /*62c0*/  MOV R118, 0x1f ;  /* 0x0000001f00767802 */ /* 0x000fe40000000f00 */
[----:B-----5:R-:W-:-:S07]  /*62d0*/  MOV R115, 0xffffffff ;  /* 0xffffffff00737802 */ /* 0x020fce0000000f00 */
[----:B0-----:R-:W-:Y:S05]  /*62e0*/  WARPSYNC.COLLECTIVE R115, `(.L_x_1973) ;  /* 0x0000000073087348 */ /* 0x001fea0003c00000 */
[----:B------:R1:W2:Y:S02]  /*62f0*/  SHFL.DOWN P4, R179, R116, R117, R118 ;  /* 0x0800007574b37389 */ /* 0x0002a40000080076 */
[----:B012---:R-:W-:Y:S01]  /*6300*/  ENDCOLLECTIVE ;  /* 0x000000000000791b */ /* 0x007fe20003800000 */
.L_x_1973:
[----:B------:R-:W-:Y:S02]  /*6310*/  MOV R116, R114 ;  /* 0x0000007200747202 */ /* 0x000fe40000000f00 */
[----:B------:R-:W-:-:S07]  /*6320*/  MOV R106, R179 ;  /* 0x000000b3006a7202 */ /* 0x000fce0000000f00 */
[----:B------:R-:W-:Y:S05]  /*6330*/  WARPSYNC.COLLECTIVE R115, `(.L_x_1974) ;  /* 0x0000000073087348 */ /* 0x000fea0003c00000 */
[----:B------:R0:W1:Y:S02]  /*6340*/  SHFL.DOWN P4, R179, R116, R117, R118 ;  /* 0x0800007574b37389 */ /* 0x0000640000080076 */
[----:B01----:R-:W-:Y:S01]  /*6350*/  ENDCOLLECTIVE ;  /* 0x000000000000791b */ /* 0x003fe20003800000 */
.L_x_1974:
[----:B------:R-:W-:Y:S01]  /*6360*/  FADD.FTZ R106, R106, R111 ;  /* 0x0000006f6a6a7221 */ /* 0x000fe20000010000 */
[----:B------:R-:W-:-:S04]  /*6370*/  HFMA2.MMA R117, -RZ, RZ, 0, 4.76837158203125e-07 ;  /* 0x00000008ff757435 */ /* 0x000fc800000001ff */
[----:B------:R-:W-:Y:S02]  /*6380*/  MOV R116, R106 ;  /* 0x0000006a00747202 */ /* 0x000fe40000000f00 */
[----:B------:R-:W-:-:S07]  /*6390*/  MOV R107, R179 ;  /* 0x000000b3006b7202 */ /* 0x000fce0000000f00 */
[----:B------:R-:W-:Y:S05]  /*63a0*/  WARPSYNC.COLLECTIVE R115, `(.L_x_1975) ;  /* 0x0000000073087348 */ /* 0x000fea0003c00000 */
[----:B------:R0:W1:Y:S02]  /*63b0*/  SHFL.DOWN P4, R179, R116, R117, R118 ;  /* 0x0800007574b37389 */ /* 0x0000640000080076 */
[----:B01----:R-:W-:Y:S01]  /*63c0*/  ENDCOLLECTIVE ;  /* 0x000000000000791b */ /* 0x003fe20003800000 */
.L_x_1975:
[----:B------:R-:W-:-:S05]  /*63d0*/  FADD.FTZ R107, R107, R114 ;  /* 0x000000726b6b7221 */ /* 0x000fca0000010000 */
[----:B------:R-:W-:Y:S02]  /*63e0*/  MOV R116, R107 ;  /* 0x0000006b00747202 */ /* 0x000fe40000000f00 */
[----:B------:R-:W-:-:S07]  /*63f0*/  MOV R109, R179 ;  /* 0x000000b3006d7202 */ /* 0x000fce0000000f00 */
[----:B------:R-:W-:Y:S05]  /*6400*/  WARPSYNC.COLLECTIVE R115, `(.L_x_1976) ;  /* 0x0000000073087348 */ /* 0x000fea0003c00000 */
[----:B------:R0:W1:Y:S02]  /*6410*/  SHFL.DOWN P4, R179, R116, R117, R118 ;  /* 0x0800007574b37389 */ /* 0x0000640000080076 */
[----:B01----:R-:W-:Y:S01]  /*6420*/  ENDCOLLECTIVE ;  /* 0x000000000000791b */ /* 0x003fe20003800000 */
.L_x_1976:
[----:B------:R-:W-:Y:S01]  /*6430*/  FADD.FTZ R109, R106, R109 ;  /* 0x0000006d6a6d7221 */ /* 0x000fe20000010000 */
[----:B------:R-:W-:-:S04]  /*6440*/  HFMA2.MMA R117, -RZ, RZ, 0, 2.384185791015625e-07 ;  /* 0x00000004ff757435 */ /* 0x000fc800000001ff */
[----:B------:R-:W-:Y:S02]  /*6450*/  MOV R116, R109 ;  /* 0x0000006d00747202 */ /* 0x000fe40000000f00 */
[----:B------:R-:W-:-:S07]  /*6460*/  MOV R108, R179 ;  /* 0x000000b3006c7202 */ /* 0x000fce0000000f00 */
[----:B------:R-:W-:Y:S05]  /*6470*/  WARPSYNC.COLLECTIVE R115, `(.L_x_1977) ;  /* 0x0000000073087348 */ /* 0x000fea0003c00000 */
[----:B------:R0:W1:Y:S02]  /*6480*/  SHFL.DOWN P4, R179, R116, R117, R118 ;  /* 0x0800007574b37389 */ /* 0x0000640000080076 */
[----:B01----:R-:W-:Y:S01]  /*6490*/  ENDCOLLECTIVE ;  /* 0x000000000000791b */ /* 0x003fe20003800000 */
.L_x_1977:
[----:B------:R-:W-:-:S05]  /*64a0*/  FADD.FTZ R108, R107, R108 ;  /* 0x0000006c6b6c7221 */ /* 0x000fca0000010000 */
[----:B------:R-:W-:Y:S02]  /*64b0*/  MOV R116, R108 ;  /* 0x0000006c00747202 */ /* 0x000fe40000000f00 */
[----:B------:R-:W-:-:S07]  /*64c0*/  MOV R110, R179 ;  /* 0x000000b3006e7202 */ /* 0x000fce0000000f00 */
[----:B------:R-:W-:Y:S05]  /*64d0*/  WARPSYNC.COLLECTIVE R115, `(.L_x_1978) ;  /* 0x0000000073087348 */ /* 0x000fea0003c00000 */
[----:B------:R0:W1:Y:S02]  /*64e0*/  SHFL.DOWN P4, R179, R116, R117, R118 ;  /* 0x0800007574b37389 */ /* 0x0000640000080076 */
[----:B01----:R-:W-:Y:S01]  /*64f0*/  ENDCOLLECTIVE ;  /* 0x000000000000791b */ /* 0x003fe20003800000 */
.L_x_1978:
[----:B------:R-:W-:Y:S01]  /*6500*/  FADD.FTZ R110, R109, R110 ;  /* 0x0000006e6d6e7221 */ /* 0x000fe20000010000 */
[----:B------:R-:W-:-:S04]  /*6510*/  HFMA2.MMA R117, -RZ, RZ, 0, 1.1920928955078125e-07 ;  /* 0x00000002ff757435 */ /* 0x000fc800000001ff */
[----:B------:R-:W-:Y:S02]  /*6520*/  MOV R116, R110 ;  /* 0x0000006e00747202 */ /* 0x000fe40000000f00 */
[----:B------:R-:W-:-:S07]  /*6530*/  MOV R113, R179 ;  /* 0x000000b300717202 */ /* 0x000fce0000000f00 */
[----:B------:R-:W-:Y:S05]  /*6540*/  WARPSYNC.COLLECTIVE R115, `(.L_x_1979) ;  /* 0x0000000073087348 */ /* 0x000fea0003c00000 */
[----:B------:R0:W1:Y:S02]  /*6550*/  SHFL.DOWN P4, R179, R116, R117, R118 ;  /* 0x0800007574b37389 */ /* 0x0000640000080076 */
[----:B01----:R-:W-:Y:S01]  /*6560*/  ENDCOLLECTIVE ;  /* 0x000000000000791b */ /* 0x003fe20003800000 */
.L_x_1979:
[----:B------:R-:W-:-:S05]  /*6570*/  FADD.FTZ R113, R108, R113 ;  /* 0x000000716c717221 */ /* 0x000fca0000010000 */
[----:B------:R-:W-:Y:S02]  /*6580*/  MOV R116, R113 ;  /* 0x0000007100747202 */ /* 0x000fe40000000f00 */
[----:B------:R-:W-:-:S07]  /*6590*/  MOV R111, R179 ;  /* 0x000000b3006f7202 */ /* 0x000fce0000000f00 */
[----:B------:R-:W-:Y:S05]  /*65a0*/  WARPSYNC.COLLECTIVE R115, `(.L_x_1980) ;  /* 0x0000000073087348 */ /* 0x000fea0003c00000 */
[----:B------:R0:W1:Y:S02]  /*65b0*/  SHFL.DOWN P4, R179, R116, R117, R118 ;  /* 0x0800007574b37389 */ /* 0x0000640000080076 */
[----:B01----:R-:W-:Y:S01]  /*65c0*/  ENDCOLLECTIVE ;  /* 0x000000000000791b */ /* 0x003fe20003800000 */
.L_x_1980:
[----:B------:R-:W-:Y:S01]  /*65d0*/  FADD.FTZ R111, R110, R111 ;  /* 0x0000006f6e6f7221 */ /* 0x000fe20000010000 */
[----:B------:R-:W-:-:S04]  /*65e0*/  HFMA2.MMA R117, -RZ, RZ, 0, 5.9604644775390625e-08 ;  /* 0x00000001ff757435 */ /* 0x000fc800000001ff */
[----:B------:R-:W-:Y:S02]  /*65f0*/  MOV R116, R111 ;  /* 0x0000006f00747202 */ /* 0x000fe40000000f00 */
[----:B------:R-:W-:-:S07]  /*6600*/  MOV R112, R179 ;  /* 0x000000b300707202 */ /* 0x000fce0000000f00 */
[----:B------:R-:W-:Y:S05]  /*6610*/  WARPSYNC.COLLECTIVE R115, `(.L_x_1981) ;  /* 0x0000000073087348 */ /* 0x000fea0003c00000 */
[----:B------:R0:W1:Y:S02]  /*6620*/  SHFL.DOWN P4, R179, R116, R117, R118 ;  /* 0x0800007574b37389 */ /* 0x0000640000080076 */
[----:B01----:R-:W-:Y:S01]  /*6630*/  ENDCOLLECTIVE ;  /* 0x000000000000791b */ /* 0x003fe20003800000 */
.L_x_1981:
[----:B------:R-:W-:-:S05]  /*6640*/  FADD.FTZ R112, R113, R112 ;  /* 0x0000007071707221 */ /* 0x000fca0000010000 */
[----:B------:R-:W-:Y:S02]  /*6650*/  MOV R116, R112 ;  /* 0x0000007000747202 */ /* 0x000fe40000000f00 */
[----:B------:R-:W-:-:S07]  /*6660*/  MOV R178, R179 ;  /* 0x000000b300b27202 */ /* 0x000fce0000000f00 */
[----:B------:R-:W-:Y:S05]  /*6670*/  WARPSYNC.COLLECTIVE R115, `(.L_x_1982) ;  /* 0x0000000073087348 */ /* 0x000fea0003c00000 */
[----:B------:R0:W1:Y:S02]  /*6680*/  SHFL.DOWN P4, R179, R116, R117, R118 ;  /* 0x0800007574b37389 */ /* 0x0000640000080076 */
[----:B01----:R-:W-:Y:S01]  /*6690*/  ENDCOLLECTIVE ;  /* 0x000000000000791b */ /* 0x003fe20003800000 */
.L_x_1982:
[----:B------:R-:W-:Y:S05]  /*66a0*/  BRA `(.L_x_1983) ;  /* 0xffffffc400147947 */ /* 0x000fea000383ffff */
.L_x_1984:
        /* <DEDUP_REMOVED lines=13> */
.L_x_15184:


//--------------------- .text._ZN10layer_norm13ln_bwd_kernelINS_13Kernel_traitsI6__halfS2_S2_S2_fjLj7168ELj1ELj1ELj8ELj8ENS_18Kernel_traits_baseILj7168ES2_S2_S2_S2_fjLj256EEEEELb0ELb0ELb1ELb1EEEvNS_9BwdParamsE --------------------------
	.section	.text._ZN10layer_norm13ln_bwd_kernelINS_13Kernel_traitsI6__halfS2_S2_S2_fjLj7168ELj1ELj1ELj8ELj8ENS_18Kernel_traits_baseILj7168ES2_S2_S2_S2_fjLj256EEEEELb0ELb0ELb1ELb1EEEvNS_9BwdParamsE,"ax",@progbits
	.align	128
        .global         _ZN10layer_norm13ln_bwd_kernelINS_13Kernel_traitsI6__halfS2_S2_S2_fjLj7168ELj1ELj1ELj8ELj8ENS_18Kernel_traits_baseILj7168ES2_S2_S2_S2_fjLj256EEEEELb0ELb0ELb1ELb1EEEvNS_9BwdParamsE
        .type           _ZN10layer_norm13ln_bwd_kernelINS_13Kernel_traitsI6__halfS2_S2_S2_fjLj7168ELj1ELj1ELj8ELj8ENS_18Kernel_traits_baseILj7168ES2_S2_S2_S2_fjLj256EEEEELb0ELb0ELb1ELb1EEEvNS_9BwdParamsE,@function
        .size           _ZN10layer_norm13ln_bwd_kernelINS_13Kernel_traitsI6__halfS2_S2_S2_fjLj7168ELj1ELj1ELj8ELj8ENS_18Kernel_traits_baseILj7168ES2_S2_S2_S2_fjLj256EEEEELb0ELb0ELb1ELb1EEEvNS_9BwdParamsE,(.L_x_15185 - _ZN10layer_norm13ln_bwd_kernelINS_13Kernel_traitsI6__halfS2_S2_S2_fjLj7168ELj1ELj1ELj8ELj8ENS_18Kernel_traits_baseILj7168ES2_S2_S2_S2_fjLj256EEEEELb0ELb0ELb1ELb1EEEvNS_9BwdParamsE)
        .other          _ZN10layer_norm13ln_bwd_kernelINS_13Kernel_traitsI6__halfS2_S2_S2_fjLj7168ELj1ELj1ELj8ELj8ENS_18Kernel_traits_baseILj7168ES2_S2_S2_S2_fjLj256EEEEELb0ELb0ELb1ELb1EEEvNS_9BwdParamsE,@"STO_CUDA_ENTRY STV_DEFAULT"
_ZN10layer_norm13ln_bwd_kernelINS_13Kernel_traitsI6__halfS2_S2_S2_fjLj7168ELj1ELj1ELj8ELj8ENS_18Kernel_traits_baseILj7168ES2_S2_S2_S2_fjLj256EEEEELb0ELb0ELb1ELb1EEEvNS_9BwdParamsE:
.text._ZN10layer_norm13ln_bwd_kernelINS_13Kernel_traitsI6__halfS2_S2_S2_fjLj7168ELj1ELj1ELj8ELj8ENS_18Kernel_traits_baseILj7168ES2_S2_S2_S2_fjLj256EEEEELb0ELb0ELb1ELb1EEEvNS_9BwdParamsE:
        /* <DEDUP_REMOVED lines=41> */
.L_x_1985:
        /* <DEDUP_REMOVED lines=42> */
[----:B--2---:R-:W-:Y:S01]  /*0530*/  SHF.R.U64 R25, R12, 0x10, R13 ;  /* 0x000000100c197819 */ /* 0x004fe2000000120d */
[----:B-1----:R-:W-:Y:S01]  /*0540*/  HADD2.F32 R10, -RZ, R12.H0_H0 ;  /* 0x2000000cff0a7230 */ /* 0x002fe20000004100 */
[----:B---3--:R-:W-:Y:S01]  /*0550*/  SHF.R.U64 R27, R14, 0x10, R15 ;  /* 0x000000100e1b7819 */ /* 0x008fe2000000120f */
[----:B------:R-:W-:Y:S01]  /*0560*/  HADD2.F32 R12, -RZ, R14.H0_H0 ;  /* 0x2000000eff0c7230 */ /* 0x000fe20000004100 */
[----:B------:R-:W-:-:S02]  /*0570*/  SHF.R.U32.HI R26, RZ, 0x10, R13 ;  /* 0x00000010ff1a7819 */ /* 0x000fc4000001160d */
[----:B----4-:R-:W-:Y:S01]  /*0580*/  SHF.R.U64 R29, R16, 0x10, R17 ;  /* 0x00000010101d7819 */ /* 0x010fe20000001211 */
[----:B------:R-:W-:Y:S01]  /*0590*/  HADD2.F32 R14, -RZ, R16.H0_H0 ;  /* 0x20000010ff0e7230 */ /* 0x000fe20000004100 */
[----:B------:R-:W-:Y:S02]  /*05a0*/  SHF.R.U32.HI R28, RZ, 0x10, R15 ;  /* 0x00000010ff1c7819 */ /* 0x000fe4000001160f */
[----:B-----5:R-:W-:Y:S01]  /*05b0*/  SHF.R.U64 R31, R32, 0x10, R33 ;  /* 0x00000010201f7819 */ /* 0x020fe20000001221 */
[----:B------:R-:W-:Y:S01]  /*05c0*/  HADD2.F32 R16, -RZ, R32.H0_H0 ;  /* 0x20000020ff107230 */ /* 0x000fe20000004100 */
[----:B------:R-:W-:Y:S02]  /*05d0*/  SHF.R.U32.HI R30, RZ, 0x10, R17 ;  /* 0x00000010ff1e7819 */ /* 0x000fe40000011611 */
[--C-:B------:R-:W-:Y:S02]  /*05e0*/  SHF.R.U64 R19, R4, 0x10, R5.reuse ;  /* 0x0000001004137819 */ /* 0x100fe40000001205 */
[----:B------:R-:W-:-:S02]  /*05f0*/  SHF.R.U32.HI R20, RZ, 0x10, R5 ;  /* 0x00000010ff147819 */ /* 0x000fc40000011605 */
[--C-:B------:R-:W-:Y:S02]  /*0600*/  SHF.R.U64 R21, R6, 0x10, R7.reuse ;  /* 0x0000001006157819 */ /* 0x100fe40000001207 */
[----:B------:R-:W-:Y:S02]  /*0610*/  SHF.R.U32.HI R22, RZ, 0x10, R7 ;  /* 0x00000010ff167819 */ /* 0x000fe40000011607 */
[--C-:B------:R-:W-:Y:S02]  /*0620*/  SHF.R.U64 R23, R8, 0x10, R9.reuse ;  /* 0x0000001008177819 */ /* 0x100fe40000001209 */
[----:B------:R-:W-:Y:S02]  /*0630*/  SHF.R.U32.HI R24, RZ, 0x10, R9 ;  /* 0x00000010ff187819 */ /* 0x000fe40000011609 */
[----:B------:R-:W-:Y:S01]  /*0640*/  SHF.R.U32.HI R32, RZ, 0x10, R33 ;  /* 0x00000010ff207819 */ /* 0x000fe20000011621 */
        /* <DEDUP_REMOVED lines=24> */
.L_x_2096:
        /* <DEDUP_REMOVED lines=17> */
[C---:B------:R-:W-:Y:S02]  /*08e0*/  IADD3 R189, R34.reuse, 0x100, RZ ;  /* 0x0000010022bd7810 */ /* 0x040fe40007ffe0ff */
[C---:B------:R-:W-:Y:S02]  /*08f0*/  IADD3 R187, R34.reuse, 0x200, RZ ;  /* 0x0000020022bb7810 */ /* 0x040fe40007ffe0ff */
        /* <DEDUP_REMOVED lines=8> */
[----:B------:R-:W-:Y:S01]  /*0980*/  HFMA2.MMA R123, -RZ, RZ, 0, 0 ;  /* 0x00000000ff7b7435 */ /* 0x000fe200000001ff */
[----:B------:R-:W-:Y:S02]  /*0990*/  MOV R190, UR15 ;  /* 0x0000000f00be7c02 */ /* 0x000fe40008000f00 */
[----:B------:R-:W-:Y:S02]  /*09a0*/  ISETP.NE.U32.AND P0, PT, R188, RZ, PT ;  /* 0x000000ffbc00720c */ /* 0x000fe40003f05070 */
[----:B------:R-:W-:Y:S02]  /*09b0*/  MOV R124, RZ ;  /* 0x000000ff007c7202 */ /* 0x000fe40000000f00 */
[----:B------:R-:W-:-:S13]  /*09c0*/  ISETP.NE.AND.EX P0, PT, R190, RZ, PT, P0 ;  /* 0x000000ffbe00720c */ /* 0x000fda0003f05300 */
[----:B------:R-:W-:Y:S05]  /*09d0*/  @!P0 BRA `(.L_x_1989) ;  /* 0x0000001400d48947 */ /* 0x000fea0003800000 */
[C---:B------:R-:W-:Y:S01]  /*09e0*/  IADD3 R161, R34.reuse, 0x400, RZ ;  /* 0x0000040022a17810 */ /* 0x040fe20007ffe0ff */
[----:B------:R0:W5:Y:S01]  /*09f0*/  LDG.E.64 R168, desc[UR4][R118.64] ;  /* 0x0000000476a87981 */ /* 0x000162000c1e1b00 */
[C---:B------:R-:W-:Y:S02]  /*0a00*/  IADD3 R159, R34.reuse, 0x500, RZ ;  /* 0x00000500229f7810 */ /* 0x040fe40007ffe0ff */
[----:B------:R-:W-:Y:S01]  /*0a10*/  IADD3 R123, R34, 0x600, RZ ;  /* 0x00000600227b7810 */ /* 0x000fe20007ffe0ff */
[--C-:B------:R-:W-:Y:S01]  /*0a20*/  IMAD.WIDE.U32 R160, R161, 0x8, R120.reuse ;  /* 0x00000008a1a07825 */ /* 0x100fe200078e0078 */
[----:B------:R0:W5:Y:S03]  /*0a30*/  LDG.E.64 R166, desc[UR4][R112.64] ;  /* 0x0000000470a67981 */ /* 0x000166000c1e1b00 */
[--C-:B------:R-:W-:Y:S01]  /*0a40*/  IMAD.WIDE.U32 R158, R159, 0x8, R120.reuse ;  /* 0x000000089f9e7825 */ /* 0x100fe200078e0078 */
[----:B------:R0:W5:Y:S03]  /*0a50*/  LDG.E.64 R164, desc[UR4][R114.64] ;  /* 0x0000000472a47981 */ /* 0x000166000c1e1b00 */
[----:B------:R-:W-:Y:S01]  /*0a60*/  IMAD.WIDE.U32 R120, R123, 0x8, R120 ;  /* 0x000000087b787825 */ /* 0x000fe200078e0078 */
[----:B------:R0:W5:Y:S04]  /*0a70*/  LDG.E.64 R162, desc[UR4][R116.64] ;  /* 0x0000000474a27981 */ /* 0x000168000c1e1b00 */
[----:B------:R-:W5:Y:S04]  /*0a80*/  LDG.E.64 R160, desc[UR4][R160.64] ;  /* 0x00000004a0a07981 */ /* 0x000f68000c1e1b00 */
[----:B------:R-:W5:Y:S04]  /*0a90*/  LDG.E.64 R158, desc[UR4][R158.64] ;  /* 0x000000049e9e7981 */ /* 0x000f68000c1e1b00 */
[----:B------:R0:W5:Y:S01]  /*0aa0*/  LDG.E.64 R156, desc[UR4][R120.64] ;  /* 0x00000004789c7981 */ /* 0x000162000c1e1b00 */
[----:B------:R-:W-:-:S02]  /*0ab0*/  MOV R124, RZ ;  /* 0x000000ff007c7202 */ /* 0x000fc40000000f00 */
[----:B------:R-:W-:Y:S01]  /*0ac0*/  MOV R123, RZ ;  /* 0x000000ff007b7202 */ /* 0x000fe20000000f00 */
[----:B------:R-:W-:Y:S06]  /*0ad0*/  BRA `(.L_x_1989) ;  /* 0x0000001400947947 */ /* 0x000fec0003800000 */
.L_x_1988:
        /* <DEDUP_REMOVED lines=10> */
[C---:B------:R-:W-:Y:S02]  /*0b80*/  IADD3 R127, R3.reuse, 0x200, RZ ;  /* 0x00000200037f7810 */ /* 0x040fe40007ffe0ff */
[----:B------:R-:W-:Y:S01]  /*0b90*/  IADD3 R125, R3, 0x300, RZ ;  /* 0x00000300037d7810 */ /* 0x000fe20007ffe0ff */
[--C-:B------:R-:W-:Y:S01]  /*0ba0*/  IMAD.WIDE.U32 R128, R129, 0x8, R50.reuse ;  /* 0x0000000881807825 */ /* 0x100fe200078e0032 */
[C---:B------:R-:W-:Y:S01]  /*0bb0*/  IADD3 R55, R3.reuse, 0x400, RZ ;  /* 0x0000040003377810 */ /* 0x040fe20007ffe0ff */
[----:B------:R-:W3:Y:S01]  /*0bc0*/  LDG.E.64 R130, desc[UR4][R130.64] ;  /* 0x0000000482827981 */ /* 0x000ee2000c1e1b00 */
[----:B------:R-:W-:Y:S01]  /*0bd0*/  IADD3 R53, R3, 0x500, RZ ;  /* 0x0000050003357810 */ /* 0x000fe20007ffe0ff */
[--C-:B------:R-:W-:Y:S01]  /*0be0*/  IMAD.WIDE.U32 R126, R127, 0x8, R50.reuse ;  /* 0x000000087f7e7825 */ /* 0x100fe200078e0032 */
[----:B------:R-:W-:Y:S01]  /*0bf0*/  IADD3 R3, R3, 0x600, RZ ;  /* 0x0000060003037810 */ /* 0x000fe20007ffe0ff */
[----:B------:R-:W4:Y:S01]  /*0c00*/  LDG.E.64 R128, desc[UR4][R128.64] ;  /* 0x0000000480807981 */ /* 0x000f22000c1e1b00 */
[C---:B------:R-:W-:Y:S01]  /*0c10*/  IADD3 R139, R34.reuse, 0x400, RZ ;  /* 0x00000400228b7810 */ /* 0x040fe20007ffe0ff */
[--C-:B------:R-:W-:Y:S01]  /*0c20*/  IMAD.WIDE.U32 R124, R125, 0x8, R50.reuse ;  /* 0x000000087d7c7825 */ /* 0x100fe200078e0032 */
[----:B------:R-:W-:Y:S01]  /*0c30*/  IADD3 R141, R34, 0x500, RZ ;  /* 0x00000500228d7810 */ /* 0x000fe20007ffe0ff */
[----:B------:R-:W4:Y:S02]  /*0c40*/  LDG.E.64 R126, desc[UR4][R126.64] ;  /* 0x000000047e7e7981 */ /* 0x000f24000c1e1b00 */
[----:B------:R-:W-:-:S02]  /*0c50*/  IMAD.WIDE.U32 R54, R55, 0x8, R50 ;  /* 0x0000000837367825 */ /* 0x000fc400078e0032 */
        /* <DEDUP_REMOVED lines=8> */
[----:B------:R-:W-:Y:S02]  /*0ce0*/  IMAD.WIDE.U32 R44, R139, 0x8, R46 ;  /* 0x000000088b2c7825 */ /* 0x000fe400078e002e */
[----:B------:R-:W4:Y:S02]  /*0cf0*/  LDG.E.64 R42, desc[UR4][R42.64] ;  /* 0x000000042a2a7981 */ /* 0x000f24000c1e1b00 */
[----:B--2---:R-:W-:Y:S02]  /*0d00*/  IMAD.WIDE R132, R2, 0x4, R132 ;  /* 0x0000000402847825 */ /* 0x004fe400078e0284 */
[----:B------:R-:W2:Y:S02]  /*0d10*/  LDG.E.64 R44, desc[UR4][R44.64] ;  /* 0x000000042c2c7981 */ /* 0x000ea4000c1e1b00 */
[----:B------:R-:W-:-:S02]  /*0d20*/  IMAD.WIDE.U32 R36, R34, 0x8, R46 ;  /* 0x0000000822247825 */ /* 0x000fc400078e002e */
[----:B------:R3:W2:Y:S02]  /*0d30*/  LDG.E R133, desc[UR4][R132.64] ;  /* 0x0000000484857981 */ /* 0x0006a4000c1e1900 */
[--C-:B------:R-:W-:Y:S02]  /*0d40*/  IMAD.WIDE.U32 R38, R189, 0x8, R46.reuse ;  /* 0x00000008bd267825 */ /* 0x100fe400078e002e */
[----:B------:R-:W2:Y:S02]  /*0d50*/  LDG.E.64 R36, desc[UR4][R36.64] ;  /* 0x0000000424247981 */ /* 0x000ea4000c1e1b00 */
[--C-:B------:R-:W-:Y:S02]  /*0d60*/  IMAD.WIDE.U32 R134, R141, 0x8, R46.reuse ;  /* 0x000000088d867825 */ /* 0x100fe400078e002e */
[----:B------:R-:W2:Y:S02]  /*0d70*/  LDG.E.64 R38, desc[UR4][R38.64] ;  /* 0x0000000426267981 */ /* 0x000ea4000c1e1b00 */
[----:B------:R-:W-:-:S04]  /*0d80*/  IMAD.WIDE.U32 R40, R187, 0x8, R46 ;  /* 0x00000008bb287825 */ /* 0x000fc800078e002e */
[----:B------:R-:W-:Y:S02]  /*0d90*/  IMAD.WIDE.U32 R48, R3, 0x8, R46 ;  /* 0x0000000803307825 */ /* 0x000fe400078e002e */
[----:B------:R-:W2:Y:S04]  /*0da0*/  LDG.E.64 R46, desc[UR4][R134.64] ;  /* 0x00000004862e7981 */ /* 0x000ea8000c1e1b00 */
[----:B------:R-:W2:Y:S04]  /*0db0*/  LDG.E.64 R40, desc[UR4][R40.64] ;  /* 0x0000000428287981 */ /* 0x000ea8000c1e1b00 */
[----:B------:R-:W2:Y:S01]  /*0dc0*/  LDG.E.64 R48, desc[UR4][R48.64] ;  /* 0x0000000430307981 */ /* 0x000ea2000c1e1b00 */
[----:B------:R-:W-:-:S02]  /*0dd0*/  MOV R188, UR14 ;  /* 0x0000000e00bc7c02 */ /* 0x000fc40008000f00 */
[----:B------:R-:W-:Y:S02]  /*0de0*/  MOV R190, UR15 ;  /* 0x0000000f00be7c02 */ /* 0x000fe40008000f00 */
        /* <DEDUP_REMOVED lines=13> */
[----:B---3--:R-:W-:Y:S02]  /*0ec0*/  MOV R132, R130 ;  /* 0x0000008200847202 */ /* 0x008fe40000000f00 */
[--C-:B----4-:R-:W-:Y:S02]  /*0ed0*/  SHF.R.U64 R145, R128, 0x10, R129.reuse ;  /* 0x0000001080917819 */ /* 0x110fe40000001281 */
[----:B------:R-:W-:Y:S02]  /*0ee0*/  MOV R143, R129 ;  /* 0x00000081008f7202 */ /* 0x000fe40000000f00 */
[----:B------:R-:W-:Y:S02]  /*0ef0*/  SHF.R.U32.HI R144, RZ, 0x10, R129 ;  /* 0x00000010ff907819 */ /* 0x000fe40000011681 */
[----:B0-----:R-:W-:Y:S02]  /*0f00*/  SHF.R.U64 R139, R126, 0x10, R127 ;  /* 0x000000107e8b7819 */ /* 0x001fe4000000127f */
[----:B------:R-:W-:-:S02]  /*0f10*/  MOV R138, R127 ;  /* 0x0000007f008a7202 */ /* 0x000fc40000000f00 */
[----:B-1----:R-:W-:Y:S02]  /*0f20*/  SHF.R.U32.HI R140, RZ, 0x10, R127 ;  /* 0x00000010ff8c7819 */ /* 0x002fe4000001167f */
[----:B------:R-:W-:Y:S02]  /*0f30*/  MOV R127, R124 ;  /* 0x0000007c007f7202 */ /* 0x000fe40000000f00 */
[----:B------:R-:W-:Y:S02]  /*0f40*/  SHF.R.U64 R120, R124, 0x10, R125 ;  /* 0x000000107c787819 */ /* 0x000fe4000000127d */
[----:B------:R-:W-:Y:S02]  /*0f50*/  MOV R118, R52 ;  /* 0x0000003400767202 */ /* 0x000fe40000000f00 */
[----:B------:R-:W-:Y:S02]  /*0f60*/  SHF.R.U64 R115, R52, 0x10, R53 ;  /* 0x0000001034737819 */ /* 0x000fe40000001235 */
[----:B------:R-:W-:-:S02]  /*0f70*/  MOV R116, R125 ;  /* 0x0000007d00747202 */ /* 0x000fc40000000f00 */
[----:B------:R-:W-:Y:S02]  /*0f80*/  SHF.R.U32.HI R121, RZ, 0x10, R125 ;  /* 0x00000010ff797819 */ /* 0x000fe4000001167d */
[----:B------:R-:W-:Y:S01]  /*0f90*/  SHF.R.U32.HI R151, RZ, 0x10, R43 ;  /* 0x00000010ff977819 */ /* 0x000fe2000001162b */
[----:B--2---:R-:W-:Y:S01]  /*0fa0*/  HADD2.F32 R129, -RZ, R45.H0_H0 ;  /* 0x2000002dff817230 */ /* 0x004fe20000004100 */
[----:B------:R-:W-:Y:S02]  /*0fb0*/  SHF.R.U64 R136, R130, 0x10, R131 ;  /* 0x0000001082887819 */ /* 0x000fe40000001283 */
[----:B------:R-:W-:Y:S02]  /*0fc0*/  FSEL R208, R133, RZ, !P0 ;  /* 0x000000ff85d07208 */ /* 0x000fe40004000000 */
[----:B------:R-:W-:Y:S02]  /*0fd0*/  MOV R134, R131 ;  /* 0x0000008300867202 */ /* 0x000fe40000000f00 */
[----:B------:R-:W-:-:S02]  /*0fe0*/  SHF.R.U64 R3, R36, 0x10, R37 ;  /* 0x0000001024037819 */ /* 0x000fc40000001225 */
[----:B------:R-:W-:Y:S01]  /*0ff0*/  SHF.R.U32.HI R154, RZ, 0x10, R37 ;  /* 0x00000010ff9a7819 */ /* 0x000fe20000011625 */
[----:B------:R-:W-:Y:S01]  /*1000*/  HADD2.F32 R37, -RZ, R37.H0_H0 ;  /* 0x20000025ff257230 */ /* 0x000fe20000004100 */
[----:B------:R-:W-:Y:S01]  /*1010*/  SHF.R.U32.HI R52, RZ, 0x10, R39 ;  /* 0x00000010ff347819 */ /* 0x000fe20000011627 */
[----:B------:R-:W-:Y:S01]  /*1020*/  HADD2.F32 R36, -RZ, R36.H0_H0 ;  /* 0x20000024ff247230 */ /* 0x000fe20000004100 */
[----:B------:R-:W-:Y:S02]  /*1030*/  SHF.R.U32.HI R135, RZ, 0x10, R131 ;  /* 0x00000010ff877819 */ /* 0x000fe40000011683 */
[----:B------:R-:W-:Y:S02]  /*1040*/  SHF.R.U64 R112, R54, 0x10, R55 ;  /* 0x0000001036707819 */ /* 0x000fe40000001237 */
[----:B------:R-:W-:Y:S02]  /*1050*/  MOV R113, R55 ;  /* 0x0000003700717202 */ /* 0x000fe40000000f00 */
[----:B------:R-:W-:-:S02]  /*1060*/  SHF.R.U32.HI R137, RZ, 0x10, R47 ;  /* 0x00000010ff897819 */ /* 0x000fc4000001162f */
[----:B------:R-:W-:Y:S01]  /*1070*/  SHF.R.U32.HI R114, RZ, 0x10, R55 ;  /* 0x00000010ff727819 */ /* 0x000fe20000011637 */
[----:B------:R-:W-:Y:S01]  /*1080*/  HADD2.F32 R55, -RZ, R44.H0_H0 ;  /* 0x2000002cff377230 */ /* 0x000fe20000004100 */
[----:B------:R-:W-:Y:S02]  /*1090*/  MOV R125, R50 ;  /* 0x00000032007d7202 */ /* 0x000fe40000000f00 */
[----:B------:R-:W-:Y:S01]  /*10a0*/  SHF.R.U64 R124, R50, 0x10, R51 ;  /* 0x00000010327c7819 */ /* 0x000fe20000001233 */
[----:B------:R-:W-:Y:S01]  /*10b0*/  HADD2.F32 R50, -RZ, R39.H0_H0 ;  /* 0x20000027ff327230 */ /* 0x000fe20000004100 */
[----:B------:R-:W-:Y:S01]  /*10c0*/  SHF.R.U64 R152, R42, 0x10, R43 ;  /* 0x000000102a987819 */ /* 0x000fe2000000122b */
[----:B------:R-:W-:Y:S01]  /*10d0*/  HADD2.F32 R133, -RZ, R49.H0_H0 ;  /* 0x20000031ff857230 */ /* 0x000fe20000004100 */
[----:B------:R-:W-:Y:S01]  /*10e0*/  MOV R142, R126 ;  /* 0x0000007e008e7202 */ /* 0x000fe20000000f00 */
[----:B------:R-:W-:Y:S01]  /*10f0*/  HADD2.F32 R42, -RZ, R42.H0_H0 ;  /* 0x2000002aff2a7230 */ /* 0x000fe20000004100 */
[----:B------:R-:W-:Y:S01]  /*1100*/  SHF.R.U64 R153, R38, 0x10, R39 ;  /* 0x0000001026997819 */ /* 0x000fe20000001227 */
[----:B------:R-:W-:Y:S01]  /*1110*/  HADD2.F32 R38, -RZ, R38.H0_H0 ;  /* 0x20000026ff267230 */ /* 0x000fe20000004100 */
[----:B------:R-:W-:Y:S01]  /*1120*/  SHF.R.U32.HI R148, RZ, 0x10, R41 ;  /* 0x00000010ff947819 */ /* 0x000fe20000011629 */
[----:B------:R-:W-:Y:S01]  /*1130*/  FADD.FTZ R174, -R208, R129 ;  /* 0x00000081d0ae7221 */ /* 0x000fe20000010100 */
[----:B------:R-:W-:-:S02]  /*1140*/  SHF.R.U64 R131, R48, 0x10, R49 ;  /* 0x0000001030837819 */ /* 0x000fc40000001231 */
[----:B------:R-:W-:Y:S01]  /*1150*/  SHF.R.U32.HI R176, RZ, 0x10, R49 ;  /* 0x00000010ffb07819 */ /* 0x000fe20000011631 */
[----:B------:R-:W-:Y:S01]  /*1160*/  HADD2.F32 R49, -RZ, R151.H0_H0 ;  /* 0x20000097ff317230 */ /* 0x000fe20000004100 */
[----:B------:R-:W-:Y:S01]  /*1170*/  MOV R146, R128 ;  /* 0x0000008000927202 */ /* 0x000fe20000000f00 */
        /* <DEDUP_REMOVED lines=9> */
[----:B------:R-:W-:Y:S01]  /*1210*/  SHF.R.U64 R147, R46, 0x10, R47 ;  /* 0x000000102e937819 */ /* 0x000fe2000000122f */
[----:B------:R-:W-:Y:S01]  /*1220*/  HADD2.F32 R130, -RZ, R47.H0_H0 ;  /* 0x2000002fff827230 */ /* 0x000fe20000004100 */
[----:B------:R-:W-:Y:S01]  /*1230*/  SHF.R.U64 R128, R40, 0x10, R41 ;  /* 0x0000001028807819 */ /* 0x000fe20000001229 */
[----:B------:R-:W-:Y:S01]  /*1240*/  HADD2.F32 R41, -RZ, R52.H0_H0 ;  /* 0x20000034ff297230 */ /* 0x000fe20000004100 */
[--C-:B------:R-:W-:Y:S01]  /*1250*/  SHF.R.U64 R150, R44, 0x10, R45.reuse ;  /* 0x000000102c967819 */ /* 0x100fe2000000122d */
[----:B------:R-:W-:Y:S01]  /*1260*/  HADD2.F32 R137, -RZ, R132.H0_H0 ;  /* 0x20000084ff897230 */ /* 0x000fe20000004100 */
[----:B------:R-:W-:Y:S01]  /*1270*/  SHF.R.U32.HI R149, RZ, 0x10, R45 ;  /* 0x00000010ff957819 */ /* 0x000fe2000001162d */
[----:B------:R-:W-:Y:S01]  /*1280*/  FADD.FTZ R40, -R208, R37 ;  /* 0x00000025d0287221 */ /* 0x000fe20000010100 */
[----:B------:R-:W-:-:S02]  /*1290*/  HADD2.F32 R47, -RZ, R152.H0_H0 ;  /* 0x20000098ff2f7230 */ /* 0x000fc40000004100 */
[C---:B------:R-:W-:Y:S01]  /*12a0*/  FADD.FTZ R36, -R208.reuse, R36 ;  /* 0x00000024d0247221 */ /* 0x040fe20000010100 */
[----:B------:R-:W-:Y:S02]  /*12b0*/  HADD2.F32 R37, -RZ, R154.H0_H0 ;  /* 0x2000009aff257230 */ /* 0x000fe40000004100 */
[C---:B------:R-:W-:Y:S01]  /*12c0*/  FADD.FTZ R50, -R208.reuse, R50 ;  /* 0x00000032d0327221 */ /* 0x040fe20000010100 */
[----:B------:R-:W-:Y:S02]  /*12d0*/  HADD2.F32 R45, -RZ, R148.H0_H0 ;  /* 0x20000094ff2d7230 */ /* 0x000fe40000004100 */
[C---:B------:R-:W-:Y:S01]  /*12e0*/  FADD.FTZ R170, -R208.reuse, R55 ;  /* 0x00000037d0aa7221 */ /* 0x040fe20000010100 */
[C---:B------:R-:W-:Y:S01]  /*12f0*/  FADD.FTZ R44, -R208.reuse, R38 ;  /* 0x00000026d02c7221 */ /* 0x040fe20000010100 */
[C---:B------:R-:W-:Y:S01]  /*1300*/  FADD.FTZ R148, -R208.reuse, R42 ;  /* 0x0000002ad0947221 */ /* 0x040fe20000010100 */
[----:B------:R-:W-:Y:S02]  /*1310*/  HADD2.F32 R55, -RZ, R147.H0_H0 ;  /* 0x20000093ff377230 */ /* 0x000fe40000004100 */
[C---:B------:R-:W-:Y:S01]  /*1320*/  FADD.FTZ R154, -R208.reuse, R49 ;  /* 0x00000031d09a7221 */ /* 0x040fe20000010100 */
[C---:B------:R-:W-:Y:S01]  /*1330*/  FADD.FTZ R52, -R208.reuse, R51 ;  /* 0x00000033d0347221 */ /* 0x040fe20000010100 */
[C---:B------:R-:W-:Y:S01]  /*1340*/  FADD.FTZ R202, -R208.reuse, R48 ;  /* 0x00000030d0ca7221 */ /* 0x040fe20000010100 */
[----:B------:R-:W-:Y:S01]  /*1350*/  FADD.FTZ R38, -R208, R3 ;  /* 0x00000003d0267221 */ /* 0x000fe20000010100 */
[----:B------:R-:W-:-:S02]  /*1360*/  HADD2.F32 R136, -RZ, R136.H0_H0 ;  /* 0x20000088ff887230 */ /* 0x000fc40000004100 */
[----:B------:R-:W-:Y:S01]  /*1370*/  FADD.FTZ R48, -R208, R41 ;  /* 0x00000029d0307221 */ /* 0x000fe20000010100 */
[----:B------:R-:W-:Y:S02]  /*1380*/  HADD2.F32 R147, -RZ, R134.H0_H0 ;  /* 0x20000086ff937230 */ /* 0x000fe40000004100 */
[----:B------:R-:W-:Y:S01]  /*1390*/  FMUL.FTZ R134, R4, R137 ;  /* 0x0000008904867220 */ /* 0x000fe20000410000 */
[----:B------:R-:W-:Y:S02]  /*13a0*/  HADD2.F32 R51, -RZ, R150.H0_H0 ;  /* 0x20000096ff337230 */ /* 0x000fe40000004100 */
[----:B------:R-:W-:Y:S01]  /*13b0*/  FADD.FTZ R150, -R208, R47 ;  /* 0x0000002fd0967221 */ /* 0x000fe20000010100 */
[C---:B-----5:R-:W-:Y:S01]  /*13c0*/  FMUL.FTZ R3, R33.reuse, R36 ;  /* 0x0000002421037220 */ /* 0x060fe20000410000 */
[C---:B------:R-:W-:Y:S01]  /*13d0*/  FMUL.FTZ R41, R33.reuse, R50 ;  /* 0x0000003221297220 */ /* 0x040fe20000410000 */
[C---:B------:R-:W-:Y:S01]  /*13e0*/  FMUL.FTZ R47, R33.reuse, R148 ;  /* 0x00000094212f7220 */ /* 0x040fe20000410000 */
[----:B------:R-:W-:Y:S01]  /*13f0*/  FMUL.FTZ R50, R33, R154 ;  /* 0x0000009a21327220 */ /* 0x000fe20000410000 */
[----:B------:R-:W-:-:S02]  /*1400*/  HADD2.F32 R39, -RZ, R153.H0_H0 ;  /* 0x20000099ff277230 */ /* 0x000fc40000004100 */
[----:B------:R-:W-:Y:S01]  /*1410*/  FMUL.FTZ R36, R33, R38 ;  /* 0x0000002621247220 */ /* 0x000fe20000410000 */
[----:B------:R-:W-:Y:S02]  /*1420*/  HADD2.F32 R148, -RZ, R135.H0_H0 ;  /* 0x20000087ff947230 */ /* 0x000fe40000004100 */
[----:B------:R-:W-:Y:S01]  /*1430*/  FMUL.FTZ R135, R19, R136 ;  /* 0x0000008813877220 */ /* 0x000fe20000410000 */
[----:B------:R-:W-:Y:S02]  /*1440*/  HADD2.F32 R154, -RZ, R114.H0_H0 ;  /* 0x20000072ff9a7230 */ /* 0x000fe40000004100 */
[----:B------:R-:W-:Y:S01]  /*1450*/  FADD.FTZ R114, RZ, R134 ;  /* 0x00000086ff727221 */ /* 0x000fe20000010000 */
[----:B------:R-:W-:Y:S02]  /*1460*/  HADD2.F32 R153, -RZ, R113.H0_H0 ;  /* 0x20000071ff997230 */ /* 0x000fe40000004100 */
[----:B------:R-:W-:Y:S01]  /*1470*/  FADD.FTZ R42, -R208, R37 ;  /* 0x00000025d02a7221 */ /* 0x000fe20000010100 */
[----:B------:R-:W-:Y:S01]  /*1480*/  FFMA.FTZ R113, R3, R134, RZ ;  /* 0x0000008603717223 */ /* 0x000fe200000100ff */
[----:B------:R-:W-:Y:S01]  /*1490*/  FMUL.FTZ R37, R33, R40 ;  /* 0x0000002821257220 */ /* 0x000fe20000410000 */
[----:B------:R-:W-:-:S02]  /*14a0*/  HADD2.F32 R155, -RZ, R118.H0_H0 ;  /* 0x20000076ff9b7230 */ /* 0x000fc40000004100 */
[----:B------:R-:W-:Y:S01]  /*14b0*/  FADD.FTZ R85, R85, R136 ;  /* 0x0000008855557221 */ /* 0x000fe20000010000 */
[----:B------:R-:W-:Y:S01]  /*14c0*/  FFMA.FTZ R57, R36, R136, R57 ;  /* 0x0000008824397223 */ /* 0x000fe20000010039 */
[----:B------:R-:W-:Y:S02]  /*14d0*/  HADD2.F32 R118, -RZ, R115.H0_H0 ;  /* 0x20000073ff767230 */ /* 0x000fe40000004100 */
[----:B------:R-:W-:Y:S01]  /*14e0*/  FMUL.FTZ R136, R5, R147 ;  /* 0x0000009305887220 */ /* 0x000fe20000410000 */
[----:B------:R-:W-:Y:S01]  /*14f0*/  FADD.FTZ R115, R114, R135 ;  /* 0x0000008772737221 */ /* 0x000fe20000010000 */
[----:B------:R-:W-:Y:S01]  /*1500*/  FFMA.FTZ R114, R36, R135, R113 ;  /* 0x0000008724727223 */ /* 0x000fe20000010071 */
[----:B------:R-:W-:Y:S01]  /*1510*/  MOV R117, R54 ;  /* 0x0000003600757202 */ /* 0x000fe20000000f00 */
[----:B------:R-:W-:Y:S02]  /*1520*/  HADD2.F32 R46, -RZ, R46.H0_H0 ;  /* 0x2000002eff2e7230 */ /* 0x000fe40000004100 */
[----:B------:R-:W-:Y:S01]  /*1530*/  FADD.FTZ R86, R86, R147 ;  /* 0x0000009356567221 */ /* 0x000fe20000010000 */
[----:B------:R-:W-:Y:S01]  /*1540*/  FFMA.FTZ R58, R37, R147, R58 ;  /* 0x00000093253a7223 */ /* 0x000fe2000001003a */
[----:B------:R-:W-:-:S02]  /*1550*/  HADD2.F32 R54, -RZ, R43.H0_H0 ;  /* 0x2000002bff367230 */ /* 0x000fc40000004100 */
[----:B------:R-:W-:Y:S01]  /*1560*/  FADD.FTZ R84, R84, R137 ;  /* 0x0000008954547221 */ /* 0x000fe20000010000 */
[----:B------:R-:W-:Y:S01]  /*1570*/  FFMA.FTZ R56, R3, R137, R56 ;  /* 0x0000008903387223 */ /* 0x000fe20000010038 */
[----:B------:R-:W-:Y:S02]  /*1580*/  HADD2.F32 R147, -RZ, R146.H0_H0 ;  /* 0x20000092ff937230 */ /* 0x000fe40000004100 */
[----:B------:R-:W-:Y:S01]  /*1590*/  FMUL.FTZ R137, R20, R148 ;  /* 0x0000009414897220 */ /* 0x000fe20000410000 */
[----:B------:R-:W-:Y:S02]  /*15a0*/  HADD2.F32 R151, -RZ, R116.H0_H0 ;  /* 0x20000074ff977230 */ /* 0x000fe40000004100 */
[----:B------:R-:W-:Y:S01]  /*15b0*/  FADD.FTZ R116, R115, R136 ;  /* 0x0000008873747221 */ /* 0x000fe20000010000 */
[----:B------:R-:W-:Y:S02]  /*15c0*/  HADD2.F32 R43, -RZ, R128.H0_H0 ;  /* 0x20000080ff2b7230 */ /* 0x000fe40000004100 */
[----:B------:R-:W-:Y:S01]  /*15d0*/  FADD.FTZ R128, -R208, R53 ;  /* 0x00000035d0807221 */ /* 0x000fe20000010100 */
[----:B------:R-:W-:Y:S01]  /*15e0*/  FMUL.FTZ R38, R33, R42 ;  /* 0x0000002a21267220 */ /* 0x000fe20000410000 */
[----:B------:R-:W-:Y:S01]  /*15f0*/  FFMA.FTZ R113, R37, R136, R114 ;  /* 0x0000008825717223 */ /* 0x000fe20000010072 */
[----:B------:R-:W-:-:S02]  /*1600*/  HADD2.F32 R53, -RZ, R149.H0_H0 ;  /* 0x20000095ff357230 */ /* 0x000fc40000004100 */
[C---:B------:R-:W-:Y:S01]  /*1610*/  FADD.FTZ R194, -R208.reuse, R46 ;  /* 0x0000002ed0c27221 */ /* 0x040fe20000010100 */
[----:B------:R-:W-:Y:S02]  /*1620*/  HADD2.F32 R146, -RZ, R145.H0_H0 ;  /* 0x20000091ff927230 */ /* 0x000fe40000004100 */
[----:B------:R-:W-:Y:S01]  /*1630*/  FADD.FTZ R46, -R208, R39 ;  /* 0x00000027d02e7221 */ /* 0x000fe20000010100 */
[----:B------:R-:W-:Y:S02]  /*1640*/  HADD2.F32 R149, -RZ, R138.H0_H0 ;  /* 0x2000008aff957230 */ /* 0x000fe40000004100 */
[----:B------:R-:W-:Y:S01]  /*1650*/  FMUL.FTZ R138, R6, R147 ;  /* 0x00000093068a7220 */ /* 0x000fe20000410000 */
[----:B------:R-:W-:Y:S01]  /*1660*/  FADD.FTZ R115, R116, R137 ;  /* 0x0000008974737221 */ /* 0x000fe20000010000 */
[----:B------:R-:W-:Y:S01]  /*1670*/  FMUL.FTZ R39, R33, R44 ;  /* 0x0000002c21277220 */ /* 0x000fe20000410000 */
[C---:B------:R-:W-:Y:S01]  /*1680*/  FFMA.FTZ R116, R38.reuse, R137, R113 ;  /* 0x0000008926747223 */ /* 0x040fe20000010071 */
[----:B------:R-:W-:Y:S01]  /*1690*/  FADD.FTZ R87, R87, R148 ;  /* 0x0000009457577221 */ /* 0x000fe20000010000 */
[----:B------:R-:W-:Y:S01]  /*16a0*/  FFMA.FTZ R59, R38, R148, R59 ;  /* 0x00000094263b7223 */ /* 0x000fe2000001003b */
[----:B------:R-:W-:-:S02]  /*16b0*/  HADD2.F32 R143, -RZ, R143.H0_H0 ;  /* 0x2000008fff8f7230 */ /* 0x000fc40000004100 */
[----:B------:R-:W-:Y:S01]  /*16c0*/  FADD.FTZ R114, R115, R138 ;  /* 0x0000008a73727221 */ /* 0x000fe20000010000 */
[----:B------:R-:W-:Y:S02]  /*16d0*/  HADD2.F32 R148, -RZ, R139.H0_H0 ;  /* 0x2000008bff947230 */ /* 0x000fe40000004100 */
[----:B------:R-:W-:Y:S01]  /*16e0*/  FMUL.FTZ R139, R21, R146 ;  /* 0x00000092158b7220 */ /* 0x000fe20000410000 */
[----:B------:R-:W-:Y:S01]  /*16f0*/  FADD.FTZ R152, -R208, R54 ;  /* 0x00000036d0987221 */ /* 0x000fe20000010100 */
[C---:B------:R-:W-:Y:S01]  /*1700*/  FMUL.FTZ R40, R33.reuse, R46 ;  /* 0x0000002e21287220 */ /* 0x040fe20000410000 */
[----:B------:R-:W-:Y:S01]  /*1710*/  FMUL.FTZ R42, R33, R48 ;  /* 0x00000030212a7220 */ /* 0x000fe20000410000 */
[----:B------:R-:W-:Y:S01]  /*1720*/  FFMA.FTZ R113, R39, R138, R116 ;  /* 0x0000008a27717223 */ /* 0x000fe20000010074 */
[----:B------:R-:W-:Y:S01]  /*1730*/  FMUL.FTZ R48, R33, R150 ;  /* 0x0000009621307220 */ /* 0x000fe20000410000 */
[----:B------:R-:W-:Y:S02]  /*1740*/  HADD2.F32 R144, -RZ, R144.H0_H0 ;  /* 0x20000090ff907230 */ /* 0x000fe40000004100 */
[----:B------:R-:W-:Y:S01]  /*1750*/  FADD.FTZ R115, R114, R139 ;  /* 0x0000008b72737221 */ /* 0x000fe20000010000 */
[----:B------:R-:W-:-:S02]  /*1760*/  HADD2.F32 R150, -RZ, R140.H0_H0 ;  /* 0x2000008cff967230 */ /* 0x000fc40000004100 */
[----:B------:R-:W-:Y:S01]  /*1770*/  FMUL.FTZ R140, R7, R143 ;  /* 0x0000008f078c7220 */ /* 0x000fe20000410000 */
[----:B------:R-:W-:Y:S01]  /*1780*/  FMUL.FTZ R49, R33, R152 ;  /* 0x0000009821317220 */ /* 0x000fe20000410000 */
[----:B------:R-:W-:Y:S01]  /*1790*/  FFMA.FTZ R114, R40, R139, R113 ;  /* 0x0000008b28727223 */ /* 0x000fe20000010071 */
[----:B------:R-:W-:Y:S02]  /*17a0*/  HADD2.F32 R152, -RZ, R112.H0_H0 ;  /* 0x20000070ff987230 */ /* 0x000fe40000004100 */
[----:B------:R-:W-:Y:S01]  /*17b0*/  FADD.FTZ R116, R115, R140 ;  /* 0x0000008c73747221 */ /* 0x000fe20000010000 */
[----:B------:R-:W-:Y:S02]  /*17c0*/  HADD2.F32 R145, -RZ, R142.H0_H0 ;  /* 0x2000008eff917230 */ /* 0x000fe40000004100 */
[----:B------:R-:W-:Y:S02]  /*17d0*/  HADD2.F32 R112, -RZ, R141.H0_H0 ;  /* 0x2000008dff707230 */ /* 0x000fe40000004100 */
        /* <DEDUP_REMOVED lines=21> */
[----:B------:R-:W-:-:S02]  /*1930*/  HADD2.F32 R127, -RZ, R127.H0_H0 ;  /* 0x2000007fff7f7230 */ /* 0x000fc40000004100 */
[----:B------:R-:W-:Y:S01]  /*1940*/  FADD.FTZ R76, R76, R145 ;  /* 0x000000914c4c7221 */ /* 0x000fe20000010000 */
[----:B------:R-:W-:Y:S01]  /*1950*/  FFMA.FTZ R104, R43, R145, R104 ;  /* 0x000000912b687223 */ /* 0x000fe20000010068 */
[----:B------:R-:W-:Y:S01]  /*1960*/  FMUL.FTZ R145, R24, R150 ;  /* 0x0000009618917220 */ /* 0x000fe20000410000 */
[----:B------:R-:W-:Y:S01]  /*1970*/  FADD.FTZ R116, R115, R144 ;  /* 0x0000009073747221 */ /* 0x000fe20000010000 */
[----:B------:R-:W-:Y:S01]  /*1980*/  FMUL.FTZ R46, R33, R130 ;  /* 0x00000082212e7220 */ /* 0x000fe20000410000 */
[----:B------:R-:W-:Y:S01]  /*1990*/  FFMA.FTZ R113, R45, R144, R114 ;  /* 0x000000902d717223 */ /* 0x000fe20000010072 */
[----:B------:R-:W-:Y:S02]  /*19a0*/  HADD2.F32 R120, -RZ, R120.H0_H0 ;  /* 0x20000078ff787230 */ /* 0x000fe40000004100 */
        /* <DEDUP_REMOVED lines=10> */
[----:B------:R-:W-:-:S02]  /*1a50*/  HADD2.F32 R121, -RZ, R121.H0_H0 ;  /* 0x20000079ff797230 */ /* 0x000fc40000004100 */
[----:B------:R-:W-:Y:S01]  /*1a60*/  FADD.FTZ R77, R77, R148 ;  /* 0x000000944d4d7221 */ /* 0x000fe20000010000 */
[----:B------:R-:W-:Y:S01]  /*1a70*/  FFMA.FTZ R105, R44, R148, R105 ;  /* 0x000000942c697223 */ /* 0x000fe20000010069 */
[----:B------:R-:W-:Y:S01]  /*1a80*/  FMUL.FTZ R148, R11, R151 ;  /* 0x000000970b947220 */ /* 0x000fe20000410000 */
[----:B------:R-:W-:Y:S01]  /*1a90*/  FADD.FTZ R115, R114, R147 ;  /* 0x0000009372737221 */ /* 0x000fe20000010000 */
[----:B------:R-:W-:Y:S01]  /*1aa0*/  FFMA.FTZ R114, R48, R147, R113 ;  /* 0x0000009330727223 */ /* 0x000fe20000010071 */
[----:B------:R-:W-:Y:S02]  /*1ab0*/  HADD2.F32 R117, -RZ, R117.H0_H0 ;  /* 0x20000075ff757230 */ /* 0x000fe40000004100 */
[----:B------:R-:W-:Y:S01]  /*1ac0*/  FADD.FTZ R78, R78, R149 ;  /* 0x000000954e4e7221 */ /* 0x000fe20000010000 */
[----:B------:R-:W-:Y:S01]  /*1ad0*/  FFMA.FTZ R106, R45, R149, R106 ;  /* 0x000000952d6a7223 */ /* 0x000fe2000001006a */
        /* <DEDUP_REMOVED lines=44> */
[----:B------:R-:W-:Y:S01]  /*1da0*/  FADD.FTZ R200, -R208, R129 ;  /* 0x00000081d0c87221 */ /* 0x000fe20000010100 */
[----:B------:R-:W-:Y:S01]  /*1db0*/  FMUL.FTZ R170, R15, R119 ;  /* 0x000000770faa7220 */ /* 0x000fe20000410000 */
[----:B------:R-:W-:Y:S01]  /*1dc0*/  FADD.FTZ R115, R114, R155 ;  /* 0x0000009b72737221 */ /* 0x000fe20000010000 */
[----:B------:R-:W-:Y:S01]  /*1dd0*/  FMUL.FTZ R129, R33, R198 ;  /* 0x000000c621817220 */ /* 0x000fe20000410000 */
[----:B------:R-:W-:Y:S01]  /*1de0*/  FFMA.FTZ R114, R128, R155, R113 ;  /* 0x0000009b80727223 */ /* 0x000fe20000010071 */
[----:B------:R-:W-:-:S02]  /*1df0*/  HADD2.F32 R131, -RZ, R131.H0_H0 ;  /* 0x20000083ff837230 */ /* 0x000fc40000004100 */
[----:B------:R-:W-:Y:S01]  /*1e00*/  FMUL.FTZ R171, R30, R123 ;  /* 0x0000007b1eab7220 */ /* 0x000fe20000410000 */
[----:B------:R-:W-:Y:S02]  /*1e10*/  HADD2.F32 R125, -RZ, R125.H0_H0 ;  /* 0x2000007dff7d7230 */ /* 0x000fe40000004100 */
        /* <DEDUP_REMOVED lines=49> */
.L_x_1989:
[----:B------:R-:W-:Y:S05]  /*2130*/  BSYNC B0 ;  /* 0x0000000000007941 */ /* 0x000fea0003800000 */
.L_x_1987:
        /* <DEDUP_REMOVED lines=25> */
.L_x_2107:
        /* <DEDUP_REMOVED lines=49> */
[----:B------:R-:W-:Y:S01]  /*25e0*/  HADD2.F32 R112, -RZ, R168.H0_H0 ;  /* 0x200000a8ff707230 */ /* 0x000fe20000004100 */
[----:B------:R-:W-:Y:S06]  /*25f0*/  BRA `(.L_x_1993) ;  /* 0x00000000001c7947 */ /* 0x000fec0003800000 */
.L_x_1992:
[----:B------:R-:W-:Y:S01]  /*2600*/  ISETP.NE.U32.AND P0, PT, R188, RZ, PT ;  /* 0x000000ffbc00720c */ /* 0x000fe20003f05070 */
[----:B------:R-:W-:-:S03]  /*2610*/  FFMA.FTZ R113, R3, R116, R119 ;  /* 0x0000007403717223 */ /* 0x000fc60000010077 */
[----:B------:R-:W-:Y:S01]  /*2620*/  ISETP.NE.AND.EX P0, PT, R190, RZ, PT, P0 ;  /* 0x000000ffbe00720c */ /* 0x000fe20003f05300 */
[----:B------:R-:W-:-:S04]  /*2630*/  FADD.FTZ R112, R134, -R113 ;  /* 0x8000007186707221 */ /* 0x000fc80000010000 */
[----:B------:R-:W-:-:S08]  /*2640*/  FMUL.FTZ R112, R33, R112 ;  /* 0x0000007021707220 */ /* 0x000fd00000410000 */
[----:B------:R-:W-:-:S05]  /*2650*/  @P0 HADD2.F32 R113, -RZ, R168.H0_H0 ;  /* 0x200000a8ff710230 */ /* 0x000fca0000004100 */
[----:B------:R-:W-:-:S07]  /*2660*/  @P0 FADD.FTZ R112, R112, R113 ;  /* 0x0000007170700221 */ /* 0x000fce0000010000 */
.L_x_1993:
[----:B------:R-:W-:Y:S05]  /*2670*/  BSYNC B0 ;  /* 0x0000000000007941 */ /* 0x000fea0003800000 */
.L_x_1991:
        /* <DEDUP_REMOVED lines=10> */
[----:B------:R-:W-:Y:S01]  /*2720*/  MOV R112, RZ ;  /* 0x000000ff00707202 */ /* 0x000fe20000000f00 */
[----:B------:R-:W-:Y:S06]  /*2730*/  @!P0 BRA `(.L_x_1996) ;  /* 0x0000000000248947 */ /* 0x000fec0003800000 */
[----:B------:R-:W-:-:S05]  /*2740*/  SHF.R.U64 R112, R168, 0x10, R169 ;  /* 0x00000010a8707819 */ /* 0x000fca00000012a9 */
[----:B------:R-:W-:Y:S01]  /*2750*/  HADD2.F32 R112, -RZ, R112.H0_H0 ;  /* 0x20000070ff707230 */ /* 0x000fe20000004100 */
[----:B------:R-:W-:Y:S06]  /*2760*/  BRA `(.L_x_1996) ;  /* 0x0000000000187947 */ /* 0x000fec0003800000 */
.L_x_1995:
[----:B------:R-:W-:Y:S01]  /*2770*/  FFMA.FTZ R112, R36, R116, R119 ;  /* 0x0000007424707223 */ /* 0x000fe20000010077 */
[----:B------:R-:W-:-:S03]  /*2780*/  @P0 SHF.R.U64 R113, R168, 0x10, R169 ;  /* 0x00000010a8710819 */ /* 0x000fc600000012a9 */
[----:B------:R-:W-:Y:S02]  /*2790*/  FADD.FTZ R112, R135, -R112 ;  /* 0x8000007087707221 */ /* 0x000fe40000010000 */
[----:B------:R-:W-:Y:S02]  /*27a0*/  @P0 HADD2.F32 R113, -RZ, R113.H0_H0 ;  /* 0x20000071ff710230 */ /* 0x000fe40000004100 */
[----:B------:R-:W-:-:S04]  /*27b0*/  FMUL.FTZ R112, R33, R112 ;  /* 0x0000007021707220 */ /* 0x000fc80000410000 */
[----:B------:R-:W-:-:S07]  /*27c0*/  @P0 FADD.FTZ R112, R112, R113 ;  /* 0x0000007170700221 */ /* 0x000fce0000010000 */
.L_x_1996:
[----:B------:R-:W-:Y:S05]  /*27d0*/  BSYNC B0 ;  /* 0x0000000000007941 */ /* 0x000fea0003800000 */
.L_x_1994:
        /* <DEDUP_REMOVED lines=10> */
[----:B------:R-:W-:Y:S01]  /*2880*/  HADD2.F32 R112, -RZ, R169.H0_H0 ;  /* 0x200000a9ff707230 */ /* 0x000fe20000004100 */
[----:B------:R-:W-:Y:S06]  /*2890*/  BRA `(.L_x_1999) ;  /* 0x0000000000147947 */ /* 0x000fec0003800000 */
.L_x_1998:
[----:B------:R-:W-:-:S04]  /*28a0*/  FFMA.FTZ R113, R37, R116, R119 ;  /* 0x0000007425717223 */ /* 0x000fc80000010077 */
[----:B------:R-:W-:Y:S01]  /*28b0*/  FADD.FTZ R112, R136, -R113 ;  /* 0x8000007188707221 */ /* 0x000fe20000010000 */
[----:B------:R-:W-:-:S03]  /*28c0*/  @P0 HADD2.F32 R113, -RZ, R169.H0_H0 ;  /* 0x200000a9ff710230 */ /* 0x000fc60000004100 */
[----:B------:R-:W-:-:S04]  /*28d0*/  FMUL.FTZ R112, R33, R112 ;  /* 0x0000007021707220 */ /* 0x000fc80000410000 */
[----:B------:R-:W-:-:S07]  /*28e0*/  @P0 FADD.FTZ R112, R112, R113 ;  /* 0x0000007170700221 */ /* 0x000fce0000010000 */
.L_x_1999:
[----:B------:R-:W-:Y:S05]  /*28f0*/  BSYNC B0 ;  /* 0x0000000000007941 */ /* 0x000fea0003800000 */
.L_x_1997:
        /* <DEDUP_REMOVED lines=10> */
[----:B------:R-:W-:-:S05]  /*29a0*/  SHF.R.U32.HI R112, RZ, 0x10, R169 ;  /* 0x00000010ff707819 */ /* 0x000fca00000116a9 */
[----:B------:R-:W-:Y:S01]  /*29b0*/  HADD2.F32 R112, -RZ, R112.H0_H0 ;  /* 0x20000070ff707230 */ /* 0x000fe20000004100 */
[----:B------:R-:W-:Y:S06]  /*29c0*/  BRA `(.L_x_2002) ;  /* 0x0000000000187947 */ /* 0x000fec0003800000 */
.L_x_2001:
[----:B------:R-:W-:Y:S01]  /*29d0*/  FFMA.FTZ R112, R38, R116, R119 ;  /* 0x0000007426707223 */ /* 0x000fe20000010077 */
[----:B------:R-:W-:-:S03]  /*29e0*/  @P0 SHF.R.U32.HI R113, RZ, 0x10, R169 ;  /* 0x00000010ff710819 */ /* 0x000fc600000116a9 */
[----:B------:R-:W-:Y:S02]  /*29f0*/  FADD.FTZ R112, R137, -R112 ;  /* 0x8000007089707221 */ /* 0x000fe40000010000 */
[----:B------:R-:W-:Y:S02]  /*2a00*/  @P0 HADD2.F32 R113, -RZ, R113.H0_H0 ;  /* 0x20000071ff710230 */ /* 0x000fe40000004100 */
[----:B------:R-:W-:-:S04]  /*2a10*/  FMUL.FTZ R112, R33, R112 ;  /* 0x0000007021707220 */ /* 0x000fc80000410000 */
[----:B------:R-:W-:-:S07]  /*2a20*/  @P0 FADD.FTZ R112, R112, R113 ;  /* 0x0000007170700221 */ /* 0x000fce0000010000 */
.L_x_2002:
[----:B------:R-:W-:Y:S05]  /*2a30*/  BSYNC B0 ;  /* 0x0000000000007941 */ /* 0x000fea0003800000 */
.L_x_2000:
        /* <DEDUP_REMOVED lines=15> */
.L_x_2003:
        /* <DEDUP_REMOVED lines=10> */
.L_x_2005:
[----:B------:R-:W-:Y:S05]  /*2bd0*/  BSYNC B0 ;  /* 0x0000000000007941 */ /* 0x000fea0003800000 */
.L_x_2004:
[----:B------:R-:W-:Y:S04]  /*2be0*/  BSSY B0, `(.L_x_2006) ;  /* 0x000000b000007945 */ /* 0x000fe80003800000 */
[----:B------:R-:W-:Y:S05]  /*2bf0*/  @P2 BRA `(.L_x_2007) ;  /* 0x0000000000102947 */ /* 0x000fea0003800000 */
[----:B01----:R-:W-:Y:S01]  /*2c00*/  HFMA2.MMA R112, -RZ, RZ, 0, 0 ;  /* 0x00000000ff707435 */ /* 0x003fe200000001ff */
[----:B------:R-:W-:Y:S10]  /*2c10*/  @!P0 BRA `(.L_x_2008) ;  /* 0x00000000001c8947 */ /* 0x000ff40003800000 */
[----:B------:R-:W-:Y:S01]  /*2c20*/  HADD2.F32 R112, -RZ, R166.H0_H0 ;  /* 0x200000a6ff707230 */ /* 0x000fe20000004100 */
[----:B------:R-:W-:Y:S06]  /*2c30*/  BRA `(.L_x_2008) ;  /* 0x0000000000147947 */ /* 0x000fec0003800000 */
.L_x_2007:
[----:B01----:R-:W-:-:S04]  /*2c40*/  FFMA.FTZ R113, R39, R116, R119 ;  /* 0x0000007427717223 */ /* 0x003fc80000010077 */
[----:B------:R-:W-:Y:S01]  /*2c50*/  FADD.FTZ R112, R138, -R113 ;  /* 0x800000718a707221 */ /* 0x000fe20000010000 */
[----:B------:R-:W-:-:S03]  /*2c60*/  @P0 HADD2.F32 R113, -RZ, R166.H0_H0 ;  /* 0x200000a6ff710230 */ /* 0x000fc60000004100 */
[----:B------:R-:W-:-:S04]  /*2c70*/  FMUL.FTZ R112, R33, R112 ;  /* 0x0000007021707220 */ /* 0x000fc80000410000 */
[----:B------:R-:W-:-:S07]  /*2c80*/  @P0 FADD.FTZ R112, R112, R113 ;  /* 0x0000007170700221 */ /* 0x000fce0000010000 */
.L_x_2008:
[----:B------:R-:W-:Y:S05]  /*2c90*/  BSYNC B0 ;  /* 0x0000000000007941 */ /* 0x000fea0003800000 */
.L_x_2006:
        /* <DEDUP_REMOVED lines=13> */
.L_x_2010:
[----:B------:R-:W-:Y:S01]  /*2d70*/  FFMA.FTZ R112, R40, R116, R119 ;  /* 0x0000007428707223 */ /* 0x000fe20000010077 */
[----:B------:R-:W-:-:S03]  /*2d80*/  @P0 SHF.R.U64 R113, R166, 0x10, R167 ;  /* 0x00000010a6710819 */ /* 0x000fc600000012a7 */
[----:B------:R-:W-:Y:S02]  /*2d90*/  FADD.FTZ R112, R139, -R112 ;  /* 0x800000708b707221 */ /* 0x000fe40000010000 */
[----:B------:R-:W-:Y:S02]  /*2da0*/  @P0 HADD2.F32 R113, -RZ, R113.H0_H0 ;  /* 0x20000071ff710230 */ /* 0x000fe40000004100 */
[----:B------:R-:W-:-:S04]  /*2db0*/  FMUL.FTZ R112, R33, R112 ;  /* 0x0000007021707220 */ /* 0x000fc80000410000 */
[----:B------:R-:W-:-:S07]  /*2dc0*/  @P0 FADD.FTZ R112, R112, R113 ;  /* 0x0000007170700221 */ /* 0x000fce0000010000 */
.L_x_2011:
[----:B------:R-:W-:Y:S05]  /*2dd0*/  BSYNC B0 ;  /* 0x0000000000007941 */ /* 0x000fea0003800000 */
.L_x_2009:
        /* <DEDUP_REMOVED lines=12> */
.L_x_2013:
[----:B------:R-:W-:-:S04]  /*2ea0*/  FFMA.FTZ R113, R41, R116, R119 ;  /* 0x0000007429717223 */ /* 0x000fc80000010077 */
[----:B------:R-:W-:Y:S01]  /*2eb0*/  FADD.FTZ R112, R140, -R113 ;  /* 0x800000718c707221 */ /* 0x000fe20000010000 */
[----:B------:R-:W-:-:S03]  /*2ec0*/  @P0 HADD2.F32 R113, -RZ, R167.H0_H0 ;  /* 0x200000a7ff710230 */ /* 0x000fc60000004100 */
[----:B------:R-:W-:-:S04]  /*2ed0*/  FMUL.FTZ R112, R33, R112 ;  /* 0x0000007021707220 */ /* 0x000fc80000410000 */
[----:B------:R-:W-:-:S07]  /*2ee0*/  @P0 FADD.FTZ R112, R112, R113 ;  /* 0x0000007170700221 */ /* 0x000fce0000010000 */
.L_x_2014:
[----:B------:R-:W-:Y:S05]  /*2ef0*/  BSYNC B0 ;  /* 0x0000000000007941 */ /* 0x000fea0003800000 */
.L_x_2012:
        /* <DEDUP_REMOVED lines=13> */
.L_x_2016:
[----:B------:R-:W-:Y:S01]  /*2fd0*/  FFMA.FTZ R112, R42, R116, R119 ;  /* 0x000000742a707223 */ /* 0x000fe20000010077 */
[----:B------:R-:W-:-:S03]  /*2fe0*/  @P0 SHF.R.U32.HI R113, RZ, 0x10, R167 ;  /* 0x00000010ff710819 */ /* 0x000fc600000116a7 */
[----:B------:R-:W-:Y:S02]  /*2ff0*/  FADD.FTZ R112, R141, -R112 ;  /* 0x800000708d707221 */ /* 0x000fe40000010000 */
[----:B------:R-:W-:Y:S02]  /*3000*/  @P0 HADD2.F32 R113, -RZ, R113.H0_H0 ;  /* 0x20000071ff710230 */ /* 0x000fe40000004100 */
[----:B------:R-:W-:-:S04]  /*3010*/  FMUL.FTZ R112, R33, R112 ;  /* 0x0000007021707220 */ /* 0x000fc80000410000 */
[----:B------:R-:W-:-:S07]  /*3020*/  @P0 FADD.FTZ R112, R112, R113 ;  /* 0x0000007170700221 */ /* 0x000fce0000010000 */
.L_x_2017:
[----:B------:R-:W-:Y:S05]  /*3030*/  BSYNC B0 ;  /* 0x0000000000007941 */ /* 0x000fea0003800000 */
.L_x_2015:
        /* <DEDUP_REMOVED lines=14> */
.L_x_2018:
        /* <DEDUP_REMOVED lines=12> */
.L_x_2020:
[----:B------:R-:W-:Y:S05]  /*31e0*/  BSYNC B0 ;  /* 0x0000000000007941 */ /* 0x000fea0003800000 */
.L_x_2019:
[----:B------:R-:W-:Y:S04]  /*31f0*/  BSSY B0, `(.L_x_2021) ;  /* 0x000000b000007945 */ /* 0x000fe80003800000 */
[----:B------:R-:W-:Y:S05]  /*3200*/  @P2 BRA `(.L_x_2022) ;  /* 0x0000000000102947 */ /* 0x000fea0003800000 */
[----:B01----:R-:W-:Y:S01]  /*3210*/  HFMA2.MMA R112, -RZ, RZ, 0, 0 ;  /* 0x00000000ff707435 */ /* 0x003fe200000001ff */
[----:B------:R-:W-:Y:S10]  /*3220*/  @!P0 BRA `(.L_x_2023) ;  /* 0x00000000001c8947 */ /* 0x000ff40003800000 */
[----:B------:R-:W-:Y:S01]  /*3230*/  HADD2.F32 R112, -RZ, R164.H0_H0 ;  /* 0x200000a4ff707230 */ /* 0x000fe20000004100 */
[----:B------:R-:W-:Y:S06]  /*3240*/  BRA `(.L_x_2023) ;  /* 0x0000000000147947 */ /* 0x000fec0003800000 */
.L_x_2022:
[----:B01----:R-:W-:-:S04]  /*3250*/  FFMA.FTZ R113, R43, R116, R119 ;  /* 0x000000742b717223 */ /* 0x003fc80000010077 */
[----:B------:R-:W-:Y:S01]  /*3260*/  FADD.FTZ R112, R142, -R113 ;  /* 0x800000718e707221 */ /* 0x000fe20000010000 */
[----:B------:R-:W-:-:S03]  /*3270*/  @P0 HADD2.F32 R113, -RZ, R164.H0_H0 ;  /* 0x200000a4ff710230 */ /* 0x000fc60000004100 */
[----:B------:R-:W-:-:S04]  /*3280*/  FMUL.FTZ R112, R33, R112 ;  /* 0x0000007021707220 */ /* 0x000fc80000410000 */
[----:B------:R-:W-:-:S07]  /*3290*/  @P0 FADD.FTZ R112, R112, R113 ;  /* 0x0000007170700221 */ /* 0x000fce0000010000 */
.L_x_2023:
[----:B------:R-:W-:Y:S05]  /*32a0*/  BSYNC B0 ;  /* 0x0000000000007941 */ /* 0x000fea0003800000 */
.L_x_2021:
        /* <DEDUP_REMOVED lines=13> */
.L_x_2025:
[----:B------:R-:W-:Y:S01]  /*3380*/  FFMA.FTZ R112, R44, R116, R119 ;  /* 0x000000742c707223 */ /* 0x000fe20000010077 */
[----:B------:R-:W-:-:S03]  /*3390*/  @P0 SHF.R.U64 R113, R164, 0x10, R165 ;  /* 0x00000010a4710819 */ /* 0x000fc600000012a5 */
[----:B------:R-:W-:Y:S02]  /*33a0*/  FADD.FTZ R112, R143, -R112 ;  /* 0x800000708f707221 */ /* 0x000fe40000010000 */
[----:B------:R-:W-:Y:S02]  /*33b0*/  @P0 HADD2.F32 R113, -RZ, R113.H0_H0 ;  /* 0x20000071ff710230 */ /* 0x000fe40000004100 */
[----:B------:R-:W-:-:S04]  /*33c0*/  FMUL.FTZ R112, R33, R112 ;  /* 0x0000007021707220 */ /* 0x000fc80000410000 */
[----:B------:R-:W-:-:S07]  /*33d0*/  @P0 FADD.FTZ R112, R112, R113 ;  /* 0x0000007170700221 */ /* 0x000fce0000010000 */
.L_x_2026:
[----:B------:R-:W-:Y:S05]  /*33e0*/  BSYNC B0 ;  /* 0x0000000000007941 */ /* 0x000fea0003800000 */
.L_x_2024:
        /* <DEDUP_REMOVED lines=12> */
.L_x_2028:
[----:B------:R-:W-:-:S04]  /*34b0*/  FFMA.FTZ R113, R45, R116, R119 ;  /* 0x000000742d717223 */ /* 0x000fc80000010077 */
[----:B------:R-:W-:Y:S01]  /*34c0*/  FADD.FTZ R112, R144, -R113 ;  /* 0x8000007190707221 */ /* 0x000fe20000010000 */
[----:B------:R-:W-:-:S03]  /*34d0*/  @P0 HADD2.F32 R113, -RZ, R165.H0_H0 ;  /* 0x200000a5ff710230 */ /* 0x000fc60000004100 */
[----:B------:R-:W-:-:S04]  /*34e0*/  FMUL.FTZ R112, R33, R112 ;  /* 0x0000007021707220 */ /* 0x000fc80000410000 */
[----:B------:R-:W-:-:S07]  /*34f0*/  @P0 FADD.FTZ R112, R112, R113 ;  /* 0x0000007170700221 */ /* 0x000fce0000010000 */
.L_x_2029:
[----:B------:R-:W-:Y:S05]  /*3500*/  BSYNC B0 ;  /* 0x0000000000007941 */ /* 0x000fea0003800000 */
.L_x_2027:
        /* <DEDUP_REMOVED lines=13> */
.L_x_2031:
[----:B------:R-:W-:Y:S01]  /*35e0*/  FFMA.FTZ R112, R46, R116, R119 ;  /* 0x000000742e707223 */ /* 0x000fe20000010077 */
[----:B------:R-:W-:-:S03]  /*35f0*/  @P0 SHF.R.U32.HI R113, RZ, 0x10, R165 ;  /* 0x00000010ff710819 */ /* 0x000fc600000116a5 */
[----:B------:R-:W-:Y:S02]  /*3600*/  FADD.FTZ R112, R145, -R112 ;  /* 0x8000007091707221 */ /* 0x000fe40000010000 */
[----:B------:R-:W-:Y:S02]  /*3610*/  @P0 HADD2.F32 R113, -RZ, R113.H0_H0 ;  /* 0x20000071ff710230 */ /* 0x000fe40000004100 */
[----:B------:R-:W-:-:S04]  /*3620*/  FMUL.FTZ R112, R33, R112 ;  /* 0x0000007021707220 */ /* 0x000fc80000410000 */
[----:B------:R-:W-:-:S07]  /*3630*/  @P0 FADD.FTZ R112, R112, R113 ;  /* 0x0000007170700221 */ /* 0x000fce0000010000 */
.L_x_2032:
[----:B------:R-:W-:Y:S05]  /*3640*/  BSYNC B0 ;  /* 0x0000000000007941 */ /* 0x000fea0003800000 */
.L_x_2030:
        /* <DEDUP_REMOVED lines=14> */
.L_x_2033:
        /* <DEDUP_REMOVED lines=12> */
.L_x_2035:
[----:B------:R-:W-:Y:S05]  /*37f0*/  BSYNC B0 ;  /* 0x0000000000007941 */ /* 0x000fea0003800000 */
.L_x_2034:
[----:B------:R-:W-:Y:S04]  /*3800*/  BSSY B0, `(.L_x_2036) ;  /* 0x000000b000007945 */ /* 0x000fe80003800000 */
[----:B------:R-:W-:Y:S05]  /*3810*/  @P2 BRA `(.L_x_2037) ;  /* 0x0000000000102947 */ /* 0x000fea0003800000 */
[----:B01----:R-:W-:Y:S01]  /*3820*/  HFMA2.MMA R112, -RZ, RZ, 0, 0 ;  /* 0x00000000ff707435 */ /* 0x003fe200000001ff */
[----:B------:R-:W-:Y:S10]  /*3830*/  @!P0 BRA `(.L_x_2038) ;  /* 0x00000000001c8947 */ /* 0x000ff40003800000 */
[----:B------:R-:W-:Y:S01]  /*3840*/  HADD2.F32 R112, -RZ, R162.H0_H0 ;  /* 0x200000a2ff707230 */ /* 0x000fe20000004100 */
[----:B------:R-:W-:Y:S06]  /*3850*/  BRA `(.L_x_2038) ;  /* 0x0000000000147947 */ /* 0x000fec0003800000 */
.L_x_2037:
[----:B01----:R-:W-:-:S04]  /*3860*/  FFMA.FTZ R113, R47, R116, R119 ;  /* 0x000000742f717223 */ /* 0x003fc80000010077 */
[----:B------:R-:W-:Y:S01]  /*3870*/  FADD.FTZ R112, R146, -R113 ;  /* 0x8000007192707221 */ /* 0x000fe20000010000 */
[----:B------:R-:W-:-:S03]  /*3880*/  @P0 HADD2.F32 R113, -RZ, R162.H0_H0 ;  /* 0x200000a2ff710230 */ /* 0x000fc60000004100 */
[----:B------:R-:W-:-:S04]  /*3890*/  FMUL.FTZ R112, R33, R112 ;  /* 0x0000007021707220 */ /* 0x000fc80000410000 */
[----:B------:R-:W-:-:S07]  /*38a0*/  @P0 FADD.FTZ R112, R112, R113 ;  /* 0x0000007170700221 */ /* 0x000fce0000010000 */
.L_x_2038:
[----:B------:R-:W-:Y:S05]  /*38b0*/  BSYNC B0 ;  /* 0x0000000000007941 */ /* 0x000fea0003800000 */
.L_x_2036:
        /* <DEDUP_REMOVED lines=13> */
.L_x_2040:
[----:B------:R-:W-:Y:S01]  /*3990*/  FFMA.FTZ R112, R48, R116, R119 ;  /* 0x0000007430707223 */ /* 0x000fe20000010077 */
[----:B------:R-:W-:-:S03]  /*39a0*/  @P0 SHF.R.U64 R113, R162, 0x10, R163 ;  /* 0x00000010a2710819 */ /* 0x000fc600000012a3 */
[----:B------:R-:W-:Y:S02]  /*39b0*/  FADD.FTZ R112, R147, -R112 ;  /* 0x8000007093707221 */ /* 0x000fe40000010000 */
[----:B------:R-:W-:Y:S02]  /*39c0*/  @P0 HADD2.F32 R113, -RZ, R113.H0_H0 ;  /* 0x20000071ff710230 */ /* 0x000fe40000004100 */
[----:B------:R-:W-:-:S04]  /*39d0*/  FMUL.FTZ R112, R33, R112 ;  /* 0x0000007021707220 */ /* 0x000fc80000410000 */
[----:B------:R-:W-:-:S07]  /*39e0*/  @P0 FADD.FTZ R112, R112, R113 ;  /* 0x0000007170700221 */ /* 0x000fce0000010000 */
.L_x_2041:
[----:B------:R-:W-:Y:S05]  /*39f0*/  BSYNC B0 ;  /* 0x0000000000007941 */ /* 0x000fea0003800000 */
.L_x_2039:
        /* <DEDUP_REMOVED lines=12> */
.L_x_2043:
[----:B------:R-:W-:-:S04]  /*3ac0*/  FFMA.FTZ R113, R49, R116, R119 ;  /* 0x0000007431717223 */ /* 0x000fc80000010077 */
[----:B------:R-:W-:Y:S01]  /*3ad0*/  FADD.FTZ R112, R148, -R113 ;  /* 0x8000007194707221 */ /* 0x000fe20000010000 */
[----:B------:R-:W-:-:S03]  /*3ae0*/  @P0 HADD2.F32 R113, -RZ, R163.H0_H0 ;  /* 0x200000a3ff710230 */ /* 0x000fc60000004100 */
[----:B------:R-:W-:-:S04]  /*3af0*/  FMUL.FTZ R112, R33, R112 ;  /* 0x0000007021707220 */ /* 0x000fc80000410000 */
[----:B------:R-:W-:-:S07]  /*3b00*/  @P0 FADD.FTZ R112, R112, R113 ;  /* 0x0000007170700221 */ /* 0x000fce0000010000 */
.L_x_2044:
[----:B------:R-:W-:Y:S05]  /*3b10*/  BSYNC B0 ;  /* 0x0000000000007941 */ /* 0x000fea0003800000 */
.L_x_2042:
        /* <DEDUP_REMOVED lines=13> */
.L_x_2046:
[----:B------:R-:W-:Y:S01]  /*3bf0*/  FFMA.FTZ R112, R50, R116, R119 ;  /* 0x0000007432707223 */ /* 0x000fe20000010077 */
[----:B------:R-:W-:-:S03]  /*3c00*/  @P0 SHF.R.U32.HI R113, RZ, 0x10, R163 ;  /* 0x00000010ff710819 */ /* 0x000fc600000116a3 */
[----:B------:R-:W-:Y:S02]  /*3c10*/  FADD.FTZ R112, R149, -R112 ;  /* 0x8000007095707221 */ /* 0x000fe40000010000 */
[----:B------:R-:W-:Y:S02]  /*3c20*/  @P0 HADD2.F32 R113, -RZ, R113.H0_H0 ;  /* 0x20000071ff710230 */ /* 0x000fe40000004100 */
[----:B------:R-:W-:-:S04]  /*3c30*/  FMUL.FTZ R112, R33, R112 ;  /* 0x0000007021707220 */ /* 0x000fc80000410000 */
[----:B------:R-:W-:-:S07]  /*3c40*/  @P0 FADD.FTZ R112, R112, R113 ;  /* 0x0000007170700221 */ /* 0x000fce0000010000 */
.L_x_2047:
[----:B------:R-:W-:Y:S05]  /*3c50*/  BSYNC B0 ;  /* 0x0000000000007941 */ /* 0x000fea0003800000 */
.L_x_2045:
        /* <DEDUP_REMOVED lines=14> */
.L_x_2048:
        /* <DEDUP_REMOVED lines=12> */
.L_x_2050:
[----:B------:R-:W-:Y:S05]  /*3e00*/  BSYNC B0 ;  /* 0x0000000000007941 */ /* 0x000fea0003800000 */
.L_x_2049:
[----:B------:R-:W-:Y:S04]  /*3e10*/  BSSY B0, `(.L_x_2051) ;  /* 0x000000b000007945 */ /* 0x000fe80003800000 */
[----:B------:R-:W-:Y:S05]  /*3e20*/  @P2 BRA `(.L_x_2052) ;  /* 0x0000000000102947 */ /* 0x000fea0003800000 */
[----:B01----:R-:W-:Y:S01]  /*3e30*/  HFMA2.MMA R112, -RZ, RZ, 0, 0 ;  /* 0x00000000ff707435 */ /* 0x003fe200000001ff */
[----:B------:R-:W-:Y:S10]  /*3e40*/  @!P0 BRA `(.L_x_2053) ;  /* 0x00000000001c8947 */ /* 0x000ff40003800000 */
[----:B------:R-:W-:Y:S01]  /*3e50*/  HADD2.F32 R112, -RZ, R160.H0_H0 ;  /* 0x200000a0ff707230 */ /* 0x000fe20000004100 */
[----:B------:R-:W-:Y:S06]  /*3e60*/  BRA `(.L_x_2053) ;  /* 0x0000000000147947 */ /* 0x000fec0003800000 */
.L_x_2052:
[----:B------:R-:W-:-:S04]  /*3e70*/  FFMA.FTZ R35, R51, R116, R119 ;  /* 0x0000007433237223 */ /* 0x000fc80000010077 */
[----:B01----:R-:W-:Y:S01]  /*3e80*/  FADD.FTZ R112, R150, -R35 ;  /* 0x8000002396707221 */ /* 0x003fe20000010000 */
[----:B------:R-:W-:-:S03]  /*3e90*/  @P0 HADD2.F32 R35, -RZ, R160.H0_H0 ;  /* 0x200000a0ff230230 */ /* 0x000fc60000004100 */
[----:B------:R-:W-:-:S04]  /*3ea0*/  FMUL.FTZ R112, R33, R112 ;  /* 0x0000007021707220 */ /* 0x000fc80000410000 */
[----:B------:R-:W-:-:S07]  /*3eb0*/  @P0 FADD.FTZ R112, R112, R35 ;  /* 0x0000002370700221 */ /* 0x000fce0000010000 */
.L_x_2053:
[----:B------:R-:W-:Y:S05]  /*3ec0*/  BSYNC B0 ;  /* 0x0000000000007941 */ /* 0x000fea0003800000 */
.L_x_2051:
        /* <DEDUP_REMOVED lines=13> */
.L_x_2055:
[----:B------:R-:W-:Y:S01]  /*3fa0*/  FFMA.FTZ R112, R52, R116, R119 ;  /* 0x0000007434707223 */ /* 0x000fe20000010077 */
[----:B------:R-:W-:-:S03]  /*3fb0*/  @P0 SHF.R.U64 R35, R160, 0x10, R161 ;  /* 0x00000010a0230819 */ /* 0x000fc600000012a1 */
[----:B------:R-:W-:Y:S02]  /*3fc0*/  FADD.FTZ R112, R151, -R112 ;  /* 0x8000007097707221 */ /* 0x000fe40000010000 */
[----:B------:R-:W-:Y:S02]  /*3fd0*/  @P0 HADD2.F32 R35, -RZ, R35.H0_H0 ;  /* 0x20000023ff230230 */ /* 0x000fe40000004100 */
[----:B------:R-:W-:-:S04]  /*3fe0*/  FMUL.FTZ R112, R33, R112 ;  /* 0x0000007021707220 */ /* 0x000fc80000410000 */
[----:B------:R-:W-:-:S07]  /*3ff0*/  @P0 FADD.FTZ R112, R112, R35 ;  /* 0x0000002370700221 */ /* 0x000fce0000010000 */
.L_x_2056:
[----:B------:R-:W-:Y:S05]  /*4000*/  BSYNC B0 ;  /* 0x0000000000007941 */ /* 0x000fea0003800000 */
.L_x_2054:
        /* <DEDUP_REMOVED lines=12> */
.L_x_2058:
[----:B------:R-:W-:-:S04]  /*40d0*/  FFMA.FTZ R35, R53, R116, R119 ;  /* 0x0000007435237223 */ /* 0x000fc80000010077 */
[----:B------:R-:W-:Y:S01]  /*40e0*/  FADD.FTZ R112, R152, -R35 ;  /* 0x8000002398707221 */ /* 0x000fe20000010000 */
[----:B------:R-:W-:-:S03]  /*40f0*/  @P0 HADD2.F32 R35, -RZ, R161.H0_H0 ;  /* 0x200000a1ff230230 */ /* 0x000fc60000004100 */
[----:B------:R-:W-:-:S04]  /*4100*/  FMUL.FTZ R112, R33, R112 ;  /* 0x0000007021707220 */ /* 0x000fc80000410000 */
[----:B------:R-:W-:-:S07]  /*4110*/  @P0 FADD.FTZ R112, R112, R35 ;  /* 0x0000002370700221 */ /* 0x000fce0000010000 */
.L_x_2059:
[----:B------:R-:W-:Y:S05]  /*4120*/  BSYNC B0 ;  /* 0x0000000000007941 */ /* 0x000fea0003800000 */
.L_x_2057:
        /* <DEDUP_REMOVED lines=13> */
.L_x_2061:
[----:B------:R-:W-:Y:S01]  /*4200*/  FFMA.FTZ R112, R54, R116, R119 ;  /* 0x0000007436707223 */ /* 0x000fe20000010077 */
[----:B------:R-:W-:-:S03]  /*4210*/  @P0 SHF.R.U32.HI R35, RZ, 0x10, R161 ;  /* 0x00000010ff230819 */ /* 0x000fc600000116a1 */
[----:B------:R-:W-:Y:S02]  /*4220*/  FADD.FTZ R112, R153, -R112 ;  /* 0x8000007099707221 */ /* 0x000fe40000010000 */
[----:B------:R-:W-:Y:S02]  /*4230*/  @P0 HADD2.F32 R35, -RZ, R35.H0_H0 ;  /* 0x20000023ff230230 */ /* 0x000fe40000004100 */
[----:B------:R-:W-:-:S04]  /*4240*/  FMUL.FTZ R112, R33, R112 ;  /* 0x0000007021707220 */ /* 0x000fc80000410000 */
[----:B------:R-:W-:-:S07]  /*4250*/  @P0 FADD.FTZ R112, R112, R35 ;  /* 0x0000002370700221 */ /* 0x000fce0000010000 */
.L_x_2062:
[----:B------:R-:W-:Y:S05]  /*4260*/  BSYNC B0 ;  /* 0x0000000000007941 */ /* 0x000fea0003800000 */
.L_x_2060:
        /* <DEDUP_REMOVED lines=16> */
.L_x_2063:
        /* <DEDUP_REMOVED lines=11> */
.L_x_2065:
[----:B------:R-:W-:Y:S05]  /*4420*/  BSYNC B0 ;  /* 0x0000000000007941 */ /* 0x000fea0003800000 */
.L_x_2064:
[----:B------:R-:W-:Y:S04]  /*4430*/  BSSY B0, `(.L_x_2066) ;  /* 0x000000b000007945 */ /* 0x000fe80003800000 */
[----:B------:R-:W-:Y:S05]  /*4440*/  @P2 BRA `(.L_x_2067) ;  /* 0x0000000000102947 */ /* 0x000fea0003800000 */
[----:B01----:R-:W-:Y:S01]  /*4450*/  HFMA2.MMA R112, -RZ, RZ, 0, 0 ;  /* 0x00000000ff707435 */ /* 0x003fe200000001ff */
[----:B------:R-:W-:Y:S10]  /*4460*/  @!P0 BRA `(.L_x_2068) ;  /* 0x00000000001c8947 */ /* 0x000ff40003800000 */
[----:B------:R-:W-:Y:S01]  /*4470*/  HADD2.F32 R112, -RZ, R158.H0_H0 ;  /* 0x2000009eff707230 */ /* 0x000fe20000004100 */
[----:B------:R-:W-:Y:S06]  /*4480*/  BRA `(.L_x_2068) ;  /* 0x0000000000147947 */ /* 0x000fec0003800000 */
.L_x_2067:
[----:B------:R-:W-:-:S04]  /*4490*/  FFMA.FTZ R35, R55, R116, R119 ;  /* 0x0000007437237223 */ /* 0x000fc80000010077 */
[----:B01----:R-:W-:Y:S01]  /*44a0*/  FADD.FTZ R112, R154, -R35 ;  /* 0x800000239a707221 */ /* 0x003fe20000010000 */
[----:B------:R-:W-:-:S03]  /*44b0*/  @P0 HADD2.F32 R35, -RZ, R158.H0_H0 ;  /* 0x2000009eff230230 */ /* 0x000fc60000004100 */
[----:B------:R-:W-:-:S04]  /*44c0*/  FMUL.FTZ R112, R33, R112 ;  /* 0x0000007021707220 */ /* 0x000fc80000410000 */
[----:B------:R-:W-:-:S07]  /*44d0*/  @P0 FADD.FTZ R112, R112, R35 ;  /* 0x0000002370700221 */ /* 0x000fce0000010000 */
.L_x_2068:
[----:B------:R-:W-:Y:S05]  /*44e0*/  BSYNC B0 ;  /* 0x0000000000007941 */ /* 0x000fea0003800000 */
.L_x_2066:
        /* <DEDUP_REMOVED lines=13> */
.L_x_2070:
[----:B------:R-:W-:Y:S01]  /*45c0*/  FFMA.FTZ R112, R128, R116, R119 ;  /* 0x0000007480707223 */ /* 0x000fe20000010077 */
[----:B------:R-:W-:-:S03]  /*45d0*/  @P0 SHF.R.U64 R35, R158, 0x10, R159 ;  /* 0x000000109e230819 */ /* 0x000fc6000000129f */
[----:B------:R-:W-:Y:S02]  /*45e0*/  FADD.FTZ R112, R155, -R112 ;  /* 0x800000709b707221 */ /* 0x000fe40000010000 */
[----:B------:R-:W-:Y:S02]  /*45f0*/  @P0 HADD2.F32 R35, -RZ, R35.H0_H0 ;  /* 0x20000023ff230230 */ /* 0x000fe40000004100 */
[----:B------:R-:W-:-:S04]  /*4600*/  FMUL.FTZ R112, R33, R112 ;  /* 0x0000007021707220 */ /* 0x000fc80000410000 */
[----:B------:R-:W-:-:S07]  /*4610*/  @P0 FADD.FTZ R112, R112, R35 ;  /* 0x0000002370700221 */ /* 0x000fce0000010000 */
.L_x_2071:
[----:B------:R-:W-:Y:S05]  /*4620*/  BSYNC B0 ;  /* 0x0000000000007941 */ /* 0x000fea0003800000 */
.L_x_2069:
        /* <DEDUP_REMOVED lines=12> */
.L_x_2073:
[----:B------:R-:W-:-:S04]  /*46f0*/  FFMA.FTZ R35, R129, R116, R119 ;  /* 0x0000007481237223 */ /* 0x000fc80000010077 */
[----:B------:R-:W-:Y:S01]  /*4700*/  FADD.FTZ R112, R170, -R35 ;  /* 0x80000023aa707221 */ /* 0x000fe20000010000 */
[----:B------:R-:W-:-:S03]  /*4710*/  @P0 HADD2.F32 R35, -RZ, R159.H0_H0 ;  /* 0x2000009fff230230 */ /* 0x000fc60000004100 */
[----:B------:R-:W-:-:S04]  /*4720*/  FMUL.FTZ R112, R33, R112 ;  /* 0x0000007021707220 */ /* 0x000fc80000410000 */
[----:B------:R-:W-:-:S07]  /*4730*/  @P0 FADD.FTZ R112, R112, R35 ;  /* 0x0000002370700221 */ /* 0x000fce0000010000 */
.L_x_2074:
[----:B------:R-:W-:Y:S05]  /*4740*/  BSYNC B0 ;  /* 0x0000000000007941 */ /* 0x000fea0003800000 */
.L_x_2072:
        /* <DEDUP_REMOVED lines=13> */
.L_x_2076:
[----:B------:R-:W-:Y:S01]  /*4820*/  FFMA.FTZ R112, R130, R116, R119 ;  /* 0x0000007482707223 */ /* 0x000fe20000010077 */
[----:B------:R-:W-:-:S03]  /*4830*/  @P0 SHF.R.U32.HI R35, RZ, 0x10, R159 ;  /* 0x00000010ff230819 */ /* 0x000fc6000001169f */
[----:B------:R-:W-:Y:S02]  /*4840*/  FADD.FTZ R112, R171, -R112 ;  /* 0x80000070ab707221 */ /* 0x000fe40000010000 */
[----:B------:R-:W-:Y:S02]  /*4850*/  @P0 HADD2.F32 R35, -RZ, R35.H0_H0 ;  /* 0x20000023ff230230 */ /* 0x000fe40000004100 */
[----:B------:R-:W-:-:S04]  /*4860*/  FMUL.FTZ R112, R33, R112 ;  /* 0x0000007021707220 */ /* 0x000fc80000410000 */
[----:B------:R-:W-:-:S07]  /*4870*/  @P0 FADD.FTZ R112, R112, R35 ;  /* 0x0000002370700221 */ /* 0x000fce0000010000 */
.L_x_2077:
[----:B------:R-:W-:Y:S05]  /*4880*/  BSYNC B0 ;  /* 0x0000000000007941 */ /* 0x000fea0003800000 */
.L_x_2075:
        /* <DEDUP_REMOVED lines=16> */
.L_x_2078:
        /* <DEDUP_REMOVED lines=11> */
.L_x_2080:
[----:B------:R-:W-:Y:S05]  /*4a40*/  BSYNC B0 ;  /* 0x0000000000007941 */ /* 0x000fea0003800000 */
.L_x_2079:
[----:B------:R-:W-:Y:S04]  /*4a50*/  BSSY B0, `(.L_x_2081) ;  /* 0x000000b000007945 */ /* 0x000fe80003800000 */
[----:B------:R-:W-:Y:S05]  /*4a60*/  @P2 BRA `(.L_x_2082) ;  /* 0x0000000000102947 */ /* 0x000fea0003800000 */
[----:B01----:R-:W-:Y:S01]  /*4a70*/  HFMA2.MMA R112, -RZ, RZ, 0, 0 ;  /* 0x00000000ff707435 */ /* 0x003fe200000001ff */
[----:B------:R-:W-:Y:S10]  /*4a80*/  @!P0 BRA `(.L_x_2083) ;  /* 0x00000000001c8947 */ /* 0x000ff40003800000 */
[----:B------:R-:W-:Y:S01]  /*4a90*/  HADD2.F32 R112, -RZ, R156.H0_H0 ;  /* 0x2000009cff707230 */ /* 0x000fe20000004100 */
[----:B------:R-:W-:Y:S06]  /*4aa0*/  BRA `(.L_x_2083) ;  /* 0x0000000000147947 */ /* 0x000fec0003800000 */
.L_x_2082:
[----:B------:R-:W-:-:S04]  /*4ab0*/  FFMA.FTZ R35, R131, R116, R119 ;  /* 0x0000007483237223 */ /* 0x000fc80000010077 */
[----:B01----:R-:W-:Y:S01]  /*4ac0*/  FADD.FTZ R112, R172, -R35 ;  /* 0x80000023ac707221 */ /* 0x003fe20000010000 */
[----:B------:R-:W-:-:S03]  /*4ad0*/  @P0 HADD2.F32 R35, -RZ, R156.H0_H0 ;  /* 0x2000009cff230230 */ /* 0x000fc60000004100 */
[----:B------:R-:W-:-:S04]  /*4ae0*/  FMUL.FTZ R112, R33, R112 ;  /* 0x0000007021707220 */ /* 0x000fc80000410000 */
[----:B------:R-:W-:-:S07]  /*4af0*/  @P0 FADD.FTZ R112, R112, R35 ;  /* 0x0000002370700221 */ /* 0x000fce0000010000 */
.L_x_2083:
[----:B------:R-:W-:Y:S05]  /*4b00*/  BSYNC B0 ;  /* 0x0000000000007941 */ /* 0x000fea0003800000 */
.L_x_2081:
        /* <DEDUP_REMOVED lines=13> */
.L_x_2085:
[----:B------:R-:W-:Y:S01]  /*4be0*/  FFMA.FTZ R112, R132, R116, R119 ;  /* 0x0000007484707223 */ /* 0x000fe20000010077 */
[----:B------:R-:W-:-:S03]  /*4bf0*/  @P0 SHF.R.U64 R35, R156, 0x10, R157 ;  /* 0x000000109c230819 */ /* 0x000fc6000000129d */
[----:B------:R-:W-:Y:S02]  /*4c00*/  FADD.FTZ R112, R173, -R112 ;  /* 0x80000070ad707221 */ /* 0x000fe40000010000 */
[----:B------:R-:W-:Y:S02]  /*4c10*/  @P0 HADD2.F32 R35, -RZ, R35.H0_H0 ;  /* 0x20000023ff230230 */ /* 0x000fe40000004100 */
[----:B------:R-:W-:-:S04]  /*4c20*/  FMUL.FTZ R112, R33, R112 ;  /* 0x0000007021707220 */ /* 0x000fc80000410000 */
[----:B------:R-:W-:-:S07]  /*4c30*/  @P0 FADD.FTZ R112, R112, R35 ;  /* 0x0000002370700221 */ /* 0x000fce0000010000 */
.L_x_2086:
[----:B------:R-:W-:Y:S05]  /*4c40*/  BSYNC B0 ;  /* 0x0000000000007941 */ /* 0x000fea0003800000 */
.L_x_2084:
        /* <DEDUP_REMOVED lines=12> */
.L_x_2088:
[----:B------:R-:W-:-:S04]  /*4d10*/  FFMA.FTZ R35, R133, R116, R119 ;  /* 0x0000007485237223 */ /* 0x000fc80000010077 */
[----:B------:R-:W-:Y:S01]  /*4d20*/  FADD.FTZ R112, R174, -R35 ;  /* 0x80000023ae707221 */ /* 0x000fe20000010000 */
[----:B------:R-:W-:-:S03]  /*4d30*/  @P0 HADD2.F32 R35, -RZ, R157.H0_H0 ;  /* 0x2000009dff230230 */ /* 0x000fc60000004100 */
[----:B------:R-:W-:-:S04]  /*4d40*/  FMUL.FTZ R112, R33, R112 ;  /* 0x0000007021707220 */ /* 0x000fc80000410000 */
[----:B------:R-:W-:-:S07]  /*4d50*/  @P0 FADD.FTZ R112, R112, R35 ;  /* 0x0000002370700221 */ /* 0x000fce0000010000 */
.L_x_2089:
[----:B------:R-:W-:Y:S05]  /*4d60*/  BSYNC B0 ;  /* 0x0000000000007941 */ /* 0x000fea0003800000 */
.L_x_2087:
        /* <DEDUP_REMOVED lines=13> */
.L_x_2091:
[----:B------:R-:W-:Y:S01]  /*4e40*/  FFMA.FTZ R116, R176, R116, R119 ;  /* 0x00000074b0747223 */ /* 0x000fe20000010077 */
[----:B------:R-:W-:-:S03]  /*4e50*/  @P0 SHF.R.U32.HI R35, RZ, 0x10, R157 ;  /* 0x00000010ff230819 */ /* 0x000fc6000001169d */
[----:B------:R-:W-:Y:S02]  /*4e60*/  FADD.FTZ R116, R175, -R116 ;  /* 0x80000074af747221 */ /* 0x000fe40000010000 */
[----:B------:R-:W-:Y:S02]  /*4e70*/  @P0 HADD2.F32 R112, -RZ, R35.H0_H0 ;  /* 0x20000023ff700230 */ /* 0x000fe40000004100 */
[----:B------:R-:W-:-:S04]  /*4e80*/  FMUL.FTZ R33, R33, R116 ;  /* 0x0000007421217220 */ /* 0x000fc80000410000 */
[----:B------:R-:W-:-:S07]  /*4e90*/  @P0 FADD.FTZ R33, R33, R112 ;  /* 0x0000007021210221 */ /* 0x000fce0000010000 */
.L_x_2092:
[----:B------:R-:W-:Y:S05]  /*4ea0*/  BSYNC B0 ;  /* 0x0000000000007941 */ /* 0x000fea0003800000 */
.L_x_2090:
        /* <DEDUP_REMOVED lines=15> */
.L_x_2093:
        /* <DEDUP_REMOVED lines=12> */
.L_x_2095:
[----:B------:R-:W-:Y:S05]  /*5060*/  BSYNC B0 ;  /* 0x0000000000007941 */ /* 0x000fea0003800000 */
.L_x_2094:
[----:B------:R-:W-:Y:S02]  /*5070*/  IADD3 R2, R2, UR12, RZ ;  /* 0x0000000c02027c10 */ /* 0x000fe4000fffe0ff */
[----:B------:R-:W-:Y:S02]  /*5080*/  SEL R122, RZ, 0x1, P3 ;  /* 0x00000001ff7a7807 */ /* 0x000fe40001800000 */
[----:B------:R-:W-:-:S13]  /*5090*/  ISETP.GE.AND P0, PT, R2, UR13, PT ;  /* 0x0000000d02007c0c */ /* 0x000fda000bf06270 */
[----:B------:R-:W-:Y:S05]  /*50a0*/  @!P0 BRA `(.L_x_2096) ;  /* 0xffffffb400c88947 */ /* 0x000fea000383ffff */
.L_x_1986:
        /* <DEDUP_REMOVED lines=25> */
.L_x_1990:
[----:B------:R-:W-:Y:S01]  /*5240*/  HFMA2.MMA R126, -RZ, RZ, 0, 9.5367431640625e-07 ;  /* 0x00000010ff7e7435 */ /* 0x000fe200000001ff */
[----:B------:R-:W-:Y:S02]  /*5250*/  MOV R125, R123 ;  /* 0x0000007b007d7202 */ /* 0x000fe40000000f00 */
[----:B------:R-:W-:Y:S02]  /*5260*/  MOV R127, 0x1f ;  /* 0x0000001f007f7802 */ /* 0x000fe40000000f00 */
[----:B------:R-:W-:-:S07]  /*5270*/  MOV R122, 0xffffffff ;  /* 0xffffffff007a7802 */ /* 0x000fce0000000f00 */
[----:B-----5:R-:W-:Y:S05]  /*5280*/  WARPSYNC.COLLECTIVE R122, `(.L_x_2097) ;  /* 0x000000007a087348 */ /* 0x020fea0003c00000 */
[----:B------:R0:W1:Y:S02]  /*5290*/  SHFL.DOWN P1, R179, R125, R126, R127 ;  /* 0x0800007e7db37389 */ /* 0x000064000002007f */
[----:B01---5:R-:W-:Y:S01]  /*52a0*/  ENDCOLLECTIVE ;  /* 0x000000000000791b */ /* 0x023fe20003800000 */
.L_x_2097:
[----:B------:R-:W-:Y:S02]  /*52b0*/  MOV R125, R124 ;  /* 0x0000007c007d7202 */ /* 0x000fe40000000f00 */
[----:B------:R-:W-:-:S07]  /*52c0*/  MOV R114, R179 ;  /* 0x000000b300727202 */ /* 0x000fce0000000f00 */
[----:B------:R-:W-:Y:S05]  /*52d0*/  WARPSYNC.COLLECTIVE R122, `(.L_x_2098) ;  /* 0x000000007a087348 */ /* 0x000fea0003c00000 */
[----:B------:R0:W1:Y:S02]  /*52e0*/  SHFL.DOWN P1, R179, R125, R126, R127 ;  /* 0x0800007e7db37389 */ /* 0x000064000002007f */
[----:B01----:R-:W-:Y:S01]  /*52f0*/  ENDCOLLECTIVE ;  /* 0x000000000000791b */ /* 0x003fe20003800000 */
.L_x_2098:
[----:B------:R-:W-:Y:S01]  /*5300*/  FADD.FTZ R114, R114, R123 ;  /* 0x0000007b72727221 */ /* 0x000fe20000010000 */
[----:B------:R-:W-:-:S04]  /*5310*/  HFMA2.MMA R126, -RZ, RZ, 0, 4.76837158203125e-07 ;  /* 0x00000008ff7e7435 */ /* 0x000fc800000001ff */
[----:B------:R-:W-:Y:S02]  /*5320*/  MOV R125, R114 ;  /* 0x00000072007d7202 */ /* 0x000fe40000000f00 */
[----:B------:R-:W-:-:S07]  /*5330*/  MOV R115, R179 ;  /* 0x000000b300737202 */ /* 0x000fce0000000f00 */
[----:B------:R-:W-:Y:S05]  /*5340*/  WARPSYNC.COLLECTIVE R122, `(.L_x_2099) ;  /* 0x000000007a087348 */ /* 0x000fea0003c00000 */
[----:B------:R0:W1:Y:S02]  /*5350*/  SHFL.DOWN P1, R179, R125, R126, R127 ;  /* 0x0800007e7db37389 */ /* 0x000064000002007f */
[----:B01----:R-:W-:Y:S01]  /*5360*/  ENDCOLLECTIVE ;  /* 0x000000000000791b */ /* 0x003fe20003800000 */
.L_x_2099:
[----:B------:R-:W-:-:S05]  /*5370*/  FADD.FTZ R115, R115, R124 ;  /* 0x0000007c73737221 */ /* 0x000fca0000010000 */
[----:B------:R-:W-:Y:S02]  /*5380*/  MOV R125, R115 ;  /* 0x00000073007d7202 */ /* 0x000fe40000000f00 */
[----:B------:R-:W-:-:S07]  /*5390*/  MOV R117, R179 ;  /* 0x000000b300757202 */ /* 0x000fce0000000f00 */
[----:B------:R-:W-:Y:S05]  /*53a0*/  WARPSYNC.COLLECTIVE R122, `(.L_x_2100) ;  /* 0x000000007a087348 */ /* 0x000fea0003c00000 */
[----:B------:R0:W1:Y:S02]  /*53b0*/  SHFL.DOWN P1, R179, R125, R126, R127 ;  /* 0x0800007e7db37389 */ /* 0x000064000002007f */
[----:B01----:R-:W-:Y:S01]  /*53c0*/  ENDCOLLECTIVE ;  /* 0x000000000000791b */ /* 0x003fe20003800000 */
.L_x_2100:
[----:B------:R-:W-:Y:S01]  /*53d0*/  FADD.FTZ R117, R114, R117 ;  /* 0x0000007572757221 */ /* 0x000fe20000010000 */
[----:B------:R-:W-:-:S04]  /*53e0*/  HFMA2.MMA R126, -RZ, RZ, 0, 2.384185791015625e-07 ;  /* 0x00000004ff7e7435 */ /* 0x000fc800000001ff */
[----:B------:R-:W-:Y:S02]  /*53f0*/  MOV R125, R117 ;  /* 0x00000075007d7202 */ /* 0x000fe40000000f00 */
[----:B------:R-:W-:-:S07]  /*5400*/  MOV R116, R179 ;  /* 0x000000b300747202 */ /* 0x000fce0000000f00 */
[----:B------:R-:W-:Y:S05]  /*5410*/  WARPSYNC.COLLECTIVE R122, `(.L_x_2101) ;  /* 0x000000007a087348 */ /* 0x000fea0003c00000 */
[----:B------:R0:W1:Y:S02]  /*5420*/  SHFL.DOWN P1, R179, R125, R126, R127 ;  /* 0x0800007e7db37389 */ /* 0x000064000002007f */
[----:B01----:R-:W-:Y:S01]  /*5430*/  ENDCOLLECTIVE ;  /* 0x000000000000791b */ /* 0x003fe20003800000 */
.L_x_2101:
[----:B------:R-:W-:-:S05]  /*5440*/  FADD.FTZ R116, R115, R116 ;  /* 0x0000007473747221 */ /* 0x000fca0000010000 */
[----:B------:R-:W-:Y:S02]  /*5450*/  MOV R125, R116 ;  /* 0x00000074007d7202 */ /* 0x000fe40000000f00 */
[----:B------:R-:W-:-:S07]  /*5460*/  MOV R118, R179 ;  /* 0x000000b300767202 */ /* 0x000fce0000000f00 */
[----:B------:R-:W-:Y:S05]  /*5470*/  WARPSYNC.COLLECTIVE R122, `(.L_x_2102) ;  /* 0x000000007a087348 */ /* 0x000fea0003c00000 */
[----:B------:R0:W1:Y:S02]  /*5480*/  SHFL.DOWN P1, R179, R125, R126, R127 ;  /* 0x0800007e7db37389 */ /* 0x000064000002007f */
[----:B01----:R-:W-:Y:S01]  /*5490*/  ENDCOLLECTIVE ;  /* 0x000000000000791b */ /* 0x003fe20003800000 */
.L_x_2102:
[----:B------:R-:W-:Y:S01]  /*54a0*/  FADD.FTZ R118, R117, R118 ;  /* 0x0000007675767221 */ /* 0x000fe20000010000 */
[----:B------:R-:W-:-:S04]  /*54b0*/  HFMA2.MMA R126, -RZ, RZ, 0, 1.1920928955078125e-07 ;  /* 0x00000002ff7e7435 */ /* 0x000fc800000001ff */
[----:B------:R-:W-:Y:S02]  /*54c0*/  MOV R125, R118 ;  /* 0x00000076007d7202 */ /* 0x000fe40000000f00 */
[----:B------:R-:W-:-:S07]  /*54d0*/  MOV R119, R179 ;  /* 0x000000b300777202 */ /* 0x000fce0000000f00 */
[----:B------:R-:W-:Y:S05]  /*54e0*/  WARPSYNC.COLLECTIVE R122, `(.L_x_2103) ;  /* 0x000000007a087348 */ /* 0x000fea0003c00000 */
[----:B------:R0:W1:Y:S02]  /*54f0*/  SHFL.DOWN P1, R179, R125, R126, R127 ;  /* 0x0800007e7db37389 */ /* 0x000064000002007f */
[----:B01----:R-:W-:Y:S01]  /*5500*/  ENDCOLLECTIVE ;  /* 0x000000000000791b */ /* 0x003fe20003800000 */
.L_x_2103:
[----:B------:R-:W-:-:S05]  /*5510*/  FADD.FTZ R119, R116, R119 ;  /* 0x0000007774777221 */ /* 0x000fca0000010000 */
[----:B------:R-:W-:Y:S02]  /*5520*/  MOV R125, R119 ;  /* 0x00000077007d7202 */ /* 0x000fe40000000f00 */
[----:B------:R-:W-:-:S07]  /*5530*/  MOV R121, R179 ;  /* 0x000000b300797202 */ /* 0x000fce0000000f00 */
[----:B------:R-:W-:Y:S05]  /*5540*/  WARPSYNC.COLLECTIVE R122, `(.L_x_2104) ;  /* 0x000000007a087348 */ /* 0x000fea0003c00000 */
[----:B------:R0:W1:Y:S02]  /*5550*/  SHFL.DOWN P1, R179, R125, R126, R127 ;  /* 0x0800007e7db37389 */ /* 0x000064000002007f */
[----:B01----:R-:W-:Y:S01]  /*5560*/  ENDCOLLECTIVE ;  /* 0x000000000000791b */ /* 0x003fe20003800000 */
.L_x_2104:
[----:B------:R-:W-:Y:S01]  /*5570*/  FADD.FTZ R121, R118, R121 ;  /* 0x0000007976797221 */ /* 0x000fe20000010000 */
[----:B------:R-:W-:-:S04]  /*5580*/  HFMA2.MMA R126, -RZ, RZ, 0, 5.9604644775390625e-08 ;  /* 0x00000001ff7e7435 */ /* 0x000fc800000001ff */
[----:B------:R-:W-:Y:S02]  /*5590*/  MOV R125, R121 ;  /* 0x00000079007d7202 */ /* 0x000fe40000000f00 */
[----:B------:R-:W-:-:S07]  /*55a0*/  MOV R120, R179 ;  /* 0x000000b300787202 */ /* 0x000fce0000000f00 */
[----:B------:R-:W-:Y:S05]  /*55b0*/  WARPSYNC.COLLECTIVE R122, `(.L_x_2105) ;  /* 0x000000007a087348 */ /* 0x000fea0003c00000 */
[----:B------:R0:W1:Y:S02]  /*55c0*/  SHFL.DOWN P1, R179, R125, R126, R127 ;  /* 0x0800007e7db37389 */ /* 0x000064000002007f */
[----:B01----:R-:W-:Y:S01]  /*55d0*/  ENDCOLLECTIVE ;  /* 0x000000000000791b */ /* 0x003fe20003800000 */
.L_x_2105:
[----:B------:R-:W-:-:S05]  /*55e0*/  FADD.FTZ R120, R119, R120 ;  /* 0x0000007877787221 */ /* 0x000fca0000010000 */
[----:B------:R-:W-:Y:S02]  /*55f0*/  MOV R125, R120 ;  /* 0x00000078007d7202 */ /* 0x000fe40000000f00 */
[----:B------:R-:W-:-:S07]  /*5600*/  MOV R178, R179 ;  /* 0x000000b300b27202 */ /* 0x000fce0000000f00 */
[----:B------:R-:W-:Y:S05]  /*5610*/  WARPSYNC.COLLECTIVE R122, `(.L_x_2106) ;  /* 0x000000007a087348 */ /* 0x000fea0003c00000 */
[----:B------:R0:W1:Y:S02]  /*5620*/  SHFL.DOWN P1, R179, R125, R126, R127 ;  /* 0x0800007e7db37389 */ /* 0x000064000002007f */
[----:B01----:R-:W-:Y:S01]  /*5630*/  ENDCOLLECTIVE ;  /* 0x000000000000791b */ /* 0x003fe20003800000 */
.L_x_2106:
[----:B------:R-:W-:Y:S05]  /*5640*/  BRA `(.L_x_2107) ;  /* 0xffffffcc00207947 */ /* 0x000fea000383ffff */
.L_x_2108:
        /* <DEDUP_REMOVED lines=11> */
.L_x_15185:


//--------------------- .text._ZN10layer_norm13ln_bwd_kernelINS_13Kernel_traitsI6__halfS2_S2_S2_fjLj7168ELj1ELj1ELj8ELj8ENS_18Kernel_traits_baseILj7168ES2_S2_S2_S2_fjLj256EEEEELb0ELb1ELb0ELb0EEEvNS_9BwdParamsE --------------------------
	.section	.text._ZN10layer_norm13ln_bwd_kernelINS_13Kernel_traitsI6__halfS2_S2_S2_fjLj7168ELj1ELj1ELj8ELj8ENS_18Kernel_traits_baseILj7168ES2_S2_S2_S2_fjLj256EEEEELb0ELb1ELb0ELb0EEEvNS_9BwdParamsE,"ax",@progbits
	.align	128
        .global         _ZN10layer_norm13ln_bwd_kernelINS_13Kernel_traitsI6__halfS2_S2_S2_fjLj7168ELj1ELj1ELj8ELj8ENS_18Kernel_traits_baseILj7168ES2_S2_S2_S2_fjLj256EEEEELb0ELb1ELb0ELb0EEEvNS_9BwdParamsE
        .type           _ZN10layer_norm13ln_bwd_kernelINS_13Kernel_traitsI6__halfS2_S2_S2_fjLj7168ELj1ELj1ELj8ELj8ENS_18Kernel_traits_baseILj7168ES2_S2_S2_S2_fjLj256EEEEELb0ELb1ELb0ELb0EEEvNS_9BwdParamsE,@function
        .size           _ZN10layer_norm13ln_bwd_kernelINS_13Kernel_traitsI6__halfS2_S2_S2_fjLj7168ELj1ELj1ELj8ELj8ENS_18Kernel_traits_baseILj7168ES2_S2_S2_S2_fjLj256EEEEELb0ELb1ELb0ELb0EEEvNS_9BwdParamsE,(.L_x_15186 - _ZN10layer_norm13ln_bwd_kernelINS_13Kernel_traitsI6__halfS2_S2_S2_fjLj7168ELj1ELj1ELj8ELj8ENS_18Kernel_traits_baseILj7168ES2_S2_S2_S2_fjLj256EEEEELb0ELb1ELb0ELb0EEEvNS_9BwdParamsE)
        .other          _ZN10layer_norm13ln_bwd_kernelINS_13Kernel_traitsI6__halfS2_S2_S2_fjLj7168ELj1ELj1ELj8ELj8ENS_18Kernel_traits_baseILj7168ES2_S2_S2_S2_fjLj256EEEEELb0ELb1ELb0ELb0EEEvNS_9BwdParamsE,@"STO_CUDA_ENTRY STV_DEFAULT"
_ZN10layer_norm13ln_bwd_kernelINS_13Kernel_traitsI6__halfS2_S2_S2_fjLj7168ELj1ELj1ELj8ELj8ENS_18Kernel_traits_baseILj7168ES2_S2_S2_S2_fjLj256EEEEELb0ELb1ELb0ELb0EEEvNS_9BwdParamsE:
.text._ZN10layer_norm13ln_bwd_kernelINS_13Kernel_traitsI6__halfS2_S2_S2_fjLj7168ELj1ELj1ELj8ELj8ENS_18Kernel_traits_baseILj7168ES2_S2_S2_S2_fjLj256EEEEELb0ELb1ELb0ELb0EEEvNS_9BwdParamsE:
        /* <DEDUP_REMOVED lines=56> */
[----:B------:R-:W-:Y:S02]  /*0380*/  @P5 IADD3 R59, R59, 0x100, RZ ;  /* 0x000001003b3b5810 */ /* 0x000fe40007ffe0ff */
[----:B------:R-:W-:Y:S02]  /*0390*/  CS2R R120, SRZ ;  /* 0x0000000000787805 */ /* 0x000fe4000001ff00 */
[----:B------:R-:W-:Y:S01]  /*03a0*/  CS2R R122, SRZ ;  /* 0x00000000007a7805 */ /* 0x000fe2000001ff00 */
[----:B------:R-:W5:Y:S02]  /*03b0*/  @P5 LDG.E.64 R10, desc[UR4][R40.64] ;  /* 0x00000004280a5981 */ /* 0x000f64000c1e1b00 */
        /* <DEDUP_REMOVED lines=16> */
[----:B------:R-:W-:Y:S01]  /*04c0*/  @P3 IADD3 R59, R59, 0x100, RZ ;  /* 0x000001003b3b3810 */ /* 0x000fe20007ffe0ff */
[----:B------:R-:W5:Y:S04]  /*04d0*/  @P3 LDG.E.64 R28, desc[UR4][R46.64] ;  /* 0x000000042e1c3981 */ /* 0x000f68000c1e1b00 */
[C---:B---3--:R-:W-:Y:S01]  /*04e0*/  @P2 IMAD.WIDE.U32 R50, R59.reuse, 0x8, R50 ;  /* 0x000000083b322825 */ /* 0x048fe200078e0032 */
[----:B------:R-:W5:Y:S03]  /*04f0*/  @P3 LDG.E.64 R6, desc[UR4][R48.64] ;  /* 0x0000000430063981 */ /* 0x000f66000c1e1b00 */
        /* <DEDUP_REMOVED lines=37> */
[----:B0-----:R-:W-:Y:S02]  /*0750*/  CS2R R52, SRZ ;  /* 0x0000000000347805 */ /* 0x001fe4000001ff00 */
[----:B------:R-:W-:-:S02]  /*0760*/  CS2R R54, SRZ ;  /* 0x0000000000367805 */ /* 0x000fc4000001ff00 */
[----:B------:R-:W-:Y:S02]  /*0770*/  CS2R R48, SRZ ;  /* 0x0000000000307805 */ /* 0x000fe4000001ff00 */
[----:B------:R-:W-:Y:S02]  /*0780*/  CS2R R50, SRZ ;  /* 0x0000000000327805 */ /* 0x000fe4000001ff00 */
[----:B------:R-:W-:Y:S02]  /*0790*/  CS2R R44, SRZ ;  /* 0x00000000002c7805 */ /* 0x000fe4000001ff00 */
[----:B------:R-:W-:Y:S02]  /*07a0*/  CS2R R46, SRZ ;  /* 0x00000000002e7805 */ /* 0x000fe4000001ff00 */
[----:B------:R-:W-:Y:S02]  /*07b0*/  CS2R R40, SRZ ;  /* 0x0000000000287805 */ /* 0x000fe4000001ff00 */
[----:B------:R-:W-:Y:S01]  /*07c0*/  CS2R R42, SRZ ;  /* 0x00000000002a7805 */ /* 0x000fe2000001ff00 */
[----:B-1----:R-:W-:Y:S06]  /*07d0*/  @P0 BRA `(.L_x_2109) ;  /* 0x0000004c00100947 */ /* 0x002fec0003800000 */
[----:B------:R-:W0:Y:S01]  /*07e0*/  LDC.U8 R159, c[0x0][0x2a0] ;  /* 0x0000a800ff9f7b82 */ /* 0x000e220000000000 */
[--C-:B-----5:R-:W-:Y:S01]  /*07f0*/  SHF.R.U64 R145, R26, 0x10, R27.reuse ;  /* 0x000000101a917819 */ /* 0x120fe2000000121b */
[----:B------:R-:W-:Y:S01]  /*0800*/  ULDC.64 UR6, c[0x0][0x270] ;  /* 0x00009c0000067ab9 */ /* 0x000fe20000000a00 */
[----:B------:R-:W-:Y:S01]  /*0810*/  MOV R144, R27 ;  /* 0x0000001b00907202 */ /* 0x000fe20000000f00 */
[----:B------:R-:W-:Y:S01]  /*0820*/  HFMA2.MMA R128, -RZ, RZ, 0, 5.9604644775390625e-08 ;  /* 0x00000001ff807435 */ /* 0x000fe200000001ff */
        /* <DEDUP_REMOVED lines=12> */
[----:B------:R-:W-:Y:S01]  /*08f0*/  SHF.R.U64 R37, R30, 0x10, R31 ;  /* 0x000000101e257819 */ /* 0x000fe2000000121f */
        /* <DEDUP_REMOVED lines=29> */
[----:B------:R-:W-:-:S02]  /*0ad0*/  SHF.R.U64 R29, R20, 0x10, R21 ;  /* 0x00000010141d7819 */ /* 0x000fc40000001215 */
[----:B------:R-:W-:Y:S01]  /*0ae0*/  MOV R28, R21 ;  /* 0x00000015001c7202 */ /* 0x000fe20000000f00 */
[----:B------:R-:W-:Y:S01]  /*0af0*/  HADD2.F32 R30, -RZ, R30.H0_H0 ;  /* 0x2000001eff1e7230 */ /* 0x000fe20000004100 */
[----:B------:R-:W-:Y:S01]  /*0b00*/  SHF.R.U32.HI R27, RZ, 0x10, R21 ;  /* 0x00000010ff1b7819 */ /* 0x000fe20000011615 */
[----:B------:R-:W-:Y:S01]  /*0b10*/  HADD2.F32 R29, -RZ, R29.H0_H0 ;  /* 0x2000001dff1d7230 */ /* 0x000fe20000004100 */
[----:B------:R-:W-:Y:S01]  /*0b20*/  MOV R158, R16 ;  /* 0x00000010009e7202 */ /* 0x000fe20000000f00 */
[----:B------:R-:W-:Y:S01]  /*0b30*/  HADD2.F32 R28, -RZ, R28.H0_H0 ;  /* 0x2000001cff1c7230 */ /* 0x000fe20000004100 */
[----:B------:R-:W-:Y:S01]  /*0b40*/  MOV R14, R33 ;  /* 0x00000021000e7202 */ /* 0x000fe20000000f00 */
        /* <DEDUP_REMOVED lines=28> */
[----:B------:R-:W-:-:S02]  /*0d10*/  MOV R12, R7 ;  /* 0x00000007000c7202 */ /* 0x000fc40000000f00 */
        /* <DEDUP_REMOVED lines=28> */
[----:B------:R-:W-:Y:S01]  /*0ee0*/  MOV R121, RZ ;  /* 0x000000ff00797202 */ /* 0x000fe20000000f00 */
[----:B------:R-:W-:Y:S01]  /*0ef0*/  HADD2.F32 R6, -RZ, R6.H0_H0 ;  /* 0x20000006ff067230 */ /* 0x000fe20000004100 */
[----:B------:R-:W-:Y:S01]  /*0f00*/  ISETP.NE.AND.EX P1, PT, RZ, UR7, PT, P1 ;  /* 0x00000007ff007c0c */ /* 0x000fe2000bf25310 */
[----:B------:R-:W-:-:S02]  /*0f10*/  HADD2.F32 R5, -RZ, R124.H0_H0 ;  /* 0x2000007cff057230 */ /* 0x000fc40000004100 */
[----:B------:R-:W-:Y:S02]  /*0f20*/  HADD2.F32 R4, -RZ, R4.H0_H0 ;  /* 0x20000004ff047230 */ /* 0x000fe40000004100 */
[----:B0-----:R-:W-:-:S08]  /*0f30*/  HADD2.F32 R2, -RZ, R2.H0_H0 ;  /* 0x20000002ff027230 */ /* 0x001fd00000004100 */
.L_x_2146:
[----:B------:R-:W0:Y:S01]  /*0f40*/  @P1 LDC.64 R124, c[0x0][0x270] ;  /* 0x00009c00ff7c1b82 */ /* 0x000e220000000a00 */
[----:B------:R-:W-:Y:S02]  /*0f50*/  SHF.R.S32.HI R126, RZ, 0x1f, R160 ;  /* 0x0000001fff7e7819 */ /* 0x000fe400000114a0 */
[----:B------:R-:W-:Y:S02]  /*0f60*/  LOP3.LUT P6, RZ, R0, 0x4, RZ, 0xc0, !PT ;  /* 0x0000000400ff7812 */ /* 0x000fe400078cc0ff */
[----:B0-----:R-:W-:-:S04]  /*0f70*/  @P1 LEA R130, P0, R160, R124, 0x1 ;  /* 0x0000007ca0821211 */ /* 0x001fc800078008ff */
[C---:B------:R-:W-:Y:S02]  /*0f80*/  @P1 LEA.HI.X R131, R160.reuse, R125, R126, 0x1, P0 ;  /* 0x0000007da0831211 */ /* 0x040fe400000f0c7e */
[----:B------:R-:W0:Y:S01]  /*0f90*/  LDC.64 R126, c[0x0][0x250] ;  /* 0x00009400ff7e7b82 */ /* 0x000e220000000a00 */
[----:B------:R-:W-:Y:S02]  /*0fa0*/  MOV R199, UR13 ;  /* 0x0000000d00c77c02 */ /* 0x000fe40008000f00 */
[----:B------:R-:W-:Y:S01]  /*0fb0*/  LOP3.LUT R197, R161, 0xff, RZ, 0xc0, !PT ;  /* 0x000000ffa1c57812 */ /* 0x000fe200078ec0ff */
[----:B------:R-:W-:Y:S01]  /*0fc0*/  BSSY B0, `(.L_x_2110) ;  /* 0x0000048000007945 */ /* 0x000fe20003800000 */
[----:B------:R1:W5:Y:S03]  /*0fd0*/  @P1 LDG.E.U16 R129, desc[UR4][R130.64] ;  /* 0x0000000482811981 */ /* 0x000366000c1e1500 */
        /* <DEDUP_REMOVED lines=10> */
[----:B------:R-:W-:Y:S02]  /*1080*/  MOV R132, RZ ;  /* 0x000000ff00847202 */ /* 0x000fe40000000f00 */
[----:B------:R-:W-:Y:S02]  /*1090*/  SHF.R.U32.HI R130, RZ, 0x5, R161 ;  /* 0x00000005ff827819 */ /* 0x000fe400000116a1 */
[----:B------:R-:W-:Y:S01]  /*10a0*/  MOV R135, R195 ;  /* 0x000000c300877202 */ /* 0x000fe20000000f00 */
        /* <DEDUP_REMOVED lines=14> */
[--C-:B--2---:R-:W-:Y:S01]  /*1190*/  SHF.R.U64 R136, R124, 0x10, R125.reuse ;  /* 0x000000107c887819 */ /* 0x104fe2000000127d */
[----:B------:R-:W-:Y:S01]  /*11a0*/  HADD2.F32 R137, -RZ, R124.H0_H0 ;  /* 0x2000007cff897230 */ /* 0x000fe20000004100 */
[----:B------:R-:W-:-:S03]  /*11b0*/  SHF.R.U32.HI R167, RZ, 0x10, R125 ;  /* 0x00000010ffa77819 */ /* 0x000fc6000001167d */
[----:B0-----:R-:W-:Y:S02]  /*11c0*/  HADD2.F32 R135, -RZ, R136.H0_H0 ;  /* 0x20000088ff877230 */ /* 0x001fe40000004100 */
[----:B------:R-:W-:Y:S02]  /*11d0*/  HADD2.F32 R139, -RZ, R125.H0_H0 ;  /* 0x2000007dff8b7230 */ /* 0x000fe40000004100 */
[C---:B------:R-:W-:Y:S01]  /*11e0*/  FADD.FTZ R137, -R132.reuse, R137 ;  /* 0x0000008984897221 */ /* 0x040fe20000010100 */
[----:B------:R-:W-:Y:S01]  /*11f0*/  FADD.FTZ R135, -R132, R135 ;  /* 0x0000008784877221 */ /* 0x000fe20000010100 */
[----:B------:R-:W-:Y:S01]  /*1200*/  HADD2.F32 R167, -RZ, R167.H0_H0 ;  /* 0x200000a7ffa77230 */ /* 0x000fe20000004100 */
[----:B---3--:R-:W-:Y:S02]  /*1210*/  MOV R3, R126 ;  /* 0x0000007e00037202 */ /* 0x008fe40000000f00 */
[----:B------:R-:W-:-:S03]  /*1220*/  SHF.R.U64 R138, R126, 0x10, R127 ;  /* 0x000000107e8a7819 */ /* 0x000fc6000000127f */
[----:B------:R-:W-:Y:S01]  /*1230*/  HADD2.F32 R125, -RZ, R3.H0_H0 ;  /* 0x20000003ff7d7230 */ /* 0x000fe20000004100 */
[----:B------:R-:W-:Y:S01]  /*1240*/  MOV R131, R127 ;  /* 0x0000007f00837202 */ /* 0x000fe20000000f00 */
[----:B------:R-:W-:Y:S02]  /*1250*/  HADD2.F32 R124, -RZ, R138.H0_H0 ;  /* 0x2000008aff7c7230 */ /* 0x000fe40000004100 */
[C---:B------:R-:W-:Y:S01]  /*1260*/  FMUL.FTZ R166, R196.reuse, R135 ;  /* 0x00000087c4a67220 */ /* 0x040fe20000410000 */
[----:B------:R-:W-:Y:S01]  /*1270*/  FMUL.FTZ R3, R196, R137 ;  /* 0x00000089c4037220 */ /* 0x000fe20000410000 */
[----:B------:R-:W-:Y:S01]  /*1280*/  FMUL.FTZ R168, R158, R125 ;  /* 0x0000007d9ea87220 */ /* 0x000fe20000410000 */
[----:B------:R-:W-:Y:S01]  /*1290*/  FADD.FTZ R191, -R132, R167 ;  /* 0x000000a784bf7221 */ /* 0x000fe20000010100 */
[----:B------:R-:W-:Y:S01]  /*12a0*/  SHF.R.U32.HI R134, RZ, 0x10, R127 ;  /* 0x00000010ff867819 */ /* 0x000fe2000001167f */
[----:B------:R-:W-:Y:S01]  /*12b0*/  FADD.FTZ R93, R93, R124 ;  /* 0x0000007c5d5d7221 */ /* 0x000fe20000010000 */
[-C--:B------:R-:W-:Y:S01]  /*12c0*/  FFMA.FTZ R121, R166, R124.reuse, R121 ;  /* 0x0000007ca6797223 */ /* 0x080fe20000010079 */
[----:B------:R-:W-:Y:S01]  /*12d0*/  FMUL.FTZ R167, R157, R124 ;  /* 0x0000007c9da77220 */ /* 0x000fe20000410000 */
[----:B------:R-:W-:-:S02]  /*12e0*/  HADD2.F32 R131, -RZ, R131.H0_H0 ;  /* 0x20000083ff837230 */ /* 0x000fc40000004100 */
[----:B------:R-:W-:Y:S01]  /*12f0*/  FADD.FTZ R92, R92, R125 ;  /* 0x0000007d5c5c7221 */ /* 0x000fe20000010000 */
[C---:B------:R-:W-:Y:S01]  /*1300*/  FFMA.FTZ R120, R3.reuse, R125, R120 ;  /* 0x0000007d03787223 */ /* 0x040fe20000010078 */
[----:B------:R-:W-:Y:S01]  /*1310*/  FADD.FTZ R124, RZ, R168 ;  /* 0x000000a8ff7c7221 */ /* 0x000fe20000010000 */
[----:B------:R-:W-:Y:S01]  /*1320*/  FADD.FTZ R139, -R132, R139 ;  /* 0x0000008b848b7221 */ /* 0x000fe20000010100 */
[----:B------:R-:W-:Y:S01]  /*1330*/  FFMA.FTZ R125, R3, R168, RZ ;  /* 0x000000a8037d7223 */ /* 0x000fe200000100ff */
[----:B------:R-:W-:Y:S02]  /*1340*/  HADD2.F32 R132, -RZ, R134.H0_H0 ;  /* 0x20000086ff847230 */ /* 0x000fe40000004100 */
        /* <DEDUP_REMOVED lines=15> */
.L_x_2111:
[----:B------:R-:W-:Y:S05]  /*1440*/  BSYNC B0 ;  /* 0x0000000000007941 */ /* 0x000fea0003800000 */
.L_x_2110:
        /* <DEDUP_REMOVED lines=25> */
[----:B------:R-:W-:Y:S01]  /*15e0*/  FADD.FTZ R139, -R191, R139 ;  /* 0x0000008bbf8b7221 */ /* 0x000fe20000010100 */
[----:B---3--:R-:W-:Y:S02]  /*15f0*/  MOV R134, R126 ;  /* 0x0000007e00867202 */ /* 0x008fe40000000f00 */
[----:B------:R-:W-:-:S03]  /*1600*/  SHF.R.U64 R188, R126, 0x10, R127 ;  /* 0x000000107ebc7819 */ /* 0x000fc6000000127f */
[----:B------:R-:W-:Y:S01]  /*1610*/  HADD2.F32 R125, -RZ, R134.H0_H0 ;  /* 0x20000086ff7d7230 */ /* 0x000fe20000004100 */
[----:B------:R-:W-:Y:S01]  /*1620*/  MOV R136, R127 ;  /* 0x0000007f00887202 */ /* 0x000fe20000000f00 */
[----:B------:R-:W-:Y:S01]  /*1630*/  FADD.FTZ R191, -R191, R186 ;  /* 0x000000babfbf7221 */ /* 0x000fe20000010100 */
[----:B------:R-:W-:Y:S01]  /*1640*/  SHF.R.U32.HI R187, RZ, 0x10, R127 ;  /* 0x00000010ffbb7819 */ /* 0x000fe2000001167f */
[----:B------:R-:W-:Y:S02]  /*1650*/  HADD2.F32 R124, -RZ, R188.H0_H0 ;  /* 0x200000bcff7c7230 */ /* 0x000fe40000004100 */
[C---:B------:R-:W-:Y:S01]  /*1660*/  FMUL.FTZ R186, R196.reuse, R137 ;  /* 0x00000089c4ba7220 */ /* 0x040fe20000410000 */
[----:B------:R-:W-:Y:S01]  /*1670*/  FMUL.FTZ R185, R196, R185 ;  /* 0x000000b9c4b97220 */ /* 0x000fe20000410000 */
[----:B------:R-:W-:Y:S01]  /*1680*/  FMUL.FTZ R188, R154, R125 ;  /* 0x0000007d9abc7220 */ /* 0x000fe20000410000 */
[----:B------:R-:W-:Y:S02]  /*1690*/  HADD2.F32 R127, -RZ, R136.H0_H0 ;  /* 0x20000088ff7f7230 */ /* 0x000fe40000004100 */
[----:B------:R-:W-:Y:S01]  /*16a0*/  FADD.FTZ R89, R89, R124 ;  /* 0x0000007c59597221 */ /* 0x000fe20000010000 */
[----:B------:R-:W-:-:S02]  /*16b0*/  HADD2.F32 R134, -RZ, R187.H0_H0 ;  /* 0x200000bbff867230 */ /* 0x000fc40000004100 */
        /* <DEDUP_REMOVED lines=20> */
.L_x_2113:
[----:B------:R-:W-:Y:S05]  /*1800*/  BSYNC B0 ;  /* 0x0000000000007941 */ /* 0x000fea0003800000 */
.L_x_2112:
        /* <DEDUP_REMOVED lines=16> */
[----:B--2---:R-:W-:Y:S01]  /*1910*/  SHF.R.U64 R191, R124, 0x10, R125 ;  /* 0x000000107cbf7819 */ /* 0x004fe2000000127d */
[----:B------:R-:W-:-:S04]  /*1920*/  HADD2.F32 R138, -RZ, R124.H0_H0 ;  /* 0x2000007cff8a7230 */ /* 0x000fc80000004100 */
[----:B0-----:R-:W-:Y:S01]  /*1930*/  HADD2.F32 R137, -RZ, R191.H0_H0 ;  /* 0x200000bfff897230 */ /* 0x001fe20000004100 */
[----:B------:R-:W-:Y:S01]  /*1940*/  SHF.R.U32.HI R190, RZ, 0x10, R125 ;  /* 0x00000010ffbe7819 */ /* 0x000fe2000001167d */
[----:B------:R-:W-:Y:S02]  /*1950*/  HADD2.F32 R139, -RZ, R125.H0_H0 ;  /* 0x2000007dff8b7230 */ /* 0x000fe40000004100 */
[C---:B------:R-:W-:Y:S01]  /*1960*/  FADD.FTZ R201, -R202.reuse, R138 ;  /* 0x0000008acac97221 */ /* 0x040fe20000010100 */
[----:B------:R-:W-:Y:S01]  /*1970*/  FADD.FTZ R137, -R202, R137 ;  /* 0x00000089ca897221 */ /* 0x000fe20000010100 */
[----:B---3--:R-:W-:Y:S02]  /*1980*/  MOV R134, R126 ;  /* 0x0000007e00867202 */ /* 0x008fe40000000f00 */
[--C-:B------:R-:W-:Y:S02]  /*1990*/  SHF.R.U64 R200, R126, 0x10, R127.reuse ;  /* 0x000000107ec87819 */ /* 0x100fe4000000127f */
[----:B------:R-:W-:Y:S01]  /*19a0*/  SHF.R.U32.HI R198, RZ, 0x10, R127 ;  /* 0x00000010ffc67819 */ /* 0x000fe2000001167f */
[----:B------:R-:W-:Y:S01]  /*19b0*/  HADD2.F32 R125, -RZ, R134.H0_H0 ;  /* 0x20000086ff7d7230 */ /* 0x000fe20000004100 */
[----:B------:R-:W-:Y:S01]  /*19c0*/  MOV R136, R127 ;  /* 0x0000007f00887202 */ /* 0x000fe20000000f00 */
[----:B------:R-:W-:-:S02]  /*19d0*/  HADD2.F32 R124, -RZ, R200.H0_H0 ;  /* 0x200000c8ff7c7230 */ /* 0x000fc40000004100 */
[----:B------:R-:W-:Y:S01]  /*19e0*/  FADD.FTZ R139, -R202, R139 ;  /* 0x0000008bca8b7221 */ /* 0x000fe20000010100 */
[----:B------:R-:W-:Y:S02]  /*19f0*/  HADD2.F32 R126, -RZ, R198.H0_H0 ;  /* 0x200000c6ff7e7230 */ /* 0x000fe40000004100 */
        /* <DEDUP_REMOVED lines=27> */
.L_x_2115:
[----:B------:R-:W-:Y:S05]  /*1bb0*/  BSYNC B0 ;  /* 0x0000000000007941 */ /* 0x000fea0003800000 */
.L_x_2114:
        /* <DEDUP_REMOVED lines=30> */
[C---:B------:R-:W-:Y:S01]  /*1da0*/  FADD.FTZ R139, -R210.reuse, R139 ;  /* 0x0000008bd28b7221 */ /* 0x040fe20000010100 */
[----:B------:R-:W-:Y:S02]  /*1db0*/  HADD2.F32 R134, -RZ, R208.H0_H0 ;  /* 0x200000d0ff867230 */ /* 0x000fe40000004100 */
[----:B------:R-:W-:Y:S01]  /*1dc0*/  FADD.FTZ R191, -R210, R190 ;  /* 0x000000bed2bf7221 */ /* 0x000fe20000010100 */
[C---:B------:R-:W-:Y:S01]  /*1dd0*/  FMUL.FTZ R208, R196.reuse, R137 ;  /* 0x00000089c4d07220 */ /* 0x040fe20000410000 */
[----:B------:R-:W-:Y:S01]  /*1de0*/  FMUL.FTZ R207, R196, R207 ;  /* 0x000000cfc4cf7220 */ /* 0x000fe20000410000 */
[----:B------:R-:W-:Y:S01]  /*1df0*/  FMUL.FTZ R210, R146, R125 ;  /* 0x0000007d92d27220 */ /* 0x000fe20000410000 */
[----:B------:R-:W-:Y:S02]  /*1e00*/  HADD2.F32 R127, -RZ, R136.H0_H0 ;  /* 0x20000088ff7f7230 */ /* 0x000fe40000004100 */
        /* <DEDUP_REMOVED lines=21> */
.L_x_2117:
[----:B------:R-:W-:Y:S05]  /*1f60*/  BSYNC B0 ;  /* 0x0000000000007941 */ /* 0x000fea0003800000 */
.L_x_2116:
        /* <DEDUP_REMOVED lines=58> */
.L_x_2119:
[----:B------:R-:W-:Y:S05]  /*2310*/  BSYNC B0 ;  /* 0x0000000000007941 */ /* 0x000fea0003800000 */
.L_x_2118:
        /* <DEDUP_REMOVED lines=58> */
.L_x_2121:
[----:B------:R-:W-:Y:S05]  /*26c0*/  BSYNC B0 ;  /* 0x0000000000007941 */ /* 0x000fea0003800000 */
.L_x_2120:
        /* <DEDUP_REMOVED lines=16> */
[--C-:B--2---:R-:W-:Y:S01]  /*27d0*/  SHF.R.U64 R190, R124, 0x10, R125.reuse ;  /* 0x000000107cbe7819 */ /* 0x104fe2000000127d */
[----:B------:R-:W-:Y:S01]  /*27e0*/  HADD2.F32 R133, -RZ, R124.H0_H0 ;  /* 0x2000007cff857230 */ /* 0x000fe20000004100 */
[----:B------:R-:W-:Y:S02]  /*27f0*/  SHF.R.U32.HI R139, RZ, 0x10, R125 ;  /* 0x00000010ff8b7819 */ /* 0x000fe4000001167d */
[----:B---3--:R-:W-:Y:S01]  /*2800*/  MOV R124, R134 ;  /* 0x00000086007c7202 */ /* 0x008fe20000000f00 */
[----:B-1----:R-:W-:Y:S01]  /*2810*/  HADD2.F32 R136, -RZ, R190.H0_H0 ;  /* 0x200000beff887230 */ /* 0x002fe20000004100 */
[--C-:B------:R-:W-:Y:S01]  /*2820*/  SHF.R.U64 R191, R134, 0x10, R135.reuse ;  /* 0x0000001086bf7819 */ /* 0x100fe20000001287 */
[----:B------:R-:W-:Y:S01]  /*2830*/  HADD2.F32 R138, -RZ, R125.H0_H0 ;  /* 0x2000007dff8a7230 */ /* 0x000fe20000004100 */
[----:B------:R-:W-:Y:S01]  /*2840*/  MOV R125, R135 ;  /* 0x00000087007d7202 */ /* 0x000fe20000000f00 */
[----:B------:R-:W-:Y:S01]  /*2850*/  HADD2.F32 R137, -RZ, R139.H0_H0 ;  /* 0x2000008bff897230 */ /* 0x000fe20000004100 */
[----:B------:R-:W-:Y:S01]  /*2860*/  SHF.R.U32.HI R126, RZ, 0x10, R135 ;  /* 0x00000010ff7e7819 */ /* 0x000fe20000011687 */
[----:B------:R-:W-:Y:S01]  /*2870*/  FADD.FTZ R135, -R231, R136 ;  /* 0x00000088e7877221 */ /* 0x000fe20000010100 */
[----:B------:R-:W-:-:S02]  /*2880*/  HADD2.F32 R127, -RZ, R124.H0_H0 ;  /* 0x2000007cff7f7230 */ /* 0x000fc40000004100 */
[C---:B------:R-:W-:Y:S01]  /*2890*/  FADD.FTZ R133, -R231.reuse, R133 ;  /* 0x00000085e7857221 */ /* 0x040fe20000010100 */
[----:B------:R-:W-:Y:S02]  /*28a0*/  HADD2.F32 R124, -RZ, R191.H0_H0 ;  /* 0x200000bfff7c7230 */ /* 0x000fe40000004100 */
        /* <DEDUP_REMOVED lines=8> */
[----:B------:R-:W-:-:S02]  /*2930*/  HADD2.F32 R137, -RZ, R125.H0_H0 ;  /* 0x2000007dff897230 */ /* 0x000fc40000004100 */
[----:B------:R-:W-:Y:S01]  /*2940*/  FADD.FTZ R124, R131, R234 ;  /* 0x000000ea837c7221 */ /* 0x000fe20000010000 */
[C---:B------:R-:W-:Y:S01]  /*2950*/  FFMA.FTZ R125, R231.reuse, R234, R132 ;  /* 0x000000eae77d7223 */ /* 0x040fe20000010084 */
[----:B------:R-:W-:Y:S01]  /*2960*/  FADD.FTZ R68, R68, R127 ;  /* 0x0000007f44447221 */ /* 0x000fe20000010000 */
[----:B------:R-:W-:Y:S01]  /*2970*/  FFMA.FTZ R96, R231, R127, R96 ;  /* 0x0000007fe7607223 */ /* 0x000fe20000010060 */
        /* <DEDUP_REMOVED lines=15> */
.L_x_2123:
[----:B------:R-:W-:Y:S05]  /*2a70*/  BSYNC B0 ;  /* 0x0000000000007941 */ /* 0x000fea0003800000 */
.L_x_2122:
[----:B------:R-:W-:Y:S01]  /*2a80*/  LOP3.LUT P0, RZ, R128, 0xff, RZ, 0xc0, !PT ;  /* 0x000000ff80ff7812 */ /* 0x000fe2000780c0ff */
[----:B------:R-:W-:Y:S01]  /*2a90*/  HFMA2.MMA R239, -RZ, RZ, 1.875, 0 ;  /* 0x3f800000ffef7435 */ /* 0x000fe200000001ff */
[----:B------:R-:W-:Y:S01]  /*2aa0*/  LOP3.LUT P6, RZ, R161, 0x1f, RZ, 0xc0, !PT ;  /* 0x0000001fa1ff7812 */ /* 0x000fe200078cc0ff */
[----:B------:R-:W-:Y:S01]  /*2ab0*/  UMOV UR6, 0xffffffff ;  /* 0xffffffff00067882 */ /* 0x000fe20000000000 */
[----:B------:R-:W-:Y:S02]  /*2ac0*/  LOP3.LUT R124, R130, 0x7fffff8, RZ, 0xc0, !PT ;  /* 0x07fffff8827c7812 */ /* 0x000fe400078ec0ff */
[----:B------:R-:W-:Y:S01]  /*2ad0*/  LOP3.LUT R0, R0, 0xfffffffe, RZ, 0xc0, !PT ;  /* 0xfffffffe00007812 */ /* 0x000fe200078ec0ff */
[----:B-----5:R-:W-:-:S06]  /*2ae0*/  @P1 HADD2.F32 R239, -RZ, R129.H0_H0 ;  /* 0x20000081ffef1230 */ /* 0x020fcc0000004100 */
        /* <DEDUP_REMOVED lines=21> */
.L_x_2169:
        /* <DEDUP_REMOVED lines=57> */
[----:B------:R-:W-:-:S02]  /*2fd0*/  @P6 MOV R124, R240 ;  /* 0x000000f0007c6202 */ /* 0x000fc40000000f00 */
[--C-:B------:R-:W-:Y:S02]  /*2fe0*/  @P6 SHF.R.U64 R131, R240, 0x10, R241.reuse ;  /* 0x00000010f0836819 */ /* 0x100fe400000012f1 */
[----:B------:R-:W-:Y:S01]  /*2ff0*/  @P6 SHF.R.U32.HI R191, RZ, 0x10, R241 ;  /* 0x00000010ffbf6819 */ /* 0x000fe200000116f1 */
[----:B------:R-:W-:Y:S01]  /*3000*/  @P6 HADD2.F32 R127, -RZ, R124.H0_H0 ;  /* 0x2000007cff7f6230 */ /* 0x000fe20000004100 */
[----:B------:R-:W-:Y:S01]  /*3010*/  @P6 MOV R128, R241 ;  /* 0x000000f100806202 */ /* 0x000fe20000000f00 */
[----:B------:R-:W1:Y:S01]  /*3020*/  LDC.64 R124, c[0x0][0x220] ;  /* 0x00008800ff7c7b82 */ /* 0x000e620000000a00 */
[----:B------:R-:W-:Y:S02]  /*3030*/  @P6 HADD2.F32 R131, -RZ, R131.H0_H0 ;  /* 0x20000083ff836230 */ /* 0x000fe40000004100 */
[----:B------:R-:W-:Y:S02]  /*3040*/  @P6 HADD2.F32 R191, -RZ, R191.H0_H0 ;  /* 0x200000bfffbf6230 */ /* 0x000fe40000004100 */
[----:B------:R-:W-:Y:S01]  /*3050*/  @P6 FADD.FTZ R130, R130, R127 ;  /* 0x0000007f82826221 */ /* 0x000fe20000010000 */
[----:B------:R-:W-:-:S02]  /*3060*/  @P6 HADD2.F32 R137, -RZ, R128.H0_H0 ;  /* 0x20000080ff896230 */ /* 0x000fc40000004100 */
[----:B------:R-:W-:Y:S01]  /*3070*/  @P6 FADD.FTZ R190, R190, R131 ;  /* 0x00000083bebe6221 */ /* 0x000fe20000010000 */
[----:B------:R-:W-:Y:S01]  /*3080*/  @P6 FADD.FTZ R244, R244, R191 ;  /* 0x000000bff4f46221 */ /* 0x000fe20000010000 */
[----:B-1----:R-:W-:-:S04]  /*3090*/  IMAD.WIDE.U32 R124, R195, 0x8, R124 ;  /* 0x00000008c37c7825 */ /* 0x002fc800078e007c */
[----:B------:R-:W-:Y:S02]  /*30a0*/  @P6 FADD.FTZ R242, R242, R137 ;  /* 0x00000089f2f26221 */ /* 0x000fe40000010000 */
        /* <DEDUP_REMOVED lines=10> */
[----:B------:R-:W1:Y:S01]  /*3150*/  F2F.F16.F32 R129, R191 ;  /* 0x000000bf00817304 */ /* 0x000e620000200800 */
[----:B0-----:R-:W-:Y:S01]  /*3160*/  IMAD.WIDE.U32 R132, R195, 0x8, R132 ;  /* 0x00000008c3847825 */ /* 0x001fe200078e0084 */
[----:B------:R-:W-:-:S06]  /*3170*/  ISETP.NE.AND.EX P6, PT, RZ, UR15, PT, P6 ;  /* 0x0000000fff007c0c */ /* 0x000fcc000bfc5360 */
[----:B------:R-:W0:Y:S01]  /*3180*/  F2F.F16.F32 R127, R127 ;  /* 0x0000007f007f7304 */ /* 0x000e220000200800 */
[----:B-1----:R-:W-:-:S07]  /*3190*/  SHF.L.U32 R129, R129, 0x10, RZ ;  /* 0x0000001081817819 */ /* 0x002fce00000006ff */
[----:B------:R0:W1:Y:S01]  /*31a0*/  F2F.F16.F32 R243, R126 ;  /* 0x0000007e00f37304 */ /* 0x0000620000200800 */
[----:B------:R-:W-:Y:S02]  /*31b0*/  @P6 F2FP.F16.F32.PACK_AB R130, RZ, R130 ;  /* 0x00000082ff82623e */ /* 0x000fe400000000ff */
[----:B------:R-:W-:Y:S02]  /*31c0*/  @P6 F2FP.F16.F32.PACK_AB R190, RZ, R190 ;  /* 0x000000beffbe623e */ /* 0x000fe400000000ff */
[----:B------:R-:W-:Y:S02]  /*31d0*/  @P6 F2FP.F16.F32.PACK_AB R242, RZ, R242 ;  /* 0x000000f2fff2623e */ /* 0x000fe400000000ff */
[----:B------:R-:W-:Y:S01]  /*31e0*/  @P6 F2FP.F16.F32.PACK_AB R244, RZ, R244 ;  /* 0x000000f4fff4623e */ /* 0x000fe200000000ff */
[----:B------:R-:W2:Y:S01]  /*31f0*/  F2F.F16.F32 R131, R131 ;  /* 0x0000008300837304 */ /* 0x000ea20000200800 */
        /* <DEDUP_REMOVED lines=16> */
.L_x_2127:
[----:B------:R1:W-:Y:S01]  /*3300*/  STG.E.64 desc[UR4][R132.64], R128 ;  /* 0x0000008084007986 */ /* 0x0003e2000c101b04 */
[----:B0----5:R-:W-:Y:S02]  /*3310*/  MOV R126, R124 ;  /* 0x0000007c007e7202 */ /* 0x021fe40000000f00 */
[--C-:B------:R-:W-:Y:S02]  /*3320*/  SHF.R.U64 R124, R124, 0x10, R125.reuse ;  /* 0x000000107c7c7819 */ /* 0x100fe4000000127d */
[----:B------:R-:W-:Y:S02]  /*3330*/  MOV R127, R125 ;  /* 0x0000007d007f7202 */ /* 0x000fe40000000f00 */
[----:B------:R-:W-:Y:S01]  /*3340*/  SHF.R.U32.HI R130, RZ, 0x10, R125 ;  /* 0x00000010ff827819 */ /* 0x000fe2000001167d */
[----:B------:R-:W-:Y:S01]  /*3350*/  HADD2.F32 R125, -RZ, R126.H0_H0 ;  /* 0x2000007eff7d7230 */ /* 0x000fe20000004100 */
[----:B------:R-:W-:Y:S01]  /*3360*/  IADD3 R195, R195, 0x100, RZ ;  /* 0x00000100c3c37810 */ /* 0x000fe20007ffe0ff */
[----:B------:R-:W-:-:S02]  /*3370*/  HADD2.F32 R124, -RZ, R124.H0_H0 ;  /* 0x2000007cff7c7230 */ /* 0x000fc40000004100 */
[----:B------:R-:W-:Y:S02]  /*3380*/  HADD2.F32 R127, -RZ, R127.H0_H0 ;  /* 0x2000007fff7f7230 */ /* 0x000fe40000004100 */
[----:B------:R-:W-:Y:S01]  /*3390*/  FFMA.FTZ R64, R125, R139, R64 ;  /* 0x0000008b7d407223 */ /* 0x000fe20000010040 */
[----:B------:R-:W-:Y:S02]  /*33a0*/  HADD2.F32 R126, -RZ, R130.H0_H0 ;  /* 0x20000082ff7e7230 */ /* 0x000fe40000004100 */
[----:B------:R-:W-:Y:S01]  /*33b0*/  FFMA.FTZ R65, R124, R138, R65 ;  /* 0x0000008a7c417223 */ /* 0x000fe20000010041 */
[----:B------:R-:W-:Y:S02]  /*33c0*/  FFMA.FTZ R66, R127, R137, R66 ;  /* 0x000000897f427223 */ /* 0x000fe40000010042 */
[----:B-1----:R-:W-:-:S07]  /*33d0*/  FFMA.FTZ R67, R126, R136, R67 ;  /* 0x000000887e437223 */ /* 0x002fce0000010043 */
.L_x_2126:
[----:B------:R-:W-:Y:S05]  /*33e0*/  BSYNC B0 ;  /* 0x0000000000007941 */ /* 0x000fea0003800000 */
.L_x_2125:
        /* <DEDUP_REMOVED lines=22> */
[----:B------:R-:W-:Y:S01]  /*3550*/  @P6 HADD2.F32 R127, -RZ, R124.H0_H0 ;  /* 0x2000007cff7f6230 */ /* 0x000fe20000004100 */
[----:B------:R-:W-:Y:S01]  /*3560*/  @P6 MOV R128, R171 ;  /* 0x000000ab00806202 */ /* 0x000fe20000000f00 */
[----:B------:R-:W-:Y:S02]  /*3570*/  @P6 HADD2.F32 R131, -RZ, R131.H0_H0 ;  /* 0x20000083ff836230 */ /* 0x000fe40000004100 */
[----:B------:R-:W-:-:S02]  /*3580*/  @P6 HADD2.F32 R191, -RZ, R191.H0_H0 ;  /* 0x200000bfffbf6230 */ /* 0x000fc40000004100 */
[----:B------:R-:W-:Y:S01]  /*3590*/  @P6 FADD.FTZ R132, R132, R127 ;  /* 0x0000007f84846221 */ /* 0x000fe20000010000 */
[----:B------:R-:W-:Y:S01]  /*35a0*/  @P6 HADD2.F32 R137, -RZ, R128.H0_H0 ;  /* 0x20000080ff896230 */ /* 0x000fe20000004100 */
[----:B------:R-:W0:Y:S01]  /*35b0*/  LDC.64 R126, c[0x0][0x220] ;  /* 0x00008800ff7e7b82 */ /* 0x000e220000000a00 */
[----:B------:R-:W-:Y:S01]  /*35c0*/  @P6 FADD.FTZ R190, R190, R131 ;  /* 0x00000083bebe6221 */ /* 0x000fe20000010000 */
[----:B------:R-:W-:Y:S02]  /*35d0*/  @P6 FADD.FTZ R244, R244, R191 ;  /* 0x000000bff4f46221 */ /* 0x000fe40000010000 */
        /* <DEDUP_REMOVED lines=13> */
[----:B------:R-:W0:Y:S01]  /*36b0*/  F2F.F16.F32 R125, R130 ;  /* 0x00000082007d7304 */ /* 0x000e220000200800 */
[----:B------:R-:W-:-:S02]  /*36c0*/  FMUL.FTZ R124, R26, R137 ;  /* 0x000000891a7c7220 */ /* 0x000fc40000410000 */
[----:B------:R-:W-:-:S05]  /*36d0*/  ISETP.NE.AND.EX P6, PT, RZ, UR15, PT, P6 ;  /* 0x0000000fff007c0c */ /* 0x000fca000bfc5360 */
[----:B------:R-:W1:Y:S08]  /*36e0*/  F2F.F16.F32 R131, R191 ;  /* 0x000000bf00837304 */ /* 0x000e700000200800 */
[----:B------:R0:W2:Y:S08]  /*36f0*/  F2F.F16.F32 R243, R124 ;  /* 0x0000007c00f37304 */ /* 0x0000b00000200800 */
[----:B------:R-:W3:Y:S01]  /*3700*/  F2F.F16.F32 R133, R133 ;  /* 0x0000008500857304 */ /* 0x000ee20000200800 */
[----:B0-----:R-:W-:Y:S01]  /*3710*/  IMAD.WIDE.U32 R124, R125, 0x10000, RZ ;  /* 0x000100007d7c7825 */ /* 0x001fe200078e00ff */
[----:B-1----:R-:W-:-:S02]  /*3720*/  SHF.L.U32 R131, R131, 0x10, RZ ;  /* 0x0000001083837819 */ /* 0x002fc400000006ff */
[----:B------:R-:W-:Y:S02]  /*3730*/  @P6 F2FP.F16.F32.PACK_AB R132, RZ, R132 ;  /* 0x00000084ff84623e */ /* 0x000fe400000000ff */
[----:B------:R-:W-:Y:S02]  /*3740*/  @P6 F2FP.F16.F32.PACK_AB R190, RZ, R190 ;  /* 0x000000beffbe623e */ /* 0x000fe400000000ff */
[----:B------:R-:W-:Y:S02]  /*3750*/  @P6 F2FP.F16.F32.PACK_AB R242, RZ, R242 ;  /* 0x000000f2fff2623e */ /* 0x000fe400000000ff */
[----:B------:R-:W-:Y:S02]  /*3760*/  @P6 F2FP.F16.F32.PACK_AB R244, RZ, R244 ;  /* 0x000000f4fff4623e */ /* 0x000fe400000000ff */
        /* <DEDUP_REMOVED lines=15> */
.L_x_2130:
[----:B------:R1:W-:Y:S01]  /*3860*/  STG.E.64 desc[UR4][R128.64], R130 ;  /* 0x0000008280007986 */ /* 0x0003e2000c101b04 */
[----:B0----5:R-:W-:Y:S02]  /*3870*/  MOV R124, R126 ;  /* 0x0000007e007c7202 */ /* 0x021fe40000000f00 */
[--C-:B------:R-:W-:Y:S02]  /*3880*/  SHF.R.U64 R133, R126, 0x10, R127.reuse ;  /* 0x000000107e857819 */ /* 0x100fe4000000127f */
[----:B------:R-:W-:Y:S01]  /*3890*/  MOV R132, R127 ;  /* 0x0000007f00847202 */ /* 0x000fe20000000f00 */
[----:B------:R-:W-:Y:S01]  /*38a0*/  HADD2.F32 R125, -RZ, R124.H0_H0 ;  /* 0x2000007cff7d7230 */ /* 0x000fe20000004100 */
[----:B------:R-:W-:Y:S01]  /*38b0*/  SHF.R.U32.HI R126, RZ, 0x10, R127 ;  /* 0x00000010ff7e7819 */ /* 0x000fe2000001167f */
[----:B------:R-:W-:Y:S01]  /*38c0*/  HADD2.F32 R124, -RZ, R133.H0_H0 ;  /* 0x20000085ff7c7230 */ /* 0x000fe20000004100 */
[----:B------:R-:W-:Y:S01]  /*38d0*/  IADD3 R195, R195, 0x100, RZ ;  /* 0x00000100c3c37810 */ /* 0x000fe20007ffe0ff */
[----:B------:R-:W-:-:S02]  /*38e0*/  HADD2.F32 R127, -RZ, R132.H0_H0 ;  /* 0x20000084ff7f7230 */ /* 0x000fc40000004100 */
[----:B------:R-:W-:Y:S01]  /*38f0*/  FFMA.FTZ R60, R125, R137, R60 ;  /* 0x000000897d3c7223 */ /* 0x000fe2000001003c */
[----:B------:R-:W-:Y:S02]  /*3900*/  HADD2.F32 R126, -RZ, R126.H0_H0 ;  /* 0x2000007eff7e7230 */ /* 0x000fe40000004100 */
[----:B------:R-:W-:Y:S01]  /*3910*/  FFMA.FTZ R61, R124, R136, R61 ;  /* 0x000000887c3d7223 */ /* 0x000fe2000001003d */
[----:B------:R-:W-:Y:S02]  /*3920*/  FFMA.FTZ R62, R127, R139, R62 ;  /* 0x0000008b7f3e7223 */ /* 0x000fe4000001003e */
[----:B-1----:R-:W-:-:S07]  /*3930*/  FFMA.FTZ R63, R126, R138, R63 ;  /* 0x0000008a7e3f7223 */ /* 0x002fce000001003f */
.L_x_2129:
[----:B------:R-:W-:Y:S05]  /*3940*/  BSYNC B0 ;  /* 0x0000000000007941 */ /* 0x000fea0003800000 */
.L_x_2128:
        /* <DEDUP_REMOVED lines=17> */
[--C-:B------:R-:W-:Y:S02]  /*3a60*/  @P6 SHF.R.U64 R131, R172, 0x10, R173.reuse ;  /* 0x00000010ac836819 */ /* 0x100fe400000012ad */
[----:B------:R-:W-:Y:S02]  /*3a70*/  @P6 SHF.R.U32.HI R191, RZ, 0x10, R173 ;  /* 0x00000010ffbf6819 */ /* 0x000fe400000116ad */
[----:B------:R-:W-:Y:S01]  /*3a80*/  @P6 MOV R128, R173 ;  /* 0x000000ad00806202 */ /* 0x000fe20000000f00 */
[----:B------:R-:W-:Y:S01]  /*3a90*/  @P6 HADD2.F32 R131, -RZ, R131.H0_H0 ;  /* 0x20000083ff836230 */ /* 0x000fe20000004100 */
[----:B------:R-:W-:Y:S01]  /*3aa0*/  @P6 MOV R124, R172 ;  /* 0x000000ac007c6202 */ /* 0x000fe20000000f00 */
[----:B------:R-:W-:Y:S02]  /*3ab0*/  @P6 HADD2.F32 R191, -RZ, R191.H0_H0 ;  /* 0x200000bfffbf6230 */ /* 0x000fe40000004100 */
[----:B------:R-:W-:Y:S02]  /*3ac0*/  @P6 HADD2.F32 R137, -RZ, R128.H0_H0 ;  /* 0x20000080ff896230 */ /* 0x000fe40000004100 */
[----:B------:R-:W-:Y:S01]  /*3ad0*/  @P6 FADD.FTZ R190, R190, R131 ;  /* 0x00000083bebe6221 */ /* 0x000fe20000010000 */
[----:B------:R-:W-:Y:S01]  /*3ae0*/  @P6 HADD2.F32 R127, -RZ, R124.H0_H0 ;  /* 0x2000007cff7f6230 */ /* 0x000fe20000004100 */
[----:B------:R-:W0:Y:S01]  /*3af0*/  LDC.64 R130, c[0x0][0x220] ;  /* 0x00008800ff827b82 */ /* 0x000e220000000a00 */
[----:B------:R-:W-:Y:S01]  /*3b00*/  FMUL.FTZ R128, R196, R125 ;  /* 0x0000007dc4807220 */ /* 0x000fe20000410000 */
        /* <DEDUP_REMOVED lines=42> */
.L_x_2133:
        /* <DEDUP_REMOVED lines=14> */
.L_x_2132:
[----:B------:R-:W-:Y:S05]  /*3e90*/  BSYNC B0 ;  /* 0x0000000000007941 */ /* 0x000fea0003800000 */
.L_x_2131:
        /* <DEDUP_REMOVED lines=19> */
[----:B------:R-:W-:Y:S01]  /*3fd0*/  @P6 MOV R128, R175 ;  /* 0x000000af00806202 */ /* 0x000fe20000000f00 */
[----:B------:R-:W-:Y:S01]  /*3fe0*/  @P6 HADD2.F32 R131, -RZ, R131.H0_H0 ;  /* 0x20000083ff836230 */ /* 0x000fe20000004100 */
[----:B------:R-:W-:Y:S01]  /*3ff0*/  @P6 MOV R124, R174 ;  /* 0x000000ae007c6202 */ /* 0x000fe20000000f00 */
[----:B------:R-:W-:Y:S02]  /*4000*/  @P6 HADD2.F32 R191, -RZ, R191.H0_H0 ;  /* 0x200000bfffbf6230 */ /* 0x000fe40000004100 */
[----:B------:R-:W-:-:S02]  /*4010*/  @P6 HADD2.F32 R137, -RZ, R128.H0_H0 ;  /* 0x20000080ff896230 */ /* 0x000fc40000004100 */
        /* <DEDUP_REMOVED lines=46> */
.L_x_2136:
        /* <DEDUP_REMOVED lines=14> */
.L_x_2135:
[----:B------:R-:W-:Y:S05]  /*43e0*/  BSYNC B0 ;  /* 0x0000000000007941 */ /* 0x000fea0003800000 */
.L_x_2134:
        /* <DEDUP_REMOVED lines=70> */
.L_x_2139:
        /* <DEDUP_REMOVED lines=14> */
.L_x_2138:
[----:B------:R-:W-:Y:S05]  /*4930*/  BSYNC B0 ;  /* 0x0000000000007941 */ /* 0x000fea0003800000 */
.L_x_2137:
        /* <DEDUP_REMOVED lines=70> */
.L_x_2142:
        /* <DEDUP_REMOVED lines=14> */
.L_x_2141:
[----:B------:R-:W-:Y:S05]  /*4e80*/  BSYNC B0 ;  /* 0x0000000000007941 */ /* 0x000fea0003800000 */
.L_x_2140:
        /* <DEDUP_REMOVED lines=17> */
[----:B------:R-:W-:Y:S02]  /*4fa0*/  @P6 MOV R128, R181 ;  /* 0x000000b500806202 */ /* 0x000fe40000000f00 */
[----:B------:R-:W-:Y:S02]  /*4fb0*/  @P6 MOV R124, R180 ;  /* 0x000000b4007c6202 */ /* 0x000fe40000000f00 */
[--C-:B------:R-:W-:Y:S01]  /*4fc0*/  @P6 SHF.R.U64 R131, R180, 0x10, R181.reuse ;  /* 0x00000010b4836819 */ /* 0x100fe200000012b5 */
[----:B------:R-:W-:Y:S02]  /*4fd0*/  @P6 HADD2.F32 R135, -RZ, R128.H0_H0 ;  /* 0x20000080ff876230 */ /* 0x000fe40000004100 */
[----:B------:R-:W-:Y:S01]  /*4fe0*/  FMUL.FTZ R128, R196, R125 ;  /* 0x0000007dc4807220 */ /* 0x000fe20000410000 */
[----:B------:R-:W-:Y:S01]  /*4ff0*/  @P6 HADD2.F32 R127, -RZ, R124.H0_H0 ;  /* 0x2000007cff7f6230 */ /* 0x000fe20000004100 */
[----:B------:R-:W-:Y:S01]  /*5000*/  @P6 SHF.R.U32.HI R139, RZ, 0x10, R181 ;  /* 0x00000010ff8b6819 */ /* 0x000fe200000116b5 */
[----:B------:R-:W0:Y:S01]  /*5010*/  LDC.64 R124, c[0x0][0x220] ;  /* 0x00008800ff7c7b82 */ /* 0x000e220000000a00 */
[----:B------:R-:W-:-:S02]  /*5020*/  @P6 HADD2.F32 R131, -RZ, R131.H0_H0 ;  /* 0x20000083ff836230 */ /* 0x000fc40000004100 */
[----:B------:R-:W-:Y:S01]  /*5030*/  FMUL.FTZ R196, R196, R137 ;  /* 0x00000089c4c47220 */ /* 0x000fe20000410000 */
[----:B------:R-:W-:Y:S01]  /*5040*/  @P6 FADD.FTZ R128, R128, R127 ;  /* 0x0000007f80806221 */ /* 0x000fe20000010000 */
[----:B------:R-:W-:Y:S02]  /*5050*/  @P6 HADD2.F32 R139, -RZ, R139.H0_H0 ;  /* 0x2000008bff8b6230 */ /* 0x000fe40000004100 */
[----:B------:R-:W-:Y:S01]  /*5060*/  @P6 FADD.FTZ R132, R132, R135 ;  /* 0x0000008784846221 */ /* 0x000fe20000010000 */
[----:B------:R-:W-:Y:S02]  /*5070*/  @P6 FADD.FTZ R130, R130, R131 ;  /* 0x0000008382826221 */ /* 0x000fe40000010000 */
        /* <DEDUP_REMOVED lines=14> */
[----:B------:R-:W0:Y:S01]  /*5160*/  F2F.F16.F32 R129, R129 ;  /* 0x0000008100817304 */ /* 0x000e220000200800 */
[----:B------:R-:W-:-:S07]  /*5170*/  FMUL.FTZ R131, R6, R239 ;  /* 0x000000ef06837220 */ /* 0x000fce0000410000 */
[----:B------:R-:W1:Y:S03]  /*5180*/  F2F.F16.F32 R137, R137 ;  /* 0x0000008900897304 */ /* 0x000e660000200800 */
[----:B------:R-:W-:Y:S02]  /*5190*/  @P6 F2FP.F16.F32.PACK_AB R128, RZ, R128 ;  /* 0x00000080ff80623e */ /* 0x000fe400000000ff */
[----:B------:R-:W-:Y:S02]  /*51a0*/  @P6 F2FP.F16.F32.PACK_AB R130, RZ, R130 ;  /* 0x00000082ff82623e */ /* 0x000fe400000000ff */
[----:B------:R-:W-:Y:S01]  /*51b0*/  @P6 PRMT R162, R128, 0x7610, R162 ;  /* 0x0000761080a26816 */ /* 0x000fe200000000a2 */
[----:B------:R1:W2:Y:S01]  /*51c0*/  F2F.F16.F32 R138, R133 ;  /* 0x00000085008a7304 */ /* 0x0002a20000200800 */
[----:B0-----:R-:W-:Y:S01]  /*51d0*/  IMAD.WIDE.U32 R128, R129, 0x10000, RZ ;  /* 0x0001000081807825 */ /* 0x001fe200078e00ff */
[----:B------:R-:W-:-:S02]  /*51e0*/  @P6 F2FP.F16.F32.PACK_AB R132, RZ, R132 ;  /* 0x00000084ff84623e */ /* 0x000fc400000000ff */
[----:B------:R-:W-:Y:S02]  /*51f0*/  @P6 F2FP.F16.F32.PACK_AB R196, RZ, R196 ;  /* 0x000000c4ffc4623e */ /* 0x000fe400000000ff */
[----:B------:R-:W-:Y:S02]  /*5200*/  @P6 PRMT R163, R130, 0x7610, R163 ;  /* 0x0000761082a36816 */ /* 0x000fe400000000a3 */
[----:B------:R-:W0:Y:S01]  /*5210*/  F2F.F16.F32 R131, R131 ;  /* 0x0000008300837304 */ /* 0x000e220000200800 */
        /* <DEDUP_REMOVED lines=14> */
.L_x_2145:
[----:B------:R1:W-:Y:S01]  /*5300*/  STG.E.64 desc[UR4][R126.64], R128 ;  /* 0x000000807e007986 */ /* 0x0003e2000c101b04 */
[----:B0----5:R-:W-:Y:S02]  /*5310*/  MOV R130, R124 ;  /* 0x0000007c00827202 */ /* 0x021fe40000000f00 */
[--C-:B------:R-:W-:Y:S02]  /*5320*/  SHF.R.U64 R124, R124, 0x10, R125.reuse ;  /* 0x000000107c7c7819 */ /* 0x100fe4000000127d */
[----:B------:R-:W-:Y:S02]  /*5330*/  MOV R131, R125 ;  /* 0x0000007d00837202 */ /* 0x000fe40000000f00 */
[----:B------:R-:W-:Y:S01]  /*5340*/  SHF.R.U32.HI R132, RZ, 0x10, R125 ;  /* 0x00000010ff847819 */ /* 0x000fe2000001167d */
[----:B------:R-:W-:Y:S02]  /*5350*/  HADD2.F32 R125, -RZ, R130.H0_H0 ;  /* 0x20000082ff7d7230 */ /* 0x000fe40000004100 */
[----:B------:R-:W-:-:S02]  /*5360*/  HADD2.F32 R124, -RZ, R124.H0_H0 ;  /* 0x2000007cff7c7230 */ /* 0x000fc40000004100 */
[----:B------:R-:W-:Y:S02]  /*5370*/  HADD2.F32 R131, -RZ, R131.H0_H0 ;  /* 0x20000083ff837230 */ /* 0x000fe40000004100 */
[----:B------:R-:W-:Y:S01]  /*5380*/  FFMA.FTZ R40, R125, R239, R40 ;  /* 0x000000ef7d287223 */ /* 0x000fe20000010028 */
[----:B------:R-:W-:Y:S02]  /*5390*/  HADD2.F32 R130, -RZ, R132.H0_H0 ;  /* 0x20000084ff827230 */ /* 0x000fe40000004100 */
[----:B------:R-:W-:Y:S01]  /*53a0*/  FFMA.FTZ R41, R124, R134, R41 ;  /* 0x000000867c297223 */ /* 0x000fe20000010029 */
[----:B------:R-:W-:Y:S02]  /*53b0*/  FFMA.FTZ R42, R131, R135, R42 ;  /* 0x00000087832a7223 */ /* 0x000fe4000001002a */
[----:B-1----:R-:W-:-:S07]  /*53c0*/  FFMA.FTZ R43, R130, R136, R43 ;  /* 0x00000088822b7223 */ /* 0x002fce000001002b */
.L_x_2144:
[----:B------:R-:W-:Y:S05]  /*53d0*/  BSYNC B0 ;  /* 0x0000000000007941 */ /* 0x000fea0003800000 */
.L_x_2143:
[----:B------:R-:W-:Y:S02]  /*53e0*/  IADD3 R160, R160, UR18, RZ ;  /* 0x00000012a0a07c10 */ /* 0x000fe4000fffe0ff */
[----:B------:R-:W-:Y:S02]  /*53f0*/  SEL R128, RZ, 0x1, P0 ;  /* 0x00000001ff807807 */ /* 0x000fe40000000000 */
[----:B------:R-:W-:-:S13]  /*5400*/  ISETP.GE.AND P0, PT, R160, UR19, PT ;  /* 0x00000013a0007c0c */ /* 0x000fda000bf06270 */
[----:B------:R-:W-:Y:S05]  /*5410*/  @!P0 BRA `(.L_x_2146) ;  /* 0xffffffb800c88947 */ /* 0x000fea000383ffff */
.L_x_2109:
        /* <DEDUP_REMOVED lines=18> */
.L_x_2148:
[----:B------:R-:W-:Y:S05]  /*5540*/  BSYNC B0 ;  /* 0x0000000000007941 */ /* 0x000fea0003800000 */
.L_x_2147:
        /* <DEDUP_REMOVED lines=13> */
.L_x_2150:
[----:B------:R-:W-:Y:S05]  /*5620*/  BSYNC B0 ;  /* 0x0000000000007941 */ /* 0x000fea0003800000 */
.L_x_2149:
        /* <DEDUP_REMOVED lines=12> */
.L_x_2152:
[----:B------:R-:W-:Y:S05]  /*56f0*/  BSYNC B0 ;  /* 0x0000000000007941 */ /* 0x000fea0003800000 */
.L_x_2151:
        /* <DEDUP_REMOVED lines=12> */
.L_x_2154:
[----:B------:R-:W-:Y:S05]  /*57c0*/  BSYNC B0 ;  /* 0x0000000000007941 */ /* 0x000fea0003800000 */
.L_x_2153:
        /* <DEDUP_REMOVED lines=12> */
.L_x_2156:
[----:B------:R-:W-:Y:S05]  /*5890*/  BSYNC B0 ;  /* 0x0000000000007941 */ /* 0x000fea0003800000 */
.L_x_2155:
        /* <DEDUP_REMOVED lines=12> */
.L_x_2158:
[----:B------:R-:W-:Y:S05]  /*5960*/  BSYNC B0 ;  /* 0x0000000000007941 */ /* 0x000fea0003800000 */
.L_x_2157:
        /* <DEDUP_REMOVED lines=12> */
.L_x_2124:
[----:B------:R-:W-:Y:S02]  /*5a30*/  MOV R136, R131 ;  /* 0x0000008300887202 */ /* 0x000fe40000000f00 */
[----:B------:R-:W-:Y:S02]  /*5a40*/  MOV R135, 0x10 ;  /* 0x0000001000877802 */ /* 0x000fe40000000f00 */
[----:B------:R-:W-:Y:S02]  /*5a50*/  MOV R138, 0x1f ;  /* 0x0000001f008a7802 */ /* 0x000fe40000000f00 */
[----:B------:R-:W-:-:S07]  /*5a60*/  MOV R133, 0xffffffff ;  /* 0xffffffff00857802 */ /* 0x000fce0000000f00 */
[----:B------:R-:W-:Y:S05]  /*5a70*/  WARPSYNC.COLLECTIVE R133, `(.L_x_2159) ;  /* 0x0000000085087348 */ /* 0x000fea0003c00000 */
[----:B------:R0:W1:Y:S02]  /*5a80*/  SHFL.DOWN P6, R191, R136, R135, R138 ;  /* 0x0800008788bf7389 */ /* 0x00006400000c008a */
[----:B01----:R-:W-:Y:S01]  /*5a90*/  ENDCOLLECTIVE ;  /* 0x000000000000791b */ /* 0x003fe20003800000 */
.L_x_2159:
[----:B------:R-:W-:Y:S02]  /*5aa0*/  MOV R136, R132 ;  /* 0x0000008400887202 */ /* 0x000fe40000000f00 */
[----:B------:R-:W-:-:S07]  /*5ab0*/  MOV R126, R191 ;  /* 0x000000bf007e7202 */ /* 0x000fce0000000f00 */
[----:B------:R-:W-:Y:S05]  /*5ac0*/  WARPSYNC.COLLECTIVE R133, `(.L_x_2160) ;  /* 0x0000000085087348 */ /* 0x000fea0003c00000 */
[----:B------:R0:W1:Y:S02]  /*5ad0*/  SHFL.DOWN P6, R191, R136, R135, R138 ;  /* 0x0800008788bf7389 */ /* 0x00006400000c008a */
[----:B01----:R-:W-:Y:S01]  /*5ae0*/  ENDCOLLECTIVE ;  /* 0x000000000000791b */ /* 0x003fe20003800000 */
.L_x_2160:
[----:B------:R-:W-:-:S05]  /*5af0*/  FADD.FTZ R126, R126, R131 ;  /* 0x000000837e7e7221 */ /* 0x000fca0000010000 */
[----:B------:R-:W-:Y:S02]  /*5b00*/  MOV R136, R126 ;  /* 0x0000007e00887202 */ /* 0x000fe40000000f00 */
[----:B------:R-:W-:Y:S02]  /*5b10*/  MOV R135, 0x8 ;  /* 0x0000000800877802 */ /* 0x000fe40000000f00 */
[----:B------:R-:W-:-:S07]  /*5b20*/  MOV R125, R191 ;  /* 0x000000bf007d7202 */ /* 0x000fce0000000f00 */
[----:B------:R-:W-:Y:S05]  /*5b30*/  WARPSYNC.COLLECTIVE R133, `(.L_x_2161) ;  /* 0x0000000085087348 */ /* 0x000fea0003c00000 */
[----:B------:R0:W1:Y:S02]  /*5b40*/  SHFL.DOWN P6, R191, R136, R135, R138 ;  /* 0x0800008788bf7389 */ /* 0x00006400000c008a */
[----:B01----:R-:W-:Y:S01]  /*5b50*/  ENDCOLLECTIVE ;  /* 0x000000000000791b */ /* 0x003fe20003800000 */
.L_x_2161:
[----:B------:R-:W-:-:S05]  /*5b60*/  FADD.FTZ R125, R125, R132 ;  /* 0x000000847d7d7221 */ /* 0x000fca0000010000 */
[----:B------:R-:W-:Y:S02]  /*5b70*/  MOV R136, R125 ;  /* 0x0000007d00887202 */ /* 0x000fe40000000f00 */
[----:B------:R-:W-:-:S07]  /*5b80*/  MOV R127, R191 ;  /* 0x000000bf007f7202 */ /* 0x000fce0000000f00 */
[----:B------:R-:W-:Y:S05]  /*5b90*/  WARPSYNC.COLLECTIVE R133, `(.L_x_2162) ;  /* 0x0000000085087348 */ /* 0x000fea0003c00000 */
[----:B------:R0:W1:Y:S02]  /*5ba0*/  SHFL.DOWN P6, R191, R136, R135, R138 ;  /* 0x0800008788bf7389 */ /* 0x00006400000c008a */
[----:B01----:R-:W-:Y:S01]  /*5bb0*/  ENDCOLLECTIVE ;  /* 0x000000000000791b */ /* 0x003fe20003800000 */
.L_x_2162:
[----:B------:R-:W-:-:S05]  /*5bc0*/  FADD.FTZ R127, R126, R127 ;  /* 0x0000007f7e7f7221 */ /* 0x000fca0000010000 */
[----:B------:R-:W-:Y:S02]  /*5bd0*/  MOV R136, R127 ;  /* 0x0000007f00887202 */ /* 0x000fe40000000f00 */
[----:B------:R-:W-:Y:S02]  /*5be0*/  MOV R135, 0x4 ;  /* 0x0000000400877802 */ /* 0x000fe40000000f00 */
[----:B------:R-:W-:-:S07]  /*5bf0*/  MOV R128, R191 ;  /* 0x000000bf00807202 */ /* 0x000fce0000000f00 */
[----:B------:R-:W-:Y:S05]  /*5c00*/  WARPSYNC.COLLECTIVE R133, `(.L_x_2163) ;  /* 0x0000000085087348 */ /* 0x000fea0003c00000 */
[----:B------:R0:W1:Y:S02]  /*5c10*/  SHFL.DOWN P6, R191, R136, R135, R138 ;  /* 0x0800008788bf7389 */ /* 0x00006400000c008a */
[----:B01----:R-:W-:Y:S01]  /*5c20*/  ENDCOLLECTIVE ;  /* 0x000000000000791b */ /* 0x003fe20003800000 */
.L_x_2163:
[----:B------:R-:W-:-:S05]  /*5c30*/  FADD.FTZ R128, R125, R128 ;  /* 0x000000807d807221 */ /* 0x000fca0000010000 */
[----:B------:R-:W-:Y:S02]  /*5c40*/  MOV R136, R128 ;  /* 0x0000008000887202 */ /* 0x000fe40000000f00 */
[----:B------:R-:W-:-:S07]  /*5c50*/  MOV R134, R191 ;  /* 0x000000bf00867202 */ /* 0x000fce0000000f00 */
[----:B------:R-:W-:Y:S05]  /*5c60*/  WARPSYNC.COLLECTIVE R133, `(.L_x_2164) ;  /* 0x0000000085087348 */ /* 0x000fea0003c00000 */
[----:B------:R0:W1:Y:S02]  /*5c70*/  SHFL.DOWN P6, R191, R136, R135, R138 ;  /* 0x0800008788bf7389 */ /* 0x00006400000c008a */
[----:B01----:R-:W-:Y:S01]  /*5c80*/  ENDCOLLECTIVE ;  /* 0x000000000000791b */ /* 0x003fe20003800000 */
.L_x_2164:
[----:B------:R-:W-:-:S05]  /*5c90*/  FADD.FTZ R134, R127, R134 ;  /* 0x000000867f867221 */ /* 0x000fca0000010000 */
[----:B------:R-:W-:Y:S02]  /*5ca0*/  MOV R136, R134 ;  /* 0x0000008600887202 */ /* 0x000fe40000000f00 */
[----:B------:R-:W-:Y:S02]  /*5cb0*/  MOV R135, 0x2 ;  /* 0x0000000200877802 */ /* 0x000fe40000000f00 */
[----:B------:R-:W-:-:S07]  /*5cc0*/  MOV R129, R191 ;  /* 0x000000bf00817202 */ /* 0x000fce0000000f00 */
[----:B------:R-:W-:Y:S05]  /*5cd0*/  WARPSYNC.COLLECTIVE R133, `(.L_x_2165) ;  /* 0x0000000085087348 */ /* 0x000fea0003c00000 */
[----:B------:R0:W1:Y:S02]  /*5ce0*/  SHFL.DOWN P6, R191, R136, R135, R138 ;  /* 0x0800008788bf7389 */ /* 0x00006400000c008a */
[----:B01----:R-:W-:Y:S01]  /*5cf0*/  ENDCOLLECTIVE ;  /* 0x000000000000791b */ /* 0x003fe20003800000 */
.L_x_2165:
[----:B------:R-:W-:-:S05]  /*5d00*/  FADD.FTZ R129, R128, R129 ;  /* 0x0000008180817221 */ /* 0x000fca0000010000 */
[----:B------:R-:W-:Y:S02]  /*5d10*/  MOV R136, R129 ;  /* 0x0000008100887202 */ /* 0x000fe40000000f00 */
[----:B------:R-:W-:-:S07]  /*5d20*/  MOV R131, R191 ;  /* 0x000000bf00837202 */ /* 0x000fce0000000f00 */
[----:B------:R-:W-:Y:S05]  /*5d30*/  WARPSYNC.COLLECTIVE R133, `(.L_x_2166) ;  /* 0x0000000085087348 */ /* 0x000fea0003c00000 */
[----:B------:R0:W1:Y:S02]  /*5d40*/  SHFL.DOWN P6, R191, R136, R135, R138 ;  /* 0x0800008788bf7389 */ /* 0x00006400000c008a */
[----:B01----:R-:W-:Y:S01]  /*5d50*/  ENDCOLLECTIVE ;  /* 0x000000000000791b */ /* 0x003fe20003800000 */
.L_x_2166:
[----:B------:R-:W-:-:S05]  /*5d60*/  FADD.FTZ R131, R134, R131 ;  /* 0x0000008386837221 */ /* 0x000fca0000010000 */
[----:B------:R-:W-:Y:S02]  /*5d70*/  MOV R136, R131 ;  /* 0x0000008300887202 */ /* 0x000fe40000000f00 */
[----:B------:R-:W-:Y:S02]  /*5d80*/  MOV R135, 0x1 ;  /* 0x0000000100877802 */ /* 0x000fe40000000f00 */
[----:B------:R-:W-:-:S07]  /*5d90*/  MOV R132, R191 ;  /* 0x000000bf00847202 */ /* 0x000fce0000000f00 */
[----:B------:R-:W-:Y:S05]  /*5da0*/  WARPSYNC.COLLECTIVE R133, `(.L_x_2167) ;  /* 0x0000000085087348 */ /* 0x000fea0003c00000 */
[----:B------:R0:W1:Y:S02]  /*5db0*/  SHFL.DOWN P6, R191, R136, R135, R138 ;  /* 0x0800008788bf7389 */ /* 0x00006400000c008a */
[----:B01----:R-:W-:Y:S01]  /*5dc0*/  ENDCOLLECTIVE ;  /* 0x000000000000791b */ /* 0x003fe20003800000 */
.L_x_2167:
[----:B------:R-:W-:-:S05]  /*5dd0*/  FADD.FTZ R132, R129, R132 ;  /* 0x0000008481847221 */ /* 0x000fca0000010000 */
[----:B------:R-:W-:Y:S02]  /*5de0*/  MOV R136, R132 ;  /* 0x0000008400887202 */ /* 0x000fe40000000f00 */
[----:B------:R-:W-:-:S07]  /*5df0*/  MOV R190, R191 ;  /* 0x000000bf00be7202 */ /* 0x000fce0000000f00 */
[----:B------:R-:W-:Y:S05]  /*5e00*/  WARPSYNC.COLLECTIVE R133, `(.L_x_2168) ;  /* 0x0000000085087348 */ /* 0x000fea0003c00000 */
[----:B------:R0:W1:Y:S02]  /*5e10*/  SHFL.DOWN P6, R191, R136, R135, R138 ;  /* 0x0800008788bf7389 */ /* 0x00006400000c008a */
[----:B01----:R-:W-:Y:S01]  /*5e20*/  ENDCOLLECTIVE ;  /* 0x000000000000791b */ /* 0x003fe20003800000 */
.L_x_2168:
[----:B------:R-:W-:Y:S05]  /*5e30*/  BRA `(.L_x_2169) ;  /* 0xffffffcc00807947 */ /* 0x000fea000383ffff */
.L_x_2170:
        /* <DEDUP_REMOVED lines=12> */
.L_x_15186:


//--------------------- .text._ZN10layer_norm13ln_bwd_kernelINS_13Kernel_traitsI6__halfS2_S2_S2_fjLj7168ELj1ELj1ELj8ELj8ENS_18Kernel_traits_baseILj7168ES2_S2_S2_S2_fjLj256EEEEELb0ELb1ELb0ELb1EEEvNS_9BwdParamsE --------------------------
	.section	.text._ZN10layer_norm13ln_bwd_kernelINS_13Kernel_traitsI6__halfS2_S2_S2_fjLj7168ELj1ELj1ELj8ELj8ENS_18Kernel_traits_baseILj7168ES2_S2_S2_S2_fjLj256EEEEELb0ELb1ELb0ELb1EEEvNS_9BwdParamsE,"ax",@progbits
	.align	128
        .global         _ZN10layer_norm13ln_bwd_kernelINS_13Kernel_traitsI6__halfS2_S2_S2_fjLj7168ELj1ELj1ELj8ELj8ENS_18Kernel_traits_baseILj7168ES2_S2_S2_S2_fjLj256EEEEELb0ELb1ELb0ELb1EEEvNS_9BwdParamsE
        .type           _ZN10layer_norm13ln_bwd_kernelINS_13Kernel_traitsI6__halfS2_S2_S2_fjLj7168ELj1ELj1ELj8ELj8ENS_18Kernel_traits_baseILj7168ES2_S2_S2_S2_fjLj256EEEEELb0ELb1ELb0ELb1EEEvNS_9BwdParamsE,@function
        .size           _ZN10layer_norm13ln_bwd_kernelINS_13Kernel_traitsI6__halfS2_S2_S2_fjLj7168ELj1ELj1ELj8ELj8ENS_18Kernel_traits_baseILj7168ES2_S2_S2_S2_fjLj256EEEEELb0ELb1ELb0ELb1EEEvNS_9BwdParamsE,(.L_x_15187 - _ZN10layer_norm13ln_bwd_kernelINS_13Kernel_traitsI6__halfS2_S2_S2_fjLj7168ELj1ELj1ELj8ELj8ENS_18Kernel_traits_baseILj7168ES2_S2_S2_S2_fjLj256EEEEELb0ELb1ELb0ELb1EEEvNS_9BwdParamsE)
        .other          _ZN10layer_norm13ln_bwd_kernelINS_13Kernel_traitsI6__halfS2_S2_S2_fjLj7168ELj1ELj1ELj8ELj8ENS_18Kernel_traits_baseILj7168ES2_S2_S2_S2_fjLj256EEEEELb0ELb1ELb0ELb1EEEvNS_9BwdParamsE,@"STO_CUDA_ENTRY STV_DEFAULT"
_ZN10layer_norm13ln_bwd_kernelINS_13Kernel_traitsI6__halfS2_S2_S2_fjLj7168ELj1ELj1ELj8ELj8ENS_18Kernel_traits_baseILj7168ES2_S2_S2_S2_fjLj256EEEEELb0ELb1ELb0ELb1EEEvNS_9BwdParamsE:
.text._ZN10layer_norm13ln_bwd_kernelINS_13Kernel_traitsI6__halfS2_S2_S2_fjLj7168ELj1ELj1ELj8ELj8ENS_18Kernel_traits_baseILj7168ES2_S2_S2_S2_fjLj256EEEEELb0ELb1ELb0ELb1EEEvNS_9BwdParamsE:
        /* <DEDUP_REMOVED lines=60> */
.L_x_2171:
[----:B------:R-:W-:Y:S01]  /*03c0*/  SHF.L.U32 R2, R0, 0x3, RZ ;  /* 0x0000000300027819 */ /* 0x000fe200000006ff */
[----:B------:R-:W-:-:S03]  /*03d0*/  ULDC.64 UR4, c[0x0][0x260] ;  /* 0x0000980000047ab9 */ /* 0x000fc60000000a00 */
[----:B------:R-:W-:-:S04]  /*03e0*/  LOP3.LUT R4, R2, 0x7f8, RZ, 0xc0, !PT ;  /* 0x000007f802047812 */ /* 0x000fc800078ec0ff */
[----:B------:R-:W-:-:S04]  /*03f0*/  IADD3 R2, P0, R4, UR4, RZ ;  /* 0x0000000404027c10 */ /* 0x000fc8000ff1e0ff */
[----:B------:R-:W-:Y:S01]  /*0400*/  IADD3.X R3, RZ, UR5, RZ, P0, !PT ;  /* 0x00000005ff037c10 */ /* 0x000fe200087fe4ff */
        /* <DEDUP_REMOVED lines=19> */
[----:B------:R-:W-:Y:S01]  /*0540*/  HFMA2.MMA R210, -RZ, RZ, 0, 5.9604644775390625e-08 ;  /* 0x00000001ffd27435 */ /* 0x000fe200000001ff */
[----:B0-----:R-:W-:Y:S01]  /*0550*/  CS2R R2, SRZ ;  /* 0x0000000000027805 */ /* 0x001fe2000001ff00 */
[----:B------:R-:W-:Y:S01]  /*0560*/  HFMA2.MMA R147, -RZ, RZ, 0, 0 ;  /* 0x00000000ff937435 */ /* 0x000fe200000001ff */
[----:B------:R-:W-:-:S02]  /*0570*/  ISETP.NE.AND.EX P0, PT, RZ, UR5, PT, P0 ;  /* 0x00000005ff007c0c */ /* 0x000fc4000bf05300 */
[----:B------:R-:W-:Y:S02]  /*0580*/  CS2R R34, SRZ ;  /* 0x0000000000227805 */ /* 0x000fe4000001ff00 */
[----:B------:R-:W-:Y:S02]  /*0590*/  CS2R R36, SRZ ;  /* 0x0000000000247805 */ /* 0x000fe4000001ff00 */
[----:B------:R-:W-:Y:S02]  /*05a0*/  CS2R R38, SRZ ;  /* 0x0000000000267805 */ /* 0x000fe4000001ff00 */
[----:B------:R-:W-:Y:S02]  /*05b0*/  CS2R R40, SRZ ;  /* 0x0000000000287805 */ /* 0x000fe4000001ff00 */
[----:B-1----:R-:W-:Y:S02]  /*05c0*/  CS2R R4, SRZ ;  /* 0x0000000000047805 */ /* 0x002fe4000001ff00 */
        /* <DEDUP_REMOVED lines=91> */
[----:B------:R-:W-:Y:S01]  /*0b80*/  CS2R R32, SRZ ;  /* 0x0000000000207805 */ /* 0x000fe2000001ff00 */
        /* <DEDUP_REMOVED lines=27> */
[----:B------:R-:W-:-:S07]  /*0d40*/  HADD2.F32 R101, -RZ, R101.H0_H0 ;  /* 0x20000065ff657230 */ /* 0x000fce0000004100 */
.L_x_2176:
        /* <DEDUP_REMOVED lines=9> */
[----:B0-----:R-:W-:-:S05]  /*0de0*/  @P0 LEA R56, P1, R176, R56, 0x1 ;  /* 0x00000038b0380211 */ /* 0x001fca00078208ff */
[----:B------:R-:W0:Y:S01]  /*0df0*/  LDC.64 R206, c[0x0][0x258] ;  /* 0x00009600ffce7b82 */ /* 0x000e220000000a00 */
[C---:B------:R-:W-:Y:S02]  /*0e00*/  SHF.L.U32 R141, R219.reuse, 0x3, RZ ;  /* 0x00000003db8d7819 */ /* 0x040fe400000006ff */
[----:B------:R-:W-:Y:S02]  /*0e10*/  @P0 LEA.HI.X R57, R176, R57, R60, 0x1, P1 ;  /* 0x00000039b0390211 */ /* 0x000fe400008f0c3c */
[C---:B------:R-:W-:Y:S02]  /*0e20*/  IADD3 R217, R219.reuse, 0x100, RZ ;  /* 0x00000100dbd97810 */ /* 0x040fe40007ffe0ff */
[----:B------:R-:W-:Y:S01]  /*0e30*/  SHF.R.U32.HI R140, RZ, 0x1d, R219 ;  /* 0x0000001dff8c7819 */ /* 0x000fe200000116db */
[----:B------:R3:W4:Y:S01]  /*0e40*/  @P0 LDG.E.U16 R220, desc[UR6][R56.64] ;  /* 0x0000000638dc0981 */ /* 0x000722000c1e1500 */
[C---:B------:R-:W-:Y:S01]  /*0e50*/  IADD3 R215, R219.reuse, 0x200, RZ ;  /* 0x00000200dbd77810 */ /* 0x040fe20007ffe0ff */
[----:B-1----:R-:W-:Y:S01]  /*0e60*/  IMAD.WIDE.U32 R204, R219, 0x8, R74 ;  /* 0x00000008dbcc7825 */ /* 0x002fe200078e004a */
[----:B------:R-:W-:-:S02]  /*0e70*/  SHF.L.U32 R194, R217, 0x3, RZ ;  /* 0x00000003d9c27819 */ /* 0x000fc400000006ff */
[----:B------:R-:W-:Y:S01]  /*0e80*/  IADD3 R213, R219, 0x300, RZ ;  /* 0x00000300dbd57810 */ /* 0x000fe20007ffe0ff */
[----:B------:R-:W-:Y:S01]  /*0e90*/  IMAD.WIDE.U32 R202, R217, 0x8, R74 ;  /* 0x00000008d9ca7825 */ /* 0x000fe200078e004a */
[C---:B------:R-:W-:Y:S01]  /*0ea0*/  IADD3 R181, R219.reuse, 0x500, RZ ;  /* 0x00000500dbb57810 */ /* 0x040fe20007ffe0ff */
[----:B------:R-:W4:Y:S01]  /*0eb0*/  LDG.E.64 R204, desc[UR6][R204.64] ;  /* 0x00000006cccc7981 */ /* 0x000f22000c1e1b00 */
[----:B------:R-:W-:Y:S02]  /*0ec0*/  IADD3 R211, R219, 0x400, RZ ;  /* 0x00000400dbd37810 */ /* 0x000fe40007ffe0ff */
[----:B---3--:R-:W-:Y:S02]  /*0ed0*/  IADD3 R56, P1, R141, UR12, RZ ;  /* 0x0000000c8d387c10 */ /* 0x008fe4000ff3e0ff */
[----:B------:R-:W-:Y:S02]  /*0ee0*/  SHF.R.U32.HI R193, RZ, 0x1d, R217 ;  /* 0x0000001dffc17819 */ /* 0x000fe400000116d9 */
[C---:B------:R-:W-:Y:S01]  /*0ef0*/  SHF.L.U32 R192, R215.reuse, 0x3, RZ ;  /* 0x00000003d7c07819 */ /* 0x040fe200000006ff */
[----:B------:R-:W-:Y:S01]  /*0f00*/  IMAD.WIDE.U32 R200, R215, 0x8, R74 ;  /* 0x00000008d7c87825 */ /* 0x000fe200078e004a */
[----:B------:R-:W-:Y:S01]  /*0f10*/  IADD3.X R57, R140, UR13, RZ, P1, !PT ;  /* 0x0000000d8c397c10 */ /* 0x000fe20008ffe4ff */
[----:B------:R-:W3:Y:S01]  /*0f20*/  LDG.E.64 R202, desc[UR6][R202.64] ;  /* 0x00000006caca7981 */ /* 0x000ee2000c1e1b00 */
[----:B------:R-:W-:-:S02]  /*0f30*/  IADD3 R58, P1, R194, UR12, RZ ;  /* 0x0000000cc23a7c10 */ /* 0x000fc4000ff3e0ff */
[----:B------:R-:W-:Y:S01]  /*0f40*/  SHF.L.U32 R190, R213, 0x3, RZ ;  /* 0x00000003d5be7819 */ /* 0x000fe200000006ff */
[----:B------:R-:W-:Y:S01]  /*0f50*/  IMAD.WIDE.U32 R142, R181, 0x8, R74 ;  /* 0x00000008b58e7825 */ /* 0x000fe200078e004a */
[----:B------:R-:W-:Y:S01]  /*0f60*/  SHF.R.U32.HI R191, RZ, 0x1d, R215 ;  /* 0x0000001dffbf7819 */ /* 0x000fe200000116d7 */
[----:B------:R-:W3:Y:S01]  /*0f70*/  LDG.E.64 R200, desc[UR6][R200.64] ;  /* 0x00000006c8c87981 */ /* 0x000ee2000c1e1b00 */
[----:B------:R-:W-:Y:S02]  /*0f80*/  IADD3 R60, P2, R192, UR12, RZ ;  /* 0x0000000cc03c7c10 */ /* 0x000fe4000ff5e0ff */
[----:B------:R-:W-:Y:S02]  /*0f90*/  IADD3.X R59, R193, UR13, RZ, P1, !PT ;  /* 0x0000000dc13b7c10 */ /* 0x000fe40008ffe4ff */
[----:B------:R-:W-:Y:S02]  /*0fa0*/  SHF.R.U32.HI R189, RZ, 0x1d, R213 ;  /* 0x0000001dffbd7819 */ /* 0x000fe400000116d5 */
[----:B------:R-:W-:-:S02]  /*0fb0*/  SHF.L.U32 R188, R211, 0x3, RZ ;  /* 0x00000003d3bc7819 */ /* 0x000fc400000006ff */
[----:B------:R-:W-:Y:S02]  /*0fc0*/  IADD3 R221, R219, 0x600, RZ ;  /* 0x00000600dbdd7810 */ /* 0x000fe40007ffe0ff */
[----:B------:R-:W-:Y:S01]  /*0fd0*/  SHF.L.U32 R186, R181, 0x3, RZ ;  /* 0x00000003b5ba7819 */ /* 0x000fe200000006ff */
[----:B--2---:R-:W-:Y:S01]  /*0fe0*/  IMAD.WIDE R208, R176, 0x4, R208 ;  /* 0x00000004b0d07825 */ /* 0x004fe200078e02d0 */
[----:B------:R-:W-:Y:S01]  /*0ff0*/  IADD3 R62, P1, R190, UR12, RZ ;  /* 0x0000000cbe3e7c10 */ /* 0x000fe2000ff3e0ff */
[----:B------:R-:W2:Y:S01]  /*1000*/  LDG.E.64 R142, desc[UR6][R142.64] ;  /* 0x000000068e8e7981 */ /* 0x000ea2000c1e1b00 */
[----:B------:R-:W-:Y:S01]  /*1010*/  IADD3.X R61, R191, UR13, RZ, P2, !PT ;  /* 0x0000000dbf3d7c10 */ /* 0x000fe200097fe4ff */
[----:B------:R-:W-:Y:S01]  /*1020*/  IMAD.WIDE.U32 R198, R213, 0x8, R74 ;  /* 0x00000008d5c67825 */ /* 0x000fe200078e004a */
[----:B------:R-:W-:Y:S01]  /*1030*/  SHF.R.U32.HI R187, RZ, 0x1d, R211 ;  /* 0x0000001dffbb7819 */ /* 0x000fe200000116d3 */
[----:B------:R-:W2:Y:S01]  /*1040*/  LDG.E.64 R56, desc[UR6][R56.64] ;  /* 0x0000000638387981 */ /* 0x000ea2000c1e1b00 */
[----:B------:R-:W-:Y:S01]  /*1050*/  IADD3 R64, P2, R188, UR12, RZ ;  /* 0x0000000cbc407c10 */ /* 0x000fe2000ff5e0ff */
[----:B------:R-:W-:Y:S01]  /*1060*/  IMAD.WIDE.U32 R196, R211, 0x8, R74 ;  /* 0x00000008d3c47825 */ /* 0x000fe200078e004a */
[----:B------:R-:W-:Y:S01]  /*1070*/  IADD3.X R63, R189, UR13, RZ, P1, !PT ;  /* 0x0000000dbd3f7c10 */ /* 0x000fe20008ffe4ff */
[----:B------:R1:W2:Y:S01]  /*1080*/  LDG.E R195, desc[UR6][R208.64] ;  /* 0x00000006d0c37981 */ /* 0x0002a2000c1e1900 */
[----:B------:R-:W-:Y:S01]  /*1090*/  SHF.R.U32.HI R185, RZ, 0x1d, R181 ;  /* 0x0000001dffb97819 */ /* 0x000fe200000116b5 */
[----:B------:R-:W-:Y:S01]  /*10a0*/  IMAD.WIDE.U32 R74, R221, 0x8, R74 ;  /* 0x00000008dd4a7825 */ /* 0x000fe200078e004a */
[----:B------:R-:W-:Y:S01]  /*10b0*/  IADD3 R66, P1, R186, UR12, RZ ;  /* 0x0000000cba427c10 */ /* 0x000fe2000ff3e0ff */
[----:B------:R-:W2:Y:S01]  /*10c0*/  LDG.E.64 R196, desc[UR6][R196.64] ;  /* 0x00000006c4c47981 */ /* 0x000ea2000c1e1b00 */
[----:B------:R-:W-:-:S02]  /*10d0*/  IADD3.X R65, R187, UR13, RZ, P2, !PT ;  /* 0x0000000dbb417c10 */ /* 0x000fc400097fe4ff */
[----:B------:R-:W-:Y:S01]  /*10e0*/  IADD3.X R67, R185, UR13, RZ, P1, !PT ;  /* 0x0000000db9437c10 */ /* 0x000fe20008ffe4ff */
[----:B------:R-:W2:Y:S01]  /*10f0*/  LDG.E.64 R198, desc[UR6][R198.64] ;  /* 0x00000006c6c67981 */ /* 0x000ea2000c1e1b00 */
[----:B------:R-:W-:Y:S01]  /*1100*/  SHF.L.U32 R184, R221, 0x3, RZ ;  /* 0x00000003ddb87819 */ /* 0x000fe200000006ff */
[----:B0-----:R-:W-:Y:S02]  /*1110*/  IMAD.WIDE R206, R176, 0x4, R206 ;  /* 0x00000004b0ce7825 */ /* 0x001fe400078e02ce */
[----:B------:R-:W2:Y:S01]  /*1120*/  LDG.E.64 R74, desc[UR6][R74.64] ;  /* 0x000000064a4a7981 */ /* 0x000ea2000c1e1b00 */
[----:B------:R-:W-:Y:S02]  /*1130*/  SHF.R.U32.HI R183, RZ, 0x1d, R221 ;  /* 0x0000001dffb77819 */ /* 0x000fe400000116dd */
[----:B------:R-:W-:Y:S01]  /*1140*/  IADD3 R72, P1, R184, UR12, RZ ;  /* 0x0000000cb8487c10 */ /* 0x000fe2000ff3e0ff */
[----:B------:R-:W2:Y:S04]  /*1150*/  LDG.E.64 R58, desc[UR6][R58.64] ;  /* 0x000000063a3a7981 */ /* 0x000ea8000c1e1b00 */
[----:B------:R-:W2:Y:S04]  /*1160*/  LDG.E.64 R60, desc[UR6][R60.64] ;  /* 0x000000063c3c7981 */ /* 0x000ea8000c1e1b00 */
[----:B------:R-:W2:Y:S04]  /*1170*/  LDG.E.64 R62, desc[UR6][R62.64] ;  /* 0x000000063e3e7981 */ /* 0x000ea8000c1e1b00 */
[----:B------:R-:W2:Y:S01]  /*1180*/  LDG.E.64 R64, desc[UR6][R64.64] ;  /* 0x0000000640407981 */ /* 0x000ea2000c1e1b00 */
[----:B------:R-:W-:-:S03]  /*1190*/  IADD3.X R73, R183, UR13, RZ, P1, !PT ;  /* 0x0000000db7497c10 */ /* 0x000fc60008ffe4ff */
[----:B------:R-:W2:Y:S04]  /*11a0*/  LDG.E.64 R66, desc[UR6][R66.64] ;  /* 0x0000000642427981 */ /* 0x000ea8000c1e1b00 */
[----:B------:R0:W2:Y:S04]  /*11b0*/  LDG.E R182, desc[UR6][R206.64] ;  /* 0x00000006ceb67981 */ /* 0x0000a8000c1e1900 */
[----:B------:R-:W2:Y:S01]  /*11c0*/  LDG.E.64 R72, desc[UR6][R72.64] ;  /* 0x0000000648487981 */ /* 0x000ea2000c1e1b00 */
[----:B------:R-:W-:-:S04]  /*11d0*/  ISETP.NE.U32.AND P1, PT, RZ, UR10, PT ;  /* 0x0000000aff007c0c */ /* 0x000fc8000bf25070 */
[----:B------:R-:W-:-:S13]  /*11e0*/  ISETP.NE.AND.EX P1, PT, RZ, UR11, PT, P1 ;  /* 0x0000000bff007c0c */ /* 0x000fda000bf25310 */
[----:B------:R-:W-:-:S04]  /*11f0*/  @P1 LEA R218, P2, R219, UR10, 0x3 ;  /* 0x0000000adbda1c11 */ /* 0x000fc8000f8418ff */
[----:B------:R-:W-:Y:S02]  /*1200*/  @P1 LEA.HI.X R219, R219, UR11, RZ, 0x3, P2 ;  /* 0x0000000bdbdb1c11 */ /* 0x000fe400090f1cff */
[----:B------:R-:W-:Y:S02]  /*1210*/  @P1 LEA R216, P2, R217, UR10, 0x3 ;  /* 0x0000000ad9d81c11 */ /* 0x000fe4000f8418ff */
[----:B------:R-:W-:Y:S01]  /*1220*/  @P1 LEA R214, P4, R215, UR10, 0x3 ;  /* 0x0000000ad7d61c11 */ /* 0x000fe2000f8818ff */
[----:B------:R-:W5:Y:S01]  /*1230*/  @P1 LDG.E.64 R126, desc[UR6][R218.64] ;  /* 0x00000006da7e1981 */ /* 0x000f62000c1e1b00 */
[----:B------:R-:W-:Y:S02]  /*1240*/  @P1 LEA.HI.X R217, R217, UR11, RZ, 0x3, P2 ;  /* 0x0000000bd9d91c11 */ /* 0x000fe400090f1cff */
[C---:B------:R-:W-:Y:S02]  /*1250*/  @P1 LEA R212, P2, R213.reuse, UR10, 0x3 ;  /* 0x0000000ad5d41c11 */ /* 0x040fe4000f8418ff */
[----:B------:R-:W-:Y:S01]  /*1260*/  LOP3.LUT P3, RZ, R210, 0xff, RZ, 0xc0, !PT ;  /* 0x000000ffd2ff7812 */ /* 0x000fe2000786c0ff */
[----:B------:R-:W5:Y:S01]  /*1270*/  @P1 LDG.E.64 R128, desc[UR6][R216.64] ;  /* 0x00000006d8801981 */ /* 0x000f62000c1e1b00 */
[----:B------:R-:W-:-:S02]  /*1280*/  @P1 LEA.HI.X R213, R213, UR11, RZ, 0x3, P2 ;  /* 0x0000000bd5d51c11 */ /* 0x000fc400090f1cff */
[----:B-1----:R-:W-:Y:S02]  /*1290*/  @P1 LEA R208, P2, R181, UR10, 0x3 ;  /* 0x0000000ab5d01c11 */ /* 0x002fe4000f8418ff */
[----:B------:R-:W-:Y:S01]  /*12a0*/  @P1 LEA.HI.X R215, R215, UR11, RZ, 0x3, P4 ;  /* 0x0000000bd7d71c11 */ /* 0x000fe2000a0f1cff */
[----:B------:R-:W5:Y:S01]  /*12b0*/  @P1 LDG.E.64 R132, desc[UR6][R212.64] ;  /* 0x00000006d4841981 */ /* 0x000f62000c1e1b00 */
[----:B------:R-:W-:Y:S02]  /*12c0*/  @P1 LEA R210, P4, R211, UR10, 0x3 ;  /* 0x0000000ad3d21c11 */ /* 0x000fe4000f8818ff */
[----:B0-----:R-:W-:Y:S01]  /*12d0*/  @P1 LEA R206, P5, R221, UR10, 0x3 ;  /* 0x0000000addce1c11 */ /* 0x001fe2000f8a18ff */
[----:B------:R0:W5:Y:S01]  /*12e0*/  @P1 LDG.E.64 R130, desc[UR6][R214.64] ;  /* 0x00000006d6821981 */ /* 0x000162000c1e1b00 */
[----:B------:R-:W-:Y:S02]  /*12f0*/  @P1 LEA.HI.X R209, R181, UR11, RZ, 0x3, P2 ;  /* 0x0000000bb5d11c11 */ /* 0x000fe400090f1cff */
[----:B------:R-:W-:-:S02]  /*1300*/  MOV R181, 0x3f800000 ;  /* 0x3f80000000b57802 */ /* 0x000fc40000000f00 */
[----:B------:R-:W-:Y:S01]  /*1310*/  @P1 LEA.HI.X R211, R211, UR11, RZ, 0x3, P4 ;  /* 0x0000000bd3d31c11 */ /* 0x000fe2000a0f1cff */
[----:B------:R-:W5:Y:S01]  /*1320*/  @P1 LDG.E.64 R136, desc[UR6][R208.64] ;  /* 0x00000006d0881981 */ /* 0x000f62000c1e1b00 */
[----:B------:R-:W-:Y:S02]  /*1330*/  ISETP.NE.AND P4, PT, RZ, UR9, PT ;  /* 0x00000009ff007c0c */ /* 0x000fe4000bf85270 */
[----:B------:R-:W-:Y:S01]  /*1340*/  @P1 LEA.HI.X R207, R221, UR11, RZ, 0x3, P5 ;  /* 0x0000000bddcf1c11 */ /* 0x000fe2000a8f1cff */
[----:B------:R1:W5:Y:S04]  /*1350*/  @P1 LDG.E.64 R134, desc[UR6][R210.64] ;  /* 0x00000006d2861981 */ /* 0x000368000c1e1b00 */
[----:B------:R1:W5:Y:S01]  /*1360*/  @P1 LDG.E.64 R138, desc[UR6][R206.64] ;  /* 0x00000006ce8a1981 */ /* 0x000362000c1e1b00 */
[----:B------:R-:W-:Y:S01]  /*1370*/  UMOV UR4, 0xffffffff ;  /* 0xffffffff00047882 */ /* 0x000fe20000000000 */
[----:B------:R-:W-:Y:S01]  /*1380*/  LOP3.LUT P2, RZ, R0, 0x1f, RZ, 0xc0, !PT ;  /* 0x0000001f00ff7812 */ /* 0x000fe2000784c0ff */
[----:B----4-:R-:W-:Y:S01]  /*1390*/  @P0 HADD2.F32 R181, -RZ, R220.H0_H0 ;  /* 0x200000dcffb50230 */ /* 0x010fe20000004100 */
[----:B0-----:R-:W-:-:S02]  /*13a0*/  MOV R214, R204 ;  /* 0x000000cc00d67202 */ /* 0x001fc40000000f00 */
[----:B------:R-:W-:Y:S02]  /*13b0*/  SHF.R.U64 R220, R204, 0x10, R205 ;  /* 0x00000010ccdc7819 */ /* 0x000fe400000012cd */
[----:B---3--:R-:W-:Y:S02]  /*13c0*/  MOV R216, R202 ;  /* 0x000000ca00d87202 */ /* 0x008fe40000000f00 */
[----:B------:R-:W-:Y:S02]  /*13d0*/  SHF.R.U64 R238, R202, 0x10, R203 ;  /* 0x00000010caee7819 */ /* 0x000fe400000012cb */
[----:B------:R-:W-:Y:S02]  /*13e0*/  MOV R237, R203 ;  /* 0x000000cb00ed7202 */ /* 0x000fe40000000f00 */
[----:B------:R-:W-:Y:S02]  /*13f0*/  MOV R212, R200 ;  /* 0x000000c800d47202 */ /* 0x000fe40000000f00 */
[----:B------:R-:W-:-:S02]  /*1400*/  SHF.R.U64 R230, R200, 0x10, R201 ;  /* 0x00000010c8e67819 */ /* 0x000fc400000012c9 */
[----:B------:R-:W-:Y:S02]  /*1410*/  SHF.R.U32.HI R234, RZ, 0x10, R203 ;  /* 0x00000010ffea7819 */ /* 0x000fe400000116cb */
[----:B--2---:R-:W-:Y:S02]  /*1420*/  MOV R204, R142 ;  /* 0x0000008e00cc7202 */ /* 0x004fe40000000f00 */
[--C-:B------:R-:W-:Y:S02]  /*1430*/  SHF.R.U64 R142, R142, 0x10, R143.reuse ;  /* 0x000000108e8e7819 */ /* 0x100fe4000000128f */
[----:B------:R-:W-:Y:S02]  /*1440*/  MOV R200, R143 ;  /* 0x0000008f00c87202 */ /* 0x000fe40000000f00 */
[----:B------:R-:W-:Y:S01]  /*1450*/  SHF.R.U32.HI R202, RZ, 0x10, R143 ;  /* 0x00000010ffca7819 */ /* 0x000fe2000001168f */
[----:B------:R-:W-:Y:S01]  /*1460*/  HADD2.F32 R143, -RZ, R57.H0_H0 ;  /* 0x20000039ff8f7230 */ /* 0x000fe20000004100 */
[--C-:B------:R-:W-:Y:S01]  /*1470*/  SHF.R.U64 R248, R56, 0x10, R57.reuse ;  /* 0x0000001038f87819 */ /* 0x100fe20000001239 */
[----:B------:R-:W-:Y:S01]  /*1480*/  HADD2.F32 R240, -RZ, R56.H0_H0 ;  /* 0x20000038fff07230 */ /* 0x000fe20000004100 */
[----:B------:R-:W-:-:S02]  /*1490*/  SHF.R.U32.HI R203, RZ, 0x10, R57 ;  /* 0x00000010ffcb7819 */ /* 0x000fc40000011639 */
[----:B------:R-:W-:Y:S01]  /*14a0*/  FSEL R57, R195, RZ, !P4 ;  /* 0x000000ffc3397208 */ /* 0x000fe20006000000 */
[----:B------:R-:W-:Y:S01]  /*14b0*/  HADD2.F32 R248, -RZ, R248.H0_H0 ;  /* 0x200000f8fff87230 */ /* 0x000fe20000004100 */
[----:B------:R-:W-:Y:S02]  /*14c0*/  MOV R213, R196 ;  /* 0x000000c400d57202 */ /* 0x000fe40000000f00 */
[--C-:B-1----:R-:W-:Y:S02]  /*14d0*/  SHF.R.U64 R211, R196, 0x10, R197.reuse ;  /* 0x00000010c4d37819 */ /* 0x102fe400000012c5 */
[----:B------:R-:W-:Y:S02]  /*14e0*/  MOV R231, R197 ;  /* 0x000000c500e77202 */ /* 0x000fe40000000f00 */
[----:B------:R-:W-:Y:S01]  /*14f0*/  SHF.R.U32.HI R206, RZ, 0x10, R197 ;  /* 0x00000010ffce7819 */ /* 0x000fe200000116c5 */
[----:B------:R-:W-:Y:S01]  /*1500*/  FADD.FTZ R241, -R57, R240 ;  /* 0x000000f039f17221 */ /* 0x000fe20000010100 */
[----:B------:R-:W-:-:S02]  /*1510*/  MOV R208, R198 ;  /* 0x000000c600d07202 */ /* 0x000fc40000000f00 */
[--C-:B------:R-:W-:Y:S02]  /*1520*/  SHF.R.U64 R221, R198, 0x10, R199.reuse ;  /* 0x00000010c6dd7819 */ /* 0x100fe400000012c7 */
[----:B------:R-:W-:Y:S02]  /*1530*/  MOV R219, R199 ;  /* 0x000000c700db7202 */ /* 0x000fe40000000f00 */
        /* <DEDUP_REMOVED lines=9> */
[----:B------:R-:W-:-:S02]  /*15d0*/  SHF.R.U64 R250, R58, 0x10, R59 ;  /* 0x000000103afa7819 */ /* 0x000fc4000000123b */
[--C-:B------:R-:W-:Y:S01]  /*15e0*/  SHF.R.U64 R75, R60, 0x10, R61.reuse ;  /* 0x000000103c4b7819 */ /* 0x100fe2000000123d */
[----:B------:R-:W-:Y:S01]  /*15f0*/  HADD2.F32 R242, -RZ, R67.H0_H0 ;  /* 0x20000043fff27230 */ /* 0x000fe20000004100 */
[----:B------:R-:W-:Y:S02]  /*1600*/  SHF.R.U32.HI R56, RZ, 0x10, R61 ;  /* 0x00000010ff387819 */ /* 0x000fe4000001163d */
[----:B------:R-:W-:Y:S01]  /*1610*/  SHF.R.U64 R58, R62, 0x10, R63 ;  /* 0x000000103e3a7819 */ /* 0x000fe2000000123f */
[----:B------:R-:W-:Y:S01]  /*1620*/  HADD2.F32 R245, -RZ, R214.H0_H0 ;  /* 0x200000d6fff57230 */ /* 0x000fe20000004100 */
[--C-:B------:R-:W-:Y:S02]  /*1630*/  SHF.R.U64 R61, R64, 0x10, R65.reuse ;  /* 0x00000010403d7819 */ /* 0x100fe40000001241 */
[----:B------:R-:W-:Y:S01]  /*1640*/  SHF.R.U32.HI R62, RZ, 0x10, R65 ;  /* 0x00000010ff3e7819 */ /* 0x000fe20000011641 */
[----:B------:R-:W-:Y:S02]  /*1650*/  HADD2.F32 R224, -RZ, R63.H0_H0 ;  /* 0x2000003fffe07230 */ /* 0x000fe40000004100 */
[C---:B------:R-:W-:Y:S01]  /*1660*/  FADD.FTZ R233, -R57.reuse, R248 ;  /* 0x000000f839e97221 */ /* 0x040fe20000010100 */
[----:B------:R-:W-:Y:S01]  /*1670*/  FMUL.FTZ R214, R182, R241 ;  /* 0x000000f1b6d67220 */ /* 0x000fe20000410000 */
[----:B------:R-:W-:Y:S01]  /*1680*/  MOV R223, R205 ;  /* 0x000000cd00df7202 */ /* 0x000fe20000000f00 */
[----:B------:R-:W-:Y:S01]  /*1690*/  HADD2.F32 R75, -RZ, R75.H0_H0 ;  /* 0x2000004bff4b7230 */ /* 0x000fe20000004100 */
[----:B------:R-:W-:Y:S01]  /*16a0*/  SHF.R.U32.HI R218, RZ, 0x10, R205 ;  /* 0x00000010ffda7819 */ /* 0x000fe200000116cd */
[----:B------:R-:W-:Y:S01]  /*16b0*/  FADD.FTZ R215, -R57, R222 ;  /* 0x000000de39d77221 */ /* 0x000fe20000010100 */
[----:B------:R-:W-:Y:S01]  /*16c0*/  MOV R227, R201 ;  /* 0x000000c900e37202 */ /* 0x000fe20000000f00 */
[----:B------:R-:W-:Y:S01]  /*16d0*/  HADD2.F32 R222, -RZ, R61.H0_H0 ;  /* 0x2000003dffde7230 */ /* 0x000fe20000004100 */
[----:B------:R-:W-:Y:S01]  /*16e0*/  SHF.R.U32.HI R210, RZ, 0x10, R201 ;  /* 0x00000010ffd27819 */ /* 0x000fe200000116c9 */
[----:B------:R-:W-:Y:S01]  /*16f0*/  HADD2.F32 R201, -RZ, R59.H0_H0 ;  /* 0x2000003bffc97230 */ /* 0x000fe20000004100 */
[----:B------:R-:W-:Y:S01]  /*1700*/  SHF.R.U32.HI R252, RZ, 0x10, R59 ;  /* 0x00000010fffc7819 */ /* 0x000fe2000001163b */
[----:B------:R-:W-:-:S02]  /*1710*/  HADD2.F32 R62, -RZ, R62.H0_H0 ;  /* 0x2000003eff3e7230 */ /* 0x000fc40000004100 */
[----:B------:R-:W-:Y:S01]  /*1720*/  FADD.FTZ R205, -R57, R242 ;  /* 0x000000f239cd7221 */ /* 0x000fe20000010100 */
[----:B------:R-:W-:Y:S02]  /*1730*/  HADD2.F32 R247, -RZ, R220.H0_H0 ;  /* 0x200000dcfff77230 */ /* 0x000fe40000004100 */
[----:B------:R-:W-:Y:S01]  /*1740*/  FADD.FTZ R100, R245, R100 ;  /* 0x00000064f5647221 */ /* 0x000fe20000010000 */
[----:B------:R-:W-:Y:S02]  /*1750*/  HADD2.F32 R236, -RZ, R60.H0_H0 ;  /* 0x2000003cffec7230 */ /* 0x000fe40000004100 */
[----:B------:R-:W-:Y:S01]  /*1760*/  FMUL.FTZ R242, R182, R233 ;  /* 0x000000e9b6f27220 */ /* 0x000fe20000410000 */
[----:B------:R-:W-:Y:S02]  /*1770*/  HADD2.F32 R59, -RZ, R203.H0_H0 ;  /* 0x200000cbff3b7230 */ /* 0x000fe40000004100 */
[-C--:B------:R-:W-:Y:S01]  /*1780*/  FFMA.FTZ R147, R214, R245.reuse, R147 ;  /* 0x000000f5d6937223 */ /* 0x080fe20000010093 */
[----:B------:R-:W-:Y:S01]  /*1790*/  SHF.R.U32.HI R60, RZ, 0x10, R63 ;  /* 0x00000010ff3c7819 */ /* 0x000fe2000001163f */
[----:B------:R-:W-:Y:S01]  /*17a0*/  FADD.FTZ R203, -R57, R224 ;  /* 0x000000e039cb7221 */ /* 0x000fe20000010100 */
[----:B------:R-:W-:Y:S01]  /*17b0*/  FMUL.FTZ R245, R175, R245 ;  /* 0x000000f5aff57220 */ /* 0x000fe20000410000 */
[--C-:B------:R-:W-:Y:S01]  /*17c0*/  SHF.R.U64 R63, R66, 0x10, R67.reuse ;  /* 0x00000010423f7819 */ /* 0x100fe20000001243 */
[----:B------:R-:W-:Y:S01]  /*17d0*/  HADD2.F32 R228, -RZ, R66.H0_H0 ;  /* 0x20000042ffe47230 */ /* 0x000fe20000004100 */
[----:B------:R-:W-:Y:S01]  /*17e0*/  SHF.R.U32.HI R64, RZ, 0x10, R67 ;  /* 0x00000010ff407819 */ /* 0x000fe20000011643 */
[----:B------:R-:W-:Y:S01]  /*17f0*/  HADD2.F32 R246, -RZ, R73.H0_H0 ;  /* 0x20000049fff67230 */ /* 0x000fe20000004100 */
[----:B------:R-:W-:Y:S01]  /*1800*/  SHF.R.U64 R66, R72, 0x10, R73 ;  /* 0x0000001048427819 */ /* 0x000fe20000001249 */
[C---:B------:R-:W-:Y:S01]  /*1810*/  FADD.FTZ R235, -R57.reuse, R75 ;  /* 0x0000004b39eb7221 */ /* 0x040fe20000010100 */
[----:B------:R-:W-:Y:S01]  /*1820*/  SHF.R.U32.HI R67, RZ, 0x10, R73 ;  /* 0x00000010ff437819 */ /* 0x000fe20000011649 */
[C---:B------:R-:W-:Y:S01]  /*1830*/  FADD.FTZ R75, -R57.reuse, R222 ;  /* 0x000000de394b7221 */ /* 0x040fe20000010100 */
[----:B------:R-:W-:Y:S01]  /*1840*/  FADD.FTZ R73, -R57, R62 ;  /* 0x0000003e39497221 */ /* 0x000fe20000010100 */
[----:B------:R-:W-:-:S02]  /*1850*/  HADD2.F32 R223, -RZ, R223.H0_H0 ;  /* 0x200000dfffdf7230 */ /* 0x000fc40000004100 */
[----:B------:R-:W-:Y:S01]  /*1860*/  FADD.FTZ R98, R247, R98 ;  /* 0x00000062f7627221 */ /* 0x000fe20000010000 */
[-C--:B------:R-:W-:Y:S01]  /*1870*/  FFMA.FTZ R99, R242, R247.reuse, R99 ;  /* 0x000000f7f2637223 */ /* 0x080fe20000010063 */
[----:B------:R-:W-:Y:S02]  /*1880*/  HADD2.F32 R226, -RZ, R65.H0_H0 ;  /* 0x20000041ffe27230 */ /* 0x000fe40000004100 */
[----:B------:R-:W-:Y:S01]  /*1890*/  FMUL.FTZ R247, R146, R247 ;  /* 0x000000f792f77220 */ /* 0x000fe20000410000 */
[----:B------:R-:W-:Y:S01]  /*18a0*/  FADD.FTZ R62, RZ, R245 ;  /* 0x000000f5ff3e7221 */ /* 0x000fe20000010000 */
[----:B------:R-:W-:Y:S01]  /*18b0*/  FMUL.FTZ R222, R182, R203 ;  /* 0x000000cbb6de7220 */ /* 0x000fe20000410000 */
[C---:B------:R-:W-:Y:S01]  /*18c0*/  FADD.FTZ R65, -R57.reuse, R143 ;  /* 0x0000008f39417221 */ /* 0x040fe20000010100 */
[----:B------:R-:W-:Y:S01]  /*18d0*/  FFMA.FTZ R203, R214, R245, RZ ;  /* 0x000000f5d6cb7223 */ /* 0x000fe200000100ff */
[----:B------:R-:W-:Y:S02]  /*18e0*/  HADD2.F32 R250, -RZ, R250.H0_H0 ;  /* 0x200000fafffa7230 */ /* 0x000fe40000004100 */
[----:B------:R-:W-:Y:S01]  /*18f0*/  FADD.FTZ R248, -R57, R199 ;  /* 0x000000c739f87221 */ /* 0x000fe20000010100 */
[----:B------:R-:W-:-:S02]  /*1900*/  HADD2.F32 R218, -RZ, R218.H0_H0 ;  /* 0x200000daffda7230 */ /* 0x000fc40000004100 */
[C---:B------:R-:W-:Y:S01]  /*1910*/  FADD.FTZ R225, -R57.reuse, R244 ;  /* 0x000000f439e17221 */ /* 0x040fe20000010100 */
[----:B------:R-:W-:Y:S01]  /*1920*/  FMUL.FTZ R249, R174, R223 ;  /* 0x000000dfaef97220 */ /* 0x000fe20000410000 */
[----:B------:R-:W-:Y:S01]  /*1930*/  FADD.FTZ R62, R62, R247 ;  /* 0x000000f73e3e7221 */ /* 0x000fe20000010000 */
[C---:B------:R-:W-:Y:S01]  /*1940*/  FADD.FTZ R59, -R57.reuse, R59 ;  /* 0x0000003b393b7221 */ /* 0x040fe20000010100 */
[----:B------:R-:W-:Y:S01]  /*1950*/  FMUL.FTZ R244, R182, R65 ;  /* 0x00000041b6f47220 */ /* 0x000fe20000410000 */
[----:B------:R-:W-:Y:S01]  /*1960*/  FFMA.FTZ R203, R242, R247, R203 ;  /* 0x000000f7f2cb7223 */ /* 0x000fe200000100cb */
[----:B------:R-:W-:Y:S02]  /*1970*/  HADD2.F32 R56, -RZ, R56.H0_H0 ;  /* 0x20000038ff387230 */ /* 0x000fe40000004100 */
[----:B------:R-:W-:Y:S01]  /*1980*/  FADD.FTZ R243, -R57, R250 ;  /* 0x000000fa39f37221 */ /* 0x000fe20000010100 */
[----:B------:R-:W-:Y:S02]  /*1990*/  HADD2.F32 R60, -RZ, R60.H0_H0 ;  /* 0x2000003cff3c7230 */ /* 0x000fe40000004100 */
[----:B------:R-:W-:Y:S01]  /*19a0*/  FMUL.FTZ R248, R182, R248 ;  /* 0x000000f8b6f87220 */ /* 0x000fe20000410000 */
[----:B------:R-:W-:-:S02]  /*19b0*/  HADD2.F32 R241, -RZ, R216.H0_H0 ;  /* 0x200000d8fff17230 */ /* 0x000fc40000004100 */
[----:B------:R-:W-:Y:S01]  /*19c0*/  FADD.FTZ R199, -R57, R246 ;  /* 0x000000f639c77221 */ /* 0x000fe20000010100 */
[----:B------:R-:W-:Y:S02]  /*19d0*/  HADD2.F32 R64, -RZ, R64.H0_H0 ;  /* 0x20000040ff407230 */ /* 0x000fe40000004100 */
[----:B------:R-:W-:Y:S01]  /*19e0*/  FMUL.FTZ R251, R145, R218 ;  /* 0x000000da91fb7220 */ /* 0x000fe20000410000 */
[----:B------:R-:W-:Y:S01]  /*19f0*/  FADD.FTZ R62, R62, R249 ;  /* 0x000000f93e3e7221 */ /* 0x000fe20000010000 */
[----:B------:R-:W-:Y:S01]  /*1a00*/  FMUL.FTZ R246, R182, R59 ;  /* 0x0000003bb6f67220 */ /* 0x000fe20000410000 */
[----:B------:R-:W-:Y:S01]  /*1a10*/  FFMA.FTZ R203, R244, R249, R203 ;  /* 0x000000f9f4cb7223 */ /* 0x000fe200000100cb */
[C---:B------:R-:W-:Y:S01]  /*1a20*/  FADD.FTZ R240, -R57.reuse, R201 ;  /* 0x000000c939f07221 */ /* 0x040fe20000010100 */
[----:B------:R-:W-:Y:S02]  /*1a30*/  HADD2.F32 R252, -RZ, R252.H0_H0 ;  /* 0x200000fcfffc7230 */ /* 0x000fe40000004100 */
[----:B------:R-:W-:Y:S01]  /*1a40*/  FADD.FTZ R229, -R57, R56 ;  /* 0x0000003839e57221 */ /* 0x000fe20000010100 */
[----:B------:R-:W-:-:S02]  /*1a50*/  HADD2.F32 R238, -RZ, R238.H0_H0 ;  /* 0x200000eeffee7230 */ /* 0x000fc40000004100 */
[----:B------:R-:W-:Y:S01]  /*1a60*/  FADD.FTZ R201, -R57, R60 ;  /* 0x0000003c39c97221 */ /* 0x000fe20000010100 */
[----:B------:R-:W-:Y:S01]  /*1a70*/  FADD.FTZ R76, R241, R76 ;  /* 0x0000004cf14c7221 */ /* 0x000fe20000010000 */
[----:B------:R-:W-:Y:S01]  /*1a80*/  FFMA.FTZ R93, R248, R241, R93 ;  /* 0x000000f1f85d7223 */ /* 0x000fe2000001005d */
[----:B------:R-:W-:Y:S01]  /*1a90*/  FMUL.FTZ R243, R182, R243 ;  /* 0x000000f3b6f37220 */ /* 0x000fe20000410000 */
[----:B------:R-:W-:Y:S02]  /*1aa0*/  HADD2.F32 R224, -RZ, R63.H0_H0 ;  /* 0x2000003fffe07230 */ /* 0x000fe40000004100 */
[----:B------:R-:W-:Y:S01]  /*1ab0*/  FMUL.FTZ R241, R173, R241 ;  /* 0x000000f1adf17220 */ /* 0x000fe20000410000 */
[----:B------:R-:W-:Y:S01]  /*1ac0*/  FADD.FTZ R62, R62, R251 ;  /* 0x000000fb3e3e7221 */ /* 0x000fe20000010000 */
[C---:B------:R-:W-:Y:S01]  /*1ad0*/  FADD.FTZ R63, -R57.reuse, R64 ;  /* 0x00000040393f7221 */ /* 0x040fe20000010100 */
[----:B------:R-:W-:Y:S01]  /*1ae0*/  FFMA.FTZ R203, R246, R251, R203 ;  /* 0x000000fbf6cb7223 */ /* 0x000fe200000100cb */
[----:B------:R-:W-:Y:S01]  /*1af0*/  FADD.FTZ R143, -R57, R228 ;  /* 0x000000e4398f7221 */ /* 0x000fe20000010100 */
[----:B------:R-:W-:-:S02]  /*1b00*/  HADD2.F32 R237, -RZ, R237.H0_H0 ;  /* 0x200000edffed7230 */ /* 0x000fc40000004100 */
[----:B------:R-:W-:Y:S01]  /*1b10*/  FADD.FTZ R239, -R57, R252 ;  /* 0x000000fc39ef7221 */ /* 0x000fe20000010100 */
[----:B------:R-:W-:Y:S02]  /*1b20*/  HADD2.F32 R64, -RZ, R210.H0_H0 ;  /* 0x200000d2ff407230 */ /* 0x000fe40000004100 */
[----:B------:R-:W-:Y:S01]  /*1b30*/  FADD.FTZ R77, R238, R77 ;  /* 0x0000004dee4d7221 */ /* 0x000fe20000010000 */
[C---:B------:R-:W-:Y:S01]  /*1b40*/  FMUL.FTZ R240, R182.reuse, R240 ;  /* 0x000000f0b6f07220 */ /* 0x040fe20000410000 */
[-C--:B------:R-:W-:Y:S01]  /*1b50*/  FFMA.FTZ R92, R243, R238.reuse, R92 ;  /* 0x000000eef35c7223 */ /* 0x080fe2000001005c */
[C---:B------:R-:W-:Y:S01]  /*1b60*/  FMUL.FTZ R228, R182.reuse, R229 ;  /* 0x000000e5b6e47220 */ /* 0x040fe20000410000 */
[----:B------:R-:W-:Y:S01]  /*1b70*/  FMUL.FTZ R220, R182, R201 ;  /* 0x000000c9b6dc7220 */ /* 0x000fe20000410000 */
[----:B------:R-:W-:Y:S01]  /*1b80*/  FMUL.FTZ R238, R144, R238 ;  /* 0x000000ee90ee7220 */ /* 0x000fe20000410000 */
[----:B------:R-:W-:Y:S01]  /*1b90*/  FADD.FTZ R201, R62, R241 ;  /* 0x000000f13ec97221 */ /* 0x000fe20000010000 */
[----:B------:R-:W-:Y:S01]  /*1ba0*/  FADD.FTZ R207, -R57, R226 ;  /* 0x000000e239cf7221 */ /* 0x000fe20000010100 */
[----:B------:R-:W-:Y:S01]  /*1bb0*/  FFMA.FTZ R62, R248, R241, R203 ;  /* 0x000000f1f83e7223 */ /* 0x000fe200000100cb */
[----:B------:R-:W-:-:S02]  /*1bc0*/  HADD2.F32 R234, -RZ, R234.H0_H0 ;  /* 0x200000eaffea7230 */ /* 0x000fc40000004100 */
[----:B------:R-:W-:Y:S01]  /*1bd0*/  FMUL.FTZ R226, R182, R225 ;  /* 0x000000e1b6e27220 */ /* 0x000fe20000410000 */
[----:B------:R-:W-:Y:S01]  /*1be0*/  FADD.FTZ R236, -R57, R236 ;  /* 0x000000ec39ec7221 */ /* 0x000fe20000010100 */
[----:B------:R-:W-:Y:S01]  /*1bf0*/  FADD.FTZ R94, R218, R94 ;  /* 0x0000005eda5e7221 */ /* 0x000fe20000010000 */
[----:B------:R-:W-:Y:S01]  /*1c00*/  FFMA.FTZ R95, R246, R218, R95 ;  /* 0x000000daf65f7223 */ /* 0x000fe2000001005f */
[----:B------:R-:W-:Y:S01]  /*1c10*/  FADD.FTZ R78, R237, R78 ;  /* 0x0000004eed4e7221 */ /* 0x000fe20000010000 */
[----:B------:R-:W-:Y:S01]  /*1c20*/  FFMA.FTZ R91, R240, R237, R91 ;  /* 0x000000edf05b7223 */ /* 0x000fe2000001005b */
[----:B------:R-:W-:Y:S01]  /*1c30*/  FMUL.FTZ R239, R182, R239 ;  /* 0x000000efb6ef7220 */ /* 0x000fe20000410000 */
[----:B------:R-:W-:Y:S01]  /*1c40*/  FADD.FTZ R83, R64, R83 ;  /* 0x0000005340537221 */ /* 0x000fe20000010000 */
[-C--:B------:R-:W-:Y:S01]  /*1c50*/  FFMA.FTZ R55, R228, R64.reuse, R55 ;  /* 0x00000040e4377223 */ /* 0x080fe20000010037 */
[----:B------:R-:W-:Y:S01]  /*1c60*/  FMUL.FTZ R225, R123, R64 ;  /* 0x000000407be17220 */ /* 0x000fe20000410000 */
[----:B------:R-:W-:Y:S01]  /*1c70*/  FMUL.FTZ R237, R172, R237 ;  /* 0x000000edaced7220 */ /* 0x000fe20000410000 */
[----:B------:R-:W-:Y:S01]  /*1c80*/  FMUL.FTZ R218, R182, R75 ;  /* 0x0000004bb6da7220 */ /* 0x000fe20000410000 */
[----:B------:R-:W-:Y:S01]  /*1c90*/  FADD.FTZ R64, R201, R238 ;  /* 0x000000eec9407221 */ /* 0x000fe20000010000 */
[----:B------:R-:W-:Y:S01]  /*1ca0*/  FFMA.FTZ R75, R243, R238, R62 ;  /* 0x000000eef34b7223 */ /* 0x000fe2000001003e */
[----:B------:R-:W-:-:S02]  /*1cb0*/  HADD2.F32 R233, -RZ, R212.H0_H0 ;  /* 0x200000d4ffe97230 */ /* 0x000fc40000004100 */
[----:B------:R-:W-:Y:S01]  /*1cc0*/  FADD.FTZ R79, R234, R79 ;  /* 0x0000004fea4f7221 */ /* 0x000fe20000010000 */
[----:B------:R-:W-:Y:S01]  /*1cd0*/  FMUL.FTZ R236, R182, R236 ;  /* 0x000000ecb6ec7220 */ /* 0x000fe20000410000 */
[-C--:B------:R-:W-:Y:S01]  /*1ce0*/  FFMA.FTZ R90, R239, R234.reuse, R90 ;  /* 0x000000eaef5a7223 */ /* 0x080fe2000001005a */
[----:B------:R-:W-:Y:S01]  /*1cf0*/  FMUL.FTZ R234, R125, R234 ;  /* 0x000000ea7dea7220 */ /* 0x000fe20000410000 */
[----:B------:R-:W-:Y:S01]  /*1d00*/  FADD.FTZ R201, R64, R237 ;  /* 0x000000ed40c97221 */ /* 0x000fe20000010000 */
[----:B------:R-:W-:Y:S01]  /*1d10*/  FFMA.FTZ R62, R240, R237, R75 ;  /* 0x000000edf03e7223 */ /* 0x000fe2000001004b */
[----:B------:R-:W-:Y:S02]  /*1d20*/  HADD2.F32 R230, -RZ, R230.H0_H0 ;  /* 0x200000e6ffe67230 */ /* 0x000fe40000004100 */
[----:B------:R-:W-:Y:S01]  /*1d30*/  FADD.FTZ R232, -R57, R232 ;  /* 0x000000e839e87221 */ /* 0x000fe20000010100 */
        /* <DEDUP_REMOVED lines=14> */
[----:B------:R-:W-:Y:S01]  /*1e20*/  FADD.FTZ R82, R227, R82 ;  /* 0x00000052e3527221 */ /* 0x000fe20000010000 */
[----:B------:R-:W-:Y:S02]  /*1e30*/  HADD2.F32 R72, -RZ, R72.H0_H0 ;  /* 0x20000048ff487230 */ /* 0x000fe40000004100 */
[-C--:B------:R-:W-:Y:S01]  /*1e40*/  FFMA.FTZ R87, R232, R227.reuse, R87 ;  /* 0x000000e3e8577223 */ /* 0x080fe20000010057 */
[----:B------:R-:W-:Y:S01]  /*1e50*/  FMUL.FTZ R227, R170, R227 ;  /* 0x000000e3aae37220 */ /* 0x000fe20000410000 */
[----:B------:R-:W-:Y:S01]  /*1e60*/  FMUL.FTZ R216, R182, R73 ;  /* 0x00000049b6d87220 */ /* 0x000fe20000410000 */
[----:B------:R-:W-:Y:S01]  /*1e70*/  FADD.FTZ R64, R75, R230 ;  /* 0x000000e64b407221 */ /* 0x000fe20000010000 */
[----:B------:R-:W-:Y:S01]  /*1e80*/  FADD.FTZ R96, R223, R96 ;  /* 0x00000060df607221 */ /* 0x000fe20000010000 */
[----:B------:R-:W-:Y:S01]  /*1e90*/  FFMA.FTZ R97, R244, R223, R97 ;  /* 0x000000dff4617223 */ /* 0x000fe20000010061 */
[----:B------:R-:W-:Y:S01]  /*1ea0*/  FFMA.FTZ R73, R235, R230, R62 ;  /* 0x000000e6eb497223 */ /* 0x000fe2000001003e */
[----:B------:R-:W-:-:S02]  /*1eb0*/  HADD2.F32 R223, -RZ, R208.H0_H0 ;  /* 0x200000d0ffdf7230 */ /* 0x000fc40000004100 */
[C---:B------:R-:W-:Y:S01]  /*1ec0*/  FADD.FTZ R209, -R57.reuse, R58 ;  /* 0x0000003a39d17221 */ /* 0x040fe20000010100 */
[----:B------:R-:W-:Y:S02]  /*1ed0*/  HADD2.F32 R60, -RZ, R206.H0_H0 ;  /* 0x200000ceff3c7230 */ /* 0x000fe40000004100 */
[C---:B------:R-:W-:Y:S01]  /*1ee0*/  FADD.FTZ R195, -R57.reuse, R72 ;  /* 0x0000004839c37221 */ /* 0x040fe20000010100 */
[----:B------:R-:W-:Y:S01]  /*1ef0*/  FADD.FTZ R64, R64, R227 ;  /* 0x000000e340407221 */ /* 0x000fe20000010000 */
[----:B------:R-:W-:Y:S02]  /*1f00*/  HADD2.F32 R72, -RZ, R67.H0_H0 ;  /* 0x20000043ff487230 */ /* 0x000fe40000004100 */
[----:B------:R-:W-:Y:S01]  /*1f10*/  FFMA.FTZ R73, R232, R227, R73 ;  /* 0x000000e3e8497223 */ /* 0x000fe20000010049 */
[----:B------:R-:W-:Y:S01]  /*1f20*/  FADD.FTZ R67, -R57, R224 ;  /* 0x000000e039437221 */ /* 0x000fe20000010100 */
[----:B------:R-:W-:Y:S02]  /*1f30*/  HADD2.F32 R221, -RZ, R221.H0_H0 ;  /* 0x200000ddffdd7230 */ /* 0x000fe40000004100 */
        /* <DEDUP_REMOVED lines=9> */
[----:B------:R-:W-:-:S02]  /*1fd0*/  HADD2.F32 R219, -RZ, R219.H0_H0 ;  /* 0x200000dbffdb7230 */ /* 0x000fc40000004100 */
[----:B------:R-:W-:Y:S01]  /*1fe0*/  FADD.FTZ R85, R221, R85 ;  /* 0x00000055dd557221 */ /* 0x000fe20000010000 */
[-C--:B------:R-:W-:Y:S01]  /*1ff0*/  FFMA.FTZ R69, R224, R221.reuse, R69 ;  /* 0x000000dde0457223 */ /* 0x080fe20000010045 */
[----:B------:R-:W-:Y:S01]  /*2000*/  FMUL.FTZ R221, R122, R221 ;  /* 0x000000dd7add7220 */ /* 0x000fe20000410000 */
[----:B------:R-:W-:Y:S01]  /*2010*/  FADD.FTZ R60, R60, R223 ;  /* 0x000000df3c3c7221 */ /* 0x000fe20000010000 */
[----:B------:R-:W-:Y:S01]  /*2020*/  FFMA.FTZ R73, R226, R223, R73 ;  /* 0x000000dfe2497223 */ /* 0x000fe20000010049 */
[----:B------:R-:W-:Y:S02]  /*2030*/  HADD2.F32 R217, -RZ, R217.H0_H0 ;  /* 0x200000d9ffd97230 */ /* 0x000fe40000004100 */
[----:B------:R-:W-:Y:S01]  /*2040*/  FADD.FTZ R86, R219, R86 ;  /* 0x00000056db567221 */ /* 0x000fe20000010000 */
[-C--:B------:R-:W-:Y:S01]  /*2050*/  FFMA.FTZ R70, R222, R219.reuse, R70 ;  /* 0x000000dbde467223 */ /* 0x080fe20000010046 */
        /* <DEDUP_REMOVED lines=33> */
[----:B------:R-:W-:-:S02]  /*2270*/  HADD2.F32 R204, -RZ, R204.H0_H0 ;  /* 0x200000ccffcc7230 */ /* 0x000fc40000004100 */
[C---:B------:R-:W-:Y:S01]  /*2280*/  FMUL.FTZ R143, R182.reuse, R143 ;  /* 0x0000008fb68f7220 */ /* 0x040fe20000410000 */
[----:B------:R-:W-:Y:S02]  /*2290*/  HADD2.F32 R58, -RZ, R202.H0_H0 ;  /* 0x200000caff3a7230 */ /* 0x000fe40000004100 */
[----:B------:R-:W-:Y:S01]  /*22a0*/  FMUL.FTZ R206, R182, R63 ;  /* 0x0000003fb6ce7220 */ /* 0x000fe20000410000 */
[----:B------:R-:W-:Y:S01]  /*22b0*/  FADD.FTZ R60, R60, R231 ;  /* 0x000000e73c3c7221 */ /* 0x000fe20000010000 */
[----:B------:R-:W-:Y:S01]  /*22c0*/  FFMA.FTZ R63, R207, R231, R62 ;  /* 0x000000e7cf3f7223 */ /* 0x000fe2000001003e */
[----:B------:R-:W-:Y:S02]  /*22d0*/  HADD2.F32 R142, -RZ, R142.H0_H0 ;  /* 0x2000008eff8e7230 */ /* 0x000fe40000004100 */
        /* <DEDUP_REMOVED lines=15> */
[----:B------:R-:W-:Y:S02]  /*23d0*/  FADD.FTZ R61, -R57, R66 ;  /* 0x00000042393d7221 */ /* 0x000fe40000010100 */
[----:B------:R-:W-:Y:S01]  /*23e0*/  FADD.FTZ R63, R63, R142 ;  /* 0x0000008e3f3f7221 */ /* 0x000fe20000010000 */
[----:B------:R-:W-:Y:S01]  /*23f0*/  FFMA.FTZ R58, R210, R142, R65 ;  /* 0x0000008ed23a7223 */ /* 0x000fe20000010041 */
[----:B------:R-:W-:Y:S02]  /*2400*/  HADD2.F32 R196, -RZ, R196.H0_H0 ;  /* 0x200000c4ffc47230 */ /* 0x000fe40000004100 */
[----:B------:R-:W-:Y:S01]  /*2410*/  FMUL.FTZ R195, R182, R195 ;  /* 0x000000c3b6c37220 */ /* 0x000fe20000410000 */
[----:B------:R-:W-:-:S02]  /*2420*/  HADD2.F32 R59, -RZ, R198.H0_H0 ;  /* 0x200000c6ff3b7230 */ /* 0x000fc40000004100 */
        /* <DEDUP_REMOVED lines=9> */
[----:B------:R-:W-:Y:S01]  /*24c0*/  FFMA.FTZ R60, R206, R203, R61 ;  /* 0x000000cbce3c7223 */ /* 0x000fe2000001003d */
[----:B------:R-:W-:Y:S01]  /*24d0*/  FADD.FTZ R57, -R57, R72 ;  /* 0x0000004839397221 */ /* 0x000fe20000010100 */
        /* <DEDUP_REMOVED lines=8> */
[----:B------:R-:W-:-:S02]  /*2560*/  HADD2.F32 R56, -RZ, R74.H0_H0 ;  /* 0x2000004aff387230 */ /* 0x000fc40000004100 */
        /* <DEDUP_REMOVED lines=29> */
.L_x_2187:
        /* <DEDUP_REMOVED lines=12> */
.L_x_2174:
        /* <DEDUP_REMOVED lines=15> */
[----:B0-----:R-:W-:-:S04]  /*28f0*/  FADD.FTZ R56, RZ, R56 ;  /* 0x00000038ff387221 */ /* 0x001fc80000010000 */
[----:B------:R-:W-:Y:S01]  /*2900*/  FADD.FTZ R58, R58, R56 ;  /* 0x000000383a3a7221 */ /* 0x000fe20000010000 */
[----:B------:R-:W-:-:S03]  /*2910*/  FADD.FTZ R56, RZ, R57 ;  /* 0x00000039ff387221 */ /* 0x000fc60000010000 */
[----:B-1----:R-:W-:Y:S01]  /*2920*/  FADD.FTZ R57, R58, R60 ;  /* 0x0000003c3a397221 */ /* 0x002fe20000010000 */
[----:B------:R-:W-:Y:S01]  /*2930*/  FADD.FTZ R56, R59, R56 ;  /* 0x000000383b387221 */ /* 0x000fe20000010000 */
[----:B-----5:R-:W-:Y:S02]  /*2940*/  @P1 MOV R60, R128 ;  /* 0x00000080003c1202 */ /* 0x020fe40000000f00 */
[----:B------:R-:W-:Y:S01]  /*2950*/  FADD.FTZ R57, R62, R57 ;  /* 0x000000393e397221 */ /* 0x000fe20000010000 */
[----:B------:R-:W-:Y:S01]  /*2960*/  FADD.FTZ R56, R56, R61 ;  /* 0x0000003d38387221 */ /* 0x000fe20000010000 */
[----:B------:R-:W-:Y:S02]  /*2970*/  @P1 SHF.R.U64 R62, R126, 0x10, R127 ;  /* 0x000000107e3e1819 */ /* 0x000fe4000000127f */
[----:B--2---:R-:W-:Y:S01]  /*2980*/  FADD.FTZ R57, R57, R64 ;  /* 0x0000004039397221 */ /* 0x004fe20000010000 */
[----:B------:R-:W-:-:S03]  /*2990*/  FADD.FTZ R56, R63, R56 ;  /* 0x000000383f387221 */ /* 0x000fc60000010000 */
[----:B------:R-:W-:Y:S01]  /*29a0*/  FADD.FTZ R57, R66, R57 ;  /* 0x0000003942397221 */ /* 0x000fe20000010000 */
[----:B------:R-:W-:Y:S01]  /*29b0*/  FADD.FTZ R56, R56, R65 ;  /* 0x0000004138387221 */ /* 0x000fe20000010000 */
[----:B------:R-:W-:Y:S02]  /*29c0*/  @P1 MOV R66, R129 ;  /* 0x0000008100421202 */ /* 0x000fe40000000f00 */
[----:B---3--:R-:W-:Y:S01]  /*29d0*/  FADD.FTZ R57, R57, R72 ;  /* 0x0000004839397221 */ /* 0x008fe20000010000 */
[----:B------:R-:W-:Y:S01]  /*29e0*/  FADD.FTZ R56, R67, R56 ;  /* 0x0000003843387221 */ /* 0x000fe20000010000 */
[----:B------:R-:W-:Y:S02]  /*29f0*/  @P1 MOV R72, R130 ;  /* 0x0000008200481202 */ /* 0x000fe40000000f00 */
[----:B------:R-:W-:Y:S01]  /*2a00*/  FADD.FTZ R57, R74, R57 ;  /* 0x000000394a397221 */ /* 0x000fe20000010000 */
[----:B------:R-:W-:-:S03]  /*2a10*/  FADD.FTZ R56, R56, R73 ;  /* 0x0000004938387221 */ /* 0x000fc60000010000 */
[----:B------:R-:W-:Y:S01]  /*2a20*/  FMUL.FTZ R57, R57, UR14 ;  /* 0x0000000e39397c20 */ /* 0x000fe20008410000 */
[----:B------:R-:W-:-:S04]  /*2a30*/  FADD.FTZ R56, R75, R56 ;  /* 0x000000384b387221 */ /* 0x000fc80000010000 */
[----:B------:R-:W-:Y:S01]  /*2a40*/  FSEL R209, R57, RZ, !P4 ;  /* 0x000000ff39d17208 */ /* 0x000fe20006000000 */
[----:B------:R-:W-:-:S04]  /*2a50*/  FMUL.FTZ R212, R56, UR14 ;  /* 0x0000000e38d47c20 */ /* 0x000fc80008410000 */
        /* <DEDUP_REMOVED lines=8> */
[----:B------:R-:W-:Y:S01]  /*2ae0*/  @P1 MOV R58, R127 ;  /* 0x0000007f003a1202 */ /* 0x000fe20000000f00 */
[----:B------:R-:W-:Y:S01]  /*2af0*/  FADD.FTZ R247, R247, -R242 ;  /* 0x800000f2f7f77221 */ /* 0x000fe20000010000 */
[----:B------:R-:W-:-:S02]  /*2b00*/  @P1 HADD2.F32 R73, -RZ, R56.H0_H0 ;  /* 0x20000038ff491230 */ /* 0x000fc40000004100 */
[----:B------:R-:W-:Y:S01]  /*2b10*/  FMUL.FTZ R56, R182, R245 ;  /* 0x000000f5b6387220 */ /* 0x000fe20000410000 */
[-C--:B------:R-:W-:Y:S01]  /*2b20*/  FFMA.FTZ R244, R244, R212.reuse, R209 ;  /* 0x000000d4f4f47223 */ /* 0x080fe200000100d1 */
[----:B------:R-:W-:Y:S02]  /*2b30*/  @P1 HADD2.F32 R75, -RZ, R58.H0_H0 ;  /* 0x2000003aff4b1230 */ /* 0x000fe40000004100 */
[----:B------:R-:W-:Y:S01]  /*2b40*/  FMUL.FTZ R58, R182, R247 ;  /* 0x000000f7b63a7220 */ /* 0x000fe20000410000 */
[----:B------:R-:W-:Y:S01]  /*2b50*/  @P1 FADD.FTZ R56, R56, R73 ;  /* 0x0000004938381221 */ /* 0x000fe20000010000 */
[----:B------:R-:W-:Y:S02]  /*2b60*/  @P1 HADD2.F32 R73, -RZ, R62.H0_H0 ;  /* 0x2000003eff491230 */ /* 0x000fe40000004100 */
[----:B------:R-:W-:Y:S01]  /*2b70*/  FADD.FTZ R249, R249, -R244 ;  /* 0x800000f4f9f97221 */ /* 0x000fe20000010000 */
[----:B------:R-:W-:Y:S01]  /*2b80*/  FFMA.FTZ R65, R243, R212, R209 ;  /* 0x000000d4f3417223 */ /* 0x000fe200000100d1 */
[----:B------:R-:W-:-:S02]  /*2b90*/  @P1 HADD2.F32 R213, -RZ, R60.H0_H0 ;  /* 0x2000003cffd51230 */ /* 0x000fc40000004100 */
[-C--:B------:R-:W-:Y:S01]  /*2ba0*/  FFMA.FTZ R248, R248, R212.reuse, R209 ;  /* 0x000000d4f8f87223 */ /* 0x080fe200000100d1 */
[----:B------:R-:W-:Y:S01]  /*2bb0*/  @P1 FADD.FTZ R58, R58, R73 ;  /* 0x000000493a3a1221 */ /* 0x000fe20000010000 */
[----:B------:R-:W-:Y:S01]  /*2bc0*/  FMUL.FTZ R60, R182, R249 ;  /* 0x000000f9b63c7220 */ /* 0x000fe20000410000 */
[----:B------:R-:W-:Y:S01]  /*2bd0*/  @P1 SHF.R.U64 R73, R128, 0x10, R129 ;  /* 0x0000001080491819 */ /* 0x000fe20000001281 */
[----:B------:R-:W-:Y:S01]  /*2be0*/  FADD.FTZ R65, R238, -R65 ;  /* 0x80000041ee417221 */ /* 0x000fe20000010000 */
[----:B------:R-:W-:Y:S01]  /*2bf0*/  FFMA.FTZ R246, R246, R212, R209 ;  /* 0x000000d4f6f67223 */ /* 0x000fe200000100d1 */
[----:B------:R-:W-:Y:S01]  /*2c00*/  @P1 FADD.FTZ R60, R60, R75 ;  /* 0x0000004b3c3c1221 */ /* 0x000fe20000010000 */
[----:B------:R-:W-:Y:S01]  /*2c10*/  FADD.FTZ R241, R241, -R248 ;  /* 0x800000f8f1f17221 */ /* 0x000fe20000010000 */
[----:B------:R-:W-:Y:S01]  /*2c20*/  @P1 SHF.R.U32.HI R207, RZ, 0x10, R127 ;  /* 0x00000010ffcf1819 */ /* 0x000fe2000001167f */
[----:B------:R-:W-:Y:S02]  /*2c30*/  @P1 HADD2.F32 R73, -RZ, R73.H0_H0 ;  /* 0x20000049ff491230 */ /* 0x000fe40000004100 */
[----:B------:R-:W-:Y:S01]  /*2c40*/  FADD.FTZ R251, R251, -R246 ;  /* 0x800000f6fbfb7221 */ /* 0x000fe20000010000 */
[----:B------:R-:W-:-:S02]  /*2c50*/  @P1 HADD2.F32 R75, -RZ, R66.H0_H0 ;  /* 0x20000042ff4b1230 */ /* 0x000fc40000004100 */
[----:B------:R-:W-:Y:S01]  /*2c60*/  FMUL.FTZ R66, R182, R65 ;  /* 0x00000041b6427220 */ /* 0x000fe20000410000 */
[-CC-:B------:R-:W-:Y:S01]  /*2c70*/  FFMA.FTZ R240, R240, R212.reuse, R209.reuse ;  /* 0x000000d4f0f07223 */ /* 0x180fe200000100d1 */
[----:B------:R-:W-:Y:S01]  /*2c80*/  FFMA.FTZ R226, R226, R212, R209 ;  /* 0x000000d4e2e27223 */ /* 0x000fe200000100d1 */
[----:B------:R-:W-:Y:S01]  /*2c90*/  FMUL.FTZ R62, R182, R241 ;  /* 0x000000f1b63e7220 */ /* 0x000fe20000410000 */
[----:B------:R-:W-:Y:S02]  /*2ca0*/  @P1 HADD2.F32 R207, -RZ, R207.H0_H0 ;  /* 0x200000cfffcf1230 */ /* 0x000fe40000004100 */
[----:B------:R-:W-:Y:S01]  /*2cb0*/  @P1 FADD.FTZ R66, R66, R73 ;  /* 0x0000004942421221 */ /* 0x000fe20000010000 */
[----:B------:R-:W-:Y:S01]  /*2cc0*/  FADD.FTZ R237, R237, -R240 ;  /* 0x800000f0eded7221 */ /* 0x000fe20000010000 */
[----:B------:R-:W-:Y:S01]  /*2cd0*/  FMUL.FTZ R64, R182, R251 ;  /* 0x000000fbb6407220 */ /* 0x000fe20000410000 */
[----:B------:R-:W-:Y:S01]  /*2ce0*/  @P1 MOV R73, R132 ;  /* 0x0000008400491202 */ /* 0x000fe20000000f00 */
[-C--:B------:R-:W-:Y:S01]  /*2cf0*/  FFMA.FTZ R67, R235, R212.reuse, R209 ;  /* 0x000000d4eb437223 */ /* 0x080fe200000100d1 */
[----:B------:R-:W-:Y:S01]  /*2d00*/  FADD.FTZ R223, R223, -R226 ;  /* 0x800000e2dfdf7221 */ /* 0x000fe20000010000 */
[----:B------:R-:W-:Y:S01]  /*2d10*/  @P1 FADD.FTZ R62, R62, R213 ;  /* 0x000000d53e3e1221 */ /* 0x000fe20000010000 */
[----:B------:R-:W-:Y:S01]  /*2d20*/  FFMA.FTZ R63, R239, R212, R209 ;  /* 0x000000d4ef3f7223 */ /* 0x000fe200000100d1 */
[----:B------:R-:W-:-:S02]  /*2d30*/  @P1 HADD2.F32 R213, -RZ, R72.H0_H0 ;  /* 0x20000048ffd51230 */ /* 0x000fc40000004100 */
[----:B------:R-:W-:Y:S01]  /*2d40*/  @P1 FADD.FTZ R64, R64, R207 ;  /* 0x000000cf40401221 */ /* 0x000fe20000010000 */
[----:B------:R-:W-:Y:S01]  /*2d50*/  FMUL.FTZ R72, R182, R237 ;  /* 0x000000edb6487220 */ /* 0x000fe20000410000 */
[-C--:B------:R-:W-:Y:S01]  /*2d60*/  FFMA.FTZ R236, R236, R212.reuse, R209 ;  /* 0x000000d4ecec7223 */ /* 0x080fe200000100d1 */
[----:B------:R-:W-:Y:S01]  /*2d70*/  FADD.FTZ R67, R230, -R67 ;  /* 0x80000043e6437221 */ /* 0x000fe20000010000 */
[-C--:B------:R-:W-:Y:S01]  /*2d80*/  FFMA.FTZ R220, R220, R212.reuse, R209 ;  /* 0x000000d4dcdc7223 */ /* 0x080fe200000100d1 */
[----:B------:R-:W-:Y:S01]  /*2d90*/  @P1 SHF.R.U32.HI R207, RZ, 0x10, R129 ;  /* 0x00000010ffcf1819 */ /* 0x000fe20000011681 */
[----:B------:R-:W-:Y:S02]  /*2da0*/  @P1 HADD2.F32 R73, -RZ, R73.H0_H0 ;  /* 0x20000049ff491230 */ /* 0x000fe40000004100 */
[----:B------:R-:W-:Y:S01]  /*2db0*/  FMUL.FTZ R230, R182, R223 ;  /* 0x000000dfb6e67220 */ /* 0x000fe20000410000 */
[----:B------:R-:W-:Y:S01]  /*2dc0*/  FADD.FTZ R63, R234, -R63 ;  /* 0x8000003fea3f7221 */ /* 0x000fe20000010000 */
[-C--:B------:R-:W-:Y:S01]  /*2dd0*/  FFMA.FTZ R224, R224, R212.reuse, R209 ;  /* 0x000000d4e0e07223 */ /* 0x080fe200000100d1 */
[----:B------:R-:W-:Y:S01]  /*2de0*/  @P1 SHF.R.U32.HI R215, RZ, 0x10, R133 ;  /* 0x00000010ffd71819 */ /* 0x000fe20000011685 */
[-CC-:B------:R-:W-:Y:S01]  /*2df0*/  FFMA.FTZ R228, R228, R212.reuse, R209.reuse ;  /* 0x000000d4e4e47223 */ /* 0x180fe200000100d1 */
[-C--:B------:R-:W-:Y:S01]  /*2e00*/  FFMA.FTZ R216, R216, R212.reuse, R209 ;  /* 0x000000d4d8d87223 */ /* 0x080fe200000100d1 */
[----:B------:R-:W-:Y:S01]  /*2e10*/  @P1 FADD.FTZ R72, R72, R75 ;  /* 0x0000004b48481221 */ /* 0x000fe20000010000 */
[----:B------:R-:W-:Y:S01]  /*2e20*/  FADD.FTZ R233, R233, -R236 ;  /* 0x800000ece9e97221 */ /* 0x000fe20000010000 */
[----:B------:R-:W-:Y:S01]  /*2e30*/  FADD.FTZ R59, R217, -R220 ;  /* 0x800000dcd93b7221 */ /* 0x000fe20000010000 */
[----:B------:R-:W-:Y:S01]  /*2e40*/  @P1 SHF.R.U64 R75, R132, 0x10, R133 ;  /* 0x00000010844b1819 */ /* 0x000fe20000001285 */
[----:B------:R-:W-:Y:S01]  /*2e50*/  FFMA.FTZ R232, R232, R212, R209 ;  /* 0x000000d4e8e87223 */ /* 0x000fe200000100d1 */
[----:B------:R-:W-:-:S02]  /*2e60*/  @P1 HADD2.F32 R207, -RZ, R207.H0_H0 ;  /* 0x200000cfffcf1230 */ /* 0x000fc40000004100 */
[----:B------:R-:W-:Y:S01]  /*2e70*/  FMUL.FTZ R242, R182, R67 ;  /* 0x00000043b6f27220 */ /* 0x000fe20000410000 */
[----:B------:R-:W-:Y:S01]  /*2e80*/  @P1 FADD.FTZ R230, R230, R73 ;  /* 0x00000049e6e61221 */ /* 0x000fe20000010000 */
[----:B------:R-:W-:Y:S01]  /*2e90*/  FADD.FTZ R221, R221, -R224 ;  /* 0x800000e0dddd7221 */ /* 0x000fe20000010000 */
[--C-:B------:R-:W-:Y:S01]  /*2ea0*/  @P1 SHF.R.U64 R214, R130, 0x10, R131.reuse ;  /* 0x0000001082d61819 */ /* 0x100fe20000001283 */
[----:B------:R-:W-:Y:S01]  /*2eb0*/  FMUL.FTZ R74, R182, R63 ;  /* 0x0000003fb64a7220 */ /* 0x000fe20000410000 */
[----:B------:R-:W-:Y:S01]  /*2ec0*/  @P1 SHF.R.U32.HI R67, RZ, 0x10, R131 ;  /* 0x00000010ff431819 */ /* 0x000fe20000011683 */
[----:B------:R-:W-:Y:S01]  /*2ed0*/  FADD.FTZ R225, R225, -R228 ;  /* 0x800000e4e1e17221 */ /* 0x000fe20000010000 */
[----:B------:R-:W-:Y:S01]  /*2ee0*/  @P1 MOV R73, R133 ;  /* 0x0000008500491202 */ /* 0x000fe20000000f00 */
[----:B------:R-:W-:Y:S01]  /*2ef0*/  FADD.FTZ R229, R229, -R216 ;  /* 0x800000d8e5e57221 */ /* 0x000fe20000010000 */
[----:B------:R-:W-:Y:S02]  /*2f00*/  @P1 HADD2.F32 R215, -RZ, R215.H0_H0 ;  /* 0x200000d7ffd71230 */ /* 0x000fe40000004100 */
[-CC-:B------:R-:W-:Y:S01]  /*2f10*/  FFMA.FTZ R222, R222, R212.reuse, R209.reuse ;  /* 0x000000d4dede7223 */ /* 0x180fe200000100d1 */
[----:B------:R-:W-:Y:S01]  /*2f20*/  FFMA.FTZ R218, R218, R212, R209 ;  /* 0x000000d4dada7223 */ /* 0x000fe200000100d1 */
[----:B------:R-:W-:Y:S01]  /*2f30*/  FMUL.FTZ R228, R182, R233 ;  /* 0x000000e9b6e47220 */ /* 0x000fe20000410000 */
[----:B------:R-:W-:Y:S01]  /*2f40*/  FMUL.FTZ R216, R64, R181 ;  /* 0x000000b540d87220 */ /* 0x000fe20000410000 */
[----:B------:R-:W-:Y:S01]  /*2f50*/  FMUL.FTZ R238, R182, R59 ;  /* 0x0000003bb6ee7220 */ /* 0x000fe20000410000 */
[----:B------:R-:W-:Y:S01]  /*2f60*/  FADD.FTZ R227, R227, -R232 ;  /* 0x800000e8e3e37221 */ /* 0x000fe20000010000 */
[----:B------:R-:W-:-:S02]  /*2f70*/  @P1 HADD2.F32 R75, -RZ, R75.H0_H0 ;  /* 0x2000004bff4b1230 */ /* 0x000fc40000004100 */
[----:B------:R-:W-:Y:S01]  /*2f80*/  @P1 FADD.FTZ R74, R74, R207 ;  /* 0x000000cf4a4a1221 */ /* 0x000fe20000010000 */
[----:B------:R-:W-:Y:S01]  /*2f90*/  FMUL.FTZ R232, R182, R221 ;  /* 0x000000ddb6e87220 */ /* 0x000fe20000410000 */
[----:B------:R-:W-:Y:S01]  /*2fa0*/  @P1 HADD2.F32 R63, -RZ, R214.H0_H0 ;  /* 0x200000d6ff3f1230 */ /* 0x000fe20000004100 */
[----:B------:R-:W-:Y:S01]  /*2fb0*/  @P1 MOV R65, R131 ;  /* 0x0000008300411202 */ /* 0x000fe20000000f00 */
[----:B------:R-:W-:Y:S02]  /*2fc0*/  @P1 HADD2.F32 R67, -RZ, R67.H0_H0 ;  /* 0x20000043ff431230 */ /* 0x000fe40000004100 */
[----:B------:R-:W-:Y:S01]  /*2fd0*/  FADD.FTZ R61, R219, -R222 ;  /* 0x800000dedb3d7221 */ /* 0x000fe20000010000 */
[----:B------:R-:W-:Y:S02]  /*2fe0*/  @P1 HADD2.F32 R207, -RZ, R73.H0_H0 ;  /* 0x20000049ffcf1230 */ /* 0x000fe40000004100 */
[----:B------:R-:W-:Y:S01]  /*2ff0*/  FADD.FTZ R211, R211, -R218 ;  /* 0x800000dad3d37221 */ /* 0x000fe20000010000 */
[----:B------:R-:W-:Y:S01]  /*3000*/  @P1 FADD.FTZ R228, R228, R213 ;  /* 0x000000d5e4e41221 */ /* 0x000fe20000010000 */
[----:B------:R-:W-:Y:S01]  /*3010*/  FMUL.FTZ R236, R182, R225 ;  /* 0x000000e1b6ec7220 */ /* 0x000fe20000410000 */
[----:B------:R-:W-:Y:S01]  /*3020*/  FMUL.FTZ R73, R113, R216 ;  /* 0x000000d871497220 */ /* 0x000fe20000410000 */
[----:B------:R-:W-:Y:S01]  /*3030*/  @P1 FADD.FTZ R238, R238, R215 ;  /* 0x000000d7eeee1221 */ /* 0x000fe20000010000 */
[----:B------:R-:W-:Y:S01]  /*3040*/  @P1 SHF.R.U64 R214, R134, 0x10, R135 ;  /* 0x0000001086d61819 */ /* 0x000fe20000001287 */
[-C--:B------:R-:W-:Y:S01]  /*3050*/  FMUL.FTZ R218, R58, R181.reuse ;  /* 0x000000b53ada7220 */ /* 0x080fe20000410000 */
[----:B------:R-:W-:Y:S01]  /*3060*/  FMUL.FTZ R213, R66, R181 ;  /* 0x000000b542d57220 */ /* 0x000fe20000410000 */
[----:B------:R-:W-:Y:S01]  /*3070*/  @P2 F2FP.F16.F32.PACK_AB R215, RZ, R56 ;  /* 0x00000038ffd7223e */ /* 0x000fe200000000ff */
[----:B------:R-:W-:Y:S01]  /*3080*/  @P1 FADD.FTZ R232, R232, R75 ;  /* 0x0000004be8e81221 */ /* 0x000fe20000010000 */
[----:B------:R-:W-:Y:S01]  /*3090*/  @P1 MOV R75, R134 ;  /* 0x00000086004b1202 */ /* 0x000fe20000000f00 */
[----:B------:R-:W-:-:S02]  /*30a0*/  @P1 HADD2.F32 R65, -RZ, R65.H0_H0 ;  /* 0x20000041ff411230 */ /* 0x000fc40000004100 */
[----:B------:R-:W-:Y:S01]  /*30b0*/  @P1 FADD.FTZ R236, R236, R67 ;  /* 0x00000043ecec1221 */ /* 0x000fe20000010000 */
[C---:B------:R-:W-:Y:S01]  /*30c0*/  FMUL.FTZ R234, R182.reuse, R61 ;  /* 0x0000003db6ea7220 */ /* 0x040fe20000410000 */
[----:B------:R0:W1:Y:S01]  /*30d0*/  F2F.F16.F32 R59, R73 ;  /* 0x00000049003b7304 */ /* 0x0000620000200800 */
[----:B------:R-:W-:Y:S01]  /*30e0*/  FMUL.FTZ R226, R182, R227 ;  /* 0x000000e3b6e27220 */ /* 0x000fe20000410000 */
[----:B------:R-:W-:Y:S01]  /*30f0*/  FMUL.FTZ R67, R114, R218 ;  /* 0x000000da72437220 */ /* 0x000fe20000410000 */
[----:B------:R-:W-:Y:S01]  /*3100*/  FMUL.FTZ R61, R112, R213 ;  /* 0x000000d5703d7220 */ /* 0x000fe20000410000 */
[----:B------:R-:W-:Y:S01]  /*3110*/  @P2 PRMT R177, R215, 0x7610, R177 ;  /* 0x00007610d7b12816 */ /* 0x000fe200000000b1 */
[-C--:B------:R-:W-:Y:S01]  /*3120*/  FMUL.FTZ R217, R60, R181.reuse ;  /* 0x000000b53cd97220 */ /* 0x080fe20000410000 */
[----:B------:R-:W-:Y:S01]  /*3130*/  FMUL.FTZ R215, R62, R181 ;  /* 0x000000b53ed77220 */ /* 0x000fe20000410000 */
[----:B------:R-:W-:Y:S02]  /*3140*/  @P1 HADD2.F32 R75, -RZ, R75.H0_H0 ;  /* 0x2000004bff4b1230 */ /* 0x000fe40000004100 */
[----:B------:R-:W-:Y:S01]  /*3150*/  @P1 FADD.FTZ R226, R226, R65 ;  /* 0x00000041e2e21221 */ /* 0x000fe20000010000 */
[----:B0-----:R-:W-:-:S02]  /*3160*/  @P1 HADD2.F32 R73, -RZ, R214.H0_H0 ;  /* 0x200000d6ff491230 */ /* 0x001fc40000004100 */
[----:B------:R-:W-:Y:S01]  /*3170*/  FMUL.FTZ R214, R74, R181 ;  /* 0x000000b54ad67220 */ /* 0x000fe20000410000 */
[----:B------:R-:W-:Y:S01]  /*3180*/  @P1 FADD.FTZ R234, R234, R207 ;  /* 0x000000cfeaea1221 */ /* 0x000fe20000010000 */
[----:B------:R0:W2:Y:S01]  /*3190*/  F2F.F16.F32 R220, R61 ;  /* 0x0000003d00dc7304 */ /* 0x0000a20000200800 */
[----:B------:R-:W-:Y:S01]  /*31a0*/  FMUL.FTZ R224, R182, R57 ;  /* 0x00000039b6e07220 */ /* 0x000fe20000410000 */
[----:B------:R-:W-:Y:S01]  /*31b0*/  FMUL.FTZ R65, R160, R217 ;  /* 0x000000d9a0417220 */ /* 0x000fe20000410000 */
[----:B------:R-:W-:Y:S01]  /*31c0*/  FMUL.FTZ R207, R72, R181 ;  /* 0x000000b548cf7220 */ /* 0x000fe20000410000 */
[----:B------:R-:W-:Y:S01]  /*31d0*/  FMUL.FTZ R57, R159, R215 ;  /* 0x000000d79f397220 */ /* 0x000fe20000410000 */
[----:B------:R-:W-:Y:S01]  /*31e0*/  FMUL.FTZ R219, R56, R181 ;  /* 0x000000b538db7220 */ /* 0x000fe20000410000 */
[----:B------:R-:W-:Y:S01]  /*31f0*/  @P1 FADD.FTZ R224, R224, R75 ;  /* 0x0000004be0e01221 */ /* 0x000fe20000010000 */
[----:B------:R-:W-:Y:S01]  /*3200*/  @P1 FADD.FTZ R242, R242, R63 ;  /* 0x0000003ff2f21221 */ /* 0x000fe20000010000 */
[----:B------:R-:W3:Y:S01]  /*3210*/  F2F.F16.F32 R67, R67 ;  /* 0x0000004300437304 */ /* 0x000ee20000200800 */
[----:B0-----:R-:W-:Y:S01]  /*3220*/  FMUL.FTZ R61, R111, R214 ;  /* 0x000000d66f3d7220 */ /* 0x001fe20000410000 */
[----:B------:R-:W-:Y:S01]  /*3230*/  FMUL.FTZ R56, R158, R207 ;  /* 0x000000cf9e387220 */ /* 0x000fe20000410000 */
[----:B------:R-:W-:Y:S01]  /*3240*/  FMUL.FTZ R63, R161, R219 ;  /* 0x000000dba13f7220 */ /* 0x000fe20000410000 */
[----:B------:R-:W-:Y:S01]  /*3250*/  FMUL.FTZ R240, R182, R211 ;  /* 0x000000d3b6f07220 */ /* 0x000fe20000410000 */
[----:B------:R-:W-:Y:S01]  /*3260*/  @P2 F2FP.F16.F32.PACK_AB R58, RZ, R58 ;  /* 0x0000003aff3a223e */ /* 0x000fe200000000ff */
[----:B------:R-:W-:Y:S01]  /*3270*/  FMUL.FTZ R222, R236, R181 ;  /* 0x000000b5ecde7220 */ /* 0x000fe20000410000 */
[----:B------:R-:W-:Y:S01]  /*3280*/  @P2 F2FP.F16.F32.PACK_AB R64, RZ, R64 ;  /* 0x00000040ff40223e */ /* 0x000fe200000000ff */
[----:B------:R3:W0:Y:S01]  /*3290*/  F2F.F16.F32 R221, R61 ;  /* 0x0000003d00dd7304 */ /* 0x0006220000200800 */
[----:B------:R-:W-:Y:S01]  /*32a0*/  @P2 F2FP.F16.F32.PACK_AB R60, RZ, R60 ;  /* 0x0000003cff3c223e */ /* 0x000fe200000000ff */
[----:B------:R-:W-:Y:S01]  /*32b0*/  @P1 FADD.FTZ R240, R240, R73 ;  /* 0x00000049f0f01221 */ /* 0x000fe20000010000 */
[----:B------:R-:W-:-:S02]  /*32c0*/  @P2 PRMT R178, R58, 0x7610, R178 ;  /* 0x000076103ab22816 */ /* 0x000fc400000000b2 */
[----:B------:R-:W-:Y:S02]  /*32d0*/  @P2 PRMT R180, R64, 0x7610, R180 ;  /* 0x0000761040b42816 */ /* 0x000fe400000000b4 */
[----:B-1----:R-:W-:Y:S01]  /*32e0*/  SHF.L.U32 R64, R59, 0x10, RZ ;  /* 0x000000103b407819 */ /* 0x002fe200000006ff */
[----:B------:R-:W1:Y:S01]  /*32f0*/  F2F.F16.F32 R75, R57 ;  /* 0x00000039004b7304 */ /* 0x000e620000200800 */
[----:B------:R-:W-:Y:S01]  /*3300*/  @P2 F2FP.F16.F32.PACK_AB R66, RZ, R66 ;  /* 0x00000042ff42223e */ /* 0x000fe200000000ff */
[----:B--2---:R-:W-:Y:S01]  /*3310*/  IMAD.WIDE.U32 R58, R220, 0x10000, RZ ;  /* 0x00010000dc3a7825 */ /* 0x004fe200078e00ff */
[----:B------:R-:W-:-:S03]  /*3320*/  @P2 PRMT R179, R60, 0x7610, R179 ;  /* 0x000076103cb32816 */ /* 0x000fc600000000b3 */
[----:B------:R-:W-:Y:S01]  /*3330*/  FMUL.FTZ R220, R242, R181 ;  /* 0x000000b5f2dc7220 */ /* 0x000fe20000410000 */
[----:B------:R-:W-:Y:S01]  /*3340*/  @P2 F2FP.F16.F32.PACK_AB R72, RZ, R72 ;  /* 0x00000048ff48223e */ /* 0x000fe200000000ff */
[----:B---3--:R-:W-:Y:S01]  /*3350*/  IMAD.WIDE.U32 R60, R67, 0x10000, RZ ;  /* 0x00010000433c7825 */ /* 0x008fe200078e00ff */
[----:B0-----:R-:W-:Y:S01]  /*3360*/  SHF.L.U32 R67, R221, 0x10, RZ ;  /* 0x00000010dd437819 */ /* 0x001fe200000006ff */
[----:B------:R-:W0:Y:S02]  /*3370*/  F2F.F16.F32 R65, R65 ;  /* 0x0000004100417304 */ /* 0x000e240000200800 */
[----:B------:R-:W-:Y:S01]  /*3380*/  FMUL.FTZ R227, R110, R220 ;  /* 0x000000dc6ee37220 */ /* 0x000fe20000410000 */
[----:B------:R-:W-:Y:S02]  /*3390*/  @P2 PRMT R73, R179, 0x5410, R180 ;  /* 0x00005410b3492816 */ /* 0x000fe400000000b4 */
[----:B------:R-:W-:-:S03]  /*33a0*/  @P2 F2FP.F16.F32.PACK_AB R74, RZ, R74 ;  /* 0x0000004aff4a223e */ /* 0x000fc600000000ff */
[----:B------:R2:W3:Y:S08]  /*33b0*/  F2F.F16.F32 R211, R56 ;  /* 0x0000003800d37304 */ /* 0x0004f00000200800 */
[----:B------:R-:W4:Y:S01]  /*33c0*/  F2F.F16.F32 R63, R63 ;  /* 0x0000003f003f7304 */ /* 0x000f220000200800 */
[----:B--2---:R-:W-:Y:S02]  /*33d0*/  @P2 LOP3.LUT R56, R178, 0xffff, RZ, 0xc0, !PT ;  /* 0x0000ffffb2382812 */ /* 0x004fe400078ec0ff */
[----:B------:R-:W-:-:S02]  /*33e0*/  @P2 PRMT R178, R66, 0x7610, R178 ;  /* 0x0000761042b22816 */ /* 0x000fc400000000b2 */
[----:B-1----:R-:W-:Y:S01]  /*33f0*/  LOP3.LUT R66, R58, R75, RZ, 0xfc, !PT ;  /* 0x0000004b3a427212 */ /* 0x002fe200078efcff */
[----:B------:R-:W-:Y:S01]  /*3400*/  @P2 IMAD.WIDE.U32 R56, R56, 0x10000, RZ ;  /* 0x0001000038382825 */ /* 0x000fe200078e00ff */
[----:B------:R-:W-:-:S03]  /*3410*/  IADD3 R58, P4, R141, UR16, RZ ;  /* 0x000000108d3a7c10 */ /* 0x000fc6000ff9e0ff */
[----:B------:R-:W-:Y:S01]  /*3420*/  FMUL.FTZ R225, R109, R222 ;  /* 0x000000de6de17220 */ /* 0x000fe20000410000 */
[----:B0-----:R-:W-:Y:S01]  /*3430*/  LOP3.LUT R61, R61, R64, R65, 0xfe, !PT ;  /* 0x000000403d3d7212 */ /* 0x001fe200078efe41 */
[----:B------:R-:W-:Y:S01]  /*3440*/  FMUL.FTZ R221, R226, R181 ;  /* 0x000000b5e2dd7220 */ /* 0x000fe20000410000 */
[----:B------:R-:W-:Y:S01]  /*3450*/  @P2 IADD3 R64, P5, R141, UR18, RZ ;  /* 0x000000128d402c10 */ /* 0x000fe2000ffbe0ff */
[----:B------:R-:W-:Y:S01]  /*3460*/  F2F.F16.F32 R227, R227 ;  /* 0x000000e300e37304 */ /* 0x000fe20000200800 */
[----:B---3--:R-:W-:Y:S01]  /*3470*/  LOP3.LUT R67, R59, R67, R211, 0xfe, !PT ;  /* 0x000000433b437212 */ /* 0x008fe200078efed3 */
[----:B------:R-:W-:Y:S01]  /*3480*/  FMUL.FTZ R211, R228, R181 ;  /* 0x000000b5e4d37220 */ /* 0x000fe20000410000 */
[----:B------:R-:W-:Y:S02]  /*3490*/  IADD3.X R59, R140, UR17, RZ, P4, !PT ;  /* 0x000000118c3b7c10 */ /* 0x000fe4000a7fe4ff */
[----:B----4-:R-:W-:Y:S01]  /*34a0*/  LOP3.LUT R60, R60, R63, RZ, 0xfc, !PT ;  /* 0x0000003f3c3c7212 */ /* 0x010fe200078efcff */
[----:B------:R-:W-:Y:S01]  /*34b0*/  FMUL.FTZ R233, R157, R211 ;  /* 0x000000d39de97220 */ /* 0x000fe20000410000 */
[----:B------:R-:W-:-:S02]  /*34c0*/  @P2 LOP3.LUT R57, R73, R57, RZ, 0xfc, !PT ;  /* 0x0000003949392212 */ /* 0x000fc400078efcff */
[--C-:B------:R-:W-:Y:S01]  /*34d0*/  @P2 LOP3.LUT R56, R56, 0xffff, R177.reuse, 0xf8, !PT ;  /* 0x0000ffff38382812 */ /* 0x100fe200078ef8b1 */
[----:B------:R-:W0:Y:S01]  /*34e0*/  F2F.F16.F32 R237, R225 ;  /* 0x000000e100ed7304 */ /* 0x000e220000200800 */
[----:B------:R-:W-:Y:S01]  /*34f0*/  @P2 IADD3.X R65, R140, UR19, RZ, P5, !PT ;  /* 0x000000138c412c10 */ /* 0x000fe2000affe4ff */
[----:B------:R-:W-:Y:S01]  /*3500*/  FMUL.FTZ R235, R156, R221 ;  /* 0x000000dd9ceb7220 */ /* 0x000fe20000410000 */
[----:B------:R-:W-:Y:S01]  /*3510*/  @P2 F2FP.F16.F32.PACK_AB R63, RZ, R62 ;  /* 0x0000003eff3f223e */ /* 0x000fe200000000ff */
[----:B------:R-:W2:Y:S01]  /*3520*/  LDG.E.64 R58, desc[UR6][R58.64] ;  /* 0x000000063a3a7981 */ /* 0x000ea2000c1e1b00 */
[----:B------:R-:W-:Y:S02]  /*3530*/  IADD3 R62, P6, R141, UR20, RZ ;  /* 0x000000148d3e7c10 */ /* 0x000fe4000ffde0ff */
[----:B------:R-:W-:Y:S01]  /*3540*/  @P2 PRMT R177, R63, 0x7610, R177 ;  /* 0x000076103fb12816 */ /* 0x000fe200000000b1 */
[----:B------:R1:W-:Y:S01]  /*3550*/  @P2 STG.E.64 desc[UR6][R64.64], R56 ;  /* 0x0000003840002986 */ /* 0x0003e2000c101b06 */
[----:B------:R-:W-:Y:S01]  /*3560*/  IADD3.X R63, R140, UR21, RZ, P6, !PT ;  /* 0x000000158c3f7c10 */ /* 0x000fe2000b7fe4ff */
[----:B------:R-:W-:Y:S01]  /*3570*/  F2F.F16.F32 R233, R233 ;  /* 0x000000e900e97304 */ /* 0x000fe20000200800 */
[----:B------:R-:W-:-:S02]  /*3580*/  @P2 PRMT R179, R72, 0x7610, R179 ;  /* 0x0000761048b32816 */ /* 0x000fc400000000b3 */
[----:B------:R-:W-:Y:S02]  /*3590*/  @P2 LOP3.LUT R140, R178, 0xffff, RZ, 0xc0, !PT ;  /* 0x0000ffffb28c2812 */ /* 0x000fe400078ec0ff */
[----:B------:R-:W-:Y:S02]  /*35a0*/  IADD3 R72, P4, R194, UR16, RZ ;  /* 0x00000010c2487c10 */ /* 0x000fe4000ff9e0ff */
[----:B------:R-:W-:Y:S01]  /*35b0*/  @P2 PRMT R180, R74, 0x7610, R180 ;  /* 0x000076104ab42816 */ /* 0x000fe200000000b4 */
[----:B-1----:R1:W3:Y:S01]  /*35c0*/  F2F.F16.F32 R64, R235 ;  /* 0x000000eb00407304 */ /* 0x0022e20000200800 */
[----:B------:R-:W-:Y:S01]  /*35d0*/  IADD3.X R73, R193, UR17, RZ, P4, !PT ;  /* 0x00000011c1497c10 */ /* 0x000fe2000a7fe4ff */
[----:B------:R-:W-:Y:S01]  /*35e0*/  @P2 IMAD.WIDE.U32 R140, R140, 0x10000, RZ ;  /* 0x000100008c8c2825 */ /* 0x000fe200078e00ff */
[----:B------:R-:W-:Y:S02]  /*35f0*/  @P2 IADD3 R74, P4, R194, UR18, RZ ;  /* 0x00000012c24a2c10 */ /* 0x000fe4000ff9e0ff */
[----:B------:R-:W-:Y:S01]  /*3600*/  @P2 PRMT R57, R179, 0x5410, R180 ;  /* 0x00005410b3392816 */ /* 0x000fe200000000b4 */
[----:B------:R4:W-:Y:S01]  /*3610*/  STG.E.64 desc[UR6][R62.64], R60 ;  /* 0x0000003c3e007986 */ /* 0x0009e2000c101b06 */
[----:B------:R-:W-:-:S02]  /*3620*/  @P2 IADD3.X R75, R193, UR19, RZ, P4, !PT ;  /* 0x00000013c14b2c10 */ /* 0x000fc4000a7fe4ff */
[----:B------:R-:W-:Y:S02]  /*3630*/  @P2 LOP3.LUT R141, R57, R141, RZ, 0xfc, !PT ;  /* 0x0000008d398d2212 */ /* 0x000fe400078efcff */
[----:B------:R-:W-:Y:S01]  /*3640*/  @P2 LOP3.LUT R140, R140, 0xffff, R177, 0xf8, !PT ;  /* 0x0000ffff8c8c2812 */ /* 0x000fe200078ef8b1 */
[----:B------:R3:W2:Y:S01]  /*3650*/  LDG.E.64 R56, desc[UR6][R72.64] ;  /* 0x0000000648387981 */ /* 0x0006a2000c1e1b00 */
[----:B0-----:R-:W-:Y:S02]  /*3660*/  SHF.L.U32 R65, R237, 0x10, RZ ;  /* 0x00000010ed417819 */ /* 0x001fe400000006ff */
[----:B-1----:R-:W-:Y:S01]  /*3670*/  @P1 MOV R235, R135 ;  /* 0x0000008700eb1202 */ /* 0x002fe20000000f00 */
[----:B----4-:R-:W-:Y:S01]  /*3680*/  IMAD.WIDE.U32 R60, R227, 0x10000, RZ ;  /* 0x00010000e33c7825 */ /* 0x010fe200078e00ff */
[----:B------:R0:W-:Y:S01]  /*3690*/  @P2 STG.E.64 desc[UR6][R74.64], R140 ;  /* 0x0000008c4a002986 */ /* 0x0001e2000c101b06 */
[----:B---3--:R-:W-:-:S03]  /*36a0*/  @P1 SHF.R.U32.HI R73, RZ, 0x10, R135 ;  /* 0x00000010ff491819 */ /* 0x008fc60000011687 */
[----:B------:R-:W-:Y:S01]  /*36b0*/  LOP3.LUT R65, R61, R65, R64, 0xfe, !PT ;  /* 0x000000413d417212 */ /* 0x000fe200078efe40 */
[----:B------:R-:W-:Y:S01]  /*36c0*/  @P1 HADD2.F32 R61, -RZ, R235.H0_H0 ;  /* 0x200000ebff3d1230 */ /* 0x000fe20000004100 */
[----:B------:R-:W-:Y:S01]  /*36d0*/  LOP3.LUT R64, R60, R233, RZ, 0xfc, !PT ;  /* 0x000000e93c407212 */ /* 0x000fe200078efcff */
[-C--:B------:R-:W-:Y:S01]  /*36e0*/  FMUL.FTZ R233, R238, R181.reuse ;  /* 0x000000b5eee97220 */ /* 0x080fe20000410000 */
[----:B------:R-:W-:Y:S01]  /*36f0*/  FMUL.FTZ R225, R232, R181 ;  /* 0x000000b5e8e17220 */ /* 0x000fe20000410000 */
[----:B------:R-:W-:Y:S02]  /*3700*/  @P1 HADD2.F32 R73, -RZ, R73.H0_H0 ;  /* 0x20000049ff491230 */ /* 0x000fe40000004100 */
[C---:B0-----:R-:W-:Y:S01]  /*3710*/  FMUL.FTZ R74, R182.reuse, R231 ;  /* 0x000000e7b64a7220 */ /* 0x041fe20000410000 */
[----:B------:R-:W-:Y:S01]  /*3720*/  FMUL.FTZ R140, R182, R229 ;  /* 0x000000e5b68c7220 */ /* 0x000fe20000410000 */
[----:B------:R-:W-:Y:S02]  /*3730*/  FMUL.FTZ R62, R108, R225 ;  /* 0x000000e16c3e7220 */ /* 0x000fe40000410000 */
[----:B------:R-:W-:Y:S01]  /*3740*/  @P1 FADD.FTZ R74, R74, R61 ;  /* 0x0000003d4a4a1221 */ /* 0x000fe20000010000 */
[----:B------:R-:W-:Y:S01]  /*3750*/  FMUL.FTZ R61, R107, R233 ;  /* 0x000000e96b3d7220 */ /* 0x000fe20000410000 */
[-C--:B------:R-:W-:Y:S01]  /*3760*/  FMUL.FTZ R223, R230, R181.reuse ;  /* 0x000000b5e6df7220 */ /* 0x080fe20000410000 */
[----:B------:R-:W-:Y:S01]  /*3770*/  FMUL.FTZ R235, R240, R181 ;  /* 0x000000b5f0eb7220 */ /* 0x000fe20000410000 */
[----:B------:R-:W-:Y:S01]  /*3780*/  @P1 FADD.FTZ R140, R140, R73 ;  /* 0x000000498c8c1221 */ /* 0x000fe20000010000 */
[----:B------:R-:W-:Y:S01]  /*3790*/  F2F.F16.F32 R62, R62 ;  /* 0x0000003e003e7304 */ /* 0x000fe20000200800 */
[----:B------:R-:W-:Y:S01]  /*37a0*/  FMUL.FTZ R63, R155, R223 ;  /* 0x000000df9b3f7220 */ /* 0x000fe20000410000 */
[----:B------:R-:W-:Y:S01]  /*37b0*/  FMUL.FTZ R72, R106, R235 ;  /* 0x000000eb6a487220 */ /* 0x000fe20000410000 */
[-C--:B------:R-:W-:Y:S01]  /*37c0*/  FMUL.FTZ R244, R224, R181.reuse ;  /* 0x000000b5e0f47220 */ /* 0x080fe20000410000 */
[-C--:B------:R-:W-:Y:S01]  /*37d0*/  FMUL.FTZ R231, R140, R181.reuse ;  /* 0x000000b58ce77220 */ /* 0x080fe20000410000 */
[----:B------:R-:W-:-:S03]  /*37e0*/  FMUL.FTZ R227, R234, R181 ;  /* 0x000000b5eae37220 */ /* 0x000fc60000410000 */
[----:B------:R-:W0:Y:S01]  /*37f0*/  F2F.F16.F32 R61, R61 ;  /* 0x0000003d003d7304 */ /* 0x000e220000200800 */
[----:B------:R-:W-:Y:S01]  /*3800*/  FMUL.FTZ R73, R153, R244 ;  /* 0x000000f499497220 */ /* 0x000fe20000410000 */
[----:B------:R-:W-:Y:S01]  /*3810*/  FMUL.FTZ R141, R105, R231 ;  /* 0x000000e7698d7220 */ /* 0x000fe20000410000 */
[----:B------:R-:W-:Y:S01]  /*3820*/  FMUL.FTZ R229, R74, R181 ;  /* 0x000000b54ae57220 */ /* 0x000fe20000410000 */
[----:B------:R-:W-:-:S04]  /*3830*/  FMUL.FTZ R60, R154, R227 ;  /* 0x000000e39a3c7220 */ /* 0x000fc80000410000 */
[----:B------:R-:W1:Y:S01]  /*3840*/  F2F.F16.F32 R63, R63 ;  /* 0x0000003f003f7304 */ /* 0x000e620000200800 */
[----:B------:R-:W-:-:S07]  /*3850*/  FMUL.FTZ R75, R152, R229 ;  /* 0x000000e5984b7220 */ /* 0x000fce0000410000 */
[----:B------:R-:W3:Y:S01]  /*3860*/  F2F.F16.F32 R72, R72 ;  /* 0x0000004800487304 */ /* 0x000ee20000200800 */
[----:B0-----:R-:W-:-:S07]  /*3870*/  SHF.L.U32 R237, R61, 0x10, RZ ;  /* 0x000000103ded7819 */ /* 0x001fce00000006ff */
[----:B------:R0:W4:Y:S08]  /*3880*/  F2F.F16.F32 R239, R60 ;  /* 0x0000003c00ef7304 */ /* 0x0001300000200800 */
[----:B------:R-:W4:Y:S01]  /*3890*/  F2F.F16.F32 R73, R73 ;  /* 0x0000004900497304 */ /* 0x000f220000200800 */
[----:B0-----:R-:W-:-:S07]  /*38a0*/  IMAD.WIDE.U32 R60, R62, 0x10000, RZ ;  /* 0x000100003e3c7825 */ /* 0x001fce00078e00ff */
[----:B------:R-:W0:Y:S01]  /*38b0*/  F2F.F16.F32 R141, R141 ;  /* 0x0000008d008d7304 */ /* 0x000e220000200800 */
[----:B-1----:R-:W-:Y:S01]  /*38c0*/  LOP3.LUT R60, R60, R63, RZ, 0xfc, !PT ;  /* 0x0000003f3c3c7212 */ /* 0x002fe200078efcff */
[----:B---3--:R-:W-:-:S06]  /*38d0*/  IMAD.WIDE.U32 R62, R72, 0x10000, RZ ;  /* 0x00010000483e7825 */ /* 0x008fcc00078e00ff */
[----:B------:R-:W1:Y:S01]  /*38e0*/  F2F.F16.F32 R75, R75 ;  /* 0x0000004b004b7304 */ /* 0x000e620000200800 */
[----:B----4-:R-:W-:Y:S01]  /*38f0*/  LOP3.LUT R61, R61, R237, R239, 0xfe, !PT ;  /* 0x000000ed3d3d7212 */ /* 0x010fe200078efeef */
[-CC-:B------:R-:W-:Y:S01]  /*3900*/  FFMA.FTZ R143, R143, R212.reuse, R209.reuse ;  /* 0x000000d48f8f7223 */ /* 0x180fe200000100d1 */
[----:B------:R-:W-:Y:S01]  /*3910*/  LOP3.LUT R62, R62, R73, RZ, 0xfc, !PT ;  /* 0x000000493e3e7212 */ /* 0x000fe200078efcff */
[--C-:B------:R-:W-:Y:S01]  /*3920*/  FFMA.FTZ R73, R210, R212, R209.reuse ;  /* 0x000000d4d2497223 */ /* 0x100fe200000100d1 */
[----:B------:R-:W-:Y:S02]  /*3930*/  @P1 MOV R72, R136 ;  /* 0x0000008800481202 */ /* 0x000fe40000000f00 */
[----:B0-----:R-:W-:Y:S01]  /*3940*/  SHF.L.U32 R237, R141, 0x10, RZ ;  /* 0x000000108ded7819 */ /* 0x001fe200000006ff */
[----:B------:R-:W-:Y:S01]  /*3950*/  FFMA.FTZ R206, R206, R212, R209 ;  /* 0x000000d4cece7223 */ /* 0x000fe200000100d1 */
[----:B------:R-:W-:-:S03]  /*3960*/  FADD.FTZ R143, R204, -R143 ;  /* 0x8000008fcc8f7221 */ /* 0x000fc60000010000 */
[----:B------:R-:W-:Y:S01]  /*3970*/  FADD.FTZ R203, R203, -R206 ;  /* 0x800000cecbcb7221 */ /* 0x000fe20000010000 */
[----:B-1----:R-:W-:Y:S01]  /*3980*/  LOP3.LUT R63, R63, R237, R75, 0xfe, !PT ;  /* 0x000000ed3f3f7212 */ /* 0x002fe200078efe4b */
[----:B------:R-:W-:Y:S01]  /*3990*/  FADD.FTZ R75, R142, -R73 ;  /* 0x800000498e4b7221 */ /* 0x000fe20000010000 */
[----:B------:R-:W-:Y:S02]  /*39a0*/  @P1 HADD2.F32 R73, -RZ, R72.H0_H0 ;  /* 0x20000048ff491230 */ /* 0x000fe40000004100 */
[----:B------:R-:W-:Y:S01]  /*39b0*/  FMUL.FTZ R206, R182, R143 ;  /* 0x0000008fb6ce7220 */ /* 0x000fe20000410000 */
[----:B------:R-:W-:Y:S01]  /*39c0*/  @P1 SHF.R.U64 R72, R136, 0x10, R137 ;  /* 0x0000001088481819 */ /* 0x000fe20000001289 */
[----:B------:R-:W-:Y:S02]  /*39d0*/  FFMA.FTZ R205, R205, R212, R209 ;  /* 0x000000d4cdcd7223 */ /* 0x000fe400000100d1 */
[----:B------:R-:W-:Y:S01]  /*39e0*/  @P1 FADD.FTZ R206, R206, R73 ;  /* 0x00000049cece1221 */ /* 0x000fe20000010000 */
[----:B------:R-:W-:Y:S01]  /*39f0*/  FMUL.FTZ R204, R182, R75 ;  /* 0x0000004bb6cc7220 */ /* 0x000fe20000410000 */
[----:B------:R-:W-:Y:S01]  /*3a00*/  @P1 HADD2.F32 R73, -RZ, R72.H0_H0 ;  /* 0x20000048ff491230 */ /* 0x000fe20000004100 */
[----:B------:R-:W-:Y:S01]  /*3a10*/  @P1 MOV R72, R137 ;  /* 0x0000008900481202 */ /* 0x000fe20000000f00 */
[----:B------:R-:W-:-:S03]  /*3a20*/  FADD.FTZ R205, R208, -R205 ;  /* 0x800000cdd0cd7221 */ /* 0x000fc60000010000 */
[----:B------:R-:W-:Y:S01]  /*3a30*/  @P1 FADD.FTZ R204, R204, R73 ;  /* 0x00000049cccc1221 */ /* 0x000fe20000010000 */
[----:B------:R-:W-:Y:S02]  /*3a40*/  @P1 HADD2.F32 R73, -RZ, R72.H0_H0 ;  /* 0x20000048ff491230 */ /* 0x000fe40000004100 */
[C---:B------:R-:W-:Y:S01]  /*3a50*/  FMUL.FTZ R246, R182.reuse, R205 ;  /* 0x000000cdb6f67220 */ /* 0x040fe20000410000 */
[----:B------:R-:W-:Y:S01]  /*3a60*/  @P1 SHF.R.U32.HI R72, RZ, 0x10, R137 ;  /* 0x00000010ff481819 */ /* 0x000fe20000011689 */
[----:B------:R-:W-:Y:S02]  /*3a70*/  FMUL.FTZ R248, R182, R203 ;  /* 0x000000cbb6f87220 */ /* 0x000fe40000410000 */
[----:B------:R-:W-:Y:S02]  /*3a80*/  @P1 FADD.FTZ R246, R246, R73 ;  /* 0x00000049f6f61221 */ /* 0x000fe40000010000 */
[----:B------:R-:W-:-:S05]  /*3a90*/  @P1 HADD2.F32 R73, -RZ, R72.H0_H0 ;  /* 0x20000048ff491230 */ /* 0x000fca0000004100 */
[----:B------:R-:W-:Y:S01]  /*3aa0*/  @P1 FADD.FTZ R248, R248, R73 ;  /* 0x00000049f8f81221 */ /* 0x000fe20000010000 */
[----:B------:R-:W-:-:S03]  /*3ab0*/  FMUL.FTZ R203, R204, R181 ;  /* 0x000000b5cccb7220 */ /* 0x000fc60000410000 */
[----:B------:R-:W-:Y:S01]  /*3ac0*/  FMUL.FTZ R208, R248, R181 ;  /* 0x000000b5f8d07220 */ /* 0x000fe20000410000 */
[----:B------:R-:W-:Y:S01]  /*3ad0*/  FMUL.FTZ R72, R104, R203 ;  /* 0x000000cb68487220 */ /* 0x000fe20000410000 */
[----:B------:R-:W-:Y:S02]  /*3ae0*/  FMUL.FTZ R210, R246, R181 ;  /* 0x000000b5f6d27220 */ /* 0x000fe40000410000 */
[----:B------:R-:W-:Y:S01]  /*3af0*/  FMUL.FTZ R73, R103, R208 ;  /* 0x000000d067497220 */ /* 0x000fe20000410000 */
[----:B------:R0:W1:Y:S01]  /*3b00*/  F2F.F16.F32 R142, R72 ;  /* 0x00000048008e7304 */ /* 0x0000620000200800 */
[----:B------:R-:W-:-:S07]  /*3b10*/  @P2 F2FP.F16.F32.PACK_AB R242, RZ, R242 ;  /* 0x000000f2fff2223e */ /* 0x000fce00000000ff */
[----:B------:R-:W3:Y:S01]  /*3b20*/  F2F.F16.F32 R73, R73 ;  /* 0x0000004900497304 */ /* 0x000ee20000200800 */
[----:B0-----:R-:W-:Y:S01]  /*3b30*/  FMUL.FTZ R72, R150, R210 ;  /* 0x000000d296487220 */ /* 0x001fe20000410000 */
[----:B------:R-:W-:-:S06]  /*3b40*/  @P2 F2FP.F16.F32.PACK_AB R226, RZ, R226 ;  /* 0x000000e2ffe2223e */ /* 0x000fcc00000000ff */
[----:B------:R0:W4:Y:S01]  /*3b50*/  F2F.F16.F32 R141, R72 ;  /* 0x00000048008d7304 */ /* 0x0001220000200800 */
[----:B------:R-:W-:Y:S02]  /*3b60*/  @P2 PRMT R178, R242, 0x7610, R178 ;  /* 0x00007610f2b22816 */ /* 0x000fe400000000b2 */
[----:B------:R-:W-:Y:S02]  /*3b70*/  @P2 F2FP.F16.F32.PACK_AB R236, RZ, R236 ;  /* 0x000000ecffec223e */ /* 0x000fe400000000ff */
[----:B------:R-:W-:Y:S02]  /*3b80*/  @P2 PRMT R179, R226, 0x7610, R179 ;  /* 0x00007610e2b32816 */ /* 0x000fe400000000b3 */
[----:B------:R-:W-:Y:S01]  /*3b90*/  @P2 F2FP.F16.F32.PACK_AB R232, RZ, R232 ;  /* 0x000000e8ffe8223e */ /* 0x000fe200000000ff */
[----:B-1----:R-:W-:Y:S01]  /*3ba0*/  IMAD.WIDE.U32 R142, R142, 0x10000, RZ ;  /* 0x000100008e8e7825 */ /* 0x002fe200078e00ff */
[----:B------:R-:W-:Y:S02]  /*3bb0*/  @P2 LOP3.LUT R226, R178, 0xffff, RZ, 0xc0, !PT ;  /* 0x0000ffffb2e22812 */ /* 0x000fe400078ec0ff */
[----:B------:R-:W-:-:S02]  /*3bc0*/  @P2 PRMT R180, R236, 0x7610, R180 ;  /* 0x00007610ecb42816 */ /* 0x000fc400000000b4 */
[----:B---3--:R-:W-:Y:S02]  /*3bd0*/  SHF.L.U32 R75, R73, 0x10, RZ ;  /* 0x00000010494b7819 */ /* 0x008fe400000006ff */
[----:B------:R-:W-:Y:S02]  /*3be0*/  @P2 F2FP.F16.F32.PACK_AB R234, RZ, R234 ;  /* 0x000000eaffea223e */ /* 0x000fe400000000ff */
[----:B------:R-:W-:Y:S02]  /*3bf0*/  @P2 F2FP.F16.F32.PACK_AB R238, RZ, R238 ;  /* 0x000000eeffee223e */ /* 0x000fe400000000ff */
[----:B------:R-:W-:Y:S01]  /*3c00*/  @P2 PRMT R178, R232, 0x7610, R178 ;  /* 0x00007610e8b22816 */ /* 0x000fe200000000b2 */
[----:B0-----:R-:W-:Y:S01]  /*3c10*/  @P2 IMAD.WIDE.U32 R72, R226, 0x10000, RZ ;  /* 0x00010000e2482825 */ /* 0x001fe200078e00ff */
[----:B------:R-:W-:Y:S02]  /*3c20*/  @P2 F2FP.F16.F32.PACK_AB R240, RZ, R240 ;  /* 0x000000f0fff0223e */ /* 0x000fe400000000ff */
[----:B------:R-:W-:-:S02]  /*3c30*/  @P2 PRMT R205, R179, 0x5410, R180 ;  /* 0x00005410b3cd2816 */ /* 0x000fc400000000b4 */
[----:B----4-:R-:W-:Y:S02]  /*3c40*/  LOP3.LUT R143, R143, R75, R141, 0xfe, !PT ;  /* 0x0000004b8f8f7212 */ /* 0x010fe400078efe8d */
[----:B------:R-:W-:Y:S02]  /*3c50*/  @P2 PRMT R179, R234, 0x7610, R179 ;  /* 0x00007610eab32816 */ /* 0x000fe400000000b3 */
[----:B------:R-:W-:Y:S02]  /*3c60*/  @P2 PRMT R180, R238, 0x7610, R180 ;  /* 0x00007610eeb42816 */ /* 0x000fe400000000b4 */
[----:B------:R-:W-:Y:S02]  /*3c70*/  @P2 LOP3.LUT R75, R178, 0xffff, RZ, 0xc0, !PT ;  /* 0x0000ffffb24b2812 */ /* 0x000fe400078ec0ff */
[----:B------:R-:W-:Y:S02]  /*3c80*/  @P2 F2FP.F16.F32.PACK_AB R140, RZ, R140 ;  /* 0x0000008cff8c223e */ /* 0x000fe400000000ff */
[----:B------:R-:W-:-:S02]  /*3c90*/  @P2 PRMT R178, R240, 0x7610, R178 ;  /* 0x00007610f0b22816 */ /* 0x000fc400000000b2 */
[----:B------:R-:W-:Y:S02]  /*3ca0*/  @P2 LOP3.LUT R73, R205, R73, RZ, 0xfc, !PT ;  /* 0x00000049cd492212 */ /* 0x000fe400078efcff */
[----:B------:R-:W-:Y:S01]  /*3cb0*/  @P2 F2FP.F16.F32.PACK_AB R205, RZ, R74 ;  /* 0x0000004affcd223e */ /* 0x000fe200000000ff */
[----:B------:R-:W-:Y:S01]  /*3cc0*/  @P2 IMAD.WIDE.U32 R74, R75, 0x10000, RZ ;  /* 0x000100004b4a2825 */ /* 0x000fe200078e00ff */
[--C-:B------:R-:W-:Y:S02]  /*3cd0*/  @P2 PRMT R141, R179, 0x5410, R180.reuse ;  /* 0x00005410b38d2816 */ /* 0x100fe400000000b4 */
[----:B------:R-:W-:Y:S02]  /*3ce0*/  @P2 PRMT R180, R140, 0x7610, R180 ;  /* 0x000076108cb42816 */ /* 0x000fe400000000b4 */
[----:B------:R-:W-:Y:S02]  /*3cf0*/  @P2 LOP3.LUT R140, R178, 0xffff, RZ, 0xc0, !PT ;  /* 0x0000ffffb28c2812 */ /* 0x000fe400078ec0ff */
[----:B------:R-:W-:-:S02]  /*3d00*/  @P2 PRMT R179, R205, 0x7610, R179 ;  /* 0x00007610cdb32816 */ /* 0x000fc400000000b3 */
[----:B------:R-:W-:Y:S02]  /*3d10*/  @P2 F2FP.F16.F32.PACK_AB R204, RZ, R204 ;  /* 0x000000ccffcc223e */ /* 0x000fe400000000ff */
[----:B------:R-:W-:Y:S01]  /*3d20*/  @P2 LOP3.LUT R75, R141, R75, RZ, 0xfc, !PT ;  /* 0x0000004b8d4b2212 */ /* 0x000fe200078efcff */
[----:B------:R-:W-:Y:S01]  /*3d30*/  @P2 IMAD.WIDE.U32 R140, R140, 0x10000, RZ ;  /* 0x000100008c8c2825 */ /* 0x000fe200078e00ff */
[----:B------:R-:W-:Y:S02]  /*3d40*/  @P2 PRMT R178, R204, 0x7610, R178 ;  /* 0x00007610ccb22816 */ /* 0x000fe400000000b2 */
[----:B------:R-:W-:Y:S02]  /*3d50*/  @P2 PRMT R205, R179, 0x5410, R180 ;  /* 0x00005410b3cd2816 */ /* 0x000fe400000000b4 */
[----:B------:R-:W-:Y:S02]  /*3d60*/  IADD3 R204, P5, R194, UR20, RZ ;  /* 0x00000014c2cc7c10 */ /* 0x000fe4000ffbe0ff */
[----:B------:R-:W-:-:S02]  /*3d70*/  IADD3 R236, P4, R192, UR16, RZ ;  /* 0x00000010c0ec7c10 */ /* 0x000fc4000ff9e0ff */
[----:B------:R-:W-:Y:S02]  /*3d80*/  @P2 LOP3.LUT R141, R205, R141, RZ, 0xfc, !PT ;  /* 0x0000008dcd8d2212 */ /* 0x000fe400078efcff */
[----:B------:R-:W-:Y:S02]  /*3d90*/  IADD3.X R205, R193, UR21, RZ, P5, !PT ;  /* 0x00000015c1cd7c10 */ /* 0x000fe4000affe4ff */
[----:B------:R-:W-:Y:S02]  /*3da0*/  IADD3.X R237, R191, UR17, RZ, P4, !PT ;  /* 0x00000011bfed7c10 */ /* 0x000fe4000a7fe4ff */
[----:B------:R-:W-:Y:S01]  /*3db0*/  @P2 F2FP.F16.F32.PACK_AB R228, RZ, R228 ;  /* 0x000000e4ffe4223e */ /* 0x000fe200000000ff */
[----:B------:R0:W-:Y:S01]  /*3dc0*/  STG.E.64 desc[UR6][R204.64], R66 ;  /* 0x00000042cc007986 */ /* 0x0001e2000c101b06 */
[----:B------:R-:W-:Y:S02]  /*3dd0*/  @P2 IADD3 R238, P6, R192, UR18, RZ ;  /* 0x00000012c0ee2c10 */ /* 0x000fe4000ffde0ff */
[----:B------:R-:W-:Y:S01]  /*3de0*/  @P2 PRMT R177, R228, 0x7610, R177 ;  /* 0x00007610e4b12816 */ /* 0x000fe200000000b1 */
[----:B------:R-:W3:Y:S01]  /*3df0*/  LDG.E.64 R236, desc[UR6][R236.64] ;  /* 0x00000006ecec7981 */ /* 0x000ee2000c1e1b00 */
[----:B------:R-:W-:-:S02]  /*3e00*/  IADD3 R192, P5, R192, UR20, RZ ;  /* 0x00000014c0c07c10 */ /* 0x000fc4000ffbe0ff */
[----:B------:R-:W-:Y:S02]  /*3e10*/  IADD3 R240, P4, R190, UR16, RZ ;  /* 0x00000010bef07c10 */ /* 0x000fe4000ff9e0ff */
[----:B------:R-:W-:Y:S02]  /*3e20*/  @P2 LOP3.LUT R72, R72, 0xffff, R177, 0xf8, !PT ;  /* 0x0000ffff48482812 */ /* 0x000fe400078ef8b1 */
[C---:B------:R-:W-:Y:S02]  /*3e30*/  @P2 IADD3.X R239, R191.reuse, UR19, RZ, P6, !PT ;  /* 0x00000013bfef2c10 */ /* 0x040fe4000b7fe4ff */
[----:B------:R-:W-:Y:S02]  /*3e40*/  IADD3.X R193, R191, UR21, RZ, P5, !PT ;  /* 0x00000015bfc17c10 */ /* 0x000fe4000affe4ff */
[----:B------:R-:W-:Y:S01]  /*3e50*/  IADD3.X R241, R189, UR17, RZ, P4, !PT ;  /* 0x00000011bdf17c10 */ /* 0x000fe2000a7fe4ff */
[----:B------:R-:W-:Y:S01]  /*3e60*/  @P2 STG.E.64 desc[UR6][R238.64], R72 ;  /* 0x00000048ee002986 */ /* 0x000fe2000c101b06 */
[----:B------:R-:W-:-:S02]  /*3e70*/  @P2 F2FP.F16.F32.PACK_AB R230, RZ, R230 ;  /* 0x000000e6ffe6223e */ /* 0x000fc400000000ff */
[----:B------:R-:W-:Y:S01]  /*3e80*/  @P2 IADD3 R242, P5, R190, UR18, RZ ;  /* 0x00000012bef22c10 */ /* 0x000fe2000ffbe0ff */
[----:B------:R1:W-:Y:S01]  /*3e90*/  STG.E.64 desc[UR6][R192.64], R64 ;  /* 0x00000040c0007986 */ /* 0x0003e2000c101b06 */
[----:B------:R-:W-:Y:S02]  /*3ea0*/  @P2 PRMT R177, R230, 0x7610, R177 ;  /* 0x00007610e6b12816 */ /* 0x000fe400000000b1 */
[----:B------:R-:W-:Y:S01]  /*3eb0*/  @P2 IADD3.X R243, R189, UR19, RZ, P5, !PT ;  /* 0x00000013bdf32c10 */ /* 0x000fe2000affe4ff */
[----:B------:R-:W4:Y:S01]  /*3ec0*/  LDG.E.64 R240, desc[UR6][R240.64] ;  /* 0x00000006f0f07981 */ /* 0x000f22000c1e1b00 */
[----:B------:R-:W-:Y:S02]  /*3ed0*/  @P2 F2FP.F16.F32.PACK_AB R224, RZ, R224 ;  /* 0x000000e0ffe0223e */ /* 0x000fe400000000ff */
[----:B------:R-:W-:Y:S02]  /*3ee0*/  IADD3 R190, P6, R190, UR20, RZ ;  /* 0x00000014bebe7c10 */ /* 0x000fe4000ffde0ff */
[----:B0-----:R-:W-:-:S02]  /*3ef0*/  IADD3 R204, P5, R188, UR16, RZ ;  /* 0x00000010bccc7c10 */ /* 0x001fc4000ffbe0ff */
[--C-:B------:R-:W-:Y:S02]  /*3f00*/  @P2 LOP3.LUT R74, R74, 0xffff, R177.reuse, 0xf8, !PT ;  /* 0x0000ffff4a4a2812 */ /* 0x100fe400078ef8b1 */
[----:B------:R-:W-:Y:S02]  /*3f10*/  @P2 PRMT R177, R224, 0x7610, R177 ;  /* 0x00007610e0b12816 */ /* 0x000fe400000000b1 */
[----:B------:R-:W-:Y:S02]  /*3f20*/  IADD3.X R191, R189, UR21, RZ, P6, !PT ;  /* 0x00000015bdbf7c10 */ /* 0x000fe4000b7fe4ff */
[----:B------:R-:W-:Y:S02]  /*3f30*/  IADD3.X R205, R187, UR17, RZ, P5, !PT ;  /* 0x00000011bbcd7c10 */ /* 0x000fe4000affe4ff */
[----:B------:R-:W-:Y:S01]  /*3f40*/  @P2 F2FP.F16.F32.PACK_AB R224, RZ, R206 ;  /* 0x000000ceffe0223e */ /* 0x000fe200000000ff */
[----:B------:R-:W-:Y:S01]  /*3f50*/  FMUL.FTZ R206, R206, R181 ;  /* 0x000000b5cece7220 */ /* 0x000fe20000410000 */
[----:B------:R-:W-:Y:S01]  /*3f60*/  @P2 STG.E.64 desc[UR6][R242.64], R74 ;  /* 0x0000004af2002986 */ /* 0x000fe2000c101b06 */
[----:B------:R-:W-:-:S02]  /*3f70*/  @P2 IADD3 R66, P6, R188, UR18, RZ ;  /* 0x00000012bc422c10 */ /* 0x000fc4000ffde0ff */
[----:B-1----:R-:W-:Y:S01]  /*3f80*/  FMUL.FTZ R192, R151, R206 ;  /* 0x000000ce97c07220 */ /* 0x002fe20000410000 */
[----:B------:R0:W-:Y:S01]  /*3f90*/  STG.E.64 desc[UR6][R190.64], R60 ;  /* 0x0000003cbe007986 */ /* 0x0001e2000c101b06 */
[----:B------:R-:W-:-:S03]  /*3fa0*/  IADD3 R188, P4, R188, UR20, RZ ;  /* 0x00000014bcbc7c10 */ /* 0x000fc6000ff9e0ff */
[----:B------:R-:W4:Y:S01]  /*3fb0*/  LDG.E.64 R204, desc[UR6][R204.64] ;  /* 0x00000006cccc7981 */ /* 0x000f22000c1e1b00 */
[----:B------:R-:W-:Y:S02]  /*3fc0*/  IADD3 R72, P5, R186, UR16, RZ ;  /* 0x00000010ba487c10 */ /* 0x000fe4000ffbe0ff */
[----:B------:R-:W-:Y:S02]  /*3fd0*/  @P2 LOP3.LUT R140, R140, 0xffff, R177, 0xf8, !PT ;  /* 0x0000ffff8c8c2812 */ /* 0x000fe400078ef8b1 */
[C---:B------:R-:W-:Y:S02]  /*3fe0*/  @P2 IADD3.X R67, R187.reuse, UR19, RZ, P6, !PT ;  /* 0x00000013bb432c10 */ /* 0x040fe4000b7fe4ff */
[----:B------:R-:W-:Y:S01]  /*3ff0*/  IADD3.X R189, R187, UR21, RZ, P4, !PT ;  /* 0x00000015bbbd7c10 */ /* 0x000fe2000a7fe4ff */
[----:B0-----:R-:W0:Y:S01]  /*4000*/  F2F.F16.F32 R61, R192 ;  /* 0x000000c0003d7304 */ /* 0x001e220000200800 */
[----:B------:R-:W-:Y:S02]  /*4010*/  IADD3.X R73, R185, UR17, RZ, P5, !PT ;  /* 0x00000011b9497c10 */ /* 0x000fe4000affe4ff */
[----:B------:R-:W-:-:S02]  /*4020*/  @P2 F2FP.F16.F32.PACK_AB R246, RZ, R246 ;  /* 0x000000f6fff6223e */ /* 0x000fc400000000ff */
[----:B------:R-:W-:Y:S01]  /*4030*/  @P2 F2FP.F16.F32.PACK_AB R248, RZ, R248 ;  /* 0x000000f8fff8223e */ /* 0x000fe200000000ff */
[----:B------:R-:W-:Y:S01]  /*4040*/  @P2 STG.E.64 desc[UR6][R66.64], R140 ;  /* 0x0000008c42002986 */ /* 0x000fe2000c101b06 */
[----:B------:R-:W-:Y:S02]  /*4050*/  @P2 LOP3.LUT R64, R178, 0xffff, RZ, 0xc0, !PT ;  /* 0x0000ffffb2402812 */ /* 0x000fe400078ec0ff */
[----:B------:R-:W-:Y:S01]  /*4060*/  @P2 PRMT R179, R246, 0x7610, R179 ;  /* 0x00007610f6b32816 */ /* 0x000fe200000000b3 */
[----:B------:R1:W-:Y:S01]  /*4070*/  STG.E.64 desc[UR6][R188.64], R62 ;  /* 0x0000003ebc007986 */ /* 0x0003e2000c101b06 */
[----:B------:R-:W-:Y:S01]  /*4080*/  @P2 PRMT R180, R248, 0x7610, R180 ;  /* 0x00007610f8b42816 */ /* 0x000fe200000000b4 */
[----:B------:R-:W-:Y:S02]  /*4090*/  @P2 IMAD.WIDE.U32 R64, R64, 0x10000, RZ ;  /* 0x0001000040402825 */ /* 0x000fe400078e00ff */
[----:B------:R-:W4:Y:S01]  /*40a0*/  LDG.E.64 R72, desc[UR6][R72.64] ;  /* 0x0000000648487981 */ /* 0x000f22000c1e1b00 */
[----:B------:R-:W-:-:S02]  /*40b0*/  IADD3 R60, P5, R186, UR20, RZ ;  /* 0x00000014ba3c7c10 */ /* 0x000fc4000ffbe0ff */
[----:B------:R-:W-:Y:S02]  /*40c0*/  @P2 PRMT R177, R224, 0x7610, R177 ;  /* 0x00007610e0b12816 */ /* 0x000fe400000000b1 */
[----:B------:R-:W-:Y:S02]  /*40d0*/  @P2 IADD3 R186, P4, R186, UR18, RZ ;  /* 0x00000012baba2c10 */ /* 0x000fe4000ff9e0ff */
[----:B------:R-:W-:Y:S02]  /*40e0*/  @P2 PRMT R75, R179, 0x5410, R180 ;  /* 0x00005410b34b2816 */ /* 0x000fe400000000b4 */
[----:B------:R-:W-:Y:S02]  /*40f0*/  IADD3 R74, P6, R184, UR16, RZ ;  /* 0x00000010b84a7c10 */ /* 0x000fe4000ffde0ff */
[----:B------:R-:W-:Y:S02]  /*4100*/  @P2 IADD3.X R187, R185, UR19, RZ, P4, !PT ;  /* 0x00000013b9bb2c10 */ /* 0x000fe4000a7fe4ff */
[----:B------:R-:W-:-:S02]  /*4110*/  @P2 LOP3.LUT R65, R75, R65, RZ, 0xfc, !PT ;  /* 0x000000414b412212 */ /* 0x000fc400078efcff */
[----:B------:R-:W-:Y:S02]  /*4120*/  @P2 LOP3.LUT R64, R64, 0xffff, R177, 0xf8, !PT ;  /* 0x0000ffff40402812 */ /* 0x000fe400078ef8b1 */
[----:B0-----:R-:W-:Y:S02]  /*4130*/  LOP3.LUT R142, R142, R61, RZ, 0xfc, !PT ;  /* 0x0000003d8e8e7212 */ /* 0x001fe400078efcff */
[----:B------:R-:W-:Y:S02]  /*4140*/  IADD3.X R61, R185, UR21, RZ, P5, !PT ;  /* 0x00000015b93d7c10 */ /* 0x000fe4000affe4ff */
[----:B------:R-:W-:Y:S01]  /*4150*/  IADD3.X R75, R183, UR17, RZ, P6, !PT ;  /* 0x00000011b74b7c10 */ /* 0x000fe2000b7fe4ff */
[----:B------:R0:W-:Y:S04]  /*4160*/  @P2 STG.E.64 desc[UR6][R186.64], R64 ;  /* 0x00000040ba002986 */ /* 0x0001e8000c101b06 */
[----:B------:R2:W-:Y:S04]  /*4170*/  STG.E.64 desc[UR6][R60.64], R142 ;  /* 0x0000008e3c007986 */ /* 0x0005e8000c101b06 */
[----:B------:R-:W4:Y:S01]  /*4180*/  LDG.E.64 R74, desc[UR6][R74.64] ;  /* 0x000000064a4a7981 */ /* 0x000f22000c1e1b00 */
[-C--:B------:R-:W-:Y:S01]  /*4190*/  FFMA.FTZ R198, R198, R212.reuse, R209 ;  /* 0x000000d4c6c67223 */ /* 0x080fe200000100d1 */
[----:B-1----:R-:W-:Y:S01]  /*41a0*/  @P1 SHF.R.U64 R63, R138, 0x10, R139 ;  /* 0x000000108a3f1819 */ /* 0x002fe2000000128b */
[----:B------:R-:W-:-:S02]  /*41b0*/  FFMA.FTZ R199, R199, R212, R209 ;  /* 0x000000d4c7c77223 */ /* 0x000fc400000100d1 */
[----:B------:R-:W-:Y:S01]  /*41c0*/  FADD.FTZ R197, R197, -R198 ;  /* 0x800000c6c5c57221 */ /* 0x000fe20000010000 */
[----:B------:R-:W-:Y:S01]  /*41d0*/  FFMA.FTZ R202, R202, R212, R209 ;  /* 0x000000d4caca7223 */ /* 0x000fe200000100d1 */
[----:B------:R-:W-:Y:S01]  /*41e0*/  @P1 MOV R66, R139 ;  /* 0x0000008b00421202 */ /* 0x000fe20000000f00 */
[----:B------:R-:W-:Y:S02]  /*41f0*/  @P1 HADD2.F32 R63, -RZ, R63.H0_H0 ;  /* 0x2000003fff3f1230 */ /* 0x000fe40000004100 */
[----:B------:R-:W-:Y:S01]  /*4200*/  FMUL.FTZ R62, R182, R197 ;  /* 0x000000c5b63e7220 */ /* 0x000fe20000410000 */
[----:B0-----:R-:W-:Y:S01]  /*4210*/  @P1 SHF.R.U32.HI R65, RZ, 0x10, R139 ;  /* 0x00000010ff411819 */ /* 0x001fe2000001168b */
[----:B------:R-:W-:Y:S01]  /*4220*/  FADD.FTZ R199, R200, -R199 ;  /* 0x800000c7c8c77221 */ /* 0x000fe20000010000 */
[----:B------:R-:W-:Y:S01]  /*4230*/  FADD.FTZ R201, R201, -R202 ;  /* 0x800000cac9c97221 */ /* 0x000fe20000010000 */
[----:B------:R-:W-:Y:S01]  /*4240*/  @P1 FADD.FTZ R62, R62, R63 ;  /* 0x0000003f3e3e1221 */ /* 0x000fe20000010000 */
[----:B--2---:R-:W-:-:S02]  /*4250*/  @P1 HADD2.F32 R61, -RZ, R66.H0_H0 ;  /* 0x20000042ff3d1230 */ /* 0x004fc40000004100 */
[C---:B------:R-:W-:Y:S01]  /*4260*/  FMUL.FTZ R64, R182.reuse, R199 ;  /* 0x000000c7b6407220 */ /* 0x040fe20000410000 */
[----:B------:R-:W-:Y:S02]  /*4270*/  @P1 HADD2.F32 R63, -RZ, R65.H0_H0 ;  /* 0x20000041ff3f1230 */ /* 0x000fe40000004100 */
[----:B------:R-:W-:Y:S01]  /*4280*/  FMUL.FTZ R66, R182, R201 ;  /* 0x000000c9b6427220 */ /* 0x000fe20000410000 */
[----:B------:R-:W-:Y:S01]  /*4290*/  @P1 FADD.FTZ R64, R64, R61 ;  /* 0x0000003d40401221 */ /* 0x000fe20000010000 */
[----:B------:R-:W-:Y:S02]  /*42a0*/  FFMA.FTZ R195, R195, R212, R209 ;  /* 0x000000d4c3c37223 */ /* 0x000fe400000100d1 */
[----:B------:R-:W-:Y:S01]  /*42b0*/  @P1 FADD.FTZ R66, R66, R63 ;  /* 0x0000003f42421221 */ /* 0x000fe20000010000 */
[----:B------:R-:W-:Y:S02]  /*42c0*/  @P1 MOV R60, R138 ;  /* 0x0000008a003c1202 */ /* 0x000fe40000000f00 */
[----:B------:R-:W-:Y:S01]  /*42d0*/  @P2 F2FP.F16.F32.PACK_AB R63, RZ, R64 ;  /* 0x00000040ff3f223e */ /* 0x000fe200000000ff */
[----:B------:R-:W-:Y:S01]  /*42e0*/  FADD.FTZ R195, R196, -R195 ;  /* 0x800000c3c4c37221 */ /* 0x000fe20000010000 */
[----:B------:R-:W-:Y:S01]  /*42f0*/  @P2 F2FP.F16.F32.PACK_AB R65, RZ, R66 ;  /* 0x00000042ff41223e */ /* 0x000fe200000000ff */
[----:B------:R-:W-:Y:S01]  /*4300*/  @P1 HADD2.F32 R61, -RZ, R60.H0_H0 ;  /* 0x2000003cff3d1230 */ /* 0x000fe20000004100 */
[----:B------:R-:W-:Y:S01]  /*4310*/  @P2 PRMT R179, R63, 0x7610, R179 ;  /* 0x000076103fb32816 */ /* 0x000fe200000000b3 */
[----:B------:R-:W-:Y:S01]  /*4320*/  FMUL.FTZ R182, R182, R195 ;  /* 0x000000c3b6b67220 */ /* 0x000fe20000410000 */
[----:B------:R-:W-:-:S02]  /*4330*/  MOV R63, R58 ;  /* 0x0000003a003f7202 */ /* 0x000fc40000000f00 */
[----:B------:R-:W-:Y:S02]  /*4340*/  @P2 PRMT R180, R65, 0x7610, R180 ;  /* 0x0000761041b42816 */ /* 0x000fe400000000b4 */
[----:B------:R-:W-:Y:S02]  /*4350*/  SHF.R.U64 R58, R58, 0x10, R59 ;  /* 0x000000103a3a7819 */ /* 0x000fe4000000123b */
[----:B------:R-:W-:Y:S01]  /*4360*/  MOV R65, R59 ;  /* 0x0000003b00417202 */ /* 0x000fe20000000f00 */
[----:B------:R-:W-:Y:S01]  /*4370*/  @P1 FADD.FTZ R182, R182, R61 ;  /* 0x0000003db6b61221 */ /* 0x000fe20000010000 */
[----:B------:R-:W-:Y:S01]  /*4380*/  @P2 F2FP.F16.F32.PACK_AB R60, RZ, R62 ;  /* 0x0000003eff3c223e */ /* 0x000fe200000000ff */
[-C--:B------:R-:W-:Y:S01]  /*4390*/  FMUL.FTZ R61, R62, R181.reuse ;  /* 0x000000b53e3d7220 */ /* 0x080fe20000410000 */
[----:B------:R-:W-:Y:S01]  /*43a0*/  FMUL.FTZ R62, R66, R181 ;  /* 0x000000b5423e7220 */ /* 0x000fe20000410000 */
[----:B------:R-:W-:Y:S01]  /*43b0*/  HADD2.F32 R63, -RZ, R63.H0_H0 ;  /* 0x2000003fff3f7230 */ /* 0x000fe20000004100 */
[----:B------:R-:W-:Y:S01]  /*43c0*/  SHF.R.U32.HI R66, RZ, 0x10, R59 ;  /* 0x00000010ff427819 */ /* 0x000fe2000001163b */
[----:B------:R-:W-:-:S02]  /*43d0*/  HADD2.F32 R58, -RZ, R58.H0_H0 ;  /* 0x2000003aff3a7230 */ /* 0x000fc40000004100 */
[----:B------:R-:W-:Y:S02]  /*43e0*/  HADD2.F32 R65, -RZ, R65.H0_H0 ;  /* 0x20000041ff417230 */ /* 0x000fe40000004100 */
[----:B------:R-:W-:Y:S01]  /*43f0*/  FFMA.FTZ R28, R63, R219, R28 ;  /* 0x000000db3f1c7223 */ /* 0x000fe2000001001c */
[----:B------:R-:W-:Y:S01]  /*4400*/  MOV R59, R56 ;  /* 0x00000038003b7202 */ /* 0x000fe20000000f00 */
[----:B------:R-:W-:Y:S01]  /*4410*/  FFMA.FTZ R29, R58, R218, R29 ;  /* 0x000000da3a1d7223 */ /* 0x000fe2000001001d */
[----:B------:R-:W-:Y:S02]  /*4420*/  HADD2.F32 R58, -RZ, R66.H0_H0 ;  /* 0x20000042ff3a7230 */ /* 0x000fe40000004100 */
[----:B------:R-:W-:Y:S01]  /*4430*/  FFMA.FTZ R26, R65, R217, R26 ;  /* 0x000000d9411a7223 */ /* 0x000fe2000001001a */
[----:B------:R-:W-:Y:S02]  /*4440*/  SHF.R.U64 R56, R56, 0x10, R57 ;  /* 0x0000001038387819 */ /* 0x000fe40000001239 */
[----:B------:R-:W-:-:S02]  /*4450*/  MOV R63, R57 ;  /* 0x00000039003f7202 */ /* 0x000fc40000000f00 */
[----:B------:R-:W-:Y:S01]  /*4460*/  SHF.R.U32.HI R65, RZ, 0x10, R57 ;  /* 0x00000010ff417819 */ /* 0x000fe20000011639 */
[----:B------:R-:W-:Y:S01]  /*4470*/  FFMA.FTZ R27, R58, R216, R27 ;  /* 0x000000d83a1b7223 */ /* 0x000fe2000001001b */
[----:B------:R-:W-:Y:S02]  /*4480*/  HADD2.F32 R56, -RZ, R56.H0_H0 ;  /* 0x20000038ff387230 */ /* 0x000fe40000004100 */
[----:B------:R-:W-:-:S03]  /*4490*/  HADD2.F32 R63, -RZ, R63.H0_H0 ;  /* 0x2000003fff3f7230 */ /* 0x000fc60000004100 */
[----:B------:R-:W-:Y:S01]  /*44a0*/  FFMA.FTZ R25, R56, R213, R25 ;  /* 0x000000d538197223 */ /* 0x000fe20000010019 */
[----:B------:R-:W-:Y:S02]  /*44b0*/  HADD2.F32 R56, -RZ, R65.H0_H0 ;  /* 0x20000041ff387230 */ /* 0x000fe40000004100 */
[----:B------:R-:W-:-:S03]  /*44c0*/  FFMA.FTZ R22, R63, R207, R22 ;  /* 0x000000cf3f167223 */ /* 0x000fc60000010016 */
[----:B------:R-:W-:Y:S01]  /*44d0*/  FFMA.FTZ R23, R56, R214, R23 ;  /* 0x000000d638177223 */ /* 0x000fe20000010017 */
[----:B------:R-:W-:-:S05]  /*44e0*/  HADD2.F32 R59, -RZ, R59.H0_H0 ;  /* 0x2000003bff3b7230 */ /* 0x000fca0000004100 */
[----:B------:R-:W-:Y:S01]  /*44f0*/  FFMA.FTZ R24, R59, R215, R24 ;  /* 0x000000d73b187223 */ /* 0x000fe20000010018 */
[----:B------:R-:W-:Y:S01]  /*4500*/  @P2 PRMT R178, R60, 0x7610, R178 ;  /* 0x000076103cb22816 */ /* 0x000fe200000000b2 */
[-C--:B------:R-:W-:Y:S01]  /*4510*/  FMUL.FTZ R60, R64, R181.reuse ;  /* 0x000000b5403c7220 */ /* 0x080fe20000410000 */
[----:B------:R-:W-:Y:S01]  /*4520*/  FMUL.FTZ R64, R182, R181 ;  /* 0x000000b5b6407220 */ /* 0x000fe20000410000 */
[----:B------:R-:W-:-:S04]  /*4530*/  @P2 F2FP.F16.F32.PACK_AB R182, RZ, R182 ;  /* 0x000000b6ffb6223e */ /* 0x000fc800000000ff */
[----:B------:R-:W-:Y:S02]  /*4540*/  @P2 PRMT R177, R182, 0x7610, R177 ;  /* 0x00007610b6b12816 */ /* 0x000fe400000000b1 */
[----:B---3--:R-:W-:Y:S02]  /*4550*/  MOV R57, R236 ;  /* 0x000000ec00397202 */ /* 0x008fe40000000f00 */
[----:B------:R-:W-:-:S03]  /*4560*/  SHF.R.U64 R58, R236, 0x10, R237 ;  /* 0x00000010ec3a7819 */ /* 0x000fc600000012ed */
[----:B------:R-:W-:Y:S02]  /*4570*/  HADD2.F32 R57, -RZ, R57.H0_H0 ;  /* 0x20000039ff397230 */ /* 0x000fe40000004100 */
[----:B------:R-:W-:-:S03]  /*4580*/  HADD2.F32 R58, -RZ, R58.H0_H0 ;  /* 0x2000003aff3a7230 */ /* 0x000fc60000004100 */
[----:B------:R-:W-:Y:S01]  /*4590*/  FFMA.FTZ R20, R57, R211, R20 ;  /* 0x000000d339147223 */ /* 0x000fe20000010014 */
[----:B------:R-:W-:Y:S01]  /*45a0*/  SHF.R.U32.HI R56, RZ, 0x10, R237 ;  /* 0x00000010ff387819 */ /* 0x000fe200000116ed */
[----:B------:R-:W-:Y:S01]  /*45b0*/  FFMA.FTZ R21, R58, R220, R21 ;  /* 0x000000dc3a157223 */ /* 0x000fe20000010015 */
[----:B----4-:R-:W-:Y:S02]  /*45c0*/  MOV R57, R240 ;  /* 0x000000f000397202 */ /* 0x010fe40000000f00 */
[--C-:B------:R-:W-:Y:S02]  /*45d0*/  SHF.R.U64 R58, R240, 0x10, R241.reuse ;  /* 0x00000010f03a7819 */ /* 0x100fe400000012f1 */
[----:B------:R-:W-:Y:S01]  /*45e0*/  MOV R63, R241 ;  /* 0x000000f1003f7202 */ /* 0x000fe20000000f00 */
[----:B------:R-:W-:Y:S01]  /*45f0*/  HADD2.F32 R57, -RZ, R57.H0_H0 ;  /* 0x20000039ff397230 */ /* 0x000fe20000004100 */
[----:B------:R-:W-:Y:S01]  /*4600*/  SHF.R.U32.HI R240, RZ, 0x10, R241 ;  /* 0x00000010fff07819 */ /* 0x000fe200000116f1 */
[----:B------:R-:W-:-:S02]  /*4610*/  HADD2.F32 R56, -RZ, R56.H0_H0 ;  /* 0x20000038ff387230 */ /* 0x000fc40000004100 */
[----:B------:R-:W-:Y:S02]  /*4620*/  HADD2.F32 R58, -RZ, R58.H0_H0 ;  /* 0x2000003aff3a7230 */ /* 0x000fe40000004100 */
[----:B------:R-:W-:Y:S01]  /*4630*/  FFMA.FTZ R16, R57, R223, R16 ;  /* 0x000000df39107223 */ /* 0x000fe20000010010 */
[----:B------:R-:W-:Y:S02]  /*4640*/  HADD2.F32 R66, -RZ, R63.H0_H0 ;  /* 0x2000003fff427230 */ /* 0x000fe40000004100 */
[----:B------:R-:W-:Y:S02]  /*4650*/  HADD2.F32 R57, -RZ, R240.H0_H0 ;  /* 0x200000f0ff397230 */ /* 0x000fe40000004100 */
[----:B------:R-:W-:Y:S01]  /*4660*/  FFMA.FTZ R19, R56, R222, R19 ;  /* 0x000000de38137223 */ /* 0x000fe20000010013 */
[----:B------:R-:W-:Y:S02]  /*4670*/  FFMA.FTZ R17, R58, R225, R17 ;  /* 0x000000e13a117223 */ /* 0x000fe40000010011 */
[----:B------:R-:W-:Y:S01]  /*4680*/  FFMA.FTZ R2, R57, R233, R2 ;  /* 0x000000e939027223 */ /* 0x000fe20000010002 */
[----:B------:R-:W-:-:S02]  /*4690*/  SHF.R.U64 R63, R204, 0x10, R205 ;  /* 0x00000010cc3f7819 */ /* 0x000fc400000012cd */
[----:B------:R-:W-:Y:S02]  /*46a0*/  MOV R56, R204 ;  /* 0x000000cc00387202 */ /* 0x000fe40000000f00 */
[----:B------:R-:W-:Y:S01]  /*46b0*/  MOV R58, R205 ;  /* 0x000000cd003a7202 */ /* 0x000fe20000000f00 */
[----:B------:R-:W-:Y:S01]  /*46c0*/  HADD2.F32 R57, -RZ, R63.H0_H0 ;  /* 0x2000003fff397230 */ /* 0x000fe20000004100 */
[----:B------:R-:W-:Y:S01]  /*46d0*/  SHF.R.U32.HI R204, RZ, 0x10, R205 ;  /* 0x00000010ffcc7819 */ /* 0x000fe200000116cd */
[----:B------:R-:W-:Y:S01]  /*46e0*/  HADD2.F32 R56, -RZ, R56.H0_H0 ;  /* 0x20000038ff387230 */ /* 0x000fe20000004100 */
[----:B------:R-:W-:Y:S01]  /*46f0*/  MOV R59, R237 ;  /* 0x000000ed003b7202 */ /* 0x000fe20000000f00 */
[----:B------:R-:W-:Y:S02]  /*4700*/  HADD2.F32 R58, -RZ, R58.H0_H0 ;  /* 0x2000003aff3a7230 */ /* 0x000fe40000004100 */
[----:B------:R-:W-:Y:S01]  /*4710*/  FFMA.FTZ R4, R57, R235, R4 ;  /* 0x000000eb39047223 */ /* 0x000fe20000010004 */
[----:B------:R-:W-:-:S02]  /*4720*/  HADD2.F32 R57, -RZ, R204.H0_H0 ;  /* 0x200000ccff397230 */ /* 0x000fc40000004100 */
[----:B------:R-:W-:Y:S01]  /*4730*/  FFMA.FTZ R5, R56, R244, R5 ;  /* 0x000000f438057223 */ /* 0x000fe20000010005 */
[----:B------:R-:W-:Y:S02]  /*4740*/  HADD2.F32 R59, -RZ, R59.H0_H0 ;  /* 0x2000003bff3b7230 */ /* 0x000fe40000004100 */
[----:B------:R-:W-:Y:S01]  /*4750*/  FFMA.FTZ R7, R58, R229, R7 ;  /* 0x000000e53a077223 */ /* 0x000fe20000010007 */
[----:B------:R-:W-:Y:S01]  /*4760*/  FFMA.FTZ R6, R57, R231, R6 ;  /* 0x000000e739067223 */ /* 0x000fe20000010006 */
[----:B------:R-:W-:Y:S02]  /*4770*/  SHF.R.U64 R65, R72, 0x10, R73 ;  /* 0x0000001048417819 */ /* 0x000fe40000001249 */
[----:B------:R-:W-:Y:S02]  /*4780*/  MOV R56, R72 ;  /* 0x0000004800387202 */ /* 0x000fe40000000f00 */
[----:B------:R-:W-:Y:S01]  /*4790*/  MOV R58, R73 ;  /* 0x00000049003a7202 */ /* 0x000fe20000000f00 */
[----:B------:R-:W-:-:S02]  /*47a0*/  HADD2.F32 R57, -RZ, R65.H0_H0 ;  /* 0x20000041ff397230 */ /* 0x000fc40000004100 */
[----:B------:R-:W-:Y:S01]  /*47b0*/  FMUL.FTZ R65, R101, R62 ;  /* 0x0000003e65417220 */ /* 0x000fe20000410000 */
[----:B------:R-:W-:Y:S01]  /*47c0*/  FFMA.FTZ R18, R59, R221, R18 ;  /* 0x000000dd3b127223 */ /* 0x000fe20000010012 */
[----:B------:R-:W-:Y:S02]  /*47d0*/  HADD2.F32 R56, -RZ, R56.H0_H0 ;  /* 0x20000038ff387230 */ /* 0x000fe40000004100 */
[----:B------:R-:W-:Y:S01]  /*47e0*/  FMUL.FTZ R59, R149, R64 ;  /* 0x00000040953b7220 */ /* 0x000fe20000410000 */
[----:B------:R-:W-:Y:S02]  /*47f0*/  HADD2.F32 R58, -RZ, R58.H0_H0 ;  /* 0x2000003aff3a7230 */ /* 0x000fe40000004100 */
[----:B------:R-:W-:Y:S01]  /*4800*/  FMUL.FTZ R63, R102, R61 ;  /* 0x0000003d663f7220 */ /* 0x000fe20000410000 */
[----:B------:R-:W0:Y:S01]  /*4810*/  F2F.F16.F32 R65, R65 ;  /* 0x0000004100417304 */ /* 0x000e220000200800 */
[----:B------:R-:W-:Y:S01]  /*4820*/  FFMA.FTZ R3, R66, R227, R3 ;  /* 0x000000e342037223 */ /* 0x000fe20000010003 */
[----:B------:R-:W-:Y:S01]  /*4830*/  FFMA.FTZ R9, R56, R206, R9 ;  /* 0x000000ce38097223 */ /* 0x000fe20000010009 */
[----:B------:R-:W-:Y:S01]  /*4840*/  FFMA.FTZ R11, R58, R210, R11 ;  /* 0x000000d23a0b7223 */ /* 0x000fe2000001000b */
[----:B------:R-:W-:-:S04]  /*4850*/  SHF.R.U32.HI R72, RZ, 0x10, R73 ;  /* 0x00000010ff487819 */ /* 0x000fc80000011649 */
[----:B------:R1:W2:Y:S01]  /*4860*/  F2F.F16.F32 R67, R59 ;  /* 0x0000003b00437304 */ /* 0x0002a20000200800 */
[----:B------:R-:W-:Y:S01]  /*4870*/  FFMA.FTZ R8, R57, R203, R8 ;  /* 0x000000cb39087223 */ /* 0x000fe20000010008 */
[----:B------:R-:W-:-:S06]  /*4880*/  HADD2.F32 R57, -RZ, R72.H0_H0 ;  /* 0x20000048ff397230 */ /* 0x000fcc0000004100 */
[----:B------:R3:W4:Y:S01]  /*4890*/  F2F.F16.F32 R140, R63 ;  /* 0x0000003f008c7304 */ /* 0x0007220000200800 */
[----:B-1----:R-:W-:Y:S01]  /*48a0*/  FMUL.FTZ R59, R148, R60 ;  /* 0x0000003c943b7220 */ /* 0x002fe20000410000 */
[----:B------:R-:W-:Y:S02]  /*48b0*/  MOV R56, R74 ;  /* 0x0000004a00387202 */ /* 0x000fe40000000f00 */
[--C-:B------:R-:W-:Y:S02]  /*48c0*/  SHF.R.U64 R66, R74, 0x10, R75.reuse ;  /* 0x000000104a427819 */ /* 0x100fe4000000124b */
[----:B------:R-:W-:Y:S02]  /*48d0*/  MOV R58, R75 ;  /* 0x0000004b003a7202 */ /* 0x000fe40000000f00 */
[----:B---3--:R-:W-:Y:S01]  /*48e0*/  SHF.R.U32.HI R63, RZ, 0x10, R75 ;  /* 0x00000010ff3f7819 */ /* 0x008fe2000001164b */
[----:B------:R1:W3:Y:S01]  /*48f0*/  F2F.F16.F32 R73, R59 ;  /* 0x0000003b00497304 */ /* 0x0002e20000200800 */
[----:B------:R-:W-:-:S02]  /*4900*/  HADD2.F32 R56, -RZ, R56.H0_H0 ;  /* 0x20000038ff387230 */ /* 0x000fc40000004100 */
[----:B------:R-:W-:Y:S02]  /*4910*/  HADD2.F32 R58, -RZ, R58.H0_H0 ;  /* 0x2000003aff3a7230 */ /* 0x000fe40000004100 */
[----:B------:R-:W-:Y:S02]  /*4920*/  HADD2.F32 R63, -RZ, R63.H0_H0 ;  /* 0x2000003fff3f7230 */ /* 0x000fe40000004100 */
[----:B-1----:R-:W-:Y:S02]  /*4930*/  HADD2.F32 R59, -RZ, R66.H0_H0 ;  /* 0x20000042ff3b7230 */ /* 0x002fe40000004100 */
[----:B------:R-:W-:Y:S01]  /*4940*/  FFMA.FTZ R10, R57, R208, R10 ;  /* 0x000000d0390a7223 */ /* 0x000fe2000001000a */
[----:B------:R-:W-:Y:S01]  /*4950*/  FFMA.FTZ R13, R56, R64, R13 ;  /* 0x00000040380d7223 */ /* 0x000fe2000001000d */
[----:B------:R-:W-:Y:S01]  /*4960*/  FFMA.FTZ R15, R58, R60, R15 ;  /* 0x0000003c3a0f7223 */ /* 0x000fe2000001000f */
[----:B------:R-:W-:Y:S01]  /*4970*/  FFMA.FTZ R14, R63, R62, R14 ;  /* 0x0000003e3f0e7223 */ /* 0x000fe2000001000e */
[----:B------:R-:W-:Y:S01]  /*4980*/  FFMA.FTZ R12, R59, R61, R12 ;  /* 0x0000003d3b0c7223 */ /* 0x000fe2000001000c */
[----:B0-234-:R-:W-:Y:S06]  /*4990*/  @!P2 BRA `(.L_x_2175) ;  /* 0x000000000020a947 */ /* 0x01dfec0003800000 */
        /* <DEDUP_REMOVED lines=8> */
.L_x_2175:
        /* <DEDUP_REMOVED lines=62> */
.L_x_2172:
        /* <DEDUP_REMOVED lines=34> */
.L_x_2173:
[----:B------:R-:W-:Y:S01]  /*5020*/  HFMA2.MMA R66, -RZ, RZ, 0, 9.5367431640625e-07 ;  /* 0x00000010ff427435 */ /* 0x000fe200000001ff */
[----:B------:R-:W-:Y:S02]  /*5030*/  MOV R67, R56 ;  /* 0x0000003800437202 */ /* 0x000fe40000000f00 */
[----:B------:R-:W-:Y:S02]  /*5040*/  MOV R73, 0x1f ;  /* 0x0000001f00497802 */ /* 0x000fe40000000f00 */
[----:B------:R-:W-:-:S07]  /*5050*/  MOV R64, 0xffffffff ;  /* 0xffffffff00407802 */ /* 0x000fce0000000f00 */
[----:B-----5:R-:W-:Y:S05]  /*5060*/  WARPSYNC.COLLECTIVE R64, `(.L_x_2177) ;  /* 0x0000000040087348 */ /* 0x020fea0003c00000 */
[----:B------:R0:W1:Y:S02]  /*5070*/  SHFL.DOWN P5, R65, R67, R66, R73 ;  /* 0x0800004243417389 */ /* 0x00006400000a0049 */
[----:B01---5:R-:W-:Y:S01]  /*5080*/  ENDCOLLECTIVE ;  /* 0x000000000000791b */ /* 0x023fe20003800000 */
.L_x_2177:
[----:B------:R-:W-:Y:S02]  /*5090*/  MOV R67, R57 ;  /* 0x0000003900437202 */ /* 0x000fe40000000f00 */
[----:B------:R-:W-:-:S07]  /*50a0*/  MOV R59, R65 ;  /* 0x00000041003b7202 */ /* 0x000fce0000000f00 */
[----:B------:R-:W-:Y:S05]  /*50b0*/  WARPSYNC.COLLECTIVE R64, `(.L_x_2178) ;  /* 0x0000000040087348 */ /* 0x000fea0003c00000 */
[----:B------:R0:W1:Y:S02]  /*50c0*/  SHFL.DOWN P5, R65, R67, R66, R73 ;  /* 0x0800004243417389 */ /* 0x00006400000a0049 */
[----:B01----:R-:W-:Y:S01]  /*50d0*/  ENDCOLLECTIVE ;  /* 0x000000000000791b */ /* 0x003fe20003800000 */
.L_x_2178:
[----:B------:R-:W-:Y:S01]  /*50e0*/  FADD.FTZ R59, R56, R59 ;  /* 0x0000003b383b7221 */ /* 0x000fe20000010000 */
[----:B------:R-:W-:-:S04]  /*50f0*/  HFMA2.MMA R66, -RZ, RZ, 0, 4.76837158203125e-07 ;  /* 0x00000008ff427435 */ /* 0x000fc800000001ff */
[----:B------:R-:W-:Y:S02]  /*5100*/  MOV R67, R59 ;  /* 0x0000003b00437202 */ /* 0x000fe40000000f00 */
[----:B------:R-:W-:-:S07]  /*5110*/  MOV R58, R65 ;  /* 0x00000041003a7202 */ /* 0x000fce0000000f00 */
[----:B------:R-:W-:Y:S05]  /*5120*/  WARPSYNC.COLLECTIVE R64, `(.L_x_2179) ;  /* 0x0000000040087348 */ /* 0x000fea0003c00000 */
[----:B------:R0:W1:Y:S02]  /*5130*/  SHFL.DOWN P5, R65, R67, R66, R73 ;  /* 0x0800004243417389 */ /* 0x00006400000a0049 */
[----:B01----:R-:W-:Y:S01]  /*5140*/  ENDCOLLECTIVE ;  /* 0x000000000000791b */ /* 0x003fe20003800000 */
.L_x_2179:
[----:B------:R-:W-:-:S05]  /*5150*/  FADD.FTZ R58, R57, R58 ;  /* 0x0000003a393a7221 */ /* 0x000fca0000010000 */
[----:B------:R-:W-:Y:S02]  /*5160*/  MOV R67, R58 ;  /* 0x0000003a00437202 */ /* 0x000fe40000000f00 */
[----:B------:R-:W-:-:S07]  /*5170*/  MOV R60, R65 ;  /* 0x00000041003c7202 */ /* 0x000fce0000000f00 */
[----:B------:R-:W-:Y:S05]  /*5180*/  WARPSYNC.COLLECTIVE R64, `(.L_x_2180) ;  /* 0x0000000040087348 */ /* 0x000fea0003c00000 */
[----:B------:R0:W1:Y:S02]  /*5190*/  SHFL.DOWN P5, R65, R67, R66, R73 ;  /* 0x0800004243417389 */ /* 0x00006400000a0049 */
[----:B01----:R-:W-:Y:S01]  /*51a0*/  ENDCOLLECTIVE ;  /* 0x000000000000791b */ /* 0x003fe20003800000 */
.L_x_2180:
[----:B------:R-:W-:Y:S01]  /*51b0*/  FADD.FTZ R60, R59, R60 ;  /* 0x0000003c3b3c7221 */ /* 0x000fe20000010000 */
[----:B------:R-:W-:-:S04]  /*51c0*/  HFMA2.MMA R66, -RZ, RZ, 0, 2.384185791015625e-07 ;  /* 0x00000004ff427435 */ /* 0x000fc800000001ff */
[----:B------:R-:W-:Y:S02]  /*51d0*/  MOV R67, R60 ;  /* 0x0000003c00437202 */ /* 0x000fe40000000f00 */
[----:B------:R-:W-:-:S07]  /*51e0*/  MOV R61, R65 ;  /* 0x00000041003d7202 */ /* 0x000fce0000000f00 */
[----:B------:R-:W-:Y:S05]  /*51f0*/  WARPSYNC.COLLECTIVE R64, `(.L_x_2181) ;  /* 0x0000000040087348 */ /* 0x000fea0003c00000 */
[----:B------:R0:W1:Y:S02]  /*5200*/  SHFL.DOWN P5, R65, R67, R66, R73 ;  /* 0x0800004243417389 */ /* 0x00006400000a0049 */
[----:B01----:R-:W-:Y:S01]  /*5210*/  ENDCOLLECTIVE ;  /* 0x000000000000791b */ /* 0x003fe20003800000 */
.L_x_2181:
[----:B------:R-:W-:-:S05]  /*5220*/  FADD.FTZ R61, R58, R61 ;  /* 0x0000003d3a3d7221 */ /* 0x000fca0000010000 */
[----:B------:R-:W-:Y:S02]  /*5230*/  MOV R67, R61 ;  /* 0x0000003d00437202 */ /* 0x000fe40000000f00 */
[----:B------:R-:W-:-:S07]  /*5240*/  MOV R63, R65 ;  /* 0x00000041003f7202 */ /* 0x000fce0000000f00 */
[----:B------:R-:W-:Y:S05]  /*5250*/  WARPSYNC.COLLECTIVE R64, `(.L_x_2182) ;  /* 0x0000000040087348 */ /* 0x000fea0003c00000 */
[----:B------:R0:W1:Y:S02]  /*5260*/  SHFL.DOWN P5, R65, R67, R66, R73 ;  /* 0x0800004243417389 */ /* 0x00006400000a0049 */
[----:B01----:R-:W-:Y:S01]  /*5270*/  ENDCOLLECTIVE ;  /* 0x000000000000791b */ /* 0x003fe20003800000 */
.L_x_2182:
[----:B------:R-:W-:Y:S01]  /*5280*/  FADD.FTZ R63, R60, R63 ;  /* 0x0000003f3c3f7221 */ /* 0x000fe20000010000 */
[----:B------:R-:W-:-:S04]  /*5290*/  HFMA2.MMA R66, -RZ, RZ, 0, 1.1920928955078125e-07 ;  /* 0x00000002ff427435 */ /* 0x000fc800000001ff */
[----:B------:R-:W-:Y:S02]  /*52a0*/  MOV R67, R63 ;  /* 0x0000003f00437202 */ /* 0x000fe40000000f00 */
[----:B------:R-:W-:-:S07]  /*52b0*/  MOV R62, R65 ;  /* 0x00000041003e7202 */ /* 0x000fce0000000f00 */
[----:B------:R-:W-:Y:S05]  /*52c0*/  WARPSYNC.COLLECTIVE R64, `(.L_x_2183) ;  /* 0x0000000040087348 */ /* 0x000fea0003c00000 */
[----:B------:R0:W1:Y:S02]  /*52d0*/  SHFL.DOWN P5, R65, R67, R66, R73 ;  /* 0x0800004243417389 */ /* 0x00006400000a0049 */
[----:B01----:R-:W-:Y:S01]  /*52e0*/  ENDCOLLECTIVE ;  /* 0x000000000000791b */ /* 0x003fe20003800000 */
.L_x_2183:
[----:B------:R-:W-:-:S05]  /*52f0*/  FADD.FTZ R62, R61, R62 ;  /* 0x0000003e3d3e7221 */ /* 0x000fca0000010000 */
[----:B------:R-:W-:Y:S02]  /*5300*/  MOV R67, R62 ;  /* 0x0000003e00437202 */ /* 0x000fe40000000f00 */
[----:B------:R-:W-:-:S07]  /*5310*/  MOV R56, R65 ;  /* 0x0000004100387202 */ /* 0x000fce0000000f00 */
[----:B------:R-:W-:Y:S05]  /*5320*/  WARPSYNC.COLLECTIVE R64, `(.L_x_2184) ;  /* 0x0000000040087348 */ /* 0x000fea0003c00000 */
[----:B------:R0:W1:Y:S02]  /*5330*/  SHFL.DOWN P5, R65, R67, R66, R73 ;  /* 0x0800004243417389 */ /* 0x00006400000a0049 */
[----:B01----:R-:W-:Y:S01]  /*5340*/  ENDCOLLECTIVE ;  /* 0x000000000000791b */ /* 0x003fe20003800000 */
.L_x_2184:
[----:B------:R-:W-:Y:S01]  /*5350*/  FADD.FTZ R56, R63, R56 ;  /* 0x000000383f387221 */ /* 0x000fe20000010000 */
[----:B------:R-:W-:-:S04]  /*5360*/  HFMA2.MMA R66, -RZ, RZ, 0, 5.9604644775390625e-08 ;  /* 0x00000001ff427435 */ /* 0x000fc800000001ff */
[----:B------:R-:W-:Y:S02]  /*5370*/  MOV R67, R56 ;  /* 0x0000003800437202 */ /* 0x000fe40000000f00 */
[----:B------:R-:W-:-:S07]  /*5380*/  MOV R57, R65 ;  /* 0x0000004100397202 */ /* 0x000fce0000000f00 */
[----:B------:R-:W-:Y:S05]  /*5390*/  WARPSYNC.COLLECTIVE R64, `(.L_x_2185) ;  /* 0x0000000040087348 */ /* 0x000fea0003c00000 */
[----:B------:R0:W1:Y:S02]  /*53a0*/  SHFL.DOWN P5, R65, R67, R66, R73 ;  /* 0x0800004243417389 */ /* 0x00006400000a0049 */
[----:B01----:R-:W-:Y:S01]  /*53b0*/  ENDCOLLECTIVE ;  /* 0x000000000000791b */ /* 0x003fe20003800000 */
.L_x_2185:
[----:B------:R-:W-:-:S05]  /*53c0*/  FADD.FTZ R57, R62, R57 ;  /* 0x000000393e397221 */ /* 0x000fca0000010000 */
[----:B------:R-:W-:Y:S02]  /*53d0*/  MOV R67, R57 ;  /* 0x0000003900437202 */ /* 0x000fe40000000f00 */
[----:B------:R-:W-:-:S07]  /*53e0*/  MOV R59, R65 ;  /* 0x00000041003b7202 */ /* 0x000fce0000000f00 */
[----:B------:R-:W-:Y:S05]  /*53f0*/  WARPSYNC.COLLECTIVE R64, `(.L_x_2186) ;  /* 0x0000000040087348 */ /* 0x000fea0003c00000 */
[----:B------:R0:W1:Y:S02]  /*5400*/  SHFL.DOWN P5, R65, R67, R66, R73 ;  /* 0x0800004243417389 */ /* 0x00006400000a0049 */
[----:B01----:R-:W-:Y:S01]  /*5410*/  ENDCOLLECTIVE ;  /* 0x000000000000791b */ /* 0x003fe20003800000 */
.L_x_2186:
[----:B------:R-:W-:Y:S01]  /*5420*/  MOV R58, R65 ;  /* 0x00000041003a7202 */ /* 0x000fe20000000f00 */
[----:B------:R-:W-:Y:S06]  /*5430*/  BRA `(.L_x_2187) ;  /* 0xffffffd000c07947 */ /* 0x000fec000383ffff */
.L_x_2188:
        /* <DEDUP_REMOVED lines=12> */
.L_x_15187:


//--------------------- .text._ZN10layer_norm13ln_bwd_kernelINS_13Kernel_traitsI6__halfS2_S2_S2_fjLj7168ELj1ELj1ELj8ELj8ENS_18Kernel_traits_baseILj7168ES2_S2_S2_S2_fjLj256EEEEELb0ELb1ELb1ELb0EEEvNS_9BwdParamsE --------------------------
	.section	.text._ZN10layer_norm13ln_bwd_kernelINS_13Kernel_traitsI6__halfS2_S2_S2_fjLj7168ELj1ELj1ELj8ELj8ENS_18Kernel_traits_baseILj7168ES2_S2_S2_S2_fjLj256EEEEELb0ELb1ELb1ELb0EEEvNS_9BwdParamsE,"ax",@progbits
	.align	128
        .global         _ZN10layer_norm13ln_bwd_kernelINS_13Kernel_traitsI6__halfS2_S2_S2_fjLj7168ELj1ELj1ELj8ELj8ENS_18Kernel_traits_baseILj7168ES2_S2_S2_S2_fjLj256EEEEELb0ELb1ELb1ELb0EEEvNS_9BwdParamsE
        .type           _ZN10layer_norm13ln_bwd_kernelINS_13Kernel_traitsI6__halfS2_S2_S2_fjLj7168ELj1ELj1ELj8ELj8ENS_18Kernel_traits_baseILj7168ES2_S2_S2_S2_fjLj256EEEEELb0ELb1ELb1ELb0EEEvNS_9BwdParamsE,@function
        .size           _ZN10layer_norm13ln_bwd_kernelINS_13Kernel_traitsI6__halfS2_S2_S2_fjLj7168ELj1ELj1ELj8ELj8ENS_18Kernel_traits_baseILj7168ES2_S2_S2_S2_fjLj256EEEEELb0ELb1ELb1ELb0EEEvNS_9BwdParamsE,(.L_x_15188 - _ZN10layer_norm13ln_bwd_kernelINS_13Kernel_traitsI6__halfS2_S2_S2_fjLj7168ELj1ELj1ELj8ELj8ENS_18Kernel_traits_baseILj7168ES2_S2_S2_S2_fjLj256EEEEELb0ELb1ELb1ELb0EEEvNS_9BwdParamsE)
        .other          _ZN10layer_norm13ln_bwd_kernelINS_13Kernel_traitsI6__halfS2_S2_S2_fjLj7168ELj1ELj1ELj8ELj8ENS_18Kernel_traits_baseILj7168ES2_S2_S2_S2_fjLj256EEEEELb0ELb1ELb1ELb0EEEvNS_9BwdParamsE,@"STO_CUDA_ENTRY STV_DEFAULT"
_ZN10layer_norm13ln_bwd_kernelINS_13Kernel_traitsI6__halfS2_S2_S2_fjLj7168ELj1ELj1ELj8ELj8ENS_18Kernel_traits_baseILj7168ES2_S2_S2_S2_fjLj256EEEEELb0ELb1ELb1ELb0EEEvNS_9BwdParamsE:
.text._ZN10layer_norm13ln_bwd_kernelINS_13Kernel_traitsI6__halfS2_S2_S2_fjLj7168ELj1ELj1ELj8ELj8ENS_18Kernel_traits_baseILj7168ES2_S2_S2_S2_fjLj256EEEEELb0ELb1ELb1ELb0EEEvNS_9BwdParamsE:
        /* <DEDUP_REMOVED lines=58> */
[----:B------:R-:W-:Y:S02]  /*03a0*/  @P4 IADD3 R59, R59, 0x100, RZ ;  /* 0x000001003b3b4810 */ /* 0x000fe40007ffe0ff */
[----:B------:R-:W-:Y:S02]  /*03b0*/  CS2R R60, SRZ ;  /* 0x00000000003c7805 */ /* 0x000fe4000001ff00 */
[----:B------:R-:W-:Y:S01]  /*03c0*/  CS2R R62, SRZ ;  /* 0x00000000003e7805 */ /* 0x000fe2000001ff00 */
[----:B------:R4:W5:Y:S02]  /*03d0*/  @P4 LDG.E.64 R10, desc[UR4][R40.64] ;  /* 0x00000004280a4981 */ /* 0x000964000c1e1b00 */
        /* <DEDUP_REMOVED lines=16> */
[----:B------:R-:W-:Y:S01]  /*04e0*/  @P0 IADD3 R59, R59, 0x100, RZ ;  /* 0x000001003b3b0810 */ /* 0x000fe20007ffe0ff */
[----:B------:R1:W5:Y:S04]  /*04f0*/  @P0 LDG.E.64 R28, desc[UR4][R46.64] ;  /* 0x000000042e1c0981 */ /* 0x000368000c1e1b00 */
[C---:B----4-:R-:W-:Y:S01]  /*0500*/  @P1 IMAD.WIDE.U32 R50, R59.reuse, 0x8, R50 ;  /* 0x000000083b321825 */ /* 0x050fe200078e0032 */
[----:B------:R4:W5:Y:S03]  /*0510*/  @P0 LDG.E.64 R6, desc[UR4][R48.64] ;  /* 0x0000000430060981 */ /* 0x000966000c1e1b00 */
        /* <DEDUP_REMOVED lines=13> */
[----:B----4-:R-:W-:Y:S02]  /*05f0*/  CS2R R48, SRZ ;  /* 0x0000000000307805 */ /* 0x010fe4000001ff00 */
        /* <DEDUP_REMOVED lines=31> */
[----:B------:R-:W-:Y:S06]  /*07f0*/  @P2 BRA `(.L_x_2189) ;  /* 0x0000006400ac2947 */ /* 0x000fec0003800000 */
[----:B------:R-:W-:Y:S01]  /*0800*/  ULDC.64 UR6, c[0x0][0x2c8] ;  /* 0x0000b20000067ab9 */ /* 0x000fe20000000a00 */
[----:B------:R-:W0:Y:S01]  /*0810*/  LDC.U8 R155, c[0x0][0x2a0] ;  /* 0x0000a800ff9b7b82 */ /* 0x000e220000000000 */
[----:B------:R-:W-:Y:S01]  /*0820*/  ISETP.NE.U32.AND P2, PT, RZ, UR6, PT ;  /* 0x00000006ff007c0c */ /* 0x000fe2000bf45070 */
[----:B------:R-:W-:Y:S01]  /*0830*/  HFMA2.MMA R130, -RZ, RZ, 0, 5.9604644775390625e-08 ;  /* 0x00000001ff827435 */ /* 0x000fe200000001ff */
[----:B-----5:R-:W-:Y:S02]  /*0840*/  SHF.R.U64 R141, R26, 0x10, R27 ;  /* 0x000000101a8d7819 */ /* 0x020fe4000000121b */
[----:B------:R-:W-:Y:S02]  /*0850*/  ISETP.NE.AND.EX P2, PT, RZ, UR7, PT, P2 ;  /* 0x00000007ff007c0c */ /* 0x000fe4000bf45320 */
[----:B------:R-:W-:Y:S01]  /*0860*/  MOV R140, R27 ;  /* 0x0000001b008c7202 */ /* 0x000fe20000000f00 */
[----:B------:R-:W-:Y:S01]  /*0870*/  HADD2.F32 R141, -RZ, R141.H0_H0 ;  /* 0x2000008dff8d7230 */ /* 0x000fe20000004100 */
[----:B------:R-:W-:-:S02]  /*0880*/  ISETP.LT.U32.OR P2, PT, R0, 0x700, !P2 ;  /* 0x000007000000780c */ /* 0x000fc40005741470 */
        /* <DEDUP_REMOVED lines=92> */
[----:B------:R-:W-:Y:S01]  /*0e50*/  MOV R6, R2 ;  /* 0x0000000200067202 */ /* 0x000fe20000000f00 */
[----:B------:R-:W-:Y:S01]  /*0e60*/  HADD2.F32 R9, -RZ, R9.H0_H0 ;  /* 0x20000009ff097230 */ /* 0x000fe20000004100 */
[----:B------:R-:W-:Y:S01]  /*0e70*/  SHF.R.U32.HI R31, RZ, 0x10, R33 ;  /* 0x00000010ff1f7819 */ /* 0x000fe20000011621 */
        /* <DEDUP_REMOVED lines=9> */
[----:B------:R-:W-:Y:S01]  /*0f10*/  LOP3.LUT R156, R156, 0xffffffbf, RZ, 0xc0, !PT ;  /* 0xffffffbf9c9c7812 */ /* 0x000fe200078ec0ff */
[----:B------:R-:W-:Y:S01]  /*0f20*/  HADD2.F32 R31, -RZ, R31.H0_H0 ;  /* 0x2000001fff1f7230 */ /* 0x000fe20000004100 */
[----:B------:R-:W-:Y:S01]  /*0f30*/  MOV R41, RZ ;  /* 0x000000ff00297202 */ /* 0x000fe20000000f00 */
[----:B------:R-:W-:Y:S01]  /*0f40*/  HADD2.F32 R6, -RZ, R6.H0_H0 ;  /* 0x20000006ff067230 */ /* 0x000fe20000004100 */
[----:B------:R-:W-:Y:S01]  /*0f50*/  @P2 LOP3.LUT R156, R156, 0x40, RZ, 0xfc, !PT ;  /* 0x000000409c9c2812 */ /* 0x000fe200078efcff */
[----:B------:R-:W-:-:S02]  /*0f60*/  HADD2.F32 R5, -RZ, R2.H0_H0 ;  /* 0x20000002ff057230 */ /* 0x000fc40000004100 */
[----:B------:R-:W-:Y:S02]  /*0f70*/  HADD2.F32 R4, -RZ, R4.H0_H0 ;  /* 0x20000004ff047230 */ /* 0x000fe40000004100 */
[----:B0-----:R-:W-:-:S07]  /*0f80*/  HADD2.F32 R3, -RZ, R3.H0_H0 ;  /* 0x20000003ff037230 */ /* 0x001fce0000004100 */
.L_x_2355:
[----:B012---:R-:W0:Y:S08]  /*0f90*/  LDC.64 R126, c[0x0][0x288] ;  /* 0x0000a200ff7e7b82 */ /* 0x007e300000000a00 */
[----:B------:R-:W1:Y:S08]  /*0fa0*/  LDC.64 R242, c[0x0][0x280] ;  /* 0x0000a000fff27b82 */ /* 0x000e700000000a00 */
        /* <DEDUP_REMOVED lines=17> */
[----:B------:R-:W-:-:S04]  /*10c0*/  LEA.HI.SX32 R240, R131, R158, 0x1e ;  /* 0x0000009e83f07211 */ /* 0x000fc800078ff2ff */
[----:B------:R-:W-:Y:S01]  /*10d0*/  MOV R0, R240 ;  /* 0x000000f000007202 */ /* 0x000fe20000000f00 */
[----:B-1----:R-:W-:Y:S01]  /*10e0*/  IMAD.WIDE.U32 R128, R240, 0x8, R126 ;  /* 0x00000008f0807825 */ /* 0x002fe200078e007e */
[----:B---3--:R-:W-:-:S13]  /*10f0*/  ISETP.GT.AND P2, PT, R134, RZ, PT ;  /* 0x000000ff8600720c */ /* 0x008fda0003f44270 */
[----:B------:R-:W-:Y:S05]  /*1100*/  @P2 BRA `(.L_x_2191) ;  /* 0x0000000400042947 */ /* 0x000fea0003800000 */
        /* <DEDUP_REMOVED lines=8> */
.L_x_2194:
[----:B------:R-:W-:-:S07]  /*1190*/  IADD3 R125, R0, 0x100, RZ ;  /* 0x00000100007d7810 */ /* 0x000fce0007ffe0ff */
.L_x_2193:
[----:B------:R-:W-:Y:S05]  /*11a0*/  BSYNC B1 ;  /* 0x0000000000017941 */ /* 0x000fea0003800000 */
.L_x_2192:
        /* <DEDUP_REMOVED lines=8> */
.L_x_2197:
[----:B------:R-:W-:-:S07]  /*1230*/  IADD3 R125, R125, 0x100, RZ ;  /* 0x000001007d7d7810 */ /* 0x000fce0007ffe0ff */
.L_x_2196:
[----:B------:R-:W-:Y:S05]  /*1240*/  BSYNC B1 ;  /* 0x0000000000017941 */ /* 0x000fea0003800000 */
.L_x_2195:
        /* <DEDUP_REMOVED lines=8> */
.L_x_2200:
[----:B------:R-:W-:-:S07]  /*12d0*/  IADD3 R125, R125, 0x100, RZ ;  /* 0x000001007d7d7810 */ /* 0x000fce0007ffe0ff */
.L_x_2199:
[----:B------:R-:W-:Y:S05]  /*12e0*/  BSYNC B1 ;  /* 0x0000000000017941 */ /* 0x000fea0003800000 */
.L_x_2198:
        /* <DEDUP_REMOVED lines=8> */
.L_x_2203:
[----:B------:R-:W-:-:S07]  /*1370*/  IADD3 R125, R125, 0x100, RZ ;  /* 0x000001007d7d7810 */ /* 0x000fce0007ffe0ff */
.L_x_2202:
[----:B------:R-:W-:Y:S05]  /*1380*/  BSYNC B1 ;  /* 0x0000000000017941 */ /* 0x000fea0003800000 */
.L_x_2201:
[----:B------:R-:W-:Y:S04]  /*1390*/  BSSY B1, `(.L_x_2204) ;  /* 0x0000008000017945 */ /* 0x000fe80003800000 */
[----:B------:R-:W-:Y:S05]  /*13a0*/  @!P0 BRA `(.L_x_2205) ;  /* 0x0000000000188947 */ /* 0x000fea0003800000 */
[----:B------:R-:W-:-:S04]  /*13b0*/  ISETP.NE.U32.AND P3, PT, RZ, UR14, PT ;  /* 0x0000000eff007c0c */ /* 0x000fc8000bf65070 */
[----:B------:R-:W-:-:S13]  /*13c0*/  ISETP.NE.AND.EX P3, PT, RZ, UR15, PT, P3 ;  /* 0x0000000fff007c0c */ /* 0x000fda000bf65330 */
[----:B------:R-:W-:Y:S05]  /*13d0*/  @!P3 BRA `(.L_x_2206) ;  /* 0x000000000008b947 */ /* 0x000fea0003800000 */
[----:B------:R-:W-:-:S06]  /*13e0*/  IMAD.WIDE.U32 R170, R125, 0x8, R126 ;  /* 0x000000087daa7825 */ /* 0x000fcc00078e007e */
[----:B------:R-:W5:Y:S02]  /*13f0*/  LDG.E.64 R170, desc[UR4][R170.64] ;  /* 0x00000004aaaa7981 */ /* 0x000f64000c1e1b00 */
.L_x_2206:
[----:B------:R-:W-:-:S07]  /*1400*/  IADD3 R125, R125, 0x100, RZ ;  /* 0x000001007d7d7810 */ /* 0x000fce0007ffe0ff */
.L_x_2205:
[----:B------:R-:W-:Y:S05]  /*1410*/  BSYNC B1 ;  /* 0x0000000000017941 */ /* 0x000fea0003800000 */
.L_x_2204:
[----:B------:R-:W-:Y:S04]  /*1420*/  BSSY B1, `(.L_x_2207) ;  /* 0x0000008000017945 */ /* 0x000fe80003800000 */
[----:B------:R-:W-:Y:S05]  /*1430*/  @!P1 BRA `(.L_x_2208) ;  /* 0x0000000000189947 */ /* 0x000fea0003800000 */
[----:B------:R-:W-:-:S04]  /*1440*/  ISETP.NE.U32.AND P3, PT, RZ, UR14, PT ;  /* 0x0000000eff007c0c */ /* 0x000fc8000bf65070 */
[----:B------:R-:W-:-:S13]  /*1450*/  ISETP.NE.AND.EX P3, PT, RZ, UR15, PT, P3 ;  /* 0x0000000fff007c0c */ /* 0x000fda000bf65330 */
[----:B------:R-:W-:Y:S05]  /*1460*/  @!P3 BRA `(.L_x_2209) ;  /* 0x000000000008b947 */ /* 0x000fea0003800000 */
[----:B------:R-:W-:-:S06]  /*1470*/  IMAD.WIDE.U32 R168, R125, 0x8, R126 ;  /* 0x000000087da87825 */ /* 0x000fcc00078e007e */
[----:B------:R-:W5:Y:S02]  /*1480*/  LDG.E.64 R168, desc[UR4][R168.64] ;  /* 0x00000004a8a87981 */ /* 0x000f64000c1e1b00 */
.L_x_2209:
[----:B------:R-:W-:-:S07]  /*1490*/  IADD3 R125, R125, 0x100, RZ ;  /* 0x000001007d7d7810 */ /* 0x000fce0007ffe0ff */
.L_x_2208:
[----:B------:R-:W-:Y:S05]  /*14a0*/  BSYNC B1 ;  /* 0x0000000000017941 */ /* 0x000fea0003800000 */
.L_x_2207:
[----:B------:R-:W-:Y:S01]  /*14b0*/  LOP3.LUT P3, RZ, R156, 0x40, RZ, 0xc0, !PT ;  /* 0x000000409cff7812 */ /* 0x000fe2000786c0ff */
[----:B------:R-:W-:Y:S01]  /*14c0*/  HFMA2.MMA R131, -RZ, RZ, 0, 0 ;  /* 0x00000000ff837435 */ /* 0x000fe200000001ff */
[----:B------:R-:W-:-:S11]  /*14d0*/  MOV R132, RZ ;  /* 0x000000ff00847202 */ /* 0x000fd60000000f00 */
[----:B------:R-:W-:Y:S05]  /*14e0*/  @P3 BRA `(.L_x_2210) ;  /* 0x0000001800a03947 */ /* 0x000fea0003800000 */
[----:B------:R-:W-:-:S05]  /*14f0*/  IMAD.WIDE.U32 R126, R125, 0x8, R126 ;  /* 0x000000087d7e7825 */ /* 0x000fca00078e007e */
[----:B------:R1:W5:Y:S01]  /*1500*/  LDG.E.64 R166, desc[UR4][R126.64] ;  /* 0x000000047ea67981 */ /* 0x000362000c1e1b00 */
[----:B------:R-:W-:Y:S05]  /*1510*/  BRA `(.L_x_2210) ;  /* 0x0000001800947947 */ /* 0x000fea0003800000 */
.L_x_2191:
[----:B------:R-:W-:Y:S01]  /*1520*/  IADD3 R125, R134, -0x1, RZ ;  /* 0xffffffff867d7810 */ /* 0x000fe20007ffe0ff */
[----:B------:R-:W-:Y:S01]  /*1530*/  BSSY B1, `(.L_x_2211) ;  /* 0x0000041000017945 */ /* 0x000fe20003800000 */
[----:B------:R-:W-:Y:S01]  /*1540*/  LOP3.LUT P3, RZ, R156, 0x10, RZ, 0xc0, !PT ;  /* 0x000000109cff7812 */ /* 0x000fe2000786c0ff */
        /* <DEDUP_REMOVED lines=20> */
[--C-:B--2---:R-:W-:Y:S01]  /*1690*/  SHF.R.U64 R232, R124, 0x10, R125.reuse ;  /* 0x000000107ce87819 */ /* 0x104fe2000000127d */
[----:B0-----:R-:W-:Y:S01]  /*16a0*/  HADD2.F32 R128, -RZ, R124.H0_H0 ;  /* 0x2000007cff807230 */ /* 0x001fe20000004100 */
[----:B------:R-:W-:-:S03]  /*16b0*/  SHF.R.U32.HI R129, RZ, 0x10, R125 ;  /* 0x00000010ff817819 */ /* 0x000fc6000001167d */
[----:B------:R-:W-:Y:S02]  /*16c0*/  HADD2.F32 R232, -RZ, R232.H0_H0 ;  /* 0x200000e8ffe87230 */ /* 0x000fe40000004100 */
[C---:B------:R-:W-:Y:S01]  /*16d0*/  FADD.FTZ R241, -R131.reuse, R128 ;  /* 0x0000008083f17221 */ /* 0x040fe20000010100 */
[----:B---3--:R-:W-:Y:S01]  /*16e0*/  MOV R132, R186 ;  /* 0x000000ba00847202 */ /* 0x008fe20000000f00 */
[----:B------:R-:W-:Y:S01]  /*16f0*/  HADD2.F32 R234, -RZ, R125.H0_H0 ;  /* 0x2000007dffea7230 */ /* 0x000fe20000004100 */
[----:B------:R-:W-:Y:S01]  /*1700*/  SHF.R.U64 R236, R186, 0x10, R187 ;  /* 0x00000010baec7819 */ /* 0x000fe200000012bb */
[----:B------:R-:W-:Y:S01]  /*1710*/  FADD.FTZ R125, -R131, R232 ;  /* 0x000000e8837d7221 */ /* 0x000fe20000010100 */
[----:B------:R-:W-:Y:S01]  /*1720*/  FMUL.FTZ R241, R2, R241 ;  /* 0x000000f102f17220 */ /* 0x000fe20000410000 */
[----:B------:R-:W-:Y:S01]  /*1730*/  HADD2.F32 R239, -RZ, R132.H0_H0 ;  /* 0x20000084ffef7230 */ /* 0x000fe20000004100 */
[----:B------:R-:W-:Y:S01]  /*1740*/  MOV R135, R187 ;  /* 0x000000bb00877202 */ /* 0x000fe20000000f00 */
[----:B------:R-:W-:-:S02]  /*1750*/  HADD2.F32 R186, -RZ, R129.H0_H0 ;  /* 0x20000081ffba7230 */ /* 0x000fc40000004100 */
[----:B------:R-:W-:Y:S01]  /*1760*/  FMUL.FTZ R238, R2, R125 ;  /* 0x0000007d02ee7220 */ /* 0x000fe20000410000 */
[----:B------:R-:W-:Y:S02]  /*1770*/  HADD2.F32 R236, -RZ, R236.H0_H0 ;  /* 0x200000ecffec7230 */ /* 0x000fe40000004100 */
[----:B------:R-:W-:Y:S01]  /*1780*/  FADD.FTZ R68, R68, R239 ;  /* 0x000000ef44447221 */ /* 0x000fe20000010000 */
[-C--:B------:R-:W-:Y:S01]  /*1790*/  FFMA.FTZ R40, R241, R239.reuse, R40 ;  /* 0x000000eff1287223 */ /* 0x080fe20000010028 */
[----:B------:R-:W-:Y:S01]  /*17a0*/  FMUL.FTZ R239, R154, R239 ;  /* 0x000000ef9aef7220 */ /* 0x000fe20000410000 */
[----:B------:R-:W-:Y:S01]  /*17b0*/  SHF.R.U32.HI R235, RZ, 0x10, R187 ;  /* 0x00000010ffeb7819 */ /* 0x000fe200000116bb */
[C---:B------:R-:W-:Y:S01]  /*17c0*/  FADD.FTZ R237, -R131.reuse, R234 ;  /* 0x000000ea83ed7221 */ /* 0x040fe20000010100 */
[----:B------:R-:W-:Y:S01]  /*17d0*/  FADD.FTZ R131, -R131, R186 ;  /* 0x000000ba83837221 */ /* 0x000fe20000010100 */
[----:B------:R-:W-:Y:S02]  /*17e0*/  HADD2.F32 R135, -RZ, R135.H0_H0 ;  /* 0x20000087ff877230 */ /* 0x000fe40000004100 */
[----:B------:R-:W-:Y:S01]  /*17f0*/  FADD.FTZ R69, R69, R236 ;  /* 0x000000ec45457221 */ /* 0x000fe20000010000 */
[-C--:B------:R-:W-:Y:S01]  /*1800*/  FFMA.FTZ R41, R238, R236.reuse, R41 ;  /* 0x000000ecee297223 */ /* 0x080fe20000010029 */
[----:B------:R-:W-:Y:S01]  /*1810*/  FMUL.FTZ R236, R153, R236 ;  /* 0x000000ec99ec7220 */ /* 0x000fe20000410000 */
[----:B------:R-:W-:Y:S01]  /*1820*/  FADD.FTZ R125, RZ, R239 ;  /* 0x000000efff7d7221 */ /* 0x000fe20000010000 */
[----:B------:R-:W-:Y:S01]  /*1830*/  FFMA.FTZ R129, R241, R239, RZ ;  /* 0x000000eff1817223 */ /* 0x000fe200000100ff */
[----:B------:R-:W-:-:S02]  /*1840*/  HADD2.F32 R232, -RZ, R235.H0_H0 ;  /* 0x200000ebffe87230 */ /* 0x000fc40000004100 */
        /* <DEDUP_REMOVED lines=15> */
.L_x_2212:
[----:B------:R-:W-:Y:S05]  /*1940*/  BSYNC B1 ;  /* 0x0000000000017941 */ /* 0x000fea0003800000 */
.L_x_2211:
[----:B------:R-:W-:Y:S01]  /*1950*/  LOP3.LUT P3, RZ, R156, 0x4, RZ, 0xc0, !PT ;  /* 0x000000049cff7812 */ /* 0x000fe2000786c0ff */
        /* <DEDUP_REMOVED lines=13> */
[----:B------:R-:W3:Y:S01]  /*1a30*/  LDG.E.64 R128, desc[UR4][R128.64] ;  /* 0x0000000480807981 */ /* 0x000ee2000c1e1b00 */
[----:B------:R-:W-:-:S02]  /*1a40*/  IADD3 R134, R134, 0x100, RZ ;  /* 0x0000010086867810 */ /* 0x000fc40007ffe0ff */
[----:B------:R-:W-:Y:S02]  /*1a50*/  IADD3 R135, R135, 0x100, RZ ;  /* 0x0000010087877810 */ /* 0x000fe40007ffe0ff */
[----:B--2---:R-:W-:Y:S01]  /*1a60*/  SHF.R.U64 R230, R124, 0x10, R125 ;  /* 0x000000107ce67819 */ /* 0x004fe2000000127d */
[----:B0-----:R-:W-:-:S04]  /*1a70*/  HADD2.F32 R186, -RZ, R124.H0_H0 ;  /* 0x2000007cffba7230 */ /* 0x001fc80000004100 */
[----:B------:R-:W-:Y:S02]  /*1a80*/  HADD2.F32 R230, -RZ, R230.H0_H0 ;  /* 0x200000e6ffe67230 */ /* 0x000fe40000004100 */
[C---:B------:R-:W-:Y:S01]  /*1a90*/  FADD.FTZ R233, -R225.reuse, R186 ;  /* 0x000000bae1e97221 */ /* 0x040fe20000010100 */
[----:B---3--:R-:W-:Y:S01]  /*1aa0*/  MOV R228, R128 ;  /* 0x0000008000e47202 */ /* 0x008fe20000000f00 */
[----:B------:R-:W-:Y:S01]  /*1ab0*/  HADD2.F32 R246, -RZ, R125.H0_H0 ;  /* 0x2000007dfff67230 */ /* 0x000fe20000004100 */
[----:B------:R-:W-:Y:S01]  /*1ac0*/  SHF.R.U64 R243, R128, 0x10, R129 ;  /* 0x0000001080f37819 */ /* 0x000fe20000001281 */
[----:B------:R-:W-:Y:S01]  /*1ad0*/  FMUL.FTZ R233, R2, R233 ;  /* 0x000000e902e97220 */ /* 0x000fe20000410000 */
[----:B------:R-:W-:Y:S01]  /*1ae0*/  SHF.R.U32.HI R187, RZ, 0x10, R125 ;  /* 0x00000010ffbb7819 */ /* 0x000fe2000001167d */
[----:B------:R-:W-:Y:S02]  /*1af0*/  HADD2.F32 R231, -RZ, R228.H0_H0 ;  /* 0x200000e4ffe77230 */ /* 0x000fe40000004100 */
[----:B------:R-:W-:Y:S01]  /*1b00*/  FADD.FTZ R125, -R225, R230 ;  /* 0x000000e6e17d7221 */ /* 0x000fe20000010100 */
[----:B------:R-:W-:Y:S01]  /*1b10*/  MOV R226, R129 ;  /* 0x0000008100e27202 */ /* 0x000fe20000000f00 */
[----:B------:R-:W-:-:S02]  /*1b20*/  HADD2.F32 R228, -RZ, R243.H0_H0 ;  /* 0x200000f3ffe47230 */ /* 0x000fc40000004100 */
[----:B------:R-:W-:Y:S01]  /*1b30*/  FADD.FTZ R72, R72, R231 ;  /* 0x000000e748487221 */ /* 0x000fe20000010000 */
[----:B------:R-:W-:Y:S01]  /*1b40*/  FMUL.FTZ R230, R2, R125 ;  /* 0x0000007d02e67220 */ /* 0x000fe20000410000 */
[-C--:B------:R-:W-:Y:S01]  /*1b50*/  FFMA.FTZ R44, R233, R231.reuse, R44 ;  /* 0x000000e7e92c7223 */ /* 0x080fe2000001002c */
[----:B------:R-:W-:Y:S01]  /*1b60*/  FMUL.FTZ R231, R150, R231 ;  /* 0x000000e796e77220 */ /* 0x000fe20000410000 */
[----:B------:R-:W-:Y:S01]  /*1b70*/  SHF.R.U32.HI R227, RZ, 0x10, R129 ;  /* 0x00000010ffe37819 */ /* 0x000fe20000011681 */
[----:B------:R-:W-:Y:S02]  /*1b80*/  HADD2.F32 R128, -RZ, R187.H0_H0 ;  /* 0x200000bbff807230 */ /* 0x000fe40000004100 */
[----:B------:R-:W-:Y:S01]  /*1b90*/  FADD.FTZ R73, R73, R228 ;  /* 0x000000e449497221 */ /* 0x000fe20000010000 */
[----:B------:R-:W-:Y:S02]  /*1ba0*/  HADD2.F32 R129, -RZ, R226.H0_H0 ;  /* 0x200000e2ff817230 */ /* 0x000fe40000004100 */
[-C--:B------:R-:W-:Y:S01]  /*1bb0*/  FFMA.FTZ R45, R230, R228.reuse, R45 ;  /* 0x000000e4e62d7223 */ /* 0x080fe2000001002d */
[----:B------:R-:W-:Y:S01]  /*1bc0*/  FADD.FTZ R229, -R225, R246 ;  /* 0x000000f6e1e57221 */ /* 0x000fe20000010100 */
[----:B------:R-:W-:Y:S01]  /*1bd0*/  FMUL.FTZ R228, R149, R228 ;  /* 0x000000e495e47220 */ /* 0x000fe20000410000 */
[----:B------:R-:W-:Y:S01]  /*1be0*/  FADD.FTZ R131, R131, R231 ;  /* 0x000000e783837221 */ /* 0x000fe20000010000 */
[----:B------:R-:W-:Y:S01]  /*1bf0*/  FFMA.FTZ R125, R233, R231, R132 ;  /* 0x000000e7e97d7223 */ /* 0x000fe20000010084 */
[----:B------:R-:W-:Y:S01]  /*1c00*/  FADD.FTZ R225, -R225, R128 ;  /* 0x00000080e1e17221 */ /* 0x000fe20000010100 */
[----:B------:R-:W-:-:S02]  /*1c10*/  HADD2.F32 R186, -RZ, R227.H0_H0 ;  /* 0x200000e3ffba7230 */ /* 0x000fc40000004100 */
[----:B------:R-:W-:Y:S01]  /*1c20*/  FMUL.FTZ R229, R2, R229 ;  /* 0x000000e502e57220 */ /* 0x000fe20000410000 */
[----:B------:R-:W-:Y:S01]  /*1c30*/  FMUL.FTZ R227, R148, R129 ;  /* 0x0000008194e37220 */ /* 0x000fe20000410000 */
[----:B------:R-:W-:Y:S01]  /*1c40*/  FADD.FTZ R124, R131, R228 ;  /* 0x000000e4837c7221 */ /* 0x000fe20000010000 */
[----:B------:R-:W-:Y:S01]  /*1c50*/  FFMA.FTZ R128, R230, R228, R125 ;  /* 0x000000e4e6807223 */ /* 0x000fe2000001007d */
[----:B------:R-:W-:Y:S01]  /*1c60*/  FMUL.FTZ R226, R2, R225 ;  /* 0x000000e102e27220 */ /* 0x000fe20000410000 */
[-C--:B------:R-:W-:Y:S01]  /*1c70*/  FMUL.FTZ R225, R147, R186.reuse ;  /* 0x000000ba93e17220 */ /* 0x080fe20000410000 */
        /* <DEDUP_REMOVED lines=8> */
.L_x_2214:
[----:B------:R-:W-:Y:S05]  /*1d00*/  BSYNC B1 ;  /* 0x0000000000017941 */ /* 0x000fea0003800000 */
.L_x_2213:
        /* <DEDUP_REMOVED lines=17> */
[--C-:B--2---:R-:W-:Y:S01]  /*1e20*/  SHF.R.U64 R184, R124, 0x10, R125.reuse ;  /* 0x000000107cb87819 */ /* 0x104fe2000000127d */
[----:B------:R-:W-:Y:S01]  /*1e30*/  HADD2.F32 R190, -RZ, R124.H0_H0 ;  /* 0x2000007cffbe7230 */ /* 0x000fe20000004100 */
[----:B------:R-:W-:-:S03]  /*1e40*/  SHF.R.U32.HI R185, RZ, 0x10, R125 ;  /* 0x00000010ffb97819 */ /* 0x000fc6000001167d */
[----:B------:R-:W-:Y:S01]  /*1e50*/  HADD2.F32 R184, -RZ, R184.H0_H0 ;  /* 0x200000b8ffb87230 */ /* 0x000fe20000004100 */
[----:B---3--:R-:W-:Y:S01]  /*1e60*/  MOV R188, R128 ;  /* 0x0000008000bc7202 */ /* 0x008fe20000000f00 */
[----:B------:R-:W-:Y:S01]  /*1e70*/  HADD2.F32 R224, -RZ, R125.H0_H0 ;  /* 0x2000007dffe07230 */ /* 0x000fe20000004100 */
[----:B------:R-:W-:Y:S01]  /*1e80*/  SHF.R.U64 R189, R128, 0x10, R129 ;  /* 0x0000001080bd7819 */ /* 0x000fe20000001281 */
[----:B------:R-:W-:Y:S02]  /*1e90*/  HADD2.F32 R128, -RZ, R185.H0_H0 ;  /* 0x200000b9ff807230 */ /* 0x000fe40000004100 */
[C---:B------:R-:W-:Y:S01]  /*1ea0*/  FADD.FTZ R223, -R183.reuse, R184 ;  /* 0x000000b8b7df7221 */ /* 0x040fe20000010100 */
[----:B------:R-:W-:Y:S02]  /*1eb0*/  HADD2.F32 R125, -RZ, R188.H0_H0 ;  /* 0x200000bcff7d7230 */ /* 0x000fe40000004100 */
[----:B------:R-:W-:Y:S01]  /*1ec0*/  FADD.FTZ R185, -R183, R190 ;  /* 0x000000beb7b97221 */ /* 0x000fe20000010100 */
[----:B------:R-:W-:Y:S01]  /*1ed0*/  MOV R186, R129 ;  /* 0x0000008100ba7202 */ /* 0x000fe20000000f00 */
[----:B------:R-:W-:-:S02]  /*1ee0*/  HADD2.F32 R124, -RZ, R189.H0_H0 ;  /* 0x200000bdff7c7230 */ /* 0x000fc40000004100 */
[C---:B------:R-:W-:Y:S01]  /*1ef0*/  FADD.FTZ R243, -R183.reuse, R224 ;  /* 0x000000e0b7f37221 */ /* 0x040fe20000010100 */
[C---:B------:R-:W-:Y:S01]  /*1f00*/  FMUL.FTZ R184, R2.reuse, R223 ;  /* 0x000000df02b87220 */ /* 0x040fe20000410000 */
[----:B------:R-:W-:Y:S01]  /*1f10*/  FMUL.FTZ R185, R2, R185 ;  /* 0x000000b902b97220 */ /* 0x000fe20000410000 */
[----:B------:R-:W-:Y:S01]  /*1f20*/  FMUL.FTZ R224, R146, R125 ;  /* 0x0000007d92e07220 */ /* 0x000fe20000410000 */
[----:B------:R-:W-:Y:S01]  /*1f30*/  SHF.R.U32.HI R187, RZ, 0x10, R129 ;  /* 0x00000010ffbb7819 */ /* 0x000fe20000011681 */
[----:B------:R-:W-:Y:S01]  /*1f40*/  FADD.FTZ R247, -R183, R128 ;  /* 0x00000080b7f77221 */ /* 0x000fe20000010100 */
[----:B------:R-:W-:Y:S02]  /*1f50*/  HADD2.F32 R129, -RZ, R186.H0_H0 ;  /* 0x200000baff817230 */ /* 0x000fe40000004100 */
        /* <DEDUP_REMOVED lines=8> */
[----:B------:R-:W-:-:S02]  /*1fe0*/  HADD2.F32 R128, -RZ, R187.H0_H0 ;  /* 0x200000bbff807230 */ /* 0x000fc40000004100 */
        /* <DEDUP_REMOVED lines=13> */
.L_x_2216:
[----:B------:R-:W-:Y:S05]  /*20c0*/  BSYNC B1 ;  /* 0x0000000000017941 */ /* 0x000fea0003800000 */
.L_x_2215:
        /* <DEDUP_REMOVED lines=17> */
[--C-:B--2---:R-:W-:Y:S02]  /*21e0*/  SHF.R.U64 R186, R124, 0x10, R125.reuse ;  /* 0x000000107cba7819 */ /* 0x104fe4000000127d */
[----:B------:R-:W-:Y:S01]  /*21f0*/  SHF.R.U32.HI R187, RZ, 0x10, R125 ;  /* 0x00000010ffbb7819 */ /* 0x000fe2000001167d */
[----:B------:R-:W-:Y:S02]  /*2200*/  HADD2.F32 R196, -RZ, R124.H0_H0 ;  /* 0x2000007cffc47230 */ /* 0x000fe40000004100 */
[----:B------:R-:W-:Y:S01]  /*2210*/  HADD2.F32 R186, -RZ, R186.H0_H0 ;  /* 0x200000baffba7230 */ /* 0x000fe20000004100 */
[----:B---3--:R-:W-:Y:S01]  /*2220*/  MOV R194, R128 ;  /* 0x0000008000c27202 */ /* 0x008fe20000000f00 */
[----:B------:R-:W-:Y:S01]  /*2230*/  HADD2.F32 R198, -RZ, R125.H0_H0 ;  /* 0x2000007dffc67230 */ /* 0x000fe20000004100 */
[----:B------:R-:W-:Y:S01]  /*2240*/  SHF.R.U64 R195, R128, 0x10, R129 ;  /* 0x0000001080c37819 */ /* 0x000fe20000001281 */
[----:B------:R-:W-:Y:S01]  /*2250*/  HADD2.F32 R128, -RZ, R187.H0_H0 ;  /* 0x200000bbff807230 */ /* 0x000fe20000004100 */
[----:B------:R-:W-:Y:S01]  /*2260*/  MOV R192, R129 ;  /* 0x0000008100c07202 */ /* 0x000fe20000000f00 */
[----:B------:R-:W-:Y:S01]  /*2270*/  FADD.FTZ R197, -R191, R186 ;  /* 0x000000babfc57221 */ /* 0x000fe20000010100 */
[----:B------:R-:W-:-:S02]  /*2280*/  HADD2.F32 R125, -RZ, R194.H0_H0 ;  /* 0x200000c2ff7d7230 */ /* 0x000fc40000004100 */
[C---:B------:R-:W-:Y:S01]  /*2290*/  FADD.FTZ R187, -R191.reuse, R196 ;  /* 0x000000c4bfbb7221 */ /* 0x040fe20000010100 */
[----:B------:R-:W-:Y:S01]  /*22a0*/  SHF.R.U32.HI R193, RZ, 0x10, R129 ;  /* 0x00000010ffc17819 */ /* 0x000fe20000011681 */
[----:B------:R-:W-:Y:S02]  /*22b0*/  HADD2.F32 R124, -RZ, R195.H0_H0 ;  /* 0x200000c3ff7c7230 */ /* 0x000fe40000004100 */
[C---:B------:R-:W-:Y:S01]  /*22c0*/  FADD.FTZ R243, -R191.reuse, R198 ;  /* 0x000000c6bff37221 */ /* 0x040fe20000010100 */
[----:B------:R-:W-:Y:S02]  /*22d0*/  HADD2.F32 R129, -RZ, R192.H0_H0 ;  /* 0x200000c0ff817230 */ /* 0x000fe40000004100 */
[----:B------:R-:W-:Y:S01]  /*22e0*/  FADD.FTZ R247, -R191, R128 ;  /* 0x00000080bff77221 */ /* 0x000fe20000010100 */
[C---:B------:R-:W-:Y:S01]  /*22f0*/  FMUL.FTZ R192, R2.reuse, R197 ;  /* 0x000000c502c07220 */ /* 0x040fe20000410000 */
[----:B------:R-:W-:Y:S01]  /*2300*/  FMUL.FTZ R191, R2, R187 ;  /* 0x000000bb02bf7220 */ /* 0x000fe20000410000 */
[----:B------:R-:W-:Y:S01]  /*2310*/  FMUL.FTZ R194, R142, R125 ;  /* 0x0000007d8ec27220 */ /* 0x000fe20000410000 */
[----:B------:R-:W-:-:S02]  /*2320*/  HADD2.F32 R128, -RZ, R193.H0_H0 ;  /* 0x200000c1ff807230 */ /* 0x000fc40000004100 */
        /* <DEDUP_REMOVED lines=21> */
.L_x_2218:
[----:B------:R-:W-:Y:S05]  /*2480*/  BSYNC B1 ;  /* 0x0000000000017941 */ /* 0x000fea0003800000 */
.L_x_2217:
        /* <DEDUP_REMOVED lines=58> */
.L_x_2220:
[----:B------:R-:W-:Y:S05]  /*2830*/  BSYNC B1 ;  /* 0x0000000000017941 */ /* 0x000fea0003800000 */
.L_x_2219:
        /* <DEDUP_REMOVED lines=58> */
.L_x_2222:
[----:B------:R-:W-:Y:S05]  /*2be0*/  BSYNC B1 ;  /* 0x0000000000017941 */ /* 0x000fea0003800000 */
.L_x_2221:
        /* <DEDUP_REMOVED lines=14> */
[----:B--2---:R-:W-:Y:S01]  /*2cd0*/  SHF.R.U64 R186, R124, 0x10, R125 ;  /* 0x000000107cba7819 */ /* 0x004fe2000000127d */
[----:B0-----:R-:W-:-:S04]  /*2ce0*/  HADD2.F32 R128, -RZ, R124.H0_H0 ;  /* 0x2000007cff807230 */ /* 0x001fc80000004100 */
[----:B------:R-:W-:Y:S01]  /*2cf0*/  HADD2.F32 R186, -RZ, R186.H0_H0 ;  /* 0x200000baffba7230 */ /* 0x000fe20000004100 */
[----:B------:R-:W-:Y:S01]  /*2d00*/  SHF.R.U32.HI R129, RZ, 0x10, R125 ;  /* 0x00000010ff817819 */ /* 0x000fe2000001167d */
[----:B------:R-:W-:Y:S02]  /*2d10*/  HADD2.F32 R216, -RZ, R125.H0_H0 ;  /* 0x2000007dffd87230 */ /* 0x000fe40000004100 */
[----:B------:R-:W-:-:S03]  /*2d20*/  FADD.FTZ R215, -R133, R128 ;  /* 0x0000008085d77221 */ /* 0x000fc60000010100 */
[C---:B------:R-:W-:Y:S01]  /*2d30*/  FADD.FTZ R219, -R133.reuse, R216 ;  /* 0x000000d885db7221 */ /* 0x040fe20000010100 */
[----:B---3--:R-:W-:Y:S02]  /*2d40*/  MOV R134, R126 ;  /* 0x0000007e00867202 */ /* 0x008fe40000000f00 */
[--C-:B------:R-:W-:Y:S02]  /*2d50*/  SHF.R.U64 R217, R126, 0x10, R127.reuse ;  /* 0x000000107ed97819 */ /* 0x100fe4000000127f */
[----:B------:R-:W-:Y:S01]  /*2d60*/  MOV R135, R127 ;  /* 0x0000007f00877202 */ /* 0x000fe20000000f00 */
[----:B------:R-:W-:Y:S01]  /*2d70*/  HADD2.F32 R125, -RZ, R134.H0_H0 ;  /* 0x20000086ff7d7230 */ /* 0x000fe20000004100 */
[----:B------:R-:W-:Y:S01]  /*2d80*/  SHF.R.U32.HI R187, RZ, 0x10, R127 ;  /* 0x00000010ffbb7819 */ /* 0x000fe2000001167f */
[----:B------:R-:W-:Y:S01]  /*2d90*/  FADD.FTZ R127, -R133, R186 ;  /* 0x000000ba857f7221 */ /* 0x000fe20000010100 */
[----:B------:R-:W-:Y:S02]  /*2da0*/  HADD2.F32 R124, -RZ, R217.H0_H0 ;  /* 0x200000d9ff7c7230 */ /* 0x000fe40000004100 */
[----:B------:R-:W-:Y:S01]  /*2db0*/  FMUL.FTZ R215, R2, R215 ;  /* 0x000000d702d77220 */ /* 0x000fe20000410000 */
[----:B------:R-:W-:Y:S01]  /*2dc0*/  FMUL.FTZ R218, R34, R125 ;  /* 0x0000007d22da7220 */ /* 0x000fe20000410000 */
[----:B------:R-:W-:Y:S01]  /*2dd0*/  FMUL.FTZ R216, R2, R127 ;  /* 0x0000007f02d87220 */ /* 0x000fe20000410000 */
[----:B------:R-:W-:-:S02]  /*2de0*/  HADD2.F32 R126, -RZ, R129.H0_H0 ;  /* 0x20000081ff7e7230 */ /* 0x000fc40000004100 */
[----:B------:R-:W-:Y:S01]  /*2df0*/  FADD.FTZ R93, R93, R124 ;  /* 0x0000007c5d5d7221 */ /* 0x000fe20000010000 */
[-C--:B------:R-:W-:Y:S01]  /*2e00*/  FMUL.FTZ R217, R33, R124.reuse ;  /* 0x0000007c21d97220 */ /* 0x080fe20000410000 */
[----:B------:R-:W-:Y:S01]  /*2e10*/  FFMA.FTZ R65, R216, R124, R65 ;  /* 0x0000007cd8417223 */ /* 0x000fe20000010041 */
[----:B------:R-:W-:Y:S02]  /*2e20*/  HADD2.F32 R135, -RZ, R135.H0_H0 ;  /* 0x20000087ff877230 */ /* 0x000fe40000004100 */
[----:B------:R-:W-:Y:S01]  /*2e30*/  FADD.FTZ R92, R92, R125 ;  /* 0x0000007d5c5c7221 */ /* 0x000fe20000010000 */
[----:B------:R-:W-:Y:S01]  /*2e40*/  FFMA.FTZ R64, R215, R125, R64 ;  /* 0x0000007dd7407223 */ /* 0x000fe20000010040 */
[----:B------:R-:W-:Y:S01]  /*2e50*/  FADD.FTZ R124, R131, R218 ;  /* 0x000000da837c7221 */ /* 0x000fe20000010000 */
[----:B------:R-:W-:Y:S01]  /*2e60*/  FFMA.FTZ R125, R215, R218, R132 ;  /* 0x000000dad77d7223 */ /* 0x000fe20000010084 */
[----:B------:R-:W-:Y:S02]  /*2e70*/  HADD2.F32 R128, -RZ, R187.H0_H0 ;  /* 0x200000bbff807230 */ /* 0x000fe40000004100 */
[----:B------:R-:W-:Y:S01]  /*2e80*/  FADD.FTZ R133, -R133, R126 ;  /* 0x0000007e85857221 */ /* 0x000fe20000010100 */
        /* <DEDUP_REMOVED lines=14> */
.L_x_2210:
[----:B------:R-:W-:Y:S05]  /*2f70*/  BSYNC B0 ;  /* 0x0000000000007941 */ /* 0x000fea0003800000 */
.L_x_2190:
[----:B------:R-:W-:Y:S01]  /*2f80*/  LOP3.LUT P3, RZ, R130, 0xff, RZ, 0xc0, !PT ;  /* 0x000000ff82ff7812 */ /* 0x000fe2000786c0ff */
[----:B------:R-:W-:Y:S01]  /*2f90*/  UMOV UR6, 0xffffffff ;  /* 0xffffffff00067882 */ /* 0x000fe20000000000 */
[----:B------:R-:W-:Y:S02]  /*2fa0*/  SHF.R.U32.HI R125, RZ, 0x5, R159 ;  /* 0x00000005ff7d7819 */ /* 0x000fe4000001169f */
[----:B------:R-:W-:Y:S02]  /*2fb0*/  LOP3.LUT R156, R156, 0xfffffff7, RZ, 0xc0, !PT ;  /* 0xfffffff79c9c7812 */ /* 0x000fe400078ec0ff */
[----:B------:R-:W-:-:S07]  /*2fc0*/  LOP3.LUT R124, R125, 0x7fffff8, RZ, 0xc0, !PT ;  /* 0x07fffff87d7c7812 */ /* 0x000fce00078ec0ff */
[----:B------:R-:W-:Y:S02]  /*2fd0*/  @P3 LOP3.LUT R156, R156, 0x8, RZ, 0xfc, !PT ;  /* 0x000000089c9c3812 */ /* 0x000fe400078efcff */
[----:B------:R-:W-:Y:S02]  /*2fe0*/  @!P3 IADD3 R124, R124, 0x8, RZ ;  /* 0x000000087c7cb810 */ /* 0x000fe40007ffe0ff */
[----:B------:R-:W-:Y:S01]  /*2ff0*/  LOP3.LUT P3, RZ, R159, 0x1f, RZ, 0xc0, !PT ;  /* 0x0000001f9fff7812 */ /* 0x000fe2000786c0ff */
[----:B------:R-:W-:-:S12]  /*3000*/  BRA.DIV UR6, `(.L_x_2223) ;  /* 0x0000004606347947 */ /* 0x000fd8000b800000 */
[----:B-1----:R-:W1:Y:S04]  /*3010*/  SHFL.DOWN PT, R126, R131, 0x10, 0x1f ;  /* 0x0a001f00837e7f89 */ /* 0x002e6800000e0000 */
        /* <DEDUP_REMOVED lines=8> */
[----:B-----5:R-:W1:Y:S01]  /*30a0*/  SHFL.DOWN PT, R133, R128, 0x4, 0x1f ;  /* 0x08801f0080857f89 */ /* 0x020e6200000e0000 */
        /* <DEDUP_REMOVED lines=8> */
.L_x_2378:
[----:B------:R-:W3:Y:S01]  /*3130*/  S2R R127, SR_CgaCtaId ;  /* 0x00000000007f7919 */ /* 0x000ee20000008800 */
[----:B------:R-:W-:Y:S01]  /*3140*/  @!P3 LOP3.LUT R125, R125, 0x7, RZ, 0xc0, !PT ;  /* 0x000000077d7db812 */ /* 0x000fe200078ec0ff */
[----:B-1----:R-:W-:Y:S01]  /*3150*/  FADD.FTZ R186, R131, R186 ;  /* 0x000000ba83ba7221 */ /* 0x002fe20000010000 */
[----:B------:R-:W-:Y:S01]  /*3160*/  MOV R126, 0x400 ;  /* 0x00000400007e7802 */ /* 0x000fe20000000f00 */
[----:B--2---:R-:W-:Y:S01]  /*3170*/  FADD.FTZ R187, R132, R187 ;  /* 0x000000bb84bb7221 */ /* 0x004fe20000010000 */
[----:B------:R-:W-:Y:S01]  /*3180*/  @!P3 IADD3 R125, R124, R125, RZ ;  /* 0x0000007d7c7db210 */ /* 0x000fe20007ffe0ff */
[----:B------:R-:W-:Y:S05]  /*3190*/  WARPSYNC.ALL ;  /* 0x0000000000007948 */ /* 0x000fea0003800000 */
[----:B------:R-:W-:Y:S01]  /*31a0*/  LOP3.LUT P4, RZ, R156, 0x10, RZ, 0xc0, !PT ;  /* 0x000000109cff7812 */ /* 0x000fe2000788c0ff */
[----:B------:R-:W-:Y:S01]  /*31b0*/  BSSY B0, `(.L_x_2224) ;  /* 0x00000ac000007945 */ /* 0x000fe20003800000 */
[----:B---3--:R-:W-:-:S04]  /*31c0*/  LEA R126, R127, R126, 0x18 ;  /* 0x0000007e7f7e7211 */ /* 0x008fc800078ec0ff */
[-C--:B------:R-:W-:Y:S02]  /*31d0*/  @!P3 LEA R243, R125, R126.reuse, 0x3 ;  /* 0x0000007e7df3b211 */ /* 0x080fe400078e18ff */
[----:B------:R-:W-:-:S03]  /*31e0*/  LEA R246, R124, R126, 0x3 ;  /* 0x0000007e7cf67211 */ /* 0x000fc600078e18ff */
[----:B------:R-:W-:Y:S01]  /*31f0*/  @!P3 STS.64 [R243+0x7000], R186 ;  /* 0x007000baf300b388 */ /* 0x000fe20000000a00 */
[----:B------:R-:W-:Y:S01]  /*3200*/  BAR.SYNC.DEFER_BLOCKING 0x0 ;  /* 0x0000000000007b1d */ /* 0x000fe20000010000 */
[----:B------:R-:W-:-:S05]  /*3210*/  ISETP.GE.AND P3, PT, R242, 0x1, PT ;  /* 0x00000001f200780c */ /* 0x000fca0003f66270 */
[----:B0-----:R-:W0:Y:S04]  /*3220*/  LDS.128 R132, [R246+0x7000] ;  /* 0x00700000f6847984 */ /* 0x001e280000000c00 */
[----:B------:R-:W1:Y:S04]  /*3230*/  LDS.128 R128, [R246+0x7010] ;  /* 0x00701000f6807984 */ /* 0x000e680000000c00 */
        /* <DEDUP_REMOVED lines=13> */
[----:B------:R-:W-:Y:S02]  /*3310*/  @P3 IADD3 R125, R242, -0x1, RZ ;  /* 0xfffffffff27d3810 */ /* 0x000fe40007ffe0ff */
[----:B------:R-:W-:Y:S01]  /*3320*/  FADD.FTZ R247, R126, R247 ;  /* 0x000000f77ef77221 */ /* 0x000fe20000010000 */
[----:B------:R-:W-:Y:S02]  /*3330*/  FADD.FTZ R248, R127, R248 ;  /* 0x000000f87ff87221 */ /* 0x000fe40000010000 */
        /* <DEDUP_REMOVED lines=17> */
[--C-:B------:R-:W-:Y:S02]  /*3450*/  SHF.R.U32.HI R126, RZ, 0x10, R125.reuse ;  /* 0x00000010ff7e7819 */ /* 0x100fe4000001167d */
[----:B------:R-:W-:Y:S02]  /*3460*/  PRMT R245, R245, 0x5410, R125 ;  /* 0x00005410f5f57816 */ /* 0x000fe4000000007d */
[----:B------:R-:W-:-:S07]  /*3470*/  PRMT R244, R124, 0x5410, R126 ;  /* 0x000054107cf47816 */ /* 0x000fce000000007e */
.L_x_2227:
[----:B------:R-:W-:Y:S05]  /*3480*/  BSYNC B1 ;  /* 0x0000000000017941 */ /* 0x000fea0003800000 */
.L_x_2226:
        /* <DEDUP_REMOVED lines=9> */
.L_x_2229:
        /* <DEDUP_REMOVED lines=10> */
.L_x_2230:
[----:B------:R-:W-:Y:S05]  /*35c0*/  BSYNC B1 ;  /* 0x0000000000017941 */ /* 0x000fea0003800000 */
.L_x_2228:
[----:B------:R-:W0:Y:S01]  /*35d0*/  @P3 LDC R124, c[0x0][0x29c] ;  /* 0x0000a700ff7c3b82 */ /* 0x000e220000000800 */
[----:B------:R-:W-:Y:S01]  /*35e0*/  ISETP.NE.U32.AND P5, PT, RZ, UR10, PT ;  /* 0x0000000aff007c0c */ /* 0x000fe2000bfa5070 */
[----:B------:R-:W-:Y:S03]  /*35f0*/  BSSY B1, `(.L_x_2231) ;  /* 0x0000018000017945 */ /* 0x000fe60003800000 */
[----:B------:R-:W-:-:S13]  /*3600*/  ISETP.NE.AND.EX P5, PT, RZ, UR11, PT, P5 ;  /* 0x0000000bff007c0c */ /* 0x000fda000bfa5350 */
[----:B------:R-:W-:-:S04]  /*3610*/  @P5 F2FP.F16.F32.PACK_AB R126, RZ, R125 ;  /* 0x0000007dff7e523e */ /* 0x000fc800000000ff */
[----:B------:R-:W-:Y:S01]  /*3620*/  @P5 PRMT R161, R126, 0x7610, R161 ;  /* 0x000076107ea15816 */ /* 0x000fe200000000a1 */
[----:B0-----:R-:W-:Y:S01]  /*3630*/  @P3 FMUL.FTZ R127, R125, R124 ;  /* 0x0000007c7d7f3220 */ /* 0x001fe20000410000 */
[----:B------:R-:W-:-:S03]  /*3640*/  @P3 HADD2.F32 R124, -RZ, R244.H0_H0 ;  /* 0x200000f4ff7c3230 */ /* 0x000fc60000004100 */
[----:B------:R-:W-:Y:S02]  /*3650*/  @P3 FMUL.FTZ R125, R30, R127 ;  /* 0x0000007f1e7d3220 */ /* 0x000fe40000410000 */
[----:B------:R-:W-:-:S03]  /*3660*/  @P3 FFMA.FTZ R96, R127, R124, R96 ;  /* 0x0000007c7f603223 */ /* 0x000fc60000010060 */
[----:B------:R-:W-:-:S04]  /*3670*/  @P3 F2FP.F16.F32.PACK_AB R125, RZ, R125 ;  /* 0x0000007dff7d323e */ /* 0x000fc800000000ff */
[----:B------:R-:W-:Y:S01]  /*3680*/  @P3 PRMT R162, R125, 0x7610, R162 ;  /* 0x000076107da23816 */ /* 0x000fe200000000a2 */
[----:B------:R-:W-:Y:S06]  /*3690*/  @P2 BRA `(.L_x_2232) ;  /* 0x0000000000142947 */ /* 0x000fec0003800000 */
[----:B------:R-:W-:Y:S01]  /*36a0*/  HFMA2.MMA R125, -RZ, RZ, 0, 0 ;  /* 0x00000000ff7d7435 */ /* 0x000fe200000001ff */
[----:B------:R-:W-:Y:S10]  /*36b0*/  @!P4 BRA `(.L_x_2233) ;  /* 0x00000000002cc947 */ /* 0x000ff40003800000 */
[----:B------:R-:W-:-:S05]  /*36c0*/  SHF.R.U64 R125, R178, 0x10, R179 ;  /* 0x00000010b27d7819 */ /* 0x000fca00000012b3 */
[----:B------:R-:W-:Y:S01]  /*36d0*/  HADD2.F32 R125, -RZ, R125.H0_H0 ;  /* 0x2000007dff7d7230 */ /* 0x000fe20000004100 */
[----:B------:R-:W-:Y:S06]  /*36e0*/  BRA `(.L_x_2233) ;  /* 0x0000000000207947 */ /* 0x000fec0003800000 */
.L_x_2232:
[----:B------:R-:W-:Y:S02]  /*36f0*/  ISETP.NE.AND P6, PT, R155, RZ, PT ;  /* 0x000000ff9b00720c */ /* 0x000fe40003fc5270 */
[----:B------:R-:W-:Y:S02]  /*3700*/  @P4 SHF.R.U64 R124, R178, 0x10, R179 ;  /* 0x00000010b27c4819 */ /* 0x000fe400000012b3 */
[----:B------:R-:W-:-:S03]  /*3710*/  FSEL R125, R130, RZ, !P6 ;  /* 0x000000ff827d7208 */ /* 0x000fc60007000000 */
[----:B------:R-:W-:Y:S02]  /*3720*/  @P4 HADD2.F32 R124, -RZ, R124.H0_H0 ;  /* 0x2000007cff7c4230 */ /* 0x000fe40000004100 */
[----:B------:R-:W-:-:S04]  /*3730*/  FFMA.FTZ R125, R238, R129, R125 ;  /* 0x00000081ee7d7223 */ /* 0x000fc8000001007d */
[----:B------:R-:W-:-:S04]  /*3740*/  FADD.FTZ R125, R236, -R125 ;  /* 0x8000007dec7d7221 */ /* 0x000fc80000010000 */
[----:B------:R-:W-:-:S04]  /*3750*/  FMUL.FTZ R125, R2, R125 ;  /* 0x0000007d027d7220 */ /* 0x000fc80000410000 */
[----:B------:R-:W-:-:S07]  /*3760*/  @P4 FADD.FTZ R125, R125, R124 ;  /* 0x0000007c7d7d4221 */ /* 0x000fce0000010000 */
.L_x_2233:
[----:B------:R-:W-:Y:S05]  /*3770*/  BSYNC B1 ;  /* 0x0000000000017941 */ /* 0x000fea0003800000 */
.L_x_2231:
[----:B------:R-:W0:Y:S01]  /*3780*/  @P3 LDC R124, c[0x0][0x29c] ;  /* 0x0000a700ff7c3b82 */ /* 0x000e220000000800 */
[----:B------:R-:W-:Y:S01]  /*3790*/  @P5 F2FP.F16.F32.PACK_AB R127, RZ, R125 ;  /* 0x0000007dff7f523e */ /* 0x000fe200000000ff */
[----:B------:R-:W-:Y:S03]  /*37a0*/  BSSY B1, `(.L_x_2234) ;  /* 0x0000014000017945 */ /* 0x000fe60003800000 */
        /* <DEDUP_REMOVED lines=8> */
[----:B------:R-:W-:Y:S01]  /*3830*/  MOV R125, RZ ;  /* 0x000000ff007d7202 */ /* 0x000fe20000000f00 */
[----:B------:R-:W-:Y:S06]  /*3840*/  @!P4 BRA `(.L_x_2236) ;  /* 0x000000000024c947 */ /* 0x000fec0003800000 */
[----:B------:R-:W-:Y:S01]  /*3850*/  HADD2.F32 R125, -RZ, R179.H0_H0 ;  /* 0x200000b3ff7d7230 */ /* 0x000fe20000004100 */
[----:B------:R-:W-:Y:S06]  /*3860*/  BRA `(.L_x_2236) ;  /* 0x00000000001c7947 */ /* 0x000fec0003800000 */
.L_x_2235:
[----:B------:R-:W-:-:S04]  /*3870*/  ISETP.NE.AND P6, PT, R155, RZ, PT ;  /* 0x000000ff9b00720c */ /* 0x000fc80003fc5270 */
[----:B------:R-:W-:-:S05]  /*3880*/  FSEL R124, R130, RZ, !P6 ;  /* 0x000000ff827c7208 */ /* 0x000fca0007000000 */
[----:B------:R-:W-:-:S04]  /*3890*/  FFMA.FTZ R124, R237, R129, R124 ;  /* 0x00000081ed7c7223 */ /* 0x000fc8000001007c */
[----:B------:R-:W-:Y:S01]  /*38a0*/  FADD.FTZ R125, R235, -R124 ;  /* 0x8000007ceb7d7221 */ /* 0x000fe20000010000 */
[----:B------:R-:W-:-:S03]  /*38b0*/  @P4 HADD2.F32 R124, -RZ, R179.H0_H0 ;  /* 0x200000b3ff7c4230 */ /* 0x000fc60000004100 */
[----:B------:R-:W-:-:S04]  /*38c0*/  FMUL.FTZ R125, R2, R125 ;  /* 0x0000007d027d7220 */ /* 0x000fc80000410000 */
[----:B------:R-:W-:-:S07]  /*38d0*/  @P4 FADD.FTZ R125, R125, R124 ;  /* 0x0000007c7d7d4221 */ /* 0x000fce0000010000 */
.L_x_2236:
[----:B------:R-:W-:Y:S05]  /*38e0*/  BSYNC B1 ;  /* 0x0000000000017941 */ /* 0x000fea0003800000 */
.L_x_2234:
[----:B------:R-:W0:Y:S01]  /*38f0*/  @P3 LDC R124, c[0x0][0x29c] ;  /* 0x0000a700ff7c3b82 */ /* 0x000e220000000800 */
[----:B------:R-:W-:Y:S01]  /*3900*/  @P5 F2FP.F16.F32.PACK_AB R126, RZ, R125 ;  /* 0x0000007dff7e523e */ /* 0x000fe200000000ff */
[----:B------:R-:W-:Y:S03]  /*3910*/  BSSY B1, `(.L_x_2237) ;  /* 0x0000016000017945 */ /* 0x000fe60003800000 */
[----:B------:R-:W-:Y:S01]  /*3920*/  @P5 PRMT R165, R126, 0x7610, R165 ;  /* 0x000076107ea55816 */ /* 0x000fe200000000a5 */
[----:B0-----:R-:W-:Y:S01]  /*3930*/  @P3 FMUL.FTZ R127, R125, R124 ;  /* 0x0000007c7d7f3220 */ /* 0x001fe20000410000 */
[----:B------:R-:W-:-:S03]  /*3940*/  @P3 HADD2.F32 R124, -RZ, R245.H1_H1 ;  /* 0x300000f5ff7c3230 */ /* 0x000fc60000004100 */
[----:B------:R-:W-:Y:S02]  /*3950*/  @P3 FMUL.FTZ R125, R28, R127 ;  /* 0x0000007f1c7d3220 */ /* 0x000fe40000410000 */
[----:B------:R-:W-:-:S03]  /*3960*/  @P3 FFMA.FTZ R98, R127, R124, R98 ;  /* 0x0000007c7f623223 */ /* 0x000fc60000010062 */
[----:B------:R-:W-:-:S04]  /*3970*/  @P3 F2FP.F16.F32.PACK_AB R125, RZ, R125 ;  /* 0x0000007dff7d323e */ /* 0x000fc800000000ff */
[----:B------:R-:W-:Y:S01]  /*3980*/  @P3 PRMT R180, R125, 0x7610, R180 ;  /* 0x000076107db43816 */ /* 0x000fe200000000b4 */
[----:B------:R-:W-:Y:S06]  /*3990*/  @P2 BRA `(.L_x_2238) ;  /* 0x0000000000142947 */ /* 0x000fec0003800000 */
[----:B------:R-:W-:Y:S01]  /*39a0*/  HFMA2.MMA R125, -RZ, RZ, 0, 0 ;  /* 0x00000000ff7d7435 */ /* 0x000fe200000001ff */
[----:B------:R-:W-:Y:S10]  /*39b0*/  @!P4 BRA `(.L_x_2239) ;  /* 0x00000000002cc947 */ /* 0x000ff40003800000 */
[----:B------:R-:W-:-:S05]  /*39c0*/  SHF.R.U32.HI R125, RZ, 0x10, R179 ;  /* 0x00000010ff7d7819 */ /* 0x000fca00000116b3 */
[----:B------:R-:W-:Y:S01]  /*39d0*/  HADD2.F32 R125, -RZ, R125.H0_H0 ;  /* 0x2000007dff7d7230 */ /* 0x000fe20000004100 */
[----:B------:R-:W-:Y:S06]  /*39e0*/  BRA `(.L_x_2239) ;  /* 0x0000000000207947 */ /* 0x000fec0003800000 */
.L_x_2238:
[----:B------:R-:W-:Y:S02]  /*39f0*/  ISETP.NE.AND P6, PT, R155, RZ, PT ;  /* 0x000000ff9b00720c */ /* 0x000fe40003fc5270 */
[----:B------:R-:W-:Y:S02]  /*3a00*/  @P4 SHF.R.U32.HI R124, RZ, 0x10, R179 ;  /* 0x00000010ff7c4819 */ /* 0x000fe400000116b3 */
[----:B------:R-:W-:-:S03]  /*3a10*/  FSEL R125, R130, RZ, !P6 ;  /* 0x000000ff827d7208 */ /* 0x000fc60007000000 */
[----:B------:R-:W-:Y:S02]  /*3a20*/  @P4 HADD2.F32 R124, -RZ, R124.H0_H0 ;  /* 0x2000007cff7c4230 */ /* 0x000fe40000004100 */
[----:B------:R-:W-:-:S04]  /*3a30*/  FFMA.FTZ R125, R234, R129, R125 ;  /* 0x00000081ea7d7223 */ /* 0x000fc8000001007d */
[----:B------:R-:W-:-:S04]  /*3a40*/  FADD.FTZ R125, R232, -R125 ;  /* 0x8000007de87d7221 */ /* 0x000fc80000010000 */
[----:B------:R-:W-:-:S04]  /*3a50*/  FMUL.FTZ R125, R2, R125 ;  /* 0x0000007d027d7220 */ /* 0x000fc80000410000 */
[----:B------:R-:W-:-:S07]  /*3a60*/  @P4 FADD.FTZ R125, R125, R124 ;  /* 0x0000007c7d7d4221 */ /* 0x000fce0000010000 */
.L_x_2239:
[----:B------:R-:W-:Y:S05]  /*3a70*/  BSYNC B1 ;  /* 0x0000000000017941 */ /* 0x000fea0003800000 */
.L_x_2237:
[----:B------:R-:W0:Y:S01]  /*3a80*/  @P3 LDC R132, c[0x0][0x29c] ;  /* 0x0000a700ff843b82 */ /* 0x000e220000000800 */
[----:B------:R-:W-:Y:S01]  /*3a90*/  IADD3 R0, R0, 0x100, RZ ;  /* 0x0000010000007810 */ /* 0x000fe20007ffe0ff */
[----:B0-----:R-:W-:Y:S01]  /*3aa0*/  @P3 FMUL.FTZ R132, R125, R132 ;  /* 0x000000847d843220 */ /* 0x001fe20000410000 */
[----:B------:R-:W-:-:S03]  /*3ab0*/  @P5 F2FP.F16.F32.PACK_AB R125, RZ, R125 ;  /* 0x0000007dff7d523e */ /* 0x000fc600000000ff */
[----:B------:R-:W-:Y:S01]  /*3ac0*/  @P3 FMUL.FTZ R124, R27, R132 ;  /* 0x000000841b7c3220 */ /* 0x000fe20000410000 */
[----:B------:R-:W-:-:S04]  /*3ad0*/  @P5 PRMT R182, R125, 0x7610, R182 ;  /* 0x000076107db65816 */ /* 0x000fc800000000b6 */
[----:B------:R-:W-:Y:S01]  /*3ae0*/  @P3 F2FP.F16.F32.PACK_AB R133, RZ, R124 ;  /* 0x0000007cff85323e */ /* 0x000fe200000000ff */
        /* <DEDUP_REMOVED lines=9> */
.L_x_2240:
[----:B------:R-:W-:Y:S01]  /*3b80*/  BSSY B1, `(.L_x_2241) ;  /* 0x000000c000017945 */ /* 0x000fe20003800000 */
[----:B------:R-:W-:Y:S01]  /*3b90*/  @P3 HADD2.F32 R131, -RZ, R244.H1_H1 ;  /* 0x300000f4ff833230 */ /* 0x000fe20000004100 */
        /* <DEDUP_REMOVED lines=10> */
.L_x_2242:
[----:B------:R-:W-:Y:S05]  /*3c40*/  BSYNC B1 ;  /* 0x0000000000017941 */ /* 0x000fea0003800000 */
.L_x_2241:
[----:B------:R-:W-:Y:S01]  /*3c50*/  @P3 FFMA.FTZ R99, R132, R131, R99 ;  /* 0x0000008384633223 */ /* 0x000fe20000010063 */
[----:B------:R-:W-:-:S07]  /*3c60*/  IADD3 R128, R128, 0x100, RZ ;  /* 0x0000010080807810 */ /* 0x000fce0007ffe0ff */
.L_x_2225:
[----:B------:R-:W-:Y:S05]  /*3c70*/  BSYNC B0 ;  /* 0x0000000000007941 */ /* 0x000fea0003800000 */
.L_x_2224:
        /* <DEDUP_REMOVED lines=11> */
[--C-:B------:R-:W-:Y:S02]  /*3d30*/  SHF.R.U32.HI R127, RZ, 0x10, R125.reuse ;  /* 0x00000010ff7f7819 */ /* 0x100fe4000001167d */
[----:B------:R-:W-:Y:S02]  /*3d40*/  PRMT R245, R245, 0x5410, R125 ;  /* 0x00005410f5f57816 */ /* 0x000fe4000000007d */
[----:B------:R-:W-:-:S07]  /*3d50*/  PRMT R244, R124, 0x5410, R127 ;  /* 0x000054107cf47816 */ /* 0x000fce000000007f */
.L_x_2246:
[----:B------:R-:W-:Y:S05]  /*3d60*/  BSYNC B1 ;  /* 0x0000000000017941 */ /* 0x000fea0003800000 */
.L_x_2245:
        /* <DEDUP_REMOVED lines=9> */
.L_x_2248:
        /* <DEDUP_REMOVED lines=8> */
.L_x_2249:
[----:B------:R-:W-:Y:S05]  /*3e80*/  BSYNC B1 ;  /* 0x0000000000017941 */ /* 0x000fea0003800000 */
.L_x_2247:
        /* <DEDUP_REMOVED lines=8> */
[-C--:B------:R-:W-:Y:S02]  /*3f10*/  @P3 FMUL.FTZ R124, R26, R127.reuse ;  /* 0x0000007f1a7c3220 */ /* 0x080fe40000410000 */
        /* <DEDUP_REMOVED lines=9> */
.L_x_2251:
[----:B------:R-:W-:Y:S01]  /*3fb0*/  FFMA.FTZ R125, R230, R129, R126 ;  /* 0x00000081e67d7223 */ /* 0x000fe2000001007e */
[----:B------:R-:W-:-:S03]  /*3fc0*/  @P4 SHF.R.U64 R124, R176, 0x10, R177 ;  /* 0x00000010b07c4819 */ /* 0x000fc600000012b1 */
[----:B------:R-:W-:Y:S02]  /*3fd0*/  FADD.FTZ R125, R228, -R125 ;  /* 0x8000007de47d7221 */ /* 0x000fe40000010000 */
[----:B------:R-:W-:Y:S02]  /*3fe0*/  @P4 HADD2.F32 R124, -RZ, R124.H0_H0 ;  /* 0x2000007cff7c4230 */ /* 0x000fe40000004100 */
[----:B------:R-:W-:-:S04]  /*3ff0*/  FMUL.FTZ R125, R2, R125 ;  /* 0x0000007d027d7220 */ /* 0x000fc80000410000 */
[----:B------:R-:W-:-:S07]  /*4000*/  @P4 FADD.FTZ R125, R125, R124 ;  /* 0x0000007c7d7d4221 */ /* 0x000fce0000010000 */
.L_x_2252:
[----:B------:R-:W-:Y:S05]  /*4010*/  BSYNC B1 ;  /* 0x0000000000017941 */ /* 0x000fea0003800000 */
.L_x_2250:
[----:B------:R-:W0:Y:S01]  /*4020*/  @P3 LDC R124, c[0x0][0x29c] ;  /* 0x0000a700ff7c3b82 */ /* 0x000e220000000800 */
[----:B------:R-:W-:Y:S01]  /*4030*/  @P5 F2FP.F16.F32.PACK_AB R127, RZ, R125 ;  /* 0x0000007dff7f523e */ /* 0x000fe200000000ff */
[----:B------:R-:W-:Y:S01]  /*4040*/  @P3 HADD2.F32 R132, -RZ, R245.H0_H0 ;  /* 0x200000f5ff843230 */ /* 0x000fe20000004100 */
[----:B------:R-:W-:Y:S02]  /*4050*/  BSSY B1, `(.L_x_2253) ;  /* 0x0000011000017945 */ /* 0x000fe40003800000 */
[----:B------:R-:W-:Y:S01]  /*4060*/  @P5 PRMT R163, R127, 0x7610, R163 ;  /* 0x000076107fa35816 */ /* 0x000fe200000000a3 */
[----:B0-----:R-:W-:-:S04]  /*4070*/  @P3 FMUL.FTZ R124, R125, R124 ;  /* 0x0000007c7d7c3220 */ /* 0x001fc80000410000 */
[-C--:B------:R-:W-:Y:S01]  /*4080*/  @P3 FMUL.FTZ R125, R25, R124.reuse ;  /* 0x0000007c197d3220 */ /* 0x080fe20000410000 */
[----:B------:R-:W-:-:S04]  /*4090*/  @P3 FFMA.FTZ R101, R132, R124, R101 ;  /* 0x0000007c84653223 */ /* 0x000fc80000010065 */
[----:B------:R-:W-:-:S04]  /*40a0*/  @P3 F2FP.F16.F32.PACK_AB R125, RZ, R125 ;  /* 0x0000007dff7d323e */ /* 0x000fc800000000ff */
[----:B------:R-:W-:Y:S01]  /*40b0*/  @P3 PRMT R164, R125, 0x7610, R164 ;  /* 0x000076107da43816 */ /* 0x000fe200000000a4 */
[----:B------:R-:W-:Y:S06]  /*40c0*/  @P2 BRA `(.L_x_2254) ;  /* 0x0000000000102947 */ /* 0x000fec0003800000 */
[----:B------:R-:W-:Y:S01]  /*40d0*/  MOV R125, RZ ;  /* 0x000000ff007d7202 */ /* 0x000fe20000000f00 */
[----:B------:R-:W-:Y:S06]  /*40e0*/  @!P4 BRA `(.L_x_2255) ;  /* 0x00000000001cc947 */ /* 0x000fec0003800000 */
[----:B------:R-:W-:Y:S01]  /*40f0*/  HADD2.F32 R125, -RZ, R177.H0_H0 ;  /* 0x200000b1ff7d7230 */ /* 0x000fe20000004100 */
[----:B------:R-:W-:Y:S06]  /*4100*/  BRA `(.L_x_2255) ;  /* 0x0000000000147947 */ /* 0x000fec0003800000 */
.L_x_2254:
[----:B------:R-:W-:-:S04]  /*4110*/  FFMA.FTZ R124, R229, R129, R126 ;  /* 0x00000081e57c7223 */ /* 0x000fc8000001007e */
[----:B------:R-:W-:Y:S01]  /*4120*/  FADD.FTZ R125, R227, -R124 ;  /* 0x8000007ce37d7221 */ /* 0x000fe20000010000 */
[----:B------:R-:W-:-:S03]  /*4130*/  @P4 HADD2.F32 R124, -RZ, R177.H0_H0 ;  /* 0x200000b1ff7c4230 */ /* 0x000fc60000004100 */
[----:B------:R-:W-:-:S04]  /*4140*/  FMUL.FTZ R125, R2, R125 ;  /* 0x0000007d027d7220 */ /* 0x000fc80000410000 */
[----:B------:R-:W-:-:S07]  /*4150*/  @P4 FADD.FTZ R125, R125, R124 ;  /* 0x0000007c7d7d4221 */ /* 0x000fce0000010000 */
.L_x_2255:
[----:B------:R-:W-:Y:S05]  /*4160*/  BSYNC B1 ;  /* 0x0000000000017941 */ /* 0x000fea0003800000 */
.L_x_2253:
[----:B------:R-:W0:Y:S01]  /*4170*/  @P3 LDC R124, c[0x0][0x29c] ;  /* 0x0000a700ff7c3b82 */ /* 0x000e220000000800 */
[----:B------:R-:W-:Y:S01]  /*4180*/  @P5 F2FP.F16.F32.PACK_AB R131, RZ, R125 ;  /* 0x0000007dff83523e */ /* 0x000fe200000000ff */
[----:B------:R-:W-:Y:S03]  /*4190*/  BSSY B1, `(.L_x_2256) ;  /* 0x0000014000017945 */ /* 0x000fe60003800000 */
[----:B------:R-:W-:Y:S01]  /*41a0*/  @P5 PRMT R165, R131, 0x7610, R165 ;  /* 0x0000761083a55816 */ /* 0x000fe200000000a5 */
[----:B0-----:R-:W-:Y:S01]  /*41b0*/  @P3 FMUL.FTZ R127, R125, R124 ;  /* 0x0000007c7d7f3220 */ /* 0x001fe20000410000 */
[----:B------:R-:W-:-:S03]  /*41c0*/  @P3 HADD2.F32 R125, -RZ, R245.H1_H1 ;  /* 0x300000f5ff7d3230 */ /* 0x000fc60000004100 */
[-C--:B------:R-:W-:Y:S02]  /*41d0*/  @P3 FMUL.FTZ R124, R24, R127.reuse ;  /* 0x0000007f187c3220 */ /* 0x080fe40000410000 */
        /* <DEDUP_REMOVED lines=9> */
.L_x_2257:
[----:B------:R-:W-:Y:S01]  /*4270*/  FFMA.FTZ R126, R226, R129, R126 ;  /* 0x00000081e27e7223 */ /* 0x000fe2000001007e */
[----:B------:R-:W-:-:S03]  /*4280*/  @P4 SHF.R.U32.HI R124, RZ, 0x10, R177 ;  /* 0x00000010ff7c4819 */ /* 0x000fc600000116b1 */
[----:B------:R-:W-:Y:S02]  /*4290*/  FADD.FTZ R125, R225, -R126 ;  /* 0x8000007ee17d7221 */ /* 0x000fe40000010000 */
[----:B------:R-:W-:Y:S02]  /*42a0*/  @P4 HADD2.F32 R124, -RZ, R124.H0_H0 ;  /* 0x2000007cff7c4230 */ /* 0x000fe40000004100 */
[----:B------:R-:W-:-:S04]  /*42b0*/  FMUL.FTZ R125, R2, R125 ;  /* 0x0000007d027d7220 */ /* 0x000fc80000410000 */
[----:B------:R-:W-:-:S07]  /*42c0*/  @P4 FADD.FTZ R125, R125, R124 ;  /* 0x0000007c7d7d4221 */ /* 0x000fce0000010000 */
.L_x_2258:
[----:B------:R-:W-:Y:S05]  /*42d0*/  BSYNC B1 ;  /* 0x0000000000017941 */ /* 0x000fea0003800000 */
.L_x_2256:
[----:B------:R-:W0:Y:S01]  /*42e0*/  @P3 LDC R124, c[0x0][0x29c] ;  /* 0x0000a700ff7c3b82 */ /* 0x000e220000000800 */
[----:B------:R-:W-:Y:S02]  /*42f0*/  @P3 HADD2.F32 R132, -RZ, R244.H1_H1 ;  /* 0x300000f4ff843230 */ /* 0x000fe40000004100 */
[----:B0-----:R-:W-:Y:S01]  /*4300*/  @P3 FMUL.FTZ R124, R125, R124 ;  /* 0x0000007c7d7c3220 */ /* 0x001fe20000410000 */
[----:B------:R-:W-:-:S03]  /*4310*/  @P5 F2FP.F16.F32.PACK_AB R125, RZ, R125 ;  /* 0x0000007dff7d523e */ /* 0x000fc600000000ff */
[-C--:B------:R-:W-:Y:S01]  /*4320*/  @P3 FMUL.FTZ R126, R23, R124.reuse ;  /* 0x0000007c177e3220 */ /* 0x080fe20000410000 */
[----:B------:R-:W-:Y:S01]  /*4330*/  @P3 FFMA.FTZ R103, R132, R124, R103 ;  /* 0x0000007c84673223 */ /* 0x000fe20000010067 */
[----:B------:R-:W-:-:S03]  /*4340*/  @P5 PRMT R182, R125, 0x7610, R182 ;  /* 0x000076107db65816 */ /* 0x000fc600000000b6 */
        /* <DEDUP_REMOVED lines=10> */
.L_x_2259:
        /* <DEDUP_REMOVED lines=11> */
.L_x_2261:
[----:B------:R-:W-:Y:S05]  /*44a0*/  BSYNC B1 ;  /* 0x0000000000017941 */ /* 0x000fea0003800000 */
.L_x_2260:
[----:B------:R-:W-:Y:S02]  /*44b0*/  IADD3 R0, R0, 0x100, RZ ;  /* 0x0000010000007810 */ /* 0x000fe40007ffe0ff */
[----:B------:R-:W-:-:S07]  /*44c0*/  IADD3 R128, R128, 0x100, RZ ;  /* 0x0000010080807810 */ /* 0x000fce0007ffe0ff */
.L_x_2244:
[----:B------:R-:W-:Y:S05]  /*44d0*/  BSYNC B0 ;  /* 0x0000000000007941 */ /* 0x000fea0003800000 */
.L_x_2243:
        /* <DEDUP_REMOVED lines=14> */
.L_x_2265:
[----:B------:R-:W-:Y:S05]  /*45c0*/  BSYNC B1 ;  /* 0x0000000000017941 */ /* 0x000fea0003800000 */
.L_x_2264:
        /* <DEDUP_REMOVED lines=9> */
.L_x_2267:
        /* <DEDUP_REMOVED lines=8> */
.L_x_2268:
[----:B------:R-:W-:Y:S05]  /*46e0*/  BSYNC B1 ;  /* 0x0000000000017941 */ /* 0x000fea0003800000 */
.L_x_2266:
        /* <DEDUP_REMOVED lines=18> */
.L_x_2270:
[----:B------:R-:W-:Y:S01]  /*4810*/  FFMA.FTZ R124, R184, R129, R126 ;  /* 0x00000081b87c7223 */ /* 0x000fe2000001007e */
[----:B------:R-:W-:-:S03]  /*4820*/  @P4 SHF.R.U64 R127, R174, 0x10, R175 ;  /* 0x00000010ae7f4819 */ /* 0x000fc600000012af */
[----:B------:R-:W-:Y:S02]  /*4830*/  FADD.FTZ R125, R223, -R124 ;  /* 0x8000007cdf7d7221 */ /* 0x000fe40000010000 */
[----:B------:R-:W-:Y:S02]  /*4840*/  @P4 HADD2.F32 R124, -RZ, R127.H0_H0 ;  /* 0x2000007fff7c4230 */ /* 0x000fe40000004100 */
[----:B------:R-:W-:-:S04]  /*4850*/  FMUL.FTZ R125, R2, R125 ;  /* 0x0000007d027d7220 */ /* 0x000fc80000410000 */
[----:B------:R-:W-:-:S07]  /*4860*/  @P4 FADD.FTZ R125, R125, R124 ;  /* 0x0000007c7d7d4221 */ /* 0x000fce0000010000 */
.L_x_2271:
[----:B------:R-:W-:Y:S05]  /*4870*/  BSYNC B1 ;  /* 0x0000000000017941 */ /* 0x000fea0003800000 */
.L_x_2269:
        /* <DEDUP_REMOVED lines=15> */
.L_x_2273:
[----:B------:R-:W-:Y:S01]  /*4970*/  FFMA.FTZ R125, R183, R129, R126 ;  /* 0x00000081b77d7223 */ /* 0x000fe2000001007e */
[----:B------:R-:W-:-:S03]  /*4980*/  @P4 HADD2.F32 R124, -RZ, R175.H0_H0 ;  /* 0x200000afff7c4230 */ /* 0x000fc60000004100 */
[----:B------:R-:W-:-:S04]  /*4990*/  FADD.FTZ R125, R188, -R125 ;  /* 0x8000007dbc7d7221 */ /* 0x000fc80000010000 */
[----:B------:R-:W-:-:S04]  /*49a0*/  FMUL.FTZ R125, R2, R125 ;  /* 0x0000007d027d7220 */ /* 0x000fc80000410000 */
[----:B------:R-:W-:-:S07]  /*49b0*/  @P4 FADD.FTZ R125, R125, R124 ;  /* 0x0000007c7d7d4221 */ /* 0x000fce0000010000 */
.L_x_2274:
[----:B------:R-:W-:Y:S05]  /*49c0*/  BSYNC B1 ;  /* 0x0000000000017941 */ /* 0x000fea0003800000 */
.L_x_2272:
        /* <DEDUP_REMOVED lines=16> */
.L_x_2276:
[----:B------:R-:W-:Y:S01]  /*4ad0*/  FFMA.FTZ R126, R190, R129, R126 ;  /* 0x00000081be7e7223 */ /* 0x000fe2000001007e */
[----:B------:R-:W-:-:S03]  /*4ae0*/  @P4 SHF.R.U32.HI R124, RZ, 0x10, R175 ;  /* 0x00000010ff7c4819 */ /* 0x000fc600000116af */
[----:B------:R-:W-:Y:S02]  /*4af0*/  FADD.FTZ R125, R189, -R126 ;  /* 0x8000007ebd7d7221 */ /* 0x000fe40000010000 */
[----:B------:R-:W-:Y:S02]  /*4b00*/  @P4 HADD2.F32 R124, -RZ, R124.H0_H0 ;  /* 0x2000007cff7c4230 */ /* 0x000fe40000004100 */
[----:B------:R-:W-:-:S04]  /*4b10*/  FMUL.FTZ R125, R2, R125 ;  /* 0x0000007d027d7220 */ /* 0x000fc80000410000 */
[----:B------:R-:W-:-:S07]  /*4b20*/  @P4 FADD.FTZ R125, R125, R124 ;  /* 0x0000007c7d7d4221 */ /* 0x000fce0000010000 */
.L_x_2277:
[----:B------:R-:W-:Y:S05]  /*4b30*/  BSYNC B1 ;  /* 0x0000000000017941 */ /* 0x000fea0003800000 */
.L_x_2275:
        /* <DEDUP_REMOVED lines=17> */
.L_x_2278:
        /* <DEDUP_REMOVED lines=11> */
.L_x_2280:
[----:B------:R-:W-:Y:S05]  /*4d00*/  BSYNC B1 ;  /* 0x0000000000017941 */ /* 0x000fea0003800000 */
.L_x_2279:
[----:B------:R-:W-:Y:S02]  /*4d10*/  IADD3 R0, R0, 0x100, RZ ;  /* 0x0000010000007810 */ /* 0x000fe40007ffe0ff */
[----:B------:R-:W-:-:S07]  /*4d20*/  IADD3 R128, R128, 0x100, RZ ;  /* 0x0000010080807810 */ /* 0x000fce0007ffe0ff */
.L_x_2263:
[----:B------:R-:W-:Y:S05]  /*4d30*/  BSYNC B0 ;  /* 0x0000000000007941 */ /* 0x000fea0003800000 */
.L_x_2262:
        /* <DEDUP_REMOVED lines=14> */
.L_x_2284:
[----:B------:R-:W-:Y:S05]  /*4e20*/  BSYNC B1 ;  /* 0x0000000000017941 */ /* 0x000fea0003800000 */
.L_x_2283:
        /* <DEDUP_REMOVED lines=9> */
.L_x_2286:
        /* <DEDUP_REMOVED lines=8> */
.L_x_2287:
[----:B------:R-:W-:Y:S05]  /*4f40*/  BSYNC B1 ;  /* 0x0000000000017941 */ /* 0x000fea0003800000 */
.L_x_2285:
        /* <DEDUP_REMOVED lines=18> */
.L_x_2289:
[----:B------:R-:W-:Y:S01]  /*5070*/  FFMA.FTZ R124, R192, R129, R126 ;  /* 0x00000081c07c7223 */ /* 0x000fe2000001007e */
[----:B------:R-:W-:-:S03]  /*5080*/  @P4 SHF.R.U64 R127, R172, 0x10, R173 ;  /* 0x00000010ac7f4819 */ /* 0x000fc600000012ad */
[----:B------:R-:W-:Y:S02]  /*5090*/  FADD.FTZ R125, R195, -R124 ;  /* 0x8000007cc37d7221 */ /* 0x000fe40000010000 */
[----:B------:R-:W-:Y:S02]  /*50a0*/  @P4 HADD2.F32 R124, -RZ, R127.H0_H0 ;  /* 0x2000007fff7c4230 */ /* 0x000fe40000004100 */
[----:B------:R-:W-:-:S04]  /*50b0*/  FMUL.FTZ R125, R2, R125 ;  /* 0x0000007d027d7220 */ /* 0x000fc80000410000 */
[----:B------:R-:W-:-:S07]  /*50c0*/  @P4 FADD.FTZ R125, R125, R124 ;  /* 0x0000007c7d7d4221 */ /* 0x000fce0000010000 */
.L_x_2290:
[----:B------:R-:W-:Y:S05]  /*50d0*/  BSYNC B1 ;  /* 0x0000000000017941 */ /* 0x000fea0003800000 */
.L_x_2288:
        /* <DEDUP_REMOVED lines=15> */
.L_x_2292:
[----:B------:R-:W-:Y:S01]  /*51d0*/  FFMA.FTZ R125, R193, R129, R126 ;  /* 0x00000081c17d7223 */ /* 0x000fe2000001007e */
[----:B------:R-:W-:-:S03]  /*51e0*/  @P4 HADD2.F32 R124, -RZ, R173.H0_H0 ;  /* 0x200000adff7c4230 */ /* 0x000fc60000004100 */
[----:B------:R-:W-:-:S04]  /*51f0*/  FADD.FTZ R125, R196, -R125 ;  /* 0x8000007dc47d7221 */ /* 0x000fc80000010000 */
[----:B------:R-:W-:-:S04]  /*5200*/  FMUL.FTZ R125, R2, R125 ;  /* 0x0000007d027d7220 */ /* 0x000fc80000410000 */
[----:B------:R-:W-:-:S07]  /*5210*/  @P4 FADD.FTZ R125, R125, R124 ;  /* 0x0000007c7d7d4221 */ /* 0x000fce0000010000 */
.L_x_2293:
[----:B------:R-:W-:Y:S05]  /*5220*/  BSYNC B1 ;  /* 0x0000000000017941 */ /* 0x000fea0003800000 */
.L_x_2291:
        /* <DEDUP_REMOVED lines=16> */
.L_x_2295:
[----:B------:R-:W-:Y:S01]  /*5330*/  FFMA.FTZ R126, R198, R129, R126 ;  /* 0x00000081c67e7223 */ /* 0x000fe2000001007e */
[----:B------:R-:W-:-:S03]  /*5340*/  @P4 SHF.R.U32.HI R124, RZ, 0x10, R173 ;  /* 0x00000010ff7c4819 */ /* 0x000fc600000116ad */
[----:B------:R-:W-:Y:S02]  /*5350*/  FADD.FTZ R125, R197, -R126 ;  /* 0x8000007ec57d7221 */ /* 0x000fe40000010000 */
[----:B------:R-:W-:Y:S02]  /*5360*/  @P4 HADD2.F32 R124, -RZ, R124.H0_H0 ;  /* 0x2000007cff7c4230 */ /* 0x000fe40000004100 */
[----:B------:R-:W-:-:S04]  /*5370*/  FMUL.FTZ R125, R2, R125 ;  /* 0x0000007d027d7220 */ /* 0x000fc80000410000 */
[----:B------:R-:W-:-:S07]  /*5380*/  @P4 FADD.FTZ R125, R125, R124 ;  /* 0x0000007c7d7d4221 */ /* 0x000fce0000010000 */
.L_x_2296:
[----:B------:R-:W-:Y:S05]  /*5390*/  BSYNC B1 ;  /* 0x0000000000017941 */ /* 0x000fea0003800000 */
.L_x_2294:
        /* <DEDUP_REMOVED lines=17> */
.L_x_2297:
        /* <DEDUP_REMOVED lines=11> */
.L_x_2299:
[----:B------:R-:W-:Y:S05]  /*5560*/  BSYNC B1 ;  /* 0x0000000000017941 */ /* 0x000fea0003800000 */
.L_x_2298:
[----:B------:R-:W-:Y:S02]  /*5570*/  IADD3 R0, R0, 0x100, RZ ;  /* 0x0000010000007810 */ /* 0x000fe40007ffe0ff */
[----:B------:R-:W-:-:S07]  /*5580*/  IADD3 R128, R128, 0x100, RZ ;  /* 0x0000010080807810 */ /* 0x000fce0007ffe0ff */
.L_x_2282:
[----:B------:R-:W-:Y:S05]  /*5590*/  BSYNC B0 ;  /* 0x0000000000007941 */ /* 0x000fea0003800000 */
.L_x_2281:
        /* <DEDUP_REMOVED lines=13> */
.L_x_2303:
[----:B------:R-:W-:Y:S05]  /*5670*/  BSYNC B1 ;  /* 0x0000000000017941 */ /* 0x000fea0003800000 */
.L_x_2302:
        /* <DEDUP_REMOVED lines=9> */
.L_x_2305:
        /* <DEDUP_REMOVED lines=8> */
.L_x_2306:
[----:B------:R-:W-:Y:S05]  /*5790*/  BSYNC B1 ;  /* 0x0000000000017941 */ /* 0x000fea0003800000 */
.L_x_2304:
        /* <DEDUP_REMOVED lines=18> */
.L_x_2308:
[----:B------:R-:W-:Y:S01]  /*58c0*/  FFMA.FTZ R124, R200, R129, R126 ;  /* 0x00000081c87c7223 */ /* 0x000fe2000001007e */
[----:B------:R-:W-:-:S03]  /*58d0*/  @P4 SHF.R.U64 R127, R170, 0x10, R171 ;  /* 0x00000010aa7f4819 */ /* 0x000fc600000012ab */
[----:B------:R-:W-:Y:S02]  /*58e0*/  FADD.FTZ R125, R203, -R124 ;  /* 0x8000007ccb7d7221 */ /* 0x000fe40000010000 */
[----:B------:R-:W-:Y:S02]  /*58f0*/  @P4 HADD2.F32 R124, -RZ, R127.H0_H0 ;  /* 0x2000007fff7c4230 */ /* 0x000fe40000004100 */
[----:B------:R-:W-:-:S04]  /*5900*/  FMUL.FTZ R125, R2, R125 ;  /* 0x0000007d027d7220 */ /* 0x000fc80000410000 */
[----:B------:R-:W-:-:S07]  /*5910*/  @P4 FADD.FTZ R125, R125, R124 ;  /* 0x0000007c7d7d4221 */ /* 0x000fce0000010000 */
.L_x_2309:
[----:B------:R-:W-:Y:S05]  /*5920*/  BSYNC B1 ;  /* 0x0000000000017941 */ /* 0x000fea0003800000 */
.L_x_2307:
        /* <DEDUP_REMOVED lines=15> */
.L_x_2311:
[----:B------:R-:W-:Y:S01]  /*5a20*/  FFMA.FTZ R125, R201, R129, R126 ;  /* 0x00000081c97d7223 */ /* 0x000fe2000001007e */
[----:B------:R-:W-:-:S03]  /*5a30*/  @P4 HADD2.F32 R124, -RZ, R171.H0_H0 ;  /* 0x200000abff7c4230 */ /* 0x000fc60000004100 */
[----:B------:R-:W-:-:S04]  /*5a40*/  FADD.FTZ R125, R204, -R125 ;  /* 0x8000007dcc7d7221 */ /* 0x000fc80000010000 */
[----:B------:R-:W-:-:S04]  /*5a50*/  FMUL.FTZ R125, R2, R125 ;  /* 0x0000007d027d7220 */ /* 0x000fc80000410000 */
[----:B------:R-:W-:-:S07]  /*5a60*/  @P4 FADD.FTZ R125, R125, R124 ;  /* 0x0000007c7d7d4221 */ /* 0x000fce0000010000 */
.L_x_2312:
[----:B------:R-:W-:Y:S05]  /*5a70*/  BSYNC B1 ;  /* 0x0000000000017941 */ /* 0x000fea0003800000 */
.L_x_2310:
        /* <DEDUP_REMOVED lines=16> */
.L_x_2314:
[----:B------:R-:W-:Y:S01]  /*5b80*/  FFMA.FTZ R126, R206, R129, R126 ;  /* 0x00000081ce7e7223 */ /* 0x000fe2000001007e */
[----:B------:R-:W-:-:S03]  /*5b90*/  @P4 SHF.R.U32.HI R124, RZ, 0x10, R171 ;  /* 0x00000010ff7c4819 */ /* 0x000fc600000116ab */
[----:B------:R-:W-:Y:S02]  /*5ba0*/  FADD.FTZ R125, R205, -R126 ;  /* 0x8000007ecd7d7221 */ /* 0x000fe40000010000 */
[----:B------:R-:W-:Y:S02]  /*5bb0*/  @P4 HADD2.F32 R124, -RZ, R124.H0_H0 ;  /* 0x2000007cff7c4230 */ /* 0x000fe40000004100 */
[----:B------:R-:W-:-:S04]  /*5bc0*/  FMUL.FTZ R125, R2, R125 ;  /* 0x0000007d027d7220 */ /* 0x000fc80000410000 */
[----:B------:R-:W-:-:S07]  /*5bd0*/  @P4 FADD.FTZ R125, R125, R124 ;  /* 0x0000007c7d7d4221 */ /* 0x000fce0000010000 */
.L_x_2315:
[----:B------:R-:W-:Y:S05]  /*5be0*/  BSYNC B1 ;  /* 0x0000000000017941 */ /* 0x000fea0003800000 */
.L_x_2313:
        /* <DEDUP_REMOVED lines=17> */
.L_x_2316:
        /* <DEDUP_REMOVED lines=11> */
.L_x_2318:
[----:B------:R-:W-:Y:S05]  /*5db0*/  BSYNC B1 ;  /* 0x0000000000017941 */ /* 0x000fea0003800000 */
.L_x_2317:
[----:B------:R-:W-:Y:S02]  /*5dc0*/  IADD3 R0, R0, 0x100, RZ ;  /* 0x0000010000007810 */ /* 0x000fe40007ffe0ff */
[----:B------:R-:W-:-:S07]  /*5dd0*/  IADD3 R128, R128, 0x100, RZ ;  /* 0x0000010080807810 */ /* 0x000fce0007ffe0ff */
.L_x_2301:
[----:B------:R-:W-:Y:S05]  /*5de0*/  BSYNC B0 ;  /* 0x0000000000007941 */ /* 0x000fea0003800000 */
.L_x_2300:
        /* <DEDUP_REMOVED lines=13> */
.L_x_2322:
[----:B------:R-:W-:Y:S05]  /*5ec0*/  BSYNC B1 ;  /* 0x0000000000017941 */ /* 0x000fea0003800000 */
.L_x_2321:
        /* <DEDUP_REMOVED lines=9> */
.L_x_2324:
        /* <DEDUP_REMOVED lines=8> */
.L_x_2325:
[----:B------:R-:W-:Y:S05]  /*5fe0*/  BSYNC B1 ;  /* 0x0000000000017941 */ /* 0x000fea0003800000 */
.L_x_2323:
        /* <DEDUP_REMOVED lines=18> */
.L_x_2327:
[----:B------:R-:W-:Y:S01]  /*6110*/  FFMA.FTZ R124, R208, R129, R126 ;  /* 0x00000081d07c7223 */ /* 0x000fe2000001007e */
[----:B------:R-:W-:-:S03]  /*6120*/  @P4 SHF.R.U64 R127, R168, 0x10, R169 ;  /* 0x00000010a87f4819 */ /* 0x000fc600000012a9 */
[----:B------:R-:W-:Y:S02]  /*6130*/  FADD.FTZ R125, R211, -R124 ;  /* 0x8000007cd37d7221 */ /* 0x000fe40000010000 */
[----:B------:R-:W-:Y:S02]  /*6140*/  @P4 HADD2.F32 R124, -RZ, R127.H0_H0 ;  /* 0x2000007fff7c4230 */ /* 0x000fe40000004100 */
[----:B------:R-:W-:-:S04]  /*6150*/  FMUL.FTZ R125, R2, R125 ;  /* 0x0000007d027d7220 */ /* 0x000fc80000410000 */
[----:B------:R-:W-:-:S07]  /*6160*/  @P4 FADD.FTZ R125, R125, R124 ;  /* 0x0000007c7d7d4221 */ /* 0x000fce0000010000 */
.L_x_2328:
[----:B------:R-:W-:Y:S05]  /*6170*/  BSYNC B1 ;  /* 0x0000000000017941 */ /* 0x000fea0003800000 */
.L_x_2326:
        /* <DEDUP_REMOVED lines=15> */
.L_x_2330:
[----:B------:R-:W-:Y:S01]  /*6270*/  FFMA.FTZ R125, R209, R129, R126 ;  /* 0x00000081d17d7223 */ /* 0x000fe2000001007e */
[----:B------:R-:W-:-:S03]  /*6280*/  @P4 HADD2.F32 R124, -RZ, R169.H0_H0 ;  /* 0x200000a9ff7c4230 */ /* 0x000fc60000004100 */
[----:B------:R-:W-:-:S04]  /*6290*/  FADD.FTZ R125, R212, -R125 ;  /* 0x8000007dd47d7221 */ /* 0x000fc80000010000 */
[----:B------:R-:W-:-:S04]  /*62a0*/  FMUL.FTZ R125, R2, R125 ;  /* 0x0000007d027d7220 */ /* 0x000fc80000410000 */
[----:B------:R-:W-:-:S07]  /*62b0*/  @P4 FADD.FTZ R125, R125, R124 ;  /* 0x0000007c7d7d4221 */ /* 0x000fce0000010000 */
.L_x_2331:
[----:B------:R-:W-:Y:S05]  /*62c0*/  BSYNC B1 ;  /* 0x0000000000017941 */ /* 0x000fea0003800000 */
.L_x_2329:
        /* <DEDUP_REMOVED lines=16> */
.L_x_2333:
[----:B------:R-:W-:Y:S01]  /*63d0*/  FFMA.FTZ R126, R214, R129, R126 ;  /* 0x00000081d67e7223 */ /* 0x000fe2000001007e */
[----:B------:R-:W-:-:S03]  /*63e0*/  @P4 SHF.R.U32.HI R124, RZ, 0x10, R169 ;  /* 0x00000010ff7c4819 */ /* 0x000fc600000116a9 */
[----:B------:R-:W-:Y:S02]  /*63f0*/  FADD.FTZ R125, R213, -R126 ;  /* 0x8000007ed57d7221 */ /* 0x000fe40000010000 */
[----:B------:R-:W-:Y:S02]  /*6400*/  @P4 HADD2.F32 R124, -RZ, R124.H0_H0 ;  /* 0x2000007cff7c4230 */ /* 0x000fe40000004100 */
[----:B------:R-:W-:-:S04]  /*6410*/  FMUL.FTZ R125, R2, R125 ;  /* 0x0000007d027d7220 */ /* 0x000fc80000410000 */
[----:B------:R-:W-:-:S07]  /*6420*/  @P4 FADD.FTZ R125, R125, R124 ;  /* 0x0000007c7d7d4221 */ /* 0x000fce0000010000 */
.L_x_2334:
[----:B------:R-:W-:Y:S05]  /*6430*/  BSYNC B1 ;  /* 0x0000000000017941 */ /* 0x000fea0003800000 */
.L_x_2332:
        /* <DEDUP_REMOVED lines=17> */
.L_x_2335:
        /* <DEDUP_REMOVED lines=11> */
.L_x_2337:
[----:B------:R-:W-:Y:S05]  /*6600*/  BSYNC B1 ;  /* 0x0000000000017941 */ /* 0x000fea0003800000 */
.L_x_2336:
[----:B------:R-:W-:Y:S02]  /*6610*/  IADD3 R0, R0, 0x100, RZ ;  /* 0x0000010000007810 */ /* 0x000fe40007ffe0ff */
[----:B------:R-:W-:-:S07]  /*6620*/  IADD3 R128, R128, 0x100, RZ ;  /* 0x0000010080807810 */ /* 0x000fce0007ffe0ff */
.L_x_2320:
[----:B------:R-:W-:Y:S05]  /*6630*/  BSYNC B0 ;  /* 0x0000000000007941 */ /* 0x000fea0003800000 */
.L_x_2319:
        /* <DEDUP_REMOVED lines=11> */
[--C-:B------:R-:W-:Y:S02]  /*66f0*/  SHF.R.U32.HI R126, RZ, 0x10, R125.reuse ;  /* 0x00000010ff7e7819 */ /* 0x100fe4000001167d */
[----:B------:R-:W-:Y:S02]  /*6700*/  PRMT R245, R245, 0x5410, R125 ;  /* 0x00005410f5f57816 */ /* 0x000fe4000000007d */
[----:B------:R-:W-:-:S07]  /*6710*/  PRMT R244, R124, 0x5410, R126 ;  /* 0x000054107cf47816 */ /* 0x000fce000000007e */
.L_x_2341:
[----:B------:R-:W-:Y:S05]  /*6720*/  BSYNC B1 ;  /* 0x0000000000017941 */ /* 0x000fea0003800000 */
.L_x_2340:
[----:B------:R-:W-:Y:S04]  /*6730*/  BSSY B1, `(.L_x_2342) ;  /* 0x0000011000017945 */ /* 0x000fe80003800000 */
[----:B------:R-:W-:Y:S05]  /*6740*/  @P2 BRA `(.L_x_2343) ;  /* 0x00000000001c2947 */ /* 0x000fea0003800000 */
[----:B------:R-:W-:Y:S01]  /*6750*/  UISETP.NE.U32.AND UP0, UPT, UR14, URZ, UPT ;  /* 0x0000003f0e00728c */ /* 0x000fe2000bf05070 */
[----:B01----:R-:W-:-:S03]  /*6760*/  MOV R125, RZ ;  /* 0x000000ff007d7202 */ /* 0x003fc60000000f00 */
[----:B------:R-:W-:-:S06]  /*6770*/  UISETP.NE.AND.EX UP0, UPT, UR15, URZ, UPT, UP0 ;  /* 0x0000003f0f00728c */ /* 0x000fcc000bf05300 */
[----:B------:R-:W-:-:S13]  /*6780*/  PLOP3.LUT P4, PT, PT, PT, UP0, 0x80, 0x0 ;  /* 0x000000000000781c */ /* 0x000fda0003f8f008 */
[----:B------:R-:W-:Y:S05]  /*6790*/  @!P4 BRA `(.L_x_2344) ;  /* 0x000000000028c947 */ /* 0x000fea0003800000 */
[----:B------:R-:W-:Y:S01]  /*67a0*/  HADD2.F32 R125, -RZ, R166.H0_H0 ;  /* 0x200000a6ff7d7230 */ /* 0x000fe20000004100 */
[----:B------:R-:W-:Y:S06]  /*67b0*/  BRA `(.L_x_2344) ;  /* 0x0000000000207947 */ /* 0x000fec0003800000 */
.L_x_2343:
[----:B------:R-:W-:Y:S01]  /*67c0*/  UISETP.NE.U32.AND UP0, UPT, UR14, URZ, UPT ;  /* 0x0000003f0e00728c */ /* 0x000fe2000bf05070 */
[----:B01----:R-:W-:-:S03]  /*67d0*/  FFMA.FTZ R125, R215, R129, R130 ;  /* 0x00000081d77d7223 */ /* 0x003fc60000010082 */
[----:B------:R-:W-:Y:S01]  /*67e0*/  UISETP.NE.AND.EX UP0, UPT, UR15, URZ, UPT, UP0 ;  /* 0x0000003f0f00728c */ /* 0x000fe2000bf05300 */
[----:B------:R-:W-:-:S04]  /*67f0*/  FADD.FTZ R125, R218, -R125 ;  /* 0x8000007dda7d7221 */ /* 0x000fc80000010000 */
[----:B------:R-:W-:Y:S01]  /*6800*/  FMUL.FTZ R125, R2, R125 ;  /* 0x0000007d027d7220 */ /* 0x000fe20000410000 */
[----:B------:R-:W-:-:S13]  /*6810*/  PLOP3.LUT P4, PT, PT, PT, UP0, 0x80, 0x0 ;  /* 0x000000000000781c */ /* 0x000fda0003f8f008 */
[----:B------:R-:W-:-:S05]  /*6820*/  @P4 HADD2.F32 R124, -RZ, R166.H0_H0 ;  /* 0x200000a6ff7c4230 */ /* 0x000fca0000004100 */
[----:B------:R-:W-:-:S07]  /*6830*/  @P4 FADD.FTZ R125, R125, R124 ;  /* 0x0000007c7d7d4221 */ /* 0x000fce0000010000 */
.L_x_2344:
[----:B------:R-:W-:Y:S05]  /*6840*/  BSYNC B1 ;  /* 0x0000000000017941 */ /* 0x000fea0003800000 */
.L_x_2342:
[----:B------:R-:W0:Y:S01]  /*6850*/  @P3 LDC R124, c[0x0][0x29c] ;  /* 0x0000a700ff7c3b82 */ /* 0x000e220000000800 */
[----:B------:R-:W-:Y:S01]  /*6860*/  ISETP.NE.U32.AND P5, PT, RZ, UR10, PT ;  /* 0x0000000aff007c0c */ /* 0x000fe2000bfa5070 */
[----:B------:R-:W-:Y:S01]  /*6870*/  @P3 HADD2.F32 R131, -RZ, R244.H0_H0 ;  /* 0x200000f4ff833230 */ /* 0x000fe20000004100 */
[----:B------:R-:W-:Y:S02]  /*6880*/  BSSY B1, `(.L_x_2345) ;  /* 0x0000015000017945 */ /* 0x000fe40003800000 */
[----:B------:R-:W-:Y:S01]  /*6890*/  ISETP.NE.AND.EX P5, PT, RZ, UR11, PT, P5 ;  /* 0x0000000bff007c0c */ /* 0x000fe2000bfa5350 */
[----:B0-----:R-:W-:-:S12]  /*68a0*/  @P3 FMUL.FTZ R127, R125, R124 ;  /* 0x0000007c7d7f3220 */ /* 0x001fd80000410000 */
[----:B------:R-:W-:Y:S01]  /*68b0*/  @P5 F2FP.F16.F32.PACK_AB R125, RZ, R125 ;  /* 0x0000007dff7d523e */ /* 0x000fe200000000ff */
[-C--:B------:R-:W-:Y:S01]  /*68c0*/  @P3 FMUL.FTZ R124, R6, R127.reuse ;  /* 0x0000007f067c3220 */ /* 0x080fe20000410000 */
[----:B------:R-:W-:Y:S02]  /*68d0*/  @P3 FFMA.FTZ R120, R131, R127, R120 ;  /* 0x0000007f83783223 */ /* 0x000fe40000010078 */
[----:B------:R-:W-:Y:S02]  /*68e0*/  @P5 PRMT R161, R125, 0x7610, R161 ;  /* 0x000076107da15816 */ /* 0x000fe400000000a1 */
        /* <DEDUP_REMOVED lines=8> */
.L_x_2346:
[----:B------:R-:W-:Y:S01]  /*6970*/  FFMA.FTZ R124, R216, R129, R130 ;  /* 0x00000081d87c7223 */ /* 0x000fe20000010082 */
[----:B------:R-:W-:-:S03]  /*6980*/  @P4 SHF.R.U64 R126, R166, 0x10, R167 ;  /* 0x00000010a67e4819 */ /* 0x000fc600000012a7 */
[----:B------:R-:W-:Y:S02]  /*6990*/  FADD.FTZ R125, R217, -R124 ;  /* 0x8000007cd97d7221 */ /* 0x000fe40000010000 */
[----:B------:R-:W-:Y:S02]  /*69a0*/  @P4 HADD2.F32 R126, -RZ, R126.H0_H0 ;  /* 0x2000007eff7e4230 */ /* 0x000fe40000004100 */
[----:B------:R-:W-:-:S04]  /*69b0*/  FMUL.FTZ R125, R2, R125 ;  /* 0x0000007d027d7220 */ /* 0x000fc80000410000 */
[----:B------:R-:W-:-:S07]  /*69c0*/  @P4 FADD.FTZ R125, R125, R126 ;  /* 0x0000007e7d7d4221 */ /* 0x000fce0000010000 */
.L_x_2347:
[----:B------:R-:W-:Y:S05]  /*69d0*/  BSYNC B1 ;  /* 0x0000000000017941 */ /* 0x000fea0003800000 */
.L_x_2345:
[----:B------:R-:W0:Y:S01]  /*69e0*/  @P3 LDC R124, c[0x0][0x29c] ;  /* 0x0000a700ff7c3b82 */ /* 0x000e220000000800 */
[----:B------:R-:W-:Y:S01]  /*69f0*/  @P3 HADD2.F32 R132, -RZ, R245.H0_H0 ;  /* 0x200000f5ff843230 */ /* 0x000fe20000004100 */
[----:B------:R-:W-:Y:S01]  /*6a00*/  BSSY B1, `(.L_x_2348) ;  /* 0x0000012000017945 */ /* 0x000fe20003800000 */
[----:B0-----:R-:W-:Y:S01]  /*6a10*/  @P3 FMUL.FTZ R124, R125, R124 ;  /* 0x0000007c7d7c3220 */ /* 0x001fe20000410000 */
[----:B------:R-:W-:-:S03]  /*6a20*/  @P5 F2FP.F16.F32.PACK_AB R125, RZ, R125 ;  /* 0x0000007dff7d523e */ /* 0x000fc600000000ff */
[-C--:B------:R-:W-:Y:S01]  /*6a30*/  @P3 FMUL.FTZ R126, R5, R124.reuse ;  /* 0x0000007c057e3220 */ /* 0x080fe20000410000 */
[----:B------:R-:W-:Y:S01]  /*6a40*/  @P5 PRMT R163, R125, 0x7610, R163 ;  /* 0x000076107da35816 */ /* 0x000fe200000000a3 */
        /* <DEDUP_REMOVED lines=8> */
.L_x_2349:
[----:B------:R-:W-:Y:S01]  /*6ad0*/  FFMA.FTZ R125, R219, R129, R130 ;  /* 0x00000081db7d7223 */ /* 0x000fe20000010082 */
[----:B------:R-:W-:-:S03]  /*6ae0*/  @P4 HADD2.F32 R124, -RZ, R167.H0_H0 ;  /* 0x200000a7ff7c4230 */ /* 0x000fc60000004100 */
[----:B------:R-:W-:-:S04]  /*6af0*/  FADD.FTZ R125, R220, -R125 ;  /* 0x8000007ddc7d7221 */ /* 0x000fc80000010000 */
[----:B------:R-:W-:-:S04]  /*6b00*/  FMUL.FTZ R125, R2, R125 ;  /* 0x0000007d027d7220 */ /* 0x000fc80000410000 */
[----:B------:R-:W-:-:S07]  /*6b10*/  @P4 FADD.FTZ R125, R125, R124 ;  /* 0x0000007c7d7d4221 */ /* 0x000fce0000010000 */
.L_x_2350:
[----:B------:R-:W-:Y:S05]  /*6b20*/  BSYNC B1 ;  /* 0x0000000000017941 */ /* 0x000fea0003800000 */
.L_x_2348:
        /* <DEDUP_REMOVED lines=16> */
.L_x_2352:
[----:B------:R-:W-:Y:S01]  /*6c30*/  FFMA.FTZ R130, R222, R129, R130 ;  /* 0x00000081de827223 */ /* 0x000fe20000010082 */
[----:B------:R-:W-:-:S03]  /*6c40*/  @P4 SHF.R.U32.HI R124, RZ, 0x10, R167 ;  /* 0x00000010ff7c4819 */ /* 0x000fc600000116a7 */
[----:B------:R-:W-:Y:S02]  /*6c50*/  FADD.FTZ R125, R221, -R130 ;  /* 0x80000082dd7d7221 */ /* 0x000fe40000010000 */
[----:B------:R-:W-:Y:S02]  /*6c60*/  @P4 HADD2.F32 R127, -RZ, R124.H0_H0 ;  /* 0x2000007cff7f4230 */ /* 0x000fe40000004100 */
[----:B------:R-:W-:-:S04]  /*6c70*/  FMUL.FTZ R2, R2, R125 ;  /* 0x0000007d02027220 */ /* 0x000fc80000410000 */
[----:B------:R-:W-:-:S07]  /*6c80*/  @P4 FADD.FTZ R2, R2, R127 ;  /* 0x0000007f02024221 */ /* 0x000fce0000010000 */
.L_x_2353:
[----:B------:R-:W-:Y:S05]  /*6c90*/  BSYNC B1 ;  /* 0x0000000000017941 */ /* 0x000fea0003800000 */
.L_x_2351:
[----:B------:R-:W0:Y:S02]  /*6ca0*/  @P3 LDC R125, c[0x0][0x29c] ;  /* 0x0000a700ff7d3b82 */ /* 0x000e240000000800 */
[----:B0-----:R-:W-:Y:S01]  /*6cb0*/  @P3 FMUL.FTZ R130, R2, R125 ;  /* 0x0000007d02823220 */ /* 0x001fe20000410000 */
[----:B------:R-:W-:Y:S01]  /*6cc0*/  @P5 F2FP.F16.F32.PACK_AB R125, RZ, R2 ;  /* 0x00000002ff7d523e */ /* 0x000fe200000000ff */
[----:B------:R-:W-:Y:S02]  /*6cd0*/  @P3 HADD2.F32 R2, -RZ, R244.H1_H1 ;  /* 0x300000f4ff023230 */ /* 0x000fe40000004100 */
        /* <DEDUP_REMOVED lines=12> */
.L_x_2354:
        /* <DEDUP_REMOVED lines=11> */
.L_x_2339:
[----:B------:R-:W-:Y:S05]  /*6e50*/  BSYNC B0 ;  /* 0x0000000000007941 */ /* 0x000fea0003800000 */
.L_x_2338:
[----:B------:R-:W-:Y:S02]  /*6e60*/  LOP3.LUT P2, RZ, R156, 0x8, RZ, 0xc0, !PT ;  /* 0x000000089cff7812 */ /* 0x000fe4000784c0ff */
[----:B------:R-:W-:Y:S02]  /*6e70*/  IADD3 R157, R157, UR12, RZ ;  /* 0x0000000c9d9d7c10 */ /* 0x000fe4000fffe0ff */
[----:B------:R-:W-:Y:S02]  /*6e80*/  SEL R130, RZ, 0x1, P2 ;  /* 0x00000001ff827807 */ /* 0x000fe40001000000 */
[----:B------:R-:W-:-:S13]  /*6e90*/  ISETP.GE.AND P2, PT, R157, UR13, PT ;  /* 0x0000000d9d007c0c */ /* 0x000fda000bf46270 */
[----:B------:R-:W-:Y:S05]  /*6ea0*/  @!P2 BRA `(.L_x_2355) ;  /* 0xffffffa00038a947 */ /* 0x000fea000383ffff */
.L_x_2189:
        /* <DEDUP_REMOVED lines=18> */
.L_x_2357:
[----:B------:R-:W-:Y:S05]  /*6fd0*/  BSYNC B0 ;  /* 0x0000000000007941 */ /* 0x000fea0003800000 */
.L_x_2356:
        /* <DEDUP_REMOVED lines=13> */
.L_x_2359:
[----:B------:R-:W-:Y:S05]  /*70b0*/  BSYNC B0 ;  /* 0x0000000000007941 */ /* 0x000fea0003800000 */
.L_x_2358:
        /* <DEDUP_REMOVED lines=13> */
.L_x_2361:
[----:B------:R-:W-:Y:S05]  /*7190*/  BSYNC B0 ;  /* 0x0000000000007941 */ /* 0x000fea0003800000 */
.L_x_2360:
        /* <DEDUP_REMOVED lines=13> */
.L_x_2363:
[----:B------:R-:W-:Y:S05]  /*7270*/  BSYNC B0 ;  /* 0x0000000000007941 */ /* 0x000fea0003800000 */
.L_x_2362:
        /* <DEDUP_REMOVED lines=12> */
.L_x_2365:
[----:B------:R-:W-:Y:S05]  /*7340*/  BSYNC B0 ;  /* 0x0000000000007941 */ /* 0x000fea0003800000 */
.L_x_2364:
        /* <DEDUP_REMOVED lines=12> */
.L_x_2367:
[----:B------:R-:W-:Y:S05]  /*7410*/  BSYNC B0 ;  /* 0x0000000000007941 */ /* 0x000fea0003800000 */
.L_x_2366:
        /* <DEDUP_REMOVED lines=12> */
.L_x_2223:
[----:B------:R-:W-:Y:S01]  /*74e0*/  HFMA2.MMA R243, -RZ, RZ, 0, 9.5367431640625e-07 ;  /* 0x00000010fff37435 */ /* 0x000fe200000001ff */
[----:B------:R-:W-:Y:S02]  /*74f0*/  MOV R135, R131 ;  /* 0x0000008300877202 */ /* 0x000fe40000000f00 */
[----:B------:R-:W-:Y:S02]  /*7500*/  MOV R246, 0x1f ;  /* 0x0000001f00f67802 */ /* 0x000fe40000000f00 */
[----:B------:R-:W-:-:S07]  /*7510*/  MOV R134, 0xffffffff ;  /* 0xffffffff00867802 */ /* 0x000fce0000000f00 */
[----:B01---5:R-:W-:Y:S05]  /*7520*/  WARPSYNC.COLLECTIVE R134, `(.L_x_2368) ;  /* 0x0000000086087348 */ /* 0x023fea0003c00000 */
[----:B------:R2:W3:Y:S02]  /*7530*/  SHFL.DOWN P4, R187, R135, R243, R246 ;  /* 0x080000f387bb7389 */ /* 0x0004e400000800f6 */
[----:B0123-5:R-:W-:Y:S01]  /*7540*/  ENDCOLLECTIVE ;  /* 0x000000000000791b */ /* 0x02ffe20003800000 */
.L_x_2368:
[----:B------:R-:W-:Y:S02]  /*7550*/  MOV R135, R132 ;  /* 0x0000008400877202 */ /* 0x000fe40000000f00 */
[----:B------:R-:W-:-:S07]  /*7560*/  MOV R126, R187 ;  /* 0x000000bb007e7202 */ /* 0x000fce0000000f00 */
[----:B------:R-:W-:Y:S05]  /*7570*/  WARPSYNC.COLLECTIVE R134, `(.L_x_2369) ;  /* 0x0000000086087348 */ /* 0x000fea0003c00000 */
[----:B------:R0:W1:Y:S02]  /*7580*/  SHFL.DOWN P4, R187, R135, R243, R246 ;  /* 0x080000f387bb7389 */ /* 0x00006400000800f6 */
[----:B01----:R-:W-:Y:S01]  /*7590*/  ENDCOLLECTIVE ;  /* 0x000000000000791b */ /* 0x003fe20003800000 */
.L_x_2369:
[----:B------:R-:W-:Y:S01]  /*75a0*/  FADD.FTZ R126, R126, R131 ;  /* 0x000000837e7e7221 */ /* 0x000fe20000010000 */
[----:B------:R-:W-:-:S04]  /*75b0*/  HFMA2.MMA R243, -RZ, RZ, 0, 4.76837158203125e-07 ;  /* 0x00000008fff37435 */ /* 0x000fc800000001ff */
[----:B------:R-:W-:Y:S02]  /*75c0*/  MOV R135, R126 ;  /* 0x0000007e00877202 */ /* 0x000fe40000000f00 */
[----:B------:R-:W-:-:S07]  /*75d0*/  MOV R127, R187 ;  /* 0x000000bb007f7202 */ /* 0x000fce0000000f00 */
[----:B------:R-:W-:Y:S05]  /*75e0*/  WARPSYNC.COLLECTIVE R134, `(.L_x_2370) ;  /* 0x0000000086087348 */ /* 0x000fea0003c00000 */
[----:B------:R0:W1:Y:S02]  /*75f0*/  SHFL.DOWN P4, R187, R135, R243, R246 ;  /* 0x080000f387bb7389 */ /* 0x00006400000800f6 */
[----:B01----:R-:W-:Y:S01]  /*7600*/  ENDCOLLECTIVE ;  /* 0x000000000000791b */ /* 0x003fe20003800000 */
.L_x_2370:
[----:B------:R-:W-:-:S05]  /*7610*/  FADD.FTZ R127, R127, R132 ;  /* 0x000000847f7f7221 */ /* 0x000fca0000010000 */
[----:B------:R-:W-:Y:S02]  /*7620*/  MOV R135, R127 ;  /* 0x0000007f00877202 */ /* 0x000fe40000000f00 */
[----:B------:R-:W-:-:S07]  /*7630*/  MOV R129, R187 ;  /* 0x000000bb00817202 */ /* 0x000fce0000000f00 */
[----:B------:R-:W-:Y:S05]  /*7640*/  WARPSYNC.COLLECTIVE R134, `(.L_x_2371) ;  /* 0x0000000086087348 */ /* 0x000fea0003c00000 */
[----:B------:R0:W1:Y:S02]  /*7650*/  SHFL.DOWN P4, R187, R135, R243, R246 ;  /* 0x080000f387bb7389 */ /* 0x00006400000800f6 */
[----:B01----:R-:W-:Y:S01]  /*7660*/  ENDCOLLECTIVE ;  /* 0x000000000000791b */ /* 0x003fe20003800000 */
.L_x_2371:
[----:B------:R-:W-:Y:S01]  /*7670*/  FADD.FTZ R129, R126, R129 ;  /* 0x000000817e817221 */ /* 0x000fe20000010000 */
[----:B------:R-:W-:-:S04]  /*7680*/  HFMA2.MMA R243, -RZ, RZ, 0, 2.384185791015625e-07 ;  /* 0x00000004fff37435 */ /* 0x000fc800000001ff */
[----:B------:R-:W-:Y:S02]  /*7690*/  MOV R135, R129 ;  /* 0x0000008100877202 */ /* 0x000fe40000000f00 */
[----:B------:R-:W-:-:S07]  /*76a0*/  MOV R128, R187 ;  /* 0x000000bb00807202 */ /* 0x000fce0000000f00 */
[----:B------:R-:W-:Y:S05]  /*76b0*/  WARPSYNC.COLLECTIVE R134, `(.L_x_2372) ;  /* 0x0000000086087348 */ /* 0x000fea0003c00000 */
[----:B------:R0:W1:Y:S02]  /*76c0*/  SHFL.DOWN P4, R187, R135, R243, R246 ;  /* 0x080000f387bb7389 */ /* 0x00006400000800f6 */
[----:B01----:R-:W-:Y:S01]  /*76d0*/  ENDCOLLECTIVE ;  /* 0x000000000000791b */ /* 0x003fe20003800000 */
.L_x_2372:
[----:B------:R-:W-:-:S05]  /*76e0*/  FADD.FTZ R128, R127, R128 ;  /* 0x000000807f807221 */ /* 0x000fca0000010000 */
[----:B------:R-:W-:Y:S02]  /*76f0*/  MOV R135, R128 ;  /* 0x0000008000877202 */ /* 0x000fe40000000f00 */
[----:B------:R-:W-:-:S07]  /*7700*/  MOV R130, R187 ;  /* 0x000000bb00827202 */ /* 0x000fce0000000f00 */
[----:B------:R-:W-:Y:S05]  /*7710*/  WARPSYNC.COLLECTIVE R134, `(.L_x_2373) ;  /* 0x0000000086087348 */ /* 0x000fea0003c00000 */
[----:B------:R0:W1:Y:S02]  /*7720*/  SHFL.DOWN P4, R187, R135, R243, R246 ;  /* 0x080000f387bb7389 */ /* 0x00006400000800f6 */
[----:B01----:R-:W-:Y:S01]  /*7730*/  ENDCOLLECTIVE ;  /* 0x000000000000791b */ /* 0x003fe20003800000 */
.L_x_2373:
[----:B------:R-:W-:Y:S01]  /*7740*/  FADD.FTZ R130, R129, R130 ;  /* 0x0000008281827221 */ /* 0x000fe20000010000 */
[----:B------:R-:W-:-:S04]  /*7750*/  HFMA2.MMA R243, -RZ, RZ, 0, 1.1920928955078125e-07 ;  /* 0x00000002fff37435 */ /* 0x000fc800000001ff */
[----:B------:R-:W-:Y:S02]  /*7760*/  MOV R135, R130 ;  /* 0x0000008200877202 */ /* 0x000fe40000000f00 */
[----:B------:R-:W-:-:S07]  /*7770*/  MOV R133, R187 ;  /* 0x000000bb00857202 */ /* 0x000fce0000000f00 */
[----:B------:R-:W-:Y:S05]  /*7780*/  WARPSYNC.COLLECTIVE R134, `(.L_x_2374) ;  /* 0x0000000086087348 */ /* 0x000fea0003c00000 */
[----:B------:R0:W1:Y:S02]  /*7790*/  SHFL.DOWN P4, R187, R135, R243, R246 ;  /* 0x080000f387bb7389 */ /* 0x00006400000800f6 */
[----:B01----:R-:W-:Y:S01]  /*77a0*/  ENDCOLLECTIVE ;  /* 0x000000000000791b */ /* 0x003fe20003800000 */
.L_x_2374:
[----:B------:R-:W-:-:S05]  /*77b0*/  FADD.FTZ R133, R128, R133 ;  /* 0x0000008580857221 */ /* 0x000fca0000010000 */
[----:B------:R-:W-:Y:S02]  /*77c0*/  MOV R135, R133 ;  /* 0x0000008500877202 */ /* 0x000fe40000000f00 */
[----:B------:R-:W-:-:S07]  /*77d0*/  MOV R131, R187 ;  /* 0x000000bb00837202 */ /* 0x000fce0000000f00 */
[----:B------:R-:W-:Y:S05]  /*77e0*/  WARPSYNC.COLLECTIVE R134, `(.L_x_2375) ;  /* 0x0000000086087348 */ /* 0x000fea0003c00000 */
[----:B------:R0:W1:Y:S02]  /*77f0*/  SHFL.DOWN P4, R187, R135, R243, R246 ;  /* 0x080000f387bb7389 */ /* 0x00006400000800f6 */
[----:B01----:R-:W-:Y:S01]  /*7800*/  ENDCOLLECTIVE ;  /* 0x000000000000791b */ /* 0x003fe20003800000 */
.L_x_2375:
[----:B------:R-:W-:Y:S01]  /*7810*/  FADD.FTZ R131, R130, R131 ;  /* 0x0000008382837221 */ /* 0x000fe20000010000 */
[----:B------:R-:W-:-:S04]  /*7820*/  HFMA2.MMA R243, -RZ, RZ, 0, 5.9604644775390625e-08 ;  /* 0x00000001fff37435 */ /* 0x000fc800000001ff */
[----:B------:R-:W-:Y:S02]  /*7830*/  MOV R135, R131 ;  /* 0x0000008300877202 */ /* 0x000fe40000000f00 */
[----:B------:R-:W-:-:S07]  /*7840*/  MOV R132, R187 ;  /* 0x000000bb00847202 */ /* 0x000fce0000000f00 */
[----:B------:R-:W-:Y:S05]  /*7850*/  WARPSYNC.COLLECTIVE R134, `(.L_x_2376) ;  /* 0x0000000086087348 */ /* 0x000fea0003c00000 */
[----:B------:R0:W1:Y:S02]  /*7860*/  SHFL.DOWN P4, R187, R135, R243, R246 ;  /* 0x080000f387bb7389 */ /* 0x00006400000800f6 */
[----:B01----:R-:W-:Y:S01]  /*7870*/  ENDCOLLECTIVE ;  /* 0x000000000000791b */ /* 0x003fe20003800000 */
.L_x_2376:
[----:B------:R-:W-:-:S05]  /*7880*/  FADD.FTZ R132, R133, R132 ;  /* 0x0000008485847221 */ /* 0x000fca0000010000 */
[----:B------:R-:W-:Y:S02]  /*7890*/  MOV R135, R132 ;  /* 0x0000008400877202 */ /* 0x000fe40000000f00 */
[----:B------:R-:W-:-:S07]  /*78a0*/  MOV R186, R187 ;  /* 0x000000bb00ba7202 */ /* 0x000fce0000000f00 */
[----:B------:R-:W-:Y:S05]  /*78b0*/  WARPSYNC.COLLECTIVE R134, `(.L_x_2377) ;  /* 0x0000000086087348 */ /* 0x000fea0003c00000 */
[----:B------:R0:W1:Y:S02]  /*78c0*/  SHFL.DOWN P4, R187, R135, R243, R246 ;  /* 0x080000f387bb7389 */ /* 0x00006400000800f6 */
[----:B01----:R-:W-:Y:S01]  /*78d0*/  ENDCOLLECTIVE ;  /* 0x000000000000791b */ /* 0x003fe20003800000 */
.L_x_2377:
[----:B------:R-:W-:Y:S05]  /*78e0*/  BRA `(.L_x_2378) ;  /* 0xffffffb800107947 */ /* 0x000fea000383ffff */
.L_x_2379:
        /* <DEDUP_REMOVED lines=9> */
.L_x_15188:


//--------------------- .text._ZN10layer_norm13ln_bwd_kernelINS_13Kernel_traitsI6__halfS2_S2_S2_fjLj7168ELj1ELj1ELj8ELj8ENS_18Kernel_traits_baseILj7168ES2_S2_S2_S2_fjLj256EEEEELb0ELb1ELb1ELb1EEEvNS_9BwdParamsE --------------------------
	.section	.text._ZN10layer_norm13ln_bwd_kernelINS_13Kernel_traitsI6__halfS2_S2_S2_fjLj7168ELj1ELj1ELj8ELj8ENS_18Kernel_traits_baseILj7168ES2_S2_S2_S2_fjLj256EEEEELb0ELb1ELb1ELb1EEEvNS_9BwdParamsE,"ax",@progbits
	.align	128
        .global         _ZN10layer_norm13ln_bwd_kernelINS_13Kernel_traitsI6__halfS2_S2_S2_fjLj7168ELj1ELj1ELj8ELj8ENS_18Kernel_traits_baseILj7168ES2_S2_S2_S2_fjLj256EEEEELb0ELb1ELb1ELb1EEEvNS_9BwdParamsE
        .type           _ZN10layer_norm13ln_bwd_kernelINS_13Kernel_traitsI6__halfS2_S2_S2_fjLj7168ELj1ELj1ELj8ELj8ENS_18Kernel_traits_baseILj7168ES2_S2_S2_S2_fjLj256EEEEELb0ELb1ELb1ELb1EEEvNS_9BwdParamsE,@function
        .size           _ZN10layer_norm13ln_bwd_kernelINS_13Kernel_traitsI6__halfS2_S2_S2_fjLj7168ELj1ELj1ELj8ELj8ENS_18Kernel_traits_baseILj7168ES2_S2_S2_S2_fjLj256EEEEELb0ELb1ELb1ELb1EEEvNS_9BwdParamsE,(.L_x_15189 - _ZN10layer_norm13ln_bwd_kernelINS_13Kernel_traitsI6__halfS2_S2_S2_fjLj7168ELj1ELj1ELj8ELj8ENS_18Kernel_traits_baseILj7168ES2_S2_S2_S2_fjLj256EEEEELb0ELb1ELb1ELb1EEEvNS_9BwdParamsE)
        .other          _ZN10layer_norm13ln_bwd_kernelINS_13Kernel_traitsI6__halfS2_S2_S2_fjLj7168ELj1ELj1ELj8ELj8ENS_18Kernel_traits_baseILj7168ES2_S2_S2_S2_fjLj256EEEEELb0ELb1ELb1ELb1EEEvNS_9BwdParamsE,@"STO_CUDA_ENTRY STV_DEFAULT"
_ZN10layer_norm13ln_bwd_kernelINS_13Kernel_traitsI6__halfS2_S2_S2_fjLj7168ELj1ELj1ELj8ELj8ENS_18Kernel_traits_baseILj7168ES2_S2_S2_S2_fjLj256EEEEELb0ELb1ELb1ELb1EEEvNS_9BwdParamsE:
.text._ZN10layer_norm13ln_bwd_kernelINS_13Kernel_traitsI6__halfS2_S2_S2_fjLj7168ELj1ELj1ELj8ELj8ENS_18Kernel_traits_baseILj7168ES2_S2_S2_S2_fjLj256EEEEELb0ELb1ELb1ELb1EEEvNS_9BwdParamsE:
        /* <DEDUP_REMOVED lines=55> */
.L_x_2380:
[----:B------:R-:W-:Y:S01]  /*0370*/  SHF.L.U32 R0, R246, 0x3, RZ ;  /* 0x00000003f6007819 */ /* 0x000fe200000006ff */
[----:B------:R-:W-:Y:S01]  /*0380*/  ULDC.64 UR6, c[0x0][0x260] ;  /* 0x0000980000067ab9 */ /* 0x000fe20000000a00 */
[----:B------:R-:W0:Y:S02]  /*0390*/  LDC.U8 R249, c[0x0][0x2a0] ;  /* 0x0000a800fff97b82 */ /* 0x000e240000000000 */
[----:B------:R-:W-:-:S04]  /*03a0*/  LOP3.LUT R0, R0, 0x7f8, RZ, 0xc0, !PT ;  /* 0x000007f800007812 */ /* 0x000fc800078ec0ff */
[----:B------:R-:W-:-:S04]  /*03b0*/  IADD3 R4, P0, R0, UR6, RZ ;  /* 0x0000000600047c10 */ /* 0x000fc8000ff1e0ff */
[----:B------:R-:W-:Y:S01]  /*03c0*/  IADD3.X R5, RZ, UR7, RZ, P0, !PT ;  /* 0x00000007ff057c10 */ /* 0x000fe200087fe4ff */
        /* <DEDUP_REMOVED lines=60> */
[--C-:B--2---:R-:W-:Y:S01]  /*0790*/  SHF.R.U64 R244, R242, 0x10, R243.reuse ;  /* 0x00000010f2f47819 */ /* 0x104fe200000012f3 */
[----:B------:R-:W-:Y:S01]  /*07a0*/  HADD2.F32 R245, -RZ, R242.H0_H0 ;  /* 0x200000f2fff57230 */ /* 0x000fe20000004100 */
[----:B------:R-:W-:-:S02]  /*07b0*/  SHF.R.U32.HI R242, RZ, 0x10, R243 ;  /* 0x00000010fff27819 */ /* 0x000fc400000116f3 */
[--C-:B---3--:R-:W-:Y:S01]  /*07c0*/  SHF.R.U64 R240, R238, 0x10, R239.reuse ;  /* 0x00000010eef07819 */ /* 0x108fe200000012ef */
[----:B------:R-:W-:Y:S01]  /*07d0*/  HADD2.F32 R241, -RZ, R238.H0_H0 ;  /* 0x200000eefff17230 */ /* 0x000fe20000004100 */
[----:B------:R-:W-:Y:S02]  /*07e0*/  SHF.R.U32.HI R238, RZ, 0x10, R239 ;  /* 0x00000010ffee7819 */ /* 0x000fe400000116ef */
[--C-:B----4-:R-:W-:Y:S01]  /*07f0*/  SHF.R.U64 R236, R234, 0x10, R235.reuse ;  /* 0x00000010eaec7819 */ /* 0x110fe200000012eb */
[----:B------:R-:W-:Y:S01]  /*0800*/  HADD2.F32 R237, -RZ, R234.H0_H0 ;  /* 0x200000eaffed7230 */ /* 0x000fe20000004100 */
[----:B------:R-:W-:Y:S02]  /*0810*/  SHF.R.U32.HI R234, RZ, 0x10, R235 ;  /* 0x00000010ffea7819 */ /* 0x000fe400000116eb */
[--C-:B-----5:R-:W-:Y:S01]  /*0820*/  SHF.R.U64 R232, R230, 0x10, R231.reuse ;  /* 0x00000010e6e87819 */ /* 0x120fe200000012e7 */
[----:B------:R-:W-:Y:S01]  /*0830*/  HADD2.F32 R233, -RZ, R230.H0_H0 ;  /* 0x200000e6ffe97230 */ /* 0x000fe20000004100 */
[----:B------:R-:W-:-:S02]  /*0840*/  SHF.R.U32.HI R230, RZ, 0x10, R231 ;  /* 0x00000010ffe67819 */ /* 0x000fc400000116e7 */
[--C-:B------:R-:W-:Y:S01]  /*0850*/  SHF.R.U64 R222, R220, 0x10, R221.reuse ;  /* 0x00000010dcde7819 */ /* 0x100fe200000012dd */
[----:B------:R-:W-:Y:S01]  /*0860*/  HADD2.F32 R223, -RZ, R220.H0_H0 ;  /* 0x200000dcffdf7230 */ /* 0x000fe20000004100 */
[----:B------:R-:W-:Y:S02]  /*0870*/  SHF.R.U32.HI R220, RZ, 0x10, R221 ;  /* 0x00000010ffdc7819 */ /* 0x000fe400000116dd */
[--C-:B------:R-:W-:Y:S01]  /*0880*/  SHF.R.U64 R218, R216, 0x10, R217.reuse ;  /* 0x00000010d8da7819 */ /* 0x100fe200000012d9 */
[----:B------:R-:W-:Y:S01]  /*0890*/  HADD2.F32 R219, -RZ, R216.H0_H0 ;  /* 0x200000d8ffdb7230 */ /* 0x000fe20000004100 */
[----:B------:R-:W-:Y:S02]  /*08a0*/  SHF.R.U32.HI R216, RZ, 0x10, R217 ;  /* 0x00000010ffd87819 */ /* 0x000fe400000116d9 */
[--C-:B------:R-:W-:Y:S01]  /*08b0*/  SHF.R.U64 R214, R212, 0x10, R213.reuse ;  /* 0x00000010d4d67819 */ /* 0x100fe200000012d5 */
[----:B------:R-:W-:Y:S01]  /*08c0*/  HADD2.F32 R215, -RZ, R212.H0_H0 ;  /* 0x200000d4ffd77230 */ /* 0x000fe20000004100 */
[----:B------:R-:W-:-:S02]  /*08d0*/  SHF.R.U32.HI R212, RZ, 0x10, R213 ;  /* 0x00000010ffd47819 */ /* 0x000fc400000116d5 */
[--C-:B------:R-:W-:Y:S02]  /*08e0*/  SHF.R.U64 R228, R226, 0x10, R227.reuse ;  /* 0x00000010e2e47819 */ /* 0x100fe400000012e3 */
[----:B------:R-:W-:Y:S02]  /*08f0*/  SHF.R.U32.HI R224, RZ, 0x10, R227 ;  /* 0x00000010ffe07819 */ /* 0x000fe400000116e3 */
[--C-:B------:R-:W-:Y:S02]  /*0900*/  SHF.R.U64 R209, R8, 0x10, R9.reuse ;  /* 0x0000001008d17819 */ /* 0x100fe40000001209 */
[----:B------:R-:W-:Y:S02]  /*0910*/  SHF.R.U32.HI R207, RZ, 0x10, R9 ;  /* 0x00000010ffcf7819 */ /* 0x000fe40000011609 */
[--C-:B------:R-:W-:Y:S02]  /*0920*/  SHF.R.U64 R205, R10, 0x10, R11.reuse ;  /* 0x000000100acd7819 */ /* 0x100fe4000000120b */
        /* <DEDUP_REMOVED lines=8> */
[----:B------:R-:W-:Y:S01]  /*09b0*/  SHF.R.U32.HI R7, RZ, 0x10, R17 ;  /* 0x00000010ff077819 */ /* 0x000fe20000011611 */
        /* <DEDUP_REMOVED lines=48> */
[----:B0-----:R-:W-:-:S07]  /*0cc0*/  HADD2.F32 R7, -RZ, R7.H0_H0 ;  /* 0x20000007ff077230 */ /* 0x001fce0000004100 */
.L_x_2503:
[----:B01----:R-:W0:Y:S08]  /*0cd0*/  LDC.64 R8, c[0x0][0x288] ;  /* 0x0000a200ff087b82 */ /* 0x003e300000000a00 */
[----:B------:R-:W1:Y:S08]  /*0ce0*/  LDC R183, c[0x0][0x218] ;  /* 0x00008600ffb77b82 */ /* 0x000e700000000800 */
[----:B------:R-:W2:Y:S01]  /*0cf0*/  LDC.64 R124, c[0x0][0x258] ;  /* 0x00009600ff7c7b82 */ /* 0x000ea20000000a00 */
[----:B0-----:R-:W-:-:S07]  /*0d00*/  IMAD.WIDE R8, R2, 0x4, R8 ;  /* 0x0000000402087825 */ /* 0x001fce00078e0208 */
[----:B------:R-:W0:Y:S01]  /*0d10*/  LDC.64 R126, c[0x0][0x280] ;  /* 0x0000a000ff7e7b82 */ /* 0x000e220000000a00 */
[----:B------:R2:W3:Y:S07]  /*0d20*/  LDG.E R134, desc[UR4][R8.64] ;  /* 0x0000000408867981 */ /* 0x0004ee000c1e1900 */
[----:B------:R-:W4:Y:S01]  /*0d30*/  LDC.64 R138, c[0x0][0x2c8] ;  /* 0x0000b200ff8a7b82 */ /* 0x000f220000000a00 */
[C---:B-1----:R-:W-:Y:S02]  /*0d40*/  IMAD R10, R2.reuse, R183, RZ ;  /* 0x000000b7020a7224 */ /* 0x042fe400078e02ff */
[----:B--2---:R-:W-:Y:S01]  /*0d50*/  IMAD.WIDE R8, R2, 0x4, R124 ;  /* 0x0000000402087825 */ /* 0x004fe200078e027c */
[----:B------:R-:W-:-:S05]  /*0d60*/  LOP3.LUT R182, R246, 0xff, RZ, 0xc0, !PT ;  /* 0x000000fff6b67812 */ /* 0x000fca00078ec0ff */
[----:B------:R1:W5:Y:S01]  /*0d70*/  LDG.E R8, desc[UR4][R8.64] ;  /* 0x0000000408087981 */ /* 0x000362000c1e1900 */
[----:B0-----:R-:W-:Y:S01]  /*0d80*/  IMAD.WIDE R124, R2, 0x4, R126 ;  /* 0x00000004027c7825 */ /* 0x001fe200078e027e */
[----:B------:R-:W-:-:S04]  /*0d90*/  SHF.R.S32.HI R127, RZ, 0x1f, R10 ;  /* 0x0000001fff7f7819 */ /* 0x000fc8000001140a */
[----:B------:R-:W-:Y:S01]  /*0da0*/  LEA.HI R127, R127, R10, RZ, 0x2 ;  /* 0x0000000a7f7f7211 */ /* 0x000fe200078f10ff */
[----:B------:R-:W-:Y:S01]  /*0db0*/  BSSY B0, `(.L_x_2382) ;  /* 0x0000186000007945 */ /* 0x000fe20003800000 */
[----:B------:R0:W5:Y:S02]  /*0dc0*/  LDG.E R133, desc[UR4][R124.64] ;  /* 0x000000047c857981 */ /* 0x000164000c1e1900 */
[----:B-1----:R-:W-:-:S04]  /*0dd0*/  LEA.HI.SX32 R9, R127, R182, 0x1e ;  /* 0x000000b67f097211 */ /* 0x002fc800078ff2ff */
[C---:B------:R-:W-:Y:S02]  /*0de0*/  IADD3 R210, R9.reuse, 0x100, RZ ;  /* 0x0000010009d27810 */ /* 0x040fe40007ffe0ff */
[C---:B------:R-:W-:Y:S02]  /*0df0*/  IADD3 R194, R9.reuse, 0x200, RZ ;  /* 0x0000020009c27810 */ /* 0x040fe40007ffe0ff */
[C---:B------:R-:W-:Y:S01]  /*0e00*/  IADD3 R10, R9.reuse, 0x300, RZ ;  /* 0x00000300090a7810 */ /* 0x040fe20007ffe0ff */
[----:B----4-:R-:W-:-:S04]  /*0e10*/  IMAD.WIDE.U32 R130, R9, 0x8, R138 ;  /* 0x0000000809827825 */ /* 0x010fc800078e008a */
[----:B0-----:R-:W-:-:S04]  /*0e20*/  IMAD.WIDE.U32 R124, R210, 0x8, R138 ;  /* 0x00000008d27c7825 */ /* 0x001fc800078e008a */
[----:B------:R-:W-:-:S04]  /*0e30*/  IMAD.WIDE.U32 R126, R194, 0x8, R138 ;  /* 0x00000008c27e7825 */ /* 0x000fc800078e008a */
[----:B------:R-:W-:Y:S01]  /*0e40*/  IMAD.WIDE.U32 R128, R10, 0x8, R138 ;  /* 0x000000080a807825 */ /* 0x000fe200078e008a */
[----:B---3--:R-:W-:-:S13]  /*0e50*/  ISETP.GT.AND P2, PT, R134, RZ, PT ;  /* 0x000000ff8600720c */ /* 0x008fda0003f44270 */
[----:B------:R-:W-:Y:S05]  /*0e60*/  @P2 BRA `(.L_x_2383) ;  /* 0x0000000000542947 */ /* 0x000fea0003800000 */
[----:B------:R-:W-:Y:S02]  /*0e70*/  MOV R226, UR14 ;  /* 0x0000000e00e27c02 */ /* 0x000fe40008000f00 */
[----:B------:R-:W-:Y:S02]  /*0e80*/  CS2R R134, SRZ ;  /* 0x0000000000867805 */ /* 0x000fe4000001ff00 */
[----:B------:R-:W-:Y:S02]  /*0e90*/  MOV R225, UR15 ;  /* 0x0000000f00e17c02 */ /* 0x000fe40008000f00 */
[----:B------:R-:W-:-:S04]  /*0ea0*/  ISETP.NE.U32.AND P0, PT, R226, RZ, PT ;  /* 0x000000ffe200720c */ /* 0x000fc80003f05070 */
        /* <DEDUP_REMOVED lines=14> */
[----:B------:R-:W5:Y:S01]  /*0f90*/  LDG.E.64 R168, desc[UR4][R168.64] ;  /* 0x00000004a8a87981 */ /* 0x000f62000c1e1b00 */
[----:B------:R-:W-:Y:S01]  /*0fa0*/  CS2R R134, SRZ ;  /* 0x0000000000867805 */ /* 0x000fe2000001ff00 */
[----:B0-----:R-:W-:Y:S06]  /*0fb0*/  BRA `(.L_x_2384) ;  /* 0x0000001400947947 */ /* 0x001fec0003800000 */
.L_x_2383:
        /* <DEDUP_REMOVED lines=8> */
[C---:B------:R-:W-:Y:S02]  /*1040*/  IADD3 R15, R11.reuse, 0x100, RZ ;  /* 0x000001000b0f7810 */ /* 0x040fe40007ffe0ff */
[C---:B------:R-:W-:Y:S01]  /*1050*/  IADD3 R17, R11.reuse, 0x200, RZ ;  /* 0x000002000b117810 */ /* 0x040fe20007ffe0ff */
[C-C-:B0-----:R-:W-:Y:S01]  /*1060*/  IMAD.WIDE.U32 R12, R11.reuse, 0x8, R24.reuse ;  /* 0x000000080b0c7825 */ /* 0x141fe200078e0018 */
[C---:B------:R-:W-:Y:S02]  /*1070*/  IADD3 R19, R11.reuse, 0x300, RZ ;  /* 0x000003000b137810 */ /* 0x040fe40007ffe0ff */
[C---:B------:R-:W-:Y:S02]  /*1080*/  IADD3 R21, R11.reuse, 0x400, RZ ;  /* 0x000004000b157810 */ /* 0x040fe40007ffe0ff */
[----:B------:R-:W-:Y:S01]  /*1090*/  IADD3 R23, R11, 0x500, RZ ;  /* 0x000005000b177810 */ /* 0x000fe20007ffe0ff */
[--C-:B------:R-:W-:Y:S01]  /*10a0*/  IMAD.WIDE.U32 R14, R15, 0x8, R24.reuse ;  /* 0x000000080f0e7825 */ /* 0x100fe200078e0018 */
[----:B------:R-:W-:Y:S01]  /*10b0*/  IADD3 R11, R11, 0x600, RZ ;  /* 0x000006000b0b7810 */ /* 0x000fe20007ffe0ff */
[----:B------:R-:W3:Y:S02]  /*10c0*/  LDG.E.64 R12, desc[UR4][R12.64] ;  /* 0x000000040c0c7981 */ /* 0x000ee4000c1e1b00 */
[--C-:B------:R-:W-:Y:S01]  /*10d0*/  IMAD.WIDE.U32 R16, R17, 0x8, R24.reuse ;  /* 0x0000000811107825 */ /* 0x100fe200078e0018 */
[----:B------:R-:W-:Y:S01]  /*10e0*/  IADD3 R137, R9, 0x500, RZ ;  /* 0x0000050009897810 */ /* 0x000fe20007ffe0ff */
[----:B------:R-:W4:Y:S02]  /*10f0*/  LDG.E.64 R14, desc[UR4][R14.64] ;  /* 0x000000040e0e7981 */ /* 0x000f24000c1e1b00 */
        /* <DEDUP_REMOVED lines=8> */
[C---:B------:R-:W-:Y:S01]  /*1180*/  IADD3 R11, R9.reuse, 0x400, RZ ;  /* 0x00000400090b7810 */ /* 0x040fe20007ffe0ff */
[----:B------:R-:W4:Y:S02]  /*1190*/  LDG.E.64 R22, desc[UR4][R22.64] ;  /* 0x0000000416167981 */ /* 0x000f24000c1e1b00 */
[----:B--2---:R-:W-:-:S02]  /*11a0*/  IMAD.WIDE.U32 R26, R9, 0x8, R134 ;  /* 0x00000008091a7825 */ /* 0x004fc400078e0086 */
[----:B------:R-:W2:Y:S02]  /*11b0*/  LDG.E.64 R24, desc[UR4][R24.64] ;  /* 0x0000000418187981 */ /* 0x000ea4000c1e1b00 */
[--C-:B------:R-:W-:Y:S02]  /*11c0*/  IMAD.WIDE.U32 R28, R210, 0x8, R134.reuse ;  /* 0x00000008d21c7825 */ /* 0x100fe400078e0086 */
[----:B------:R-:W2:Y:S02]  /*11d0*/  LDG.E.64 R26, desc[UR4][R26.64] ;  /* 0x000000041a1a7981 */ /* 0x000ea4000c1e1b00 */
[--C-:B------:R-:W-:Y:S02]  /*11e0*/  IMAD.WIDE.U32 R30, R194, 0x8, R134.reuse ;  /* 0x00000008c21e7825 */ /* 0x100fe400078e0086 */
[----:B------:R-:W2:Y:S02]  /*11f0*/  LDG.E.64 R28, desc[UR4][R28.64] ;  /* 0x000000041c1c7981 */ /* 0x000ea4000c1e1b00 */
[----:B------:R-:W-:-:S02]  /*1200*/  IMAD.WIDE.U32 R32, R10, 0x8, R134 ;  /* 0x000000080a207825 */ /* 0x000fc400078e0086 */
[----:B------:R-:W2:Y:S02]  /*1210*/  LDG.E.64 R30, desc[UR4][R30.64] ;  /* 0x000000041e1e7981 */ /* 0x000ea4000c1e1b00 */
[--C-:B------:R-:W-:Y:S02]  /*1220*/  IMAD.WIDE.U32 R34, R11, 0x8, R134.reuse ;  /* 0x000000080b227825 */ /* 0x100fe400078e0086 */
[----:B------:R-:W2:Y:S02]  /*1230*/  LDG.E.64 R32, desc[UR4][R32.64] ;  /* 0x0000000420207981 */ /* 0x000ea4000c1e1b00 */
[----:B------:R-:W-:Y:S02]  /*1240*/  IMAD.WIDE.U32 R36, R137, 0x8, R134 ;  /* 0x0000000889247825 */ /* 0x000fe400078e0086 */
[----:B------:R-:W2:Y:S02]  /*1250*/  LDG.E.64 R34, desc[UR4][R34.64] ;  /* 0x0000000422227981 */ /* 0x000ea4000c1e1b00 */
[----:B-1----:R-:W-:-:S02]  /*1260*/  IMAD.WIDE R38, R2, 0x4, R38 ;  /* 0x0000000402267825 */ /* 0x002fc400078e0226 */
[----:B------:R-:W2:Y:S02]  /*1270*/  LDG.E.64 R36, desc[UR4][R36.64] ;  /* 0x0000000424247981 */ /* 0x000ea4000c1e1b00 */
[----:B------:R-:W-:Y:S02]  /*1280*/  IMAD.WIDE.U32 R134, R141, 0x8, R134 ;  /* 0x000000088d867825 */ /* 0x000fe400078e0086 */
[----:B------:R-:W2:Y:S04]  /*1290*/  LDG.E R0, desc[UR4][R38.64] ;  /* 0x0000000426007981 */ /* 0x000ea8000c1e1900 */
[----:B------:R0:W2:Y:S01]  /*12a0*/  LDG.E.64 R38, desc[UR4][R134.64] ;  /* 0x0000000486267981 */ /* 0x0000a2000c1e1b00 */
[----:B------:R-:W-:Y:S02]  /*12b0*/  MOV R226, UR14 ;  /* 0x0000000e00e27c02 */ /* 0x000fe40008000f00 */
[----:B------:R-:W-:-:S02]  /*12c0*/  MOV R225, UR15 ;  /* 0x0000000f00e17c02 */ /* 0x000fc40008000f00 */
[----:B------:R-:W-:-:S04]  /*12d0*/  ISETP.NE.U32.AND P0, PT, R226, RZ, PT ;  /* 0x000000ffe200720c */ /* 0x000fc80003f05070 */
[----:B------:R-:W-:-:S13]  /*12e0*/  ISETP.NE.AND.EX P0, PT, R225, RZ, PT, P0 ;  /* 0x000000ffe100720c */ /* 0x000fda0003f05300 */
[--C-:B0-----:R-:W-:Y:S01]  /*12f0*/  @P0 IMAD.WIDE.U32 R134, R11, 0x8, R138.reuse ;  /* 0x000000080b860825 */ /* 0x101fe200078e008a */
[----:B------:R-:W5:Y:S03]  /*1300*/  @P0 LDG.E.64 R180, desc[UR4][R130.64] ;  /* 0x0000000482b40981 */ /* 0x000f66000c1e1b00 */
[--C-:B------:R-:W-:Y:S01]  /*1310*/  @P0 IMAD.WIDE.U32 R136, R137, 0x8, R138.reuse ;  /* 0x0000000889880825 */ /* 0x100fe200078e008a */
[----:B------:R-:W5:Y:S03]  /*1320*/  @P0 LDG.E.64 R178, desc[UR4][R124.64] ;  /* 0x000000047cb20981 */ /* 0x000f66000c1e1b00 */
[----:B------:R-:W-:Y:S01]  /*1330*/  @P0 IMAD.WIDE.U32 R138, R141, 0x8, R138 ;  /* 0x000000088d8a0825 */ /* 0x000fe200078e008a */
[----:B------:R4:W5:Y:S04]  /*1340*/  @P0 LDG.E.64 R176, desc[UR4][R126.64] ;  /* 0x000000047eb00981 */ /* 0x000968000c1e1b00 */
[----:B------:R0:W5:Y:S04]  /*1350*/  @P0 LDG.E.64 R174, desc[UR4][R128.64] ;  /* 0x0000000480ae0981 */ /* 0x000168000c1e1b00 */
[----:B------:R1:W5:Y:S04]  /*1360*/  @P0 LDG.E.64 R172, desc[UR4][R134.64] ;  /* 0x0000000486ac0981 */ /* 0x000368000c1e1b00 */
[----:B------:R1:W5:Y:S04]  /*1370*/  @P0 LDG.E.64 R170, desc[UR4][R136.64] ;  /* 0x0000000488aa0981 */ /* 0x000368000c1e1b00 */
[----:B------:R2:W5:Y:S01]  /*1380*/  @P0 LDG.E.64 R168, desc[UR4][R138.64] ;  /* 0x000000048aa80981 */ /* 0x000562000c1e1b00 */
[----:B------:R-:W-:-:S02]  /*1390*/  ISETP.NE.AND P0, PT, R249, RZ, PT ;  /* 0x000000fff900720c */ /* 0x000fc40003f05270 */
[----:B---3--:R-:W-:Y:S02]  /*13a0*/  MOV R142, R12 ;  /* 0x0000000c008e7202 */ /* 0x008fe40000000f00 */
[----:B------:R-:W-:Y:S02]  /*13b0*/  SHF.R.U64 R141, R12, 0x10, R13 ;  /* 0x000000100c8d7819 */ /* 0x000fe4000000120d */
[----:B----4-:R-:W-:Y:S02]  /*13c0*/  MOV R126, R14 ;  /* 0x0000000e007e7202 */ /* 0x010fe40000000f00 */
[----:B------:R-:W-:Y:S02]  /*13d0*/  SHF.R.U64 R124, R14, 0x10, R15 ;  /* 0x000000100e7c7819 */ /* 0x000fe4000000120f */
[----:B------:R-:W-:Y:S02]  /*13e0*/  SHF.R.U64 R127, R16, 0x10, R17 ;  /* 0x00000010107f7819 */ /* 0x000fe40000001211 */
[----:B0-----:R-:W-:-:S02]  /*13f0*/  MOV R128, R17 ;  /* 0x0000001100807202 */ /* 0x001fc40000000f00 */
[----:B-1----:R-:W-:Y:S02]  /*1400*/  SHF.R.U32.HI R134, RZ, 0x10, R17 ;  /* 0x00000010ff867819 */ /* 0x002fe40000011611 */
[----:B------:R-:W-:Y:S02]  /*1410*/  MOV R140, R13 ;  /* 0x0000000d008c7202 */ /* 0x000fe40000000f00 */
[----:B------:R-:W-:Y:S02]  /*1420*/  SHF.R.U32.HI R143, RZ, 0x10, R13 ;  /* 0x00000010ff8f7819 */ /* 0x000fe4000001160d */
[----:B------:R-:W-:Y:S02]  /*1430*/  MOV R130, R16 ;  /* 0x0000001000827202 */ /* 0x000fe40000000f00 */
[----:B------:R-:W-:Y:S02]  /*1440*/  MOV R135, R18 ;  /* 0x0000001200877202 */ /* 0x000fe40000000f00 */
[----:B------:R-:W-:-:S02]  /*1450*/  SHF.R.U64 R136, R18, 0x10, R19 ;  /* 0x0000001012887819 */ /* 0x000fc40000001213 */
[----:B------:R-:W-:Y:S02]  /*1460*/  MOV R137, R20 ;  /* 0x0000001400897202 */ /* 0x000fe40000000f00 */
[----:B------:R-:W-:Y:S02]  /*1470*/  SHF.R.U64 R144, R20, 0x10, R21 ;  /* 0x0000001014907819 */ /* 0x000fe40000001215 */
[----:B--2---:R-:W-:Y:S01]  /*1480*/  SHF.R.U32.HI R12, RZ, 0x10, R27 ;  /* 0x00000010ff0c7819 */ /* 0x004fe2000001161b */
[----:B------:R-:W-:Y:S01]  /*1490*/  HADD2.F32 R16, -RZ, R26.H0_H0 ;  /* 0x2000001aff107230 */ /* 0x000fe20000004100 */
[----:B------:R-:W-:Y:S02]  /*14a0*/  MOV R145, R22 ;  /* 0x0000001600917202 */ /* 0x000fe40000000f00 */
[--C-:B------:R-:W-:Y:S01]  /*14b0*/  SHF.R.U64 R163, R28, 0x10, R29.reuse ;  /* 0x000000101ca37819 */ /* 0x100fe2000000121d */
[----:B------:R-:W-:Y:S01]  /*14c0*/  HADD2.F32 R159, -RZ, R28.H0_H0 ;  /* 0x2000001cff9f7230 */ /* 0x000fe20000004100 */
[----:B------:R-:W-:-:S02]  /*14d0*/  SHF.R.U32.HI R14, RZ, 0x10, R29 ;  /* 0x00000010ff0e7819 */ /* 0x000fc4000001161d */
[----:B------:R-:W-:Y:S01]  /*14e0*/  SHF.R.U32.HI R17, RZ, 0x10, R31 ;  /* 0x00000010ff117819 */ /* 0x000fe2000001161f */
[----:B------:R-:W-:Y:S01]  /*14f0*/  HADD2.F32 R157, -RZ, R30.H0_H0 ;  /* 0x2000001eff9d7230 */ /* 0x000fe20000004100 */
[----:B------:R-:W-:Y:S01]  /*1500*/  SHF.R.U64 R148, R22, 0x10, R23 ;  /* 0x0000001016947819 */ /* 0x000fe20000001217 */
[----:B------:R-:W-:Y:S01]  /*1510*/  HADD2.F32 R154, -RZ, R27.H0_H0 ;  /* 0x2000001bff9a7230 */ /* 0x000fe20000004100 */
[----:B------:R-:W-:Y:S01]  /*1520*/  MOV R149, R24 ;  /* 0x0000001800957202 */ /* 0x000fe20000000f00 */
[----:B------:R-:W-:Y:S01]  /*1530*/  HADD2.F32 R155, -RZ, R32.H0_H0 ;  /* 0x20000020ff9b7230 */ /* 0x000fe20000004100 */
[----:B------:R-:W-:Y:S01]  /*1540*/  SHF.R.U64 R152, R24, 0x10, R25 ;  /* 0x0000001018987819 */ /* 0x000fe20000001219 */
[----:B------:R-:W-:Y:S01]  /*1550*/  HADD2.F32 R13, -RZ, R29.H0_H0 ;  /* 0x2000001dff0d7230 */ /* 0x000fe20000004100 */
[----:B------:R-:W-:Y:S02]  /*1560*/  SHF.R.U64 R11, R26, 0x10, R27 ;  /* 0x000000101a0b7819 */ /* 0x000fe4000000121b */
[----:B------:R-:W-:-:S02]  /*1570*/  SHF.R.U64 R18, R32, 0x10, R33 ;  /* 0x0000001020127819 */ /* 0x000fc40000001221 */
[----:B------:R-:W-:Y:S02]  /*1580*/  SHF.R.U32.HI R20, RZ, 0x10, R33 ;  /* 0x00000010ff147819 */ /* 0x000fe40000011621 */
[----:B------:R-:W-:Y:S02]  /*1590*/  SHF.R.U64 R22, R34, 0x10, R35 ;  /* 0x0000001022167819 */ /* 0x000fe40000001223 */
[----:B------:R-:W-:Y:S01]  /*15a0*/  FSEL R0, R0, RZ, !P0 ;  /* 0x000000ff00007208 */ /* 0x000fe20004000000 */
[----:B------:R-:W-:Y:S01]  /*15b0*/  HADD2.F32 R165, -RZ, R37.H0_H0 ;  /* 0x20000025ffa57230 */ /* 0x000fe20000004100 */
[----:B------:R-:W-:Y:S02]  /*15c0*/  MOV R125, R15 ;  /* 0x0000000f007d7202 */ /* 0x000fe40000000f00 */
[----:B------:R-:W-:Y:S01]  /*15d0*/  SHF.R.U32.HI R129, RZ, 0x10, R15 ;  /* 0x00000010ff817819 */ /* 0x000fe2000001160f */
[----:B------:R-:W-:Y:S01]  /*15e0*/  HADD2.F32 R15, -RZ, R31.H0_H0 ;  /* 0x2000001fff0f7230 */ /* 0x000fe20000004100 */
[----:B------:R-:W-:-:S02]  /*15f0*/  MOV R131, R19 ;  /* 0x0000001300837202 */ /* 0x000fc40000000f00 */
[----:B------:R-:W-:Y:S02]  /*1600*/  SHF.R.U32.HI R139, RZ, 0x10, R19 ;  /* 0x00000010ff8b7819 */ /* 0x000fe40000011613 */
[----:B------:R-:W-:Y:S01]  /*1610*/  SHF.R.U64 R28, R38, 0x10, R39 ;  /* 0x00000010261c7819 */ /* 0x000fe20000001227 */
[----:B------:R-:W-:Y:S01]  /*1620*/  HADD2.F32 R19, -RZ, R33.H0_H0 ;  /* 0x20000021ff137230 */ /* 0x000fe20000004100 */
[----:B------:R-:W-:Y:S02]  /*1630*/  SHF.R.U64 R161, R30, 0x10, R31 ;  /* 0x000000101ea17819 */ /* 0x000fe4000000121f */
[----:B------:R-:W-:Y:S02]  /*1640*/  SHF.R.U32.HI R24, RZ, 0x10, R35 ;  /* 0x00000010ff187819 */ /* 0x000fe40000011623 */
[--C-:B------:R-:W-:Y:S02]  /*1650*/  SHF.R.U64 R26, R36, 0x10, R37.reuse ;  /* 0x00000010241a7819 */ /* 0x100fe40000001225 */
[----:B------:R-:W-:-:S02]  /*1660*/  SHF.R.U32.HI R27, RZ, 0x10, R37 ;  /* 0x00000010ff1b7819 */ /* 0x000fc40000011625 */
[----:B------:R-:W-:Y:S01]  /*1670*/  SHF.R.U32.HI R29, RZ, 0x10, R39 ;  /* 0x00000010ff1d7819 */ /* 0x000fe20000011627 */
[----:B------:R-:W-:Y:S01]  /*1680*/  HADD2.F32 R39, -RZ, R39.H0_H0 ;  /* 0x20000027ff277230 */ /* 0x000fe20000004100 */
[----:B------:R-:W-:Y:S01]  /*1690*/  MOV R146, R23 ;  /* 0x0000001700927202 */ /* 0x000fe20000000f00 */
[----:B------:R-:W-:Y:S01]  /*16a0*/  HADD2.F32 R31, -RZ, R12.H0_H0 ;  /* 0x2000000cff1f7230 */ /* 0x000fe20000004100 */
[----:B------:R-:W-:Y:S01]  /*16b0*/  SHF.R.U32.HI R151, RZ, 0x10, R23 ;  /* 0x00000010ff977819 */ /* 0x000fe20000011617 */
[----:B------:R-:W-:Y:S02]  /*16c0*/  HADD2.F32 R33, -RZ, R14.H0_H0 ;  /* 0x2000000eff217230 */ /* 0x000fe40000004100 */
[C---:B------:R-:W-:Y:S01]  /*16d0*/  FADD.FTZ R12, -R0.reuse, R159 ;  /* 0x0000009f000c7221 */ /* 0x040fe20000010100 */
[----:B------:R-:W-:Y:S02]  /*16e0*/  HADD2.F32 R37, -RZ, R17.H0_H0 ;  /* 0x20000011ff257230 */ /* 0x000fe40000004100 */
[----:B------:R-:W-:Y:S01]  /*16f0*/  FADD.FTZ R14, -R0, R157 ;  /* 0x0000009d000e7221 */ /* 0x000fe20000010100 */
[----:B------:R-:W-:-:S02]  /*1700*/  HADD2.F32 R23, -RZ, R35.H0_H0 ;  /* 0x20000023ff177230 */ /* 0x000fc40000004100 */
[----:B------:R-:W-:Y:S01]  /*1710*/  FADD.FTZ R17, -R0, R155 ;  /* 0x0000009b00117221 */ /* 0x000fe20000010100 */
        /* <DEDUP_REMOVED lines=44> */
[C---:B------:R-:W-:Y:S01]  /*19e0*/  FMUL.FTZ R16, R8.reuse, R17 ;  /* 0x0000001108107220 */ /* 0x040fe20000410000 */
[C---:B------:R-:W-:Y:S01]  /*19f0*/  FMUL.FTZ R36, R8.reuse, R39 ;  /* 0x0000002708247220 */ /* 0x040fe20000410000 */
[----:B------:R-:W-:Y:S01]  /*1a00*/  FMUL.FTZ R17, R8, R19 ;  /* 0x0000001308117220 */ /* 0x000fe20000410000 */
[----:B------:R-:W-:-:S02]  /*1a10*/  HADD2.F32 R39, -RZ, R142.H0_H0 ;  /* 0x2000008eff277230 */ /* 0x000fc40000004100 */
[C---:B------:R-:W-:Y:S01]  /*1a20*/  FMUL.FTZ R19, R8.reuse, R23 ;  /* 0x0000001708137220 */ /* 0x040fe20000410000 */
[C---:B------:R-:W-:Y:S01]  /*1a30*/  FMUL.FTZ R23, R8.reuse, R24 ;  /* 0x0000001808177220 */ /* 0x040fe20000410000 */
[C---:B------:R-:W-:Y:S01]  /*1a40*/  FMUL.FTZ R24, R8.reuse, R26 ;  /* 0x0000001a08187220 */ /* 0x040fe20000410000 */
[----:B------:R-:W-:Y:S02]  /*1a50*/  HADD2.F32 R124, -RZ, R124.H0_H0 ;  /* 0x2000007cff7c7230 */ /* 0x000fe40000004100 */
[C---:B------:R-:W-:Y:S01]  /*1a60*/  FMUL.FTZ R26, R8.reuse, R163 ;  /* 0x000000a3081a7220 */ /* 0x040fe20000410000 */
[----:B------:R-:W-:Y:S02]  /*1a70*/  HADD2.F32 R141, -RZ, R141.H0_H0 ;  /* 0x2000008dff8d7230 */ /* 0x000fe40000004100 */
[C---:B------:R-:W-:Y:S01]  /*1a80*/  FMUL.FTZ R13, R8.reuse, R13 ;  /* 0x0000000d080d7220 */ /* 0x040fe20000410000 */
[----:B------:R-:W-:Y:S02]  /*1a90*/  HADD2.F32 R125, -RZ, R125.H0_H0 ;  /* 0x2000007dff7d7230 */ /* 0x000fe40000004100 */
[----:B------:R-:W-:Y:S01]  /*1aa0*/  FMUL.FTZ R38, R245, R39 ;  /* 0x00000027f5267220 */ /* 0x000fe20000410000 */
[C---:B------:R-:W-:Y:S01]  /*1ab0*/  FMUL.FTZ R20, R8.reuse, R25 ;  /* 0x0000001908147220 */ /* 0x040fe20000410000 */
[C---:B------:R-:W-:Y:S01]  /*1ac0*/  FMUL.FTZ R25, R8.reuse, R28 ;  /* 0x0000001c08197220 */ /* 0x040fe20000410000 */
[----:B------:R-:W-:Y:S01]  /*1ad0*/  FMUL.FTZ R34, R8, R155 ;  /* 0x0000009b08227220 */ /* 0x000fe20000410000 */
[----:B------:R-:W-:-:S02]  /*1ae0*/  HADD2.F32 R140, -RZ, R140.H0_H0 ;  /* 0x2000008cff8c7230 */ /* 0x000fc40000004100 */
[C---:B------:R-:W-:Y:S01]  /*1af0*/  FMUL.FTZ R11, R8.reuse, R11 ;  /* 0x0000000b080b7220 */ /* 0x040fe20000410000 */
[----:B------:R-:W-:Y:S02]  /*1b00*/  HADD2.F32 R142, -RZ, R143.H0_H0 ;  /* 0x2000008fff8e7230 */ /* 0x000fe40000004100 */
[----:B------:R-:W-:Y:S01]  /*1b10*/  FMUL.FTZ R28, R8, R161 ;  /* 0x000000a1081c7220 */ /* 0x000fe20000410000 */
[----:B------:R-:W-:Y:S02]  /*1b20*/  HADD2.F32 R127, -RZ, R127.H0_H0 ;  /* 0x2000007fff7f7230 */ /* 0x000fe40000004100 */
        /* <DEDUP_REMOVED lines=11> */
[----:B------:R-:W-:Y:S01]  /*1be0*/  FMUL.FTZ R32, R8, R157 ;  /* 0x0000009d08207220 */ /* 0x000fe20000410000 */
[----:B------:R-:W-:Y:S01]  /*1bf0*/  FFMA.FTZ R125, R0, R38, RZ ;  /* 0x00000026007d7223 */ /* 0x000fe200000100ff */
[----:B------:R-:W-:-:S02]  /*1c00*/  HADD2.F32 R126, -RZ, R126.H0_H0 ;  /* 0x2000007eff7e7230 */ /* 0x000fc40000004100 */
[----:B------:R-:W-:Y:S01]  /*1c10*/  FMUL.FTZ R12, R8, R12 ;  /* 0x0000000c080c7220 */ /* 0x000fe20000410000 */
[----:B------:R-:W-:Y:S02]  /*1c20*/  HADD2.F32 R157, -RZ, R147.H0_H0 ;  /* 0x20000093ff9d7230 */ /* 0x000fe40000004100 */
        /* <DEDUP_REMOVED lines=8> */
[C---:B------:R-:W-:Y:S01]  /*1cb0*/  FFMA.FTZ R41, R24.reuse, R141, R41 ;  /* 0x0000008d18297223 */ /* 0x040fe20000010029 */
        /* <DEDUP_REMOVED lines=8> */
[----:B------:R-:W-:-:S03]  /*1d40*/  FFMA.FTZ R124, R11, R140, R124 ;  /* 0x0000008c0b7c7223 */ /* 0x000fc6000001007c */
[----:B------:R-:W-:Y:S01]  /*1d50*/  FADD.FTZ R125, R126, R141 ;  /* 0x0000008d7e7d7221 */ /* 0x000fe20000010000 */
[----:B------:R-:W-:-:S03]  /*1d60*/  FFMA.FTZ R127, R25, R141, R124 ;  /* 0x0000008d197f7223 */ /* 0x000fc6000001007c */
[----:B------:R-:W-:Y:S01]  /*1d70*/  FADD.FTZ R124, R125, R142 ;  /* 0x0000008e7d7c7221 */ /* 0x000fe20000010000 */
[----:B------:R-:W-:Y:S01]  /*1d80*/  FFMA.FTZ R125, R12, R142, R127 ;  /* 0x0000008e0c7d7223 */ /* 0x000fe2000001007f */
[----:B------:R-:W-:Y:S02]  /*1d90*/  HADD2.F32 R129, -RZ, R129.H0_H0 ;  /* 0x20000081ff817230 */ /* 0x000fe40000004100 */
[----:B------:R-:W-:Y:S01]  /*1da0*/  FADD.FTZ R127, R124, R143 ;  /* 0x0000008f7c7f7221 */ /* 0x000fe20000010000 */
[----:B------:R-:W-:Y:S01]  /*1db0*/  FFMA.FTZ R124, R26, R143, R125 ;  /* 0x0000008f1a7c7223 */ /* 0x000fe2000001007d */
[----:B------:R-:W-:Y:S02]  /*1dc0*/  HADD2.F32 R130, -RZ, R130.H0_H0 ;  /* 0x20000082ff827230 */ /* 0x000fe40000004100 */
[----:B------:R-:W-:Y:S02]  /*1dd0*/  HADD2.F32 R158, -RZ, R145.H0_H0 ;  /* 0x20000091ff9e7230 */ /* 0x000fe40000004100 */
[----:B------:R-:W-:Y:S01]  /*1de0*/  FMUL.FTZ R145, R238, R129 ;  /* 0x00000081ee917220 */ /* 0x000fe20000410000 */
[----:B------:R-:W-:Y:S01]  /*1df0*/  FADD.FTZ R126, R127, R144 ;  /* 0x000000907f7e7221 */ /* 0x000fe20000010000 */
[----:B------:R-:W-:Y:S01]  /*1e00*/  FMUL.FTZ R27, R8, R27 ;  /* 0x0000001b081b7220 */ /* 0x000fe20000410000 */
[----:B------:R-:W-:Y:S01]  /*1e10*/  FFMA.FTZ R124, R13, R144, R124 ;  /* 0x000000900d7c7223 */ /* 0x000fe2000001007c */
[----:B------:R-:W-:-:S02]  /*1e20*/  HADD2.F32 R160, -RZ, R146.H0_H0 ;  /* 0x20000092ffa07230 */ /* 0x000fc40000004100 */
[----:B------:R-:W-:Y:S01]  /*1e30*/  FMUL.FTZ R146, R237, R130 ;  /* 0x00000082ed927220 */ /* 0x000fe20000410000 */
[----:B------:R-:W-:Y:S01]  /*1e40*/  FADD.FTZ R125, R126, R145 ;  /* 0x000000917e7d7221 */ /* 0x000fe20000010000 */
[C---:B------:R-:W-:Y:S01]  /*1e50*/  FMUL.FTZ R14, R8.reuse, R14 ;  /* 0x0000000e080e7220 */ /* 0x040fe20000410000 */
[----:B------:R-:W-:Y:S01]  /*1e60*/  FFMA.FTZ R127, R27, R145, R124 ;  /* 0x000000911b7f7223 */ /* 0x000fe2000001007c */
[----:B------:R-:W-:Y:S02]  /*1e70*/  HADD2.F32 R128, -RZ, R128.H0_H0 ;  /* 0x20000080ff807230 */ /* 0x000fe40000004100 */
[----:B------:R-:W-:Y:S01]  /*1e80*/  FADD.FTZ R124, R125, R146 ;  /* 0x000000927d7c7221 */ /* 0x000fe20000010000 */
[----:B------:R-:W-:Y:S01]  /*1e90*/  FMUL.FTZ R30, R8, R159 ;  /* 0x0000009f081e7220 */ /* 0x000fe20000410000 */
[----:B------:R-:W-:Y:S01]  /*1ea0*/  FFMA.FTZ R125, R14, R146, R127 ;  /* 0x000000920e7d7223 */ /* 0x000fe2000001007f */
        /* <DEDUP_REMOVED lines=12> */
[----:B------:R-:W-:-:S02]  /*1f70*/  HADD2.F32 R136, -RZ, R136.H0_H0 ;  /* 0x20000088ff887230 */ /* 0x000fc40000004100 */
[----:B------:R-:W-:Y:S01]  /*1f80*/  FADD.FTZ R125, R126, R149 ;  /* 0x000000957e7d7221 */ /* 0x000fe20000010000 */
[----:B------:R-:W-:Y:S02]  /*1f90*/  HADD2.F32 R164, -RZ, R150.H0_H0 ;  /* 0x20000096ffa47230 */ /* 0x000fe40000004100 */
[----:B------:R-:W-:Y:S01]  /*1fa0*/  FMUL.FTZ R150, R233, R135 ;  /* 0x00000087e9967220 */ /* 0x000fe20000410000 */
[----:B------:R-:W-:Y:S01]  /*1fb0*/  FFMA.FTZ R127, R29, R149, R124 ;  /* 0x000000951d7f7223 */ /* 0x000fe2000001007c */
[----:B------:R-:W-:Y:S02]  /*1fc0*/  HADD2.F32 R131, -RZ, R131.H0_H0 ;  /* 0x20000083ff837230 */ /* 0x000fe40000004100 */
[----:B------:R-:W-:Y:S02]  /*1fd0*/  HADD2.F32 R161, -RZ, R151.H0_H0 ;  /* 0x20000097ffa17230 */ /* 0x000fe40000004100 */
[----:B------:R-:W-:Y:S01]  /*1fe0*/  FMUL.FTZ R151, R232, R136 ;  /* 0x00000088e8977220 */ /* 0x000fe20000410000 */
[----:B------:R-:W-:Y:S01]  /*1ff0*/  FADD.FTZ R124, R125, R150 ;  /* 0x000000967d7c7221 */ /* 0x000fe20000010000 */
[----:B------:R-:W-:Y:S01]  /*2000*/  FFMA.FTZ R125, R16, R150, R127 ;  /* 0x00000096107d7223 */ /* 0x000fe2000001007f */
[----:B------:R-:W-:-:S02]  /*2010*/  HADD2.F32 R139, -RZ, R139.H0_H0 ;  /* 0x2000008bff8b7230 */ /* 0x000fc40000004100 */
[----:B------:R-:W-:Y:S02]  /*2020*/  HADD2.F32 R163, -RZ, R152.H0_H0 ;  /* 0x20000098ffa37230 */ /* 0x000fe40000004100 */
[----:B------:R-:W-:Y:S01]  /*2030*/  FMUL.FTZ R152, R231, R131 ;  /* 0x00000083e7987220 */ /* 0x000fe20000410000 */
[----:B------:R-:W-:Y:S01]  /*2040*/  FADD.FTZ R127, R124, R151 ;  /* 0x000000977c7f7221 */ /* 0x000fe20000010000 */
        /* <DEDUP_REMOVED lines=9> */
[----:B------:R-:W-:Y:S01]  /*20e0*/  FMUL.FTZ R154, R229, R137 ;  /* 0x00000089e59a7220 */ /* 0x000fe20000410000 */
[----:B------:R-:W-:Y:S02]  /*20f0*/  FADD.FTZ R125, R126, R153 ;  /* 0x000000997e7d7221 */ /* 0x000fe40000010000 */
[----:B------:R-:W-:Y:S01]  /*2100*/  FFMA.FTZ R127, R31, R153, R124 ;  /* 0x000000991f7f7223 */ /* 0x000fe2000001007c */
[----:B------:R-:W-:Y:S02]  /*2110*/  HADD2.F32 R138, -RZ, R138.H0_H0 ;  /* 0x2000008aff8a7230 */ /* 0x000fe40000004100 */
        /* <DEDUP_REMOVED lines=49> */
[----:B------:R-:W-:Y:S01]  /*2430*/  FADD.FTZ R127, R124, R163 ;  /* 0x000000a37c7f7221 */ /* 0x000fe20000010000 */
[----:B------:R-:W-:Y:S01]  /*2440*/  FMUL.FTZ R164, R217, R164 ;  /* 0x000000a4d9a47220 */ /* 0x000fe20000410000 */
        /* <DEDUP_REMOVED lines=28> */
.L_x_2384:
[----:B------:R-:W-:Y:S05]  /*2610*/  BSYNC B0 ;  /* 0x0000000000007941 */ /* 0x000fea0003800000 */
.L_x_2382:
        /* <DEDUP_REMOVED lines=25> */
.L_x_2514:
[----:B------:R-:W3:Y:S01]  /*27b0*/  S2R R132, SR_CgaCtaId ;  /* 0x0000000000847919 */ /* 0x000ee20000008800 */
[----:B-----5:R-:W-:Y:S01]  /*27c0*/  ISETP.GE.AND P4, PT, R133, 0x1, PT ;  /* 0x000000018500780c */ /* 0x020fe20003f86270 */
[----:B01----:R-:W-:Y:S01]  /*27d0*/  FADD.FTZ R126, R126, R131 ;  /* 0x000000837e7e7221 */ /* 0x003fe20000010000 */
[----:B------:R-:W-:Y:S01]  /*27e0*/  MOV R131, 0x400 ;  /* 0x0000040000837802 */ /* 0x000fe20000000f00 */
[----:B------:R-:W-:Y:S01]  /*27f0*/  HFMA2.MMA R190, -RZ, RZ, 0, 0 ;  /* 0x00000000ffbe7435 */ /* 0x000fe200000001ff */
[----:B------:R-:W-:Y:S01]  /*2800*/  @!P0 LOP3.LUT R127, R127, 0x7, RZ, 0xc0, !PT ;  /* 0x000000077f7f8812 */ /* 0x000fe200078ec0ff */
[----:B------:R-:W-:Y:S08]  /*2810*/  WARPSYNC.ALL ;  /* 0x0000000000007948 */ /* 0x000ff00003800000 */
[----:B------:R-:W-:-:S05]  /*2820*/  @P4 IADD3 R124, R133, -0x1, RZ ;  /* 0xffffffff857c4810 */ /* 0x000fca0007ffe0ff */
[----:B------:R-:W-:-:S05]  /*2830*/  @P4 IMAD R124, R124, R183, RZ ;  /* 0x000000b77c7c4224 */ /* 0x000fca00078e02ff */
[----:B------:R-:W-:-:S04]  /*2840*/  @P4 SHF.R.S32.HI R125, RZ, 0x1f, R124 ;  /* 0x0000001fff7d4819 */ /* 0x000fc8000001147c */
[----:B------:R-:W-:Y:S02]  /*2850*/  @P4 LEA.HI R125, R125, R124, RZ, 0x2 ;  /* 0x0000007c7d7d4211 */ /* 0x000fe400078f10ff */
[----:B---3--:R-:W-:Y:S02]  /*2860*/  LEA R132, R132, R131, 0x18 ;  /* 0x0000008384847211 */ /* 0x008fe400078ec0ff */
[----:B------:R-:W-:Y:S01]  /*2870*/  @!P0 IADD3 R131, R128, R127, RZ ;  /* 0x0000007f80838210 */ /* 0x000fe20007ffe0ff */
[----:B--2---:R-:W-:Y:S01]  /*2880*/  FADD.FTZ R127, R130, R129 ;  /* 0x00000081827f7221 */ /* 0x004fe20000010000 */
[----:B------:R-:W-:Y:S02]  /*2890*/  @P4 LEA.HI.SX32 R190, R125, R182, 0x1e ;  /* 0x000000b67dbe4211 */ /* 0x000fe400078ff2ff */
[----:B------:R-:W-:Y:S01]  /*28a0*/  @!P0 LEA R250, R131, R132, 0x3 ;  /* 0x0000008483fa8211 */ /* 0x000fe200078e18ff */
[----:B------:R-:W0:Y:S04]  /*28b0*/  @P4 LDC.64 R124, c[0x0][0x220] ;  /* 0x00008800ff7c4b82 */ /* 0x000e280000000a00 */
[----:B------:R-:W-:Y:S01]  /*28c0*/  @!P0 STS.64 [R250+0x7000], R126 ;  /* 0x0070007efa008388 */ /* 0x000fe20000000a00 */
[----:B0-----:R-:W-:-:S03]  /*28d0*/  @P4 IMAD.WIDE.U32 R124, R190, 0x8, R124 ;  /* 0x00000008be7c4825 */ /* 0x001fc600078e007c */
[----:B------:R-:W-:Y:S06]  /*28e0*/  BAR.SYNC.DEFER_BLOCKING 0x0 ;  /* 0x0000000000007b1d */ /* 0x000fec0000010000 */
[----:B------:R0:W2:Y:S01]  /*28f0*/  @P4 LDG.E.64 R182, desc[UR4][R124.64] ;  /* 0x000000047cb64981 */ /* 0x0000a2000c1e1b00 */
[----:B------:R-:W-:Y:S01]  /*2900*/  LEA R251, R128, R132, 0x3 ;  /* 0x0000008480fb7211 */ /* 0x000fe200078e18ff */
[----:B------:R-:W-:Y:S01]  /*2910*/  BSSY B0, `(.L_x_2386) ;  /* 0x000002d000007945 */ /* 0x000fe20003800000 */
[----:B------:R-:W-:-:S03]  /*2920*/  ISETP.NE.AND P0, PT, R249, RZ, PT ;  /* 0x000000fff900720c */ /* 0x000fc60003f05270 */
[----:B------:R-:W-:Y:S04]  /*2930*/  LDS.128 R128, [R251+0x7010] ;  /* 0x00701000fb807984 */ /* 0x000fe80000000c00 */
[----:B0-----:R-:W0:Y:S04]  /*2940*/  LDS.128 R124, [R251+0x7000] ;  /* 0x00700000fb7c7984 */ /* 0x001e280000000c00 */
[----:B------:R-:W1:Y:S04]  /*2950*/  LDS.128 R132, [R251+0x7020] ;  /* 0x00702000fb847984 */ /* 0x000e680000000c00 */
[----:B------:R-:W3:Y:S01]  /*2960*/  LDS.128 R136, [R251+0x7030] ;  /* 0x00703000fb887984 */ /* 0x000ee20000000c00 */
[----:B0-----:R-:W-:Y:S01]  /*2970*/  FADD.FTZ R252, RZ, R124 ;  /* 0x0000007cfffc7221 */ /* 0x001fe20000010000 */
[----:B------:R-:W-:-:S03]  /*2980*/  FADD.FTZ R250, RZ, R125 ;  /* 0x0000007dfffa7221 */ /* 0x000fc60000010000 */
[----:B------:R-:W-:Y:S01]  /*2990*/  FADD.FTZ R126, R126, R252 ;  /* 0x000000fc7e7e7221 */ /* 0x000fe20000010000 */
[----:B------:R-:W-:-:S03]  /*29a0*/  FADD.FTZ R250, R127, R250 ;  /* 0x000000fa7ffa7221 */ /* 0x000fc60000010000 */
[----:B------:R-:W-:Y:S01]  /*29b0*/  FADD.FTZ R127, R126, R128 ;  /* 0x000000807e7f7221 */ /* 0x000fe20000010000 */
[----:B------:R-:W-:-:S03]  /*29c0*/  FADD.FTZ R250, R250, R129 ;  /* 0x00000081fafa7221 */ /* 0x000fc60000010000 */
[----:B------:R-:W-:Y:S01]  /*29d0*/  FADD.FTZ R127, R130, R127 ;  /* 0x0000007f827f7221 */ /* 0x000fe20000010000 */
[----:B------:R-:W-:-:S03]  /*29e0*/  FADD.FTZ R250, R131, R250 ;  /* 0x000000fa83fa7221 */ /* 0x000fc60000010000 */
[----:B-1----:R-:W-:Y:S01]  /*29f0*/  FADD.FTZ R127, R127, R132 ;  /* 0x000000847f7f7221 */ /* 0x002fe20000010000 */
        /* <DEDUP_REMOVED lines=9> */
[----:B------:R-:W-:Y:S02]  /*2a90*/  FSEL R129, R127, RZ, !P0 ;  /* 0x000000ff7f817208 */ /* 0x000fe40004000000 */
[C---:B--2---:R-:W-:Y:S02]  /*2aa0*/  @P4 PRMT R247, R182.reuse, 0x7610, R247 ;  /* 0x00007610b6f74816 */ /* 0x044fe400000000f7 */
[--C-:B------:R-:W-:Y:S02]  /*2ab0*/  @P4 SHF.R.U64 R124, R182, 0x10, R183.reuse ;  /* 0x00000010b67c4819 */ /* 0x100fe400000012b7 */
[--C-:B------:R-:W-:Y:S02]  /*2ac0*/  @P4 PRMT R247, R247, 0x5410, R183.reuse ;  /* 0x00005410f7f74816 */ /* 0x100fe400000000b7 */
[----:B------:R-:W-:Y:S02]  /*2ad0*/  @P4 PRMT R248, R248, 0x5410, R124 ;  /* 0x00005410f8f84816 */ /* 0x000fe4000000007c */
[----:B------:R-:W-:-:S04]  /*2ae0*/  @P4 SHF.R.U32.HI R183, RZ, 0x10, R183 ;  /* 0x00000010ffb74819 */ /* 0x000fc800000116b7 */
[----:B------:R-:W-:Y:S01]  /*2af0*/  @P4 PRMT R248, R183, 0x7610, R248 ;  /* 0x00007610b7f84816 */ /* 0x000fe200000000f8 */
[----:B------:R-:W-:Y:S06]  /*2b00*/  @P2 BRA `(.L_x_2387) ;  /* 0x0000000000182947 */ /* 0x000fec0003800000 */
[----:B------:R-:W-:Y:S02]  /*2b10*/  ISETP.NE.U32.AND P0, PT, R226, RZ, PT ;  /* 0x000000ffe200720c */ /* 0x000fe40003f05070 */
[----:B------:R-:W-:Y:S02]  /*2b20*/  MOV R125, RZ ;  /* 0x000000ff007d7202 */ /* 0x000fe40000000f00 */
[----:B------:R-:W-:-:S13]  /*2b30*/  ISETP.NE.AND.EX P0, PT, R225, RZ, PT, P0 ;  /* 0x000000ffe100720c */ /* 0x000fda0003f05300 */
[----:B------:R-:W-:Y:S05]  /*2b40*/  @!P0 BRA `(.L_x_2388) ;  /* 0x0000000000248947 */ /* 0x000fea0003800000 */
[----:B------:R-:W-:Y:S01]  /*2b50*/  HADD2.F32 R125, -RZ, R180.H0_H0 ;  /* 0x200000b4ff7d7230 */ /* 0x000fe20000004100 */
[----:B------:R-:W-:Y:S06]  /*2b60*/  BRA `(.L_x_2388) ;  /* 0x00000000001c7947 */ /* 0x000fec0003800000 */
.L_x_2387:
[----:B------:R-:W-:Y:S01]  /*2b70*/  ISETP.NE.U32.AND P0, PT, R226, RZ, PT ;  /* 0x000000ffe200720c */ /* 0x000fe20003f05070 */
[----:B------:R-:W-:-:S03]  /*2b80*/  FFMA.FTZ R125, R0, R128, R129 ;  /* 0x00000080007d7223 */ /* 0x000fc60000010081 */
[----:B------:R-:W-:Y:S01]  /*2b90*/  ISETP.NE.AND.EX P0, PT, R225, RZ, PT, P0 ;  /* 0x000000ffe100720c */ /* 0x000fe20003f05300 */
[----:B------:R-:W-:-:S04]  /*2ba0*/  FADD.FTZ R125, R38, -R125 ;  /* 0x8000007d267d7221 */ /* 0x000fc80000010000 */
[----:B------:R-:W-:-:S08]  /*2bb0*/  FMUL.FTZ R125, R8, R125 ;  /* 0x0000007d087d7220 */ /* 0x000fd00000410000 */
[----:B------:R-:W-:-:S05]  /*2bc0*/  @P0 HADD2.F32 R124, -RZ, R180.H0_H0 ;  /* 0x200000b4ff7c0230 */ /* 0x000fca0000004100 */
[----:B------:R-:W-:-:S07]  /*2bd0*/  @P0 FADD.FTZ R125, R125, R124 ;  /* 0x0000007c7d7d0221 */ /* 0x000fce0000010000 */
.L_x_2388:
[----:B------:R-:W-:Y:S05]  /*2be0*/  BSYNC B0 ;  /* 0x0000000000007941 */ /* 0x000fea0003800000 */
.L_x_2386:
        /* <DEDUP_REMOVED lines=15> */
[----:B------:R-:W-:-:S05]  /*2ce0*/  SHF.R.U64 R125, R180, 0x10, R181 ;  /* 0x00000010b47d7819 */ /* 0x000fca00000012b5 */
[----:B------:R-:W-:Y:S01]  /*2cf0*/  HADD2.F32 R125, -RZ, R125.H0_H0 ;  /* 0x2000007dff7d7230 */ /* 0x000fe20000004100 */
[----:B------:R-:W-:Y:S06]  /*2d00*/  BRA `(.L_x_2391) ;  /* 0x0000000000187947 */ /* 0x000fec0003800000 */
.L_x_2390:
[----:B------:R-:W-:Y:S01]  /*2d10*/  FFMA.FTZ R124, R24, R128, R129 ;  /* 0x00000080187c7223 */ /* 0x000fe20000010081 */
[----:B------:R-:W-:-:S03]  /*2d20*/  @P0 SHF.R.U64 R126, R180, 0x10, R181 ;  /* 0x00000010b47e0819 */ /* 0x000fc600000012b5 */
[----:B------:R-:W-:Y:S02]  /*2d30*/  FADD.FTZ R125, R39, -R124 ;  /* 0x8000007c277d7221 */ /* 0x000fe40000010000 */
[----:B------:R-:W-:Y:S02]  /*2d40*/  @P0 HADD2.F32 R126, -RZ, R126.H0_H0 ;  /* 0x2000007eff7e0230 */ /* 0x000fe40000004100 */
[----:B------:R-:W-:-:S04]  /*2d50*/  FMUL.FTZ R125, R8, R125 ;  /* 0x0000007d087d7220 */ /* 0x000fc80000410000 */
[----:B------:R-:W-:-:S07]  /*2d60*/  @P0 FADD.FTZ R125, R125, R126 ;  /* 0x0000007e7d7d0221 */ /* 0x000fce0000010000 */
.L_x_2391:
[----:B------:R-:W-:Y:S05]  /*2d70*/  BSYNC B0 ;  /* 0x0000000000007941 */ /* 0x000fea0003800000 */
.L_x_2389:
        /* <DEDUP_REMOVED lines=13> */
[----:B------:R-:W-:Y:S01]  /*2e50*/  HADD2.F32 R125, -RZ, R181.H0_H0 ;  /* 0x200000b5ff7d7230 */ /* 0x000fe20000004100 */
[----:B------:R-:W-:Y:S06]  /*2e60*/  BRA `(.L_x_2394) ;  /* 0x0000000000147947 */ /* 0x000fec0003800000 */
.L_x_2393:
[----:B------:R-:W-:Y:S01]  /*2e70*/  FFMA.FTZ R125, R11, R128, R129 ;  /* 0x000000800b7d7223 */ /* 0x000fe20000010081 */
[----:B------:R-:W-:-:S03]  /*2e80*/  @P0 HADD2.F32 R124, -RZ, R181.H0_H0 ;  /* 0x200000b5ff7c0230 */ /* 0x000fc60000004100 */
[----:B------:R-:W-:-:S04]  /*2e90*/  FADD.FTZ R125, R140, -R125 ;  /* 0x8000007d8c7d7221 */ /* 0x000fc80000010000 */
[----:B------:R-:W-:-:S04]  /*2ea0*/  FMUL.FTZ R125, R8, R125 ;  /* 0x0000007d087d7220 */ /* 0x000fc80000410000 */
[----:B------:R-:W-:-:S07]  /*2eb0*/  @P0 FADD.FTZ R125, R125, R124 ;  /* 0x0000007c7d7d0221 */ /* 0x000fce0000010000 */
.L_x_2394:
[----:B------:R-:W-:Y:S05]  /*2ec0*/  BSYNC B0 ;  /* 0x0000000000007941 */ /* 0x000fea0003800000 */
.L_x_2392:
        /* <DEDUP_REMOVED lines=11> */
[----:B------:R-:W-:Y:S01]  /*2f80*/  MOV R125, RZ ;  /* 0x000000ff007d7202 */ /* 0x000fe20000000f00 */
[----:B------:R-:W-:Y:S06]  /*2f90*/  @!P0 BRA `(.L_x_2397) ;  /* 0x0000000000248947 */ /* 0x000fec0003800000 */
[----:B------:R-:W-:-:S05]  /*2fa0*/  SHF.R.U32.HI R125, RZ, 0x10, R181 ;  /* 0x00000010ff7d7819 */ /* 0x000fca00000116b5 */
[----:B------:R-:W-:Y:S01]  /*2fb0*/  HADD2.F32 R125, -RZ, R125.H0_H0 ;  /* 0x2000007dff7d7230 */ /* 0x000fe20000004100 */
[----:B------:R-:W-:Y:S06]  /*2fc0*/  BRA `(.L_x_2397) ;  /* 0x0000000000187947 */ /* 0x000fec0003800000 */
.L_x_2396:
[----:B------:R-:W-:Y:S01]  /*2fd0*/  FFMA.FTZ R124, R25, R128, R129 ;  /* 0x00000080197c7223 */ /* 0x000fe20000010081 */
[----:B------:R-:W-:-:S03]  /*2fe0*/  @P0 SHF.R.U32.HI R126, RZ, 0x10, R181 ;  /* 0x00000010ff7e0819 */ /* 0x000fc600000116b5 */
[----:B------:R-:W-:Y:S02]  /*2ff0*/  FADD.FTZ R125, R141, -R124 ;  /* 0x8000007c8d7d7221 */ /* 0x000fe40000010000 */
[----:B------:R-:W-:Y:S02]  /*3000*/  @P0 HADD2.F32 R126, -RZ, R126.H0_H0 ;  /* 0x2000007eff7e0230 */ /* 0x000fe40000004100 */
[----:B------:R-:W-:-:S04]  /*3010*/  FMUL.FTZ R125, R8, R125 ;  /* 0x0000007d087d7220 */ /* 0x000fc80000410000 */
[----:B------:R-:W-:-:S07]  /*3020*/  @P0 FADD.FTZ R125, R125, R126 ;  /* 0x0000007e7d7d0221 */ /* 0x000fce0000010000 */
.L_x_2397:
[----:B------:R-:W-:Y:S05]  /*3030*/  BSYNC B0 ;  /* 0x0000000000007941 */ /* 0x000fea0003800000 */
.L_x_2395:
[----:B------:R-:W0:Y:S01]  /*3040*/  @P4 LDC R124, c[0x0][0x29c] ;  /* 0x0000a700ff7c4b82 */ /* 0x000e220000000800 */
[----:B------:R-:W-:Y:S02]  /*3050*/  @P4 HADD2.F32 R130, -RZ, R248.H0_H0 ;  /* 0x200000f8ff824230 */ /* 0x000fe40000004100 */
[----:B0-----:R-:W-:Y:S01]  /*3060*/  @P4 FMUL.FTZ R131, R125, R124 ;  /* 0x0000007c7d834220 */ /* 0x001fe20000410000 */
[----:B------:R-:W-:-:S03]  /*3070*/  @P1 F2FP.F16.F32.PACK_AB R125, RZ, R125 ;  /* 0x0000007dff7d123e */ /* 0x000fc600000000ff */
[----:B------:R-:W-:Y:S01]  /*3080*/  @P4 FMUL.FTZ R124, R212, R131 ;  /* 0x00000083d47c4220 */ /* 0x000fe20000410000 */
[----:B------:R-:W-:-:S04]  /*3090*/  @P1 PRMT R189, R125, 0x7610, R189 ;  /* 0x000076107dbd1816 */ /* 0x000fc800000000bd */
[----:B------:R-:W-:-:S04]  /*30a0*/  @P4 F2FP.F16.F32.PACK_AB R124, RZ, R124 ;  /* 0x0000007cff7c423e */ /* 0x000fc800000000ff */
        /* <DEDUP_REMOVED lines=10> */
.L_x_2398:
        /* <DEDUP_REMOVED lines=10> */
.L_x_2400:
[----:B------:R-:W-:Y:S05]  /*31f0*/  BSYNC B0 ;  /* 0x0000000000007941 */ /* 0x000fea0003800000 */
.L_x_2399:
[----:B------:R-:W-:Y:S01]  /*3200*/  BSSY B0, `(.L_x_2401) ;  /* 0x000000a000007945 */ /* 0x000fe20003800000 */
[----:B------:R-:W-:-:S03]  /*3210*/  IADD3 R132, R190, 0x100, RZ ;  /* 0x00000100be847810 */ /* 0x000fc60007ffe0ff */
[----:B------:R-:W-:Y:S05]  /*3220*/  @!P4 BRA `(.L_x_2402) ;  /* 0x00000000001cc947 */ /* 0x000fea0003800000 */
[----:B01----:R-:W0:Y:S02]  /*3230*/  LDC.64 R124, c[0x0][0x220] ;  /* 0x00008800ff7c7b82 */ /* 0x003e240000000a00 */
[----:B0-----:R-:W-:-:S06]  /*3240*/  IMAD.WIDE.U32 R124, R132, 0x8, R124 ;  /* 0x00000008847c7825 */ /* 0x001fcc00078e007c */
[----:B------:R-:W2:Y:S02]  /*3250*/  LDG.E.64 R124, desc[UR4][R124.64] ;  /* 0x000000047c7c7981 */ /* 0x000ea4000c1e1b00 */
[C-C-:B--2---:R-:W-:Y:S02]  /*3260*/  SHF.R.U64 R126, R124.reuse, 0x10, R125.reuse ;  /* 0x000000107c7e7819 */ /* 0x144fe4000000127d */
[--C-:B------:R-:W-:Y:S02]  /*3270*/  SHF.R.U32.HI R248, RZ, 0x10, R125.reuse ;  /* 0x00000010fff87819 */ /* 0x100fe4000001167d */
[----:B------:R-:W-:Y:S02]  /*3280*/  PRMT R247, R124, 0x5410, R125 ;  /* 0x000054107cf77816 */ /* 0x000fe4000000007d */
[----:B------:R-:W-:-:S07]  /*3290*/  PRMT R248, R248, 0x5410, R126 ;  /* 0x00005410f8f87816 */ /* 0x000fce000000007e */
.L_x_2402:
[----:B------:R-:W-:Y:S05]  /*32a0*/  BSYNC B0 ;  /* 0x0000000000007941 */ /* 0x000fea0003800000 */
.L_x_2401:
[----:B------:R-:W-:Y:S01]  /*32b0*/  BSSY B0, `(.L_x_2403) ;  /* 0x000000c000007945 */ /* 0x000fe20003800000 */
[----:B------:R-:W-:-:S03]  /*32c0*/  @P4 FFMA.FTZ R79, R131, R130, R79 ;  /* 0x00000082834f4223 */ /* 0x000fc6000001004f */
[----:B------:R-:W-:Y:S05]  /*32d0*/  @P2 BRA `(.L_x_2404) ;  /* 0x0000000000102947 */ /* 0x000fea0003800000 */
[----:B01----:R-:W-:Y:S01]  /*32e0*/  HFMA2.MMA R125, -RZ, RZ, 0, 0 ;  /* 0x00000000ff7d7435 */ /* 0x003fe200000001ff */
[----:B------:R-:W-:Y:S10]  /*32f0*/  @!P0 BRA `(.L_x_2405) ;  /* 0x00000000001c8947 */ /* 0x000ff40003800000 */
[----:B------:R-:W-:Y:S01]  /*3300*/  HADD2.F32 R125, -RZ, R178.H0_H0 ;  /* 0x200000b2ff7d7230 */ /* 0x000fe20000004100 */
[----:B------:R-:W-:Y:S06]  /*3310*/  BRA `(.L_x_2405) ;  /* 0x0000000000147947 */ /* 0x000fec0003800000 */
.L_x_2404:
[----:B01----:R-:W-:Y:S01]  /*3320*/  FFMA.FTZ R125, R12, R128, R129 ;  /* 0x000000800c7d7223 */ /* 0x003fe20000010081 */
[----:B------:R-:W-:-:S03]  /*3330*/  @P0 HADD2.F32 R124, -RZ, R178.H0_H0 ;  /* 0x200000b2ff7c0230 */ /* 0x000fc60000004100 */
[----:B------:R-:W-:-:S04]  /*3340*/  FADD.FTZ R125, R142, -R125 ;  /* 0x8000007d8e7d7221 */ /* 0x000fc80000010000 */
[----:B------:R-:W-:-:S04]  /*3350*/  FMUL.FTZ R125, R8, R125 ;  /* 0x0000007d087d7220 */ /* 0x000fc80000410000 */
[----:B------:R-:W-:-:S07]  /*3360*/  @P0 FADD.FTZ R125, R125, R124 ;  /* 0x0000007c7d7d0221 */ /* 0x000fce0000010000 */
.L_x_2405:
[----:B------:R-:W-:Y:S05]  /*3370*/  BSYNC B0 ;  /* 0x0000000000007941 */ /* 0x000fea0003800000 */
.L_x_2403:
[----:B------:R-:W0:Y:S01]  /*3380*/  @P4 LDC R124, c[0x0][0x29c] ;  /* 0x0000a700ff7c4b82 */ /* 0x000e220000000800 */
[----:B------:R-:W-:Y:S01]  /*3390*/  @P1 F2FP.F16.F32.PACK_AB R127, RZ, R125 ;  /* 0x0000007dff7f123e */ /* 0x000fe200000000ff */
[----:B------:R-:W-:Y:S03]  /*33a0*/  BSSY B0, `(.L_x_2406) ;  /* 0x0000014000007945 */ /* 0x000fe60003800000 */
        /* <DEDUP_REMOVED lines=13> */
.L_x_2407:
[----:B------:R-:W-:Y:S01]  /*3480*/  FFMA.FTZ R124, R26, R128, R129 ;  /* 0x000000801a7c7223 */ /* 0x000fe20000010081 */
[----:B------:R-:W-:-:S03]  /*3490*/  @P0 SHF.R.U64 R126, R178, 0x10, R179 ;  /* 0x00000010b27e0819 */ /* 0x000fc600000012b3 */
[----:B------:R-:W-:Y:S02]  /*34a0*/  FADD.FTZ R125, R143, -R124 ;  /* 0x8000007c8f7d7221 */ /* 0x000fe40000010000 */
[----:B------:R-:W-:Y:S02]  /*34b0*/  @P0 HADD2.F32 R126, -RZ, R126.H0_H0 ;  /* 0x2000007eff7e0230 */ /* 0x000fe40000004100 */
[----:B------:R-:W-:-:S04]  /*34c0*/  FMUL.FTZ R125, R8, R125 ;  /* 0x0000007d087d7220 */ /* 0x000fc80000410000 */
[----:B------:R-:W-:-:S07]  /*34d0*/  @P0 FADD.FTZ R125, R125, R126 ;  /* 0x0000007e7d7d0221 */ /* 0x000fce0000010000 */
.L_x_2408:
[----:B------:R-:W-:Y:S05]  /*34e0*/  BSYNC B0 ;  /* 0x0000000000007941 */ /* 0x000fea0003800000 */
.L_x_2406:
[----:B------:R-:W0:Y:S01]  /*34f0*/  @P4 LDC R124, c[0x0][0x29c] ;  /* 0x0000a700ff7c4b82 */ /* 0x000e220000000800 */
[----:B------:R-:W-:Y:S01]  /*3500*/  BSSY B0, `(.L_x_2409) ;  /* 0x0000013000007945 */ /* 0x000fe20003800000 */
[----:B0-----:R-:W-:Y:S01]  /*3510*/  @P4 FMUL.FTZ R124, R125, R124 ;  /* 0x0000007c7d7c4220 */ /* 0x001fe20000410000 */
[----:B------:R-:W-:-:S03]  /*3520*/  @P1 F2FP.F16.F32.PACK_AB R125, RZ, R125 ;  /* 0x0000007dff7d123e */ /* 0x000fc600000000ff */
[----:B------:R-:W-:Y:S01]  /*3530*/  @P4 FMUL.FTZ R126, R209, R124 ;  /* 0x0000007cd17e4220 */ /* 0x000fe20000410000 */
[----:B------:R-:W-:-:S04]  /*3540*/  @P1 PRMT R185, R125, 0x7610, R185 ;  /* 0x000076107db91816 */ /* 0x000fc800000000b9 */
[----:B------:R-:W-:Y:S01]  /*3550*/  @P4 F2FP.F16.F32.PACK_AB R127, RZ, R126 ;  /* 0x0000007eff7f423e */ /* 0x000fe200000000ff */
[----:B------:R-:W-:-:S03]  /*3560*/  @P4 HADD2.F32 R126, -RZ, R248.H1_H1 ;  /* 0x300000f8ff7e4230 */ /* 0x000fc60000004100 */
[----:B------:R-:W-:Y:S02]  /*3570*/  @P4 PRMT R186, R127, 0x7610, R186 ;  /* 0x000076107fba4816 */ /* 0x000fe400000000ba */
[----:B------:R-:W-:Y:S01]  /*3580*/  @P4 FFMA.FTZ R73, R126, R124, R73 ;  /* 0x0000007c7e494223 */ /* 0x000fe20000010049 */
[----:B------:R-:W-:Y:S06]  /*3590*/  @P2 BRA `(.L_x_2410) ;  /* 0x0000000000102947 */ /* 0x000fec0003800000 */
[----:B------:R-:W-:Y:S01]  /*35a0*/  HFMA2.MMA R125, -RZ, RZ, 0, 0 ;  /* 0x00000000ff7d7435 */ /* 0x000fe200000001ff */
[----:B------:R-:W-:Y:S10]  /*35b0*/  @!P0 BRA `(.L_x_2411) ;  /* 0x00000000001c8947 */ /* 0x000ff40003800000 */
[----:B------:R-:W-:Y:S01]  /*35c0*/  HADD2.F32 R125, -RZ, R179.H0_H0 ;  /* 0x200000b3ff7d7230 */ /* 0x000fe20000004100 */
[----:B------:R-:W-:Y:S06]  /*35d0*/  BRA `(.L_x_2411) ;  /* 0x0000000000147947 */ /* 0x000fec0003800000 */
.L_x_2410:
[----:B------:R-:W-:Y:S01]  /*35e0*/  FFMA.FTZ R125, R13, R128, R129 ;  /* 0x000000800d7d7223 */ /* 0x000fe20000010081 */
[----:B------:R-:W-:-:S03]  /*35f0*/  @P0 HADD2.F32 R124, -RZ, R179.H0_H0 ;  /* 0x200000b3ff7c0230 */ /* 0x000fc60000004100 */
[----:B------:R-:W-:-:S04]  /*3600*/  FADD.FTZ R125, R144, -R125 ;  /* 0x8000007d907d7221 */ /* 0x000fc80000010000 */
[----:B------:R-:W-:-:S04]  /*3610*/  FMUL.FTZ R125, R8, R125 ;  /* 0x0000007d087d7220 */ /* 0x000fc80000410000 */
[----:B------:R-:W-:-:S07]  /*3620*/  @P0 FADD.FTZ R125, R125, R124 ;  /* 0x0000007c7d7d0221 */ /* 0x000fce0000010000 */
.L_x_2411:
[----:B------:R-:W-:Y:S05]  /*3630*/  BSYNC B0 ;  /* 0x0000000000007941 */ /* 0x000fea0003800000 */
.L_x_2409:
        /* <DEDUP_REMOVED lines=16> */
.L_x_2413:
[----:B------:R-:W-:Y:S01]  /*3740*/  FFMA.FTZ R124, R27, R128, R129 ;  /* 0x000000801b7c7223 */ /* 0x000fe20000010081 */
[----:B------:R-:W-:-:S03]  /*3750*/  @P0 SHF.R.U32.HI R126, RZ, 0x10, R179 ;  /* 0x00000010ff7e0819 */ /* 0x000fc600000116b3 */
[----:B------:R-:W-:Y:S02]  /*3760*/  FADD.FTZ R125, R145, -R124 ;  /* 0x8000007c917d7221 */ /* 0x000fe40000010000 */
[----:B------:R-:W-:Y:S02]  /*3770*/  @P0 HADD2.F32 R126, -RZ, R126.H0_H0 ;  /* 0x2000007eff7e0230 */ /* 0x000fe40000004100 */
[----:B------:R-:W-:-:S04]  /*3780*/  FMUL.FTZ R125, R8, R125 ;  /* 0x0000007d087d7220 */ /* 0x000fc80000410000 */
[----:B------:R-:W-:-:S07]  /*3790*/  @P0 FADD.FTZ R125, R125, R126 ;  /* 0x0000007e7d7d0221 */ /* 0x000fce0000010000 */
.L_x_2414:
[----:B------:R-:W-:Y:S05]  /*37a0*/  BSYNC B0 ;  /* 0x0000000000007941 */ /* 0x000fea0003800000 */
.L_x_2412:
[----:B------:R-:W0:Y:S01]  /*37b0*/  @P4 LDC R130, c[0x0][0x29c] ;  /* 0x0000a700ff824b82 */ /* 0x000e220000000800 */
[----:B------:R-:W-:Y:S02]  /*37c0*/  @P4 HADD2.F32 R131, -RZ, R248.H0_H0 ;  /* 0x200000f8ff834230 */ /* 0x000fe40000004100 */
        /* <DEDUP_REMOVED lines=14> */
.L_x_2415:
        /* <DEDUP_REMOVED lines=11> */
.L_x_2417:
[----:B------:R-:W-:Y:S05]  /*3960*/  BSYNC B0 ;  /* 0x0000000000007941 */ /* 0x000fea0003800000 */
.L_x_2416:
        /* <DEDUP_REMOVED lines=10> */
.L_x_2419:
[----:B------:R-:W-:Y:S05]  /*3a10*/  BSYNC B0 ;  /* 0x0000000000007941 */ /* 0x000fea0003800000 */
.L_x_2418:
[----:B------:R-:W-:Y:S01]  /*3a20*/  BSSY B0, `(.L_x_2420) ;  /* 0x000000c000007945 */ /* 0x000fe20003800000 */
[----:B------:R-:W-:-:S03]  /*3a30*/  @P4 FFMA.FTZ R75, R131, R130, R75 ;  /* 0x00000082834b4223 */ /* 0x000fc6000001004b */
[----:B------:R-:W-:Y:S05]  /*3a40*/  @P2 BRA `(.L_x_2421) ;  /* 0x0000000000102947 */ /* 0x000fea0003800000 */
[----:B01----:R-:W-:Y:S01]  /*3a50*/  HFMA2.MMA R125, -RZ, RZ, 0, 0 ;  /* 0x00000000ff7d7435 */ /* 0x003fe200000001ff */
[----:B------:R-:W-:Y:S10]  /*3a60*/  @!P0 BRA `(.L_x_2422) ;  /* 0x00000000001c8947 */ /* 0x000ff40003800000 */
[----:B------:R-:W-:Y:S01]  /*3a70*/  HADD2.F32 R125, -RZ, R176.H0_H0 ;  /* 0x200000b0ff7d7230 */ /* 0x000fe20000004100 */
[----:B------:R-:W-:Y:S06]  /*3a80*/  BRA `(.L_x_2422) ;  /* 0x0000000000147947 */ /* 0x000fec0003800000 */
.L_x_2421:
[----:B01----:R-:W-:Y:S01]  /*3a90*/  FFMA.FTZ R125, R14, R128, R129 ;  /* 0x000000800e7d7223 */ /* 0x003fe20000010081 */
[----:B------:R-:W-:-:S03]  /*3aa0*/  @P0 HADD2.F32 R124, -RZ, R176.H0_H0 ;  /* 0x200000b0ff7c0230 */ /* 0x000fc60000004100 */
[----:B------:R-:W-:-:S04]  /*3ab0*/  FADD.FTZ R125, R146, -R125 ;  /* 0x8000007d927d7221 */ /* 0x000fc80000010000 */
[----:B------:R-:W-:-:S04]  /*3ac0*/  FMUL.FTZ R125, R8, R125 ;  /* 0x0000007d087d7220 */ /* 0x000fc80000410000 */
[----:B------:R-:W-:-:S07]  /*3ad0*/  @P0 FADD.FTZ R125, R125, R124 ;  /* 0x0000007c7d7d0221 */ /* 0x000fce0000010000 */
.L_x_2422:
[----:B------:R-:W-:Y:S05]  /*3ae0*/  BSYNC B0 ;  /* 0x0000000000007941 */ /* 0x000fea0003800000 */
.L_x_2420:
        /* <DEDUP_REMOVED lines=16> */
.L_x_2424:
[----:B------:R-:W-:Y:S01]  /*3bf0*/  FFMA.FTZ R124, R28, R128, R129 ;  /* 0x000000801c7c7223 */ /* 0x000fe20000010081 */
[----:B------:R-:W-:-:S03]  /*3c00*/  @P0 SHF.R.U64 R126, R176, 0x10, R177 ;  /* 0x00000010b07e0819 */ /* 0x000fc600000012b1 */
[----:B------:R-:W-:Y:S02]  /*3c10*/  FADD.FTZ R125, R147, -R124 ;  /* 0x8000007c937d7221 */ /* 0x000fe40000010000 */
[----:B------:R-:W-:Y:S02]  /*3c20*/  @P0 HADD2.F32 R126, -RZ, R126.H0_H0 ;  /* 0x2000007eff7e0230 */ /* 0x000fe40000004100 */
[----:B------:R-:W-:-:S04]  /*3c30*/  FMUL.FTZ R125, R8, R125 ;  /* 0x0000007d087d7220 */ /* 0x000fc80000410000 */
[----:B------:R-:W-:-:S07]  /*3c40*/  @P0 FADD.FTZ R125, R125, R126 ;  /* 0x0000007e7d7d0221 */ /* 0x000fce0000010000 */
.L_x_2425:
[----:B------:R-:W-:Y:S05]  /*3c50*/  BSYNC B0 ;  /* 0x0000000000007941 */ /* 0x000fea0003800000 */
.L_x_2423:
[----:B------:R-:W0:Y:S01]  /*3c60*/  @P4 LDC R124, c[0x0][0x29c] ;  /* 0x0000a700ff7c4b82 */ /* 0x000e220000000800 */
[----:B------:R-:W-:Y:S01]  /*3c70*/  @P1 F2FP.F16.F32.PACK_AB R127, RZ, R125 ;  /* 0x0000007dff7f123e */ /* 0x000fe200000000ff */
[----:B------:R-:W-:Y:S01]  /*3c80*/  @P4 HADD2.F32 R126, -RZ, R248.H1_H1 ;  /* 0x300000f8ff7e4230 */ /* 0x000fe20000004100 */
        /* <DEDUP_REMOVED lines=8> */
[----:B------:R-:W-:Y:S01]  /*3d10*/  HFMA2.MMA R125, -RZ, RZ, 0, 0 ;  /* 0x00000000ff7d7435 */ /* 0x000fe200000001ff */
[----:B------:R-:W-:Y:S10]  /*3d20*/  @!P0 BRA `(.L_x_2428) ;  /* 0x00000000001c8947 */ /* 0x000ff40003800000 */
[----:B------:R-:W-:Y:S01]  /*3d30*/  HADD2.F32 R125, -RZ, R177.H0_H0 ;  /* 0x200000b1ff7d7230 */ /* 0x000fe20000004100 */
[----:B------:R-:W-:Y:S06]  /*3d40*/  BRA `(.L_x_2428) ;  /* 0x0000000000147947 */ /* 0x000fec0003800000 */
.L_x_2427:
[----:B------:R-:W-:Y:S01]  /*3d50*/  FFMA.FTZ R125, R15, R128, R129 ;  /* 0x000000800f7d7223 */ /* 0x000fe20000010081 */
[----:B------:R-:W-:-:S03]  /*3d60*/  @P0 HADD2.F32 R124, -RZ, R177.H0_H0 ;  /* 0x200000b1ff7c0230 */ /* 0x000fc60000004100 */
[----:B------:R-:W-:-:S04]  /*3d70*/  FADD.FTZ R125, R148, -R125 ;  /* 0x8000007d947d7221 */ /* 0x000fc80000010000 */
[----:B------:R-:W-:-:S04]  /*3d80*/  FMUL.FTZ R125, R8, R125 ;  /* 0x0000007d087d7220 */ /* 0x000fc80000410000 */
[----:B------:R-:W-:-:S07]  /*3d90*/  @P0 FADD.FTZ R125, R125, R124 ;  /* 0x0000007c7d7d0221 */ /* 0x000fce0000010000 */
.L_x_2428:
[----:B------:R-:W-:Y:S05]  /*3da0*/  BSYNC B0 ;  /* 0x0000000000007941 */ /* 0x000fea0003800000 */
.L_x_2426:
        /* <DEDUP_REMOVED lines=16> */
.L_x_2430:
[----:B------:R-:W-:Y:S01]  /*3eb0*/  FFMA.FTZ R124, R29, R128, R129 ;  /* 0x000000801d7c7223 */ /* 0x000fe20000010081 */
[----:B------:R-:W-:-:S03]  /*3ec0*/  @P0 SHF.R.U32.HI R126, RZ, 0x10, R177 ;  /* 0x00000010ff7e0819 */ /* 0x000fc600000116b1 */
[----:B------:R-:W-:Y:S02]  /*3ed0*/  FADD.FTZ R125, R149, -R124 ;  /* 0x8000007c957d7221 */ /* 0x000fe40000010000 */
[----:B------:R-:W-:Y:S02]  /*3ee0*/  @P0 HADD2.F32 R126, -RZ, R126.H0_H0 ;  /* 0x2000007eff7e0230 */ /* 0x000fe40000004100 */
[----:B------:R-:W-:-:S04]  /*3ef0*/  FMUL.FTZ R125, R8, R125 ;  /* 0x0000007d087d7220 */ /* 0x000fc80000410000 */
[----:B------:R-:W-:-:S07]  /*3f00*/  @P0 FADD.FTZ R125, R125, R126 ;  /* 0x0000007e7d7d0221 */ /* 0x000fce0000010000 */
.L_x_2431:
[----:B------:R-:W-:Y:S05]  /*3f10*/  BSYNC B0 ;  /* 0x0000000000007941 */ /* 0x000fea0003800000 */
.L_x_2429:
        /* <DEDUP_REMOVED lines=16> */
.L_x_2432:
[----:B------:R-:W-:Y:S01]  /*4020*/  BSSY B0, `(.L_x_2433) ;  /* 0x000000c000007945 */ /* 0x000fe20003800000 */
[----:B------:R-:W-:Y:S02]  /*4030*/  @P4 PRMT R166, R130, 0x7610, R166 ;  /* 0x0000761082a64816 */ /* 0x000fe400000000a6 */
[----:B------:R-:W-:Y:S01]  /*4040*/  IADD3 R130, R190, 0x300, RZ ;  /* 0x00000300be827810 */ /* 0x000fe20007ffe0ff */
        /* <DEDUP_REMOVED lines=9> */
.L_x_2434:
[----:B------:R-:W-:Y:S05]  /*40e0*/  BSYNC B0 ;  /* 0x0000000000007941 */ /* 0x000fea0003800000 */
.L_x_2433:
[----:B------:R-:W-:Y:S04]  /*40f0*/  BSSY B0, `(.L_x_2435) ;  /* 0x0000009000007945 */ /* 0x000fe80003800000 */
        /* <DEDUP_REMOVED lines=8> */
.L_x_2436:
[----:B------:R-:W-:Y:S05]  /*4180*/  BSYNC B0 ;  /* 0x0000000000007941 */ /* 0x000fea0003800000 */
.L_x_2435:
[----:B------:R-:W-:Y:S01]  /*4190*/  BSSY B0, `(.L_x_2437) ;  /* 0x000000c000007945 */ /* 0x000fe20003800000 */
[----:B------:R-:W-:-:S03]  /*41a0*/  @P4 FFMA.FTZ R71, R132, R131, R71 ;  /* 0x0000008384474223 */ /* 0x000fc60000010047 */
[----:B------:R-:W-:Y:S05]  /*41b0*/  @P2 BRA `(.L_x_2438) ;  /* 0x0000000000102947 */ /* 0x000fea0003800000 */
[----:B01----:R-:W-:Y:S01]  /*41c0*/  HFMA2.MMA R125, -RZ, RZ, 0, 0 ;  /* 0x00000000ff7d7435 */ /* 0x003fe200000001ff */
[----:B------:R-:W-:Y:S10]  /*41d0*/  @!P0 BRA `(.L_x_2439) ;  /* 0x00000000001c8947 */ /* 0x000ff40003800000 */
[----:B------:R-:W-:Y:S01]  /*41e0*/  HADD2.F32 R125, -RZ, R174.H0_H0 ;  /* 0x200000aeff7d7230 */ /* 0x000fe20000004100 */
[----:B------:R-:W-:Y:S06]  /*41f0*/  BRA `(.L_x_2439) ;  /* 0x0000000000147947 */ /* 0x000fec0003800000 */
.L_x_2438:
[----:B01----:R-:W-:Y:S01]  /*4200*/  FFMA.FTZ R125, R16, R128, R129 ;  /* 0x00000080107d7223 */ /* 0x003fe20000010081 */
[----:B------:R-:W-:-:S03]  /*4210*/  @P0 HADD2.F32 R124, -RZ, R174.H0_H0 ;  /* 0x200000aeff7c0230 */ /* 0x000fc60000004100 */
[----:B------:R-:W-:-:S04]  /*4220*/  FADD.FTZ R125, R150, -R125 ;  /* 0x8000007d967d7221 */ /* 0x000fc80000010000 */
[----:B------:R-:W-:-:S04]  /*4230*/  FMUL.FTZ R125, R8, R125 ;  /* 0x0000007d087d7220 */ /* 0x000fc80000410000 */
[----:B------:R-:W-:-:S07]  /*4240*/  @P0 FADD.FTZ R125, R125, R124 ;  /* 0x0000007c7d7d0221 */ /* 0x000fce0000010000 */
.L_x_2439:
[----:B------:R-:W-:Y:S05]  /*4250*/  BSYNC B0 ;  /* 0x0000000000007941 */ /* 0x000fea0003800000 */
.L_x_2437:
        /* <DEDUP_REMOVED lines=16> */
.L_x_2441:
[----:B------:R-:W-:Y:S01]  /*4360*/  FFMA.FTZ R124, R30, R128, R129 ;  /* 0x000000801e7c7223 */ /* 0x000fe20000010081 */
[----:B------:R-:W-:-:S03]  /*4370*/  @P0 SHF.R.U64 R126, R174, 0x10, R175 ;  /* 0x00000010ae7e0819 */ /* 0x000fc600000012af */
[----:B------:R-:W-:Y:S02]  /*4380*/  FADD.FTZ R125, R151, -R124 ;  /* 0x8000007c977d7221 */ /* 0x000fe40000010000 */
[----:B------:R-:W-:Y:S02]  /*4390*/  @P0 HADD2.F32 R126, -RZ, R126.H0_H0 ;  /* 0x2000007eff7e0230 */ /* 0x000fe40000004100 */
[----:B------:R-:W-:-:S04]  /*43a0*/  FMUL.FTZ R125, R8, R125 ;  /* 0x0000007d087d7220 */ /* 0x000fc80000410000 */
[----:B------:R-:W-:-:S07]  /*43b0*/  @P0 FADD.FTZ R125, R125, R126 ;  /* 0x0000007e7d7d0221 */ /* 0x000fce0000010000 */
.L_x_2442:
[----:B------:R-:W-:Y:S05]  /*43c0*/  BSYNC B0 ;  /* 0x0000000000007941 */ /* 0x000fea0003800000 */
.L_x_2440:
[----:B------:R-:W0:Y:S01]  /*43d0*/  @P4 LDC R124, c[0x0][0x29c] ;  /* 0x0000a700ff7c4b82 */ /* 0x000e220000000800 */
[----:B------:R-:W-:Y:S01]  /*43e0*/  @P4 HADD2.F32 R132, -RZ, R248.H1_H1 ;  /* 0x300000f8ff844230 */ /* 0x000fe20000004100 */
        /* <DEDUP_REMOVED lines=13> */
.L_x_2444:
[----:B------:R-:W-:Y:S01]  /*44c0*/  FFMA.FTZ R125, R17, R128, R129 ;  /* 0x00000080117d7223 */ /* 0x000fe20000010081 */
[----:B------:R-:W-:-:S03]  /*44d0*/  @P0 HADD2.F32 R124, -RZ, R175.H0_H0 ;  /* 0x200000afff7c0230 */ /* 0x000fc60000004100 */
[----:B------:R-:W-:-:S04]  /*44e0*/  FADD.FTZ R125, R152, -R125 ;  /* 0x8000007d987d7221 */ /* 0x000fc80000010000 */
[----:B------:R-:W-:-:S04]  /*44f0*/  FMUL.FTZ R125, R8, R125 ;  /* 0x0000007d087d7220 */ /* 0x000fc80000410000 */
[----:B------:R-:W-:-:S07]  /*4500*/  @P0 FADD.FTZ R125, R125, R124 ;  /* 0x0000007c7d7d0221 */ /* 0x000fce0000010000 */
.L_x_2445:
[----:B------:R-:W-:Y:S05]  /*4510*/  BSYNC B0 ;  /* 0x0000000000007941 */ /* 0x000fea0003800000 */
.L_x_2443:
        /* <DEDUP_REMOVED lines=16> */
.L_x_2447:
[----:B------:R-:W-:Y:S01]  /*4620*/  FFMA.FTZ R124, R31, R128, R129 ;  /* 0x000000801f7c7223 */ /* 0x000fe20000010081 */
[----:B------:R-:W-:-:S03]  /*4630*/  @P0 SHF.R.U32.HI R126, RZ, 0x10, R175 ;  /* 0x00000010ff7e0819 */ /* 0x000fc600000116af */
[----:B------:R-:W-:Y:S02]  /*4640*/  FADD.FTZ R125, R153, -R124 ;  /* 0x8000007c997d7221 */ /* 0x000fe40000010000 */
[----:B------:R-:W-:Y:S02]  /*4650*/  @P0 HADD2.F32 R126, -RZ, R126.H0_H0 ;  /* 0x2000007eff7e0230 */ /* 0x000fe40000004100 */
[----:B------:R-:W-:-:S04]  /*4660*/  FMUL.FTZ R125, R8, R125 ;  /* 0x0000007d087d7220 */ /* 0x000fc80000410000 */
[----:B------:R-:W-:-:S07]  /*4670*/  @P0 FADD.FTZ R125, R125, R126 ;  /* 0x0000007e7d7d0221 */ /* 0x000fce0000010000 */
.L_x_2448:
[----:B------:R-:W-:Y:S05]  /*4680*/  BSYNC B0 ;  /* 0x0000000000007941 */ /* 0x000fea0003800000 */
.L_x_2446:
        /* <DEDUP_REMOVED lines=16> */
.L_x_2449:
[----:B------:R-:W-:Y:S01]  /*4790*/  BSSY B0, `(.L_x_2450) ;  /* 0x000000c000007945 */ /* 0x000fe20003800000 */
[----:B------:R-:W-:Y:S02]  /*47a0*/  IADD3 R131, R190, 0x400, RZ ;  /* 0x00000400be837810 */ /* 0x000fe40007ffe0ff */
        /* <DEDUP_REMOVED lines=10> */
.L_x_2451:
[----:B------:R-:W-:Y:S05]  /*4850*/  BSYNC B0 ;  /* 0x0000000000007941 */ /* 0x000fea0003800000 */
.L_x_2450:
        /* <DEDUP_REMOVED lines=9> */
.L_x_2453:
[----:B------:R-:W-:Y:S05]  /*48f0*/  BSYNC B0 ;  /* 0x0000000000007941 */ /* 0x000fea0003800000 */
.L_x_2452:
[----:B------:R-:W-:Y:S01]  /*4900*/  BSSY B0, `(.L_x_2454) ;  /* 0x000000c000007945 */ /* 0x000fe20003800000 */
[----:B------:R-:W-:-:S03]  /*4910*/  @P4 FFMA.FTZ R67, R133, R132, R67 ;  /* 0x0000008485434223 */ /* 0x000fc60000010043 */
[----:B------:R-:W-:Y:S05]  /*4920*/  @P2 BRA `(.L_x_2455) ;  /* 0x0000000000102947 */ /* 0x000fea0003800000 */
[----:B01----:R-:W-:Y:S01]  /*4930*/  HFMA2.MMA R125, -RZ, RZ, 0, 0 ;  /* 0x00000000ff7d7435 */ /* 0x003fe200000001ff */
[----:B------:R-:W-:Y:S10]  /*4940*/  @!P0 BRA `(.L_x_2456) ;  /* 0x00000000001c8947 */ /* 0x000ff40003800000 */
[----:B------:R-:W-:Y:S01]  /*4950*/  HADD2.F32 R125, -RZ, R172.H0_H0 ;  /* 0x200000acff7d7230 */ /* 0x000fe20000004100 */
[----:B------:R-:W-:Y:S06]  /*4960*/  BRA `(.L_x_2456) ;  /* 0x0000000000147947 */ /* 0x000fec0003800000 */
.L_x_2455:
[----:B01----:R-:W-:Y:S01]  /*4970*/  FFMA.FTZ R125, R18, R128, R129 ;  /* 0x00000080127d7223 */ /* 0x003fe20000010081 */
[----:B------:R-:W-:-:S03]  /*4980*/  @P0 HADD2.F32 R10, -RZ, R172.H0_H0 ;  /* 0x200000acff0a0230 */ /* 0x000fc60000004100 */
[----:B------:R-:W-:-:S04]  /*4990*/  FADD.FTZ R125, R154, -R125 ;  /* 0x8000007d9a7d7221 */ /* 0x000fc80000010000 */
[----:B------:R-:W-:-:S04]  /*49a0*/  FMUL.FTZ R125, R8, R125 ;  /* 0x0000007d087d7220 */ /* 0x000fc80000410000 */
[----:B------:R-:W-:-:S07]  /*49b0*/  @P0 FADD.FTZ R125, R125, R10 ;  /* 0x0000000a7d7d0221 */ /* 0x000fce0000010000 */
.L_x_2456:
[----:B------:R-:W-:Y:S05]  /*49c0*/  BSYNC B0 ;  /* 0x0000000000007941 */ /* 0x000fea0003800000 */
.L_x_2454:
        /* <DEDUP_REMOVED lines=16> */
.L_x_2458:
[----:B------:R-:W-:Y:S01]  /*4ad0*/  FFMA.FTZ R10, R32, R128, R129 ;  /* 0x00000080200a7223 */ /* 0x000fe20000010081 */
[----:B------:R-:W-:-:S03]  /*4ae0*/  @P0 SHF.R.U64 R124, R172, 0x10, R173 ;  /* 0x00000010ac7c0819 */ /* 0x000fc600000012ad */
[----:B------:R-:W-:Y:S02]  /*4af0*/  FADD.FTZ R125, R155, -R10 ;  /* 0x8000000a9b7d7221 */ /* 0x000fe40000010000 */
[----:B------:R-:W-:Y:S02]  /*4b00*/  @P0 HADD2.F32 R124, -RZ, R124.H0_H0 ;  /* 0x2000007cff7c0230 */ /* 0x000fe40000004100 */
[----:B------:R-:W-:-:S04]  /*4b10*/  FMUL.FTZ R125, R8, R125 ;  /* 0x0000007d087d7220 */ /* 0x000fc80000410000 */
[----:B------:R-:W-:-:S07]  /*4b20*/  @P0 FADD.FTZ R125, R125, R124 ;  /* 0x0000007c7d7d0221 */ /* 0x000fce0000010000 */
.L_x_2459:
[----:B------:R-:W-:Y:S05]  /*4b30*/  BSYNC B0 ;  /* 0x0000000000007941 */ /* 0x000fea0003800000 */
.L_x_2457:
        /* <DEDUP_REMOVED lines=15> */
.L_x_2461:
[----:B------:R-:W-:Y:S01]  /*4c30*/  FFMA.FTZ R125, R19, R128, R129 ;  /* 0x00000080137d7223 */ /* 0x000fe20000010081 */
[----:B------:R-:W-:-:S03]  /*4c40*/  @P0 HADD2.F32 R10, -RZ, R173.H0_H0 ;  /* 0x200000adff0a0230 */ /* 0x000fc60000004100 */
[----:B------:R-:W-:-:S04]  /*4c50*/  FADD.FTZ R125, R156, -R125 ;  /* 0x8000007d9c7d7221 */ /* 0x000fc80000010000 */
[----:B------:R-:W-:-:S04]  /*4c60*/  FMUL.FTZ R125, R8, R125 ;  /* 0x0000007d087d7220 */ /* 0x000fc80000410000 */
[----:B------:R-:W-:-:S07]  /*4c70*/  @P0 FADD.FTZ R125, R125, R10 ;  /* 0x0000000a7d7d0221 */ /* 0x000fce0000010000 */
.L_x_2462:
[----:B------:R-:W-:Y:S05]  /*4c80*/  BSYNC B0 ;  /* 0x0000000000007941 */ /* 0x000fea0003800000 */
.L_x_2460:
        /* <DEDUP_REMOVED lines=16> */
.L_x_2464:
[----:B------:R-:W-:Y:S01]  /*4d90*/  FFMA.FTZ R10, R33, R128, R129 ;  /* 0x00000080210a7223 */ /* 0x000fe20000010081 */
[----:B------:R-:W-:-:S03]  /*4da0*/  @P0 SHF.R.U32.HI R124, RZ, 0x10, R173 ;  /* 0x00000010ff7c0819 */ /* 0x000fc600000116ad */
[----:B------:R-:W-:Y:S02]  /*4db0*/  FADD.FTZ R125, R157, -R10 ;  /* 0x8000000a9d7d7221 */ /* 0x000fe40000010000 */
[----:B------:R-:W-:Y:S02]  /*4dc0*/  @P0 HADD2.F32 R124, -RZ, R124.H0_H0 ;  /* 0x2000007cff7c0230 */ /* 0x000fe40000004100 */
[----:B------:R-:W-:-:S04]  /*4dd0*/  FMUL.FTZ R125, R8, R125 ;  /* 0x0000007d087d7220 */ /* 0x000fc80000410000 */
[----:B------:R-:W-:-:S07]  /*4de0*/  @P0 FADD.FTZ R125, R125, R124 ;  /* 0x0000007c7d7d0221 */ /* 0x000fce0000010000 */
.L_x_2465:
[----:B------:R-:W-:Y:S05]  /*4df0*/  BSYNC B0 ;  /* 0x0000000000007941 */ /* 0x000fea0003800000 */
.L_x_2463:
[----:B------:R-:W0:Y:S01]  /*4e00*/  @P4 LDC R130, c[0x0][0x29c] ;  /* 0x0000a700ff824b82 */ /* 0x000e220000000800 */
[----:B------:R-:W-:Y:S01]  /*4e10*/  IADD3 R10, R190, 0x500, RZ ;  /* 0x00000500be0a7810 */ /* 0x000fe20007ffe0ff */
        /* <DEDUP_REMOVED lines=16> */
.L_x_2466:
        /* <DEDUP_REMOVED lines=11> */
.L_x_2468:
[----:B------:R-:W-:Y:S05]  /*4fd0*/  BSYNC B0 ;  /* 0x0000000000007941 */ /* 0x000fea0003800000 */
.L_x_2467:
        /* <DEDUP_REMOVED lines=9> */
.L_x_2470:
[----:B------:R-:W-:Y:S05]  /*5070*/  BSYNC B0 ;  /* 0x0000000000007941 */ /* 0x000fea0003800000 */
.L_x_2469:
[----:B------:R-:W-:Y:S01]  /*5080*/  BSSY B0, `(.L_x_2471) ;  /* 0x000000c000007945 */ /* 0x000fe20003800000 */
[----:B------:R-:W-:-:S03]  /*5090*/  @P4 FFMA.FTZ R63, R132, R130, R63 ;  /* 0x00000082843f4223 */ /* 0x000fc6000001003f */
[----:B------:R-:W-:Y:S05]  /*50a0*/  @P2 BRA `(.L_x_2472) ;  /* 0x0000000000102947 */ /* 0x000fea0003800000 */
[----:B01----:R-:W-:Y:S01]  /*50b0*/  HFMA2.MMA R125, -RZ, RZ, 0, 0 ;  /* 0x00000000ff7d7435 */ /* 0x003fe200000001ff */
[----:B------:R-:W-:Y:S10]  /*50c0*/  @!P0 BRA `(.L_x_2473) ;  /* 0x00000000001c8947 */ /* 0x000ff40003800000 */
[----:B------:R-:W-:Y:S01]  /*50d0*/  HADD2.F32 R125, -RZ, R170.H0_H0 ;  /* 0x200000aaff7d7230 */ /* 0x000fe20000004100 */
[----:B------:R-:W-:Y:S06]  /*50e0*/  BRA `(.L_x_2473) ;  /* 0x0000000000147947 */ /* 0x000fec0003800000 */
.L_x_2472:
[----:B01----:R-:W-:Y:S01]  /*50f0*/  FFMA.FTZ R125, R20, R128, R129 ;  /* 0x00000080147d7223 */ /* 0x003fe20000010081 */
[----:B------:R-:W-:-:S03]  /*5100*/  @P0 HADD2.F32 R124, -RZ, R170.H0_H0 ;  /* 0x200000aaff7c0230 */ /* 0x000fc60000004100 */
[----:B------:R-:W-:-:S04]  /*5110*/  FADD.FTZ R125, R158, -R125 ;  /* 0x8000007d9e7d7221 */ /* 0x000fc80000010000 */
[----:B------:R-:W-:-:S04]  /*5120*/  FMUL.FTZ R125, R8, R125 ;  /* 0x0000007d087d7220 */ /* 0x000fc80000410000 */
[----:B------:R-:W-:-:S07]  /*5130*/  @P0 FADD.FTZ R125, R125, R124 ;  /* 0x0000007c7d7d0221 */ /* 0x000fce0000010000 */
.L_x_2473:
[----:B------:R-:W-:Y:S05]  /*5140*/  BSYNC B0 ;  /* 0x0000000000007941 */ /* 0x000fea0003800000 */
.L_x_2471:
        /* <DEDUP_REMOVED lines=16> */
.L_x_2475:
[----:B------:R-:W-:Y:S01]  /*5250*/  FFMA.FTZ R124, R34, R128, R129 ;  /* 0x00000080227c7223 */ /* 0x000fe20000010081 */
[----:B------:R-:W-:-:S03]  /*5260*/  @P0 SHF.R.U64 R126, R170, 0x10, R171 ;  /* 0x00000010aa7e0819 */ /* 0x000fc600000012ab */
[----:B------:R-:W-:Y:S02]  /*5270*/  FADD.FTZ R125, R159, -R124 ;  /* 0x8000007c9f7d7221 */ /* 0x000fe40000010000 */
[----:B------:R-:W-:Y:S02]  /*5280*/  @P0 HADD2.F32 R126, -RZ, R126.H0_H0 ;  /* 0x2000007eff7e0230 */ /* 0x000fe40000004100 */
[----:B------:R-:W-:-:S04]  /*5290*/  FMUL.FTZ R125, R8, R125 ;  /* 0x0000007d087d7220 */ /* 0x000fc80000410000 */
[----:B------:R-:W-:-:S07]  /*52a0*/  @P0 FADD.FTZ R125, R125, R126 ;  /* 0x0000007e7d7d0221 */ /* 0x000fce0000010000 */
.L_x_2476:
[----:B------:R-:W-:Y:S05]  /*52b0*/  BSYNC B0 ;  /* 0x0000000000007941 */ /* 0x000fea0003800000 */
.L_x_2474:
        /* <DEDUP_REMOVED lines=15> */
.L_x_2478:
[----:B------:R-:W-:Y:S01]  /*53b0*/  FFMA.FTZ R125, R21, R128, R129 ;  /* 0x00000080157d7223 */ /* 0x000fe20000010081 */
[----:B------:R-:W-:-:S03]  /*53c0*/  @P0 HADD2.F32 R124, -RZ, R171.H0_H0 ;  /* 0x200000abff7c0230 */ /* 0x000fc60000004100 */
[----:B------:R-:W-:-:S04]  /*53d0*/  FADD.FTZ R125, R160, -R125 ;  /* 0x8000007da07d7221 */ /* 0x000fc80000010000 */
[----:B------:R-:W-:-:S04]  /*53e0*/  FMUL.FTZ R125, R8, R125 ;  /* 0x0000007d087d7220 */ /* 0x000fc80000410000 */
[----:B------:R-:W-:-:S07]  /*53f0*/  @P0 FADD.FTZ R125, R125, R124 ;  /* 0x0000007c7d7d0221 */ /* 0x000fce0000010000 */
.L_x_2479:
[----:B------:R-:W-:Y:S05]  /*5400*/  BSYNC B0 ;  /* 0x0000000000007941 */ /* 0x000fea0003800000 */
.L_x_2477:
        /* <DEDUP_REMOVED lines=16> */
.L_x_2481:
[----:B------:R-:W-:Y:S01]  /*5510*/  FFMA.FTZ R124, R35, R128, R129 ;  /* 0x00000080237c7223 */ /* 0x000fe20000010081 */
[----:B------:R-:W-:-:S03]  /*5520*/  @P0 SHF.R.U32.HI R126, RZ, 0x10, R171 ;  /* 0x00000010ff7e0819 */ /* 0x000fc600000116ab */
[----:B------:R-:W-:Y:S02]  /*5530*/  FADD.FTZ R125, R161, -R124 ;  /* 0x8000007ca17d7221 */ /* 0x000fe40000010000 */
[----:B------:R-:W-:Y:S02]  /*5540*/  @P0 HADD2.F32 R126, -RZ, R126.H0_H0 ;  /* 0x2000007eff7e0230 */ /* 0x000fe40000004100 */
[----:B------:R-:W-:-:S04]  /*5550*/  FMUL.FTZ R125, R8, R125 ;  /* 0x0000007d087d7220 */ /* 0x000fc80000410000 */
[----:B------:R-:W-:-:S07]  /*5560*/  @P0 FADD.FTZ R125, R125, R126 ;  /* 0x0000007e7d7d0221 */ /* 0x000fce0000010000 */
.L_x_2482:
[----:B------:R-:W-:Y:S05]  /*5570*/  BSYNC B0 ;  /* 0x0000000000007941 */ /* 0x000fea0003800000 */
.L_x_2480:
        /* <DEDUP_REMOVED lines=18> */
.L_x_2483:
        /* <DEDUP_REMOVED lines=11> */
.L_x_2485:
[----:B------:R-:W-:Y:S05]  /*5750*/  BSYNC B0 ;  /* 0x0000000000007941 */ /* 0x000fea0003800000 */
.L_x_2484:
        /* <DEDUP_REMOVED lines=9> */
.L_x_2487:
[----:B------:R-:W-:Y:S05]  /*57f0*/  BSYNC B0 ;  /* 0x0000000000007941 */ /* 0x000fea0003800000 */
.L_x_2486:
[----:B------:R-:W-:Y:S01]  /*5800*/  BSSY B0, `(.L_x_2488) ;  /* 0x000000c000007945 */ /* 0x000fe20003800000 */
[----:B------:R-:W-:-:S03]  /*5810*/  @P4 FFMA.FTZ R59, R131, R130, R59 ;  /* 0x00000082833b4223 */ /* 0x000fc6000001003b */
[----:B------:R-:W-:Y:S05]  /*5820*/  @P2 BRA `(.L_x_2489) ;  /* 0x0000000000102947 */ /* 0x000fea0003800000 */
[----:B01----:R-:W-:Y:S01]  /*5830*/  HFMA2.MMA R125, -RZ, RZ, 0, 0 ;  /* 0x00000000ff7d7435 */ /* 0x003fe200000001ff */
[----:B------:R-:W-:Y:S10]  /*5840*/  @!P0 BRA `(.L_x_2490) ;  /* 0x00000000001c8947 */ /* 0x000ff40003800000 */
[----:B------:R-:W-:Y:S01]  /*5850*/  HADD2.F32 R125, -RZ, R168.H0_H0 ;  /* 0x200000a8ff7d7230 */ /* 0x000fe20000004100 */
[----:B------:R-:W-:Y:S06]  /*5860*/  BRA `(.L_x_2490) ;  /* 0x0000000000147947 */ /* 0x000fec0003800000 */
.L_x_2489:
[----:B01----:R-:W-:Y:S01]  /*5870*/  FFMA.FTZ R125, R22, R128, R129 ;  /* 0x00000080167d7223 */ /* 0x003fe20000010081 */
[----:B------:R-:W-:-:S03]  /*5880*/  @P0 HADD2.F32 R10, -RZ, R168.H0_H0 ;  /* 0x200000a8ff0a0230 */ /* 0x000fc60000004100 */
[----:B------:R-:W-:-:S04]  /*5890*/  FADD.FTZ R125, R162, -R125 ;  /* 0x8000007da27d7221 */ /* 0x000fc80000010000 */
[----:B------:R-:W-:-:S04]  /*58a0*/  FMUL.FTZ R125, R8, R125 ;  /* 0x0000007d087d7220 */ /* 0x000fc80000410000 */
[----:B------:R-:W-:-:S07]  /*58b0*/  @P0 FADD.FTZ R125, R125, R10 ;  /* 0x0000000a7d7d0221 */ /* 0x000fce0000010000 */
.L_x_2490:
[----:B------:R-:W-:Y:S05]  /*58c0*/  BSYNC B0 ;  /* 0x0000000000007941 */ /* 0x000fea0003800000 */
.L_x_2488:
        /* <DEDUP_REMOVED lines=16> */
.L_x_2492:
[----:B------:R-:W-:Y:S01]  /*59d0*/  FFMA.FTZ R10, R36, R128, R129 ;  /* 0x00000080240a7223 */ /* 0x000fe20000010081 */
[----:B------:R-:W-:-:S03]  /*59e0*/  @P0 SHF.R.U64 R124, R168, 0x10, R169 ;  /* 0x00000010a87c0819 */ /* 0x000fc600000012a9 */
[----:B------:R-:W-:Y:S02]  /*59f0*/  FADD.FTZ R125, R163, -R10 ;  /* 0x8000000aa37d7221 */ /* 0x000fe40000010000 */
[----:B------:R-:W-:Y:S02]  /*5a00*/  @P0 HADD2.F32 R124, -RZ, R124.H0_H0 ;  /* 0x2000007cff7c0230 */ /* 0x000fe40000004100 */
[----:B------:R-:W-:-:S04]  /*5a10*/  FMUL.FTZ R125, R8, R125 ;  /* 0x0000007d087d7220 */ /* 0x000fc80000410000 */
[----:B------:R-:W-:-:S07]  /*5a20*/  @P0 FADD.FTZ R125, R125, R124 ;  /* 0x0000007c7d7d0221 */ /* 0x000fce0000010000 */
.L_x_2493:
[----:B------:R-:W-:Y:S05]  /*5a30*/  BSYNC B0 ;  /* 0x0000000000007941 */ /* 0x000fea0003800000 */
.L_x_2491:
        /* <DEDUP_REMOVED lines=15> */
.L_x_2495:
[----:B------:R-:W-:Y:S01]  /*5b30*/  FFMA.FTZ R125, R23, R128, R129 ;  /* 0x00000080177d7223 */ /* 0x000fe20000010081 */
[----:B------:R-:W-:-:S03]  /*5b40*/  @P0 HADD2.F32 R10, -RZ, R169.H0_H0 ;  /* 0x200000a9ff0a0230 */ /* 0x000fc60000004100 */
[----:B------:R-:W-:-:S04]  /*5b50*/  FADD.FTZ R125, R164, -R125 ;  /* 0x8000007da47d7221 */ /* 0x000fc80000010000 */
[----:B------:R-:W-:-:S04]  /*5b60*/  FMUL.FTZ R125, R8, R125 ;  /* 0x0000007d087d7220 */ /* 0x000fc80000410000 */
[----:B------:R-:W-:-:S07]  /*5b70*/  @P0 FADD.FTZ R125, R125, R10 ;  /* 0x0000000a7d7d0221 */ /* 0x000fce0000010000 */
.L_x_2496:
[----:B------:R-:W-:Y:S05]  /*5b80*/  BSYNC B0 ;  /* 0x0000000000007941 */ /* 0x000fea0003800000 */
.L_x_2494:
        /* <DEDUP_REMOVED lines=16> */
.L_x_2498:
[----:B------:R-:W-:Y:S01]  /*5c90*/  FFMA.FTZ R128, R37, R128, R129 ;  /* 0x0000008025807223 */ /* 0x000fe20000010081 */
[----:B------:R-:W-:-:S03]  /*5ca0*/  @P0 SHF.R.U32.HI R10, RZ, 0x10, R169 ;  /* 0x00000010ff0a0819 */ /* 0x000fc600000116a9 */
[----:B------:R-:W-:Y:S02]  /*5cb0*/  FADD.FTZ R125, R165, -R128 ;  /* 0x80000080a57d7221 */ /* 0x000fe40000010000 */
[----:B------:R-:W-:Y:S02]  /*5cc0*/  @P0 HADD2.F32 R127, -RZ, R10.H0_H0 ;  /* 0x2000000aff7f0230 */ /* 0x000fe40000004100 */
[----:B------:R-:W-:-:S04]  /*5cd0*/  FMUL.FTZ R8, R8, R125 ;  /* 0x0000007d08087220 */ /* 0x000fc80000410000 */
[----:B------:R-:W-:-:S07]  /*5ce0*/  @P0 FADD.FTZ R8, R8, R127 ;  /* 0x0000007f08080221 */ /* 0x000fce0000010000 */
.L_x_2499:
[----:B------:R-:W-:Y:S05]  /*5cf0*/  BSYNC B0 ;  /* 0x0000000000007941 */ /* 0x000fea0003800000 */
.L_x_2497:
        /* <DEDUP_REMOVED lines=17> */
.L_x_2500:
        /* <DEDUP_REMOVED lines=12> */
.L_x_2502:
[----:B------:R-:W-:Y:S05]  /*5ed0*/  BSYNC B0 ;  /* 0x0000000000007941 */ /* 0x000fea0003800000 */
.L_x_2501:
[----:B------:R-:W-:Y:S02]  /*5ee0*/  IADD3 R2, R2, UR12, RZ ;  /* 0x0000000c02027c10 */ /* 0x000fe4000fffe0ff */
[----:B------:R-:W-:Y:S02]  /*5ef0*/  SEL R132, RZ, 0x1, P3 ;  /* 0x00000001ff847807 */ /* 0x000fe40001800000 */
[----:B------:R-:W-:-:S13]  /*5f00*/  ISETP.GE.AND P0, PT, R2, UR13, PT ;  /* 0x0000000d02007c0c */ /* 0x000fda000bf06270 */
[----:B------:R-:W-:Y:S05]  /*5f10*/  @!P0 BRA `(.L_x_2503) ;  /* 0xffffffac006c8947 */ /* 0x000fea000383ffff */
.L_x_2381:
[----:B------:R-:W2:Y:S01]  /*5f20*/  S2UR UR6, SR_CTAID.X ;  /* 0x00000000000679c3 */ /* 0x000ea20000002500 */
[----:B01----:R-:W-:-:S07]  /*5f30*/  LOP3.LUT R9, R246, 0xff, RZ, 0xc0, !PT ;  /* 0x000000fff6097812 */ /* 0x003fce00078ec0ff */
[----:B------:R-:W0:Y:S08]  /*5f40*/  LDC.64 R2, c[0x0][0x2d0] ;  /* 0x0000b400ff027b82 */ /* 0x000e300000000a00 */
[----:B------:R-:W1:Y:S08]  /*5f50*/  LDC.64 R4, c[0x0][0x2d8] ;  /* 0x0000b600ff047b82 */ /* 0x000e700000000a00 */
[----:B------:R-:W3:Y:S01]  /*5f60*/  LDC.64 R6, c[0x0][0x2f0] ;  /* 0x0000bc00ff067b82 */ /* 0x000ee20000000a00 */
[----:B--2---:R-:W-:Y:S01]  /*5f70*/  LEA.HI R0, R246, UR6, RZ, 0x18 ;  /* 0x00000006f6007c11 */ /* 0x004fe2000f8fc0ff */
[----:B------:R-:W-:-:S04]  /*5f80*/  ULDC UR6, c[0x0][0x218] ;  /* 0x0000860000067ab9 */ /* 0x000fc80000000800 */
        /* <DEDUP_REMOVED lines=27> */
.L_x_2385:
[----:B------:R-:W-:Y:S01]  /*6140*/  HFMA2.MMA R190, -RZ, RZ, 0, 9.5367431640625e-07 ;  /* 0x00000010ffbe7435 */ /* 0x000fe200000001ff */
[----:B------:R-:W-:Y:S02]  /*6150*/  MOV R139, R134 ;  /* 0x00000086008b7202 */ /* 0x000fe40000000f00 */
[----:B------:R-:W-:Y:S02]  /*6160*/  MOV R251, 0x1f ;  /* 0x0000001f00fb7802 */ /* 0x000fe40000000f00 */
[----:B------:R-:W-:-:S07]  /*6170*/  MOV R138, 0xffffffff ;  /* 0xffffffff008a7802 */ /* 0x000fce0000000f00 */
[----:B-----5:R-:W-:Y:S05]  /*6180*/  WARPSYNC.COLLECTIVE R138, `(.L_x_2504) ;  /* 0x000000008a087348 */ /* 0x020fea0003c00000 */
[----:B------:R0:W1:Y:S02]  /*6190*/  SHFL.DOWN P1, R129, R139, R190, R251 ;  /* 0x080000be8b817389 */ /* 0x00006400000200fb */
[----:B01---5:R-:W-:Y:S01]  /*61a0*/  ENDCOLLECTIVE ;  /* 0x000000000000791b */ /* 0x023fe20003800000 */
.L_x_2504:
[----:B------:R-:W-:Y:S02]  /*61b0*/  MOV R139, R135 ;  /* 0x00000087008b7202 */ /* 0x000fe40000000f00 */
[----:B------:R-:W-:-:S07]  /*61c0*/  MOV R125, R129 ;  /* 0x00000081007d7202 */ /* 0x000fce0000000f00 */
[----:B------:R-:W-:Y:S05]  /*61d0*/  WARPSYNC.COLLECTIVE R138, `(.L_x_2505) ;  /* 0x000000008a087348 */ /* 0x000fea0003c00000 */
[----:B------:R0:W1:Y:S02]  /*61e0*/  SHFL.DOWN P1, R129, R139, R190, R251 ;  /* 0x080000be8b817389 */ /* 0x00006400000200fb */
[----:B01----:R-:W-:Y:S01]  /*61f0*/  ENDCOLLECTIVE ;  /* 0x000000000000791b */ /* 0x003fe20003800000 */
.L_x_2505:
[----:B------:R-:W-:Y:S01]  /*6200*/  FADD.FTZ R125, R125, R134 ;  /* 0x000000867d7d7221 */ /* 0x000fe20000010000 */
[----:B------:R-:W-:-:S04]  /*6210*/  HFMA2.MMA R190, -RZ, RZ, 0, 4.76837158203125e-07 ;  /* 0x00000008ffbe7435 */ /* 0x000fc800000001ff */
[----:B------:R-:W-:Y:S02]  /*6220*/  MOV R139, R125 ;  /* 0x0000007d008b7202 */ /* 0x000fe40000000f00 */
[----:B------:R-:W-:-:S07]  /*6230*/  MOV R124, R129 ;  /* 0x00000081007c7202 */ /* 0x000fce0000000f00 */
[----:B------:R-:W-:Y:S05]  /*6240*/  WARPSYNC.COLLECTIVE R138, `(.L_x_2506) ;  /* 0x000000008a087348 */ /* 0x000fea0003c00000 */
[----:B------:R0:W1:Y:S02]  /*6250*/  SHFL.DOWN P1, R129, R139, R190, R251 ;  /* 0x080000be8b817389 */ /* 0x00006400000200fb */
[----:B01----:R-:W-:Y:S01]  /*6260*/  ENDCOLLECTIVE ;  /* 0x000000000000791b */ /* 0x003fe20003800000 */
.L_x_2506:
[----:B------:R-:W-:-:S05]  /*6270*/  FADD.FTZ R124, R124, R135 ;  /* 0x000000877c7c7221 */ /* 0x000fca0000010000 */
[----:B------:R-:W-:Y:S02]  /*6280*/  MOV R139, R124 ;  /* 0x0000007c008b7202 */ /* 0x000fe40000000f00 */
[----:B------:R-:W-:-:S07]  /*6290*/  MOV R126, R129 ;  /* 0x00000081007e7202 */ /* 0x000fce0000000f00 */
[----:B------:R-:W-:Y:S05]  /*62a0*/  WARPSYNC.COLLECTIVE R138, `(.L_x_2507) ;  /* 0x000000008a087348 */ /* 0x000fea0003c00000 */
[----:B------:R0:W1:Y:S02]  /*62b0*/  SHFL.DOWN P1, R129, R139, R190, R251 ;  /* 0x080000be8b817389 */ /* 0x00006400000200fb */
[----:B01----:R-:W-:Y:S01]  /*62c0*/  ENDCOLLECTIVE ;  /* 0x000000000000791b */ /* 0x003fe20003800000 */
.L_x_2507:
[----:B------:R-:W-:Y:S01]  /*62d0*/  FADD.FTZ R132, R125, R126 ;  /* 0x0000007e7d847221 */ /* 0x000fe20000010000 */
[----:B------:R-:W-:-:S04]  /*62e0*/  HFMA2.MMA R190, -RZ, RZ, 0, 2.384185791015625e-07 ;  /* 0x00000004ffbe7435 */ /* 0x000fc800000001ff */
[----:B------:R-:W-:Y:S01]  /*62f0*/  MOV R139, R132 ;  /* 0x00000084008b7202 */ /* 0x000fe20000000f00 */
[----:B------:R-:W-:-:S07]  /*6300*/  FADD.FTZ R136, R124, R129 ;  /* 0x000000817c887221 */ /* 0x000fce0000010000 */
[----:B------:R-:W-:Y:S05]  /*6310*/  WARPSYNC.COLLECTIVE R138, `(.L_x_2508) ;  /* 0x000000008a087348 */ /* 0x000fea0003c00000 */
[----:B------:R0:W1:Y:S02]  /*6320*/  SHFL.DOWN P1, R129, R139, R190, R251 ;  /* 0x080000be8b817389 */ /* 0x00006400000200fb */
[----:B01----:R-:W-:Y:S01]  /*6330*/  ENDCOLLECTIVE ;  /* 0x000000000000791b */ /* 0x003fe20003800000 */
.L_x_2508:
[----:B------:R-:W-:Y:S01]  /*6340*/  MOV R139, R136 ;  /* 0x00000088008b7202 */ /* 0x000fe20000000f00 */
[----:B------:R-:W-:-:S07]  /*6350*/  FADD.FTZ R137, R132, R129 ;  /* 0x0000008184897221 */ /* 0x000fce0000010000 */
[----:B------:R-:W-:Y:S05]  /*6360*/  WARPSYNC.COLLECTIVE R138, `(.L_x_2509) ;  /* 0x000000008a087348 */ /* 0x000fea0003c00000 */
[----:B------:R0:W1:Y:S02]  /*6370*/  SHFL.DOWN P1, R129, R139, R190, R251 ;  /* 0x080000be8b817389 */ /* 0x00006400000200fb */
[----:B01----:R-:W-:Y:S01]  /*6380*/  ENDCOLLECTIVE ;  /* 0x000000000000791b */ /* 0x003fe20003800000 */
.L_x_2509:
[----:B------:R-:W-:Y:S01]  /*6390*/  HFMA2.MMA R190, -RZ, RZ, 0, 1.1920928955078125e-07 ;  /* 0x00000002ffbe7435 */ /* 0x000fe200000001ff */
[----:B------:R-:W-:Y:S02]  /*63a0*/  MOV R139, R137 ;  /* 0x00000089008b7202 */ /* 0x000fe40000000f00 */
[----:B------:R-:W-:-:S08]  /*63b0*/  MOV R131, R129 ;  /* 0x0000008100837202 */ /* 0x000fd00000000f00 */
[----:B------:R-:W-:Y:S05]  /*63c0*/  WARPSYNC.COLLECTIVE R138, `(.L_x_2510) ;  /* 0x000000008a087348 */ /* 0x000fea0003c00000 */
[----:B------:R0:W1:Y:S02]  /*63d0*/  SHFL.DOWN P1, R129, R139, R190, R251 ;  /* 0x080000be8b817389 */ /* 0x00006400000200fb */
[----:B01----:R-:W-:Y:S01]  /*63e0*/  ENDCOLLECTIVE ;  /* 0x000000000000791b */ /* 0x003fe20003800000 */
.L_x_2510:
[----:B------:R-:W-:-:S05]  /*63f0*/  FADD.FTZ R134, R136, R131 ;  /* 0x0000008388867221 */ /* 0x000fca0000010000 */
[----:B------:R-:W-:Y:S02]  /*6400*/  MOV R139, R134 ;  /* 0x00000086008b7202 */ /* 0x000fe40000000f00 */
[----:B------:R-:W-:-:S07]  /*6410*/  MOV R126, R129 ;  /* 0x00000081007e7202 */ /* 0x000fce0000000f00 */
[----:B------:R-:W-:Y:S05]  /*6420*/  WARPSYNC.COLLECTIVE R138, `(.L_x_2511) ;  /* 0x000000008a087348 */ /* 0x000fea0003c00000 */
[----:B------:R0:W1:Y:S02]  /*6430*/  SHFL.DOWN P1, R129, R139, R190, R251 ;  /* 0x080000be8b817389 */ /* 0x00006400000200fb */
[----:B01----:R-:W-:Y:S01]  /*6440*/  ENDCOLLECTIVE ;  /* 0x000000000000791b */ /* 0x003fe20003800000 */
.L_x_2511:
[----:B------:R-:W-:Y:S01]  /*6450*/  FADD.FTZ R126, R137, R126 ;  /* 0x0000007e897e7221 */ /* 0x000fe20000010000 */
[----:B------:R-:W-:-:S04]  /*6460*/  HFMA2.MMA R190, -RZ, RZ, 0, 5.9604644775390625e-08 ;  /* 0x00000001ffbe7435 */ /* 0x000fc800000001ff */
[----:B------:R-:W-:Y:S01]  /*6470*/  MOV R139, R126 ;  /* 0x0000007e008b7202 */ /* 0x000fe20000000f00 */
[----:B------:R-:W-:-:S07]  /*6480*/  FADD.FTZ R130, R134, R129 ;  /* 0x0000008186827221 */ /* 0x000fce0000010000 */
[----:B------:R-:W-:Y:S05]  /*6490*/  WARPSYNC.COLLECTIVE R138, `(.L_x_2512) ;  /* 0x000000008a087348 */ /* 0x000fea0003c00000 */
[----:B------:R0:W1:Y:S02]  /*64a0*/  SHFL.DOWN P1, R129, R139, R190, R251 ;  /* 0x080000be8b817389 */ /* 0x00006400000200fb */
[----:B01----:R-:W-:Y:S01]  /*64b0*/  ENDCOLLECTIVE ;  /* 0x000000000000791b */ /* 0x003fe20003800000 */
.L_x_2512:
[----:B------:R-:W-:Y:S02]  /*64c0*/  MOV R139, R130 ;  /* 0x00000082008b7202 */ /* 0x000fe40000000f00 */
[----:B------:R-:W-:-:S07]  /*64d0*/  MOV R131, R129 ;  /* 0x0000008100837202 */ /* 0x000fce0000000f00 */
[----:B------:R-:W-:Y:S05]  /*64e0*/  WARPSYNC.COLLECTIVE R138, `(.L_x_2513) ;  /* 0x000000008a087348 */ /* 0x000fea0003c00000 */
[----:B------:R0:W1:Y:S02]  /*64f0*/  SHFL.DOWN P1, R129, R139, R190, R251 ;  /* 0x080000be8b817389 */ /* 0x00006400000200fb */
[----:B01----:R-:W-:Y:S01]  /*6500*/  ENDCOLLECTIVE ;  /* 0x000000000000791b */ /* 0x003fe20003800000 */
.L_x_2513:
[----:B------:R-:W-:Y:S05]  /*6510*/  BRA `(.L_x_2514) ;  /* 0xffffffc000a47947 */ /* 0x000fea000383ffff */
.L_x_2515:
        /* <DEDUP_REMOVED lines=14> */
.L_x_15189:


//--------------------- .text._ZN10layer_norm13ln_bwd_kernelINS_13Kernel_traitsI6__halfS2_S2_S2_fjLj7168ELj1ELj1ELj8ELj8ENS_18Kernel_traits_baseILj7168ES2_S2_S2_S2_fjLj256EEEEELb1ELb0ELb0ELb0EEEvNS_9BwdParamsE --------------------------
	.section	.text._ZN10layer_norm13ln_bwd_kernelINS_13Kernel_traitsI6__halfS2_S2_S2_fjLj7168ELj1ELj1ELj8ELj8ENS_18Kernel_traits_baseILj7168ES2_S2_S2_S2_fjLj256EEEEELb1ELb0ELb0ELb0EEEvNS_9BwdParamsE,"ax",@progbits
	.align	128
        .global         _ZN10layer_norm13ln_bwd_kernelINS_13Kernel_traitsI6__halfS2_S2_S2_fjLj7168ELj1ELj1ELj8ELj8ENS_18Kernel_traits_baseILj7168ES2_S2_S2_S2_fjLj256EEEEELb1ELb0ELb0ELb0EEEvNS_9BwdParamsE
        .type           _ZN10layer_norm13ln_bwd_kernelINS_13Kernel_traitsI6__halfS2_S2_S2_fjLj7168ELj1ELj1ELj8ELj8ENS_18Kernel_traits_baseILj7168ES2_S2_S2_S2_fjLj256EEEEELb1ELb0ELb0ELb0EEEvNS_9BwdParamsE,@function
        .size           _ZN10layer_norm13ln_bwd_kernelINS_13Kernel_traitsI6__halfS2_S2_S2_fjLj7168ELj1ELj1ELj8ELj8ENS_18Kernel_traits_baseILj7168ES2_S2_S2_S2_fjLj256EEEEELb1ELb0ELb0ELb0EEEvNS_9BwdParamsE,(.L_x_15190 - _ZN10layer_norm13ln_bwd_kernelINS_13Kernel_traitsI6__halfS2_S2_S2_fjLj7168ELj1ELj1ELj8ELj8ENS_18Kernel_traits_baseILj7168ES2_S2_S2_S2_fjLj256EEEEELb1ELb0ELb0ELb0EEEvNS_9BwdParamsE)
        .other          _ZN10layer_norm13ln_bwd_kernelINS_13Kernel_traitsI6__halfS2_S2_S2_fjLj7168ELj1ELj1ELj8ELj8ENS_18Kernel_traits_baseILj7168ES2_S2_S2_S2_fjLj256EEEEELb1ELb0ELb0ELb0EEEvNS_9BwdParamsE,@"STO_CUDA_ENTRY STV_DEFAULT"
_ZN10layer_norm13ln_bwd_kernelINS_13Kernel_traitsI6__halfS2_S2_S2_fjLj7168ELj1ELj1ELj8ELj8ENS_18Kernel_traits_baseILj7168ES2_S2_S2_S2_fjLj256EEEEELb1ELb0ELb0ELb0EEEvNS_9BwdParamsE:
.text._ZN10layer_norm13ln_bwd_kernelINS_13Kernel_traitsI6__halfS2_S2_S2_fjLj7168ELj1ELj1ELj8ELj8ENS_18Kernel_traits_baseILj7168ES2_S2_S2_S2_fjLj256EEEEELb1ELb0ELb0ELb0EEEvNS_9BwdParamsE:
        /* <DEDUP_REMOVED lines=19> */
[----:B------:R-:W-:Y:S02]  /*0130*/  LEA.HI.SX32 R0, R3, R0, 0x1e ;  /* 0x0000000003007211 */ /* 0x000fe400078ff2ff */
[----:B------:R-:W-:Y:S02]  /*0140*/  MOV R3, R181 ;  /* 0x000000b500037202 */ /* 0x000fe40000000f00 */
[C---:B------:R-:W-:Y:S02]  /*0150*/  LOP3.LUT P6, RZ, R0.reuse, 0xffffff00, RZ, 0xc0, !PT ;  /* 0xffffff0000ff7812 */ /* 0x040fe400078cc0ff */
[C---:B------:R-:W-:Y:S02]  /*0160*/  ISETP.GE.U32.AND P1, PT, R0.reuse, 0x200, PT ;  /* 0x000002000000780c */ /* 0x040fe40003f26070 */
[C---:B------:R-:W-:Y:S02]  /*0170*/  ISETP.GE.U32.AND P5, PT, R0.reuse, 0x300, PT ;  /* 0x000003000000780c */ /* 0x040fe40003fa6070 */
[----:B------:R-:W-:-:S02]  /*0180*/  ISETP.GE.U32.AND P4, PT, R0, 0x400, PT ;  /* 0x000004000000780c */ /* 0x000fc40003f86070 */
[C---:B------:R-:W-:Y:S02]  /*0190*/  ISETP.GE.U32.AND P3, PT, R0.reuse, 0x500, PT ;  /* 0x000005000000780c */ /* 0x040fe40003f66070 */
[C---:B------:R-:W-:Y:S02]  /*01a0*/  ISETP.GE.U32.AND P2, PT, R0.reuse, 0x600, PT ;  /* 0x000006000000780c */ /* 0x040fe40003f46070 */
[----:B------:R-:W-:Y:S01]  /*01b0*/  ISETP.GE.U32.AND P0, PT, R0, 0x700, PT ;  /* 0x000007000000780c */ /* 0x000fe20003f06070 */
[----:B------:R-:W0:Y:S01]  /*01c0*/  @P6 LDC.64 R4, c[0x0][0x260] ;  /* 0x00009800ff046b82 */ /* 0x000e220000000a00 */
[----:B-1----:R-:W-:Y:S02]  /*01d0*/  LEA.HI R41, R42, UR6, RZ, 0x18 ;  /* 0x000000062a297c11 */ /* 0x002fe4000f8fc0ff */
[----:B------:R-:W-:Y:S02]  /*01e0*/  P2R R2, PR, RZ, 0x1 ;  /* 0x00000001ff027803 */ /* 0x000fe40000000000 */
[----:B------:R-:W-:-:S02]  /*01f0*/  CS2R R100, SRZ ;  /* 0x0000000000647805 */ /* 0x000fc4000001ff00 */
[----:B------:R-:W-:Y:S02]  /*0200*/  P2R R11, PR, RZ, 0x40 ;  /* 0x00000040ff0b7803 */ /* 0x000fe40000000000 */
[----:B------:R-:W-:Y:S02]  /*0210*/  CS2R R102, SRZ ;  /* 0x0000000000667805 */ /* 0x000fe4000001ff00 */
        /* <DEDUP_REMOVED lines=56> */
[----:B-----5:R-:W-:Y:S01]  /*05a0*/  MOV R35, R12 ;  /* 0x0000000c00237202 */ /* 0x020fe20000000f00 */
[----:B------:R-:W-:Y:S01]  /*05b0*/  ULDC.64 UR6, c[0x0][0x270] ;  /* 0x00009c0000067ab9 */ /* 0x000fe20000000a00 */
[--C-:B------:R-:W-:Y:S01]  /*05c0*/  SHF.R.U64 R34, R12, 0x10, R13.reuse ;  /* 0x000000100c227819 */ /* 0x100fe2000000120d */
[----:B------:R-:W-:Y:S01]  /*05d0*/  HFMA2.MMA R110, -RZ, RZ, 0, 5.9604644775390625e-08 ;  /* 0x00000001ff6e7435 */ /* 0x000fe200000001ff */
        /* <DEDUP_REMOVED lines=55> */
[----:B------:R-:W-:Y:S02]  /*0950*/  HADD2.F32 R13, -RZ, R13.H0_H0 ;  /* 0x2000000dff0d7230 */ /* 0x000fe40000004100 */
[----:B0-----:R-:W-:-:S07]  /*0960*/  HADD2.F32 R12, -RZ, R12.H0_H0 ;  /* 0x2000000cff0c7230 */ /* 0x001fce0000004100 */
.L_x_2553:
        /* <DEDUP_REMOVED lines=39> */
[----:B--2---:R-:W-:Y:S02]  /*0be0*/  MOV R3, R106 ;  /* 0x0000006a00037202 */ /* 0x004fe40000000f00 */
[--C-:B---3--:R-:W-:Y:S01]  /*0bf0*/  SHF.R.U64 R120, R104, 0x10, R105.reuse ;  /* 0x0000001068787819 */ /* 0x108fe20000001269 */
[----:B------:R-:W-:Y:S01]  /*0c00*/  HADD2.F32 R117, -RZ, R104.H0_H0 ;  /* 0x20000068ff757230 */ /* 0x000fe20000004100 */
[----:B------:R-:W-:Y:S01]  /*0c10*/  SHF.R.U32.HI R118, RZ, 0x10, R105 ;  /* 0x00000010ff767819 */ /* 0x000fe20000011669 */
[----:B------:R-:W-:Y:S02]  /*0c20*/  HADD2.F32 R119, -RZ, R105.H0_H0 ;  /* 0x20000069ff777230 */ /* 0x000fe40000004100 */
[----:B0-----:R-:W-:Y:S02]  /*0c30*/  HADD2.F32 R113, -RZ, R120.H0_H0 ;  /* 0x20000078ff717230 */ /* 0x001fe40000004100 */
[----:B------:R-:W-:Y:S01]  /*0c40*/  FADD.FTZ R104, -R116, R117 ;  /* 0x0000007574687221 */ /* 0x000fe20000010100 */
[----:B------:R-:W-:Y:S01]  /*0c50*/  HADD2.F32 R105, -RZ, R118.H0_H0 ;  /* 0x20000076ff697230 */ /* 0x000fe20000004100 */
[----:B------:R-:W-:Y:S01]  /*0c60*/  SHF.R.U64 R112, R106, 0x10, R107 ;  /* 0x000000106a707819 */ /* 0x000fe2000000126b */
[----:B------:R-:W-:-:S02]  /*0c70*/  HADD2.F32 R122, -RZ, R3.H0_H0 ;  /* 0x20000003ff7a7230 */ /* 0x000fc40000004100 */
[----:B------:R-:W-:Y:S01]  /*0c80*/  FMUL.FTZ R3, R183, R104 ;  /* 0x00000068b7037220 */ /* 0x000fe20000410000 */
[C---:B------:R-:W-:Y:S01]  /*0c90*/  FADD.FTZ R120, -R116.reuse, R113 ;  /* 0x0000007174787221 */ /* 0x040fe20000010100 */
[----:B------:R-:W-:Y:S01]  /*0ca0*/  MOV R47, R107 ;  /* 0x0000006b002f7202 */ /* 0x000fe20000000f00 */
[----:B------:R-:W-:Y:S01]  /*0cb0*/  FADD.FTZ R126, -R116, R105 ;  /* 0x00000069747e7221 */ /* 0x000fe20000010100 */
[----:B------:R-:W-:Y:S02]  /*0cc0*/  HADD2.F32 R105, -RZ, R112.H0_H0 ;  /* 0x20000070ff697230 */ /* 0x000fe40000004100 */
[----:B------:R-:W-:Y:S01]  /*0cd0*/  FADD.FTZ R72, R72, R122 ;  /* 0x0000007a48487221 */ /* 0x000fe20000010000 */
[----:B------:R-:W-:Y:S01]  /*0ce0*/  FFMA.FTZ R100, R3, R122, R100 ;  /* 0x0000007a03647223 */ /* 0x000fe20000010064 */
[----:B------:R-:W-:Y:S01]  /*0cf0*/  FADD.FTZ R106, -R116, R119 ;  /* 0x00000077746a7221 */ /* 0x000fe20000010100 */
[----:B------:R-:W-:Y:S01]  /*0d00*/  FMUL.FTZ R120, R183, R120 ;  /* 0x00000078b7787220 */ /* 0x000fe20000410000 */
[----:B------:R-:W-:Y:S01]  /*0d10*/  FMUL.FTZ R122, R39, R122 ;  /* 0x0000007a277a7220 */ /* 0x000fe20000410000 */
[----:B------:R-:W-:Y:S01]  /*0d20*/  SHF.R.U32.HI R107, RZ, 0x10, R107 ;  /* 0x00000010ff6b7819 */ /* 0x000fe2000001166b */
[----:B------:R-:W-:-:S02]  /*0d30*/  HADD2.F32 R124, -RZ, R47.H0_H0 ;  /* 0x2000002fff7c7230 */ /* 0x000fc40000004100 */
[----:B------:R-:W-:Y:S01]  /*0d40*/  FADD.FTZ R73, R73, R105 ;  /* 0x0000006949497221 */ /* 0x000fe20000010000 */
[-C--:B------:R-:W-:Y:S01]  /*0d50*/  FFMA.FTZ R101, R120, R105.reuse, R101 ;  /* 0x0000006978657223 */ /* 0x080fe20000010065 */
[----:B------:R-:W-:Y:S01]  /*0d60*/  FMUL.FTZ R47, R38, R105 ;  /* 0x00000069262f7220 */ /* 0x000fe20000410000 */
[----:B------:R-:W-:Y:S01]  /*0d70*/  FMUL.FTZ R121, R183, R106 ;  /* 0x0000006ab7797220 */ /* 0x000fe20000410000 */
[----:B------:R-:W-:Y:S01]  /*0d80*/  FADD.FTZ R104, RZ, R122 ;  /* 0x0000007aff687221 */ /* 0x000fe20000010000 */
[----:B------:R-:W-:Y:S01]  /*0d90*/  FFMA.FTZ R105, R3, R122, RZ ;  /* 0x0000007a03697223 */ /* 0x000fe200000100ff */
[----:B------:R-:W-:Y:S02]  /*0da0*/  HADD2.F32 R108, -RZ, R107.H0_H0 ;  /* 0x2000006bff6c7230 */ /* 0x000fe40000004100 */
        /* <DEDUP_REMOVED lines=11> */
[----:B------:R-:W-:Y:S01]  /*0e60*/  IADD3 R119, R185, 0x100, RZ ;  /* 0x00000100b9777810 */ /* 0x000fe20007ffe0ff */
[----:B------:R-:W-:Y:S01]  /*0e70*/  FADD.FTZ R117, R106, R123 ;  /* 0x0000007b6a757221 */ /* 0x000fe20000010000 */
[----:B------:R-:W-:-:S07]  /*0e80*/  FFMA.FTZ R116, R126, R123, R104 ;  /* 0x0000007b7e747223 */ /* 0x000fce0000010068 */
.L_x_2518:
[----:B------:R-:W-:Y:S05]  /*0e90*/  BSYNC B0 ;  /* 0x0000000000007941 */ /* 0x000fea0003800000 */
.L_x_2517:
        /* <DEDUP_REMOVED lines=20> */
[--C-:B--2---:R-:W-:Y:S02]  /*0fe0*/  SHF.R.U64 R125, R104, 0x10, R105.reuse ;  /* 0x00000010687d7819 */ /* 0x104fe40000001269 */
[----:B------:R-:W-:Y:S02]  /*0ff0*/  SHF.R.U32.HI R128, RZ, 0x10, R105 ;  /* 0x00000010ff807819 */ /* 0x000fe40000011669 */
[----:B0-----:R-:W-:Y:S01]  /*1000*/  MOV R112, R106 ;  /* 0x0000006a00707202 */ /* 0x001fe20000000f00 */
[----:B------:R-:W-:Y:S01]  /*1010*/  HADD2.F32 R125, -RZ, R125.H0_H0 ;  /* 0x2000007dff7d7230 */ /* 0x000fe20000004100 */
[----:B------:R-:W-:Y:S01]  /*1020*/  SHF.R.U64 R129, R106, 0x10, R107 ;  /* 0x000000106a817819 */ /* 0x000fe2000000126b */
[----:B------:R-:W-:-:S02]  /*1030*/  HADD2.F32 R118, -RZ, R104.H0_H0 ;  /* 0x20000068ff767230 */ /* 0x000fc40000004100 */
[----:B------:R-:W-:Y:S02]  /*1040*/  HADD2.F32 R127, -RZ, R105.H0_H0 ;  /* 0x20000069ff7f7230 */ /* 0x000fe40000004100 */
[----:B------:R-:W-:Y:S02]  /*1050*/  HADD2.F32 R105, -RZ, R128.H0_H0 ;  /* 0x20000080ff697230 */ /* 0x000fe40000004100 */
[C---:B------:R-:W-:Y:S01]  /*1060*/  FADD.FTZ R128, -R134.reuse, R125 ;  /* 0x0000007d86807221 */ /* 0x040fe20000010100 */
[----:B------:R-:W-:Y:S02]  /*1070*/  HADD2.F32 R112, -RZ, R112.H0_H0 ;  /* 0x20000070ff707230 */ /* 0x000fe40000004100 */
[C---:B------:R-:W-:Y:S01]  /*1080*/  FADD.FTZ R118, -R134.reuse, R118 ;  /* 0x0000007686767221 */ /* 0x040fe20000010100 */
[----:B------:R-:W-:Y:S01]  /*1090*/  FADD.FTZ R104, -R134, R127 ;  /* 0x0000007f86687221 */ /* 0x000fe20000010100 */
[----:B------:R-:W-:Y:S01]  /*10a0*/  HADD2.F32 R127, -RZ, R129.H0_H0 ;  /* 0x20000081ff7f7230 */ /* 0x000fe20000004100 */
[----:B------:R-:W-:Y:S01]  /*10b0*/  MOV R113, R107 ;  /* 0x0000006b00717202 */ /* 0x000fe20000000f00 */
[----:B------:R-:W-:Y:S01]  /*10c0*/  FMUL.FTZ R128, R183, R128 ;  /* 0x00000080b7807220 */ /* 0x000fe20000410000 */
[----:B------:R-:W-:Y:S01]  /*10d0*/  FMUL.FTZ R130, R35, R112 ;  /* 0x0000007023827220 */ /* 0x000fe20000410000 */
[----:B------:R-:W-:Y:S01]  /*10e0*/  FMUL.FTZ R125, R183, R118 ;  /* 0x00000076b77d7220 */ /* 0x000fe20000410000 */
[----:B------:R-:W-:Y:S01]  /*10f0*/  SHF.R.U32.HI R106, RZ, 0x10, R107 ;  /* 0x00000010ff6a7819 */ /* 0x000fe2000001166b */
[----:B------:R-:W-:Y:S01]  /*1100*/  FADD.FTZ R69, R69, R127 ;  /* 0x0000007f45457221 */ /* 0x000fe20000010000 */
[----:B------:R-:W-:Y:S01]  /*1110*/  FFMA.FTZ R97, R128, R127, R97 ;  /* 0x0000007f80617223 */ /* 0x000fe20000010061 */
[----:B------:R-:W-:Y:S01]  /*1120*/  FMUL.FTZ R129, R183, R104 ;  /* 0x00000068b7817220 */ /* 0x000fe20000410000 */
[----:B------:R-:W-:Y:S01]  /*1130*/  FADD.FTZ R134, -R134, R105 ;  /* 0x0000006986867221 */ /* 0x000fe20000010100 */
[----:B------:R-:W-:-:S02]  /*1140*/  HADD2.F32 R113, -RZ, R113.H0_H0 ;  /* 0x20000071ff717230 */ /* 0x000fc40000004100 */
[----:B------:R-:W-:Y:S01]  /*1150*/  FMUL.FTZ R127, R34, R127 ;  /* 0x0000007f227f7220 */ /* 0x000fe20000410000 */
[----:B------:R-:W-:Y:S01]  /*1160*/  FADD.FTZ R104, R117, R130 ;  /* 0x0000008275687221 */ /* 0x000fe20000010000 */
[----:B------:R-:W-:Y:S01]  /*1170*/  FFMA.FTZ R105, R125, R130, R116 ;  /* 0x000000827d697223 */ /* 0x000fe20000010074 */
[----:B------:R-:W-:Y:S02]  /*1180*/  HADD2.F32 R108, -RZ, R106.H0_H0 ;  /* 0x2000006aff6c7230 */ /* 0x000fe40000004100 */
        /* <DEDUP_REMOVED lines=15> */
.L_x_2520:
[----:B------:R-:W-:Y:S05]  /*1280*/  BSYNC B0 ;  /* 0x0000000000007941 */ /* 0x000fea0003800000 */
.L_x_2519:
        /* <DEDUP_REMOVED lines=61> */
.L_x_2522:
[----:B------:R-:W-:Y:S05]  /*1660*/  BSYNC B0 ;  /* 0x0000000000007941 */ /* 0x000fea0003800000 */
.L_x_2521:
        /* <DEDUP_REMOVED lines=61> */
.L_x_2524:
[----:B------:R-:W-:Y:S05]  /*1a40*/  BSYNC B0 ;  /* 0x0000000000007941 */ /* 0x000fea0003800000 */
.L_x_2523:
        /* <DEDUP_REMOVED lines=61> */
.L_x_2526:
[----:B------:R-:W-:Y:S05]  /*1e20*/  BSYNC B0 ;  /* 0x0000000000007941 */ /* 0x000fea0003800000 */
.L_x_2525:
        /* <DEDUP_REMOVED lines=61> */
.L_x_2528:
[----:B------:R-:W-:Y:S05]  /*2200*/  BSYNC B0 ;  /* 0x0000000000007941 */ /* 0x000fea0003800000 */
.L_x_2527:
        /* <DEDUP_REMOVED lines=19> */
[--C-:B---3--:R-:W-:Y:S01]  /*2340*/  SHF.R.U64 R118, R104, 0x10, R105.reuse ;  /* 0x0000001068767819 */ /* 0x108fe20000001269 */
[----:B------:R-:W-:Y:S01]  /*2350*/  HADD2.F32 R115, -RZ, R104.H0_H0 ;  /* 0x20000068ff737230 */ /* 0x000fe20000004100 */
[----:B------:R-:W-:Y:S02]  /*2360*/  SHF.R.U32.HI R186, RZ, 0x10, R105 ;  /* 0x00000010ffba7819 */ /* 0x000fe40000011669 */
[----:B--2---:R-:W-:Y:S01]  /*2370*/  MOV R104, R106 ;  /* 0x0000006a00687202 */ /* 0x004fe20000000f00 */
[----:B------:R-:W-:Y:S01]  /*2380*/  HADD2.F32 R118, -RZ, R118.H0_H0 ;  /* 0x20000076ff767230 */ /* 0x000fe20000004100 */
[----:B------:R-:W-:Y:S01]  /*2390*/  SHF.R.U64 R189, R106, 0x10, R107 ;  /* 0x000000106abd7819 */ /* 0x000fe2000000126b */
[----:B------:R-:W-:Y:S02]  /*23a0*/  HADD2.F32 R119, -RZ, R105.H0_H0 ;  /* 0x20000069ff777230 */ /* 0x000fe40000004100 */
[----:B------:R-:W-:-:S02]  /*23b0*/  HADD2.F32 R112, -RZ, R186.H0_H0 ;  /* 0x200000baff707230 */ /* 0x000fc40000004100 */
[C---:B------:R-:W-:Y:S01]  /*23c0*/  FADD.FTZ R106, -R187.reuse, R115 ;  /* 0x00000073bb6a7221 */ /* 0x040fe20000010100 */
[C---:B------:R-:W-:Y:S01]  /*23d0*/  FADD.FTZ R118, -R187.reuse, R118 ;  /* 0x00000076bb767221 */ /* 0x040fe20000010100 */
[----:B------:R-:W-:Y:S01]  /*23e0*/  HADD2.F32 R104, -RZ, R104.H0_H0 ;  /* 0x20000068ff687230 */ /* 0x000fe20000004100 */
[----:B------:R-:W-:Y:S01]  /*23f0*/  MOV R105, R107 ;  /* 0x0000006b00697202 */ /* 0x000fe20000000f00 */
[C---:B0-----:R-:W-:Y:S01]  /*2400*/  FADD.FTZ R108, -R187.reuse, R119 ;  /* 0x00000077bb6c7221 */ /* 0x041fe20000010100 */
[----:B------:R-:W-:Y:S01]  /*2410*/  FADD.FTZ R112, -R187, R112 ;  /* 0x00000070bb707221 */ /* 0x000fe20000010100 */
[----:B------:R-:W-:Y:S02]  /*2420*/  HADD2.F32 R189, -RZ, R189.H0_H0 ;  /* 0x200000bdffbd7230 */ /* 0x000fe40000004100 */
[C---:B------:R-:W-:Y:S01]  /*2430*/  FMUL.FTZ R187, R183.reuse, R106 ;  /* 0x0000006ab7bb7220 */ /* 0x040fe20000410000 */
[----:B------:R-:W-:Y:S01]  /*2440*/  FMUL.FTZ R186, R183, R118 ;  /* 0x00000076b7ba7220 */ /* 0x000fe20000410000 */
[----:B------:R-:W-:Y:S01]  /*2450*/  FMUL.FTZ R188, R15, R104 ;  /* 0x000000680fbc7220 */ /* 0x000fe20000410000 */
[----:B------:R-:W-:Y:S01]  /*2460*/  SHF.R.U32.HI R107, RZ, 0x10, R107 ;  /* 0x00000010ff6b7819 */ /* 0x000fe2000001166b */
[----:B------:R-:W-:-:S02]  /*2470*/  HADD2.F32 R190, -RZ, R105.H0_H0 ;  /* 0x20000069ffbe7230 */ /* 0x000fc40000004100 */
        /* <DEDUP_REMOVED lines=22> */
.L_x_2530:
[----:B------:R-:W-:Y:S05]  /*25e0*/  BSYNC B0 ;  /* 0x0000000000007941 */ /* 0x000fea0003800000 */
.L_x_2529:
        /* <DEDUP_REMOVED lines=27> */
.L_x_2564:
        /* <DEDUP_REMOVED lines=55> */
[----:B------:R-:W-:Y:S02]  /*2b10*/  @P6 MOV R111, R165 ;  /* 0x000000a5006f6202 */ /* 0x000fe40000000f00 */
[----:B------:R-:W-:Y:S02]  /*2b20*/  @P6 MOV R106, R164 ;  /* 0x000000a4006a6202 */ /* 0x000fe40000000f00 */
[--C-:B------:R-:W-:Y:S01]  /*2b30*/  @P6 SHF.R.U64 R107, R164, 0x10, R165.reuse ;  /* 0x00000010a46b6819 */ /* 0x100fe200000012a5 */
[----:B------:R-:W-:Y:S01]  /*2b40*/  @P6 HADD2.F32 R109, -RZ, R111.H0_H0 ;  /* 0x2000006fff6d6230 */ /* 0x000fe20000004100 */
[----:B------:R-:W-:Y:S01]  /*2b50*/  @P6 SHF.R.U32.HI R115, RZ, 0x10, R165 ;  /* 0x00000010ff736819 */ /* 0x000fe200000116a5 */
[----:B------:R-:W-:Y:S02]  /*2b60*/  @P6 HADD2.F32 R105, -RZ, R106.H0_H0 ;  /* 0x2000006aff696230 */ /* 0x000fe40000004100 */
[----:B------:R-:W-:Y:S01]  /*2b70*/  FMUL.FTZ R106, R183, R108 ;  /* 0x0000006cb76a7220 */ /* 0x000fe20000410000 */
[----:B------:R-:W-:-:S02]  /*2b80*/  @P6 HADD2.F32 R107, -RZ, R107.H0_H0 ;  /* 0x2000006bff6b6230 */ /* 0x000fc40000004100 */
[----:B------:R-:W-:Y:S01]  /*2b90*/  @P6 FADD.FTZ R110, R110, R109 ;  /* 0x0000006d6e6e6221 */ /* 0x000fe20000010000 */
[----:B------:R-:W-:Y:S02]  /*2ba0*/  @P6 HADD2.F32 R111, -RZ, R115.H0_H0 ;  /* 0x20000073ff6f6230 */ /* 0x000fe40000004100 */
[----:B------:R-:W-:Y:S01]  /*2bb0*/  @P6 FADD.FTZ R104, R104, R105 ;  /* 0x0000006968686221 */ /* 0x000fe20000010000 */
[----:B------:R-:W-:Y:S02]  /*2bc0*/  @P6 FADD.FTZ R106, R106, R107 ;  /* 0x0000006b6a6a6221 */ /* 0x000fe40000010000 */
[----:B------:R-:W-:Y:S01]  /*2bd0*/  @P6 FADD.FTZ R116, R116, R111 ;  /* 0x0000006f74746221 */ /* 0x000fe20000010000 */
[----:B------:R-:W-:-:S04]  /*2be0*/  ISETP.NE.U32.AND P6, PT, RZ, UR16, PT ;  /* 0x00000010ff007c0c */ /* 0x000fc8000bfc5070 */
[----:B------:R-:W-:-:S13]  /*2bf0*/  ISETP.NE.AND.EX P6, PT, RZ, UR17, PT, P6 ;  /* 0x00000011ff007c0c */ /* 0x000fda000bfc5360 */
[----:B------:R-:W-:Y:S01]  /*2c00*/  @P6 F2FP.F16.F32.PACK_AB R105, RZ, R104 ;  /* 0x00000068ff69623e */ /* 0x000fe200000000ff */
[-C--:B------:R-:W-:Y:S01]  /*2c10*/  FMUL.FTZ R104, R104, R193.reuse ;  /* 0x000000c168687220 */ /* 0x080fe20000410000 */
[----:B------:R-:W-:Y:S01]  /*2c20*/  @P6 F2FP.F16.F32.PACK_AB R107, RZ, R106 ;  /* 0x0000006aff6b623e */ /* 0x000fe200000000ff */
[-C--:B------:R-:W-:Y:S01]  /*2c30*/  FMUL.FTZ R106, R106, R193.reuse ;  /* 0x000000c16a6a7220 */ /* 0x080fe20000410000 */
[----:B------:R-:W-:Y:S01]  /*2c40*/  @P6 F2FP.F16.F32.PACK_AB R108, RZ, R110 ;  /* 0x0000006eff6c623e */ /* 0x000fe200000000ff */
[----:B------:R-:W-:Y:S01]  /*2c50*/  FMUL.FTZ R104, R104, UR15 ;  /* 0x0000000f68687c20 */ /* 0x000fe20008410000 */
[----:B------:R-:W-:Y:S01]  /*2c60*/  @P6 F2FP.F16.F32.PACK_AB R109, RZ, R116 ;  /* 0x00000074ff6d623e */ /* 0x000fe200000000ff */
        /* <DEDUP_REMOVED lines=12> */
[----:B------:R-:W-:Y:S02]  /*2d30*/  F2F.F16.F32 R115, R108 ;  /* 0x0000006c00737304 */ /* 0x000fe40000200800 */
[----:B------:R-:W-:Y:S02]  /*2d40*/  FSEL R109, R106, RZ, P6 ;  /* 0x000000ff6a6d7208 */ /* 0x000fe40003000000 */
[----:B------:R-:W-:-:S04]  /*2d50*/  LOP3.LUT P6, RZ, R10, 0xff0000, RZ, 0xc0, !PT ;  /* 0x00ff00000aff7812 */ /* 0x000fc800078cc0ff */
[----:B------:R-:W-:Y:S01]  /*2d60*/  FSEL R114, R110, RZ, P6 ;  /* 0x000000ff6e727208 */ /* 0x000fe20003000000 */
[----:B------:R-:W0:Y:S01]  /*2d70*/  F2F.F16.F32 R104, R109 ;  /* 0x0000006d00687304 */ /* 0x000e220000200800 */
[----:B------:R-:W-:Y:S01]  /*2d80*/  LOP3.LUT P6, RZ, R10, 0xff000000, RZ, 0xc0, !PT ;  /* 0xff0000000aff7812 */ /* 0x000fe200078cc0ff */
[----:B------:R-:W1:Y:S03]  /*2d90*/  LDC.64 R110, c[0x0][0x2f8] ;  /* 0x0000be00ff6e7b82 */ /* 0x000e660000000a00 */
[----:B------:R-:W-:Y:S02]  /*2da0*/  FSEL R116, R116, RZ, P6 ;  /* 0x000000ff74747208 */ /* 0x000fe40003000000 */
[----:B------:R-:W-:Y:S01]  /*2db0*/  ISETP.NE.U32.AND P6, PT, RZ, UR16, PT ;  /* 0x00000010ff007c0c */ /* 0x000fe2000bfc5070 */
[----:B------:R-:W-:Y:S03]  /*2dc0*/  F2F.F16.F32 R114, R114 ;  /* 0x0000007200727304 */ /* 0x000fe60000200800 */
[----:B------:R-:W-:Y:S01]  /*2dd0*/  ISETP.NE.AND.EX P6, PT, RZ, UR17, PT, P6 ;  /* 0x00000011ff007c0c */ /* 0x000fe2000bfc5360 */
[----:B0-----:R-:W-:-:S04]  /*2de0*/  IMAD.WIDE.U32 R104, R104, 0x10000, RZ ;  /* 0x0001000068687825 */ /* 0x001fc800078e00ff */
[----:B------:R-:W0:Y:S01]  /*2df0*/  F2F.F16.F32 R107, R116 ;  /* 0x00000074006b7304 */ /* 0x000e220000200800 */
        /* <DEDUP_REMOVED lines=13> */
.L_x_2534:
[----:B------:R1:W-:Y:S01]  /*2ed0*/  STG.E.64 desc[UR4][R110.64], R106 ;  /* 0x0000006a6e007986 */ /* 0x0003e2000c101b04 */
[----:B------:R-:W-:-:S07]  /*2ee0*/  IADD3 R185, R185, 0x100, RZ ;  /* 0x00000100b9b97810 */ /* 0x000fce0007ffe0ff */
.L_x_2533:
[----:B------:R-:W-:Y:S05]  /*2ef0*/  BSYNC B0 ;  /* 0x0000000000007941 */ /* 0x000fea0003800000 */
.L_x_2532:
        /* <DEDUP_REMOVED lines=53> */
[----:B------:R-:W-:Y:S02]  /*3250*/  F2F.F16.F32 R115, R108 ;  /* 0x0000006c00737304 */ /* 0x000fe40000200800 */
[----:B------:R-:W-:Y:S02]  /*3260*/  FSEL R109, R106, RZ, P6 ;  /* 0x000000ff6a6d7208 */ /* 0x000fe40003000000 */
[----:B------:R-:W-:-:S04]  /*3270*/  LOP3.LUT P6, RZ, R8, 0xff0000, RZ, 0xc0, !PT ;  /* 0x00ff000008ff7812 */ /* 0x000fc800078cc0ff */
[----:B------:R-:W-:Y:S01]  /*3280*/  FSEL R114, R110, RZ, P6 ;  /* 0x000000ff6e727208 */ /* 0x000fe20003000000 */
[----:B------:R-:W1:Y:S01]  /*3290*/  F2F.F16.F32 R106, R109 ;  /* 0x0000006d006a7304 */ /* 0x000e620000200800 */
[----:B------:R-:W-:-:S04]  /*32a0*/  LOP3.LUT P6, RZ, R8, 0xff000000, RZ, 0xc0, !PT ;  /* 0xff00000008ff7812 */ /* 0x000fc800078cc0ff */
[----:B------:R-:W-:Y:S02]  /*32b0*/  FSEL R116, R116, RZ, P6 ;  /* 0x000000ff74747208 */ /* 0x000fe40003000000 */
[----:B------:R-:W-:Y:S01]  /*32c0*/  ISETP.NE.U32.AND P6, PT, RZ, UR16, PT ;  /* 0x00000010ff007c0c */ /* 0x000fe2000bfc5070 */
[----:B------:R-:W-:Y:S03]  /*32d0*/  F2F.F16.F32 R114, R114 ;  /* 0x0000007200727304 */ /* 0x000fe60000200800 */
[----:B------:R-:W-:Y:S01]  /*32e0*/  ISETP.NE.AND.EX P6, PT, RZ, UR17, PT, P6 ;  /* 0x00000011ff007c0c */ /* 0x000fe2000bfc5360 */
[----:B0-----:R-:W-:-:S04]  /*32f0*/  IMAD.WIDE.U32 R104, R185, 0x8, R104 ;  /* 0x00000008b9687825 */ /* 0x001fc800078e0068 */
[----:B------:R-:W0:Y:S01]  /*3300*/  F2F.F16.F32 R111, R116 ;  /* 0x00000074006f7304 */ /* 0x000e220000200800 */
        /* <DEDUP_REMOVED lines=13> */
.L_x_2537:
[----:B------:R2:W-:Y:S01]  /*33e0*/  STG.E.64 desc[UR4][R104.64], R110 ;  /* 0x0000006e68007986 */ /* 0x0005e2000c101b04 */
[----:B------:R-:W-:-:S07]  /*33f0*/  IADD3 R185, R185, 0x100, RZ ;  /* 0x00000100b9b97810 */ /* 0x000fce0007ffe0ff */
.L_x_2536:
[----:B------:R-:W-:Y:S05]  /*3400*/  BSYNC B0 ;  /* 0x0000000000007941 */ /* 0x000fea0003800000 */
.L_x_2535:
        /* <DEDUP_REMOVED lines=51> */
[----:B------:R-:W-:Y:S02]  /*3740*/  F2F.F16.F32 R115, R108 ;  /* 0x0000006c00737304 */ /* 0x000fe40000200800 */
[----:B------:R-:W-:Y:S02]  /*3750*/  FSEL R109, R106, RZ, P6 ;  /* 0x000000ff6a6d7208 */ /* 0x000fe40003000000 */
[C---:B------:R-:W-:Y:S01]  /*3760*/  LOP3.LUT P6, RZ, R7.reuse, 0xff0000, RZ, 0xc0, !PT ;  /* 0x00ff000007ff7812 */ /* 0x040fe200078cc0ff */
[----:B------:R-:W0:Y:S03]  /*3770*/  LDC.64 R106, c[0x0][0x2f8] ;  /* 0x0000be00ff6a7b82 */ /* 0x000e260000000a00 */
[----:B------:R-:W-:Y:S01]  /*3780*/  FSEL R110, R110, RZ, P6 ;  /* 0x000000ff6e6e7208 */ /* 0x000fe20003000000 */
[----:B------:R-:W1:Y:S01]  /*3790*/  F2F.F16.F32 R104, R109 ;  /* 0x0000006d00687304 */ /* 0x000e620000200800 */
[----:B------:R-:W-:-:S04]  /*37a0*/  LOP3.LUT P6, RZ, R7, 0xff000000, RZ, 0xc0, !PT ;  /* 0xff00000007ff7812 */ /* 0x000fc800078cc0ff */
[----:B------:R-:W-:Y:S02]  /*37b0*/  FSEL R114, R114, RZ, P6 ;  /* 0x000000ff72727208 */ /* 0x000fe40003000000 */
[----:B------:R-:W-:Y:S01]  /*37c0*/  ISETP.NE.U32.AND P6, PT, RZ, UR16, PT ;  /* 0x00000010ff007c0c */ /* 0x000fe2000bfc5070 */
[----:B------:R-:W-:Y:S03]  /*37d0*/  F2F.F16.F32 R110, R110 ;  /* 0x0000006e006e7304 */ /* 0x000fe60000200800 */
[----:B------:R-:W-:Y:S01]  /*37e0*/  ISETP.NE.AND.EX P6, PT, RZ, UR17, PT, P6 ;  /* 0x00000011ff007c0c */ /* 0x000fe2000bfc5360 */
[----:B-1----:R-:W-:-:S04]  /*37f0*/  IMAD.WIDE.U32 R104, R104, 0x10000, RZ ;  /* 0x0001000068687825 */ /* 0x002fc800078e00ff */
[----:B------:R-:W1:Y:S01]  /*3800*/  F2F.F16.F32 R111, R114 ;  /* 0x00000072006f7304 */ /* 0x000e620000200800 */
        /* <DEDUP_REMOVED lines=13> */
.L_x_2540:
[----:B------:R3:W-:Y:S01]  /*38e0*/  STG.E.64 desc[UR4][R106.64], R104 ;  /* 0x000000686a007986 */ /* 0x0007e2000c101b04 */
[----:B------:R-:W-:-:S07]  /*38f0*/  IADD3 R185, R185, 0x100, RZ ;  /* 0x00000100b9b97810 */ /* 0x000fce0007ffe0ff */
.L_x_2539:
[----:B------:R-:W-:Y:S05]  /*3900*/  BSYNC B0 ;  /* 0x0000000000007941 */ /* 0x000fea0003800000 */
.L_x_2538:
        /* <DEDUP_REMOVED lines=53> */
[----:B------:R-:W-:Y:S01]  /*3c60*/  LOP3.LUT P6, RZ, R6, 0xff0000, RZ, 0xc0, !PT ;  /* 0x00ff000006ff7812 */ /* 0x000fe200078cc0ff */
        /* <DEDUP_REMOVED lines=23> */
.L_x_2543:
[----:B------:R4:W-:Y:S01]  /*3de0*/  STG.E.64 desc[UR4][R106.64], R104 ;  /* 0x000000686a007986 */ /* 0x0009e2000c101b04 */
[----:B------:R-:W-:-:S07]  /*3df0*/  IADD3 R185, R185, 0x100, RZ ;  /* 0x00000100b9b97810 */ /* 0x000fce0007ffe0ff */
.L_x_2542:
[----:B------:R-:W-:Y:S05]  /*3e00*/  BSYNC B0 ;  /* 0x0000000000007941 */ /* 0x000fea0003800000 */
.L_x_2541:
        /* <DEDUP_REMOVED lines=77> */
.L_x_2546:
[----:B------:R1:W-:Y:S01]  /*42e0*/  STG.E.64 desc[UR4][R106.64], R104 ;  /* 0x000000686a007986 */ /* 0x0003e2000c101b04 */
[----:B------:R-:W-:-:S07]  /*42f0*/  IADD3 R185, R185, 0x100, RZ ;  /* 0x00000100b9b97810 */ /* 0x000fce0007ffe0ff */
.L_x_2545:
[----:B------:R-:W-:Y:S05]  /*4300*/  BSYNC B0 ;  /* 0x0000000000007941 */ /* 0x000fea0003800000 */
.L_x_2544:
        /* <DEDUP_REMOVED lines=77> */
.L_x_2549:
[----:B------:R1:W-:Y:S01]  /*47e0*/  STG.E.64 desc[UR4][R106.64], R104 ;  /* 0x000000686a007986 */ /* 0x0003e2000c101b04 */
[----:B------:R-:W-:-:S07]  /*47f0*/  IADD3 R185, R185, 0x100, RZ ;  /* 0x00000100b9b97810 */ /* 0x000fce0007ffe0ff */
.L_x_2548:
[----:B------:R-:W-:Y:S05]  /*4800*/  BSYNC B0 ;  /* 0x0000000000007941 */ /* 0x000fea0003800000 */
.L_x_2547:
        /* <DEDUP_REMOVED lines=78> */
.L_x_2552:
[----:B------:R1:W-:Y:S02]  /*4cf0*/  STG.E.64 desc[UR4][R110.64], R108 ;  /* 0x0000006c6e007986 */ /* 0x0003e4000c101b04 */
.L_x_2551:
[----:B------:R-:W-:Y:S05]  /*4d00*/  BSYNC B0 ;  /* 0x0000000000007941 */ /* 0x000fea0003800000 */
.L_x_2550:
[----:B------:R-:W-:Y:S02]  /*4d10*/  IADD3 R41, R41, UR18, RZ ;  /* 0x0000001229297c10 */ /* 0x000fe4000fffe0ff */
[----:B012---:R-:W-:Y:S02]  /*4d20*/  SEL R110, RZ, 0x1, P0 ;  /* 0x00000001ff6e7807 */ /* 0x007fe40000000000 */
[----:B------:R-:W-:-:S13]  /*4d30*/  ISETP.GE.AND P0, PT, R41, UR19, PT ;  /* 0x0000001329007c0c */ /* 0x000fda000bf06270 */
[----:B------:R-:W-:Y:S05]  /*4d40*/  @!P0 BRA `(.L_x_2553) ;  /* 0xffffffbc00088947 */ /* 0x000fea000383ffff */
.L_x_2516:
        /* <DEDUP_REMOVED lines=29> */
[----:B------:R-:W-:-:S04]  /*4f20*/  @P5 IADD3 R181, R181, 0x100, RZ ;  /* 0x00000100b5b55810 */ /* 0x000fc80007ffe0ff */
[----:B------:R-:W2:Y:S01]  /*4f30*/  @P3 LDC.64 R20, c[0x0][0x2d8] ;  /* 0x0000b600ff143b82 */ /* 0x000ea20000000a00 */
[C---:B---3--:R-:W-:Y:S01]  /*4f40*/  @P4 IMAD.WIDE.U32 R14, R181.reuse, 0x10, R14 ;  /* 0x00000010b50e4825 */ /* 0x048fe200078e000e */
[----:B------:R4:W-:Y:S04]  /*4f50*/  @P5 STG.E.128 desc[UR4][R10.64], R64 ;  /* 0x000000400a005986 */ /* 0x0009e8000c101d04 */
[----:B------:R4:W-:Y:S02]  /*4f60*/  @P5 STG.E.128 desc[UR4][R12.64], R92 ;  /* 0x0000005c0c005986 */ /* 0x0009e4000c101d04 */
        /* <DEDUP_REMOVED lines=24> */
.L_x_2531:
[----:B------:R-:W-:Y:S02]  /*50f0*/  MOV R118, R117 ;  /* 0x0000007500767202 */ /* 0x000fe40000000f00 */
[----:B------:R-:W-:Y:S02]  /*5100*/  MOV R115, 0x10 ;  /* 0x0000001000737802 */ /* 0x000fe40000000f00 */
[----:B------:R-:W-:Y:S02]  /*5110*/  MOV R196, 0x1f ;  /* 0x0000001f00c47802 */ /* 0x000fe40000000f00 */
[----:B------:R-:W-:-:S07]  /*5120*/  MOV R113, 0xffffffff ;  /* 0xffffffff00717802 */ /* 0x000fce0000000f00 */
[----:B------:R-:W-:Y:S05]  /*5130*/  WARPSYNC.COLLECTIVE R113, `(.L_x_2554) ;  /* 0x0000000071087348 */ /* 0x000fea0003c00000 */
[----:B------:R0:W1:Y:S02]  /*5140*/  SHFL.DOWN P6, R179, R118, R115, R196 ;  /* 0x0800007376b37389 */ /* 0x00006400000c00c4 */
[----:B01----:R-:W-:Y:S01]  /*5150*/  ENDCOLLECTIVE ;  /* 0x000000000000791b */ /* 0x003fe20003800000 */
.L_x_2554:
[----:B------:R-:W-:Y:S02]  /*5160*/  MOV R118, R116 ;  /* 0x0000007400767202 */ /* 0x000fe40000000f00 */
[----:B------:R-:W-:-:S07]  /*5170*/  MOV R106, R179 ;  /* 0x000000b3006a7202 */ /* 0x000fce0000000f00 */
[----:B------:R-:W-:Y:S05]  /*5180*/  WARPSYNC.COLLECTIVE R113, `(.L_x_2555) ;  /* 0x0000000071087348 */ /* 0x000fea0003c00000 */
[----:B------:R0:W1:Y:S02]  /*5190*/  SHFL.DOWN P6, R179, R118, R115, R196 ;  /* 0x0800007376b37389 */ /* 0x00006400000c00c4 */
[----:B01----:R-:W-:Y:S01]  /*51a0*/  ENDCOLLECTIVE ;  /* 0x000000000000791b */ /* 0x003fe20003800000 */
.L_x_2555:
[----:B------:R-:W-:-:S05]  /*51b0*/  FADD.FTZ R106, R106, R117 ;  /* 0x000000756a6a7221 */ /* 0x000fca0000010000 */
[----:B------:R-:W-:Y:S02]  /*51c0*/  MOV R118, R106 ;  /* 0x0000006a00767202 */ /* 0x000fe40000000f00 */
[----:B------:R-:W-:Y:S02]  /*51d0*/  MOV R115, 0x8 ;  /* 0x0000000800737802 */ /* 0x000fe40000000f00 */
[----:B------:R-:W-:-:S07]  /*51e0*/  MOV R105, R179 ;  /* 0x000000b300697202 */ /* 0x000fce0000000f00 */
[----:B------:R-:W-:Y:S05]  /*51f0*/  WARPSYNC.COLLECTIVE R113, `(.L_x_2556) ;  /* 0x0000000071087348 */ /* 0x000fea0003c00000 */
[----:B------:R0:W1:Y:S02]  /*5200*/  SHFL.DOWN P6, R179, R118, R115, R196 ;  /* 0x0800007376b37389 */ /* 0x00006400000c00c4 */
[----:B01----:R-:W-:Y:S01]  /*5210*/  ENDCOLLECTIVE ;  /* 0x000000000000791b */ /* 0x003fe20003800000 */
.L_x_2556:
[----:B------:R-:W-:-:S05]  /*5220*/  FADD.FTZ R105, R105, R116 ;  /* 0x0000007469697221 */ /* 0x000fca0000010000 */
[----:B------:R-:W-:Y:S02]  /*5230*/  MOV R118, R105 ;  /* 0x0000006900767202 */ /* 0x000fe40000000f00 */
[----:B------:R-:W-:-:S07]  /*5240*/  MOV R107, R179 ;  /* 0x000000b3006b7202 */ /* 0x000fce0000000f00 */
[----:B------:R-:W-:Y:S05]  /*5250*/  WARPSYNC.COLLECTIVE R113, `(.L_x_2557) ;  /* 0x0000000071087348 */ /* 0x000fea0003c00000 */
[----:B------:R0:W1:Y:S02]  /*5260*/  SHFL.DOWN P6, R179, R118, R115, R196 ;  /* 0x0800007376b37389 */ /* 0x00006400000c00c4 */
[----:B01----:R-:W-:Y:S01]  /*5270*/  ENDCOLLECTIVE ;  /* 0x000000000000791b */ /* 0x003fe20003800000 */
.L_x_2557:
[----:B------:R-:W-:-:S05]  /*5280*/  FADD.FTZ R107, R106, R107 ;  /* 0x0000006b6a6b7221 */ /* 0x000fca0000010000 */
[----:B------:R-:W-:Y:S02]  /*5290*/  MOV R118, R107 ;  /* 0x0000006b00767202 */ /* 0x000fe40000000f00 */
[----:B------:R-:W-:Y:S02]  /*52a0*/  MOV R115, 0x4 ;  /* 0x0000000400737802 */ /* 0x000fe40000000f00 */
[----:B------:R-:W-:-:S07]  /*52b0*/  MOV R108, R179 ;  /* 0x000000b3006c7202 */ /* 0x000fce0000000f00 */
[----:B------:R-:W-:Y:S05]  /*52c0*/  WARPSYNC.COLLECTIVE R113, `(.L_x_2558) ;  /* 0x0000000071087348 */ /* 0x000fea0003c00000 */
[----:B------:R0:W1:Y:S02]  /*52d0*/  SHFL.DOWN P6, R179, R118, R115, R196 ;  /* 0x0800007376b37389 */ /* 0x00006400000c00c4 */
[----:B01----:R-:W-:Y:S01]  /*52e0*/  ENDCOLLECTIVE ;  /* 0x000000000000791b */ /* 0x003fe20003800000 */
.L_x_2558:
[----:B------:R-:W-:-:S05]  /*52f0*/  FADD.FTZ R108, R105, R108 ;  /* 0x0000006c696c7221 */ /* 0x000fca0000010000 */
[----:B------:R-:W-:Y:S02]  /*5300*/  MOV R118, R108 ;  /* 0x0000006c00767202 */ /* 0x000fe40000000f00 */
[----:B------:R-:W-:-:S07]  /*5310*/  MOV R110, R179 ;  /* 0x000000b3006e7202 */ /* 0x000fce0000000f00 */
[----:B------:R-:W-:Y:S05]  /*5320*/  WARPSYNC.COLLECTIVE R113, `(.L_x_2559) ;  /* 0x0000000071087348 */ /* 0x000fea0003c00000 */
[----:B------:R0:W1:Y:S02]  /*5330*/  SHFL.DOWN P6, R179, R118, R115, R196 ;  /* 0x0800007376b37389 */ /* 0x00006400000c00c4 */
[----:B01----:R-:W-:Y:S01]  /*5340*/  ENDCOLLECTIVE ;  /* 0x000000000000791b */ /* 0x003fe20003800000 */
.L_x_2559:
[----:B------:R-:W-:-:S05]  /*5350*/  FADD.FTZ R110, R107, R110 ;  /* 0x0000006e6b6e7221 */ /* 0x000fca0000010000 */
[----:B------:R-:W-:Y:S02]  /*5360*/  MOV R118, R110 ;  /* 0x0000006e00767202 */ /* 0x000fe40000000f00 */
[----:B------:R-:W-:Y:S02]  /*5370*/  MOV R115, 0x2 ;  /* 0x0000000200737802 */ /* 0x000fe40000000f00 */
[----:B------:R-:W-:-:S07]  /*5380*/  MOV R109, R179 ;  /* 0x000000b3006d7202 */ /* 0x000fce0000000f00 */
[----:B------:R-:W-:Y:S05]  /*5390*/  WARPSYNC.COLLECTIVE R113, `(.L_x_2560) ;  /* 0x0000000071087348 */ /* 0x000fea0003c00000 */
[----:B------:R0:W1:Y:S02]  /*53a0*/  SHFL.DOWN P6, R179, R118, R115, R196 ;  /* 0x0800007376b37389 */ /* 0x00006400000c00c4 */
[----:B01----:R-:W-:Y:S01]  /*53b0*/  ENDCOLLECTIVE ;  /* 0x000000000000791b */ /* 0x003fe20003800000 */
.L_x_2560:
[----:B------:R-:W-:-:S05]  /*53c0*/  FADD.FTZ R109, R108, R109 ;  /* 0x0000006d6c6d7221 */ /* 0x000fca0000010000 */
[----:B------:R-:W-:Y:S02]  /*53d0*/  MOV R118, R109 ;  /* 0x0000006d00767202 */ /* 0x000fe40000000f00 */
[----:B------:R-:W-:-:S07]  /*53e0*/  MOV R111, R179 ;  /* 0x000000b3006f7202 */ /* 0x000fce0000000f00 */
[----:B------:R-:W-:Y:S05]  /*53f0*/  WARPSYNC.COLLECTIVE R113, `(.L_x_2561) ;  /* 0x0000000071087348 */ /* 0x000fea0003c00000 */
[----:B------:R0:W1:Y:S02]  /*5400*/  SHFL.DOWN P6, R179, R118, R115, R196 ;  /* 0x0800007376b37389 */ /* 0x00006400000c00c4 */
[----:B01----:R-:W-:Y:S01]  /*5410*/  ENDCOLLECTIVE ;  /* 0x000000000000791b */ /* 0x003fe20003800000 */
.L_x_2561:
[----:B------:R-:W-:-:S05]  /*5420*/  FADD.FTZ R111, R110, R111 ;  /* 0x0000006f6e6f7221 */ /* 0x000fca0000010000 */
[----:B------:R-:W-:Y:S02]  /*5430*/  MOV R118, R111 ;  /* 0x0000006f00767202 */ /* 0x000fe40000000f00 */
[----:B------:R-:W-:Y:S02]  /*5440*/  MOV R115, 0x1 ;  /* 0x0000000100737802 */ /* 0x000fe40000000f00 */
[----:B------:R-:W-:-:S07]  /*5450*/  MOV R112, R179 ;  /* 0x000000b300707202 */ /* 0x000fce0000000f00 */
[----:B------:R-:W-:Y:S05]  /*5460*/  WARPSYNC.COLLECTIVE R113, `(.L_x_2562) ;  /* 0x0000000071087348 */ /* 0x000fea0003c00000 */
[----:B------:R0:W1:Y:S02]  /*5470*/  SHFL.DOWN P6, R179, R118, R115, R196 ;  /* 0x0800007376b37389 */ /* 0x00006400000c00c4 */
[----:B01----:R-:W-:Y:S01]  /*5480*/  ENDCOLLECTIVE ;  /* 0x000000000000791b */ /* 0x003fe20003800000 */
.L_x_2562:
[----:B------:R-:W-:-:S05]  /*5490*/  FADD.FTZ R112, R109, R112 ;  /* 0x000000706d707221 */ /* 0x000fca0000010000 */
[----:B------:R-:W-:Y:S02]  /*54a0*/  MOV R118, R112 ;  /* 0x0000007000767202 */ /* 0x000fe40000000f00 */
[----:B------:R-:W-:-:S07]  /*54b0*/  MOV R178, R179 ;  /* 0x000000b300b27202 */ /* 0x000fce0000000f00 */
[----:B------:R-:W-:Y:S05]  /*54c0*/  WARPSYNC.COLLECTIVE R113, `(.L_x_2563) ;  /* 0x0000000071087348 */ /* 0x000fea0003c00000 */
[----:B------:R0:W1:Y:S02]  /*54d0*/  SHFL.DOWN P6, R179, R118, R115, R196 ;  /* 0x0800007376b37389 */ /* 0x00006400000c00c4 */
[----:B01----:R-:W-:Y:S01]  /*54e0*/  ENDCOLLECTIVE ;  /* 0x000000000000791b */ /* 0x003fe20003800000 */
.L_x_2563:
[----:B------:R-:W-:Y:S05]  /*54f0*/  BRA `(.L_x_2564) ;  /* 0xffffffd000a87947 */ /* 0x000fea000383ffff */
.L_x_2565:
        /* <DEDUP_REMOVED lines=16> */
.L_x_15190:


//--------------------- .text._ZN10layer_norm13ln_bwd_kernelINS_13Kernel_traitsI6__halfS2_S2_S2_fjLj7168ELj1ELj1ELj8ELj8ENS_18Kernel_traits_baseILj7168ES2_S2_S2_S2_fjLj256EEEEELb1ELb0ELb0ELb1EEEvNS_9BwdParamsE --------------------------
	.section	.text._ZN10layer_norm13ln_bwd_kernelINS_13Kernel_traitsI6__halfS2_S2_S2_fjLj7168ELj1ELj1ELj8ELj8ENS_18Kernel_traits_baseILj7168ES2_S2_S2_S2_fjLj256EEEEELb1ELb0ELb0ELb1EEEvNS_9BwdParamsE,"ax",@progbits
	.align	128
        .global         _ZN10layer_norm13ln_bwd_kernelINS_13Kernel_traitsI6__halfS2_S2_S2_fjLj7168ELj1ELj1ELj8ELj8ENS_18Kernel_traits_baseILj7168ES2_S2_S2_S2_fjLj256EEEEELb1ELb0ELb0ELb1EEEvNS_9BwdParamsE
        .type           _ZN10layer_norm13ln_bwd_kernelINS_13Kernel_traitsI6__halfS2_S2_S2_fjLj7168ELj1ELj1ELj8ELj8ENS_18Kernel_traits_baseILj7168ES2_S2_S2_S2_fjLj256EEEEELb1ELb0ELb0ELb1EEEvNS_9BwdParamsE,@function
        .size           _ZN10layer_norm13ln_bwd_kernelINS_13Kernel_traitsI6__halfS2_S2_S2_fjLj7168ELj1ELj1ELj8ELj8ENS_18Kernel_traits_baseILj7168ES2_S2_S2_S2_fjLj256EEEEELb1ELb0ELb0ELb1EEEvNS_9BwdParamsE,(.L_x_15191 - _ZN10layer_norm13ln_bwd_kernelINS_13Kernel_traitsI6__halfS2_S2_S2_fjLj7168ELj1ELj1ELj8ELj8ENS_18Kernel_traits_baseILj7168ES2_S2_S2_S2_fjLj256EEEEELb1ELb0ELb0ELb1EEEvNS_9BwdParamsE)
        .other          _ZN10layer_norm13ln_bwd_kernelINS_13Kernel_traitsI6__halfS2_S2_S2_fjLj7168ELj1ELj1ELj8ELj8ENS_18Kernel_traits_baseILj7168ES2_S2_S2_S2_fjLj256EEEEELb1ELb0ELb0ELb1EEEvNS_9BwdParamsE,@"STO_CUDA_ENTRY STV_DEFAULT"
_ZN10layer_norm13ln_bwd_kernelINS_13Kernel_traitsI6__halfS2_S2_S2_fjLj7168ELj1ELj1ELj8ELj8ENS_18Kernel_traits_baseILj7168ES2_S2_S2_S2_fjLj256EEEEELb1ELb0ELb0ELb1EEEvNS_9BwdParamsE:
.text._ZN10layer_norm13ln_bwd_kernelINS_13Kernel_traitsI6__halfS2_S2_S2_fjLj7168ELj1ELj1ELj8ELj8ENS_18Kernel_traits_baseILj7168ES2_S2_S2_S2_fjLj256EEEEELb1ELb0ELb0ELb1EEEvNS_9BwdParamsE:
        /* <DEDUP_REMOVED lines=44> */
.L_x_2566:
        /* <DEDUP_REMOVED lines=86> */
.L_x_2576:
        /* <DEDUP_REMOVED lines=10> */
[----:B------:R1:W4:Y:S03]  /*08c0*/  @P1 LDG.E.U16 R62, desc[UR4][R8.64] ;  /* 0x00000004083e1981 */ /* 0x000326000c1e1500 */
[----:B------:R-:W-:Y:S02]  /*08d0*/  LEA.HI R5, R5, R0, RZ, 0x2 ;  /* 0x0000000005057211 */ /* 0x000fe400078f10ff */
[----:B------:R-:W-:-:S04]  /*08e0*/  LOP3.LUT R0, R66, 0xff, RZ, 0xc0, !PT ;  /* 0x000000ff42007812 */ /* 0x000fc800078ec0ff */
[----:B------:R-:W-:-:S04]  /*08f0*/  LEA.HI.SX32 R167, R5, R0, 0x1e ;  /* 0x0000000005a77211 */ /* 0x000fc800078ff2ff */
[C---:B------:R-:W-:Y:S01]  /*0900*/  IADD3 R155, R167.reuse, 0x200, RZ ;  /* 0x00000200a79b7810 */ /* 0x040fe20007ffe0ff */
[C---:B--2---:R-:W-:Y:S01]  /*0910*/  IMAD.WIDE.U32 R18, R167.reuse, 0x8, R42 ;  /* 0x00000008a7127825 */ /* 0x044fe200078e002a */
[C---:B------:R-:W-:Y:S02]  /*0920*/  IADD3 R153, R167.reuse, 0x100, RZ ;  /* 0x00000100a7997810 */ /* 0x040fe40007ffe0ff */
[C---:B------:R-:W-:Y:S02]  /*0930*/  IADD3 R157, R167.reuse, 0x300, RZ ;  /* 0x00000300a79d7810 */ /* 0x040fe40007ffe0ff */
[C---:B------:R-:W-:Y:S02]  /*0940*/  IADD3 R159, R167.reuse, 0x400, RZ ;  /* 0x00000400a79f7810 */ /* 0x040fe40007ffe0ff */
[C---:B------:R-:W-:Y:S02]  /*0950*/  IADD3 R161, R167.reuse, 0x500, RZ ;  /* 0x00000500a7a17810 */ /* 0x040fe40007ffe0ff */
[----:B------:R-:W-:Y:S01]  /*0960*/  IADD3 R163, R167, 0x600, RZ ;  /* 0x00000600a7a37810 */ /* 0x000fe20007ffe0ff */
[--C-:B-1----:R-:W-:Y:S01]  /*0970*/  IMAD.WIDE.U32 R8, R155, 0x8, R16.reuse ;  /* 0x000000089b087825 */ /* 0x102fe200078e0010 */
[----:B------:R-:W2:Y:S03]  /*0980*/  LDG.E.64 R18, desc[UR4][R18.64] ;  /* 0x0000000412127981 */ /* 0x000ea6000c1e1b00 */
        /* <DEDUP_REMOVED lines=12> */
[----:B------:R-:W-:-:S02]  /*0a50*/  IMAD.WIDE.U32 R46, R161, 0x8, R42 ;  /* 0x00000008a12e7825 */ /* 0x000fc400078e002a */
[----:B------:R-:W2:Y:S02]  /*0a60*/  LDG.E.64 R16, desc[UR4][R16.64] ;  /* 0x0000000410107981 */ /* 0x000ea4000c1e1b00 */
[----:B------:R-:W-:-:S04]  /*0a70*/  IMAD.WIDE.U32 R32, R153, 0x8, R42 ;  /* 0x0000000899207825 */ /* 0x000fc800078e002a */
[----:B0-----:R-:W-:Y:S02]  /*0a80*/  IMAD.WIDE R44, R67, 0x4, R40 ;  /* 0x00000004432c7825 */ /* 0x001fe400078e0228 */
[----:B------:R0:W2:Y:S02]  /*0a90*/  LDG.E.64 R40, desc[UR4][R46.64] ;  /* 0x000000042e287981 */ /* 0x0000a4000c1e1b00 */
[--C-:B------:R-:W-:Y:S02]  /*0aa0*/  IMAD.WIDE.U32 R34, R155, 0x8, R42.reuse ;  /* 0x000000089b227825 */ /* 0x100fe400078e002a */
        /* <DEDUP_REMOVED lines=22> */
[----:B0-----:R-:W-:-:S04]  /*0c10*/  IMAD.WIDE.U32 R60, R167, 0x4, R46 ;  /* 0x00000004a73c7825 */ /* 0x001fc800078e002e */
[----:B------:R-:W-:Y:S02]  /*0c20*/  @P2 IMAD.WIDE.U32 R58, R153, 0x8, R58 ;  /* 0x00000008993a2825 */ /* 0x000fe400078e003a */
[----:B------:R-:W5:Y:S02]  /*0c30*/  LDG.E R60, desc[UR4][R60.64] ;  /* 0x000000043c3c7981 */ /* 0x000f64000c1e1900 */
[----:B------:R-:W-:Y:S02]  /*0c40*/  @P2 IMAD.WIDE.U32 R52, R157, 0x8, R52 ;  /* 0x000000089d342825 */ /* 0x000fe400078e0034 */
[----:B------:R-:W5:Y:S02]  /*0c50*/  @P2 LDG.E.64 R20, desc[UR4][R58.64] ;  /* 0x000000043a142981 */ /* 0x000f64000c1e1b00 */
[----:B------:R-:W-:Y:S02]  /*0c60*/  @P2 IMAD.WIDE.U32 R56, R155, 0x8, R56 ;  /* 0x000000089b382825 */ /* 0x000fe400078e0038 */
[----:B------:R0:W5:Y:S02]  /*0c70*/  @P2 LDG.E.64 R24, desc[UR4][R52.64] ;  /* 0x0000000434182981 */ /* 0x000164000c1e1b00 */
[----:B------:R-:W-:Y:S01]  /*0c80*/  @P2 IMAD.WIDE.U32 R54, R167, 0x8, R54 ;  /* 0x00000008a7362825 */ /* 0x000fe200078e0036 */
[----:B------:R-:W-:Y:S01]  /*0c90*/  ISETP.NE.AND P5, PT, RZ, UR9, PT ;  /* 0x00000009ff007c0c */ /* 0x000fe2000bfa5270 */
[----:B------:R0:W5:Y:S02]  /*0ca0*/  @P2 LDG.E.64 R22, desc[UR4][R56.64] ;  /* 0x0000000438162981 */ /* 0x000164000c1e1b00 */
[----:B------:R-:W-:-:S02]  /*0cb0*/  IMAD.WIDE.U32 R64, R155, 0x4, R46 ;  /* 0x000000049b407825 */ /* 0x000fc400078e002e */
[----:B------:R1:W5:Y:S02]  /*0cc0*/  @P2 LDG.E.64 R2, desc[UR4][R54.64] ;  /* 0x0000000436022981 */ /* 0x000364000c1e1b00 */
[----:B0-----:R-:W-:Y:S02]  /*0cd0*/  IMAD.WIDE.U32 R52, R157, 0x4, R46 ;  /* 0x000000049d347825 */ /* 0x001fe400078e002e */
[----:B------:R-:W5:Y:S02]  /*0ce0*/  LDG.E R64, desc[UR4][R64.64] ;  /* 0x0000000440407981 */ /* 0x000f64000c1e1900 */
[----:B------:R-:W-:Y:S02]  /*0cf0*/  @P2 IMAD.WIDE.U32 R50, R159, 0x8, R50 ;  /* 0x000000089f322825 */ /* 0x000fe400078e0032 */
[----:B------:R-:W5:Y:S02]  /*0d00*/  LDG.E R52, desc[UR4][R52.64] ;  /* 0x0000000434347981 */ /* 0x000f64000c1e1900 */
[----:B------:R-:W-:-:S02]  /*0d10*/  @P2 IMAD.WIDE.U32 R48, R161, 0x8, R48 ;  /* 0x00000008a1302825 */ /* 0x000fc400078e0030 */
[----:B------:R-:W5:Y:S02]  /*0d20*/  @P2 LDG.E.64 R26, desc[UR4][R50.64] ;  /* 0x00000004321a2981 */ /* 0x000f64000c1e1b00 */
[--C-:B------:R-:W-:Y:S02]  /*0d30*/  IMAD.WIDE.U32 R56, R161, 0x4, R46.reuse ;  /* 0x00000004a1387825 */ /* 0x100fe400078e002e */
[----:B------:R-:W5:Y:S02]  /*0d40*/  @P2 LDG.E.64 R28, desc[UR4][R48.64] ;  /* 0x00000004301c2981 */ /* 0x000f64000c1e1b00 */
[----:B-1----:R-:W-:Y:S02]  /*0d50*/  IMAD.WIDE.U32 R54, R159, 0x4, R46 ;  /* 0x000000049f367825 */ /* 0x002fe400078e002e */
[----:B------:R-:W5:Y:S02]  /*0d60*/  LDG.E R56, desc[UR4][R56.64] ;  /* 0x0000000438387981 */ /* 0x000f64000c1e1900 */
[----:B------:R-:W-:-:S02]  /*0d70*/  @P2 IMAD.WIDE.U32 R44, R163, 0x8, R44 ;  /* 0x00000008a32c2825 */ /* 0x000fc400078e002c */
[----:B------:R-:W5:Y:S04]  /*0d80*/  LDG.E R54, desc[UR4][R54.64] ;  /* 0x0000000436367981 */ /* 0x000f68000c1e1900 */
[----:B------:R-:W5:Y:S01]  /*0d90*/  @P2 LDG.E.64 R30, desc[UR4][R44.64] ;  /* 0x000000042c1e2981 */ /* 0x000f62000c1e1b00 */
[----:B----4-:R-:W-:Y:S02]  /*0da0*/  @P1 HADD2.F32 R152, -RZ, R62.H0_H0 ;  /* 0x2000003eff981230 */ /* 0x010fe40000004100 */
[----:B------:R-:W-:-:S06]  /*0db0*/  IMAD.WIDE.U32 R62, R153, 0x4, R46 ;  /* 0x00000004993e7825 */ /* 0x000fcc00078e002e */
[----:B------:R0:W5:Y:S01]  /*0dc0*/  LDG.E R62, desc[UR4][R62.64] ;  /* 0x000000043e3e7981 */ /* 0x000162000c1e1900 */
[----:B------:R-:W-:-:S06]  /*0dd0*/  IMAD.WIDE.U32 R46, R163, 0x4, R46 ;  /* 0x00000004a32e7825 */ /* 0x000fcc00078e002e */
[----:B------:R1:W5:Y:S01]  /*0de0*/  LDG.E R46, desc[UR4][R46.64] ;  /* 0x000000042e2e7981 */ /* 0x000362000c1e1900 */
[--C-:B--2---:R-:W-:Y:S02]  /*0df0*/  SHF.R.U64 R61, R8, 0x10, R9.reuse ;  /* 0x00000010083d7819 */ /* 0x104fe40000001209 */
[----:B------:R-:W-:Y:S02]  /*0e00*/  MOV R59, R9 ;  /* 0x00000009003b7202 */ /* 0x000fe40000000f00 */
[----:B0-----:R-:W-:Y:S02]  /*0e10*/  SHF.R.U32.HI R63, RZ, 0x10, R9 ;  /* 0x00000010ff3f7819 */ /* 0x001fe40000011609 */
[----:B------:R-:W-:Y:S02]  /*0e20*/  SHF.R.U64 R9, R18, 0x10, R19 ;  /* 0x0000001012097819 */ /* 0x000fe40000001213 */
[----:B------:R-:W-:Y:S02]  /*0e30*/  MOV R172, R4 ;  /* 0x0000000400ac7202 */ /* 0x000fe40000000f00 */
[----:B------:R-:W-:-:S02]  /*0e40*/  SHF.R.U64 R184, R4, 0x10, R5 ;  /* 0x0000001004b87819 */ /* 0x000fc40000001205 */
[----:B------:R-:W-:Y:S02]  /*0e50*/  MOV R174, R5 ;  /* 0x0000000500ae7202 */ /* 0x000fe40000000f00 */
[----:B------:R-:W-:Y:S02]  /*0e60*/  SHF.R.U32.HI R182, RZ, 0x10, R5 ;  /* 0x00000010ffb67819 */ /* 0x000fe40000011605 */
[----:B------:R-:W-:Y:S02]  /*0e70*/  MOV R170, R6 ;  /* 0x0000000600aa7202 */ /* 0x000fe40000000f00 */
[----:B------:R-:W-:Y:S02]  /*0e80*/  SHF.R.U64 R166, R6, 0x10, R7 ;  /* 0x0000001006a67819 */ /* 0x000fe40000001207 */
[----:B------:R-:W-:Y:S02]  /*0e90*/  SHF.R.U32.HI R5, RZ, 0x10, R19 ;  /* 0x00000010ff057819 */ /* 0x000fe40000011613 */
[----:B------:R-:W-:-:S02]  /*0ea0*/  SHF.R.U64 R6, R16, 0x10, R17 ;  /* 0x0000001010067819 */ /* 0x000fc40000001211 */
[----:B------:R-:W-:Y:S02]  /*0eb0*/  MOV R179, R17 ;  /* 0x0000001100b37202 */ /* 0x000fe40000000f00 */
[----:B------:R-:W-:Y:S02]  /*0ec0*/  SHF.R.U32.HI R4, RZ, 0x10, R17 ;  /* 0x00000010ff047819 */ /* 0x000fe40000011611 */
[----:B------:R-:W-:Y:S01]  /*0ed0*/  SHF.R.U64 R176, R40, 0x10, R41 ;  /* 0x0000001028b07819 */ /* 0x000fe20000001229 */
[----:B------:R-:W-:Y:S01]  /*0ee0*/  HADD2.F32 R17, -RZ, R40.H0_H0 ;  /* 0x20000028ff117230 */ /* 0x000fe20000004100 */
[----:B------:R-:W-:Y:S02]  /*0ef0*/  MOV R164, R7 ;  /* 0x0000000700a47202 */ /* 0x000fe40000000f00 */
[----:B------:R-:W-:Y:S01]  /*0f00*/  FSEL R40, R0, RZ, !P5 ;  /* 0x000000ff00287208 */ /* 0x000fe20006800000 */
[----:B------:R-:W-:Y:S01]  /*0f10*/  HADD2.F32 R0, -RZ, R9.H0_H0 ;  /* 0x20000009ff007230 */ /* 0x000fe20000004100 */
[----:B------:R-:W-:-:S02]  /*0f20*/  SHF.R.U32.HI R168, RZ, 0x10, R7 ;  /* 0x00000010ffa87819 */ /* 0x000fc40000011607 */
[--C-:B------:R-:W-:Y:S02]  /*0f30*/  SHF.R.U64 R180, R32, 0x10, R33.reuse ;  /* 0x0000001020b47819 */ /* 0x100fe40000001221 */
[----:B------:R-:W-:Y:S01]  /*0f40*/  SHF.R.U32.HI R178, RZ, 0x10, R33 ;  /* 0x00000010ffb27819 */ /* 0x000fe20000011621 */
[----:B------:R-:W-:Y:S01]  /*0f50*/  HADD2.F32 R33, -RZ, R33.H0_H0 ;  /* 0x20000021ff217230 */ /* 0x000fe20000004100 */
[----:B------:R-:W-:Y:S01]  /*0f60*/  MOV R65, R8 ;  /* 0x0000000800417202 */ /* 0x000fe20000000f00 */
[----:B------:R-:W-:Y:S01]  /*0f70*/  HADD2.F32 R177, -RZ, R34.H0_H0 ;  /* 0x20000022ffb17230 */ /* 0x000fe20000004100 */
[----:B------:R-:W-:Y:S01]  /*0f80*/  MOV R58, R10 ;  /* 0x0000000a003a7202 */ /* 0x000fe20000000f00 */
[----:B------:R-:W-:Y:S01]  /*0f90*/  HADD2.F32 R5, -RZ, R5.H0_H0 ;  /* 0x20000005ff057230 */ /* 0x000fe20000004100 */
[----:B------:R-:W-:Y:S01]  /*0fa0*/  SHF.R.U64 R53, R10, 0x10, R11 ;  /* 0x000000100a357819 */ /* 0x000fe2000000120b */
[----:B------:R-:W-:Y:S01]  /*0fb0*/  HADD2.F32 R7, -RZ, R39.H0_H0 ;  /* 0x20000027ff077230 */ /* 0x000fe20000004100 */
[----:B------:R-:W-:-:S02]  /*0fc0*/  MOV R50, R11 ;  /* 0x0000000b00327202 */ /* 0x000fc40000000f00 */
[----:B------:R-:W-:Y:S02]  /*0fd0*/  SHF.R.U32.HI R51, RZ, 0x10, R11 ;  /* 0x00000010ff337819 */ /* 0x000fe4000001160b */
[----:B------:R-:W-:Y:S02]  /*0fe0*/  MOV R49, R12 ;  /* 0x0000000c00317202 */ /* 0x000fe40000000f00 */
[----:B------:R-:W-:Y:S01]  /*0ff0*/  SHF.R.U64 R48, R12, 0x10, R13 ;  /* 0x000000100c307819 */ /* 0x000fe2000000120d */
[----:B------:R-:W-:Y:S01]  /*1000*/  HADD2.F32 R18, -RZ, R18.H0_H0 ;  /* 0x20000012ff127230 */ /* 0x000fe20000004100 */
[--C-:B------:R-:W-:Y:S01]  /*1010*/  SHF.R.U64 R12, R14, 0x10, R15.reuse ;  /* 0x000000100e0c7819 */ /* 0x100fe2000000120f */
[----:B------:R-:W-:Y:S01]  /*1020*/  HADD2.F32 R57, -RZ, R36.H0_H0 ;  /* 0x20000024ff397230 */ /* 0x000fe20000004100 */
[----:B------:R-:W-:Y:S02]  /*1030*/  MOV R8, R15 ;  /* 0x0000000f00087202 */ /* 0x000fe40000000f00 */
[----:B------:R-:W-:-:S02]  /*1040*/  SHF.R.U32.HI R10, RZ, 0x10, R15 ;  /* 0x00000010ff0a7819 */ /* 0x000fc4000001160f */
[----:B------:R-:W-:Y:S01]  /*1050*/  SHF.R.U64 R11, R34, 0x10, R35 ;  /* 0x00000010220b7819 */ /* 0x000fe20000001223 */
[----:B------:R-:W-:Y:S01]  /*1060*/  HADD2.F32 R34, -RZ, R43.H0_H0 ;  /* 0x2000002bff227230 */ /* 0x000fe20000004100 */
[----:B------:R-:W-:Y:S01]  /*1070*/  MOV R183, R16 ;  /* 0x0000001000b77202 */ /* 0x000fe20000000f00 */
[----:B------:R-:W-:Y:S01]  /*1080*/  HADD2.F32 R32, -RZ, R32.H0_H0 ;  /* 0x20000020ff207230 */ /* 0x000fe20000004100 */
[--C-:B------:R-:W-:Y:S01]  /*1090*/  SHF.R.U64 R15, R36, 0x10, R37.reuse ;  /* 0x00000010240f7819 */ /* 0x100fe20000001225 */
[----:B------:R-:W-:Y:S01]  /*10a0*/  HADD2.F32 R55, -RZ, R37.H0_H0 ;  /* 0x20000025ff377230 */ /* 0x000fe20000004100 */
[----:B------:R-:W-:Y:S02]  /*10b0*/  SHF.R.U32.HI R16, RZ, 0x10, R37 ;  /* 0x00000010ff107819 */ /* 0x000fe40000011625 */
[--C-:B------:R-:W-:Y:S02]  /*10c0*/  SHF.R.U64 R175, R38, 0x10, R39.reuse ;  /* 0x0000001026af7819 */ /* 0x100fe40000001227 */
[----:B------:R-:W-:Y:S01]  /*10d0*/  SHF.R.U32.HI R169, RZ, 0x10, R39 ;  /* 0x00000010ffa97819 */ /* 0x000fe20000011627 */
[C---:B------:R-:W-:Y:S01]  /*10e0*/  FADD.FTZ R39, -R40.reuse, R0 ;  /* 0x0000000028277221 */ /* 0x040fe20000010100 */
[----:B------:R-:W-:Y:S01]  /*10f0*/  SHF.R.U32.HI R36, RZ, 0x10, R43 ;  /* 0x00000010ff247819 */ /* 0x000fe2000001162b */
[----:B------:R-:W-:Y:S01]  /*1100*/  HADD2.F32 R0, -RZ, R180.H0_H0 ;  /* 0x200000b4ff007230 */ /* 0x000fe20000004100 */
[----:B------:R-:W-:Y:S01]  /*1110*/  MOV R44, R14 ;  /* 0x0000000e002c7202 */ /* 0x000fe20000000f00 */
[----:B------:R-:W-:Y:S01]  /*1120*/  FADD.FTZ R189, -R40, R33 ;  /* 0x0000002128bd7221 */ /* 0x000fe20000010100 */
[----:B------:R-:W-:Y:S01]  /*1130*/  SHF.R.U64 R37, R42, 0x10, R43 ;  /* 0x000000102a257819 */ /* 0x000fe2000000122b */
[----:B------:R-:W-:Y:S01]  /*1140*/  HADD2.F32 R171, -RZ, R35.H0_H0 ;  /* 0x20000023ffab7230 */ /* 0x000fe20000004100 */
[----:B------:R-:W-:Y:S01]  /*1150*/  SHF.R.U32.HI R14, RZ, 0x10, R35 ;  /* 0x00000010ff0e7819 */ /* 0x000fe20000011623 */
[C---:B------:R-:W-:Y:S01]  /*1160*/  FADD.FTZ R43, -R40.reuse, R5 ;  /* 0x00000005282b7221 */ /* 0x040fe20000010100 */
[C---:B------:R-:W-:Y:S01]  /*1170*/  FADD.FTZ R33, -R40.reuse, R7 ;  /* 0x0000000728217221 */ /* 0x040fe20000010100 */
[----:B------:R-:W-:Y:S01]  /*1180*/  FADD.FTZ R35, -R40, R18 ;  /* 0x0000001228237221 */ /* 0x000fe20000010100 */
[----:B------:R-:W-:-:S02]  /*1190*/  HADD2.F32 R5, -RZ, R178.H0_H0 ;  /* 0x200000b2ff057230 */ /* 0x000fc40000004100 */
[C---:B------:R-:W-:Y:S01]  /*11a0*/  FADD.FTZ R7, -R40.reuse, R34 ;  /* 0x0000002228077221 */ /* 0x040fe20000010100 */
[C---:B------:R-:W-:Y:S01]  /*11b0*/  FADD.FTZ R181, -R40.reuse, R32 ;  /* 0x0000002028b57221 */ /* 0x040fe20000010100 */
[----:B------:R-:W-:Y:S02]  /*11c0*/  HADD2.F32 R34, -RZ, R36.H0_H0 ;  /* 0x20000024ff227230 */ /* 0x000fe40000004100 */
[----:B------:R-:W-:Y:S01]  /*11d0*/  FADD.FTZ R187, -R40, R0 ;  /* 0x0000000028bb7221 */ /* 0x000fe20000010100 */
[----:B------:R-:W-:Y:S02]  /*11e0*/  HADD2.F32 R32, -RZ, R37.H0_H0 ;  /* 0x20000025ff207230 */ /* 0x000fe40000004100 */
[----:B---3--:R-:W-:Y:S01]  /*11f0*/  FMUL.FTZ R0, R160, R35 ;  /* 0x00000023a0007220 */ /* 0x008fe20000410000 */
[----:B------:R-:W-:Y:S02]  /*1200*/  HADD2.F32 R14, -RZ, R14.H0_H0 ;  /* 0x2000000eff0e7230 */ /* 0x000fe40000004100 */
[----:B------:R-:W-:-:S02]  /*1210*/  HADD2.F32 R37, -RZ, R172.H0_H0 ;  /* 0x200000acff257230 */ /* 0x000fc40000004100 */
[C---:B------:R-:W-:Y:S01]  /*1220*/  FADD.FTZ R191, -R40.reuse, R5 ;  /* 0x0000000528bf7221 */ /* 0x040fe20000010100 */
[----:B------:R-:W-:Y:S02]  /*1230*/  HADD2.F32 R19, -RZ, R19.H0_H0 ;  /* 0x20000013ff137230 */ /* 0x000fe40000004100 */
[C---:B------:R-:W-:Y:S01]  /*1240*/  FADD.FTZ R5, -R40.reuse, R34 ;  /* 0x0000002228057221 */ /* 0x040fe20000010100 */
[----:B------:R-:W-:Y:S01]  /*1250*/  MOV R45, R13 ;  /* 0x0000000d002d7202 */ /* 0x000fe20000000f00 */
[----:B------:R-:W-:Y:S01]  /*1260*/  HADD2.F32 R173, -RZ, R38.H0_H0 ;  /* 0x20000026ffad7230 */ /* 0x000fe20000004100 */
[----:B-1----:R-:W-:Y:S01]  /*1270*/  SHF.R.U32.HI R47, RZ, 0x10, R13 ;  /* 0x00000010ff2f7819 */ /* 0x002fe2000001160d */
[----:B------:R-:W-:Y:S01]  /*1280*/  HADD2.F32 R34, -RZ, R184.H0_H0 ;  /* 0x200000b8ff227230 */ /* 0x000fe20000004100 */
[----:B------:R-:W-:Y:S01]  /*1290*/  SHF.R.U32.HI R38, RZ, 0x10, R41 ;  /* 0x00000010ff267819 */ /* 0x000fe20000011629 */
[----:B------:R-:W-:Y:S02]  /*12a0*/  HADD2.F32 R13, -RZ, R41.H0_H0 ;  /* 0x20000029ff0d7230 */ /* 0x000fe40000004100 */
[----:B------:R-:W-:Y:S01]  /*12b0*/  FADD.FTZ R197, -R40, R14 ;  /* 0x0000000e28c57221 */ /* 0x000fe20000010100 */
[----:B------:R-:W-:Y:S01]  /*12c0*/  FADD.FTZ R108, R37, R108 ;  /* 0x0000006c256c7221 */ /* 0x000fe20000010000 */
[----:B------:R-:W-:Y:S01]  /*12d0*/  FFMA.FTZ R137, R0, R37, R137 ;  /* 0x0000002500897223 */ /* 0x000fe20000010089 */
[----:B------:R-:W-:Y:S01]  /*12e0*/  FMUL.FTZ R35, R160, R39 ;  /* 0x00000027a0237220 */ /* 0x000fe20000410000 */
[----:B------:R-:W-:Y:S01]  /*12f0*/  FADD.FTZ R41, -R40, R19 ;  /* 0x0000001328297221 */ /* 0x000fe20000010100 */
[----:B------:R-:W-:-:S02]  /*1300*/  HADD2.F32 R14, -RZ, R182.H0_H0 ;  /* 0x200000b6ff0e7230 */ /* 0x000fc40000004100 */
[----:B------:R-:W-:Y:S01]  /*1310*/  FMUL.FTZ R37, R68, R37 ;  /* 0x0000002544257220 */ /* 0x000fe20000410000 */
[----:B------:R-:W-:Y:S01]  /*1320*/  FMUL.FTZ R36, R160, R43 ;  /* 0x0000002ba0247220 */ /* 0x000fe20000410000 */
[----:B------:R-:W-:Y:S02]  /*1330*/  HADD2.F32 R174, -RZ, R174.H0_H0 ;  /* 0x200000aeffae7230 */ /* 0x000fe40000004100 */
[----:B------:R-:W-:Y:S01]  /*1340*/  FADD.FTZ R109, R34, R109 ;  /* 0x0000006d226d7221 */ /* 0x000fe20000010000 */
[-C--:B------:R-:W-:Y:S01]  /*1350*/  FFMA.FTZ R136, R35, R34.reuse, R136 ;  /* 0x0000002223887223 */ /* 0x080fe20000010088 */
[----:B------:R-:W-:Y:S02]  /*1360*/  HADD2.F32 R193, -RZ, R65.H0_H0 ;  /* 0x20000041ffc17230 */ /* 0x000fe40000004100 */
[----:B------:R-:W-:Y:S01]  /*1370*/  FMUL.FTZ R39, R160, R41 ;  /* 0x00000029a0277220 */ /* 0x000fe20000410000 */
[----:B------:R-:W-:Y:S01]  /*1380*/  FMUL.FTZ R34, R138, R34 ;  /* 0x000000228a227220 */ /* 0x000fe20000410000 */
[----:B------:R-:W-:-:S02]  /*1390*/  HADD2.F32 R186, -RZ, R12.H0_H0 ;  /* 0x2000000cffba7230 */ /* 0x000fc40000004100 */
[----:B------:R-:W-:Y:S01]  /*13a0*/  FADD.FTZ R65, RZ, R37 ;  /* 0x00000025ff417221 */ /* 0x000fe20000010000 */
[----:B------:R-:W-:Y:S01]  /*13b0*/  FADD.FTZ R107, R14, R107 ;  /* 0x0000006b0e6b7221 */ /* 0x000fe20000010000 */
[-C--:B------:R-:W-:Y:S01]  /*13c0*/  FFMA.FTZ R135, R36, R14.reuse, R135 ;  /* 0x0000000e24877223 */ /* 0x080fe20000010087 */
[----:B------:R-:W-:Y:S01]  /*13d0*/  FMUL.FTZ R41, R139, R14 ;  /* 0x0000000e8b297220 */ /* 0x000fe20000410000 */
[----:B------:R-:W-:Y:S01]  /*13e0*/  FFMA.FTZ R12, R0, R37, RZ ;  /* 0x00000025000c7223 */ /* 0x000fe200000100ff */
[----:B------:R-:W-:Y:S02]  /*13f0*/  HADD2.F32 R14, -RZ, R63.H0_H0 ;  /* 0x2000003fff0e7230 */ /* 0x000fe40000004100 */
[----:B------:R-:W-:Y:S01]  /*1400*/  FMUL.FTZ R172, R160, R197 ;  /* 0x000000c5a0ac7220 */ /* 0x000fe20000410000 */
[----:B------:R-:W-:Y:S02]  /*1410*/  HADD2.F32 R11, -RZ, R11.H0_H0 ;  /* 0x2000000bff0b7230 */ /* 0x000fe40000004100 */
[----:B------:R-:W-:Y:S01]  /*1420*/  FADD.FTZ R171, -R40, R171 ;  /* 0x000000ab28ab7221 */ /* 0x000fe20000010100 */
[----:B------:R-:W-:-:S02]  /*1430*/  HADD2.F32 R18, -RZ, R38.H0_H0 ;  /* 0x20000026ff127230 */ /* 0x000fc40000004100 */
[----:B------:R-:W-:Y:S01]  /*1440*/  FMUL.FTZ R38, R69, R174 ;  /* 0x000000ae45267220 */ /* 0x000fe20000410000 */
[----:B------:R-:W-:Y:S01]  /*1450*/  FADD.FTZ R65, R65, R34 ;  /* 0x0000002241417221 */ /* 0x000fe20000010000 */
[----:B------:R-:W-:Y:S01]  /*1460*/  FFMA.FTZ R12, R35, R34, R12 ;  /* 0x00000022230c7223 */ /* 0x000fe2000001000c */
[----:B------:R-:W-:Y:S02]  /*1470*/  HADD2.F32 R185, -RZ, R170.H0_H0 ;  /* 0x200000aaffb97230 */ /* 0x000fe40000004100 */
[----:B------:R-:W-:Y:S01]  /*1480*/  FADD.FTZ R177, -R40, R177 ;  /* 0x000000b128b17221 */ /* 0x000fe20000010100 */
[----:B------:R-:W-:Y:S02]  /*1490*/  HADD2.F32 R170, -RZ, R59.H0_H0 ;  /* 0x2000003bffaa7230 */ /* 0x000fe40000004100 */
[----:B------:R-:W-:Y:S01]  /*14a0*/  FADD.FTZ R99, R14, R99 ;  /* 0x000000630e637221 */ /* 0x000fe20000010000 */
[-C--:B------:R-:W-:Y:S01]  /*14b0*/  FFMA.FTZ R127, R172, R14.reuse, R127 ;  /* 0x0000000eac7f7223 */ /* 0x080fe2000001007f */
[----:B------:R-:W-:Y:S01]  /*14c0*/  FMUL.FTZ R63, R143, R14 ;  /* 0x0000000e8f3f7220 */ /* 0x000fe20000410000 */
[----:B------:R-:W-:Y:S01]  /*14d0*/  FADD.FTZ R195, -R40, R11 ;  /* 0x0000000b28c37221 */ /* 0x000fe20000010100 */
[----:B------:R-:W-:Y:S01]  /*14e0*/  FMUL.FTZ R59, R160, R171 ;  /* 0x000000aba03b7220 */ /* 0x000fe20000410000 */
[----:B------:R-:W-:Y:S01]  /*14f0*/  FADD.FTZ R14, R65, R38 ;  /* 0x00000026410e7221 */ /* 0x000fe20000010000 */
[----:B------:R-:W-:Y:S01]  /*1500*/  FADD.FTZ R11, -R40, R32 ;  /* 0x00000020280b7221 */ /* 0x000fe20000010100 */
[----:B------:R-:W-:Y:S01]  /*1510*/  FFMA.FTZ R171, R39, R38, R12 ;  /* 0x0000002627ab7223 */ /* 0x000fe2000001000c */
[----:B------:R-:W-:-:S02]  /*1520*/  HADD2.F32 R15, -RZ, R15.H0_H0 ;  /* 0x2000000fff0f7230 */ /* 0x000fc40000004100 */
[----:B------:R-:W-:Y:S02]  /*1530*/  HADD2.F32 R32, -RZ, R51.H0_H0 ;  /* 0x20000033ff207230 */ /* 0x000fe40000004100 */
[----:B------:R-:W-:Y:S01]  /*1540*/  FMUL.FTZ R51, R160, R177 ;  /* 0x000000b1a0337220 */ /* 0x000fe20000410000 */
[----:B------:R-:W-:Y:S02]  /*1550*/  HADD2.F32 R9, -RZ, R42.H0_H0 ;  /* 0x2000002aff097230 */ /* 0x000fe40000004100 */
[----:B------:R-:W-:Y:S01]  /*1560*/  FMUL.FTZ R42, R70, R185 ;  /* 0x000000b9462a7220 */ /* 0x000fe20000410000 */
[----:B------:R-:W-:Y:S02]  /*1570*/  HADD2.F32 R16, -RZ, R16.H0_H0 ;  /* 0x20000010ff107230 */ /* 0x000fe40000004100 */
[----:B------:R-:W-:Y:S01]  /*1580*/  FADD.FTZ R177, R14, R41 ;  /* 0x000000290eb17221 */ /* 0x000fe20000010000 */
[----:B------:R-:W-:Y:S02]  /*1590*/  HADD2.F32 R175, -RZ, R175.H0_H0 ;  /* 0x200000afffaf7230 */ /* 0x000fe40000004100 */
[----:B------:R-:W-:-:S02]  /*15a0*/  HADD2.F32 R169, -RZ, R169.H0_H0 ;  /* 0x200000a9ffa97230 */ /* 0x000fc40000004100 */
[----:B------:R-:W-:Y:S02]  /*15b0*/  HADD2.F32 R19, -RZ, R176.H0_H0 ;  /* 0x200000b0ff137230 */ /* 0x000fe40000004100 */
[----:B------:R-:W-:Y:S02]  /*15c0*/  HADD2.F32 R166, -RZ, R166.H0_H0 ;  /* 0x200000a6ffa67230 */ /* 0x000fe40000004100 */
[----:B------:R-:W-:Y:S01]  /*15d0*/  FMUL.FTZ R43, R160, R181 ;  /* 0x000000b5a02b7220 */ /* 0x000fe20000410000 */
[----:B------:R-:W-:Y:S01]  /*15e0*/  FFMA.FTZ R14, R36, R41, R171 ;  /* 0x00000029240e7223 */ /* 0x000fe200000100ab */
[C---:B------:R-:W-:Y:S01]  /*15f0*/  FADD.FTZ R201, -R40.reuse, R15 ;  /* 0x0000000f28c97221 */ /* 0x040fe20000010100 */
[----:B------:R-:W-:Y:S02]  /*1600*/  HADD2.F32 R164, -RZ, R164.H0_H0 ;  /* 0x200000a4ffa47230 */ /* 0x000fe40000004100 */
[----:B------:R-:W-:Y:S01]  /*1610*/  FADD.FTZ R57, -R40, R57 ;  /* 0x0000003928397221 */ /* 0x000fe20000010100 */
[----:B------:R-:W-:-:S02]  /*1620*/  HADD2.F32 R184, -RZ, R47.H0_H0 ;  /* 0x2000002fffb87230 */ /* 0x000fc40000004100 */
        /* <DEDUP_REMOVED lines=14> */
[----:B------:R-:W-:-:S02]  /*1710*/  HADD2.F32 R168, -RZ, R168.H0_H0 ;  /* 0x200000a8ffa87230 */ /* 0x000fc40000004100 */
[----:B------:R-:W-:Y:S01]  /*1720*/  FADD.FTZ R177, R12, R47 ;  /* 0x0000002f0cb17221 */ /* 0x000fe20000010000 */
[----:B------:R-:W-:Y:S02]  /*1730*/  HADD2.F32 R178, -RZ, R48.H0_H0 ;  /* 0x20000030ffb27230 */ /* 0x000fe40000004100 */
[----:B------:R-:W-:Y:S01]  /*1740*/  FMUL.FTZ R48, R71, R164 ;  /* 0x000000a447307220 */ /* 0x000fe20000410000 */
[----:B------:R-:W-:Y:S02]  /*1750*/  HADD2.F32 R182, -RZ, R45.H0_H0 ;  /* 0x2000002dffb67230 */ /* 0x000fe40000004100 */
[----:B------:R-:W-:Y:S01]  /*1760*/  FMUL.FTZ R45, R160, R189 ;  /* 0x000000bda02d7220 */ /* 0x000fe20000410000 */
[----:B------:R-:W-:Y:S01]  /*1770*/  FFMA.FTZ R12, R40, R47, R171 ;  /* 0x0000002f280c7223 */ /* 0x000fe200000100ab */
[----:B------:R-:W-:Y:S02]  /*1780*/  HADD2.F32 R16, -RZ, R53.H0_H0 ;  /* 0x20000035ff107230 */ /* 0x000fe40000004100 */
[----:B------:R-:W-:Y:S01]  /*1790*/  FMUL.FTZ R53, R141, R168 ;  /* 0x000000a88d357220 */ /* 0x000fe20000410000 */
[----:B------:R-:W-:-:S02]  /*17a0*/  HADD2.F32 R207, -RZ, R44.H0_H0 ;  /* 0x2000002cffcf7230 */ /* 0x000fc40000004100 */
[----:B------:R-:W-:Y:S01]  /*17b0*/  FADD.FTZ R14, R177, R48 ;  /* 0x00000030b10e7221 */ /* 0x000fe20000010000 */
[----:B------:R-:W-:Y:S01]  /*17c0*/  FMUL.FTZ R44, R160, R191 ;  /* 0x000000bfa02c7220 */ /* 0x000fe20000410000 */
[C---:B------:R-:W-:Y:S01]  /*17d0*/  FFMA.FTZ R171, R45.reuse, R48, R12 ;  /* 0x000000302dab7223 */ /* 0x040fe2000001000c */
[----:B------:R-:W-:Y:S02]  /*17e0*/  HADD2.F32 R61, -RZ, R61.H0_H0 ;  /* 0x2000003dff3d7230 */ /* 0x000fe40000004100 */
[----:B------:R-:W-:Y:S01]  /*17f0*/  FADD.FTZ R102, R164, R102 ;  /* 0x00000066a4667221 */ /* 0x000fe20000010000 */
[----:B------:R-:W-:Y:S01]  /*1800*/  FFMA.FTZ R130, R45, R164, R130 ;  /* 0x000000a42d827223 */ /* 0x000fe20000010082 */
        /* <DEDUP_REMOVED lines=85> */
[----:B------:R-:W-:-:S03]  /*1d60*/  FFMA.FTZ R9, R171, R169, R10 ;  /* 0x000000a9ab097223 */ /* 0x000fc6000001000a */
[----:B------:R-:W-:Y:S01]  /*1d70*/  FADD.FTZ R13, R8, R175 ;  /* 0x000000af080d7221 */ /* 0x000fe20000010000 */
[----:B------:R-:W-:Y:S01]  /*1d80*/  FFMA.FTZ R8, R178, R175, R9 ;  /* 0x000000afb2087223 */ /* 0x000fe20000010009 */
[----:B------:R-:W-:Y:S02]  /*1d90*/  HADD2.F32 R183, -RZ, R183.H0_H0 ;  /* 0x200000b7ffb77230 */ /* 0x000fe40000004100 */
[----:B------:R-:W-:Y:S01]  /*1da0*/  FMUL.FTZ R192, R160, R11 ;  /* 0x0000000ba0c07220 */ /* 0x000fe20000410000 */
[----:B------:R-:W-:Y:S02]  /*1db0*/  HADD2.F32 R6, -RZ, R6.H0_H0 ;  /* 0x20000006ff067230 */ /* 0x000fe40000004100 */
        /* <DEDUP_REMOVED lines=63> */
.L_x_2587:
        /* <DEDUP_REMOVED lines=17> */
[-C--:B------:R-:W-:Y:S02]  /*22c0*/  @!P4 LEA R162, R6, R11.reuse, 0x3 ;  /* 0x0000000b06a2c211 */ /* 0x080fe400078e18ff */
[----:B------:R-:W-:-:S03]  /*22d0*/  LEA R195, R10, R11, 0x3 ;  /* 0x0000000b0ac37211 */ /* 0x000fc600078e18ff */
[----:B------:R1:W-:Y:S01]  /*22e0*/  @!P4 STS.64 [R162+0x7000], R32 ;  /* 0x00700020a200c388 */ /* 0x0003e20000000a00 */
[----:B------:R-:W-:Y:S01]  /*22f0*/  BAR.SYNC.DEFER_BLOCKING 0x0 ;  /* 0x0000000000007b1d */ /* 0x000fe20000010000 */
[----:B------:R-:W-:Y:S02]  /*2300*/  LOP3.LUT P4, RZ, R60, 0xff00, RZ, 0xc0, !PT ;  /* 0x0000ff003cff7812 */ /* 0x000fe4000788c0ff */
[----:B-1----:R-:W-:-:S03]  /*2310*/  @P2 SHF.R.U32.HI R32, RZ, 0x10, R21 ;  /* 0x00000010ff202819 */ /* 0x002fc60000011615 */
        /* <DEDUP_REMOVED lines=11> */
[----:B------:R-:W-:Y:S01]  /*23d0*/  @P2 MOV R8, R3 ;  /* 0x0000000300082202 */ /* 0x000fe20000000f00 */
[----:B------:R-:W-:Y:S02]  /*23e0*/  @P2 HADD2.F32 R6, -RZ, R6.H0_H0 ;  /* 0x20000006ff062230 */ /* 0x000fe40000004100 */
[----:B------:R-:W-:Y:S01]  /*23f0*/  FADD.FTZ R197, R10, R197 ;  /* 0x000000c50ac57221 */ /* 0x000fe20000010000 */
[----:B------:R-:W-:Y:S01]  /*2400*/  FADD.FTZ R4, R11, R4 ;  /* 0x000000040b047221 */ /* 0x000fe20000010000 */
[----:B------:R-:W-:Y:S01]  /*2410*/  @P2 SHF.R.U32.HI R10, RZ, 0x10, R3 ;  /* 0x00000010ff0a2819 */ /* 0x000fe20000011603 */
[----:B------:R-:W-:-:S02]  /*2420*/  @P2 HADD2.F32 R8, -RZ, R8.H0_H0 ;  /* 0x20000008ff082230 */ /* 0x000fc40000004100 */
[----:B--2---:R-:W-:Y:S01]  /*2430*/  FADD.FTZ R197, R197, R12 ;  /* 0x0000000cc5c57221 */ /* 0x004fe20000010000 */
[----:B------:R-:W-:Y:S01]  /*2440*/  FADD.FTZ R4, R4, R13 ;  /* 0x0000000d04047221 */ /* 0x000fe20000010000 */
[----:B------:R-:W-:Y:S02]  /*2450*/  @P2 HADD2.F32 R10, -RZ, R10.H0_H0 ;  /* 0x2000000aff0a2230 */ /* 0x000fe40000004100 */
[----:B------:R-:W-:Y:S01]  /*2460*/  FADD.FTZ R197, R14, R197 ;  /* 0x000000c50ec57221 */ /* 0x000fe20000010000 */
[----:B------:R-:W-:Y:S01]  /*2470*/  FADD.FTZ R4, R15, R4 ;  /* 0x000000040f047221 */ /* 0x000fe20000010000 */
[----:B------:R-:W-:Y:S02]  /*2480*/  @P2 MOV R15, R21 ;  /* 0x00000015000f2202 */ /* 0x000fe40000000f00 */
[----:B---3--:R-:W-:Y:S01]  /*2490*/  FADD.FTZ R197, R197, R16 ;  /* 0x00000010c5c57221 */ /* 0x008fe20000010000 */
[----:B------:R-:W-:Y:S01]  /*24a0*/  FADD.FTZ R4, R4, R17 ;  /* 0x0000001104047221 */ /* 0x000fe20000010000 */
[----:B------:R-:W-:-:S02]  /*24b0*/  @P2 SHF.R.U64 R16, R22, 0x10, R23 ;  /* 0x0000001016102819 */ /* 0x000fc40000001217 */
[----:B------:R-:W-:Y:S01]  /*24c0*/  FADD.FTZ R18, R18, R197 ;  /* 0x000000c512127221 */ /* 0x000fe20000010000 */
[----:B------:R-:W-:Y:S02]  /*24d0*/  FADD.FTZ R5, R19, R4 ;  /* 0x0000000413057221 */ /* 0x000fe40000010000 */
[----:B------:R-:W-:Y:S02]  /*24e0*/  @P2 HADD2.F32 R16, -RZ, R16.H0_H0 ;  /* 0x20000010ff102230 */ /* 0x000fe40000004100 */
[----:B------:R-:W-:Y:S01]  /*24f0*/  FMUL.FTZ R18, R18, UR12 ;  /* 0x0000000c12127c20 */ /* 0x000fe20008410000 */
[----:B------:R-:W-:-:S04]  /*2500*/  FMUL.FTZ R5, R5, UR12 ;  /* 0x0000000c05057c20 */ /* 0x000fc80008410000 */
[----:B------:R-:W-:Y:S02]  /*2510*/  FSEL R4, R18, RZ, !P5 ;  /* 0x000000ff12047208 */ /* 0x000fe40006800000 */
[----:B------:R-:W-:Y:S02]  /*2520*/  LOP3.LUT P5, RZ, R60, 0xff0000, RZ, 0xc0, !PT ;  /* 0x00ff00003cff7812 */ /* 0x000fe400078ac0ff */
[----:B------:R-:W-:Y:S01]  /*2530*/  @P2 MOV R18, R23 ;  /* 0x0000001700122202 */ /* 0x000fe20000000f00 */
[-CC-:B------:R-:W-:Y:S01]  /*2540*/  FFMA.FTZ R35, R35, R5.reuse, R4.reuse ;  /* 0x0000000523237223 */ /* 0x180fe20000010004 */
[-CC-:B------:R-:W-:Y:S01]  /*2550*/  FFMA.FTZ R39, R39, R5.reuse, R4.reuse ;  /* 0x0000000527277223 */ /* 0x180fe20000010004 */
[-CC-:B------:R-:W-:Y:S01]  /*2560*/  FFMA.FTZ R0, R0, R5.reuse, R4.reuse ;  /* 0x0000000500007223 */ /* 0x180fe20000010004 */
[----:B------:R-:W-:Y:S01]  /*2570*/  FFMA.FTZ R36, R36, R5, R4 ;  /* 0x0000000524247223 */ /* 0x000fe20000010004 */
[----:B------:R-:W-:Y:S01]  /*2580*/  FADD.FTZ R35, R34, -R35 ;  /* 0x8000002322237221 */ /* 0x000fe20000010000 */
[----:B------:R-:W-:Y:S01]  /*2590*/  FADD.FTZ R39, R38, -R39 ;  /* 0x8000002726277221 */ /* 0x000fe20000010000 */
[----:B------:R-:W-:Y:S01]  /*25a0*/  FADD.FTZ R7, R37, -R0 ;  /* 0x8000000025077221 */ /* 0x000fe20000010000 */
[----:B------:R-:W-:Y:S01]  /*25b0*/  @P2 MOV R0, R2 ;  /* 0x0000000200002202 */ /* 0x000fe20000000f00 */
[C---:B------:R-:W-:Y:S01]  /*25c0*/  FMUL.FTZ R9, R160.reuse, R35 ;  /* 0x00000023a0097220 */ /* 0x040fe20000410000 */
[C---:B------:R-:W-:Y:S01]  /*25d0*/  FMUL.FTZ R11, R160.reuse, R39 ;  /* 0x00000027a00b7220 */ /* 0x040fe20000410000 */
[----:B------:R-:W-:Y:S01]  /*25e0*/  FMUL.FTZ R7, R160, R7 ;  /* 0x00000007a0077220 */ /* 0x000fe20000410000 */
[----:B------:R-:W-:Y:S01]  /*25f0*/  FFMA.FTZ R43, R43, R5, R4 ;  /* 0x000000052b2b7223 */ /* 0x000fe20000010004 */
[----:B------:R-:W-:Y:S01]  /*2600*/  @P2 FADD.FTZ R9, R9, R6 ;  /* 0x0000000609092221 */ /* 0x000fe20000010000 */
[----:B------:R-:W-:Y:S01]  /*2610*/  @P2 FADD.FTZ R11, R11, R8 ;  /* 0x000000080b0b2221 */ /* 0x000fe20000010000 */
[----:B------:R-:W-:-:S02]  /*2620*/  @P2 HADD2.F32 R0, -RZ, R0.H0_H0 ;  /* 0x20000000ff002230 */ /* 0x000fc40000004100 */
[----:B------:R-:W-:Y:S01]  /*2630*/  FADD.FTZ R13, R41, -R36 ;  /* 0x80000024290d7221 */ /* 0x000fe20000010000 */
[-C--:B------:R-:W-:Y:S01]  /*2640*/  FMUL.FTZ R6, R9, R152.reuse ;  /* 0x0000009809067220 */ /* 0x080fe20000410000 */
[-C--:B------:R-:W-:Y:S01]  /*2650*/  FMUL.FTZ R8, R11, R152.reuse ;  /* 0x000000980b087220 */ /* 0x080fe20000410000 */
[----:B------:R-:W-:Y:S01]  /*2660*/  FADD.FTZ R43, R42, -R43 ;  /* 0x8000002b2a2b7221 */ /* 0x000fe20000010000 */
[----:B------:R-:W-:Y:S01]  /*2670*/  @P2 FADD.FTZ R7, R7, R0 ;  /* 0x0000000007072221 */ /* 0x000fe20000010000 */
[----:B------:R-:W-:Y:S01]  /*2680*/  FMUL.FTZ R6, R6, UR13 ;  /* 0x0000000d06067c20 */ /* 0x000fe20008410000 */
[----:B------:R-:W-:Y:S01]  /*2690*/  FMUL.FTZ R12, R8, UR13 ;  /* 0x0000000d080c7c20 */ /* 0x000fe20008410000 */
[----:B------:R-:W-:Y:S01]  /*26a0*/  FMUL.FTZ R13, R160, R13 ;  /* 0x0000000da00d7220 */ /* 0x000fe20000410000 */
[----:B------:R-:W-:Y:S01]  /*26b0*/  FFMA.FTZ R45, R45, R5, R4 ;  /* 0x000000052d2d7223 */ /* 0x000fe20000010004 */
[----:B------:R-:W-:Y:S01]  /*26c0*/  FMUL.FTZ R0, R7, R152 ;  /* 0x0000009807007220 */ /* 0x000fe20000410000 */
[----:B------:R-:W-:Y:S01]  /*26d0*/  FSEL R8, R6, RZ, P4 ;  /* 0x000000ff06087208 */ /* 0x000fe20002000000 */
[----:B------:R-:W-:Y:S01]  /*26e0*/  FMUL.FTZ R17, R160, R43 ;  /* 0x0000002ba0117220 */ /* 0x000fe20000410000 */
[----:B------:R-:W-:Y:S01]  /*26f0*/  FSEL R6, R12, RZ, P5 ;  /* 0x000000ff0c067208 */ /* 0x000fe20002800000 */
[----:B------:R-:W-:Y:S01]  /*2700*/  @P2 FADD.FTZ R13, R13, R10 ;  /* 0x0000000a0d0d2221 */ /* 0x000fe20000010000 */
[----:B------:R-:W-:Y:S01]  /*2710*/  @P2 MOV R12, R20 ;  /* 0x00000014000c2202 */ /* 0x000fe20000000f00 */
[----:B------:R-:W-:Y:S01]  /*2720*/  FADD.FTZ R45, R48, -R45 ;  /* 0x8000002d302d7221 */ /* 0x000fe20000010000 */
[----:B------:R-:W-:Y:S01]  /*2730*/  FMUL.FTZ R0, R0, UR13 ;  /* 0x0000000d00007c20 */ /* 0x000fe20008410000 */
[----:B------:R-:W-:Y:S01]  /*2740*/  FFMA.FTZ R44, R44, R5, R4 ;  /* 0x000000052c2c7223 */ /* 0x000fe20000010004 */
[----:B------:R-:W-:Y:S01]  /*2750*/  FMUL.FTZ R14, R13, R152 ;  /* 0x000000980d0e7220 */ /* 0x000fe20000410000 */
[----:B------:R-:W-:-:S02]  /*2760*/  @P2 HADD2.F32 R12, -RZ, R12.H0_H0 ;  /* 0x2000000cff0c2230 */ /* 0x000fc40000004100 */
[-C--:B------:R-:W-:Y:S01]  /*2770*/  FFMA.FTZ R164, R164, R5.reuse, R4 ;  /* 0x00000005a4a47223 */ /* 0x080fe20000010004 */
[----:B------:R-:W-:Y:S01]  /*2780*/  FADD.FTZ R33, R53, -R44 ;  /* 0x8000002c35217221 */ /* 0x000fe20000010000 */
[----:B------:R-:W-:Y:S01]  /*2790*/  FSEL R10, R0, RZ, P0 ;  /* 0x000000ff000a7208 */ /* 0x000fe20000000000 */
[----:B------:R-:W-:Y:S01]  /*27a0*/  FFMA.FTZ R40, R40, R5, R4 ;  /* 0x0000000528287223 */ /* 0x000fe20000010004 */
[----:B------:R-:W-:Y:S01]  /*27b0*/  @P2 FADD.FTZ R17, R17, R12 ;  /* 0x0000000c11112221 */ /* 0x000fe20000010000 */
[----:B------:R-:W-:Y:S02]  /*27c0*/  @P2 HADD2.F32 R12, -RZ, R15.H0_H0 ;  /* 0x2000000fff0c2230 */ /* 0x000fe40000004100 */
[----:B------:R-:W-:Y:S01]  /*27d0*/  FMUL.FTZ R15, R160, R45 ;  /* 0x0000002da00f7220 */ /* 0x000fe20000410000 */
[----:B------:R-:W-:Y:S01]  /*27e0*/  FMUL.FTZ R0, R14, UR13 ;  /* 0x0000000d0e007c20 */ /* 0x000fe20008410000 */
[----:B------:R-:W-:Y:S01]  /*27f0*/  @P2 SHF.R.U64 R14, R20, 0x10, R21 ;  /* 0x00000010140e2819 */ /* 0x000fe20000001215 */
[----:B------:R-:W-:Y:S01]  /*2800*/  FADD.FTZ R37, R61, -R164 ;  /* 0x800000a43d257221 */ /* 0x000fe20000010000 */
[----:B------:R-:W-:Y:S01]  /*2810*/  @P2 FADD.FTZ R15, R15, R12 ;  /* 0x0000000c0f0f2221 */ /* 0x000fe20000010000 */
[----:B------:R-:W-:-:S02]  /*2820*/  @P2 HADD2.F32 R12, -RZ, R32.H0_H0 ;  /* 0x20000020ff0c2230 */ /* 0x000fc40000004100 */
[----:B------:R-:W-:Y:S01]  /*2830*/  FMUL.FTZ R33, R160, R33 ;  /* 0x00000021a0217220 */ /* 0x000fe20000410000 */
[----:B------:R-:W-:Y:S01]  /*2840*/  FADD.FTZ R19, R47, -R40 ;  /* 0x800000282f137221 */ /* 0x000fe20000010000 */
[-CC-:B------:R-:W-:Y:S01]  /*2850*/  FFMA.FTZ R59, R59, R5.reuse, R4.reuse ;  /* 0x000000053b3b7223 */ /* 0x180fe20000010004 */
[--C-:B------:R-:W-:Y:S01]  /*2860*/  FFMA.FTZ R58, R58, R5, R4.reuse ;  /* 0x000000053a3a7223 */ /* 0x100fe20000010004 */
[----:B------:R-:W-:Y:S01]  /*2870*/  FMUL.FTZ R37, R160, R37 ;  /* 0x00000025a0257220 */ /* 0x000fe20000410000 */
[----:B------:R-:W-:Y:S01]  /*2880*/  @P2 SHF.R.U64 R40, R24, 0x10, R25 ;  /* 0x0000001018282819 */ /* 0x000fe20000001219 */
[-C--:B------:R-:W-:Y:S01]  /*2890*/  FFMA.FTZ R51, R51, R5.reuse, R4 ;  /* 0x0000000533337223 */ /* 0x080fe20000010004 */
[----:B------:R-:W-:Y:S02]  /*28a0*/  @P2 HADD2.F32 R14, -RZ, R14.H0_H0 ;  /* 0x2000000eff0e2230 */ /* 0x000fe40000004100 */
[----:B------:R-:W-:Y:S01]  /*28b0*/  @P2 FADD.FTZ R33, R33, R12 ;  /* 0x0000000c21212221 */ /* 0x000fe20000010000 */
[--C-:B------:R-:W-:Y:S01]  /*28c0*/  FFMA.FTZ R172, R172, R5, R4.reuse ;  /* 0x00000005acac7223 */ /* 0x100fe20000010004 */
[----:B------:R-:W-:Y:S01]  /*28d0*/  FMUL.FTZ R19, R160, R19 ;  /* 0x00000013a0137220 */ /* 0x000fe20000410000 */
[----:B------:R-:W-:Y:S01]  /*28e0*/  FADD.FTZ R59, R170, -R59 ;  /* 0x8000003baa3b7221 */ /* 0x000fe20000010000 */
[----:B------:R-:W-:Y:S01]  /*28f0*/  FMUL.FTZ R12, R17, R152 ;  /* 0x00000098110c7220 */ /* 0x000fe20000410000 */
[-CC-:B------:R-:W-:Y:S01]  /*2900*/  FFMA.FTZ R49, R49, R5.reuse, R4.reuse ;  /* 0x0000000531317223 */ /* 0x180fe20000010004 */
[----:B------:R-:W-:Y:S01]  /*2910*/  FFMA.FTZ R55, R55, R5, R4 ;  /* 0x0000000537377223 */ /* 0x000fe20000010004 */
[----:B------:R-:W-:Y:S01]  /*2920*/  FADD.FTZ R53, R57, -R58 ;  /* 0x8000003a39357221 */ /* 0x000fe20000010000 */
[----:B------:R-:W-:Y:S01]  /*2930*/  @P2 SHF.R.U32.HI R32, RZ, 0x10, R23 ;  /* 0x00000010ff202819 */ /* 0x000fe20000011617 */
[----:B------:R-:W-:Y:S01]  /*2940*/  @P2 FADD.FTZ R37, R37, R16 ;  /* 0x0000001025252221 */ /* 0x000fe20000010000 */
[----:B------:R-:W-:Y:S01]  /*2950*/  @P2 MOV R42, R25 ;  /* 0x00000019002a2202 */ /* 0x000fe20000000f00 */
[----:B------:R-:W-:Y:S01]  /*2960*/  FADD.FTZ R51, R166, -R51 ;  /* 0x80000033a6337221 */ /* 0x000fe20000010000 */
[----:B------:R-:W-:-:S02]  /*2970*/  @P2 HADD2.F32 R16, -RZ, R18.H0_H0 ;  /* 0x20000012ff102230 */ /* 0x000fc40000004100 */
[----:B------:R-:W-:Y:S01]  /*2980*/  FADD.FTZ R41, R63, -R172 ;  /* 0x800000ac3f297221 */ /* 0x000fe20000010000 */
[----:B------:R-:W-:Y:S02]  /*2990*/  @P2 HADD2.F32 R40, -RZ, R40.H0_H0 ;  /* 0x20000028ff282230 */ /* 0x000fe40000004100 */
[----:B------:R-:W-:Y:S01]  /*29a0*/  @P2 FADD.FTZ R19, R19, R14 ;  /* 0x0000000e13132221 */ /* 0x000fe20000010000 */
[----:B------:R-:W-:Y:S01]  /*29b0*/  FMUL.FTZ R39, R160, R59 ;  /* 0x0000003ba0277220 */ /* 0x000fe20000410000 */
[----:B------:R-:W-:Y:S01]  /*29c0*/  FMUL.FTZ R12, R12, UR13 ;  /* 0x0000000d0c0c7c20 */ /* 0x000fe20008410000 */
[----:B------:R-:W-:Y:S01]  /*29d0*/  FADD.FTZ R49, R50, -R49 ;  /* 0x8000003132317221 */ /* 0x000fe20000010000 */
[----:B------:R-:W-:Y:S01]  /*29e0*/  FADD.FTZ R55, R168, -R55 ;  /* 0x80000037a8377221 */ /* 0x000fe20000010000 */
[----:B------:R-:W-:Y:S01]  /*29f0*/  FMUL.FTZ R53, R160, R53 ;  /* 0x00000035a0357220 */ /* 0x000fe20000410000 */
[----:B------:R-:W-:Y:S01]  /*2a00*/  LOP3.LUT P0, RZ, R62, 0xff, RZ, 0xc0, !PT ;  /* 0x000000ff3eff7812 */ /* 0x000fe2000780c0ff */
[----:B------:R-:W-:Y:S01]  /*2a10*/  FFMA.FTZ R43, R188, R5, R4 ;  /* 0x00000005bc2b7223 */ /* 0x000fe20000010004 */
[----:B------:R-:W-:Y:S01]  /*2a20*/  @P2 MOV R14, R22 ;  /* 0x00000016000e2202 */ /* 0x000fe20000000f00 */
[----:B------:R0:W1:Y:S01]  /*2a30*/  F2F.F16.F32 R61, R6 ;  /* 0x00000006003d7304 */ /* 0x0000620000200800 */
[----:B------:R-:W-:Y:S01]  /*2a40*/  FMUL.FTZ R35, R160, R51 ;  /* 0x00000033a0237220 */ /* 0x000fe20000410000 */
[----:B------:R-:W-:-:S02]  /*2a50*/  @P2 HADD2.F32 R18, -RZ, R32.H0_H0 ;  /* 0x20000020ff122230 */ /* 0x000fc40000004100 */
[----:B------:R-:W-:Y:S01]  /*2a60*/  FMUL.FTZ R41, R160, R41 ;  /* 0x00000029a0297220 */ /* 0x000fe20000410000 */
[----:B------:R-:W-:Y:S01]  /*2a70*/  @P2 FADD.FTZ R39, R39, R16 ;  /* 0x0000001027272221 */ /* 0x000fe20000010000 */
[----:B------:R-:W-:Y:S01]  /*2a80*/  FFMA.FTZ R180, R180, R5, R4 ;  /* 0x00000005b4b47223 */ /* 0x000fe20000010004 */
[C---:B------:R-:W-:Y:S01]  /*2a90*/  FMUL.FTZ R51, R160.reuse, R49 ;  /* 0x00000031a0337220 */ /* 0x040fe20000410000 */
[----:B------:R-:W-:Y:S01]  /*2aa0*/  FMUL.FTZ R55, R160, R55 ;  /* 0x00000037a0377220 */ /* 0x000fe20000410000 */
[----:B------:R-:W-:Y:S01]  /*2ab0*/  @P2 FADD.FTZ R53, R53, R40 ;  /* 0x0000002835352221 */ /* 0x000fe20000010000 */
[----:B0-----:R-:W-:Y:S02]  /*2ac0*/  @P2 HADD2.F32 R6, -RZ, R42.H0_H0 ;  /* 0x2000002aff062230 */ /* 0x001fe40000004100 */
[----:B------:R-:W-:Y:S01]  /*2ad0*/  FMUL.FTZ R16, R15, R152 ;  /* 0x000000980f107220 */ /* 0x000fe20000410000 */
[----:B------:R-:W-:Y:S01]  /*2ae0*/  FSEL R12, R12, RZ, P0 ;  /* 0x000000ff0c0c7208 */ /* 0x000fe20000000000 */
[----:B------:R-:W-:Y:S01]  /*2af0*/  FADD.FTZ R49, R184, -R43 ;  /* 0x8000002bb8317221 */ /* 0x000fe20000010000 */
[----:B------:R-:W-:Y:S01]  /*2b00*/  @P2 MOV R40, R26 ;  /* 0x0000001a00282202 */ /* 0x000fe20000000f00 */
[----:B------:R-:W-:Y:S01]  /*2b10*/  @P2 HADD2.F32 R14, -RZ, R14.H0_H0 ;  /* 0x2000000eff0e2230 */ /* 0x000fe20000004100 */
[----:B------:R-:W-:Y:S01]  /*2b20*/  @P2 SHF.R.U64 R43, R26, 0x10, R27 ;  /* 0x000000101a2b2819 */ /* 0x000fe2000000121b */
[-C--:B------:R-:W-:Y:S01]  /*2b30*/  FFMA.FTZ R174, R174, R5.reuse, R4 ;  /* 0x00000005aeae7223 */ /* 0x080fe20000010004 */
[----:B------:R-:W-:Y:S01]  /*2b40*/  @P2 FADD.FTZ R41, R41, R18 ;  /* 0x0000001229292221 */ /* 0x000fe20000010000 */
[----:B------:R-:W-:Y:S01]  /*2b50*/  FADD.FTZ R45, R177, -R180 ;  /* 0x800000b4b12d7221 */ /* 0x000fe20000010000 */
[----:B------:R-:W-:Y:S01]  /*2b60*/  @P2 FADD.FTZ R55, R55, R6 ;  /* 0x0000000637372221 */ /* 0x000fe20000010000 */
[-C--:B------:R-:W-:Y:S01]  /*2b70*/  FMUL.FTZ R18, R33, R152.reuse ;  /* 0x0000009821127220 */ /* 0x080fe20000410000 */
[----:B------:R-:W-:Y:S01]  /*2b80*/  FMUL.FTZ R16, R16, UR13 ;  /* 0x0000000d10107c20 */ /* 0x000fe20008410000 */
[----:B------:R-:W-:Y:S01]  /*2b90*/  FFMA.FTZ R173, R173, R5, R4 ;  /* 0x00000005adad7223 */ /* 0x000fe20000010004 */
[----:B------:R0:W2:Y:S01]  /*2ba0*/  F2F.F16.F32 R63, R12 ;  /* 0x0000000c003f7304 */ /* 0x0000a20000200800 */
[----:B------:R-:W-:Y:S01]  /*2bb0*/  @P2 SHF.R.U32.HI R6, RZ, 0x10, R25 ;  /* 0x00000010ff062819 */ /* 0x000fe20000011619 */
[----:B------:R-:W-:Y:S01]  /*2bc0*/  @P2 FADD.FTZ R35, R35, R14 ;  /* 0x0000000e23232221 */ /* 0x000fe20000010000 */
[----:B------:R-:W-:Y:S01]  /*2bd0*/  LOP3.LUT P5, RZ, R62, 0xff0000, RZ, 0xc0, !PT ;  /* 0x00ff00003eff7812 */ /* 0x000fe200078ac0ff */
[----:B------:R-:W-:Y:S01]  /*2be0*/  FADD.FTZ R57, R65, -R174 ;  /* 0x800000ae41397221 */ /* 0x000fe20000010000 */
[-C--:B------:R-:W-:Y:S01]  /*2bf0*/  FMUL.FTZ R14, R19, R152.reuse ;  /* 0x00000098130e7220 */ /* 0x080fe20000410000 */
[----:B------:R-:W-:Y:S01]  /*2c00*/  FMUL.FTZ R45, R160, R45 ;  /* 0x0000002da02d7220 */ /* 0x000fe20000410000 */
[----:B------:R-:W-:Y:S01]  /*2c10*/  @P2 SHF.R.U32.HI R44, RZ, 0x10, R27 ;  /* 0x00000010ff2c2819 */ /* 0x000fe2000001161b */
[----:B------:R-:W-:Y:S01]  /*2c20*/  FMUL.FTZ R18, R18, UR13 ;  /* 0x0000000d12127c20 */ /* 0x000fe20008410000 */
[----:B0-----:R-:W-:Y:S01]  /*2c30*/  @P2 HADD2.F32 R12, -RZ, R40.H0_H0 ;  /* 0x20000028ff0c2230 */ /* 0x001fe20000004100 */
[----:B------:R-:W-:Y:S01]  /*2c40*/  FSEL R0, R0, RZ, P6 ;  /* 0x000000ff00007208 */ /* 0x000fe20003000000 */
[----:B------:R-:W-:Y:S01]  /*2c50*/  @P2 HADD2.F32 R40, -RZ, R43.H0_H0 ;  /* 0x2000002bff282230 */ /* 0x000fe20000004100 */
[----:B------:R0:W3:Y:S01]  /*2c60*/  F2F.F16.F32 R59, R10 ;  /* 0x0000000a003b7304 */ /* 0x0000e20000200800 */
[----:B------:R-:W-:Y:S01]  /*2c70*/  FADD.FTZ R173, R176, -R173 ;  /* 0x800000adb0ad7221 */ /* 0x000fe20000010000 */
[----:B------:R-:W-:Y:S01]  /*2c80*/  LOP3.LUT P6, RZ, R62, 0xff000000, RZ, 0xc0, !PT ;  /* 0xff0000003eff7812 */ /* 0x000fe200078cc0ff */
[----:B------:R-:W-:Y:S01]  /*2c90*/  FMUL.FTZ R36, R39, R152 ;  /* 0x0000009827247220 */ /* 0x000fe20000410000 */
[----:B------:R-:W-:Y:S01]  /*2ca0*/  FSEL R16, R16, RZ, P5 ;  /* 0x000000ff10107208 */ /* 0x000fe20002800000 */
[----:B------:R-:W-:-:S02]  /*2cb0*/  @P2 HADD2.F32 R6, -RZ, R6.H0_H0 ;  /* 0x20000006ff062230 */ /* 0x000fc40000004100 */
[----:B------:R-:W-:Y:S01]  /*2cc0*/  FMUL.FTZ R57, R160, R57 ;  /* 0x00000039a0397220 */ /* 0x000fe20000410000 */
[----:B------:R-:W-:Y:S01]  /*2cd0*/  FMUL.FTZ R14, R14, UR13 ;  /* 0x0000000d0e0e7c20 */ /* 0x000fe20008410000 */
[----:B------:R-:W-:Y:S01]  /*2ce0*/  @P2 FADD.FTZ R45, R45, R40 ;  /* 0x000000282d2d2221 */ /* 0x000fe20000010000 */
[----:B0-----:R-:W-:Y:S01]  /*2cf0*/  @P2 MOV R10, R24 ;  /* 0x00000018000a2202 */ /* 0x001fe20000000f00 */
[----:B------:R-:W-:Y:S01]  /*2d00*/  FMUL.FTZ R43, R160, R173 ;  /* 0x000000ada02b7220 */ /* 0x000fe20000410000 */
[----:B------:R-:W-:Y:S01]  /*2d10*/  LOP3.LUT P4, RZ, R62, 0xff00, RZ, 0xc0, !PT ;  /* 0x0000ff003eff7812 */ /* 0x000fe2000788c0ff */
[----:B------:R-:W-:Y:S01]  /*2d20*/  @P2 HADD2.F32 R40, -RZ, R44.H0_H0 ;  /* 0x2000002cff282230 */ /* 0x000fe20000004100 */
[----:B------:R-:W-:Y:S01]  /*2d30*/  FSEL R18, R18, RZ, P6 ;  /* 0x000000ff12127208 */ /* 0x000fe20003000000 */
[----:B------:R-:W-:Y:S01]  /*2d40*/  FMUL.FTZ R36, R36, UR13 ;  /* 0x0000000d24247c20 */ /* 0x000fe20008410000 */
[----:B------:R0:W4:Y:S01]  /*2d50*/  F2F.F16.F32 R177, R16 ;  /* 0x0000001000b17304 */ /* 0x0001220000200800 */
[----:B------:R-:W-:Y:S01]  /*2d60*/  FMUL.FTZ R49, R160, R49 ;  /* 0x00000031a0317220 */ /* 0x000fe20000410000 */
[----:B------:R-:W-:Y:S01]  /*2d70*/  LOP3.LUT P5, RZ, R64, 0xff0000, RZ, 0xc0, !PT ;  /* 0x00ff000040ff7812 */ /* 0x000fe200078ac0ff */
[----:B------:R-:W-:-:S02]  /*2d80*/  @P2 HADD2.F32 R10, -RZ, R10.H0_H0 ;  /* 0x2000000aff0a2230 */ /* 0x000fc40000004100 */
[----:B------:R-:W-:Y:S01]  /*2d90*/  @P2 FADD.FTZ R57, R57, R6 ;  /* 0x0000000639392221 */ /* 0x000fe20000010000 */
[-C--:B------:R-:W-:Y:S01]  /*2da0*/  FMUL.FTZ R32, R35, R152.reuse ;  /* 0x0000009823207220 */ /* 0x080fe20000410000 */
[----:B------:R-:W-:Y:S01]  /*2db0*/  FSEL R14, R14, RZ, P4 ;  /* 0x000000ff0e0e7208 */ /* 0x000fe20002000000 */
[----:B------:R-:W-:Y:S01]  /*2dc0*/  @P2 FADD.FTZ R43, R43, R12 ;  /* 0x0000000c2b2b2221 */ /* 0x000fe20000010000 */
[----:B------:R-:W-:Y:S01]  /*2dd0*/  @P2 MOV R42, R27 ;  /* 0x0000001b002a2202 */ /* 0x000fe20000000f00 */
[-C--:B0-----:R-:W-:Y:S01]  /*2de0*/  FMUL.FTZ R16, R55, R152.reuse ;  /* 0x0000009837107220 */ /* 0x081fe20000410000 */
[-C--:B------:R-:W-:Y:S01]  /*2df0*/  FMUL.FTZ R38, R41, R152.reuse ;  /* 0x0000009829267220 */ /* 0x080fe20000410000 */
[----:B------:R0:W1:Y:S01]  /*2e00*/  F2F.F16.F32 R12, R18 ;  /* 0x00000012000c7304 */ /* 0x0000620000200800 */
[----:B------:R-:W-:Y:S01]  /*2e10*/  @P2 FADD.FTZ R49, R49, R40 ;  /* 0x0000002831312221 */ /* 0x000fe20000010000 */
[----:B------:R-:W-:Y:S01]  /*2e20*/  FSEL R36, R36, RZ, P5 ;  /* 0x000000ff24247208 */ /* 0x000fe20002800000 */
[-C--:B------:R-:W-:Y:S01]  /*2e30*/  FFMA.FTZ R181, R181, R5.reuse, R4 ;  /* 0x00000005b5b57223 */ /* 0x080fe20000010004 */
[-C--:B------:R-:W-:Y:S01]  /*2e40*/  FMUL.FTZ R40, R57, R152.reuse ;  /* 0x0000009839287220 */ /* 0x080fe20000410000 */
[----:B------:R-:W-:Y:S01]  /*2e50*/  FMUL.FTZ R32, R32, UR13 ;  /* 0x0000000d20207c20 */ /* 0x000fe20008410000 */
[----:B------:R-:W-:Y:S01]  /*2e60*/  LOP3.LUT P5, RZ, R52, 0xff0000, RZ, 0xc0, !PT ;  /* 0x00ff000034ff7812 */ /* 0x000fe200078ac0ff */
[----:B------:R-:W-:Y:S01]  /*2e70*/  @P2 FADD.FTZ R51, R51, R10 ;  /* 0x0000000a33332221 */ /* 0x000fe20000010000 */
[----:B------:R-:W-:Y:S01]  /*2e80*/  LOP3.LUT P0, RZ, R64, 0xff, RZ, 0xc0, !PT ;  /* 0x000000ff40ff7812 */ /* 0x000fe2000780c0ff */
[----:B0-----:R-:W-:Y:S01]  /*2e90*/  FMUL.FTZ R18, R16, UR13 ;  /* 0x0000000d10127c20 */ /* 0x001fe20008410000 */
[----:B------:R-:W-:Y:S01]  /*2ea0*/  FMUL.FTZ R34, R37, R152 ;  /* 0x0000009825227220 */ /* 0x000fe20000410000 */
[----:B------:R0:W1:Y:S01]  /*2eb0*/  F2F.F16.F32 R10, R14 ;  /* 0x0000000e000a7304 */ /* 0x0000620000200800 */
[----:B------:R-:W-:Y:S01]  /*2ec0*/  FMUL.FTZ R38, R38, UR13 ;  /* 0x0000000d26267c20 */ /* 0x000fe20008410000 */
[----:B------:R-:W-:Y:S01]  /*2ed0*/  LOP3.LUT P6, RZ, R64, 0xff000000, RZ, 0xc0, !PT ;  /* 0xff00000040ff7812 */ /* 0x000fe200078cc0ff */
[----:B------:R-:W-:Y:S01]  /*2ee0*/  FADD.FTZ R181, R182, -R181 ;  /* 0x800000b5b6b57221 */ /* 0x000fe20000010000 */
[----:B------:R-:W-:Y:S01]  /*2ef0*/  FMUL.FTZ R34, R34, UR13 ;  /* 0x0000000d22227c20 */ /* 0x000fe20008410000 */
[----:B------:R-:W-:Y:S01]  /*2f00*/  FSEL R32, R32, RZ, P0 ;  /* 0x000000ff20207208 */ /* 0x000fe20000000000 */
[----:B------:R-:W-:Y:S01]  /*2f10*/  FFMA.FTZ R178, R178, R5, R4 ;  /* 0x00000005b2b27223 */ /* 0x000fe20000010004 */
[----:B------:R-:W-:Y:S01]  /*2f20*/  LOP3.LUT P4, RZ, R64, 0xff00, RZ, 0xc0, !PT ;  /* 0x0000ff0040ff7812 */ /* 0x000fe2000788c0ff */
[----:B------:R-:W-:Y:S01]  /*2f30*/  FMUL.FTZ R47, R160, R181 ;  /* 0x000000b5a02f7220 */ /* 0x000fe20000410000 */
[----:B0-----:R-:W-:-:S02]  /*2f40*/  @P2 HADD2.F32 R14, -RZ, R42.H0_H0 ;  /* 0x2000002aff0e2230 */ /* 0x001fc40000004100 */
[----:B------:R-:W-:Y:S01]  /*2f50*/  FMUL.FTZ R42, R40, UR13 ;  /* 0x0000000d282a7c20 */ /* 0x000fe20008410000 */
[----:B------:R-:W-:Y:S01]  /*2f60*/  FSEL R40, R18, RZ, P5 ;  /* 0x000000ff12287208 */ /* 0x000fe20002800000 */
[-C--:B------:R-:W-:Y:S01]  /*2f70*/  FMUL.FTZ R18, R45, R152.reuse ;  /* 0x000000982d127220 */ /* 0x080fe20000410000 */
[----:B------:R-:W-:Y:S01]  /*2f80*/  FSEL R38, R38, RZ, P6 ;  /* 0x000000ff26267208 */ /* 0x000fe20003000000 */
[----:B------:R0:W1:Y:S01]  /*2f90*/  F2F.F16.F32 R181, R32 ;  /* 0x0000002000b57304 */ /* 0x0000620000200800 */
[----:B------:R-:W-:Y:S01]  /*2fa0*/  FSEL R34, R34, RZ, P4 ;  /* 0x000000ff22227208 */ /* 0x000fe20002000000 */
[-CC-:B------:R-:W-:Y:S01]  /*2fb0*/  FFMA.FTZ R185, R185, R5.reuse, R4.reuse ;  /* 0x00000005b9b97223 */ /* 0x180fe20000010004 */
[----:B------:R-:W-:Y:S01]  /*2fc0*/  LOP3.LUT P0, RZ, R52, 0xff, RZ, 0xc0, !PT ;  /* 0x000000ff34ff7812 */ /* 0x000fe2000780c0ff */
[-CC-:B------:R-:W-:Y:S01]  /*2fd0*/  FFMA.FTZ R190, R190, R5.reuse, R4.reuse ;  /* 0x00000005bebe7223 */ /* 0x180fe20000010004 */
[----:B------:R-:W-:Y:S01]  /*2fe0*/  LOP3.LUT P4, RZ, R52, 0xff00, RZ, 0xc0, !PT ;  /* 0x0000ff0034ff7812 */ /* 0x000fe2000788c0ff */
[-CC-:B------:R-:W-:Y:S01]  /*2ff0*/  FFMA.FTZ R192, R192, R5.reuse, R4.reuse ;  /* 0x00000005c0c07223 */ /* 0x180fe20000010004 */
[----:B------:R-:W-:Y:S01]  /*3000*/  LOP3.LUT P6, RZ, R52, 0xff000000, RZ, 0xc0, !PT ;  /* 0xff00000034ff7812 */ /* 0x000fe200078cc0ff */
[----:B------:R2:W1:Y:S01]  /*3010*/  F2F.F16.F32 R195, R36 ;  /* 0x0000002400c37304 */ /* 0x0004620000200800 */
[----:B0-----:R-:W-:Y:S01]  /*3020*/  FMUL.FTZ R32, R18, UR13 ;  /* 0x0000000d12207c20 */ /* 0x001fe20008410000 */
[-CC-:B------:R-:W-:Y:S01]  /*3030*/  FFMA.FTZ R52, R193, R5.reuse, R4.reuse ;  /* 0x00000005c1347223 */ /* 0x180fe20000010004 */
[-C--:B------:R-:W-:Y:S01]  /*3040*/  FFMA.FTZ R173, R196, R5.reuse, R4 ;  /* 0x00000005c4ad7223 */ /* 0x080fe20000010004 */
[-C--:B------:R-:W-:Y:S01]  /*3050*/  FMUL.FTZ R6, R51, R152.reuse ;  /* 0x0000009833067220 */ /* 0x080fe20000410000 */
[----:B------:R-:W-:Y:S01]  /*3060*/  @P2 FADD.FTZ R47, R47, R14 ;  /* 0x0000000e2f2f2221 */ /* 0x000fe20000010000 */
[-C--:B------:R-:W-:Y:S01]  /*3070*/  FMUL.FTZ R14, R53, R152.reuse ;  /* 0x00000098350e7220 */ /* 0x080fe20000410000 */
[-C--:B------:R-:W-:Y:S01]  /*3080*/  FMUL.FTZ R44, R43, R152.reuse ;  /* 0x000000982b2c7220 */ /* 0x080fe20000410000 */
[----:B------:R0:W1:Y:S01]  /*3090*/  F2F.F16.F32 R18, R38 ;  /* 0x0000002600127304 */ /* 0x0000620000200800 */
[-C--:B--2---:R-:W-:Y:S01]  /*30a0*/  FFMA.FTZ R36, R171, R5.reuse, R4 ;  /* 0x00000005ab247223 */ /* 0x084fe20000010004 */
[----:B------:R-:W-:Y:S01]  /*30b0*/  FMUL.FTZ R6, R6, UR13 ;  /* 0x0000000d06067c20 */ /* 0x000fe20008410000 */
[----:B------:R-:W-:Y:S01]  /*30c0*/  FMUL.FTZ R14, R14, UR13 ;  /* 0x0000000d0e0e7c20 */ /* 0x000fe20008410000 */
[----:B------:R-:W-:Y:S01]  /*30d0*/  FMUL.FTZ R44, R44, UR13 ;  /* 0x0000000d2c2c7c20 */ /* 0x000fe20008410000 */
[----:B------:R-:W-:Y:S01]  /*30e0*/  FADD.FTZ R169, R169, -R36 ;  /* 0x80000024a9a97221 */ /* 0x000fe20000010000 */
[----:B------:R-:W-:Y:S01]  /*30f0*/  FMUL.FTZ R48, R47, R152 ;  /* 0x000000982f307220 */ /* 0x000fe20000410000 */
[----:B------:R-:W-:Y:S01]  /*3100*/  FSEL R6, R6, RZ, P0 ;  /* 0x000000ff06067208 */ /* 0x000fe20000000000 */
[----:B------:R-:W-:Y:S01]  /*3110*/  FADD.FTZ R175, R175, -R178 ;  /* 0x800000b2afaf7221 */ /* 0x000fe20000010000 */
[----:B0-----:R-:W-:Y:S01]  /*3120*/  FFMA.FTZ R38, R189, R5, R4 ;  /* 0x00000005bd267223 */ /* 0x001fe20000010004 */
[----:B------:R-:W-:Y:S01]  /*3130*/  @P2 MOV R4, R28 ;  /* 0x0000001c00042202 */ /* 0x000fe20000000f00 */
[----:B------:R-:W-:Y:S01]  /*3140*/  FADD.FTZ R5, R186, -R185 ;  /* 0x800000b9ba057221 */ /* 0x000fe20000010000 */
[----:B------:R-:W-:Y:S01]  /*3150*/  FMUL.FTZ R185, R160, R169 ;  /* 0x000000a9a0b97220 */ /* 0x000fe20000410000 */
[----:B------:R-:W-:Y:S01]  /*3160*/  LOP3.LUT P0, RZ, R54, 0xff, RZ, 0xc0, !PT ;  /* 0x000000ff36ff7812 */ /* 0x000fe2000780c0ff */
[----:B------:R0:W2:Y:S01]  /*3170*/  F2F.F16.F32 R197, R6 ;  /* 0x0000000600c57304 */ /* 0x0000a20000200800 */
[----:B------:R-:W-:Y:S01]  /*3180*/  @P2 HADD2.F32 R4, -RZ, R4.H0_H0 ;  /* 0x20000004ff042230 */ /* 0x000fe20000004100 */
[----:B------:R-:W-:Y:S01]  /*3190*/  FSEL R16, R14, RZ, P4 ;  /* 0x000000ff0e107208 */ /* 0x000fe20002000000 */
[----:B------:R-:W-:Y:S01]  /*31a0*/  FMUL.FTZ R48, R48, UR13 ;  /* 0x0000000d30307c20 */ /* 0x000fe20008410000 */
[----:B------:R-:W-:Y:S01]  /*31b0*/  FSEL R44, R44, RZ, P0 ;  /* 0x000000ff2c2c7208 */ /* 0x000fe20000000000 */
[----:B------:R-:W-:Y:S01]  /*31c0*/  FMUL.FTZ R175, R160, R175 ;  /* 0x000000afa0af7220 */ /* 0x000fe20000410000 */
[----:B------:R-:W-:Y:S01]  /*31d0*/  @P2 FADD.FTZ R185, R185, R4 ;  /* 0x00000004b9b92221 */ /* 0x000fe20000010000 */
[----:B------:R-:W-:Y:S01]  /*31e0*/  LOP3.LUT P4, RZ, R54, 0xff00, RZ, 0xc0, !PT ;  /* 0x0000ff0036ff7812 */ /* 0x000fe2000788c0ff */
[----:B------:R3:W1:Y:S01]  /*31f0*/  F2F.F16.F32 R14, R34 ;  /* 0x00000022000e7304 */ /* 0x0006620000200800 */
[----:B------:R-:W-:Y:S01]  /*3200*/  LOP3.LUT P0, RZ, R56, 0xff, RZ, 0xc0, !PT ;  /* 0x000000ff38ff7812 */ /* 0x000fe2000780c0ff */
[----:B------:R-:W-:Y:S01]  /*3210*/  FMUL.FTZ R4, R185, R152 ;  /* 0x00000098b9047220 */ /* 0x000fe20000410000 */
[----:B0-----:R-:W-:Y:S01]  /*3220*/  @P2 SHF.R.U64 R6, R28, 0x10, R29 ;  /* 0x000000101c062819 */ /* 0x001fe2000000121d */
[----:B------:R-:W-:Y:S01]  /*3230*/  FADD.FTZ R187, R187, -R190 ;  /* 0x800000bebbbb7221 */ /* 0x000fe20000010000 */
[----:B------:R-:W-:Y:S01]  /*3240*/  FSEL R42, R42, RZ, P6 ;  /* 0x000000ff2a2a7208 */ /* 0x000fe20003000000 */
[----:B------:R-:W-:Y:S01]  /*3250*/  FMUL.FTZ R4, R4, UR13 ;  /* 0x0000000d04047c20 */ /* 0x000fe20008410000 */
[----:B------:R-:W-:Y:S01]  /*3260*/  LOP3.LUT P5, RZ, R54, 0xff0000, RZ, 0xc0, !PT ;  /* 0x00ff000036ff7812 */ /* 0x000fe200078ac0ff */
[----:B------:R-:W-:-:S02]  /*3270*/  @P2 HADD2.F32 R6, -RZ, R6.H0_H0 ;  /* 0x20000006ff062230 */ /* 0x000fc40000004100 */
[----:B---3--:R-:W-:Y:S01]  /*3280*/  FMUL.FTZ R34, R49, R152 ;  /* 0x0000009831227220 */ /* 0x008fe20000410000 */
[----:B------:R-:W-:Y:S01]  /*3290*/  LOP3.LUT P6, RZ, R54, 0xff000000, RZ, 0xc0, !PT ;  /* 0xff00000036ff7812 */ /* 0x000fe200078cc0ff */
[----:B------:R-:W-:Y:S01]  /*32a0*/  FADD.FTZ R171, R179, -R52 ;  /* 0x80000034b3ab7221 */ /* 0x000fe20000010000 */
[----:B------:R-:W-:Y:S01]  /*32b0*/  FSEL R4, R4, RZ, P0 ;  /* 0x000000ff04047208 */ /* 0x000fe20000000000 */
[----:B------:R-:W-:Y:S01]  /*32c0*/  FMUL.FTZ R50, R34, UR13 ;  /* 0x0000000d22327c20 */ /* 0x000fe20008410000 */
[----:B------:R-:W-:Y:S01]  /*32d0*/  FSEL R34, R32, RZ, P4 ;  /* 0x000000ff20227208 */ /* 0x000fe20002000000 */
[----:B------:R-:W-:Y:S01]  /*32e0*/  @P2 FADD.FTZ R175, R175, R6 ;  /* 0x00000006afaf2221 */ /* 0x000fe20000010000 */
[----:B------:R0:W3:Y:S01]  /*32f0*/  F2F.F16.F32 R32, R16 ;  /* 0x0000001000207304 */ /* 0x0000e20000200800 */
[----:B------:R-:W-:Y:S01]  /*3300*/  ISETP.NE.U32.AND P0, PT, RZ, UR14, PT ;  /* 0x0000000eff007c0c */ /* 0x000fe2000bf05070 */
[----:B------:R-:W-:Y:S01]  /*3310*/  FMUL.FTZ R179, R160, R5 ;  /* 0x00000005a0b37220 */ /* 0x000fe20000410000 */
[----:B------:R-:W-:Y:S01]  /*3320*/  FSEL R48, R48, RZ, P5 ;  /* 0x000000ff30307208 */ /* 0x000fe20002800000 */
[----:B------:R-:W-:Y:S01]  /*3330*/  FADD.FTZ R65, R183, -R38 ;  /* 0x80000026b7417221 */ /* 0x000fe20000010000 */
[----:B------:R-:W-:Y:S01]  /*3340*/  FSEL R50, R50, RZ, P6 ;  /* 0x000000ff32327208 */ /* 0x000fe20003000000 */
[----:B------:R-:W-:Y:S01]  /*3350*/  FMUL.FTZ R183, R160, R187 ;  /* 0x000000bba0b77220 */ /* 0x000fe20000410000 */
[----:B------:R-:W-:Y:S01]  /*3360*/  ISETP.NE.AND.EX P0, PT, RZ, UR15, PT, P0 ;  /* 0x0000000fff007c0c */ /* 0x000fe2000bf05300 */
[----:B------:R-:W1:Y:S01]  /*3370*/  F2F.F16.F32 R8, R8 ;  /* 0x0000000800087304 */ /* 0x000e620000200800 */
[----:B0-----:R-:W-:Y:S01]  /*3380*/  @P2 MOV R16, R29 ;  /* 0x0000001d00102202 */ /* 0x001fe20000000f00 */
[----:B------:R-:W-:Y:S01]  /*3390*/  FADD.FTZ R191, R191, -R192 ;  /* 0x800000c0bfbf7221 */ /* 0x000fe20000010000 */
[----:B------:R-:W-:Y:S01]  /*33a0*/  @P2 SHF.R.U32.HI R6, RZ, 0x10, R29 ;  /* 0x00000010ff062819 */ /* 0x000fe2000001161d */
[----:B------:R-:W-:Y:S01]  /*33b0*/  FADD.FTZ R173, R194, -R173 ;  /* 0x800000adc2ad7221 */ /* 0x000fe20000010000 */
[----:B------:R-:W-:Y:S01]  /*33c0*/  @P2 MOV R36, R31 ;  /* 0x0000001f00242202 */ /* 0x000fe20000000f00 */
[----:B------:R-:W-:Y:S01]  /*33d0*/  @P2 HADD2.F32 R16, -RZ, R16.H0_H0 ;  /* 0x20000010ff102230 */ /* 0x000fe20000004100 */
[----:B------:R-:W-:Y:S01]  /*33e0*/  @P2 MOV R5, R30 ;  /* 0x0000001e00052202 */ /* 0x000fe20000000f00 */
[----:B------:R-:W0:Y:S01]  /*33f0*/  F2F.F16.F32 R0, R0 ;  /* 0x0000000000007304 */ /* 0x000e220000200800 */
[----:B------:R-:W-:Y:S01]  /*3400*/  @P2 HADD2.F32 R6, -RZ, R6.H0_H0 ;  /* 0x20000006ff062230 */ /* 0x000fe20000004100 */
[--C-:B------:R-:W-:Y:S01]  /*3410*/  @P2 SHF.R.U32.HI R38, RZ, 0x10, R31.reuse ;  /* 0x00000010ff262819 */ /* 0x100fe2000001161f */
[----:B------:R-:W-:Y:S01]  /*3420*/  @P2 FADD.FTZ R179, R179, R16 ;  /* 0x00000010b3b32221 */ /* 0x000fe20000010000 */
[----:B------:R-:W-:Y:S01]  /*3430*/  @P2 SHF.R.U64 R16, R30, 0x10, R31 ;  /* 0x000000101e102819 */ /* 0x000fe2000000121f */
[C---:B------:R-:W-:Y:S01]  /*3440*/  FMUL.FTZ R65, R160.reuse, R65 ;  /* 0x00000041a0417220 */ /* 0x040fe20000410000 */
[----:B------:R-:W-:Y:S01]  /*3450*/  @P2 FADD.FTZ R183, R183, R6 ;  /* 0x00000006b7b72221 */ /* 0x000fe20000010000 */
[----:B------:R-:W-:Y:S01]  /*3460*/  @P2 HADD2.F32 R6, -RZ, R5.H0_H0 ;  /* 0x20000005ff062230 */ /* 0x000fe20000004100 */
[----:B------:R-:W0:Y:S01]  /*3470*/  F2F.F16.F32 R40, R40 ;  /* 0x0000002800287304 */ /* 0x000e220000200800 */
[----:B------:R-:W-:Y:S01]  /*3480*/  @P2 HADD2.F32 R16, -RZ, R16.H0_H0 ;  /* 0x20000010ff102230 */ /* 0x000fe20000004100 */
[----:B------:R-:W-:Y:S01]  /*3490*/  @P0 F2FP.F16.F32.PACK_AB R9, RZ, R9 ;  /* 0x00000009ff09023e */ /* 0x000fe200000000ff */
[C---:B------:R-:W-:Y:S01]  /*34a0*/  FMUL.FTZ R169, R160.reuse, R191 ;  /* 0x000000bfa0a97220 */ /* 0x040fe20000410000 */
[C---:B------:R-:W-:Y:S01]  /*34b0*/  FMUL.FTZ R171, R160.reuse, R171 ;  /* 0x000000aba0ab7220 */ /* 0x040fe20000410000 */
[----:B------:R-:W-:Y:S01]  /*34c0*/  FMUL.FTZ R173, R160, R173 ;  /* 0x000000ada0ad7220 */ /* 0x000fe20000410000 */
[----:B------:R-:W-:Y:S01]  /*34d0*/  @P0 F2FP.F16.F32.PACK_AB R7, RZ, R7 ;  /* 0x00000007ff07023e */ /* 0x000fe200000000ff */
[----:B------:R-:W-:Y:S01]  /*34e0*/  FMUL.FTZ R5, R175, R152 ;  /* 0x00000098af057220 */ /* 0x000fe20000410000 */
[----:B------:R-:W0:Y:S01]  /*34f0*/  F2F.F16.F32 R42, R42 ;  /* 0x0000002a002a7304 */ /* 0x000e220000200800 */
[----:B------:R-:W-:Y:S01]  /*3500*/  @P0 F2FP.F16.F32.PACK_AB R11, RZ, R11 ;  /* 0x0000000bff0b023e */ /* 0x000fe200000000ff */
[----:B------:R-:W-:Y:S01]  /*3510*/  @P2 FADD.FTZ R65, R65, R6 ;  /* 0x0000000641412221 */ /* 0x000fe20000010000 */
[----:B------:R-:W-:Y:S01]  /*3520*/  @P0 F2FP.F16.F32.PACK_AB R13, RZ, R13 ;  /* 0x0000000dff0d023e */ /* 0x000fe200000000ff */
[----:B------:R-:W-:Y:S01]  /*3530*/  @P2 FADD.FTZ R169, R169, R16 ;  /* 0x00000010a9a92221 */ /* 0x000fe20000010000 */
[----:B------:R-:W-:Y:S01]  /*3540*/  @P0 PRMT R156, R9, 0x7610, R156 ;  /* 0x00007610099c0816 */ /* 0x000fe2000000009c */
[----:B------:R-:W-:Y:S01]  /*3550*/  FMUL.FTZ R9, R5, UR13 ;  /* 0x0000000d05097c20 */ /* 0x000fe20008410000 */
[C---:B------:R-:W-:Y:S01]  /*3560*/  LOP3.LUT P4, RZ, R56.reuse, 0xff00, RZ, 0xc0, !PT ;  /* 0x0000ff0038ff7812 */ /* 0x040fe2000788c0ff */
[----:B------:R-:W0:Y:S01]  /*3570*/  F2F.F16.F32 R187, R44 ;  /* 0x0000002c00bb7304 */ /* 0x000e220000200800 */
[----:B------:R-:W-:-:S02]  /*3580*/  LOP3.LUT P5, RZ, R56, 0xff0000, RZ, 0xc0, !PT ;  /* 0x00ff000038ff7812 */ /* 0x000fc400078ac0ff */
[----:B------:R-:W-:Y:S02]  /*3590*/  LOP3.LUT P6, RZ, R56, 0xff000000, RZ, 0xc0, !PT ;  /* 0xff00000038ff7812 */ /* 0x000fe400078cc0ff */
[----:B------:R-:W-:Y:S02]  /*35a0*/  @P0 PRMT R154, R7, 0x7610, R154 ;  /* 0x00007610079a0816 */ /* 0x000fe4000000009a */
[----:B------:R-:W-:Y:S01]  /*35b0*/  @P0 PRMT R158, R11, 0x7610, R158 ;  /* 0x000076100b9e0816 */ /* 0x000fe2000000009e */
[----:B------:R-:W0:Y:S01]  /*35c0*/  F2F.F16.F32 R48, R48 ;  /* 0x0000003000307304 */ /* 0x000e220000200800 */
[----:B------:R-:W-:Y:S02]  /*35d0*/  @P0 F2FP.F16.F32.PACK_AB R17, RZ, R17 ;  /* 0x00000011ff11023e */ /* 0x000fe400000000ff */
[----:B------:R-:W-:Y:S02]  /*35e0*/  @P0 F2FP.F16.F32.PACK_AB R19, RZ, R19 ;  /* 0x00000013ff13023e */ /* 0x000fe400000000ff */
[----:B------:R-:W-:-:S03]  /*35f0*/  @P0 PRMT R165, R13, 0x7610, R165 ;  /* 0x000076100da50816 */ /* 0x000fc600000000a5 */
[----:B------:R-:W0:Y:S08]  /*3600*/  F2F.F16.F32 R50, R50 ;  /* 0x0000003200327304 */ /* 0x000e300000200800 */
[----:B------:R-:W0:Y:S08]  /*3610*/  F2F.F16.F32 R189, R4 ;  /* 0x0000000400bd7304 */ /* 0x000e300000200800 */
[----:B------:R4:W0:Y:S02]  /*3620*/  F2F.F16.F32 R52, R34 ;  /* 0x0000002200347304 */ /* 0x0008240000200800 */
[----:B----4-:R-:W-:-:S02]  /*3630*/  @P2 HADD2.F32 R34, -RZ, R36.H0_H0 ;  /* 0x20000024ff222230 */ /* 0x010fc40000004100 */
[----:B------:R-:W-:-:S03]  /*3640*/  @P2 HADD2.F32 R36, -RZ, R38.H0_H0 ;  /* 0x20000026ff242230 */ /* 0x000fc60000004100 */
[----:B------:R-:W-:Y:S02]  /*3650*/  @P2 FADD.FTZ R171, R171, R34 ;  /* 0x00000022abab2221 */ /* 0x000fe40000010000 */
[----:B------:R-:W-:Y:S01]  /*3660*/  @P2 FADD.FTZ R173, R173, R36 ;  /* 0x00000024adad2221 */ /* 0x000fe20000010000 */
[----:B0123--:R-:W-:Y:S06]  /*3670*/  @!P0 BRA `(.L_x_2569) ;  /* 0x0000000000208947 */ /* 0x00ffec0003800000 */
        /* <DEDUP_REMOVED lines=8> */
.L_x_2569:
[-C--:B0-----:R-:W-:Y:S01]  /*3700*/  FMUL.FTZ R4, R183, R152.reuse ;  /* 0x00000098b7047220 */ /* 0x081fe20000410000 */
[----:B------:R-:W-:Y:S01]  /*3710*/  @P0 F2FP.F16.F32.PACK_AB R15, RZ, R15 ;  /* 0x0000000fff0f023e */ /* 0x000fe200000000ff */
[----:B------:R-:W-:Y:S01]  /*3720*/  FMUL.FTZ R7, R179, R152 ;  /* 0x00000098b3077220 */ /* 0x000fe20000410000 */
[----:B------:R-:W-:Y:S01]  /*3730*/  @P0 F2FP.F16.F32.PACK_AB R33, RZ, R33 ;  /* 0x00000021ff21023e */ /* 0x000fe200000000ff */
[----:B------:R-:W-:Y:S01]  /*3740*/  FMUL.FTZ R4, R4, UR13 ;  /* 0x0000000d04047c20 */ /* 0x000fe20008410000 */
[----:B------:R-:W-:Y:S01]  /*3750*/  @P0 PRMT R158, R15, 0x7610, R158 ;  /* 0x000076100f9e0816 */ /* 0x000fe2000000009e */
[----:B------:R-:W-:Y:S01]  /*3760*/  FMUL.FTZ R11, R7, UR13 ;  /* 0x0000000d070b7c20 */ /* 0x000fe20008410000 */
[----:B------:R-:W-:Y:S02]  /*3770*/  @P0 PRMT R165, R33, 0x7610, R165 ;  /* 0x0000761021a50816 */ /* 0x000fe400000000a5 */
[----:B------:R-:W-:Y:S02]  /*3780*/  FSEL R15, R4, RZ, P6 ;  /* 0x000000ff040f7208 */ /* 0x000fe40003000000 */
[----:B------:R-:W0:Y:S01]  /*3790*/  LDC.64 R4, c[0x0][0x2f8] ;  /* 0x0000be00ff047b82 */ /* 0x000e220000000a00 */
[----:B------:R-:W-:Y:S01]  /*37a0*/  FSEL R6, R9, RZ, P4 ;  /* 0x000000ff09067208 */ /* 0x000fe20002000000 */
[----:B------:R-:W1:Y:S01]  /*37b0*/  F2F.F16.F32 R33, R15 ;  /* 0x0000000f00217304 */ /* 0x000e620000200800 */
[----:B------:R-:W-:Y:S01]  /*37c0*/  IMAD.WIDE.U32 R8, R8, 0x10000, RZ ;  /* 0x0001000008087825 */ /* 0x000fe200078e00ff */
[----:B------:R-:W-:-:S02]  /*37d0*/  SHF.L.U32 R16, R0, 0x10, RZ ;  /* 0x0000001000107819 */ /* 0x000fc400000006ff */
[----:B------:R-:W-:Y:S02]  /*37e0*/  @P0 PRMT R154, R17, 0x7610, R154 ;  /* 0x00007610119a0816 */ /* 0x000fe4000000009a */
[----:B------:R-:W-:Y:S02]  /*37f0*/  LOP3.LUT R17, R9, R16, R61, 0xfe, !PT ;  /* 0x0000001009117212 */ /* 0x000fe400078efe3d */
[----:B------:R-:W-:Y:S01]  /*3800*/  LOP3.LUT R16, R8, R59, RZ, 0xfc, !PT ;  /* 0x0000003b08107212 */ /* 0x000fe200078efcff */
[----:B------:R-:W-:Y:S01]  /*3810*/  IMAD.WIDE.U32 R8, R32, 0x10000, RZ ;  /* 0x0001000020087825 */ /* 0x000fe200078e00ff */
[----:B------:R-:W-:Y:S01]  /*3820*/  FSEL R0, R11, RZ, P5 ;  /* 0x000000ff0b007208 */ /* 0x000fe20002800000 */
[----:B------:R2:W3:Y:S01]  /*3830*/  F2F.F16.F32 R34, R6 ;  /* 0x0000000600227304 */ /* 0x0004e20000200800 */
[----:B------:R-:W-:Y:S02]  /*3840*/  SHF.L.U32 R12, R12, 0x10, RZ ;  /* 0x000000100c0c7819 */ /* 0x000fe400000006ff */
[----:B------:R-:W-:-:S02]  /*3850*/  SHF.L.U32 R18, R18, 0x10, RZ ;  /* 0x0000001012127819 */ /* 0x000fc400000006ff */
[----:B-1----:R-:W-:Y:S02]  /*3860*/  SHF.L.U32 R59, R33, 0x10, RZ ;  /* 0x00000010213b7819 */ /* 0x002fe400000006ff */
[----:B------:R-:W-:Y:S01]  /*3870*/  SHF.L.U32 R15, R42, 0x10, RZ ;  /* 0x000000102a0f7819 */ /* 0x000fe200000006ff */
[----:B------:R-:W1:Y:S01]  /*3880*/  F2F.F16.F32 R0, R0 ;  /* 0x0000000000007304 */ /* 0x000e620000200800 */
[----:B--2---:R-:W-:Y:S01]  /*3890*/  IMAD.WIDE.U32 R6, R10, 0x10000, RZ ;  /* 0x000100000a067825 */ /* 0x004fe200078e00ff */
[----:B------:R-:W-:Y:S02]  /*38a0*/  @P0 PRMT R156, R19, 0x7610, R156 ;  /* 0x00007610139c0816 */ /* 0x000fe4000000009c */
[----:B------:R-:W-:Y:S01]  /*38b0*/  LOP3.LUT R9, R9, R15, R40, 0xfe, !PT ;  /* 0x0000000f09097212 */ /* 0x000fe200078efe28 */
[----:B0-----:R-:W-:Y:S01]  /*38c0*/  IMAD.WIDE.U32 R32, R167, 0x8, R4 ;  /* 0x00000008a7207825 */ /* 0x001fe200078e0004 */
[----:B------:R-:W-:Y:S02]  /*38d0*/  LOP3.LUT R13, R7, R12, R177, 0xfe, !PT ;  /* 0x0000000c070d7212 */ /* 0x000fe400078efeb1 */
[----:B------:R-:W-:Y:S01]  /*38e0*/  LOP3.LUT R12, R6, R63, RZ, 0xfc, !PT ;  /* 0x0000003f060c7212 */ /* 0x000fe200078efcff */
[----:B------:R-:W-:Y:S01]  /*38f0*/  IMAD.WIDE.U32 R10, R14, 0x10000, RZ ;  /* 0x000100000e0a7825 */ /* 0x000fe200078e00ff */
[----:B------:R0:W-:Y:S01]  /*3900*/  STG.E.64 desc[UR4][R32.64], R16 ;  /* 0x0000001020007986 */ /* 0x0001e2000c101b04 */
[----:B------:R-:W-:-:S02]  /*3910*/  SHF.L.U32 R19, R50, 0x10, RZ ;  /* 0x0000001032137819 */ /* 0x000fc400000006ff */
[----:B---3--:R-:W-:Y:S01]  /*3920*/  IMAD.WIDE.U32 R14, R34, 0x10000, RZ ;  /* 0x00010000220e7825 */ /* 0x008fe200078e00ff */
[----:B------:R-:W-:Y:S02]  /*3930*/  LOP3.LUT R7, R11, R18, R195, 0xfe, !PT ;  /* 0x000000120b077212 */ /* 0x000fe400078efec3 */
[----:B------:R-:W-:Y:S01]  /*3940*/  LOP3.LUT R6, R10, R181, RZ, 0xfc, !PT ;  /* 0x000000b50a067212 */ /* 0x000fe200078efcff */
[----:B------:R-:W-:Y:S01]  /*3950*/  IMAD.WIDE.U32 R10, R52, 0x10000, RZ ;  /* 0x00010000340a7825 */ /* 0x000fe200078e00ff */
[----:B------:R-:W-:Y:S02]  /*3960*/  LOP3.LUT R8, R8, R197, RZ, 0xfc, !PT ;  /* 0x000000c508087212 */ /* 0x000fe400078efcff */
[----:B-1----:R-:W-:Y:S02]  /*3970*/  LOP3.LUT R15, R15, R59, R0, 0xfe, !PT ;  /* 0x0000003b0f0f7212 */ /* 0x002fe400078efe00 */
[----:B------:R-:W-:Y:S01]  /*3980*/  LOP3.LUT R11, R11, R19, R48, 0xfe, !PT ;  /* 0x000000130b0b7212 */ /* 0x000fe200078efe30 */
[----:B------:R-:W-:Y:S01]  /*3990*/  IMAD.WIDE.U32 R18, R153, 0x8, R4 ;  /* 0x0000000899127825 */ /* 0x000fe200078e0004 */
[----:B------:R-:W-:-:S02]  /*39a0*/  LOP3.LUT R10, R10, R187, RZ, 0xfc, !PT ;  /* 0x000000bb0a0a7212 */ /* 0x000fc400078efcff */
[----:B------:R-:W-:Y:S01]  /*39b0*/  LOP3.LUT R14, R14, R189, RZ, 0xfc, !PT ;  /* 0x000000bd0e0e7212 */ /* 0x000fe200078efcff */
        /* <DEDUP_REMOVED lines=9> */
.L_x_2570:
[----:B------:R1:W-:Y:S01]  /*3a50*/  STG.E.64 desc[UR4][R18.64], R12 ;  /* 0x0000000c12007986 */ /* 0x0003e2000c101b04 */
[----:B------:R-:W-:Y:S01]  /*3a60*/  @P0 F2FP.F16.F32.PACK_AB R35, RZ, R35 ;  /* 0x00000023ff23023e */ /* 0x000fe200000000ff */
[----:B0-----:R-:W-:Y:S01]  /*3a70*/  IMAD.WIDE.U32 R16, R155, 0x8, R4 ;  /* 0x000000089b107825 */ /* 0x001fe200078e0004 */
[----:B------:R-:W-:Y:S02]  /*3a80*/  @P0 F2FP.F16.F32.PACK_AB R37, RZ, R37 ;  /* 0x00000025ff25023e */ /* 0x000fe400000000ff */
[----:B------:R-:W-:Y:S02]  /*3a90*/  @P0 F2FP.F16.F32.PACK_AB R39, RZ, R39 ;  /* 0x00000027ff27023e */ /* 0x000fe400000000ff */
[----:B------:R-:W-:Y:S02]  /*3aa0*/  @P0 F2FP.F16.F32.PACK_AB R41, RZ, R41 ;  /* 0x00000029ff29023e */ /* 0x000fe400000000ff */
        /* <DEDUP_REMOVED lines=13> */
.L_x_2571:
        /* <DEDUP_REMOVED lines=19> */
.L_x_2572:
[----:B------:R1:W-:Y:S01]  /*3cb0*/  STG.E.64 desc[UR4][R12.64], R8 ;  /* 0x000000080c007986 */ /* 0x0003e2000c101b04 */
[----:B------:R-:W-:Y:S01]  /*3cc0*/  @P0 F2FP.F16.F32.PACK_AB R43, RZ, R43 ;  /* 0x0000002bff2b023e */ /* 0x000fe200000000ff */
[----:B------:R-:W-:Y:S01]  /*3cd0*/  FMUL.FTZ R0, R65, R152 ;  /* 0x0000009841007220 */ /* 0x000fe20000410000 */
[----:B------:R-:W-:Y:S02]  /*3ce0*/  @P0 F2FP.F16.F32.PACK_AB R45, RZ, R45 ;  /* 0x0000002dff2d023e */ /* 0x000fe400000000ff */
[----:B------:R-:W-:Y:S02]  /*3cf0*/  @P0 F2FP.F16.F32.PACK_AB R47, RZ, R47 ;  /* 0x0000002fff2f023e */ /* 0x000fe400000000ff */
[----:B------:R-:W-:Y:S02]  /*3d00*/  @P0 F2FP.F16.F32.PACK_AB R49, RZ, R49 ;  /* 0x00000031ff31023e */ /* 0x000fe400000000ff */
[----:B------:R-:W-:Y:S02]  /*3d10*/  @P0 PRMT R154, R43, 0x7610, R154 ;  /* 0x000076102b9a0816 */ /* 0x000fe4000000009a */
[----:B------:R-:W-:-:S02]  /*3d20*/  @P0 PRMT R156, R45, 0x7610, R156 ;  /* 0x000076102d9c0816 */ /* 0x000fc4000000009c */
[----:B------:R-:W-:Y:S02]  /*3d30*/  @P0 PRMT R158, R47, 0x7610, R158 ;  /* 0x000076102f9e0816 */ /* 0x000fe4000000009e */
[----:B------:R-:W-:Y:S02]  /*3d40*/  @P0 F2FP.F16.F32.PACK_AB R185, RZ, R185 ;  /* 0x000000b9ffb9023e */ /* 0x000fe400000000ff */
        /* <DEDUP_REMOVED lines=10> */
.L_x_2573:
[----:B01----:R-:W-:-:S04]  /*3df0*/  IMAD.WIDE.U32 R6, R159, 0x8, R4 ;  /* 0x000000089f067825 */ /* 0x003fc800078e0004 */
[----:B------:R-:W-:Y:S01]  /*3e00*/  FMUL.FTZ R0, R0, UR13 ;  /* 0x0000000d00007c20 */ /* 0x000fe20008410000 */
[----:B------:R-:W-:Y:S01]  /*3e10*/  LOP3.LUT P2, RZ, R46, 0xff, RZ, 0xc0, !PT ;  /* 0x000000ff2eff7812 */ /* 0x000fe2000784c0ff */
[-C--:B------:R-:W-:Y:S01]  /*3e20*/  FMUL.FTZ R8, R169, R152.reuse ;  /* 0x00000098a9087220 */ /* 0x080fe20000410000 */
[----:B------:R-:W-:Y:S01]  /*3e30*/  @P0 F2FP.F16.F32.PACK_AB R175, RZ, R175 ;  /* 0x000000afffaf023e */ /* 0x000fe200000000ff */
[----:B------:R0:W-:Y:S01]  /*3e40*/  STG.E.64 desc[UR4][R6.64], R10 ;  /* 0x0000000a06007986 */ /* 0x0001e2000c101b04 */
[----:B------:R-:W-:Y:S01]  /*3e50*/  FSEL R0, R0, RZ, P2 ;  /* 0x000000ff00007208 */ /* 0x000fe20001000000 */
[----:B------:R-:W-:Y:S01]  /*3e60*/  FMUL.FTZ R8, R8, UR13 ;  /* 0x0000000d08087c20 */ /* 0x000fe20008410000 */
[----:B------:R-:W-:Y:S01]  /*3e70*/  @P0 F2FP.F16.F32.PACK_AB R179, RZ, R179 ;  /* 0x000000b3ffb3023e */ /* 0x000fe200000000ff */
[----:B------:R-:W-:Y:S01]  /*3e80*/  FMUL.FTZ R13, R171, R152 ;  /* 0x00000098ab0d7220 */ /* 0x000fe20000410000 */
[----:B------:R0:W1:Y:S01]  /*3e90*/  F2F.F16.F32 R17, R0 ;  /* 0x0000000000117304 */ /* 0x0000620000200800 */
[----:B------:R-:W-:-:S02]  /*3ea0*/  LOP3.LUT P2, RZ, R46, 0xff00, RZ, 0xc0, !PT ;  /* 0x0000ff002eff7812 */ /* 0x000fc4000784c0ff */
[----:B------:R-:W-:Y:S02]  /*3eb0*/  @P0 F2FP.F16.F32.PACK_AB R183, RZ, R183 ;  /* 0x000000b7ffb7023e */ /* 0x000fe400000000ff */
        /* <DEDUP_REMOVED lines=15> */
.L_x_2574:
[----:B------:R-:W-:Y:S01]  /*3fb0*/  FMUL.FTZ R152, R173, R152 ;  /* 0x00000098ad987220 */ /* 0x000fe20000410000 */
[----:B0-----:R-:W-:-:S04]  /*3fc0*/  IMAD.WIDE.U32 R6, R161, 0x8, R4 ;  /* 0x00000008a1067825 */ /* 0x001fc800078e0004 */
[----:B------:R-:W-:Y:S01]  /*3fd0*/  FMUL.FTZ R13, R13, UR13 ;  /* 0x0000000d0d0d7c20 */ /* 0x000fe20008410000 */
[----:B------:R-:W-:Y:S01]  /*3fe0*/  LOP3.LUT P2, RZ, R46, 0xff000000, RZ, 0xc0, !PT ;  /* 0xff0000002eff7812 */ /* 0x000fe2000784c0ff */
[----:B------:R-:W-:Y:S01]  /*3ff0*/  FMUL.FTZ R152, R152, UR13 ;  /* 0x0000000d98987c20 */ /* 0x000fe20008410000 */
[----:B------:R-:W0:Y:S01]  /*4000*/  F2F.F16.F32 R12, R12 ;  /* 0x0000000c000c7304 */ /* 0x000e220000200800 */
[----:B------:R1:W-:Y:S01]  /*4010*/  STG.E.64 desc[UR4][R6.64], R14 ;  /* 0x0000000e06007986 */ /* 0x0003e2000c101b04 */
[----:B------:R-:W-:Y:S02]  /*4020*/  FSEL R13, R13, RZ, P4 ;  /* 0x000000ff0d0d7208 */ /* 0x000fe40002000000 */
[----:B------:R-:W-:Y:S02]  /*4030*/  FSEL R152, R152, RZ, P2 ;  /* 0x000000ff98987208 */ /* 0x000fe40001000000 */
[----:B------:R-:W-:Y:S02]  /*4040*/  @P0 F2FP.F16.F32.PACK_AB R65, RZ, R65 ;  /* 0x00000041ff41023e */ /* 0x000fe400000000ff */
[----:B------:R-:W2:Y:S01]  /*4050*/  F2F.F16.F32 R13, R13 ;  /* 0x0000000d000d7304 */ /* 0x000ea20000200800 */
[----:B------:R-:W-:-:S02]  /*4060*/  @P0 F2FP.F16.F32.PACK_AB R169, RZ, R169 ;  /* 0x000000a9ffa9023e */ /* 0x000fc400000000ff */
[----:B------:R-:W-:Y:S02]  /*4070*/  @P0 F2FP.F16.F32.PACK_AB R171, RZ, R171 ;  /* 0x000000abffab023e */ /* 0x000fe400000000ff */
[----:B------:R-:W-:Y:S02]  /*4080*/  @P0 F2FP.F16.F32.PACK_AB R173, RZ, R173 ;  /* 0x000000adffad023e */ /* 0x000fe400000000ff */
[----:B------:R-:W-:Y:S01]  /*4090*/  @P0 PRMT R154, R65, 0x7610, R154 ;  /* 0x00007610419a0816 */ /* 0x000fe2000000009a */
[----:B------:R-:W3:Y:S01]  /*40a0*/  F2F.F16.F32 R152, R152 ;  /* 0x0000009800987304 */ /* 0x000ee20000200800 */
        /* <DEDUP_REMOVED lines=12> */
.L_x_2575:
        /* <DEDUP_REMOVED lines=10> */
[----:B0-----:R-:W-:Y:S02]  /*4210*/  MOV R6, R134 ;  /* 0x0000008600067202 */ /* 0x001fe40000000f00 */
        /* <DEDUP_REMOVED lines=31> */
.L_x_2567:
        /* <DEDUP_REMOVED lines=25> */
.L_x_2568:
[----:B------:R-:W-:Y:S01]  /*45a0*/  HFMA2.MMA R14, -RZ, RZ, 0, 9.5367431640625e-07 ;  /* 0x00000010ff0e7435 */ /* 0x000fe200000001ff */
[----:B------:R-:W-:Y:S02]  /*45b0*/  MOV R15, R5 ;  /* 0x00000005000f7202 */ /* 0x000fe40000000f00 */
[----:B------:R-:W-:Y:S02]  /*45c0*/  MOV R17, 0x1f ;  /* 0x0000001f00117802 */ /* 0x000fe40000000f00 */
[----:B------:R-:W-:-:S07]  /*45d0*/  MOV R12, 0xffffffff ;  /* 0xffffffff000c7802 */ /* 0x000fce0000000f00 */
[----:B-----5:R-:W-:Y:S05]  /*45e0*/  WARPSYNC.COLLECTIVE R12, `(.L_x_2577) ;  /* 0x000000000c087348 */ /* 0x020fea0003c00000 */
[----:B------:R0:W1:Y:S02]  /*45f0*/  SHFL.DOWN P0, R13, R15, R14, R17 ;  /* 0x0800000e0f0d7389 */ /* 0x0000640000000011 */
[----:B01---5:R-:W-:Y:S01]  /*4600*/  ENDCOLLECTIVE ;  /* 0x000000000000791b */ /* 0x023fe20003800000 */
.L_x_2577:
[----:B------:R-:W-:Y:S02]  /*4610*/  MOV R15, R7 ;  /* 0x00000007000f7202 */ /* 0x000fe40000000f00 */
[----:B------:R-:W-:-:S07]  /*4620*/  MOV R4, R13 ;  /* 0x0000000d00047202 */ /* 0x000fce0000000f00 */
[----:B------:R-:W-:Y:S05]  /*4630*/  WARPSYNC.COLLECTIVE R12, `(.L_x_2578) ;  /* 0x000000000c087348 */ /* 0x000fea0003c00000 */
[----:B------:R0:W1:Y:S02]  /*4640*/  SHFL.DOWN P0, R13, R15, R14, R17 ;  /* 0x0800000e0f0d7389 */ /* 0x0000640000000011 */
[----:B01----:R-:W-:Y:S01]  /*4650*/  ENDCOLLECTIVE ;  /* 0x000000000000791b */ /* 0x003fe20003800000 */
.L_x_2578:
[----:B------:R-:W-:Y:S01]  /*4660*/  FADD.FTZ R4, R5, R4 ;  /* 0x0000000405047221 */ /* 0x000fe20000010000 */
[----:B------:R-:W-:-:S04]  /*4670*/  HFMA2.MMA R14, -RZ, RZ, 0, 4.76837158203125e-07 ;  /* 0x00000008ff0e7435 */ /* 0x000fc800000001ff */
[----:B------:R-:W-:Y:S02]  /*4680*/  MOV R15, R4 ;  /* 0x00000004000f7202 */ /* 0x000fe40000000f00 */
[----:B------:R-:W-:-:S07]  /*4690*/  MOV R6, R13 ;  /* 0x0000000d00067202 */ /* 0x000fce0000000f00 */
[----:B------:R-:W-:Y:S05]  /*46a0*/  WARPSYNC.COLLECTIVE R12, `(.L_x_2579) ;  /* 0x000000000c087348 */ /* 0x000fea0003c00000 */
[----:B------:R0:W1:Y:S02]  /*46b0*/  SHFL.DOWN P0, R13, R15, R14, R17 ;  /* 0x0800000e0f0d7389 */ /* 0x0000640000000011 */
[----:B01----:R-:W-:Y:S01]  /*46c0*/  ENDCOLLECTIVE ;  /* 0x000000000000791b */ /* 0x003fe20003800000 */
.L_x_2579:
[----:B------:R-:W-:-:S05]  /*46d0*/  FADD.FTZ R6, R7, R6 ;  /* 0x0000000607067221 */ /* 0x000fca0000010000 */
[----:B------:R-:W-:Y:S02]  /*46e0*/  MOV R15, R6 ;  /* 0x00000006000f7202 */ /* 0x000fe40000000f00 */
[----:B------:R-:W-:-:S07]  /*46f0*/  MOV R9, R13 ;  /* 0x0000000d00097202 */ /* 0x000fce0000000f00 */
[----:B------:R-:W-:Y:S05]  /*4700*/  WARPSYNC.COLLECTIVE R12, `(.L_x_2580) ;  /* 0x000000000c087348 */ /* 0x000fea0003c00000 */
[----:B------:R0:W1:Y:S02]  /*4710*/  SHFL.DOWN P0, R13, R15, R14, R17 ;  /* 0x0800000e0f0d7389 */ /* 0x0000640000000011 */
[----:B01----:R-:W-:Y:S01]  /*4720*/  ENDCOLLECTIVE ;  /* 0x000000000000791b */ /* 0x003fe20003800000 */
.L_x_2580:
[----:B------:R-:W-:Y:S01]  /*4730*/  FADD.FTZ R9, R4, R9 ;  /* 0x0000000904097221 */ /* 0x000fe20000010000 */
[----:B------:R-:W-:-:S04]  /*4740*/  HFMA2.MMA R14, -RZ, RZ, 0, 2.384185791015625e-07 ;  /* 0x00000004ff0e7435 */ /* 0x000fc800000001ff */
[----:B------:R-:W-:Y:S02]  /*4750*/  MOV R15, R9 ;  /* 0x00000009000f7202 */ /* 0x000fe40000000f00 */
[----:B------:R-:W-:-:S07]  /*4760*/  MOV R11, R13 ;  /* 0x0000000d000b7202 */ /* 0x000fce0000000f00 */
[----:B------:R-:W-:Y:S05]  /*4770*/  WARPSYNC.COLLECTIVE R12, `(.L_x_2581) ;  /* 0x000000000c087348 */ /* 0x000fea0003c00000 */
[----:B------:R0:W1:Y:S02]  /*4780*/  SHFL.DOWN P0, R13, R15, R14, R17 ;  /* 0x0800000e0f0d7389 */ /* 0x0000640000000011 */
[----:B01----:R-:W-:Y:S01]  /*4790*/  ENDCOLLECTIVE ;  /* 0x000000000000791b */ /* 0x003fe20003800000 */
.L_x_2581:
[----:B------:R-:W-:-:S05]  /*47a0*/  FADD.FTZ R11, R6, R11 ;  /* 0x0000000b060b7221 */ /* 0x000fca0000010000 */
[----:B------:R-:W-:Y:S02]  /*47b0*/  MOV R15, R11 ;  /* 0x0000000b000f7202 */ /* 0x000fe40000000f00 */
[----:B------:R-:W-:-:S07]  /*47c0*/  MOV R8, R13 ;  /* 0x0000000d00087202 */ /* 0x000fce0000000f00 */
[----:B------:R-:W-:Y:S05]  /*47d0*/  WARPSYNC.COLLECTIVE R12, `(.L_x_2582) ;  /* 0x000000000c087348 */ /* 0x000fea0003c00000 */
[----:B------:R0:W1:Y:S02]  /*47e0*/  SHFL.DOWN P0, R13, R15, R14, R17 ;  /* 0x0800000e0f0d7389 */ /* 0x0000640000000011 */
[----:B01----:R-:W-:Y:S01]  /*47f0*/  ENDCOLLECTIVE ;  /* 0x000000000000791b */ /* 0x003fe20003800000 */
.L_x_2582:
[----:B------:R-:W-:Y:S01]  /*4800*/  FADD.FTZ R8, R9, R8 ;  /* 0x0000000809087221 */ /* 0x000fe20000010000 */
[----:B------:R-:W-:-:S04]  /*4810*/  HFMA2.MMA R14, -RZ, RZ, 0, 1.1920928955078125e-07 ;  /* 0x00000002ff0e7435 */ /* 0x000fc800000001ff */
[----:B------:R-:W-:Y:S02]  /*4820*/  MOV R15, R8 ;  /* 0x00000008000f7202 */ /* 0x000fe40000000f00 */
[----:B------:R-:W-:-:S07]  /*4830*/  MOV R10, R13 ;  /* 0x0000000d000a7202 */ /* 0x000fce0000000f00 */
[----:B------:R-:W-:Y:S05]  /*4840*/  WARPSYNC.COLLECTIVE R12, `(.L_x_2583) ;  /* 0x000000000c087348 */ /* 0x000fea0003c00000 */
[----:B------:R0:W1:Y:S02]  /*4850*/  SHFL.DOWN P0, R13, R15, R14, R17 ;  /* 0x0800000e0f0d7389 */ /* 0x0000640000000011 */
[----:B01----:R-:W-:Y:S01]  /*4860*/  ENDCOLLECTIVE ;  /* 0x000000000000791b */ /* 0x003fe20003800000 */
.L_x_2583:
[----:B------:R-:W-:-:S05]  /*4870*/  FADD.FTZ R10, R11, R10 ;  /* 0x0000000a0b0a7221 */ /* 0x000fca0000010000 */
[----:B------:R-:W-:Y:S02]  /*4880*/  MOV R15, R10 ;  /* 0x0000000a000f7202 */ /* 0x000fe40000000f00 */
[----:B------:R-:W-:-:S07]  /*4890*/  MOV R5, R13 ;  /* 0x0000000d00057202 */ /* 0x000fce0000000f00 */
[----:B------:R-:W-:Y:S05]  /*48a0*/  WARPSYNC.COLLECTIVE R12, `(.L_x_2584) ;  /* 0x000000000c087348 */ /* 0x000fea0003c00000 */
[----:B------:R0:W1:Y:S02]  /*48b0*/  SHFL.DOWN P0, R13, R15, R14, R17 ;  /* 0x0800000e0f0d7389 */ /* 0x0000640000000011 */
[----:B01----:R-:W-:Y:S01]  /*48c0*/  ENDCOLLECTIVE ;  /* 0x000000000000791b */ /* 0x003fe20003800000 */
.L_x_2584:
[----:B------:R-:W-:Y:S01]  /*48d0*/  FADD.FTZ R5, R8, R5 ;  /* 0x0000000508057221 */ /* 0x000fe20000010000 */
[----:B------:R-:W-:-:S04]  /*48e0*/  HFMA2.MMA R14, -RZ, RZ, 0, 5.9604644775390625e-08 ;  /* 0x00000001ff0e7435 */ /* 0x000fc800000001ff */
[----:B------:R-:W-:Y:S02]  /*48f0*/  MOV R15, R5 ;  /* 0x00000005000f7202 */ /* 0x000fe40000000f00 */
[----:B------:R-:W-:-:S07]  /*4900*/  MOV R7, R13 ;  /* 0x0000000d00077202 */ /* 0x000fce0000000f00 */
[----:B------:R-:W-:Y:S05]  /*4910*/  WARPSYNC.COLLECTIVE R12, `(.L_x_2585) ;  /* 0x000000000c087348 */ /* 0x000fea0003c00000 */
[----:B------:R0:W1:Y:S02]  /*4920*/  SHFL.DOWN P0, R13, R15, R14, R17 ;  /* 0x0800000e0f0d7389 */ /* 0x0000640000000011 */
[----:B01----:R-:W-:Y:S01]  /*4930*/  ENDCOLLECTIVE ;  /* 0x000000000000791b */ /* 0x003fe20003800000 */
.L_x_2585:
[----:B------:R-:W-:-:S05]  /*4940*/  FADD.FTZ R7, R10, R7 ;  /* 0x000000070a077221 */ /* 0x000fca0000010000 */
[----:B------:R-:W-:Y:S02]  /*4950*/  MOV R15, R7 ;  /* 0x00000007000f7202 */ /* 0x000fe40000000f00 */
[----:B------:R-:W-:-:S07]  /*4960*/  MOV R32, R13 ;  /* 0x0000000d00207202 */ /* 0x000fce0000000f00 */
[----:B------:R-:W-:Y:S05]  /*4970*/  WARPSYNC.COLLECTIVE R12, `(.L_x_2586) ;  /* 0x000000000c087348 */ /* 0x000fea0003c00000 */
[----:B------:R0:W1:Y:S02]  /*4980*/  SHFL.DOWN P0, R13, R15, R14, R17 ;  /* 0x0800000e0f0d7389 */ /* 0x0000640000000011 */
[----:B01----:R-:W-:Y:S01]  /*4990*/  ENDCOLLECTIVE ;  /* 0x000000000000791b */ /* 0x003fe20003800000 */
.L_x_2586:
[----:B------:R-:W-:Y:S01]  /*49a0*/  MOV R4, R13 ;  /* 0x0000000d00047202 */ /* 0x000fe20000000f00 */
[----:B------:R-:W-:Y:S06]  /*49b0*/  BRA `(.L_x_2587) ;  /* 0xffffffd400fc7947 */ /* 0x000fec000383ffff */
.L_x_2588:
        /* <DEDUP_REMOVED lines=12> */
.L_x_15191:


//--------------------- .text._ZN10layer_norm22ln_bwd_finalize_kernelINS_22Kernel_traits_finalizeILj7168E6__halfS2_S2_S2_fjLb0ELj1024ELj4ENS_18Kernel_traits_baseILj7168ES2_S2_S2_S2_fjLj1024EEEEELb0ELb0EEEvNS_9BwdParamsE --------------------------
	.section	.text._ZN10layer_norm22ln_bwd_finalize_kernelINS_22Kernel_traits_finalizeILj7168E6__halfS2_S2_S2_fjLb0ELj1024ELj4ENS_18Kernel_traits_baseILj7168ES2_S2_S2_S2_fjLj1024EEEEELb0ELb0EEEvNS_9BwdParamsE,"ax",@progbits
	.align	128
        .global         _ZN10layer_norm22ln_bwd_finalize_kernelINS_22Kernel_traits_finalizeILj7168E6__halfS2_S2_S2_fjLb0ELj1024ELj4ENS_18Kernel_traits_baseILj7168ES2_S2_S2_S2_fjLj1024EEEEELb0ELb0EEEvNS_9BwdParamsE
        .type           _ZN10layer_norm22ln_bwd_finalize_kernelINS_22Kernel_traits_finalizeILj7168E6__halfS2_S2_S2_fjLb0ELj1024ELj4ENS_18Kernel_traits_baseILj7168ES2_S2_S2_S2_fjLj1024EEEEELb0ELb0EEEvNS_9BwdParamsE,@function
        .size           _ZN10layer_norm22ln_bwd_finalize_kernelINS_22Kernel_traits_finalizeILj7168E6__halfS2_S2_S2_fjLb0ELj1024ELj4ENS_18Kernel_traits_baseILj7168ES2_S2_S2_S2_fjLj1024EEEEELb0ELb0EEEvNS_9BwdParamsE,(.L_x_15192 - _ZN10layer_norm22ln_bwd_finalize_kernelINS_22Kernel_traits_finalizeILj7168E6__halfS2_S2_S2_fjLb0ELj1024ELj4ENS_18Kernel_traits_baseILj7168ES2_S2_S2_S2_fjLj1024EEEEELb0ELb0EEEvNS_9BwdParamsE)
        .other          _ZN10layer_norm22ln_bwd_finalize_kernelINS_22Kernel_traits_finalizeILj7168E6__halfS2_S2_S2_fjLb0ELj1024ELj4ENS_18Kernel_traits_baseILj7168ES2_S2_S2_S2_fjLj1024EEEEELb0ELb0EEEvNS_9BwdParamsE,@"STO_CUDA_ENTRY STV_DEFAULT"
_ZN10layer_norm22ln_bwd_finalize_kernelINS_22Kernel_traits_finalizeILj7168E6__halfS2_S2_S2_fjLb0ELj1024ELj4ENS_18Kernel_traits_baseILj7168ES2_S2_S2_S2_fjLj1024EEEEELb0ELb0EEEvNS_9BwdParamsE:
.text._ZN10layer_norm22ln_bwd_finalize_kernelINS_22Kernel_traits_finalizeILj7168E6__halfS2_S2_S2_fjLb0ELj1024ELj4ENS_18Kernel_traits_baseILj7168ES2_S2_S2_S2_fjLj1024EEEEELb0ELb0EEEvNS_9BwdParamsE:
        /* <DEDUP_REMOVED lines=25> */
.L_x_2601:
        /* <DEDUP_REMOVED lines=30> */
.L_x_2593:
        /* <DEDUP_REMOVED lines=36> */
.L_x_2592:
[----:B------:R-:W-:Y:S05]  /*05b0*/  BSYNC B1 ;  /* 0x0000000000017941 */ /* 0x000fea0003800000 */
.L_x_2591:
        /* <DEDUP_REMOVED lines=24> */
.L_x_2595:
[----:B------:R-:W-:Y:S05]  /*0740*/  BSYNC B1 ;  /* 0x0000000000017941 */ /* 0x000fea0003800000 */
.L_x_2594:
        /* <DEDUP_REMOVED lines=12> */
.L_x_2596:
[----:B------:R-:W-:Y:S05]  /*0810*/  BSYNC B1 ;  /* 0x0000000000017941 */ /* 0x000fea0003800000 */
.L_x_2590:
[----:B------:R-:W-:Y:S05]  /*0820*/  BSYNC B0 ;  /* 0x0000000000007941 */ /* 0x000fea0003800000 */
.L_x_2589:
        /* <DEDUP_REMOVED lines=29> */
.L_x_2612:
[----:B---3--:R-:W-:Y:S01]  /*0a00*/  FADD.FTZ R9, R18, R9 ;  /* 0x0000000912097221 */ /* 0x008fe20000010000 */
[----:B--2---:R-:W-:-:S04]  /*0a10*/  FADD.FTZ R11, R10, R11 ;  /* 0x0000000b0a0b7221 */ /* 0x004fc80000010000 */
[----:B------:R2:W-:Y:S04]  /*0a20*/  @!P1 STS [R6+0x2000], R9 ;  /* 0x0020000906009388 */ /* 0x0005e80000000800 */
[----:B------:R2:W-:Y:S02]  /*0a30*/  @!P1 STS [R6+0x2080], R11 ;  /* 0x0020800b06009388 */ /* 0x0005e40000000800 */
.L_x_2597:
        /* <DEDUP_REMOVED lines=14> */
[----:B---3--:R-:W-:Y:S02]  /*0b20*/  F2FP.F16.F32.PACK_AB R15, R15, R14 ;  /* 0x0000000e0f0f723e */ /* 0x008fe400000000ff */
[----:B----4-:R-:W-:-:S03]  /*0b30*/  F2FP.F16.F32.PACK_AB R17, R17, R16 ;  /* 0x000000101111723e */ /* 0x010fc600000000ff */
[----:B------:R2:W-:Y:S04]  /*0b40*/  STG.E desc[UR6][R12.64], R15 ;  /* 0x0000000f0c007986 */ /* 0x0005e8000c101906 */
[----:B------:R2:W-:Y:S02]  /*0b50*/  STG.E desc[UR6][R10.64], R17 ;  /* 0x000000110a007986 */ /* 0x0005e4000c101906 */
.L_x_2600:
[----:B------:R-:W-:Y:S05]  /*0b60*/  BSYNC B0 ;  /* 0x0000000000007941 */ /* 0x000fea0003800000 */
.L_x_2599:
[C---:B------:R-:W-:Y:S01]  /*0b70*/  ISETP.GT.U32.AND P1, PT, R3.reuse, -0x1c01, PT ;  /* 0xffffe3ff0300780c */ /* 0x040fe20003f24070 */
[----:B------:R-:W-:Y:S01]  /*0b80*/  VIADD R4, R4, 0xe00 ;  /* 0x00000e0004047836 */ /* 0x000fe20000000000 */
[----:B------:R-:W-:-:S11]  /*0b90*/  IADD3 R3, R3, 0x1c00, RZ ;  /* 0x00001c0003037810 */ /* 0x000fd60007ffe0ff */
[----:B------:R-:W-:Y:S05]  /*0ba0*/  @P1 BRA `(.L_x_2601) ;  /* 0xfffffff400781947 */ /* 0x000fea000383ffff */
[----:B------:R-:W-:Y:S05]  /*0bb0*/  EXIT ;  /* 0x000000000000794d */ /* 0x000fea0003800000 */
.L_x_2598:
[----:B------:R-:W-:Y:S01]  /*0bc0*/  HFMA2.MMA R21, -RZ, RZ, 0, 5.9604644775390625e-08 ;  /* 0x00000001ff157435 */ /* 0x000fe200000001ff */
[----:B0--3--:R-:W-:Y:S01]  /*0bd0*/  MOV R22, R10 ;  /* 0x0000000a00167202 */ /* 0x009fe20000000f00 */
[----:B------:R-:W-:Y:S01]  /*0be0*/  IMAD.MOV.U32 R19, RZ, RZ, -0x1 ;  /* 0xffffffffff137424 */ /* 0x000fe200078e00ff */
[----:B------:R-:W-:-:S08]  /*0bf0*/  MOV R24, 0x1f ;  /* 0x0000001f00187802 */ /* 0x000fd00000000f00 */
[----:B-12---:R-:W-:Y:S05]  /*0c00*/  WARPSYNC.COLLECTIVE R19, `(.L_x_2602) ;  /* 0x0000000013087348 */ /* 0x006fea0003c00000 */
[----:B------:R0:W3:Y:S02]  /*0c10*/  SHFL.BFLY P2, R20, R22, R21, R24 ;  /* 0x0c00001516147389 */ /* 0x0000e40000040018 */
[----:B0123--:R-:W-:Y:S01]  /*0c20*/  ENDCOLLECTIVE ;  /* 0x000000000000791b */ /* 0x00ffe20003800000 */
.L_x_2602:
[----:B------:R-:W-:Y:S01]  /*0c30*/  HFMA2.MMA R21, -RZ, RZ, 0, 1.1920928955078125e-07 ;  /* 0x00000002ff157435 */ /* 0x000fe200000001ff */
[----:B------:R-:W-:-:S05]  /*0c40*/  MOV R11, R20 ;  /* 0x00000014000b7202 */ /* 0x000fca0000000f00 */
[----:B------:R-:W-:-:S05]  /*0c50*/  FADD.FTZ R11, R10, R11 ;  /* 0x0000000b0a0b7221 */ /* 0x000fca0000010000 */
[----:B------:R-:W-:-:S07]  /*0c60*/  MOV R22, R11 ;  /* 0x0000000b00167202 */ /* 0x000fce0000000f00 */
[----:B------:R-:W-:Y:S05]  /*0c70*/  WARPSYNC.COLLECTIVE R19, `(.L_x_2603) ;  /* 0x0000000013087348 */ /* 0x000fea0003c00000 */
[----:B------:R0:W1:Y:S02]  /*0c80*/  SHFL.BFLY P2, R20, R22, R21, R24 ;  /* 0x0c00001516147389 */ /* 0x0000640000040018 */
[----:B01----:R-:W-:Y:S01]  /*0c90*/  ENDCOLLECTIVE ;  /* 0x000000000000791b */ /* 0x003fe20003800000 */
.L_x_2603:
[----:B------:R-:W-:Y:S01]  /*0ca0*/  HFMA2.MMA R21, -RZ, RZ, 0, 2.384185791015625e-07 ;  /* 0x00000004ff157435 */ /* 0x000fe200000001ff */
[----:B------:R-:W-:-:S04]  /*0cb0*/  IMAD.MOV.U32 R14, RZ, RZ, R20 ;  /* 0x000000ffff0e7224 */ /* 0x000fc800078e0014 */
[----:B------:R-:W-:-:S05]  /*0cc0*/  FADD.FTZ R14, R11, R14 ;  /* 0x0000000e0b0e7221 */ /* 0x000fca0000010000 */
[----:B------:R-:W-:-:S07]  /*0cd0*/  MOV R22, R14 ;  /* 0x0000000e00167202 */ /* 0x000fce0000000f00 */
[----:B------:R-:W-:Y:S05]  /*0ce0*/  WARPSYNC.COLLECTIVE R19, `(.L_x_2604) ;  /* 0x0000000013087348 */ /* 0x000fea0003c00000 */
[----:B------:R0:W1:Y:S02]  /*0cf0*/  SHFL.BFLY P2, R20, R22, R21, R24 ;  /* 0x0c00001516147389 */ /* 0x0000640000040018 */
[----:B01----:R-:W-:Y:S01]  /*0d00*/  ENDCOLLECTIVE ;  /* 0x000000000000791b */ /* 0x003fe20003800000 */
.L_x_2604:
[----:B------:R-:W-:Y:S01]  /*0d10*/  HFMA2.MMA R21, -RZ, RZ, 0, 4.76837158203125e-07 ;  /* 0x00000008ff157435 */ /* 0x000fe200000001ff */
[----:B------:R-:W-:-:S05]  /*0d20*/  MOV R13, R20 ;  /* 0x00000014000d7202 */ /* 0x000fca0000000f00 */
[----:B------:R-:W-:-:S04]  /*0d30*/  FADD.FTZ R13, R14, R13 ;  /* 0x0000000d0e0d7221 */ /* 0x000fc80000010000 */
[----:B------:R-:W-:-:S07]  /*0d40*/  IMAD.MOV.U32 R22, RZ, RZ, R13 ;  /* 0x000000ffff167224 */ /* 0x000fce00078e000d */
[----:B------:R-:W-:Y:S05]  /*0d50*/  WARPSYNC.COLLECTIVE R19, `(.L_x_2605) ;  /* 0x0000000013087348 */ /* 0x000fea0003c00000 */
[----:B------:R0:W1:Y:S02]  /*0d60*/  SHFL.BFLY P2, R20, R22, R21, R24 ;  /* 0x0c00001516147389 */ /* 0x0000640000040018 */
[----:B01----:R-:W-:Y:S01]  /*0d70*/  ENDCOLLECTIVE ;  /* 0x000000000000791b */ /* 0x003fe20003800000 */
.L_x_2605:
[----:B------:R-:W-:Y:S01]  /*0d80*/  IMAD.MOV.U32 R21, RZ, RZ, 0x10 ;  /* 0x00000010ff157424 */ /* 0x000fe200078e00ff */
[----:B------:R-:W-:-:S05]  /*0d90*/  MOV R10, R20 ;  /* 0x00000014000a7202 */ /* 0x000fca0000000f00 */
[----:B------:R-:W-:-:S05]  /*0da0*/  FADD.FTZ R10, R13, R10 ;  /* 0x0000000a0d0a7221 */ /* 0x000fca0000010000 */
[----:B------:R-:W-:-:S07]  /*0db0*/  MOV R22, R10 ;  /* 0x0000000a00167202 */ /* 0x000fce0000000f00 */
[----:B------:R-:W-:Y:S05]  /*0dc0*/  WARPSYNC.COLLECTIVE R19, `(.L_x_2606) ;  /* 0x0000000013087348 */ /* 0x000fea0003c00000 */
[----:B------:R0:W1:Y:S02]  /*0dd0*/  SHFL.BFLY P2, R20, R22, R21, R24 ;  /* 0x0c00001516147389 */ /* 0x0000640000040018 */
[----:B01----:R-:W-:Y:S01]  /*0de0*/  ENDCOLLECTIVE ;  /* 0x000000000000791b */ /* 0x003fe20003800000 */
.L_x_2606:
[----:B------:R-:W-:Y:S01]  /*0df0*/  HFMA2.MMA R21, -RZ, RZ, 0, 5.9604644775390625e-08 ;  /* 0x00000001ff157435 */ /* 0x000fe200000001ff */
[----:B------:R-:W-:Y:S02]  /*0e00*/  MOV R22, R9 ;  /* 0x0000000900167202 */ /* 0x000fe40000000f00 */
[----:B------:R-:W-:-:S08]  /*0e10*/  MOV R11, R20 ;  /* 0x00000014000b7202 */ /* 0x000fd00000000f00 */
[----:B------:R-:W-:Y:S05]  /*0e20*/  WARPSYNC.COLLECTIVE R19, `(.L_x_2607) ;  /* 0x0000000013087348 */ /* 0x000fea0003c00000 */
[----:B------:R0:W1:Y:S02]  /*0e30*/  SHFL.BFLY P2, R20, R22, R21, R24 ;  /* 0x0c00001516147389 */ /* 0x0000640000040018 */
[----:B01----:R-:W-:Y:S01]  /*0e40*/  ENDCOLLECTIVE ;  /* 0x000000000000791b */ /* 0x003fe20003800000 */
.L_x_2607:
[----:B------:R-:W-:Y:S01]  /*0e50*/  HFMA2.MMA R21, -RZ, RZ, 0, 1.1920928955078125e-07 ;  /* 0x00000002ff157435 */ /* 0x000fe200000001ff */
[----:B------:R-:W-:-:S04]  /*0e60*/  IMAD.MOV.U32 R14, RZ, RZ, R20 ;  /* 0x000000ffff0e7224 */ /* 0x000fc800078e0014 */
[----:B------:R-:W-:-:S05]  /*0e70*/  FADD.FTZ R15, R9, R14 ;  /* 0x0000000e090f7221 */ /* 0x000fca0000010000 */
[----:B------:R-:W-:-:S07]  /*0e80*/  MOV R22, R15 ;  /* 0x0000000f00167202 */ /* 0x000fce0000000f00 */
[----:B------:R-:W-:Y:S05]  /*0e90*/  WARPSYNC.COLLECTIVE R19, `(.L_x_2608) ;  /* 0x0000000013087348 */ /* 0x000fea0003c00000 */
[----:B------:R0:W1:Y:S02]  /*0ea0*/  SHFL.BFLY P2, R20, R22, R21, R24 ;  /* 0x0c00001516147389 */ /* 0x0000640000040018 */
[----:B01----:R-:W-:Y:S01]  /*0eb0*/  ENDCOLLECTIVE ;  /* 0x000000000000791b */ /* 0x003fe20003800000 */
.L_x_2608:
[----:B------:R-:W-:Y:S01]  /*0ec0*/  HFMA2.MMA R21, -RZ, RZ, 0, 2.384185791015625e-07 ;  /* 0x00000004ff157435 */ /* 0x000fe200000001ff */
[----:B------:R-:W-:-:S05]  /*0ed0*/  MOV R16, R20 ;  /* 0x0000001400107202 */ /* 0x000fca0000000f00 */
[----:B------:R-:W-:-:S04]  /*0ee0*/  FADD.FTZ R16, R15, R16 ;  /* 0x000000100f107221 */ /* 0x000fc80000010000 */
[----:B------:R-:W-:-:S07]  /*0ef0*/  IMAD.MOV.U32 R22, RZ, RZ, R16 ;  /* 0x000000ffff167224 */ /* 0x000fce00078e0010 */
[----:B------:R-:W-:Y:S05]  /*0f00*/  WARPSYNC.COLLECTIVE R19, `(.L_x_2609) ;  /* 0x0000000013087348 */ /* 0x000fea0003c00000 */
[----:B------:R0:W1:Y:S02]  /*0f10*/  SHFL.BFLY P2, R20, R22, R21, R24 ;  /* 0x0c00001516147389 */ /* 0x0000640000040018 */
[----:B01----:R-:W-:Y:S01]  /*0f20*/  ENDCOLLECTIVE ;  /* 0x000000000000791b */ /* 0x003fe20003800000 */
.L_x_2609:
[----:B------:R-:W-:Y:S01]  /*0f30*/  IMAD.MOV.U32 R21, RZ, RZ, 0x8 ;  /* 0x00000008ff157424 */ /* 0x000fe200078e00ff */
[----:B------:R-:W-:-:S05]  /*0f40*/  MOV R17, R20 ;  /* 0x0000001400117202 */ /* 0x000fca0000000f00 */
[----:B------:R-:W-:-:S05]  /*0f50*/  FADD.FTZ R17, R16, R17 ;  /* 0x0000001110117221 */ /* 0x000fca0000010000 */
[----:B------:R-:W-:-:S07]  /*0f60*/  MOV R22, R17 ;  /* 0x0000001100167202 */ /* 0x000fce0000000f00 */
[----:B------:R-:W-:Y:S05]  /*0f70*/  WARPSYNC.COLLECTIVE R19, `(.L_x_2610) ;  /* 0x0000000013087348 */ /* 0x000fea0003c00000 */
[----:B------:R0:W1:Y:S02]  /*0f80*/  SHFL.BFLY P2, R20, R22, R21, R24 ;  /* 0x0c00001516147389 */ /* 0x0000640000040018 */
[----:B01----:R-:W-:Y:S01]  /*0f90*/  ENDCOLLECTIVE ;  /* 0x000000000000791b */ /* 0x003fe20003800000 */
.L_x_2610:
[----:B------:R-:W-:Y:S01]  /*0fa0*/  HFMA2.MMA R21, -RZ, RZ, 0, 9.5367431640625e-07 ;  /* 0x00000010ff157435 */ /* 0x000fe200000001ff */
[----:B------:R-:W-:-:S05]  /*0fb0*/  MOV R18, R20 ;  /* 0x0000001400127202 */ /* 0x000fca0000000f00 */
[----:B------:R-:W-:-:S05]  /*0fc0*/  FADD.FTZ R18, R17, R18 ;  /* 0x0000001211127221 */ /* 0x000fca0000010000 */
[----:B------:R-:W-:-:S07]  /*0fd0*/  MOV R22, R18 ;  /* 0x0000001200167202 */ /* 0x000fce0000000f00 */
[----:B------:R-:W-:Y:S05]  /*0fe0*/  WARPSYNC.COLLECTIVE R19, `(.L_x_2611) ;  /* 0x0000000013087348 */ /* 0x000fea0003c00000 */
[----:B------:R0:W1:Y:S02]  /*0ff0*/  SHFL.BFLY P2, R20, R22, R21, R24 ;  /* 0x0c00001516147389 */ /* 0x0000640000040018 */
[----:B01----:R-:W-:Y:S01]  /*1000*/  ENDCOLLECTIVE ;  /* 0x000000000000791b */ /* 0x003fe20003800000 */
.L_x_2611:
[----:B------:R-:W-:Y:S01]  /*1010*/  MOV R9, R20 ;  /* 0x0000001400097202 */ /* 0x000fe20000000f00 */
[----:B------:R-:W-:Y:S06]  /*1020*/  BRA `(.L_x_2612) ;  /* 0xfffffff800747947 */ /* 0x000fec000383ffff */
.L_x_2613:
        /* <DEDUP_REMOVED lines=13> */
.L_x_15192:


//--------------------- .text._ZN10layer_norm13ln_bwd_kernelINS_13Kernel_traitsI6__halfS2_S2_S2_fjLj7168ELj1ELj1ELj8ELj8ENS_18Kernel_traits_baseILj7168ES2_S2_S2_S2_fjLj256EEEEELb1ELb0ELb1ELb0EEEvNS_9BwdParamsE --------------------------
	.section	.text._ZN10layer_norm13ln_bwd_kernelINS_13Kernel_traitsI6__halfS2_S2_S2_fjLj7168ELj1ELj1ELj8ELj8ENS_18Kernel_traits_baseILj7168ES2_S2_S2_S2_fjLj256EEEEELb1ELb0ELb1ELb0EEEvNS_9BwdParamsE,"ax",@progbits
	.align	128
        .global         _ZN10layer_norm13ln_bwd_kernelINS_13Kernel_traitsI6__halfS2_S2_S2_fjLj7168ELj1ELj1ELj8ELj8ENS_18Kernel_traits_baseILj7168ES2_S2_S2_S2_fjLj256EEEEELb1ELb0ELb1ELb0EEEvNS_9BwdParamsE
        .type           _ZN10layer_norm13ln_bwd_kernelINS_13Kernel_traitsI6__halfS2_S2_S2_fjLj7168ELj1ELj1ELj8ELj8ENS_18Kernel_traits_baseILj7168ES2_S2_S2_S2_fjLj256EEEEELb1ELb0ELb1ELb0EEEvNS_9BwdParamsE,@function
        .size           _ZN10layer_norm13ln_bwd_kernelINS_13Kernel_traitsI6__halfS2_S2_S2_fjLj7168ELj1ELj1ELj8ELj8ENS_18Kernel_traits_baseILj7168ES2_S2_S2_S2_fjLj256EEEEELb1ELb0ELb1ELb0EEEvNS_9BwdParamsE,(.L_x_15193 - _ZN10layer_norm13ln_bwd_kernelINS_13Kernel_traitsI6__halfS2_S2_S2_fjLj7168ELj1ELj1ELj8ELj8ENS_18Kernel_traits_baseILj7168ES2_S2_S2_S2_fjLj256EEEEELb1ELb0ELb1ELb0EEEvNS_9BwdParamsE)
        .other          _ZN10layer_norm13ln_bwd_kernelINS_13Kernel_traitsI6__halfS2_S2_S2_fjLj7168ELj1ELj1ELj8ELj8ENS_18Kernel_traits_baseILj7168ES2_S2_S2_S2_fjLj256EEEEELb1ELb0ELb1ELb0EEEvNS_9BwdParamsE,@"STO_CUDA_ENTRY STV_DEFAULT"
_ZN10layer_norm13ln_bwd_kernelINS_13Kernel_traitsI6__halfS2_S2_S2_fjLj7168ELj1ELj1ELj8ELj8ENS_18Kernel_traits_baseILj7168ES2_S2_S2_S2_fjLj256EEEEELb1ELb0ELb1ELb0EEEvNS_9BwdParamsE:
.text._ZN10layer_norm13ln_bwd_kernelINS_13Kernel_traitsI6__halfS2_S2_S2_fjLj7168ELj1ELj1ELj8ELj8ENS_18Kernel_traits_baseILj7168ES2_S2_S2_S2_fjLj256EEEEELb1ELb0ELb1ELb0EEEvNS_9BwdParamsE:
        /* <DEDUP_REMOVED lines=26> */
[----:B------:R-:W-:Y:S02]  /*01a0*/  P2R R38, PR, RZ, 0x40 ;  /* 0x00000040ff267803 */ /* 0x000fe40000000000 */
[----:B------:R-:W-:Y:S02]  /*01b0*/  CS2R R100, SRZ ;  /* 0x0000000000647805 */ /* 0x000fe4000001ff00 */
[----:B------:R-:W-:-:S02]  /*01c0*/  P2R R40, PR, RZ, 0x20 ;  /* 0x00000020ff287803 */ /* 0x000fc40000000000 */
[----:B------:R-:W-:Y:S02]  /*01d0*/  CS2R R102, SRZ ;  /* 0x0000000000667805 */ /* 0x000fe4000001ff00 */
[----:B------:R-:W-:Y:S02]  /*01e0*/  P2R R42, PR, RZ, 0x10 ;  /* 0x00000010ff2a7803 */ /* 0x000fe40000000000 */
        /* <DEDUP_REMOVED lines=12> */
[C---:B---3--:R-:W-:Y:S01]  /*02b0*/  @P4 IMAD.WIDE.U32 R26, R5.reuse, 0x8, R26 ;  /* 0x00000008051a4825 */ /* 0x048fe200078e001a */
[----:B------:R-:W-:Y:S01]  /*02c0*/  @P4 IADD3 R5, R5, 0x100, RZ ;  /* 0x0000010005054810 */ /* 0x000fe20007ffe0ff */
[----:B------:R3:W5:Y:S01]  /*02d0*/  @P5 LDG.E.64 R10, desc[UR4][R24.64] ;  /* 0x00000004180a5981 */ /* 0x000762000c1e1b00 */
[----:B-1----:R-:W-:-:S02]  /*02e0*/  LEA.HI R0, R2, UR6, RZ, 0x18 ;  /* 0x0000000602007c11 */ /* 0x002fc4000f8fc0ff */
[----:B------:R-:W-:Y:S01]  /*02f0*/  P2R R120, PR, RZ, 0x4 ;  /* 0x00000004ff787803 */ /* 0x000fe20000000000 */
[----:B------:R3:W5:Y:S01]  /*0300*/  @P4 LDG.E.64 R12, desc[UR4][R26.64] ;  /* 0x000000041a0c4981 */ /* 0x000762000c1e1b00 */
[C---:B----4-:R-:W-:Y:S01]  /*0310*/  @P3 IMAD.WIDE.U32 R28, R5.reuse, 0x8, R28 ;  /* 0x00000008051c3825 */ /* 0x050fe200078e001c */
[----:B------:R-:W-:Y:S01]  /*0320*/  @P3 IADD3 R5, R5, 0x100, RZ ;  /* 0x0000010005053810 */ /* 0x000fe20007ffe0ff */
[----:B------:R-:W1:Y:S03]  /*0330*/  @P2 LDC.64 R20, c[0x0][0x260] ;  /* 0x00009800ff142b82 */ /* 0x000e660000000a00 */
[----:B------:R3:W5:Y:S01]  /*0340*/  @P3 LDG.E.64 R14, desc[UR4][R28.64] ;  /* 0x000000041c0e3981 */ /* 0x000762000c1e1b00 */
[C---:B0-----:R-:W-:Y:S01]  /*0350*/  @P0 IMAD.WIDE.U32 R30, R5.reuse, 0x8, R30 ;  /* 0x00000008051e0825 */ /* 0x041fe200078e001e */
[----:B------:R-:W-:-:S04]  /*0360*/  @P0 IADD3 R5, R5, 0x100, RZ ;  /* 0x0000010005050810 */ /* 0x000fc80007ffe0ff */
[----:B------:R3:W5:Y:S01]  /*0370*/  @P0 LDG.E.64 R16, desc[UR4][R30.64] ;  /* 0x000000041e100981 */ /* 0x000762000c1e1b00 */
        /* <DEDUP_REMOVED lines=33> */
[----:B-----5:R-:W-:Y:S01]  /*0590*/  MOV R21, R13 ;  /* 0x0000000d00157202 */ /* 0x020fe20000000f00 */
[----:B------:R-:W-:Y:S01]  /*05a0*/  HFMA2.MMA R112, -RZ, RZ, 0, 5.9604644775390625e-08 ;  /* 0x00000001ff707435 */ /* 0x000fe200000001ff */
[----:B------:R-:W-:Y:S02]  /*05b0*/  MOV R25, R15 ;  /* 0x0000000f00197202 */ /* 0x000fe40000000f00 */
[----:B------:R-:W-:Y:S02]  /*05c0*/  MOV R20, R12 ;  /* 0x0000000c00147202 */ /* 0x000fe40000000f00 */
[----:B------:R-:W-:Y:S02]  /*05d0*/  MOV R24, R14 ;  /* 0x0000000e00187202 */ /* 0x000fe40000000f00 */
[----:B------:R-:W-:Y:S02]  /*05e0*/  MOV R26, R16 ;  /* 0x00000010001a7202 */ /* 0x000fe40000000f00 */
[----:B------:R-:W-:-:S02]  /*05f0*/  MOV R3, R8 ;  /* 0x0000000800037202 */ /* 0x000fc40000000f00 */
[--C-:B------:R-:W-:Y:S02]  /*0600*/  SHF.R.U64 R105, R8, 0x10, R9.reuse ;  /* 0x0000001008697819 */ /* 0x100fe40000001209 */
[----:B------:R-:W-:Y:S02]  /*0610*/  MOV R4, R9 ;  /* 0x0000000900047202 */ /* 0x000fe40000000f00 */
[----:B------:R-:W-:Y:S01]  /*0620*/  SHF.R.U32.HI R104, RZ, 0x10, R9 ;  /* 0x00000010ff687819 */ /* 0x000fe20000011609 */
[----:B------:R-:W-:Y:S01]  /*0630*/  HADD2.F32 R9, -RZ, R3.H0_H0 ;  /* 0x20000003ff097230 */ /* 0x000fe20000004100 */
[----:B------:R-:W-:Y:S02]  /*0640*/  MOV R5, R10 ;  /* 0x0000000a00057202 */ /* 0x000fe40000000f00 */
[----:B------:R-:W-:Y:S01]  /*0650*/  SHF.R.U64 R47, R10, 0x10, R11 ;  /* 0x000000100a2f7819 */ /* 0x000fe2000000120b */
[----:B------:R-:W-:Y:S01]  /*0660*/  HADD2.F32 R10, -RZ, R105.H0_H0 ;  /* 0x20000069ff0a7230 */ /* 0x000fe20000004100 */
[----:B------:R-:W-:-:S02]  /*0670*/  MOV R6, R11 ;  /* 0x0000000b00067202 */ /* 0x000fc40000000f00 */
        /* <DEDUP_REMOVED lines=43> */
[----:B0-----:R-:W-:-:S07]  /*0930*/  HADD2.F32 R36, -RZ, R36.H0_H0 ;  /* 0x20000024ff247230 */ /* 0x001fce0000004100 */
.L_x_2760:
        /* <DEDUP_REMOVED lines=24> */
[----:B------:R-:W-:Y:S01]  /*0ac0*/  HFMA2.MMA R111, -RZ, RZ, 0, 0 ;  /* 0x00000000ff6f7435 */ /* 0x000fe200000001ff */
[----:B------:R-:W-:Y:S01]  /*0ad0*/  ISETP.NE.AND P4, PT, R38, RZ, PT ;  /* 0x000000ff2600720c */ /* 0x000fe20003f85270 */
[----:B------:R-:W-:Y:S01]  /*0ae0*/  BSSY B1, `(.L_x_2617) ;  /* 0x0000010000017945 */ /* 0x000fe20003800000 */
        /* <DEDUP_REMOVED lines=13> */
[----:B------:R-:W-:Y:S02]  /*0bc0*/  IADD3 R115, R37, 0x100, RZ ;  /* 0x0000010025737810 */ /* 0x000fe40007ffe0ff */
[----:B------:R-:W-:-:S07]  /*0bd0*/  IADD3 R111, R111, 0x100, RZ ;  /* 0x000001006f6f7810 */ /* 0x000fce0007ffe0ff */
.L_x_2618:
[----:B------:R-:W-:Y:S05]  /*0be0*/  BSYNC B1 ;  /* 0x0000000000017941 */ /* 0x000fea0003800000 */
.L_x_2617:
        /* <DEDUP_REMOVED lines=10> */
[----:B------:R-:W-:Y:S02]  /*0c90*/  IADD3 R111, R111, 0x100, RZ ;  /* 0x000001006f6f7810 */ /* 0x000fe40007ffe0ff */
[----:B------:R-:W-:-:S07]  /*0ca0*/  IADD3 R115, R115, 0x100, RZ ;  /* 0x0000010073737810 */ /* 0x000fce0007ffe0ff */
.L_x_2620:
[----:B------:R-:W-:Y:S05]  /*0cb0*/  BSYNC B1 ;  /* 0x0000000000017941 */ /* 0x000fea0003800000 */
.L_x_2619:
        /* <DEDUP_REMOVED lines=12> */
.L_x_2622:
[----:B------:R-:W-:Y:S05]  /*0d80*/  BSYNC B1 ;  /* 0x0000000000017941 */ /* 0x000fea0003800000 */
.L_x_2621:
        /* <DEDUP_REMOVED lines=12> */
.L_x_2624:
[----:B------:R-:W-:Y:S05]  /*0e50*/  BSYNC B1 ;  /* 0x0000000000017941 */ /* 0x000fea0003800000 */
.L_x_2623:
        /* <DEDUP_REMOVED lines=11> */
.L_x_2626:
[----:B------:R-:W-:Y:S05]  /*0f10*/  BSYNC B1 ;  /* 0x0000000000017941 */ /* 0x000fea0003800000 */
.L_x_2625:
        /* <DEDUP_REMOVED lines=11> */
.L_x_2628:
[----:B------:R-:W-:Y:S05]  /*0fd0*/  BSYNC B1 ;  /* 0x0000000000017941 */ /* 0x000fea0003800000 */
.L_x_2627:
[----:B------:R-:W-:Y:S01]  /*0fe0*/  ISETP.NE.AND P4, PT, R120, RZ, PT ;  /* 0x000000ff7800720c */ /* 0x000fe20003f85270 */
[----:B------:R-:W-:Y:S01]  /*0ff0*/  HFMA2.MMA R113, -RZ, RZ, 0, 0 ;  /* 0x00000000ff717435 */ /* 0x000fe200000001ff */
[----:B------:R-:W-:-:S11]  /*1000*/  MOV R114, RZ ;  /* 0x000000ff00727202 */ /* 0x000fd60000000f00 */
        /* <DEDUP_REMOVED lines=10> */
.L_x_2616:
[----:B-----5:R-:W-:Y:S01]  /*10b0*/  ISETP.GE.AND P3, PT, R201, 0x1, PT ;  /* 0x00000001c900780c */ /* 0x020fe20003f66270 */
[----:B------:R-:W-:Y:S01]  /*10c0*/  BSSY B1, `(.L_x_2630) ;  /* 0x000004b000017945 */ /* 0x000fe20003800000 */
[----:B------:R-:W-:Y:S02]  /*10d0*/  IADD3 R104, R113, -0x1, RZ ;  /* 0xffffffff71687810 */ /* 0x000fe40007ffe0ff */
[----:B------:R-:W-:Y:S02]  /*10e0*/  CS2R R114, SRZ ;  /* 0x0000000000727805 */ /* 0x000fe4000001ff00 */
[----:B------:R-:W-:Y:S01]  /*10f0*/  ISETP.NE.AND P4, PT, R38, RZ, PT ;  /* 0x000000ff2600720c */ /* 0x000fe20003f85270 */
[----:B------:R-:W-:Y:S01]  /*1100*/  HFMA2.MMA R113, -RZ, RZ, 0, 0 ;  /* 0x00000000ff717435 */ /* 0x000fe200000001ff */
[----:B------:R-:W-:Y:S01]  /*1110*/  MOV R119, R37 ;  /* 0x0000002500777202 */ /* 0x000fe20000000f00 */
[----:B------:R-:W-:-:S05]  /*1120*/  IMAD R104, R104, R3, RZ ;  /* 0x0000000368687224 */ /* 0x000fca00078e02ff */
[----:B------:R-:W-:Y:S02]  /*1130*/  SHF.R.S32.HI R105, RZ, 0x1f, R104 ;  /* 0x0000001fff697819 */ /* 0x000fe40000011468 */
[----:B------:R-:W-:Y:S02]  /*1140*/  @P3 IADD3 R110, R201, -0x1, RZ ;  /* 0xffffffffc96e3810 */ /* 0x000fe40007ffe0ff */
[----:B------:R-:W-:-:S03]  /*1150*/  LEA.HI R105, R105, R104, RZ, 0x2 ;  /* 0x0000006869697211 */ /* 0x000fc600078f10ff */
[----:B------:R-:W-:Y:S01]  /*1160*/  @P3 IMAD R110, R110, R3, RZ ;  /* 0x000000036e6e3224 */ /* 0x000fe200078e02ff */
[----:B------:R-:W-:-:S04]  /*1170*/  LEA.HI.SX32 R117, R105, R4, 0x1e ;  /* 0x0000000469757211 */ /* 0x000fc800078ff2ff */
        /* <DEDUP_REMOVED lines=17> */
[----:B------:R-:W-:Y:S02]  /*1290*/  IADD3 R117, R117, 0x100, RZ ;  /* 0x0000010075757810 */ /* 0x000fe40007ffe0ff */
[----:B------:R-:W-:Y:S02]  /*12a0*/  IADD3 R115, R115, 0x100, RZ ;  /* 0x0000010073737810 */ /* 0x000fe40007ffe0ff */
[----:B------:R0:W5:Y:S02]  /*12b0*/  LDG.E R39, desc[UR4][R118.64] ;  /* 0x0000000476277981 */ /* 0x000164000c1e1900 */
[----:B0-----:R-:W-:Y:S02]  /*12c0*/  IADD3 R119, R37, 0x100, RZ ;  /* 0x0000010025777810 */ /* 0x001fe40007ffe0ff */
[--C-:B---3--:R-:W-:Y:S01]  /*12d0*/  SHF.R.U64 R179, R104, 0x10, R105.reuse ;  /* 0x0000001068b37819 */ /* 0x108fe20000001269 */
[----:B------:R-:W-:Y:S01]  /*12e0*/  HADD2.F32 R114, -RZ, R104.H0_H0 ;  /* 0x20000068ff727230 */ /* 0x000fe20000004100 */
[----:B------:R-:W-:Y:S01]  /*12f0*/  SHF.R.U32.HI R190, RZ, 0x10, R105 ;  /* 0x00000010ffbe7819 */ /* 0x000fe20000011669 */
[----:B------:R-:W-:Y:S01]  /*1300*/  HADD2.F32 R178, -RZ, R105.H0_H0 ;  /* 0x20000069ffb27230 */ /* 0x000fe20000004100 */
[----:B----4-:R-:W-:-:S02]  /*1310*/  MOV R108, R110 ;  /* 0x0000006e006c7202 */ /* 0x010fc40000000f00 */
[--C-:B------:R-:W-:Y:S01]  /*1320*/  SHF.R.U64 R194, R110, 0x10, R111.reuse ;  /* 0x000000106ec27819 */ /* 0x100fe2000000126f */
[----:B------:R-:W-:Y:S02]  /*1330*/  HADD2.F32 R110, -RZ, R179.H0_H0 ;  /* 0x200000b3ff6e7230 */ /* 0x000fe40000004100 */
[C---:B------:R-:W-:Y:S01]  /*1340*/  FADD.FTZ R199, -R113.reuse, R114 ;  /* 0x0000007271c77221 */ /* 0x040fe20000010100 */
[----:B------:R-:W-:Y:S01]  /*1350*/  HADD2.F32 R108, -RZ, R108.H0_H0 ;  /* 0x2000006cff6c7230 */ /* 0x000fe20000004100 */
[----:B------:R-:W-:Y:S01]  /*1360*/  MOV R104, R111 ;  /* 0x0000006f00687202 */ /* 0x000fe20000000f00 */
[C---:B------:R-:W-:Y:S01]  /*1370*/  FADD.FTZ R105, -R113.reuse, R110 ;  /* 0x0000006e71697221 */ /* 0x040fe20000010100 */
[----:B------:R-:W-:Y:S01]  /*1380*/  HADD2.F32 R190, -RZ, R190.H0_H0 ;  /* 0x200000beffbe7230 */ /* 0x000fe20000004100 */
[----:B------:R-:W-:Y:S01]  /*1390*/  SHF.R.U32.HI R109, RZ, 0x10, R111 ;  /* 0x00000010ff6d7819 */ /* 0x000fe2000001166f */
[----:B------:R-:W-:Y:S02]  /*13a0*/  HADD2.F32 R194, -RZ, R194.H0_H0 ;  /* 0x200000c2ffc27230 */ /* 0x000fe40000004100 */
[----:B------:R-:W-:Y:S01]  /*13b0*/  FADD.FTZ R195, -R113, R178 ;  /* 0x000000b271c37221 */ /* 0x000fe20000010100 */
[C---:B------:R-:W-:Y:S01]  /*13c0*/  FMUL.FTZ R196, R198.reuse, R105 ;  /* 0x00000069c6c47220 */ /* 0x040fe20000410000 */
[----:B------:R-:W-:Y:S01]  /*13d0*/  FMUL.FTZ R199, R198, R199 ;  /* 0x000000c7c6c77220 */ /* 0x000fe20000410000 */
[----:B------:R-:W-:Y:S01]  /*13e0*/  FMUL.FTZ R197, R9, R108 ;  /* 0x0000006c09c57220 */ /* 0x000fe20000410000 */
[----:B------:R-:W-:Y:S01]  /*13f0*/  FADD.FTZ R113, -R113, R190 ;  /* 0x000000be71717221 */ /* 0x000fe20000010100 */
[----:B------:R-:W-:-:S02]  /*1400*/  HADD2.F32 R104, -RZ, R104.H0_H0 ;  /* 0x20000068ff687230 */ /* 0x000fc40000004100 */
[----:B------:R-:W-:Y:S01]  /*1410*/  FMUL.FTZ R195, R198, R195 ;  /* 0x000000c3c6c37220 */ /* 0x000fe20000410000 */
[----:B------:R-:W-:Y:S02]  /*1420*/  HADD2.F32 R190, -RZ, R109.H0_H0 ;  /* 0x2000006dffbe7230 */ /* 0x000fe40000004100 */
        /* <DEDUP_REMOVED lines=20> */
.L_x_2631:
[----:B------:R-:W-:Y:S05]  /*1570*/  BSYNC B1 ;  /* 0x0000000000017941 */ /* 0x000fea0003800000 */
.L_x_2630:
        /* <DEDUP_REMOVED lines=18> */
[----:B------:R-:W-:Y:S02]  /*16a0*/  IADD3 R117, R117, 0x100, RZ ;  /* 0x0000010075757810 */ /* 0x000fe40007ffe0ff */
[----:B------:R-:W-:Y:S02]  /*16b0*/  IADD3 R115, R115, 0x100, RZ ;  /* 0x0000010073737810 */ /* 0x000fe40007ffe0ff */
[----:B------:R-:W-:Y:S02]  /*16c0*/  IADD3 R119, R119, 0x100, RZ ;  /* 0x0000010077777810 */ /* 0x000fe40007ffe0ff */
[--C-:B---3--:R-:W-:Y:S01]  /*16d0*/  SHF.R.U64 R184, R104, 0x10, R105.reuse ;  /* 0x0000001068b87819 */ /* 0x108fe20000001269 */
[----:B0-----:R-:W-:Y:S01]  /*16e0*/  HADD2.F32 R179, -RZ, R105.H0_H0 ;  /* 0x20000069ffb37230 */ /* 0x001fe20000004100 */
[----:B------:R-:W-:Y:S01]  /*16f0*/  SHF.R.U32.HI R183, RZ, 0x10, R105 ;  /* 0x00000010ffb77819 */ /* 0x000fe20000011669 */
[----:B------:R-:W-:-:S02]  /*1700*/  HADD2.F32 R178, -RZ, R104.H0_H0 ;  /* 0x20000068ffb27230 */ /* 0x000fc40000004100 */
[----:B------:R-:W-:Y:S01]  /*1710*/  HADD2.F32 R105, -RZ, R184.H0_H0 ;  /* 0x200000b8ff697230 */ /* 0x000fe20000004100 */
[----:B----4-:R-:W-:Y:S02]  /*1720*/  MOV R118, R108 ;  /* 0x0000006c00767202 */ /* 0x010fe40000000f00 */
[----:B------:R-:W-:Y:S02]  /*1730*/  SHF.R.U64 R186, R108, 0x10, R109 ;  /* 0x000000106cba7819 */ /* 0x000fe4000000126d */
[C---:B------:R-:W-:Y:S01]  /*1740*/  FADD.FTZ R105, -R187.reuse, R105 ;  /* 0x00000069bb697221 */ /* 0x040fe20000010100 */
[C---:B------:R-:W-:Y:S01]  /*1750*/  FADD.FTZ R191, -R187.reuse, R178 ;  /* 0x000000b2bbbf7221 */ /* 0x040fe20000010100 */
[----:B------:R-:W-:Y:S01]  /*1760*/  HADD2.F32 R118, -RZ, R118.H0_H0 ;  /* 0x20000076ff767230 */ /* 0x000fe20000004100 */
[----:B------:R-:W-:Y:S01]  /*1770*/  MOV R104, R109 ;  /* 0x0000006d00687202 */ /* 0x000fe20000000f00 */
[----:B------:R-:W-:Y:S02]  /*1780*/  HADD2.F32 R108, -RZ, R183.H0_H0 ;  /* 0x200000b7ff6c7230 */ /* 0x000fe40000004100 */
[----:B------:R-:W-:Y:S01]  /*1790*/  FADD.FTZ R179, -R187, R179 ;  /* 0x000000b3bbb37221 */ /* 0x000fe20000010100 */
[----:B------:R-:W-:-:S02]  /*17a0*/  HADD2.F32 R186, -RZ, R186.H0_H0 ;  /* 0x200000baffba7230 */ /* 0x000fc40000004100 */
[C---:B------:R-:W-:Y:S01]  /*17b0*/  FMUL.FTZ R188, R198.reuse, R105 ;  /* 0x00000069c6bc7220 */ /* 0x040fe20000410000 */
[C---:B------:R-:W-:Y:S01]  /*17c0*/  FMUL.FTZ R191, R198.reuse, R191 ;  /* 0x000000bfc6bf7220 */ /* 0x040fe20000410000 */
        /* <DEDUP_REMOVED lines=26> */
.L_x_2633:
[----:B------:R-:W-:Y:S05]  /*1970*/  BSYNC B1 ;  /* 0x0000000000017941 */ /* 0x000fea0003800000 */
.L_x_2632:
        /* <DEDUP_REMOVED lines=26> */
[----:B----4-:R-:W-:Y:S01]  /*1b20*/  MOV R118, R108 ;  /* 0x0000006c00767202 */ /* 0x010fe20000000f00 */
[----:B------:R-:W-:Y:S01]  /*1b30*/  HADD2.F32 R203, -RZ, R136.H0_H0 ;  /* 0x20000088ffcb7230 */ /* 0x000fe20000004100 */
[----:B------:R-:W-:Y:S01]  /*1b40*/  SHF.R.U64 R139, R108, 0x10, R109 ;  /* 0x000000106c8b7819 */ /* 0x000fe2000000126d */
[C---:B------:R-:W-:Y:S01]  /*1b50*/  FADD.FTZ R135, -R138.reuse, R137 ;  /* 0x000000898a877221 */ /* 0x040fe20000010100 */
[----:B------:R-:W-:Y:S01]  /*1b60*/  MOV R104, R109 ;  /* 0x0000006d00687202 */ /* 0x000fe20000000f00 */
[C---:B------:R-:W-:Y:S01]  /*1b70*/  FADD.FTZ R137, -R138.reuse, R179 ;  /* 0x000000b38a897221 */ /* 0x040fe20000010100 */
[C---:B------:R-:W-:Y:S01]  /*1b80*/  FADD.FTZ R105, -R138.reuse, R105 ;  /* 0x000000698a697221 */ /* 0x040fe20000010100 */
[----:B------:R-:W-:Y:S02]  /*1b90*/  HADD2.F32 R118, -RZ, R118.H0_H0 ;  /* 0x20000076ff767230 */ /* 0x000fe40000004100 */
[----:B------:R-:W-:Y:S01]  /*1ba0*/  FADD.FTZ R203, -R138, R203 ;  /* 0x000000cb8acb7221 */ /* 0x000fe20000010100 */
[----:B------:R-:W-:-:S02]  /*1bb0*/  HADD2.F32 R139, -RZ, R139.H0_H0 ;  /* 0x2000008bff8b7230 */ /* 0x000fc40000004100 */
[C---:B------:R-:W-:Y:S01]  /*1bc0*/  FMUL.FTZ R136, R198.reuse, R105 ;  /* 0x00000069c6887220 */ /* 0x040fe20000410000 */
[----:B------:R-:W-:Y:S02]  /*1bd0*/  HADD2.F32 R104, -RZ, R104.H0_H0 ;  /* 0x20000068ff687230 */ /* 0x000fe40000004100 */
        /* <DEDUP_REMOVED lines=25> */
.L_x_2635:
[----:B------:R-:W-:Y:S05]  /*1d70*/  BSYNC B1 ;  /* 0x0000000000017941 */ /* 0x000fea0003800000 */
.L_x_2634:
        /* <DEDUP_REMOVED lines=63> */
.L_x_2637:
[----:B------:R-:W-:Y:S05]  /*2170*/  BSYNC B1 ;  /* 0x0000000000017941 */ /* 0x000fea0003800000 */
.L_x_2636:
        /* <DEDUP_REMOVED lines=62> */
.L_x_2639:
[----:B------:R-:W-:Y:S05]  /*2560*/  BSYNC B1 ;  /* 0x0000000000017941 */ /* 0x000fea0003800000 */
.L_x_2638:
        /* <DEDUP_REMOVED lines=62> */
.L_x_2641:
[----:B------:R-:W-:Y:S05]  /*2950*/  BSYNC B1 ;  /* 0x0000000000017941 */ /* 0x000fea0003800000 */
.L_x_2640:
        /* <DEDUP_REMOVED lines=17> */
[--C-:B---3--:R-:W-:Y:S01]  /*2a70*/  SHF.R.U64 R117, R104, 0x10, R105.reuse ;  /* 0x0000001068757819 */ /* 0x108fe20000001269 */
[----:B------:R-:W-:Y:S01]  /*2a80*/  HADD2.F32 R115, -RZ, R105.H0_H0 ;  /* 0x20000069ff737230 */ /* 0x000fe20000004100 */
[----:B------:R-:W-:Y:S01]  /*2a90*/  SHF.R.U32.HI R116, RZ, 0x10, R105 ;  /* 0x00000010ff747819 */ /* 0x000fe20000011669 */
[----:B0-----:R-:W-:Y:S02]  /*2aa0*/  HADD2.F32 R111, -RZ, R104.H0_H0 ;  /* 0x20000068ff6f7230 */ /* 0x001fe40000004100 */
[----:B------:R-:W-:-:S03]  /*2ab0*/  HADD2.F32 R105, -RZ, R117.H0_H0 ;  /* 0x20000075ff697230 */ /* 0x000fc60000004100 */
[C---:B------:R-:W-:Y:S02]  /*2ac0*/  FADD.FTZ R111, -R118.reuse, R111 ;  /* 0x0000006f766f7221 */ /* 0x040fe40000010100 */
[C---:B------:R-:W-:Y:S01]  /*2ad0*/  FADD.FTZ R105, -R118.reuse, R105 ;  /* 0x0000006976697221 */ /* 0x040fe20000010100 */
[----:B------:R-:W-:Y:S01]  /*2ae0*/  FADD.FTZ R115, -R118, R115 ;  /* 0x0000007376737221 */ /* 0x000fe20000010100 */
[----:B--2---:R-:W-:Y:S02]  /*2af0*/  MOV R110, R106 ;  /* 0x0000006a006e7202 */ /* 0x004fe40000000f00 */
[----:B------:R-:W-:-:S03]  /*2b00*/  SHF.R.U64 R127, R106, 0x10, R107 ;  /* 0x000000106a7f7819 */ /* 0x000fc6000000126b */
[----:B------:R-:W-:Y:S01]  /*2b10*/  HADD2.F32 R110, -RZ, R110.H0_H0 ;  /* 0x2000006eff6e7230 */ /* 0x000fe20000004100 */
[----:B------:R-:W-:Y:S01]  /*2b20*/  MOV R104, R107 ;  /* 0x0000006b00687202 */ /* 0x000fe20000000f00 */
[----:B------:R-:W-:Y:S02]  /*2b30*/  HADD2.F32 R127, -RZ, R127.H0_H0 ;  /* 0x2000007fff7f7230 */ /* 0x000fe40000004100 */
[C---:B------:R-:W-:Y:S01]  /*2b40*/  FMUL.FTZ R126, R198.reuse, R105 ;  /* 0x00000069c67e7220 */ /* 0x040fe20000410000 */
[----:B------:R-:W-:Y:S01]  /*2b50*/  FMUL.FTZ R125, R198, R111 ;  /* 0x0000006fc67d7220 */ /* 0x000fe20000410000 */
[----:B------:R-:W-:Y:S01]  /*2b60*/  FMUL.FTZ R128, R33, R110 ;  /* 0x0000006e21807220 */ /* 0x000fe20000410000 */
[----:B------:R-:W-:Y:S01]  /*2b70*/  SHF.R.U32.HI R107, RZ, 0x10, R107 ;  /* 0x00000010ff6b7819 */ /* 0x000fe2000001166b */
[----:B------:R-:W-:Y:S02]  /*2b80*/  HADD2.F32 R130, -RZ, R104.H0_H0 ;  /* 0x20000068ff827230 */ /* 0x000fe40000004100 */
[----:B------:R-:W-:Y:S01]  /*2b90*/  FADD.FTZ R49, R49, R127 ;  /* 0x0000007f31317221 */ /* 0x000fe20000010000 */
[----:B------:R-:W-:Y:S01]  /*2ba0*/  FFMA.FTZ R77, R126, R127, R77 ;  /* 0x0000007f7e4d7223 */ /* 0x000fe2000001004d */
[----:B------:R-:W-:-:S02]  /*2bb0*/  HADD2.F32 R106, -RZ, R116.H0_H0 ;  /* 0x20000074ff6a7230 */ /* 0x000fc40000004100 */
[----:B------:R-:W-:Y:S01]  /*2bc0*/  FMUL.FTZ R127, R34, R127 ;  /* 0x0000007f227f7220 */ /* 0x000fe20000410000 */
[----:B------:R-:W-:Y:S01]  /*2bd0*/  FMUL.FTZ R129, R198, R115 ;  /* 0x00000073c6817220 */ /* 0x000fe20000410000 */
[----:B------:R-:W-:Y:S01]  /*2be0*/  FADD.FTZ R104, R113, R128 ;  /* 0x0000008071687221 */ /* 0x000fe20000010000 */
[----:B------:R-:W-:Y:S01]  /*2bf0*/  FFMA.FTZ R105, R125, R128, R114 ;  /* 0x000000807d697223 */ /* 0x000fe20000010072 */
[----:B-1----:R-:W-:Y:S02]  /*2c00*/  HADD2.F32 R108, -RZ, R107.H0_H0 ;  /* 0x2000006bff6c7230 */ /* 0x002fe40000004100 */
        /* <DEDUP_REMOVED lines=16> */
.L_x_2629:
[----:B------:R-:W-:Y:S05]  /*2d10*/  BSYNC B0 ;  /* 0x0000000000007941 */ /* 0x000fea0003800000 */
.L_x_2615:
[----:B------:R-:W-:Y:S01]  /*2d20*/  LOP3.LUT P4, RZ, R112, 0xff, RZ, 0xc0, !PT ;  /* 0x000000ff70ff7812 */ /* 0x000fe2000788c0ff */
[----:B------:R-:W-:Y:S01]  /*2d30*/  UMOV UR6, 0xffffffff ;  /* 0xffffffff00067882 */ /* 0x000fe20000000000 */
[----:B-1234-:R-:W-:Y:S02]  /*2d40*/  SHF.R.U32.HI R104, RZ, 0x5, R2 ;  /* 0x00000005ff687819 */ /* 0x01efe40000011602 */
[----:B------:R-:W-:Y:S02]  /*2d50*/  P2R R200, PR, RZ, 0x10 ;  /* 0x00000010ffc87803 */ /* 0x000fe40000000000 */
[----:B------:R-:W-:-:S07]  /*2d60*/  LOP3.LUT R105, R104, 0x7fffff8, RZ, 0xc0, !PT ;  /* 0x07fffff868697812 */ /* 0x000fce00078ec0ff */
        /* <DEDUP_REMOVED lines=21> */
.L_x_2771:
        /* <DEDUP_REMOVED lines=22> */
[----:B------:R-:W-:Y:S02]  /*3020*/  @P3 IADD3 R106, R201, -0x1, RZ ;  /* 0xffffffffc96a3810 */ /* 0x000fe40007ffe0ff */
[----:B--2---:R-:W-:Y:S01]  /*3030*/  FADD.FTZ R205, R205, R108 ;  /* 0x0000006ccdcd7221 */ /* 0x004fe20000010000 */
[----:B------:R-:W-:Y:S01]  /*3040*/  FADD.FTZ R104, R104, R109 ;  /* 0x0000006d68687221 */ /* 0x000fe20000010000 */
[----:B------:R-:W-:Y:S01]  /*3050*/  HFMA2.MMA R109, -RZ, RZ, 0, 0 ;  /* 0x00000000ff6d7435 */ /* 0x000fe200000001ff */
[----:B------:R-:W-:Y:S02]  /*3060*/  @P3 IMAD R106, R106, R3, RZ ;  /* 0x000000036a6a3224 */ /* 0x000fe400078e02ff */
[----:B------:R-:W-:Y:S01]  /*3070*/  FADD.FTZ R205, R110, R205 ;  /* 0x000000cd6ecd7221 */ /* 0x000fe20000010000 */
[----:B------:R-:W-:-:S03]  /*3080*/  FADD.FTZ R104, R111, R104 ;  /* 0x000000686f687221 */ /* 0x000fc60000010000 */
[----:B0-----:R-:W-:Y:S01]  /*3090*/  FADD.FTZ R205, R205, R112 ;  /* 0x00000070cdcd7221 */ /* 0x001fe20000010000 */
[----:B------:R-:W-:Y:S01]  /*30a0*/  FADD.FTZ R104, R104, R113 ;  /* 0x0000007168687221 */ /* 0x000fe20000010000 */
[----:B------:R-:W-:Y:S02]  /*30b0*/  @P3 SHF.R.S32.HI R105, RZ, 0x1f, R106 ;  /* 0x0000001fff693819 */ /* 0x000fe4000001146a */
[----:B------:R-:W-:Y:S01]  /*30c0*/  FADD.FTZ R205, R114, R205 ;  /* 0x000000cd72cd7221 */ /* 0x000fe20000010000 */
[----:B------:R-:W-:Y:S01]  /*30d0*/  FADD.FTZ R104, R115, R104 ;  /* 0x0000006873687221 */ /* 0x000fe20000010000 */
[----:B------:R-:W-:Y:S02]  /*30e0*/  @P3 LEA.HI R105, R105, R106, RZ, 0x2 ;  /* 0x0000006a69693211 */ /* 0x000fe400078f10ff */
[----:B---3--:R-:W-:Y:S01]  /*30f0*/  FADD.FTZ R205, R205, R116 ;  /* 0x00000074cdcd7221 */ /* 0x008fe20000010000 */
[----:B------:R-:W-:Y:S01]  /*3100*/  FADD.FTZ R104, R104, R117 ;  /* 0x0000007568687221 */ /* 0x000fe20000010000 */
[----:B------:R-:W-:-:S02]  /*3110*/  @P3 LEA.HI.SX32 R109, R105, R4, 0x1e ;  /* 0x00000004696d3211 */ /* 0x000fc400078ff2ff */
        /* <DEDUP_REMOVED lines=12> */
[----:B-----5:R-:W-:Y:S01]  /*31e0*/  HADD2.F32 R106, -RZ, R168.H0_H0 ;  /* 0x200000a8ff6a7230 */ /* 0x020fe20000004100 */
[----:B------:R-:W-:Y:S06]  /*31f0*/  BRA `(.L_x_2647) ;  /* 0x0000000000287947 */ /* 0x000fec0003800000 */
.L_x_2646:
        /* <DEDUP_REMOVED lines=8> */
[----:B-----5:R-:W-:-:S05]  /*3280*/  @P4 HADD2.F32 R107, -RZ, R168.H0_H0 ;  /* 0x200000a8ff6b4230 */ /* 0x020fca0000004100 */
[----:B------:R-:W-:-:S07]  /*3290*/  @P4 FADD.FTZ R106, R106, R107 ;  /* 0x0000006b6a6a4221 */ /* 0x000fce0000010000 */
.L_x_2647:
[----:B------:R-:W-:Y:S05]  /*32a0*/  BSYNC B1 ;  /* 0x0000000000017941 */ /* 0x000fea0003800000 */
.L_x_2645:
[----:B------:R-:W0:Y:S01]  /*32b0*/  @P3 LDC.64 R104, c[0x0][0x298] ;  /* 0x0000a600ff683b82 */ /* 0x000e220000000a00 */
[----:B-----5:R-:W-:Y:S01]  /*32c0*/  @P3 LOP3.LUT P5, RZ, R39, 0xff, RZ, 0xc0, !PT ;  /* 0x000000ff27ff3812 */ /* 0x020fe200078ac0ff */
[----:B------:R-:W-:Y:S01]  /*32d0*/  BSSY B1, `(.L_x_2648) ;  /* 0x0000018000017945 */ /* 0x000fe20003800000 */
[----:B0-----:R-:W-:-:S04]  /*32e0*/  @P3 FMUL.FTZ R105, R106, R105 ;  /* 0x000000696a693220 */ /* 0x001fc80000410000 */
[----:B------:R-:W-:-:S05]  /*32f0*/  @P3 FMUL.FTZ R104, R105, R104 ;  /* 0x0000006869683220 */ /* 0x000fca0000410000 */
[----:B------:R-:W-:Y:S02]  /*3300*/  @P3 FSEL R104, R104, RZ, P5 ;  /* 0x000000ff68683208 */ /* 0x000fe40002800000 */
[----:B------:R-:W-:Y:S02]  /*3310*/  ISETP.NE.U32.AND P5, PT, RZ, UR12, PT ;  /* 0x0000000cff007c0c */ /* 0x000fe4000bfa5070 */
[----:B------:R-:W-:Y:S02]  /*3320*/  @P3 F2FP.F16.F32.PACK_AB R104, RZ, R104 ;  /* 0x00000068ff68323e */ /* 0x000fe400000000ff */
[----:B------:R-:W-:Y:S02]  /*3330*/  ISETP.NE.AND.EX P5, PT, RZ, UR13, PT, P5 ;  /* 0x0000000dff007c0c */ /* 0x000fe4000bfa5350 */
[----:B------:R-:W-:-:S11]  /*3340*/  @P3 PRMT R134, R104, 0x7610, R134 ;  /* 0x0000761068863816 */ /* 0x000fd60000000086 */
        /* <DEDUP_REMOVED lines=8> */
.L_x_2649:
        /* <DEDUP_REMOVED lines=8> */
.L_x_2650:
[----:B------:R-:W-:Y:S05]  /*3450*/  BSYNC B1 ;  /* 0x0000000000017941 */ /* 0x000fea0003800000 */
.L_x_2648:
[----:B------:R-:W0:Y:S01]  /*3460*/  @P3 LDC.64 R104, c[0x0][0x298] ;  /* 0x0000a600ff683b82 */ /* 0x000e220000000a00 */
[----:B------:R-:W-:Y:S01]  /*3470*/  @P3 LOP3.LUT P6, RZ, R39, 0xff00, RZ, 0xc0, !PT ;  /* 0x0000ff0027ff3812 */ /* 0x000fe200078cc0ff */
[----:B------:R-:W-:Y:S01]  /*3480*/  BSSY B1, `(.L_x_2651) ;  /* 0x0000014000017945 */ /* 0x000fe20003800000 */
[----:B0-----:R-:W-:Y:S01]  /*3490*/  @P3 FMUL.FTZ R105, R106, R105 ;  /* 0x000000696a693220 */ /* 0x001fe20000410000 */
[----:B------:R-:W-:-:S03]  /*34a0*/  @P5 F2FP.F16.F32.PACK_AB R106, RZ, R106 ;  /* 0x0000006aff6a523e */ /* 0x000fc600000000ff */
[----:B------:R-:W-:Y:S01]  /*34b0*/  @P3 FMUL.FTZ R104, R105, R104 ;  /* 0x0000006869683220 */ /* 0x000fe20000410000 */
[----:B------:R-:W-:-:S04]  /*34c0*/  @P5 PRMT R6, R106, 0x7610, R6 ;  /* 0x000076106a065816 */ /* 0x000fc80000000006 */
[----:B------:R-:W-:-:S04]  /*34d0*/  @P3 FSEL R104, R104, RZ, P6 ;  /* 0x000000ff68683208 */ /* 0x000fc80003000000 */
[----:B------:R-:W-:-:S04]  /*34e0*/  @P3 F2FP.F16.F32.PACK_AB R104, RZ, R104 ;  /* 0x00000068ff68323e */ /* 0x000fc800000000ff */
[----:B------:R-:W-:Y:S01]  /*34f0*/  @P3 PRMT R47, R104, 0x7610, R47 ;  /* 0x00007610682f3816 */ /* 0x000fe2000000002f */
[----:B------:R-:W-:Y:S06]  /*3500*/  @P2 BRA `(.L_x_2652) ;  /* 0x0000000000102947 */ /* 0x000fec0003800000 */
[----:B------:R-:W-:Y:S01]  /*3510*/  MOV R106, RZ ;  /* 0x000000ff006a7202 */ /* 0x000fe20000000f00 */
[----:B------:R-:W-:Y:S06]  /*3520*/  @!P4 BRA `(.L_x_2653) ;  /* 0x000000000024c947 */ /* 0x000fec0003800000 */
[----:B------:R-:W-:Y:S01]  /*3530*/  HADD2.F32 R106, -RZ, R169.H0_H0 ;  /* 0x200000a9ff6a7230 */ /* 0x000fe20000004100 */
[----:B------:R-:W-:Y:S06]  /*3540*/  BRA `(.L_x_2653) ;  /* 0x00000000001c7947 */ /* 0x000fec0003800000 */
.L_x_2652:
[----:B------:R-:W-:Y:S01]  /*3550*/  ISETP.NE.AND P6, PT, R7, RZ, PT ;  /* 0x000000ff0700720c */ /* 0x000fe20003fc5270 */
[----:B------:R-:W-:-:S03]  /*3560*/  @P4 HADD2.F32 R107, -RZ, R169.H0_H0 ;  /* 0x200000a9ff6b4230 */ /* 0x000fc60000004100 */
[----:B------:R-:W-:-:S05]  /*3570*/  FSEL R104, R110, RZ, !P6 ;  /* 0x000000ff6e687208 */ /* 0x000fca0007000000 */
[----:B------:R-:W-:-:S04]  /*3580*/  FFMA.FTZ R104, R195, R108, R104 ;  /* 0x0000006cc3687223 */ /* 0x000fc80000010068 */
[----:B------:R-:W-:-:S04]  /*3590*/  FADD.FTZ R105, R193, -R104 ;  /* 0x80000068c1697221 */ /* 0x000fc80000010000 */
[----:B------:R-:W-:-:S04]  /*35a0*/  FMUL.FTZ R106, R198, R105 ;  /* 0x00000069c66a7220 */ /* 0x000fc80000410000 */
[----:B------:R-:W-:-:S07]  /*35b0*/  @P4 FADD.FTZ R106, R106, R107 ;  /* 0x0000006b6a6a4221 */ /* 0x000fce0000010000 */
.L_x_2653:
[----:B------:R-:W-:Y:S05]  /*35c0*/  BSYNC B1 ;  /* 0x0000000000017941 */ /* 0x000fea0003800000 */
.L_x_2651:
        /* <DEDUP_REMOVED lines=16> */
.L_x_2655:
        /* <DEDUP_REMOVED lines=8> */
.L_x_2656:
[----:B------:R-:W-:Y:S05]  /*3750*/  BSYNC B1 ;  /* 0x0000000000017941 */ /* 0x000fea0003800000 */
.L_x_2654:
[----:B------:R-:W0:Y:S01]  /*3760*/  @P3 LDC.64 R104, c[0x0][0x298] ;  /* 0x0000a600ff683b82 */ /* 0x000e220000000a00 */
[----:B------:R-:W-:Y:S01]  /*3770*/  @P3 LOP3.LUT P4, RZ, R39, 0xff000000, RZ, 0xc0, !PT ;  /* 0xff00000027ff3812 */ /* 0x000fe2000788c0ff */
[----:B0-----:R-:W-:Y:S01]  /*3780*/  @P3 FMUL.FTZ R105, R106, R105 ;  /* 0x000000696a693220 */ /* 0x001fe20000410000 */
[----:B------:R-:W-:-:S03]  /*3790*/  @P5 F2FP.F16.F32.PACK_AB R106, RZ, R106 ;  /* 0x0000006aff6a523e */ /* 0x000fc600000000ff */
[----:B------:R-:W-:Y:S01]  /*37a0*/  @P3 FMUL.FTZ R104, R105, R104 ;  /* 0x0000006869683220 */ /* 0x000fe20000410000 */
[----:B------:R-:W-:-:S04]  /*37b0*/  @P5 PRMT R123, R106, 0x7610, R123 ;  /* 0x000076106a7b5816 */ /* 0x000fc8000000007b */
[----:B------:R-:W-:-:S04]  /*37c0*/  @P3 FSEL R104, R104, RZ, P4 ;  /* 0x000000ff68683208 */ /* 0x000fc80002000000 */
        /* <DEDUP_REMOVED lines=10> */
.L_x_2657:
        /* <DEDUP_REMOVED lines=11> */
.L_x_2659:
[----:B------:R-:W-:Y:S05]  /*3920*/  BSYNC B1 ;  /* 0x0000000000017941 */ /* 0x000fea0003800000 */
.L_x_2658:
[----:B------:R-:W-:Y:S02]  /*3930*/  IADD3 R37, R37, 0x100, RZ ;  /* 0x0000010025257810 */ /* 0x000fe40007ffe0ff */
[----:B------:R-:W-:-:S07]  /*3940*/  IADD3 R109, R109, 0x100, RZ ;  /* 0x000001006d6d7810 */ /* 0x000fce0007ffe0ff */
.L_x_2644:
[----:B------:R-:W-:Y:S05]  /*3950*/  BSYNC B0 ;  /* 0x0000000000007941 */ /* 0x000fea0003800000 */
.L_x_2643:
        /* <DEDUP_REMOVED lines=12> */
[----:B-----5:R-:W-:Y:S01]  /*3a20*/  HADD2.F32 R106, -RZ, R166.H0_H0 ;  /* 0x200000a6ff6a7230 */ /* 0x020fe20000004100 */
[----:B------:R-:W-:Y:S06]  /*3a30*/  BRA `(.L_x_2664) ;  /* 0x0000000000207947 */ /* 0x000fec0003800000 */
.L_x_2663:
[----:B------:R-:W-:Y:S01]  /*3a40*/  UISETP.NE.U32.AND UP0, UPT, UR8, URZ, UPT ;  /* 0x0000003f0800728c */ /* 0x000fe2000bf05070 */
[----:B------:R-:W-:-:S03]  /*3a50*/  FFMA.FTZ R104, R191, R108, R107 ;  /* 0x0000006cbf687223 */ /* 0x000fc6000001006b */
[----:B------:R-:W-:Y:S01]  /*3a60*/  UISETP.NE.AND.EX UP0, UPT, UR9, URZ, UPT, UP0 ;  /* 0x0000003f0900728c */ /* 0x000fe2000bf05300 */
[----:B------:R-:W-:-:S04]  /*3a70*/  FADD.FTZ R105, R189, -R104 ;  /* 0x80000068bd697221 */ /* 0x000fc80000010000 */
[----:B------:R-:W-:Y:S01]  /*3a80*/  FMUL.FTZ R106, R198, R105 ;  /* 0x00000069c66a7220 */ /* 0x000fe20000410000 */
[----:B------:R-:W-:-:S13]  /*3a90*/  PLOP3.LUT P4, PT, PT, PT, UP0, 0x80, 0x0 ;  /* 0x000000000000781c */ /* 0x000fda0003f8f008 */
[----:B-----5:R-:W-:-:S05]  /*3aa0*/  @P4 HADD2.F32 R111, -RZ, R166.H0_H0 ;  /* 0x200000a6ff6f4230 */ /* 0x020fca0000004100 */
[----:B------:R-:W-:-:S07]  /*3ab0*/  @P4 FADD.FTZ R106, R106, R111 ;  /* 0x0000006f6a6a4221 */ /* 0x000fce0000010000 */
.L_x_2664:
[----:B------:R-:W-:Y:S05]  /*3ac0*/  BSYNC B1 ;  /* 0x0000000000017941 */ /* 0x000fea0003800000 */
.L_x_2662:
        /* <DEDUP_REMOVED lines=18> */
.L_x_2666:
[----:B------:R-:W-:Y:S01]  /*3bf0*/  FFMA.FTZ R105, R188, R108, R107 ;  /* 0x0000006cbc697223 */ /* 0x000fe2000001006b */
[----:B------:R-:W-:-:S03]  /*3c00*/  @P4 SHF.R.U64 R104, R166, 0x10, R167 ;  /* 0x00000010a6684819 */ /* 0x000fc600000012a7 */
[----:B------:R-:W-:Y:S02]  /*3c10*/  FADD.FTZ R105, R186, -R105 ;  /* 0x80000069ba697221 */ /* 0x000fe40000010000 */
[----:B------:R-:W-:Y:S02]  /*3c20*/  @P4 HADD2.F32 R111, -RZ, R104.H0_H0 ;  /* 0x20000068ff6f4230 */ /* 0x000fe40000004100 */
[----:B------:R-:W-:-:S04]  /*3c30*/  FMUL.FTZ R106, R198, R105 ;  /* 0x00000069c66a7220 */ /* 0x000fc80000410000 */
[----:B------:R-:W-:-:S07]  /*3c40*/  @P4 FADD.FTZ R106, R106, R111 ;  /* 0x0000006f6a6a4221 */ /* 0x000fce0000010000 */
.L_x_2667:
[----:B------:R-:W-:Y:S05]  /*3c50*/  BSYNC B1 ;  /* 0x0000000000017941 */ /* 0x000fea0003800000 */
.L_x_2665:
        /* <DEDUP_REMOVED lines=15> */
.L_x_2669:
[----:B------:R-:W-:Y:S01]  /*3d50*/  FFMA.FTZ R104, R187, R108, R107 ;  /* 0x0000006cbb687223 */ /* 0x000fe2000001006b */
[----:B------:R-:W-:-:S03]  /*3d60*/  @P4 HADD2.F32 R111, -RZ, R167.H0_H0 ;  /* 0x200000a7ff6f4230 */ /* 0x000fc60000004100 */
[----:B------:R-:W-:-:S04]  /*3d70*/  FADD.FTZ R105, R183, -R104 ;  /* 0x80000068b7697221 */ /* 0x000fc80000010000 */
[----:B------:R-:W-:-:S04]  /*3d80*/  FMUL.FTZ R106, R198, R105 ;  /* 0x00000069c66a7220 */ /* 0x000fc80000410000 */
[----:B------:R-:W-:-:S07]  /*3d90*/  @P4 FADD.FTZ R106, R106, R111 ;  /* 0x0000006f6a6a4221 */ /* 0x000fce0000010000 */
.L_x_2670:
[----:B------:R-:W-:Y:S05]  /*3da0*/  BSYNC B1 ;  /* 0x0000000000017941 */ /* 0x000fea0003800000 */
.L_x_2668:
        /* <DEDUP_REMOVED lines=16> */
.L_x_2672:
[----:B------:R-:W-:Y:S01]  /*3eb0*/  FFMA.FTZ R104, R184, R108, R107 ;  /* 0x0000006cb8687223 */ /* 0x000fe2000001006b */
[----:B------:R-:W-:-:S03]  /*3ec0*/  @P4 SHF.R.U32.HI R106, RZ, 0x10, R167 ;  /* 0x00000010ff6a4819 */ /* 0x000fc600000116a7 */
[----:B------:R-:W-:Y:S02]  /*3ed0*/  FADD.FTZ R105, R185, -R104 ;  /* 0x80000068b9697221 */ /* 0x000fe40000010000 */
[----:B------:R-:W-:Y:S02]  /*3ee0*/  @P4 HADD2.F32 R107, -RZ, R106.H0_H0 ;  /* 0x2000006aff6b4230 */ /* 0x000fe40000004100 */
[----:B------:R-:W-:-:S04]  /*3ef0*/  FMUL.FTZ R106, R198, R105 ;  /* 0x00000069c66a7220 */ /* 0x000fc80000410000 */
[----:B------:R-:W-:-:S07]  /*3f00*/  @P4 FADD.FTZ R106, R106, R107 ;  /* 0x0000006b6a6a4221 */ /* 0x000fce0000010000 */
.L_x_2673:
[----:B------:R-:W-:Y:S05]  /*3f10*/  BSYNC B1 ;  /* 0x0000000000017941 */ /* 0x000fea0003800000 */
.L_x_2671:
        /* <DEDUP_REMOVED lines=17> */
.L_x_2674:
        /* <DEDUP_REMOVED lines=11> */
.L_x_2676:
[----:B------:R-:W-:Y:S05]  /*40e0*/  BSYNC B1 ;  /* 0x0000000000017941 */ /* 0x000fea0003800000 */
.L_x_2675:
[----:B------:R-:W-:Y:S02]  /*40f0*/  IADD3 R37, R37, 0x100, RZ ;  /* 0x0000010025257810 */ /* 0x000fe40007ffe0ff */
[----:B------:R-:W-:-:S07]  /*4100*/  IADD3 R109, R109, 0x100, RZ ;  /* 0x000001006d6d7810 */ /* 0x000fce0007ffe0ff */
.L_x_2661:
[----:B------:R-:W-:Y:S05]  /*4110*/  BSYNC B0 ;  /* 0x0000000000007941 */ /* 0x000fea0003800000 */
.L_x_2660:
        /* <DEDUP_REMOVED lines=14> */
.L_x_2680:
        /* <DEDUP_REMOVED lines=8> */
.L_x_2681:
[----:B------:R-:W-:Y:S05]  /*4280*/  BSYNC B1 ;  /* 0x0000000000017941 */ /* 0x000fea0003800000 */
.L_x_2679:
        /* <DEDUP_REMOVED lines=18> */
.L_x_2683:
[----:B------:R-:W-:Y:S01]  /*43b0*/  FFMA.FTZ R104, R136, R108, R107 ;  /* 0x0000006c88687223 */ /* 0x000fe2000001006b */
[----:B------:R-:W-:-:S03]  /*43c0*/  @P4 SHF.R.U64 R106, R164, 0x10, R165 ;  /* 0x00000010a46a4819 */ /* 0x000fc600000012a5 */
[----:B------:R-:W-:Y:S02]  /*43d0*/  FADD.FTZ R105, R139, -R104 ;  /* 0x800000688b697221 */ /* 0x000fe40000010000 */
[----:B------:R-:W-:Y:S02]  /*43e0*/  @P4 HADD2.F32 R111, -RZ, R106.H0_H0 ;  /* 0x2000006aff6f4230 */ /* 0x000fe40000004100 */
[----:B------:R-:W-:-:S04]  /*43f0*/  FMUL.FTZ R106, R198, R105 ;  /* 0x00000069c66a7220 */ /* 0x000fc80000410000 */
[----:B------:R-:W-:-:S07]  /*4400*/  @P4 FADD.FTZ R106, R106, R111 ;  /* 0x0000006f6a6a4221 */ /* 0x000fce0000010000 */
.L_x_2684:
[----:B------:R-:W-:Y:S05]  /*4410*/  BSYNC B1 ;  /* 0x0000000000017941 */ /* 0x000fea0003800000 */
.L_x_2682:
        /* <DEDUP_REMOVED lines=15> */
.L_x_2686:
[----:B------:R-:W-:Y:S01]  /*4510*/  FFMA.FTZ R105, R137, R108, R107 ;  /* 0x0000006c89697223 */ /* 0x000fe2000001006b */
[----:B------:R-:W-:-:S03]  /*4520*/  @P4 HADD2.F32 R111, -RZ, R165.H0_H0 ;  /* 0x200000a5ff6f4230 */ /* 0x000fc60000004100 */
[----:B------:R-:W-:-:S04]  /*4530*/  FADD.FTZ R105, R140, -R105 ;  /* 0x800000698c697221 */ /* 0x000fc80000010000 */
[----:B------:R-:W-:-:S04]  /*4540*/  FMUL.FTZ R106, R198, R105 ;  /* 0x00000069c66a7220 */ /* 0x000fc80000410000 */
[----:B------:R-:W-:-:S07]  /*4550*/  @P4 FADD.FTZ R106, R106, R111 ;  /* 0x0000006f6a6a4221 */ /* 0x000fce0000010000 */
.L_x_2687:
[----:B------:R-:W-:Y:S05]  /*4560*/  BSYNC B1 ;  /* 0x0000000000017941 */ /* 0x000fea0003800000 */
.L_x_2685:
        /* <DEDUP_REMOVED lines=16> */
.L_x_2689:
[----:B------:R-:W-:Y:S01]  /*4670*/  FFMA.FTZ R104, R142, R108, R107 ;  /* 0x0000006c8e687223 */ /* 0x000fe2000001006b */
[----:B------:R-:W-:-:S03]  /*4680*/  @P4 SHF.R.U32.HI R106, RZ, 0x10, R165 ;  /* 0x00000010ff6a4819 */ /* 0x000fc600000116a5 */
[----:B------:R-:W-:Y:S02]  /*4690*/  FADD.FTZ R105, R141, -R104 ;  /* 0x800000688d697221 */ /* 0x000fe40000010000 */
[----:B------:R-:W-:Y:S02]  /*46a0*/  @P4 HADD2.F32 R107, -RZ, R106.H0_H0 ;  /* 0x2000006aff6b4230 */ /* 0x000fe40000004100 */
[----:B------:R-:W-:-:S04]  /*46b0*/  FMUL.FTZ R106, R198, R105 ;  /* 0x00000069c66a7220 */ /* 0x000fc80000410000 */
[----:B------:R-:W-:-:S07]  /*46c0*/  @P4 FADD.FTZ R106, R106, R107 ;  /* 0x0000006b6a6a4221 */ /* 0x000fce0000010000 */
.L_x_2690:
[----:B------:R-:W-:Y:S05]  /*46d0*/  BSYNC B1 ;  /* 0x0000000000017941 */ /* 0x000fea0003800000 */
.L_x_2688:
        /* <DEDUP_REMOVED lines=17> */
.L_x_2691:
        /* <DEDUP_REMOVED lines=11> */
.L_x_2693:
[----:B------:R-:W-:Y:S05]  /*48a0*/  BSYNC B1 ;  /* 0x0000000000017941 */ /* 0x000fea0003800000 */
.L_x_2692:
[----:B------:R-:W-:Y:S02]  /*48b0*/  IADD3 R37, R37, 0x100, RZ ;  /* 0x0000010025257810 */ /* 0x000fe40007ffe0ff */
[----:B------:R-:W-:-:S07]  /*48c0*/  IADD3 R109, R109, 0x100, RZ ;  /* 0x000001006d6d7810 */ /* 0x000fce0007ffe0ff */
.L_x_2678:
[----:B------:R-:W-:Y:S05]  /*48d0*/  BSYNC B0 ;  /* 0x0000000000007941 */ /* 0x000fea0003800000 */
.L_x_2677:
        /* <DEDUP_REMOVED lines=14> */
.L_x_2697:
        /* <DEDUP_REMOVED lines=8> */
.L_x_2698:
[----:B------:R-:W-:Y:S05]  /*4a40*/  BSYNC B1 ;  /* 0x0000000000017941 */ /* 0x000fea0003800000 */
.L_x_2696:
        /* <DEDUP_REMOVED lines=18> */
.L_x_2700:
[----:B------:R-:W-:Y:S01]  /*4b70*/  FFMA.FTZ R104, R144, R108, R107 ;  /* 0x0000006c90687223 */ /* 0x000fe2000001006b */
[----:B------:R-:W-:-:S03]  /*4b80*/  @P4 SHF.R.U64 R106, R162, 0x10, R163 ;  /* 0x00000010a26a4819 */ /* 0x000fc600000012a3 */
[----:B------:R-:W-:Y:S02]  /*4b90*/  FADD.FTZ R105, R147, -R104 ;  /* 0x8000006893697221 */ /* 0x000fe40000010000 */
[----:B------:R-:W-:Y:S02]  /*4ba0*/  @P4 HADD2.F32 R111, -RZ, R106.H0_H0 ;  /* 0x2000006aff6f4230 */ /* 0x000fe40000004100 */
[----:B------:R-:W-:-:S04]  /*4bb0*/  FMUL.FTZ R106, R198, R105 ;  /* 0x00000069c66a7220 */ /* 0x000fc80000410000 */
[----:B------:R-:W-:-:S07]  /*4bc0*/  @P4 FADD.FTZ R106, R106, R111 ;  /* 0x0000006f6a6a4221 */ /* 0x000fce0000010000 */
.L_x_2701:
[----:B------:R-:W-:Y:S05]  /*4bd0*/  BSYNC B1 ;  /* 0x0000000000017941 */ /* 0x000fea0003800000 */
.L_x_2699:
        /* <DEDUP_REMOVED lines=15> */
.L_x_2703:
[----:B------:R-:W-:Y:S01]  /*4cd0*/  FFMA.FTZ R105, R145, R108, R107 ;  /* 0x0000006c91697223 */ /* 0x000fe2000001006b */
[----:B------:R-:W-:-:S03]  /*4ce0*/  @P4 HADD2.F32 R111, -RZ, R163.H0_H0 ;  /* 0x200000a3ff6f4230 */ /* 0x000fc60000004100 */
[----:B------:R-:W-:-:S04]  /*4cf0*/  FADD.FTZ R105, R148, -R105 ;  /* 0x8000006994697221 */ /* 0x000fc80000010000 */
[----:B------:R-:W-:-:S04]  /*4d00*/  FMUL.FTZ R106, R198, R105 ;  /* 0x00000069c66a7220 */ /* 0x000fc80000410000 */
[----:B------:R-:W-:-:S07]  /*4d10*/  @P4 FADD.FTZ R106, R106, R111 ;  /* 0x0000006f6a6a4221 */ /* 0x000fce0000010000 */
.L_x_2704:
[----:B------:R-:W-:Y:S05]  /*4d20*/  BSYNC B1 ;  /* 0x0000000000017941 */ /* 0x000fea0003800000 */
.L_x_2702:
        /* <DEDUP_REMOVED lines=16> */
.L_x_2706:
[----:B------:R-:W-:Y:S01]  /*4e30*/  FFMA.FTZ R104, R150, R108, R107 ;  /* 0x0000006c96687223 */ /* 0x000fe2000001006b */
[----:B------:R-:W-:-:S03]  /*4e40*/  @P4 SHF.R.U32.HI R106, RZ, 0x10, R163 ;  /* 0x00000010ff6a4819 */ /* 0x000fc600000116a3 */
[----:B------:R-:W-:Y:S02]  /*4e50*/  FADD.FTZ R105, R149, -R104 ;  /* 0x8000006895697221 */ /* 0x000fe40000010000 */
[----:B------:R-:W-:Y:S02]  /*4e60*/  @P4 HADD2.F32 R107, -RZ, R106.H0_H0 ;  /* 0x2000006aff6b4230 */ /* 0x000fe40000004100 */
[----:B------:R-:W-:-:S04]  /*4e70*/  FMUL.FTZ R106, R198, R105 ;  /* 0x00000069c66a7220 */ /* 0x000fc80000410000 */
[----:B------:R-:W-:-:S07]  /*4e80*/  @P4 FADD.FTZ R106, R106, R107 ;  /* 0x0000006b6a6a4221 */ /* 0x000fce0000010000 */
.L_x_2707:
[----:B------:R-:W-:Y:S05]  /*4e90*/  BSYNC B1 ;  /* 0x0000000000017941 */ /* 0x000fea0003800000 */
.L_x_2705:
        /* <DEDUP_REMOVED lines=17> */
.L_x_2708:
        /* <DEDUP_REMOVED lines=11> */
.L_x_2710:
[----:B------:R-:W-:Y:S05]  /*5060*/  BSYNC B1 ;  /* 0x0000000000017941 */ /* 0x000fea0003800000 */
.L_x_2709:
[----:B------:R-:W-:Y:S02]  /*5070*/  IADD3 R37, R37, 0x100, RZ ;  /* 0x0000010025257810 */ /* 0x000fe40007ffe0ff */
[----:B------:R-:W-:-:S07]  /*5080*/  IADD3 R109, R109, 0x100, RZ ;  /* 0x000001006d6d7810 */ /* 0x000fce0007ffe0ff */
.L_x_2695:
[----:B------:R-:W-:Y:S05]  /*5090*/  BSYNC B0 ;  /* 0x0000000000007941 */ /* 0x000fea0003800000 */
.L_x_2694:
        /* <DEDUP_REMOVED lines=13> */
.L_x_2714:
        /* <DEDUP_REMOVED lines=8> */
.L_x_2715:
[----:B------:R-:W-:Y:S05]  /*51f0*/  BSYNC B1 ;  /* 0x0000000000017941 */ /* 0x000fea0003800000 */
.L_x_2713:
        /* <DEDUP_REMOVED lines=18> */
.L_x_2717:
[----:B------:R-:W-:Y:S01]  /*5320*/  FFMA.FTZ R104, R152, R108, R107 ;  /* 0x0000006c98687223 */ /* 0x000fe2000001006b */
[----:B------:R-:W-:-:S03]  /*5330*/  @P4 SHF.R.U64 R106, R160, 0x10, R161 ;  /* 0x00000010a06a4819 */ /* 0x000fc600000012a1 */
[----:B------:R-:W-:Y:S02]  /*5340*/  FADD.FTZ R105, R155, -R104 ;  /* 0x800000689b697221 */ /* 0x000fe40000010000 */
[----:B------:R-:W-:Y:S02]  /*5350*/  @P4 HADD2.F32 R111, -RZ, R106.H0_H0 ;  /* 0x2000006aff6f4230 */ /* 0x000fe40000004100 */
[----:B------:R-:W-:-:S04]  /*5360*/  FMUL.FTZ R106, R198, R105 ;  /* 0x00000069c66a7220 */ /* 0x000fc80000410000 */
[----:B------:R-:W-:-:S07]  /*5370*/  @P4 FADD.FTZ R106, R106, R111 ;  /* 0x0000006f6a6a4221 */ /* 0x000fce0000010000 */
.L_x_2718:
[----:B------:R-:W-:Y:S05]  /*5380*/  BSYNC B1 ;  /* 0x0000000000017941 */ /* 0x000fea0003800000 */
.L_x_2716:
        /* <DEDUP_REMOVED lines=15> */
.L_x_2720:
[----:B------:R-:W-:Y:S01]  /*5480*/  FFMA.FTZ R105, R153, R108, R107 ;  /* 0x0000006c99697223 */ /* 0x000fe2000001006b */
[----:B------:R-:W-:-:S03]  /*5490*/  @P4 HADD2.F32 R111, -RZ, R161.H0_H0 ;  /* 0x200000a1ff6f4230 */ /* 0x000fc60000004100 */
[----:B------:R-:W-:-:S04]  /*54a0*/  FADD.FTZ R105, R170, -R105 ;  /* 0x80000069aa697221 */ /* 0x000fc80000010000 */
[----:B------:R-:W-:-:S04]  /*54b0*/  FMUL.FTZ R106, R198, R105 ;  /* 0x00000069c66a7220 */ /* 0x000fc80000410000 */
[----:B------:R-:W-:-:S07]  /*54c0*/  @P4 FADD.FTZ R106, R106, R111 ;  /* 0x0000006f6a6a4221 */ /* 0x000fce0000010000 */
.L_x_2721:
[----:B------:R-:W-:Y:S05]  /*54d0*/  BSYNC B1 ;  /* 0x0000000000017941 */ /* 0x000fea0003800000 */
.L_x_2719:
        /* <DEDUP_REMOVED lines=16> */
.L_x_2723:
[----:B------:R-:W-:Y:S01]  /*55e0*/  FFMA.FTZ R104, R172, R108, R107 ;  /* 0x0000006cac687223 */ /* 0x000fe2000001006b */
[----:B------:R-:W-:-:S03]  /*55f0*/  @P4 SHF.R.U32.HI R106, RZ, 0x10, R161 ;  /* 0x00000010ff6a4819 */ /* 0x000fc600000116a1 */
[----:B------:R-:W-:Y:S02]  /*5600*/  FADD.FTZ R105, R171, -R104 ;  /* 0x80000068ab697221 */ /* 0x000fe40000010000 */
[----:B------:R-:W-:Y:S02]  /*5610*/  @P4 HADD2.F32 R107, -RZ, R106.H0_H0 ;  /* 0x2000006aff6b4230 */ /* 0x000fe40000004100 */
[----:B------:R-:W-:-:S04]  /*5620*/  FMUL.FTZ R106, R198, R105 ;  /* 0x00000069c66a7220 */ /* 0x000fc80000410000 */
[----:B------:R-:W-:-:S07]  /*5630*/  @P4 FADD.FTZ R106, R106, R107 ;  /* 0x0000006b6a6a4221 */ /* 0x000fce0000010000 */
.L_x_2724:
[----:B------:R-:W-:Y:S05]  /*5640*/  BSYNC B1 ;  /* 0x0000000000017941 */ /* 0x000fea0003800000 */
.L_x_2722:
        /* <DEDUP_REMOVED lines=17> */
.L_x_2725:
        /* <DEDUP_REMOVED lines=11> */
.L_x_2727:
[----:B------:R-:W-:Y:S05]  /*5810*/  BSYNC B1 ;  /* 0x0000000000017941 */ /* 0x000fea0003800000 */
.L_x_2726:
[----:B------:R-:W-:Y:S02]  /*5820*/  IADD3 R37, R37, 0x100, RZ ;  /* 0x0000010025257810 */ /* 0x000fe40007ffe0ff */
[----:B------:R-:W-:-:S07]  /*5830*/  IADD3 R109, R109, 0x100, RZ ;  /* 0x000001006d6d7810 */ /* 0x000fce0007ffe0ff */
.L_x_2712:
[----:B------:R-:W-:Y:S05]  /*5840*/  BSYNC B0 ;  /* 0x0000000000007941 */ /* 0x000fea0003800000 */
.L_x_2711:
        /* <DEDUP_REMOVED lines=13> */
.L_x_2731:
        /* <DEDUP_REMOVED lines=8> */
.L_x_2732:
[----:B------:R-:W-:Y:S05]  /*59a0*/  BSYNC B1 ;  /* 0x0000000000017941 */ /* 0x000fea0003800000 */
.L_x_2730:
        /* <DEDUP_REMOVED lines=18> */
.L_x_2734:
[----:B------:R-:W-:Y:S01]  /*5ad0*/  FFMA.FTZ R104, R174, R108, R107 ;  /* 0x0000006cae687223 */ /* 0x000fe2000001006b */
[----:B------:R-:W-:-:S03]  /*5ae0*/  @P4 SHF.R.U64 R106, R158, 0x10, R159 ;  /* 0x000000109e6a4819 */ /* 0x000fc6000000129f */
[----:B------:R-:W-:Y:S02]  /*5af0*/  FADD.FTZ R105, R177, -R104 ;  /* 0x80000068b1697221 */ /* 0x000fe40000010000 */
[----:B------:R-:W-:Y:S02]  /*5b00*/  @P4 HADD2.F32 R111, -RZ, R106.H0_H0 ;  /* 0x2000006aff6f4230 */ /* 0x000fe40000004100 */
[----:B------:R-:W-:-:S04]  /*5b10*/  FMUL.FTZ R106, R198, R105 ;  /* 0x00000069c66a7220 */ /* 0x000fc80000410000 */
[----:B------:R-:W-:-:S07]  /*5b20*/  @P4 FADD.FTZ R106, R106, R111 ;  /* 0x0000006f6a6a4221 */ /* 0x000fce0000010000 */
.L_x_2735:
[----:B------:R-:W-:Y:S05]  /*5b30*/  BSYNC B1 ;  /* 0x0000000000017941 */ /* 0x000fea0003800000 */
.L_x_2733:
        /* <DEDUP_REMOVED lines=15> */
.L_x_2737:
[----:B------:R-:W-:Y:S01]  /*5c30*/  FFMA.FTZ R105, R175, R108, R107 ;  /* 0x0000006caf697223 */ /* 0x000fe2000001006b */
[----:B------:R-:W-:-:S03]  /*5c40*/  @P4 HADD2.F32 R111, -RZ, R159.H0_H0 ;  /* 0x2000009fff6f4230 */ /* 0x000fc60000004100 */
[----:B------:R-:W-:-:S04]  /*5c50*/  FADD.FTZ R105, R180, -R105 ;  /* 0x80000069b4697221 */ /* 0x000fc80000010000 */
[----:B------:R-:W-:-:S04]  /*5c60*/  FMUL.FTZ R106, R198, R105 ;  /* 0x00000069c66a7220 */ /* 0x000fc80000410000 */
[----:B------:R-:W-:-:S07]  /*5c70*/  @P4 FADD.FTZ R106, R106, R111 ;  /* 0x0000006f6a6a4221 */ /* 0x000fce0000010000 */
.L_x_2738:
[----:B------:R-:W-:Y:S05]  /*5c80*/  BSYNC B1 ;  /* 0x0000000000017941 */ /* 0x000fea0003800000 */
.L_x_2736:
        /* <DEDUP_REMOVED lines=16> */
.L_x_2740:
[----:B------:R-:W-:Y:S01]  /*5d90*/  FFMA.FTZ R104, R182, R108, R107 ;  /* 0x0000006cb6687223 */ /* 0x000fe2000001006b */
[----:B------:R-:W-:-:S03]  /*5da0*/  @P4 SHF.R.U32.HI R106, RZ, 0x10, R159 ;  /* 0x00000010ff6a4819 */ /* 0x000fc6000001169f */
[----:B------:R-:W-:Y:S02]  /*5db0*/  FADD.FTZ R105, R181, -R104 ;  /* 0x80000068b5697221 */ /* 0x000fe40000010000 */
[----:B------:R-:W-:Y:S02]  /*5dc0*/  @P4 HADD2.F32 R107, -RZ, R106.H0_H0 ;  /* 0x2000006aff6b4230 */ /* 0x000fe40000004100 */
[----:B------:R-:W-:-:S04]  /*5dd0*/  FMUL.FTZ R106, R198, R105 ;  /* 0x00000069c66a7220 */ /* 0x000fc80000410000 */
[----:B------:R-:W-:-:S07]  /*5de0*/  @P4 FADD.FTZ R106, R106, R107 ;  /* 0x0000006b6a6a4221 */ /* 0x000fce0000010000 */
.L_x_2741:
[----:B------:R-:W-:Y:S05]  /*5df0*/  BSYNC B1 ;  /* 0x0000000000017941 */ /* 0x000fea0003800000 */
.L_x_2739:
        /* <DEDUP_REMOVED lines=17> */
.L_x_2742:
        /* <DEDUP_REMOVED lines=11> */
.L_x_2744:
[----:B------:R-:W-:Y:S05]  /*5fc0*/  BSYNC B1 ;  /* 0x0000000000017941 */ /* 0x000fea0003800000 */
.L_x_2743:
[----:B------:R-:W-:Y:S02]  /*5fd0*/  IADD3 R37, R37, 0x100, RZ ;  /* 0x0000010025257810 */ /* 0x000fe40007ffe0ff */
[----:B------:R-:W-:-:S07]  /*5fe0*/  IADD3 R109, R109, 0x100, RZ ;  /* 0x000001006d6d7810 */ /* 0x000fce0007ffe0ff */
.L_x_2729:
[----:B------:R-:W-:Y:S05]  /*5ff0*/  BSYNC B0 ;  /* 0x0000000000007941 */ /* 0x000fea0003800000 */
.L_x_2728:
        /* <DEDUP_REMOVED lines=14> */
.L_x_2748:
        /* <DEDUP_REMOVED lines=8> */
.L_x_2749:
[----:B------:R-:W-:Y:S05]  /*6160*/  BSYNC B1 ;  /* 0x0000000000017941 */ /* 0x000fea0003800000 */
.L_x_2747:
        /* <DEDUP_REMOVED lines=18> */
.L_x_2751:
[----:B------:R-:W-:Y:S01]  /*6290*/  FFMA.FTZ R104, R126, R108, R107 ;  /* 0x0000006c7e687223 */ /* 0x000fe2000001006b */
[----:B------:R-:W-:-:S03]  /*62a0*/  @P4 SHF.R.U64 R106, R156, 0x10, R157 ;  /* 0x000000109c6a4819 */ /* 0x000fc6000000129d */
[----:B------:R-:W-:Y:S02]  /*62b0*/  FADD.FTZ R105, R127, -R104 ;  /* 0x800000687f697221 */ /* 0x000fe40000010000 */
[----:B------:R-:W-:Y:S02]  /*62c0*/  @P4 HADD2.F32 R111, -RZ, R106.H0_H0 ;  /* 0x2000006aff6f4230 */ /* 0x000fe40000004100 */
[----:B------:R-:W-:-:S04]  /*62d0*/  FMUL.FTZ R106, R198, R105 ;  /* 0x00000069c66a7220 */ /* 0x000fc80000410000 */
[----:B------:R-:W-:-:S07]  /*62e0*/  @P4 FADD.FTZ R106, R106, R111 ;  /* 0x0000006f6a6a4221 */ /* 0x000fce0000010000 */
.L_x_2752:
[----:B------:R-:W-:Y:S05]  /*62f0*/  BSYNC B1 ;  /* 0x0000000000017941 */ /* 0x000fea0003800000 */
.L_x_2750:
        /* <DEDUP_REMOVED lines=15> */
.L_x_2754:
[----:B------:R-:W-:Y:S01]  /*63f0*/  FFMA.FTZ R105, R129, R108, R107 ;  /* 0x0000006c81697223 */ /* 0x000fe2000001006b */
[----:B------:R-:W-:-:S03]  /*6400*/  @P4 HADD2.F32 R111, -RZ, R157.H0_H0 ;  /* 0x2000009dff6f4230 */ /* 0x000fc60000004100 */
[----:B------:R-:W-:-:S04]  /*6410*/  FADD.FTZ R105, R130, -R105 ;  /* 0x8000006982697221 */ /* 0x000fc80000010000 */
[----:B------:R-:W-:-:S04]  /*6420*/  FMUL.FTZ R106, R198, R105 ;  /* 0x00000069c66a7220 */ /* 0x000fc80000410000 */
[----:B------:R-:W-:-:S07]  /*6430*/  @P4 FADD.FTZ R106, R106, R111 ;  /* 0x0000006f6a6a4221 */ /* 0x000fce0000010000 */
.L_x_2755:
[----:B------:R-:W-:Y:S05]  /*6440*/  BSYNC B1 ;  /* 0x0000000000017941 */ /* 0x000fea0003800000 */
.L_x_2753:
        /* <DEDUP_REMOVED lines=16> */
.L_x_2757:
[----:B------:R-:W-:Y:S01]  /*6550*/  FFMA.FTZ R108, R132, R108, R107 ;  /* 0x0000006c846c7223 */ /* 0x000fe2000001006b */
[----:B------:R-:W-:-:S03]  /*6560*/  @P4 SHF.R.U32.HI R104, RZ, 0x10, R157 ;  /* 0x00000010ff684819 */ /* 0x000fc6000001169d */
[----:B------:R-:W-:Y:S02]  /*6570*/  FADD.FTZ R105, R131, -R108 ;  /* 0x8000006c83697221 */ /* 0x000fe40000010000 */
[----:B------:R-:W-:Y:S02]  /*6580*/  @P4 HADD2.F32 R107, -RZ, R104.H0_H0 ;  /* 0x20000068ff6b4230 */ /* 0x000fe40000004100 */
[----:B------:R-:W-:-:S04]  /*6590*/  FMUL.FTZ R198, R198, R105 ;  /* 0x00000069c6c67220 */ /* 0x000fc80000410000 */
[----:B------:R-:W-:-:S07]  /*65a0*/  @P4 FADD.FTZ R198, R198, R107 ;  /* 0x0000006bc6c64221 */ /* 0x000fce0000010000 */
.L_x_2758:
[----:B------:R-:W-:Y:S05]  /*65b0*/  BSYNC B1 ;  /* 0x0000000000017941 */ /* 0x000fea0003800000 */
.L_x_2756:
        /* <DEDUP_REMOVED lines=17> */
.L_x_2759:
        /* <DEDUP_REMOVED lines=10> */
.L_x_2746:
[----:B------:R-:W-:Y:S05]  /*6770*/  BSYNC B0 ;  /* 0x0000000000007941 */ /* 0x000fea0003800000 */
.L_x_2745:
[----:B------:R-:W-:Y:S02]  /*6780*/  ISETP.NE.AND P2, PT, R200, RZ, PT ;  /* 0x000000ffc800720c */ /* 0x000fe40003f45270 */
[----:B------:R-:W-:Y:S02]  /*6790*/  IADD3 R8, R8, UR14, RZ ;  /* 0x0000000e08087c10 */ /* 0x000fe4000fffe0ff */
[----:B------:R-:W-:Y:S02]  /*67a0*/  SEL R112, RZ, 0x1, P2 ;  /* 0x00000001ff707807 */ /* 0x000fe40001000000 */
[----:B------:R-:W-:-:S13]  /*67b0*/  ISETP.GE.AND P2, PT, R8, UR15, PT ;  /* 0x0000000f08007c0c */ /* 0x000fda000bf46270 */
[----:B------:R-:W-:Y:S05]  /*67c0*/  @!P2 BRA `(.L_x_2760) ;  /* 0xffffffa0005ca947 */ /* 0x000fea000383ffff */
.L_x_2614:
        /* <DEDUP_REMOVED lines=32> */
[C---:B----4-:R-:W-:Y:S01]  /*69d0*/  @P4 IMAD.WIDE.U32 R16, R27.reuse, 0x10, R16 ;  /* 0x000000101b104825 */ /* 0x050fe200078e0010 */
[----:B------:R-:W-:-:S04]  /*69e0*/  @P4 IADD3 R27, R27, 0x100, RZ ;  /* 0x000001001b1b4810 */ /* 0x000fc80007ffe0ff */
        /* <DEDUP_REMOVED lines=19> */
[----:B------:R-:W-:-:S07]  /*6b20*/  @P1 IADD3 R27, R27, 0x100, RZ ;  /* 0x000001001b1b1810 */ /* 0x000fce0007ffe0ff */
[----:B------:R-:W1:Y:S01]  /*6b30*/  LDC.64 R4, c[0x0][0x2d8] ;  /* 0x0000b600ff047b82 */ /* 0x000e620000000a00 */
[----:B0-----:R-:W-:-:S05]  /*6b40*/  IMAD.WIDE.U32 R2, R27, 0x10, R2 ;  /* 0x000000101b027825 */ /* 0x001fca00078e0002 */
[----:B------:R-:W-:Y:S01]  /*6b50*/  STG.E.128 desc[UR4][R2.64], R48 ;  /* 0x0000003002007986 */ /* 0x000fe2000c101d04 */
[----:B-1----:R-:W-:-:S05]  /*6b60*/  IMAD.WIDE.U32 R4, R27, 0x10, R4 ;  /* 0x000000101b047825 */ /* 0x002fca00078e0004 */
[----:B------:R-:W-:Y:S01]  /*6b70*/  STG.E.128 desc[UR4][R4.64], R76 ;  /* 0x0000004c04007986 */ /* 0x000fe2000c101d04 */
[----:B------:R-:W-:Y:S05]  /*6b80*/  EXIT ;  /* 0x000000000000794d */ /* 0x000fea0003800000 */
.L_x_2642:
[----:B------:R-:W-:Y:S01]  /*6b90*/  HFMA2.MMA R117, -RZ, RZ, 0, 9.5367431640625e-07 ;  /* 0x00000010ff757435 */ /* 0x000fe200000001ff */
[----:B------:R-:W-:Y:S02]  /*6ba0*/  MOV R116, R113 ;  /* 0x0000007100747202 */ /* 0x000fe40000000f00 */
[----:B------:R-:W-:Y:S02]  /*6bb0*/  MOV R118, 0x1f ;  /* 0x0000001f00767802 */ /* 0x000fe40000000f00 */
[----:B------:R-:W-:-:S07]  /*6bc0*/  MOV R115, 0xffffffff ;  /* 0xffffffff00737802 */ /* 0x000fce0000000f00 */
[----:B-----5:R-:W-:Y:S05]  /*6bd0*/  WARPSYNC.COLLECTIVE R115, `(.L_x_2761) ;  /* 0x0000000073087348 */ /* 0x020fea0003c00000 */
[----:B------:R0:W1:Y:S02]  /*6be0*/  SHFL.DOWN P5, R179, R116, R117, R118 ;  /* 0x0800007574b37389 */ /* 0x00006400000a0076 */
[----:B01---5:R-:W-:Y:S01]  /*6bf0*/  ENDCOLLECTIVE ;  /* 0x000000000000791b */ /* 0x023fe20003800000 */
.L_x_2761:
[----:B------:R-:W-:Y:S02]  /*6c00*/  MOV R116, R114 ;  /* 0x0000007200747202 */ /* 0x000fe40000000f00 */
[----:B------:R-:W-:-:S07]  /*6c10*/  MOV R106, R179 ;  /* 0x000000b3006a7202 */ /* 0x000fce0000000f00 */
[----:B------:R-:W-:Y:S05]  /*6c20*/  WARPSYNC.COLLECTIVE R115, `(.L_x_2762) ;  /* 0x0000000073087348 */ /* 0x000fea0003c00000 */
[----:B------:R0:W1:Y:S02]  /*6c30*/  SHFL.DOWN P5, R179, R116, R117, R118 ;  /* 0x0800007574b37389 */ /* 0x00006400000a0076 */
[----:B01----:R-:W-:Y:S01]  /*6c40*/  ENDCOLLECTIVE ;  /* 0x000000000000791b */ /* 0x003fe20003800000 */
.L_x_2762:
[----:B------:R-:W-:Y:S01]  /*6c50*/  FADD.FTZ R106, R106, R113 ;  /* 0x000000716a6a7221 */ /* 0x000fe20000010000 */
[----:B------:R-:W-:-:S04]  /*6c60*/  HFMA2.MMA R117, -RZ, RZ, 0, 4.76837158203125e-07 ;  /* 0x00000008ff757435 */ /* 0x000fc800000001ff */
[----:B------:R-:W-:Y:S02]  /*6c70*/  MOV R116, R106 ;  /* 0x0000006a00747202 */ /* 0x000fe40000000f00 */
[----:B------:R-:W-:-:S07]  /*6c80*/  MOV R107, R179 ;  /* 0x000000b3006b7202 */ /* 0x000fce0000000f00 */
[----:B------:R-:W-:Y:S05]  /*6c90*/  WARPSYNC.COLLECTIVE R115, `(.L_x_2763) ;  /* 0x0000000073087348 */ /* 0x000fea0003c00000 */
[----:B------:R0:W1:Y:S02]  /*6ca0*/  SHFL.DOWN P5, R179, R116, R117, R118 ;  /* 0x0800007574b37389 */ /* 0x00006400000a0076 */
[----:B01----:R-:W-:Y:S01]  /*6cb0*/  ENDCOLLECTIVE ;  /* 0x000000000000791b */ /* 0x003fe20003800000 */
.L_x_2763:
[----:B------:R-:W-:-:S05]  /*6cc0*/  FADD.FTZ R107, R107, R114 ;  /* 0x000000726b6b7221 */ /* 0x000fca0000010000 */
[----:B------:R-:W-:Y:S02]  /*6cd0*/  MOV R116, R107 ;  /* 0x0000006b00747202 */ /* 0x000fe40000000f00 */
[----:B------:R-:W-:-:S07]  /*6ce0*/  MOV R109, R179 ;  /* 0x000000b3006d7202 */ /* 0x000fce0000000f00 */
[----:B------:R-:W-:Y:S05]  /*6cf0*/  WARPSYNC.COLLECTIVE R115, `(.L_x_2764) ;  /* 0x0000000073087348 */ /* 0x000fea0003c00000 */
[----:B------:R0:W1:Y:S02]  /*6d00*/  SHFL.DOWN P5, R179, R116, R117, R118 ;  /* 0x0800007574b37389 */ /* 0x00006400000a0076 */
[----:B01----:R-:W-:Y:S01]  /*6d10*/  ENDCOLLECTIVE ;  /* 0x000000000000791b */ /* 0x003fe20003800000 */
.L_x_2764:
[----:B------:R-:W-:Y:S01]  /*6d20*/  FADD.FTZ R109, R106, R109 ;  /* 0x0000006d6a6d7221 */ /* 0x000fe20000010000 */
[----:B------:R-:W-:-:S04]  /*6d30*/  HFMA2.MMA R117, -RZ, RZ, 0, 2.384185791015625e-07 ;  /* 0x00000004ff757435 */ /* 0x000fc800000001ff */
[----:B------:R-:W-:Y:S02]  /*6d40*/  MOV R116, R109 ;  /* 0x0000006d00747202 */ /* 0x000fe40000000f00 */
[----:B------:R-:W-:-:S07]  /*6d50*/  MOV R108, R179 ;  /* 0x000000b3006c7202 */ /* 0x000fce0000000f00 */
[----:B------:R-:W-:Y:S05]  /*6d60*/  WARPSYNC.COLLECTIVE R115, `(.L_x_2765) ;  /* 0x0000000073087348 */ /* 0x000fea0003c00000 */
[----:B------:R0:W1:Y:S02]  /*6d70*/  SHFL.DOWN P5, R179, R116, R117, R118 ;  /* 0x0800007574b37389 */ /* 0x00006400000a0076 */
[----:B01----:R-:W-:Y:S01]  /*6d80*/  ENDCOLLECTIVE ;  /* 0x000000000000791b */ /* 0x003fe20003800000 */
.L_x_2765:
[----:B------:R-:W-:-:S05]  /*6d90*/  FADD.FTZ R108, R107, R108 ;  /* 0x0000006c6b6c7221 */ /* 0x000fca0000010000 */
[----:B------:R-:W-:Y:S02]  /*6da0*/  MOV R116, R108 ;  /* 0x0000006c00747202 */ /* 0x000fe40000000f00 */
[----:B------:R-:W-:-:S07]  /*6db0*/  MOV R110, R179 ;  /* 0x000000b3006e7202 */ /* 0x000fce0000000f00 */
[----:B------:R-:W-:Y:S05]  /*6dc0*/  WARPSYNC.COLLECTIVE R115, `(.L_x_2766) ;  /* 0x0000000073087348 */ /* 0x000fea0003c00000 */
[----:B------:R0:W1:Y:S02]  /*6dd0*/  SHFL.DOWN P5, R179, R116, R117, R118 ;  /* 0x0800007574b37389 */ /* 0x00006400000a0076 */
[----:B01----:R-:W-:Y:S01]  /*6de0*/  ENDCOLLECTIVE ;  /* 0x000000000000791b */ /* 0x003fe20003800000 */
.L_x_2766:
[----:B------:R-:W-:Y:S01]  /*6df0*/  FADD.FTZ R110, R109, R110 ;  /* 0x0000006e6d6e7221 */ /* 0x000fe20000010000 */
[----:B------:R-:W-:-:S04]  /*6e00*/  HFMA2.MMA R117, -RZ, RZ, 0, 1.1920928955078125e-07 ;  /* 0x00000002ff757435 */ /* 0x000fc800000001ff */
[----:B------:R-:W-:Y:S02]  /*6e10*/  MOV R116, R110 ;  /* 0x0000006e00747202 */ /* 0x000fe40000000f00 */
[----:B------:R-:W-:-:S07]  /*6e20*/  MOV R111, R179 ;  /* 0x000000b3006f7202 */ /* 0x000fce0000000f00 */
[----:B------:R-:W-:Y:S05]  /*6e30*/  WARPSYNC.COLLECTIVE R115, `(.L_x_2767) ;  /* 0x0000000073087348 */ /* 0x000fea0003c00000 */
[----:B------:R0:W1:Y:S02]  /*6e40*/  SHFL.DOWN P5, R179, R116, R117, R118 ;  /* 0x0800007574b37389 */ /* 0x00006400000a0076 */
[----:B01----:R-:W-:Y:S01]  /*6e50*/  ENDCOLLECTIVE ;  /* 0x000000000000791b */ /* 0x003fe20003800000 */
.L_x_2767:
[----:B------:R-:W-:-:S05]  /*6e60*/  FADD.FTZ R111, R108, R111 ;  /* 0x0000006f6c6f7221 */ /* 0x000fca0000010000 */
[----:B------:R-:W-:Y:S02]  /*6e70*/  MOV R116, R111 ;  /* 0x0000006f00747202 */ /* 0x000fe40000000f00 */
[----:B------:R-:W-:-:S07]  /*6e80*/  MOV R113, R179 ;  /* 0x000000b300717202 */ /* 0x000fce0000000f00 */
[----:B------:R-:W-:Y:S05]  /*6e90*/  WARPSYNC.COLLECTIVE R115, `(.L_x_2768) ;  /* 0x0000000073087348 */ /* 0x000fea0003c00000 */
[----:B------:R0:W1:Y:S02]  /*6ea0*/  SHFL.DOWN P5, R179, R116, R117, R118 ;  /* 0x0800007574b37389 */ /* 0x00006400000a0076 */
[----:B01----:R-:W-:Y:S01]  /*6eb0*/  ENDCOLLECTIVE ;  /* 0x000000000000791b */ /* 0x003fe20003800000 */
.L_x_2768:
[----:B------:R-:W-:Y:S01]  /*6ec0*/  FADD.FTZ R113, R110, R113 ;  /* 0x000000716e717221 */ /* 0x000fe20000010000 */
[----:B------:R-:W-:-:S04]  /*6ed0*/  HFMA2.MMA R117, -RZ, RZ, 0, 5.9604644775390625e-08 ;  /* 0x00000001ff757435 */ /* 0x000fc800000001ff */
[----:B------:R-:W-:Y:S02]  /*6ee0*/  MOV R116, R113 ;  /* 0x0000007100747202 */ /* 0x000fe40000000f00 */
[----:B------:R-:W-:-:S07]  /*6ef0*/  MOV R112, R179 ;  /* 0x000000b300707202 */ /* 0x000fce0000000f00 */
[----:B------:R-:W-:Y:S05]  /*6f00*/  WARPSYNC.COLLECTIVE R115, `(.L_x_2769) ;  /* 0x0000000073087348 */ /* 0x000fea0003c00000 */
[----:B------:R0:W1:Y:S02]  /*6f10*/  SHFL.DOWN P5, R179, R116, R117, R118 ;  /* 0x0800007574b37389 */ /* 0x00006400000a0076 */
[----:B01----:R-:W-:Y:S01]  /*6f20*/  ENDCOLLECTIVE ;  /* 0x000000000000791b */ /* 0x003fe20003800000 */
.L_x_2769:
[----:B------:R-:W-:-:S05]  /*6f30*/  FADD.FTZ R112, R111, R112 ;  /* 0x000000706f707221 */ /* 0x000fca0000010000 */
[----:B------:R-:W-:Y:S02]  /*6f40*/  MOV R116, R112 ;  /* 0x0000007000747202 */ /* 0x000fe40000000f00 */
[----:B------:R-:W-:-:S07]  /*6f50*/  MOV R178, R179 ;  /* 0x000000b300b27202 */ /* 0x000fce0000000f00 */
[----:B------:R-:W-:Y:S05]  /*6f60*/  WARPSYNC.COLLECTIVE R115, `(.L_x_2770) ;  /* 0x0000000073087348 */ /* 0x000fea0003c00000 */
[----:B------:R0:W1:Y:S02]  /*6f70*/  SHFL.DOWN P5, R179, R116, R117, R118 ;  /* 0x0800007574b37389 */ /* 0x00006400000a0076 */
[----:B01----:R-:W-:Y:S01]  /*6f80*/  ENDCOLLECTIVE ;  /* 0x000000000000791b */ /* 0x003fe20003800000 */
.L_x_2770:
[----:B------:R-:W-:Y:S05]  /*6f90*/  BRA `(.L_x_2771) ;  /* 0xffffffbc00c87947 */ /* 0x000fea000383ffff */
.L_x_2772:
        /* <DEDUP_REMOVED lines=14> */
.L_x_15193:


//--------------------- .text._ZN10layer_norm22ln_bwd_finalize_kernelINS_22Kernel_traits_finalizeILj7168E6__halfS2_S2_S2_fjLb0ELj1024ELj4ENS_18Kernel_traits_baseILj7168ES2_S2_S2_S2_fjLj1024EEEEELb0ELb1EEEvNS_9BwdParamsE --------------------------
	.section	.text._ZN10layer_norm22ln_bwd_finalize_kernelINS_22Kernel_traits_finalizeILj7168E6__halfS2_S2_S2_fjLb0ELj1024ELj4ENS_18Kernel_traits_baseILj7168ES2_S2_S2_S2_fjLj1024EEEEELb0ELb1EEEvNS_9BwdParamsE,"ax",@progbits
	.align	128
        .global         _ZN10layer_norm22ln_bwd_finalize_kernelINS_22Kernel_traits_finalizeILj7168E6__halfS2_S2_S2_fjLb0ELj1024ELj4ENS_18Kernel_traits_baseILj7168ES2_S2_S2_S2_fjLj1024EEEEELb0ELb1EEEvNS_9BwdParamsE
        .type           _ZN10layer_norm22ln_bwd_finalize_kernelINS_22Kernel_traits_finalizeILj7168E6__halfS2_S2_S2_fjLb0ELj1024ELj4ENS_18Kernel_traits_baseILj7168ES2_S2_S2_S2_fjLj1024EEEEELb0ELb1EEEvNS_9BwdParamsE,@function
        .size           _ZN10layer_norm22ln_bwd_finalize_kernelINS_22Kernel_traits_finalizeILj7168E6__halfS2_S2_S2_fjLb0ELj1024ELj4ENS_18Kernel_traits_baseILj7168ES2_S2_S2_S2_fjLj1024EEEEELb0ELb1EEEvNS_9BwdParamsE,(.L_x_15194 - _ZN10layer_norm22ln_bwd_finalize_kernelINS_22Kernel_traits_finalizeILj7168E6__halfS2_S2_S2_fjLb0ELj1024ELj4ENS_18Kernel_traits_baseILj7168ES2_S2_S2_S2_fjLj1024EEEEELb0ELb1EEEvNS_9BwdParamsE)
        .other          _ZN10layer_norm22ln_bwd_finalize_kernelINS_22Kernel_traits_finalizeILj7168E6__halfS2_S2_S2_fjLb0ELj1024ELj4ENS_18Kernel_traits_baseILj7168ES2_S2_S2_S2_fjLj1024EEEEELb0ELb1EEEvNS_9BwdParamsE,@"STO_CUDA_ENTRY STV_DEFAULT"
_ZN10layer_norm22ln_bwd_finalize_kernelINS_22Kernel_traits_finalizeILj7168E6__halfS2_S2_S2_fjLb0ELj1024ELj4ENS_18Kernel_traits_baseILj7168ES2_S2_S2_S2_fjLj1024EEEEELb0ELb1EEEvNS_9BwdParamsE:
.text._ZN10layer_norm22ln_bwd_finalize_kernelINS_22Kernel_traits_finalizeILj7168E6__halfS2_S2_S2_fjLb0ELj1024ELj4ENS_18Kernel_traits_baseILj7168ES2_S2_S2_S2_fjLj1024EEEEELb0ELb1EEEvNS_9BwdParamsE:
        /* <DEDUP_REMOVED lines=26> */
.L_x_2784:
        /* <DEDUP_REMOVED lines=31> */
.L_x_2777:
        /* <DEDUP_REMOVED lines=34> */
.L_x_2776:
[----:B------:R-:W-:Y:S05]  /*05b0*/  BSYNC B1 ;  /* 0x0000000000017941 */ /* 0x000fea0003800000 */
.L_x_2775:
        /* <DEDUP_REMOVED lines=25> */
.L_x_2779:
[----:B------:R-:W-:Y:S05]  /*0750*/  BSYNC B1 ;  /* 0x0000000000017941 */ /* 0x000fea0003800000 */
.L_x_2778:
        /* <DEDUP_REMOVED lines=12> */
.L_x_2774:
[----:B------:R-:W-:Y:S05]  /*0820*/  BSYNC B0 ;  /* 0x0000000000007941 */ /* 0x000fea0003800000 */
.L_x_2773:
        /* <DEDUP_REMOVED lines=29> */
.L_x_2795:
[----:B------:R-:W-:Y:S01]  /*0a00*/  @!P1 SHF.R.U32.HI R12, RZ, 0x3, R0 ;  /* 0x00000003ff0c9819 */ /* 0x000fe20000011600 */
[----:B----4-:R-:W-:Y:S01]  /*0a10*/  FADD.FTZ R14, R9, R14 ;  /* 0x0000000e090e7221 */ /* 0x010fe20000010000 */
[----:B---3--:R-:W-:Y:S02]  /*0a20*/  FADD.FTZ R11, R10, R11 ;  /* 0x0000000b0a0b7221 */ /* 0x008fe40000010000 */
[----:B------:R-:W-:-:S05]  /*0a30*/  @!P1 LOP3.LUT R12, R12, 0x1ffffffc, RZ, 0xc0, !PT ;  /* 0x1ffffffc0c0c9812 */ /* 0x000fca00078ec0ff */
[----:B------:R3:W-:Y:S04]  /*0a40*/  @!P1 STS [R12+UR4+0x2000], R14 ;  /* 0x0020000e0c009988 */ /* 0x0007e80008000804 */
[----:B------:R3:W-:Y:S02]  /*0a50*/  @!P1 STS [R12+UR4+0x2080], R11 ;  /* 0x0020800b0c009988 */ /* 0x0007e40008000804 */
.L_x_2780:
        /* <DEDUP_REMOVED lines=10> */
[----:B---3--:R-:W-:Y:S02]  /*0b00*/  F2FP.F16.F32.PACK_AB R15, R15, R14 ;  /* 0x0000000e0f0f723e */ /* 0x008fe400000000ff */
[----:B-----5:R-:W-:-:S03]  /*0b10*/  F2FP.F16.F32.PACK_AB R17, R17, R16 ;  /* 0x000000101111723e */ /* 0x020fc600000000ff */
[----:B------:R4:W-:Y:S04]  /*0b20*/  STG.E desc[UR6][R12.64], R15 ;  /* 0x0000000f0c007986 */ /* 0x0009e8000c101906 */
[----:B------:R4:W-:Y:S02]  /*0b30*/  STG.E desc[UR6][R10.64], R17 ;  /* 0x000000110a007986 */ /* 0x0009e4000c101906 */
.L_x_2783:
[----:B------:R-:W-:Y:S05]  /*0b40*/  BSYNC B0 ;  /* 0x0000000000007941 */ /* 0x000fea0003800000 */
.L_x_2782:
[C---:B------:R-:W-:Y:S02]  /*0b50*/  ISETP.GT.U32.AND P1, PT, R3.reuse, -0x1c01, PT ;  /* 0xffffe3ff0300780c */ /* 0x040fe40003f24070 */
[----:B------:R-:W-:Y:S02]  /*0b60*/  IADD3 R3, R3, 0x1c00, RZ ;  /* 0x00001c0003037810 */ /* 0x000fe40007ffe0ff */
[----:B------:R-:W-:-:S09]  /*0b70*/  IADD3 R4, R4, 0xe00, RZ ;  /* 0x00000e0004047810 */ /* 0x000fd20007ffe0ff */
[----:B------:R-:W-:Y:S05]  /*0b80*/  @P1 BRA `(.L_x_2784) ;  /* 0xfffffff400841947 */ /* 0x000fea000383ffff */
[----:B------:R-:W-:Y:S05]  /*0b90*/  EXIT ;  /* 0x000000000000794d */ /* 0x000fea0003800000 */
.L_x_2781:
[----:B------:R-:W-:Y:S01]  /*0ba0*/  HFMA2.MMA R22, -RZ, RZ, 0, 1.847743988037109375e-06 ;  /* 0x0000001fff167435 */ /* 0x000fe200000001ff */
[----:B0--3--:R-:W-:Y:S01]  /*0bb0*/  MOV R20, R10 ;  /* 0x0000000a00147202 */ /* 0x009fe20000000f00 */
[----:B------:R-:W-:Y:S01]  /*0bc0*/  IMAD.MOV.U32 R19, RZ, RZ, 0x1 ;  /* 0x00000001ff137424 */ /* 0x000fe200078e00ff */
[----:B------:R-:W-:-:S08]  /*0bd0*/  MOV R17, 0xffffffff ;  /* 0xffffffff00117802 */ /* 0x000fd00000000f00 */
[----:B-12---:R-:W-:Y:S05]  /*0be0*/  WARPSYNC.COLLECTIVE R17, `(.L_x_2785) ;  /* 0x0000000011087348 */ /* 0x006fea0003c00000 */
[----:B------:R0:W3:Y:S02]  /*0bf0*/  SHFL.BFLY P2, R18, R20, R19, R22 ;  /* 0x0c00001314127389 */ /* 0x0000e40000040016 */
[----:B0123--:R-:W-:Y:S01]  /*0c00*/  ENDCOLLECTIVE ;  /* 0x000000000000791b */ /* 0x00ffe20003800000 */
.L_x_2785:
[----:B------:R-:W-:Y:S01]  /*0c10*/  HFMA2.MMA R19, -RZ, RZ, 0, 1.1920928955078125e-07 ;  /* 0x00000002ff137435 */ /* 0x000fe200000001ff */
[----:B------:R-:W-:-:S05]  /*0c20*/  MOV R11, R18 ;  /* 0x00000012000b7202 */ /* 0x000fca0000000f00 */
[----:B------:R-:W-:-:S04]  /*0c30*/  FADD.FTZ R11, R10, R11 ;  /* 0x0000000b0a0b7221 */ /* 0x000fc80000010000 */
[----:B------:R-:W-:-:S07]  /*0c40*/  IMAD.MOV.U32 R20, RZ, RZ, R11 ;  /* 0x000000ffff147224 */ /* 0x000fce00078e000b */
[----:B------:R-:W-:Y:S05]  /*0c50*/  WARPSYNC.COLLECTIVE R17, `(.L_x_2786) ;  /* 0x0000000011087348 */ /* 0x000fea0003c00000 */
[----:B------:R0:W1:Y:S02]  /*0c60*/  SHFL.BFLY P2, R18, R20, R19, R22 ;  /* 0x0c00001314127389 */ /* 0x0000640000040016 */
[----:B01----:R-:W-:Y:S01]  /*0c70*/  ENDCOLLECTIVE ;  /* 0x000000000000791b */ /* 0x003fe20003800000 */
.L_x_2786:
[----:B------:R-:W-:Y:S01]  /*0c80*/  IMAD.MOV.U32 R19, RZ, RZ, 0x4 ;  /* 0x00000004ff137424 */ /* 0x000fe200078e00ff */
[----:B------:R-:W-:-:S05]  /*0c90*/  MOV R12, R18 ;  /* 0x00000012000c7202 */ /* 0x000fca0000000f00 */
[----:B------:R-:W-:-:S05]  /*0ca0*/  FADD.FTZ R12, R11, R12 ;  /* 0x0000000c0b0c7221 */ /* 0x000fca0000010000 */
[----:B------:R-:W-:-:S07]  /*0cb0*/  MOV R20, R12 ;  /* 0x0000000c00147202 */ /* 0x000fce0000000f00 */
[----:B------:R-:W-:Y:S05]  /*0cc0*/  WARPSYNC.COLLECTIVE R17, `(.L_x_2787) ;  /* 0x0000000011087348 */ /* 0x000fea0003c00000 */
[----:B------:R0:W1:Y:S02]  /*0cd0*/  SHFL.BFLY P2, R18, R20, R19, R22 ;  /* 0x0c00001314127389 */ /* 0x0000640000040016 */
[----:B01----:R-:W-:Y:S01]  /*0ce0*/  ENDCOLLECTIVE ;  /* 0x000000000000791b */ /* 0x003fe20003800000 */
.L_x_2787:
[----:B------:R-:W-:Y:S01]  /*0cf0*/  HFMA2.MMA R19, -RZ, RZ, 0, 4.76837158203125e-07 ;  /* 0x00000008ff137435 */ /* 0x000fe200000001ff */
[----:B------:R-:W-:-:S05]  /*0d00*/  MOV R13, R18 ;  /* 0x00000012000d7202 */ /* 0x000fca0000000f00 */
[----:B------:R-:W-:-:S05]  /*0d10*/  FADD.FTZ R13, R12, R13 ;  /* 0x0000000d0c0d7221 */ /* 0x000fca0000010000 */
[----:B------:R-:W-:-:S07]  /*0d20*/  MOV R20, R13 ;  /* 0x0000000d00147202 */ /* 0x000fce0000000f00 */
[----:B------:R-:W-:Y:S05]  /*0d30*/  WARPSYNC.COLLECTIVE R17, `(.L_x_2788) ;  /* 0x0000000011087348 */ /* 0x000fea0003c00000 */
[----:B------:R0:W1:Y:S02]  /*0d40*/  SHFL.BFLY P2, R18, R20, R19, R22 ;  /* 0x0c00001314127389 */ /* 0x0000640000040016 */
[----:B01----:R-:W-:Y:S01]  /*0d50*/  ENDCOLLECTIVE ;  /* 0x000000000000791b */ /* 0x003fe20003800000 */
.L_x_2788:
[----:B------:R-:W-:Y:S01]  /*0d60*/  HFMA2.MMA R19, -RZ, RZ, 0, 9.5367431640625e-07 ;  /* 0x00000010ff137435 */ /* 0x000fe200000001ff */
[----:B------:R-:W-:-:S04]  /*0d70*/  IMAD.MOV.U32 R10, RZ, RZ, R18 ;  /* 0x000000ffff0a7224 */ /* 0x000fc800078e0012 */
[----:B------:R-:W-:-:S05]  /*0d80*/  FADD.FTZ R10, R13, R10 ;  /* 0x0000000a0d0a7221 */ /* 0x000fca0000010000 */
[----:B------:R-:W-:-:S07]  /*0d90*/  MOV R20, R10 ;  /* 0x0000000a00147202 */ /* 0x000fce0000000f00 */
[----:B------:R-:W-:Y:S05]  /*0da0*/  WARPSYNC.COLLECTIVE R17, `(.L_x_2789) ;  /* 0x0000000011087348 */ /* 0x000fea0003c00000 */
[----:B------:R0:W1:Y:S02]  /*0db0*/  SHFL.BFLY P2, R18, R20, R19, R22 ;  /* 0x0c00001314127389 */ /* 0x0000640000040016 */
[----:B01----:R-:W-:Y:S01]  /*0dc0*/  ENDCOLLECTIVE ;  /* 0x000000000000791b */ /* 0x003fe20003800000 */
.L_x_2789:
[----:B------:R-:W-:Y:S01]  /*0dd0*/  HFMA2.MMA R19, -RZ, RZ, 0, 5.9604644775390625e-08 ;  /* 0x00000001ff137435 */ /* 0x000fe200000001ff */
[----:B------:R-:W-:Y:S01]  /*0de0*/  IMAD.MOV.U32 R20, RZ, RZ, R9 ;  /* 0x000000ffff147224 */ /* 0x000fe200078e0009 */
[----:B------:R-:W-:-:S09]  /*0df0*/  MOV R11, R18 ;  /* 0x00000012000b7202 */ /* 0x000fd20000000f00 */
[----:B------:R-:W-:Y:S05]  /*0e00*/  WARPSYNC.COLLECTIVE R17, `(.L_x_2790) ;  /* 0x0000000011087348 */ /* 0x000fea0003c00000 */
[----:B------:R0:W1:Y:S02]  /*0e10*/  SHFL.BFLY P2, R18, R20, R19, R22 ;  /* 0x0c00001314127389 */ /* 0x0000640000040016 */
[----:B01----:R-:W-:Y:S01]  /*0e20*/  ENDCOLLECTIVE ;  /* 0x000000000000791b */ /* 0x003fe20003800000 */
.L_x_2790:
[----:B------:R-:W-:Y:S01]  /*0e30*/  HFMA2.MMA R19, -RZ, RZ, 0, 1.1920928955078125e-07 ;  /* 0x00000002ff137435 */ /* 0x000fe200000001ff */
[----:B------:R-:W-:-:S05]  /*0e40*/  MOV R12, R18 ;  /* 0x00000012000c7202 */ /* 0x000fca0000000f00 */
[----:B------:R-:W-:-:S05]  /*0e50*/  FADD.FTZ R14, R9, R12 ;  /* 0x0000000c090e7221 */ /* 0x000fca0000010000 */
[----:B------:R-:W-:-:S07]  /*0e60*/  MOV R20, R14 ;  /* 0x0000000e00147202 */ /* 0x000fce0000000f00 */
[----:B------:R-:W-:Y:S05]  /*0e70*/  WARPSYNC.COLLECTIVE R17, `(.L_x_2791) ;  /* 0x0000000011087348 */ /* 0x000fea0003c00000 */
[----:B------:R0:W1:Y:S02]  /*0e80*/  SHFL.BFLY P2, R18, R20, R19, R22 ;  /* 0x0c00001314127389 */ /* 0x0000640000040016 */
[----:B01----:R-:W-:Y:S01]  /*0e90*/  ENDCOLLECTIVE ;  /* 0x000000000000791b */ /* 0x003fe20003800000 */
.L_x_2791:
[----:B------:R-:W-:Y:S01]  /*0ea0*/  HFMA2.MMA R19, -RZ, RZ, 0, 2.384185791015625e-07 ;  /* 0x00000004ff137435 */ /* 0x000fe200000001ff */
[----:B------:R-:W-:-:S04]  /*0eb0*/  IMAD.MOV.U32 R13, RZ, RZ, R18 ;  /* 0x000000ffff0d7224 */ /* 0x000fc800078e0012 */
[----:B------:R-:W-:-:S05]  /*0ec0*/  FADD.FTZ R15, R14, R13 ;  /* 0x0000000d0e0f7221 */ /* 0x000fca0000010000 */
[----:B------:R-:W-:-:S07]  /*0ed0*/  MOV R20, R15 ;  /* 0x0000000f00147202 */ /* 0x000fce0000000f00 */
[----:B------:R-:W-:Y:S05]  /*0ee0*/  WARPSYNC.COLLECTIVE R17, `(.L_x_2792) ;  /* 0x0000000011087348 */ /* 0x000fea0003c00000 */
[----:B------:R0:W1:Y:S02]  /*0ef0*/  SHFL.BFLY P2, R18, R20, R19, R22 ;  /* 0x0c00001314127389 */ /* 0x0000640000040016 */
[----:B01----:R-:W-:Y:S01]  /*0f00*/  ENDCOLLECTIVE ;  /* 0x000000000000791b */ /* 0x003fe20003800000 */
.L_x_2792:
[----:B------:R-:W-:Y:S01]  /*0f10*/  IMAD.MOV.U32 R19, RZ, RZ, 0x8 ;  /* 0x00000008ff137424 */ /* 0x000fe200078e00ff */
[----:B------:R-:W-:-:S05]  /*0f20*/  MOV R16, R18 ;  /* 0x0000001200107202 */ /* 0x000fca0000000f00 */
[----:B------:R-:W-:-:S05]  /*0f30*/  FADD.FTZ R16, R15, R16 ;  /* 0x000000100f107221 */ /* 0x000fca0000010000 */
[----:B------:R-:W-:-:S07]  /*0f40*/  MOV R20, R16 ;  /* 0x0000001000147202 */ /* 0x000fce0000000f00 */
[----:B------:R-:W-:Y:S05]  /*0f50*/  WARPSYNC.COLLECTIVE R17, `(.L_x_2793) ;  /* 0x0000000011087348 */ /* 0x000fea0003c00000 */
[----:B------:R0:W1:Y:S02]  /*0f60*/  SHFL.BFLY P2, R18, R20, R19, R22 ;  /* 0x0c00001314127389 */ /* 0x0000640000040016 */
[----:B01----:R-:W-:Y:S01]  /*0f70*/  ENDCOLLECTIVE ;  /* 0x000000000000791b */ /* 0x003fe20003800000 */
.L_x_2793:
[----:B------:R-:W-:Y:S01]  /*0f80*/  HFMA2.MMA R19, -RZ, RZ, 0, 9.5367431640625e-07 ;  /* 0x00000010ff137435 */ /* 0x000fe200000001ff */
[----:B------:R-:W-:-:S05]  /*0f90*/  MOV R9, R18 ;  /* 0x0000001200097202 */ /* 0x000fca0000000f00 */
[----:B------:R-:W-:-:S05]  /*0fa0*/  FADD.FTZ R9, R16, R9 ;  /* 0x0000000910097221 */ /* 0x000fca0000010000 */
[----:B------:R-:W-:-:S07]  /*0fb0*/  MOV R20, R9 ;  /* 0x0000000900147202 */ /* 0x000fce0000000f00 */
[----:B------:R-:W-:Y:S05]  /*0fc0*/  WARPSYNC.COLLECTIVE R17, `(.L_x_2794) ;  /* 0x0000000011087348 */ /* 0x000fea0003c00000 */
[----:B------:R0:W1:Y:S02]  /*0fd0*/  SHFL.BFLY P2, R18, R20, R19, R22 ;  /* 0x0c00001314127389 */ /* 0x0000640000040016 */
[----:B01----:R-:W-:Y:S01]  /*0fe0*/  ENDCOLLECTIVE ;  /* 0x000000000000791b */ /* 0x003fe20003800000 */
.L_x_2794:
[----:B------:R-:W-:Y:S01]  /*0ff0*/  MOV R14, R18 ;  /* 0x00000012000e7202 */ /* 0x000fe20000000f00 */
[----:B------:R-:W-:Y:S06]  /*1000*/  BRA `(.L_x_2795) ;  /* 0xfffffff8007c7947 */ /* 0x000fec000383ffff */
.L_x_2796:
        /* <DEDUP_REMOVED lines=15> */
.L_x_15194:


//--------------------- .text._ZN10layer_norm13ln_bwd_kernelINS_13Kernel_traitsI6__halfS2_S2_S2_fjLj7168ELj1ELj1ELj8ELj8ENS_18Kernel_traits_baseILj7168ES2_S2_S2_S2_fjLj256EEEEELb1ELb0ELb1ELb1EEEvNS_9BwdParamsE --------------------------
	.section	.text._ZN10layer_norm13ln_bwd_kernelINS_13Kernel_traitsI6__halfS2_S2_S2_fjLj7168ELj1ELj1ELj8ELj8ENS_18Kernel_traits_baseILj7168ES2_S2_S2_S2_fjLj256EEEEELb1ELb0ELb1ELb1EEEvNS_9BwdParamsE,"ax",@progbits
	.align	128
        .global         _ZN10layer_norm13ln_bwd_kernelINS_13Kernel_traitsI6__halfS2_S2_S2_fjLj7168ELj1ELj1ELj8ELj8ENS_18Kernel_traits_baseILj7168ES2_S2_S2_S2_fjLj256EEEEELb1ELb0ELb1ELb1EEEvNS_9BwdParamsE
        .type           _ZN10layer_norm13ln_bwd_kernelINS_13Kernel_traitsI6__halfS2_S2_S2_fjLj7168ELj1ELj1ELj8ELj8ENS_18Kernel_traits_baseILj7168ES2_S2_S2_S2_fjLj256EEEEELb1ELb0ELb1ELb1EEEvNS_9BwdParamsE,@function
        .size           _ZN10layer_norm13ln_bwd_kernelINS_13Kernel_traitsI6__halfS2_S2_S2_fjLj7168ELj1ELj1ELj8ELj8ENS_18Kernel_traits_baseILj7168ES2_S2_S2_S2_fjLj256EEEEELb1ELb0ELb1ELb1EEEvNS_9BwdParamsE,(.L_x_15195 - _ZN10layer_norm13ln_bwd_kernelINS_13Kernel_traitsI6__halfS2_S2_S2_fjLj7168ELj1ELj1ELj8ELj8ENS_18Kernel_traits_baseILj7168ES2_S2_S2_S2_fjLj256EEEEELb1ELb0ELb1ELb1EEEvNS_9BwdParamsE)
        .other          _ZN10layer_norm13ln_bwd_kernelINS_13Kernel_traitsI6__halfS2_S2_S2_fjLj7168ELj1ELj1ELj8ELj8ENS_18Kernel_traits_baseILj7168ES2_S2_S2_S2_fjLj256EEEEELb1ELb0ELb1ELb1EEEvNS_9BwdParamsE,@"STO_CUDA_ENTRY STV_DEFAULT"
_ZN10layer_norm13ln_bwd_kernelINS_13Kernel_traitsI6__halfS2_S2_S2_fjLj7168ELj1ELj1ELj8ELj8ENS_18Kernel_traits_baseILj7168ES2_S2_S2_S2_fjLj256EEEEELb1ELb0ELb1ELb1EEEvNS_9BwdParamsE:
.text._ZN10layer_norm13ln_bwd_kernelINS_13Kernel_traitsI6__halfS2_S2_S2_fjLj7168ELj1ELj1ELj8ELj8ENS_18Kernel_traits_baseILj7168ES2_S2_S2_S2_fjLj256EEEEELb1ELb0ELb1ELb1EEEvNS_9BwdParamsE:
        /* <DEDUP_REMOVED lines=41> */
.L_x_2797:
[----:B------:R-:W-:Y:S01]  /*0290*/  SHF.L.U32 R0, R2, 0x3, RZ ;  /* 0x0000000302007819 */ /* 0x000fe200000006ff */
[----:B------:R-:W-:-:S03]  /*02a0*/  ULDC.64 UR6, c[0x0][0x260] ;  /* 0x0000980000067ab9 */ /* 0x000fc60000000a00 */
        /* <DEDUP_REMOVED lines=40> */
[----:B0-----:R-:W-:Y:S01]  /*0530*/  HADD2.F32 R10, -RZ, R13.H0_H0 ;  /* 0x2000000dff0a7230 */ /* 0x001fe20000004100 */
[----:B------:R-:W-:Y:S02]  /*0540*/  SHF.R.U32.HI R25, RZ, 0x10, R13 ;  /* 0x00000010ff197819 */ /* 0x000fe4000001160d */
[----:B---3--:R-:W-:Y:S01]  /*0550*/  SHF.R.U64 R28, R16, 0x10, R17 ;  /* 0x00000010101c7819 */ /* 0x008fe20000001211 */
[----:B------:R-:W-:Y:S01]  /*0560*/  HADD2.F32 R13, -RZ, R16.H0_H0 ;  /* 0x20000010ff0d7230 */ /* 0x000fe20000004100 */
[--C-:B----4-:R-:W-:Y:S01]  /*0570*/  SHF.R.U64 R30, R18, 0x10, R19.reuse ;  /* 0x00000010121e7819 */ /* 0x110fe20000001213 */
[----:B------:R-:W-:Y:S01]  /*0580*/  HADD2.F32 R16, -RZ, R19.H0_H0 ;  /* 0x20000013ff107230 */ /* 0x000fe20000004100 */
[----:B------:R-:W-:-:S02]  /*0590*/  SHF.R.U32.HI R31, RZ, 0x10, R19 ;  /* 0x00000010ff1f7819 */ /* 0x000fc40000011613 */
[----:B------:R-:W0:Y:S01]  /*05a0*/  LDC.U8 R19, c[0x0][0x2a0] ;  /* 0x0000a800ff137b82 */ /* 0x000e220000000000 */
        /* <DEDUP_REMOVED lines=8> */
[--C-:B------:R-:W-:Y:S02]  /*0630*/  SHF.R.U64 R26, R14, 0x10, R15.reuse ;  /* 0x000000100e1a7819 */ /* 0x100fe4000000120f */
[----:B------:R-:W-:-:S02]  /*0640*/  SHF.R.U32.HI R27, RZ, 0x10, R15 ;  /* 0x00000010ff1b7819 */ /* 0x000fc4000001160f */
[----:B------:R-:W-:Y:S02]  /*0650*/  SHF.R.U32.HI R29, RZ, 0x10, R17 ;  /* 0x00000010ff1d7819 */ /* 0x000fe40000011611 */
[--C-:B------:R-:W-:Y:S02]  /*0660*/  SHF.R.U64 R32, R34, 0x10, R35.reuse ;  /* 0x0000001022207819 */ /* 0x100fe40000001223 */
[----:B------:R-:W-:Y:S01]  /*0670*/  SHF.R.U32.HI R33, RZ, 0x10, R35 ;  /* 0x00000010ff217819 */ /* 0x000fe20000011623 */
        /* <DEDUP_REMOVED lines=20> */
[----:B0-----:R-:W-:-:S07]  /*07c0*/  HADD2.F32 R33, -RZ, R33.H0_H0 ;  /* 0x20000021ff217230 */ /* 0x001fce0000004100 */
.L_x_2908:
[----:B01----:R-:W0:Y:S08]  /*07d0*/  LDC.64 R110, c[0x0][0x288] ;  /* 0x0000a200ff6e7b82 */ /* 0x003e300000000a00 */
[----:B------:R-:W1:Y:S08]  /*07e0*/  LDC R203, c[0x0][0x218] ;  /* 0x00008600ffcb7b82 */ /* 0x000e700000000800 */
[----:B------:R-:W2:Y:S01]  /*07f0*/  LDC.64 R112, c[0x0][0x258] ;  /* 0x00009600ff707b82 */ /* 0x000ea20000000a00 */
[----:B0-----:R-:W-:-:S07]  /*0800*/  IMAD.WIDE R110, R4, 0x4, R110 ;  /* 0x00000004046e7825 */ /* 0x001fce00078e026e */
[----:B------:R-:W0:Y:S01]  /*0810*/  LDC.64 R108, c[0x0][0x280] ;  /* 0x0000a000ff6c7b82 */ /* 0x000e220000000a00 */
[----:B------:R-:W3:Y:S07]  /*0820*/  LDG.E R120, desc[UR4][R110.64] ;  /* 0x000000046e787981 */ /* 0x000eee000c1e1900 */
[----:B------:R-:W4:Y:S01]  /*0830*/  LDC.64 R116, c[0x0][0x2c8] ;  /* 0x0000b200ff747b82 */ /* 0x000f220000000a00 */
[----:B-1----:R-:W-:Y:S01]  /*0840*/  IMAD R0, R4, R203, RZ ;  /* 0x000000cb04007224 */ /* 0x002fe200078e02ff */
[----:B------:R-:W-:-:S04]  /*0850*/  LOP3.LUT R204, R2, 0xff, RZ, 0xc0, !PT ;  /* 0x000000ff02cc7812 */ /* 0x000fc800078ec0ff */
[----:B------:R-:W-:Y:S01]  /*0860*/  SHF.R.S32.HI R115, RZ, 0x1f, R0 ;  /* 0x0000001fff737819 */ /* 0x000fe20000011400 */
[----:B--2---:R-:W-:-:S03]  /*0870*/  IMAD.WIDE R112, R4, 0x4, R112 ;  /* 0x0000000404707825 */ /* 0x004fc600078e0270 */
[----:B------:R-:W-:Y:S01]  /*0880*/  LEA.HI R115, R115, R0, RZ, 0x2 ;  /* 0x0000000073737211 */ /* 0x000fe200078f10ff */
[----:B------:R-:W-:Y:S01]  /*0890*/  BSSY B0, `(.L_x_2799) ;  /* 0x00001bf000007945 */ /* 0x000fe20003800000 */
[----:B------:R1:W5:Y:S02]  /*08a0*/  LDG.E R186, desc[UR4][R112.64] ;  /* 0x0000000470ba7981 */ /* 0x000364000c1e1900 */
[----:B------:R-:W-:Y:S01]  /*08b0*/  LEA.HI.SX32 R34, R115, R204, 0x1e ;  /* 0x000000cc73227211 */ /* 0x000fe200078ff2ff */
[----:B0-----:R-:W-:-:S03]  /*08c0*/  IMAD.WIDE R108, R4, 0x4, R108 ;  /* 0x00000004046c7825 */ /* 0x001fc600078e026c */
[C---:B------:R-:W-:Y:S02]  /*08d0*/  IADD3 R198, R34.reuse, 0x100, RZ ;  /* 0x0000010022c67810 */ /* 0x040fe40007ffe0ff */
[C---:B------:R-:W-:Y:S01]  /*08e0*/  IADD3 R197, R34.reuse, 0x200, RZ ;  /* 0x0000020022c57810 */ /* 0x040fe20007ffe0ff */
[----:B------:R0:W5:Y:S01]  /*08f0*/  LDG.E R202, desc[UR4][R108.64] ;  /* 0x000000046cca7981 */ /* 0x000162000c1e1900 */
[C---:B------:R-:W-:Y:S01]  /*0900*/  IADD3 R196, R34.reuse, 0x300, RZ ;  /* 0x0000030022c47810 */ /* 0x040fe20007ffe0ff */
[----:B----4-:R-:W-:-:S04]  /*0910*/  IMAD.WIDE.U32 R114, R34, 0x8, R116 ;  /* 0x0000000822727825 */ /* 0x010fc800078e0074 */
[----:B-1----:R-:W-:-:S04]  /*0920*/  IMAD.WIDE.U32 R112, R198, 0x8, R116 ;  /* 0x00000008c6707825 */ /* 0x002fc800078e0074 */
[----:B------:R-:W-:-:S04]  /*0930*/  IMAD.WIDE.U32 R110, R197, 0x8, R116 ;  /* 0x00000008c56e7825 */ /* 0x000fc800078e0074 */
[----:B0-----:R-:W-:Y:S01]  /*0940*/  IMAD.WIDE.U32 R108, R196, 0x8, R116 ;  /* 0x00000008c46c7825 */ /* 0x001fe200078e0074 */
[----:B---3--:R-:W-:-:S13]  /*0950*/  ISETP.GT.AND P2, PT, R120, RZ, PT ;  /* 0x000000ff7800720c */ /* 0x008fda0003f44270 */
        /* <DEDUP_REMOVED lines=8> */
[----:B------:R-:W-:-:S05]  /*09e0*/  @P3 IADD3 R0, R202, -0x1, RZ ;  /* 0xffffffffca003810 */ /* 0x000fca0007ffe0ff */
[----:B------:R-:W-:-:S05]  /*09f0*/  @P3 IMAD R0, R0, R203, RZ ;  /* 0x000000cb00003224 */ /* 0x000fca00078e02ff */
[----:B------:R-:W-:Y:S01]  /*0a00*/  @P3 SHF.R.S32.HI R119, RZ, 0x1f, R0 ;  /* 0x0000001fff773819 */ /* 0x000fe20000011400 */
[----:B------:R-:W5:Y:S01]  /*0a10*/  @P0 LDG.E.64 R168, desc[UR4][R114.64] ;  /* 0x0000000472a80981 */ /* 0x000f62000c1e1b00 */
[C---:B------:R-:W-:Y:S02]  /*0a20*/  @P0 IADD3 R121, R34.reuse, 0x400, RZ ;  /* 0x0000040022790810 */ /* 0x040fe40007ffe0ff */
[----:B------:R-:W-:Y:S01]  /*0a30*/  @P3 LEA.HI R119, R119, R0, RZ, 0x2 ;  /* 0x0000000077773211 */ /* 0x000fe200078f10ff */
[----:B------:R-:W5:Y:S01]  /*0a40*/  @P0 LDG.E.64 R166, desc[UR4][R112.64] ;  /* 0x0000000470a60981 */ /* 0x000f62000c1e1b00 */
[C---:B------:R-:W-:Y:S01]  /*0a50*/  @P0 IADD3 R189, R34.reuse, 0x600, RZ ;  /* 0x0000060022bd0810 */ /* 0x040fe20007ffe0ff */
[----:B------:R-:W-:Y:S01]  /*0a60*/  @P0 IMAD.WIDE.U32 R120, R121, 0x8, R116 ;  /* 0x0000000879780825 */ /* 0x000fe200078e0074 */
[----:B------:R-:W-:Y:S01]  /*0a70*/  @P3 LEA.HI.SX32 R187, R119, R204, 0x1e ;  /* 0x000000cc77bb3211 */ /* 0x000fe200078ff2ff */
[----:B------:R-:W5:Y:S01]  /*0a80*/  @P0 LDG.E.64 R164, desc[UR4][R110.64] ;  /* 0x000000046ea40981 */ /* 0x000f62000c1e1b00 */
[----:B------:R-:W-:-:S02]  /*0a90*/  @P0 IADD3 R119, R34, 0x500, RZ ;  /* 0x0000050022770810 */ /* 0x000fc40007ffe0ff */
[C---:B------:R-:W-:Y:S01]  /*0aa0*/  IADD3 R195, R187.reuse, 0x100, RZ ;  /* 0x00000100bbc37810 */ /* 0x040fe20007ffe0ff */
[C---:B0-----:R-:W-:Y:S01]  /*0ab0*/  IMAD.WIDE.U32 R178, R187.reuse, 0x4, R122 ;  /* 0x00000004bbb27825 */ /* 0x041fe200078e007a */
[----:B------:R-:W-:Y:S01]  /*0ac0*/  IADD3 R193, R187, 0x200, RZ ;  /* 0x00000200bbc17810 */ /* 0x000fe20007ffe0ff */
[----:B------:R-:W5:Y:S02]  /*0ad0*/  @P0 LDG.E.64 R162, desc[UR4][R108.64] ;  /* 0x000000046ca20981 */ /* 0x000f64000c1e1b00 */
[--C-:B------:R-:W-:Y:S01]  /*0ae0*/  @P0 IMAD.WIDE.U32 R118, R119, 0x8, R116.reuse ;  /* 0x0000000877760825 */ /* 0x100fe200078e0074 */
[C---:B------:R-:W-:Y:S01]  /*0af0*/  IADD3 R191, R187.reuse, 0x300, RZ ;  /* 0x00000300bbbf7810 */ /* 0x040fe20007ffe0ff */
[----:B------:R0:W5:Y:S01]  /*0b00*/  LDG.E R199, desc[UR4][R178.64] ;  /* 0x00000004b2c77981 */ /* 0x000162000c1e1900 */
[----:B------:R-:W-:Y:S01]  /*0b10*/  IADD3 R207, R187, 0x500, RZ ;  /* 0x00000500bbcf7810 */ /* 0x000fe20007ffe0ff */
[----:B------:R-:W-:Y:S01]  /*0b20*/  @P0 IMAD.WIDE.U32 R116, R189, 0x8, R116 ;  /* 0x00000008bd740825 */ /* 0x000fe200078e0074 */
[C---:B------:R-:W-:Y:S01]  /*0b30*/  IADD3 R189, R187.reuse, 0x400, RZ ;  /* 0x00000400bbbd7810 */ /* 0x040fe20007ffe0ff */
[----:B------:R-:W5:Y:S01]  /*0b40*/  @P0 LDG.E.64 R160, desc[UR4][R120.64] ;  /* 0x0000000478a00981 */ /* 0x000f62000c1e1b00 */
[----:B------:R-:W-:Y:S01]  /*0b50*/  IADD3 R187, R187, 0x600, RZ ;  /* 0x00000600bbbb7810 */ /* 0x000fe20007ffe0ff */
[----:B------:R-:W-:-:S02]  /*0b60*/  IMAD.WIDE.U32 R194, R195, 0x4, R122 ;  /* 0x00000004c3c27825 */ /* 0x000fc400078e007a */
[----:B------:R-:W5:Y:S02]  /*0b70*/  @P0 LDG.E.64 R158, desc[UR4][R118.64] ;  /* 0x00000004769e0981 */ /* 0x000f64000c1e1b00 */
[--C-:B------:R-:W-:Y:S02]  /*0b80*/  IMAD.WIDE.U32 R192, R193, 0x4, R122.reuse ;  /* 0x00000004c1c07825 */ /* 0x100fe400078e007a */
[----:B------:R-:W5:Y:S02]  /*0b90*/  LDG.E R194, desc[UR4][R194.64] ;  /* 0x00000004c2c27981 */ /* 0x000f64000c1e1900 */
[--C-:B------:R-:W-:Y:S02]  /*0ba0*/  IMAD.WIDE.U32 R190, R191, 0x4, R122.reuse ;  /* 0x00000004bfbe7825 */ /* 0x100fe400078e007a */
[----:B------:R-:W5:Y:S02]  /*0bb0*/  LDG.E R192, desc[UR4][R192.64] ;  /* 0x00000004c0c07981 */ /* 0x000f64000c1e1900 */
[----:B------:R-:W-:-:S02]  /*0bc0*/  IMAD.WIDE.U32 R188, R189, 0x4, R122 ;  /* 0x00000004bdbc7825 */ /* 0x000fc400078e007a */
[----:B------:R-:W5:Y:S02]  /*0bd0*/  @P0 LDG.E.64 R156, desc[UR4][R116.64] ;  /* 0x00000004749c0981 */ /* 0x000f64000c1e1b00 */
[--C-:B0-----:R-:W-:Y:S02]  /*0be0*/  IMAD.WIDE.U32 R178, R207, 0x4, R122.reuse ;  /* 0x00000004cfb27825 */ /* 0x101fe400078e007a */
[----:B------:R0:W5:Y:S02]  /*0bf0*/  LDG.E R190, desc[UR4][R190.64] ;  /* 0x00000004bebe7981 */ /* 0x000164000c1e1900 */
[----:B------:R-:W-:Y:S02]  /*0c00*/  IMAD.WIDE.U32 R122, R187, 0x4, R122 ;  /* 0x00000004bb7a7825 */ /* 0x000fe400078e007a */
[----:B------:R-:W5:Y:S04]  /*0c10*/  LDG.E R187, desc[UR4][R178.64] ;  /* 0x00000004b2bb7981 */ /* 0x000f68000c1e1900 */
[----:B------:R-:W5:Y:S01]  /*0c20*/  LDG.E R0, desc[UR4][R122.64] ;  /* 0x000000047a007981 */ /* 0x000f62000c1e1900 */
[----:B0-----:R-:W-:-:S03]  /*0c30*/  HFMA2.MMA R191, -RZ, RZ, 0, 0 ;  /* 0x00000000ffbf7435 */ /* 0x001fc600000001ff */
[----:B------:R0:W5:Y:S02]  /*0c40*/  LDG.E R188, desc[UR4][R188.64] ;  /* 0x00000004bcbc7981 */ /* 0x000164000c1e1900 */
[----:B0-----:R-:W-:Y:S01]  /*0c50*/  MOV R189, RZ ;  /* 0x000000ff00bd7202 */ /* 0x001fe20000000f00 */
[----:B------:R-:W-:Y:S06]  /*0c60*/  BRA `(.L_x_2801) ;  /* 0x0000001800047947 */ /* 0x000fec0003800000 */
.L_x_2800:
        /* <DEDUP_REMOVED lines=9> */
[C---:B0-----:R-:W-:Y:S01]  /*0d00*/  IMAD.WIDE.U32 R130, R3.reuse, 0x8, R118 ;  /* 0x0000000803827825 */ /* 0x041fe200078e0076 */
[C---:B------:R-:W-:Y:S01]  /*0d10*/  IADD3 R129, R3.reuse, 0x100, RZ ;  /* 0x0000010003817810 */ /* 0x040fe20007ffe0ff */
[----:B------:R-:W0:Y:S01]  /*0d20*/  LDC.64 R136, c[0x0][0x240] ;  /* 0x00009000ff887b82 */ /* 0x000e220000000a00 */
[C---:B------:R-:W-:Y:S02]  /*0d30*/  IADD3 R125, R3.reuse, 0x300, RZ ;  /* 0x00000300037d7810 */ /* 0x040fe40007ffe0ff */
[C---:B------:R-:W-:Y:S02]  /*0d40*/  IADD3 R123, R3.reuse, 0x400, RZ ;  /* 0x00000400037b7810 */ /* 0x040fe40007ffe0ff */
[C---:B------:R-:W-:Y:S01]  /*0d50*/  IADD3 R121, R3.reuse, 0x500, RZ ;  /* 0x0000050003797810 */ /* 0x040fe20007ffe0ff */
[C---:B-1----:R-:W-:Y:S01]  /*0d60*/  IMAD.WIDE.U32 R38, R34.reuse, 0x8, R48 ;  /* 0x0000000822267825 */ /* 0x042fe200078e0030 */
[----:B------:R-:W-:Y:S01]  /*0d70*/  IADD3 R3, R3, 0x600, RZ ;  /* 0x0000060003037810 */ /* 0x000fe20007ffe0ff */
[----:B------:R-:W3:Y:S01]  /*0d80*/  LDG.E.64 R130, desc[UR4][R130.64] ;  /* 0x0000000482827981 */ /* 0x000ee2000c1e1b00 */
[----:B------:R-:W-:-:S02]  /*0d90*/  IADD3 R143, R34, 0x500, RZ ;  /* 0x00000500228f7810 */ /* 0x000fc40007ffe0ff */
[C---:B------:R-:W-:Y:S01]  /*0da0*/  IADD3 R145, R34.reuse, 0x600, RZ ;  /* 0x0000060022917810 */ /* 0x040fe20007ffe0ff */
[----:B------:R-:W-:Y:S01]  /*0db0*/  IMAD.WIDE.U32 R126, R127, 0x8, R118 ;  /* 0x000000087f7e7825 */ /* 0x000fe200078e0076 */
[----:B------:R-:W-:Y:S01]  /*0dc0*/  IADD3 R141, R34, 0x400, RZ ;  /* 0x00000400228d7810 */ /* 0x000fe20007ffe0ff */
[----:B------:R-:W4:Y:S02]  /*0dd0*/  LDG.E.64 R38, desc[UR4][R38.64] ;  /* 0x0000000426267981 */ /* 0x000f24000c1e1b00 */
[----:B--2---:R-:W-:Y:S02]  /*0de0*/  IMAD.WIDE R132, R4, 0x4, R132 ;  /* 0x0000000404847825 */ /* 0x004fe400078e0284 */
[----:B------:R-:W2:Y:S02]  /*0df0*/  LDG.E.64 R126, desc[UR4][R126.64] ;  /* 0x000000047e7e7981 */ /* 0x000ea4000c1e1b00 */
[----:B------:R-:W-:-:S04]  /*0e00*/  IMAD.WIDE.U32 R40, R198, 0x8, R48 ;  /* 0x00000008c6287825 */ /* 0x000fc800078e0030 */
[----:B------:R-:W-:Y:S02]  /*0e10*/  IMAD.WIDE.U32 R44, R196, 0x8, R48 ;  /* 0x00000008c42c7825 */ /* 0x000fe400078e0030 */
        /* <DEDUP_REMOVED lines=10> */
[----:B------:R1:W2:Y:S02]  /*0ec0*/  LDG.E R3, desc[UR4][R132.64] ;  /* 0x0000000484037981 */ /* 0x0002a4000c1e1900 */
[----:B------:R-:W-:-:S02]  /*0ed0*/  IMAD.WIDE.U32 R134, R143, 0x8, R48 ;  /* 0x000000088f867825 */ /* 0x000fc400078e0030 */
[----:B------:R-:W2:Y:S02]  /*0ee0*/  LDG.E.64 R120, desc[UR4][R120.64] ;  /* 0x0000000478787981 */ /* 0x000ea4000c1e1b00 */
        /* <DEDUP_REMOVED lines=12> */
[----:B------:R-:W-:-:S05]  /*0fb0*/  @P3 IADD3 R0, R202, -0x1, RZ ;  /* 0xffffffffca003810 */ /* 0x000fca0007ffe0ff */
[----:B------:R-:W-:Y:S01]  /*0fc0*/  @P3 IMAD R0, R0, R203, RZ ;  /* 0x000000cb00003224 */ /* 0x000fe200078e02ff */
[----:B------:R-:W-:-:S04]  /*0fd0*/  ISETP.NE.AND.EX P0, PT, R200, RZ, PT, P0 ;  /* 0x000000ffc800720c */ /* 0x000fc80003f05300 */
[----:B------:R-:W-:-:S04]  /*0fe0*/  @P3 SHF.R.S32.HI R37, RZ, 0x1f, R0 ;  /* 0x0000001fff253819 */ /* 0x000fc80000011400 */
[----:B-1----:R-:W-:Y:S01]  /*0ff0*/  @P3 LEA.HI R133, R37, R0, RZ, 0x2 ;  /* 0x0000000025853211 */ /* 0x002fe200078f10ff */
[----:B------:R-:W-:-:S04]  /*1000*/  HFMA2.MMA R37, -RZ, RZ, 0, 0 ;  /* 0x00000000ff257435 */ /* 0x000fc800000001ff */
[--C-:B0-----:R-:W-:Y:S01]  /*1010*/  @P0 IMAD.WIDE.U32 R134, R141, 0x8, R116.reuse ;  /* 0x000000088d860825 */ /* 0x101fe200078e0074 */
[----:B------:R-:W5:Y:S01]  /*1020*/  @P0 LDG.E.64 R168, desc[UR4][R114.64] ;  /* 0x0000000472a80981 */ /* 0x000f62000c1e1b00 */
[----:B------:R-:W-:Y:S02]  /*1030*/  @P3 LEA.HI.SX32 R37, R133, R204, 0x1e ;  /* 0x000000cc85253211 */ /* 0x000fe400078ff2ff */
[--C-:B------:R-:W-:Y:S01]  /*1040*/  @P0 IMAD.WIDE.U32 R132, R143, 0x8, R116.reuse ;  /* 0x000000088f840825 */ /* 0x100fe200078e0074 */
[----:B------:R-:W5:Y:S03]  /*1050*/  @P0 LDG.E.64 R166, desc[UR4][R112.64] ;  /* 0x0000000470a60981 */ /* 0x000f66000c1e1b00 */
[----:B------:R-:W-:Y:S01]  /*1060*/  @P0 IMAD.WIDE.U32 R116, R145, 0x8, R116 ;  /* 0x0000000891740825 */ /* 0x000fe200078e0074 */
[C---:B------:R-:W-:Y:S01]  /*1070*/  IADD3 R143, R37.reuse, 0x600, RZ ;  /* 0x00000600258f7810 */ /* 0x040fe20007ffe0ff */
[----:B------:R-:W5:Y:S02]  /*1080*/  @P0 LDG.E.64 R164, desc[UR4][R110.64] ;  /* 0x000000046ea40981 */ /* 0x000f64000c1e1b00 */
[----:B------:R-:W-:-:S02]  /*1090*/  IMAD.WIDE.U32 R138, R37, 0x4, R136 ;  /* 0x00000004258a7825 */ /* 0x000fc400078e0088 */
[----:B------:R-:W5:Y:S01]  /*10a0*/  @P0 LDG.E.64 R162, desc[UR4][R108.64] ;  /* 0x000000046ca20981 */ /* 0x000f62000c1e1b00 */
[----:B------:R-:W-:-:S03]  /*10b0*/  IADD3 R195, R37, 0x100, RZ ;  /* 0x0000010025c37810 */ /* 0x000fc60007ffe0ff */
[----:B------:R-:W5:Y:S01]  /*10c0*/  @P0 LDG.E.64 R160, desc[UR4][R134.64] ;  /* 0x0000000486a00981 */ /* 0x000f62000c1e1b00 */
[----:B------:R-:W-:-:S03]  /*10d0*/  IADD3 R193, R37, 0x200, RZ ;  /* 0x0000020025c17810 */ /* 0x000fc60007ffe0ff */
[----:B------:R-:W5:Y:S01]  /*10e0*/  @P0 LDG.E.64 R158, desc[UR4][R132.64] ;  /* 0x00000004849e0981 */ /* 0x000f62000c1e1b00 */
[----:B------:R-:W-:-:S03]  /*10f0*/  IADD3 R191, R37, 0x300, RZ ;  /* 0x0000030025bf7810 */ /* 0x000fc60007ffe0ff */
[----:B------:R-:W5:Y:S01]  /*1100*/  @P0 LDG.E.64 R156, desc[UR4][R116.64] ;  /* 0x00000004749c0981 */ /* 0x000f62000c1e1b00 */
[----:B------:R-:W-:Y:S02]  /*1110*/  ISETP.NE.AND P0, PT, R19, RZ, PT ;  /* 0x000000ff1300720c */ /* 0x000fe40003f05270 */
[C---:B------:R-:W-:Y:S02]  /*1120*/  IADD3 R189, R37.reuse, 0x400, RZ ;  /* 0x0000040025bd7810 */ /* 0x040fe40007ffe0ff */
[----:B------:R-:W-:Y:S01]  /*1130*/  IADD3 R141, R37, 0x500, RZ ;  /* 0x00000500258d7810 */ /* 0x000fe20007ffe0ff */
[--C-:B------:R-:W-:Y:S01]  /*1140*/  IMAD.WIDE.U32 R142, R143, 0x4, R136.reuse ;  /* 0x000000048f8e7825 */ /* 0x100fe200078e0088 */
[----:B------:R0:W5:Y:S03]  /*1150*/  LDG.E R199, desc[UR4][R138.64] ;  /* 0x000000048ac77981 */ /* 0x000166000c1e1900 */
[--C-:B------:R-:W-:Y:S01]  /*1160*/  IMAD.WIDE.U32 R194, R195, 0x4, R136.reuse ;  /* 0x00000004c3c27825 */ /* 0x100fe200078e0088 */
[----:B------:R1:W5:Y:S03]  /*1170*/  LDG.E R0, desc[UR4][R142.64] ;  /* 0x000000048e007981 */ /* 0x000366000c1e1900 */
[----:B------:R-:W-:-:S02]  /*1180*/  IMAD.WIDE.U32 R192, R193, 0x4, R136 ;  /* 0x00000004c1c07825 */ /* 0x000fc400078e0088 */
[----:B------:R-:W5:Y:S02]  /*1190*/  LDG.E R194, desc[UR4][R194.64] ;  /* 0x00000004c2c27981 */ /* 0x000f64000c1e1900 */
[--C-:B------:R-:W-:Y:S02]  /*11a0*/  IMAD.WIDE.U32 R190, R191, 0x4, R136.reuse ;  /* 0x00000004bfbe7825 */ /* 0x100fe400078e0088 */
[----:B------:R-:W5:Y:S02]  /*11b0*/  LDG.E R192, desc[UR4][R192.64] ;  /* 0x00000004c0c07981 */ /* 0x000f64000c1e1900 */
[--C-:B------:R-:W-:Y:S02]  /*11c0*/  IMAD.WIDE.U32 R188, R189, 0x4, R136.reuse ;  /* 0x00000004bdbc7825 */ /* 0x100fe400078e0088 */
[----:B------:R-:W5:Y:S02]  /*11d0*/  LDG.E R190, desc[UR4][R190.64] ;  /* 0x00000004bebe7981 */ /* 0x000f64000c1e1900 */
[----:B------:R-:W-:-:S02]  /*11e0*/  IMAD.WIDE.U32 R140, R141, 0x4, R136 ;  /* 0x000000048d8c7825 */ /* 0x000fc400078e0088 */
[----:B------:R-:W5:Y:S04]  /*11f0*/  LDG.E R188, desc[UR4][R188.64] ;  /* 0x00000004bcbc7981 */ /* 0x000f68000c1e1900 */
[----:B------:R1:W5:Y:S01]  /*1200*/  LDG.E R187, desc[UR4][R140.64] ;  /* 0x000000048cbb7981 */ /* 0x000362000c1e1900 */
[----:B---3--:R-:W-:Y:S02]  /*1210*/  MOV R148, R130 ;  /* 0x0000008200947202 */ /* 0x008fe40000000f00 */
[----:B0-----:R-:W-:Y:S02]  /*1220*/  SHF.R.U64 R138, R130, 0x10, R131 ;  /* 0x00000010828a7819 */ /* 0x001fe40000001283 */
[--C-:B----4-:R-:W-:Y:S01]  /*1230*/  SHF.R.U64 R37, R38, 0x10, R39.reuse ;  /* 0x0000001026257819 */ /* 0x110fe20000001227 */
[----:B------:R-:W-:Y:S01]  /*1240*/  HADD2.F32 R38, -RZ, R38.H0_H0 ;  /* 0x20000026ff267230 */ /* 0x000fe20000004100 */
[----:B------:R-:W-:-:S02]  /*1250*/  SHF.R.U32.HI R173, RZ, 0x10, R39 ;  /* 0x00000010ffad7819 */ /* 0x000fc40000011627 */
[--C-:B--2---:R-:W-:Y:S02]  /*1260*/  SHF.R.U64 R139, R126, 0x10, R127.reuse ;  /* 0x000000107e8b7819 */ /* 0x104fe4000000127f */
[----:B------:R-:W-:Y:S02]  /*1270*/  MOV R115, R127 ;  /* 0x0000007f00737202 */ /* 0x000fe40000000f00 */
[----:B------:R-:W-:Y:S02]  /*1280*/  SHF.R.U32.HI R117, RZ, 0x10, R127 ;  /* 0x00000010ff757819 */ /* 0x000fe4000001167f */
[----:B------:R-:W-:Y:S01]  /*1290*/  SHF.R.U64 R172, R40, 0x10, R41 ;  /* 0x0000001028ac7819 */ /* 0x000fe20000001229 */
[----:B------:R-:W-:Y:S02]  /*12a0*/  HADD2.F32 R40, -RZ, R40.H0_H0 ;  /* 0x20000028ff287230 */ /* 0x000fe40000004100 */
[----:B------:R-:W-:Y:S01]  /*12b0*/  HADD2.F32 R127, -RZ, R45.H0_H0 ;  /* 0x2000002dff7f7230 */ /* 0x000fe20000004100 */
[----:B------:R-:W-:Y:S01]  /*12c0*/  MOV R136, R131 ;  /* 0x0000008300887202 */ /* 0x000fe20000000f00 */
[----:B------:R-:W-:Y:S01]  /*12d0*/  HADD2.F32 R109, -RZ, R41.H0_H0 ;  /* 0x20000029ff6d7230 */ /* 0x000fe20000004100 */
[----:B------:R-:W-:-:S02]  /*12e0*/  SHF.R.U32.HI R137, RZ, 0x10, R131 ;  /* 0x00000010ff897819 */ /* 0x000fc40000011683 */
[----:B-1----:R-:W-:Y:S01]  /*12f0*/  MOV R142, R126 ;  /* 0x0000007e008e7202 */ /* 0x002fe20000000f00 */
[----:B------:R-:W-:Y:S01]  /*1300*/  HADD2.F32 R126, -RZ, R44.H0_H0 ;  /* 0x2000002cff7e7230 */ /* 0x000fe20000004100 */
[----:B------:R-:W-:Y:S02]  /*1310*/  MOV R147, R128 ;  /* 0x0000008000937202 */ /* 0x000fe40000000f00 */
[----:B------:R-:W-:Y:S02]  /*1320*/  MOV R116, R124 ;  /* 0x0000007c00747202 */ /* 0x000fe40000000f00 */
[----:B------:R-:W-:Y:S02]  /*1330*/  FSEL R209, R3, RZ, !P0 ;  /* 0x000000ff03d17208 */ /* 0x000fe40004000000 */
[----:B------:R-:W-:-:S03]  /*1340*/  SHF.R.U64 R110, R124, 0x10, R125 ;  /* 0x000000107c6e7819 */ /* 0x000fc6000000127d */
[----:B------:R-:W-:Y:S01]  /*1350*/  FADD.FTZ R3, -R209, R38 ;  /* 0x00000026d1037221 */ /* 0x000fe20000010100 */
[----:B------:R-:W-:Y:S01]  /*1360*/  HADD2.F32 R38, -RZ, R173.H0_H0 ;  /* 0x200000adff267230 */ /* 0x000fe20000004100 */
[----:B------:R-:W-:Y:S02]  /*1370*/  SHF.R.U64 R146, R128, 0x10, R129 ;  /* 0x0000001080927819 */ /* 0x000fe40000001281 */
[----:B------:R-:W-:Y:S02]  /*1380*/  SHF.R.U32.HI R171, RZ, 0x10, R41 ;  /* 0x00000010ffab7819 */ /* 0x000fe40000011629 */
[----:B------:R-:W-:Y:S01]  /*1390*/  SHF.R.U64 R149, R50, 0x10, R51 ;  /* 0x0000001032957819 */ /* 0x000fe20000001233 */
[----:B------:R-:W-:Y:S01]  /*13a0*/  HADD2.F32 R130, -RZ, R48.H0_H0 ;  /* 0x20000030ff827230 */ /* 0x000fe20000004100 */
[--C-:B------:R-:W-:Y:S01]  /*13b0*/  SHF.R.U64 R150, R48, 0x10, R49.reuse ;  /* 0x0000001030967819 */ /* 0x100fe20000001231 */
[----:B------:R-:W-:Y:S01]  /*13c0*/  HADD2.F32 R131, -RZ, R49.H0_H0 ;  /* 0x20000031ff837230 */ /* 0x000fe20000004100 */
[----:B------:R-:W-:Y:S01]  /*13d0*/  SHF.R.U32.HI R133, RZ, 0x10, R49 ;  /* 0x00000010ff857819 */ /* 0x000fe20000011631 */
[----:B------:R-:W-:-:S02]  /*13e0*/  HADD2.F32 R124, -RZ, R42.H0_H0 ;  /* 0x2000002aff7c7230 */ /* 0x000fc40000004100 */
[C---:B------:R-:W-:Y:S01]  /*13f0*/  FADD.FTZ R41, -R209.reuse, R40 ;  /* 0x00000028d1297221 */ /* 0x040fe20000010100 */
[C---:B------:R-:W-:Y:S01]  /*1400*/  FADD.FTZ R49, -R209.reuse, R127 ;  /* 0x0000007fd1317221 */ /* 0x040fe20000010100 */
[----:B------:R-:W-:Y:S01]  /*1410*/  HADD2.F32 R40, -RZ, R172.H0_H0 ;  /* 0x200000acff287230 */ /* 0x000fe20000004100 */
[----:B------:R-:W-:Y:S01]  /*1420*/  SHF.R.U32.HI R151, RZ, 0x10, R47 ;  /* 0x00000010ff977819 */ /* 0x000fe2000001162f */
[----:B------:R-:W-:Y:S02]  /*1430*/  HADD2.F32 R128, -RZ, R46.H0_H0 ;  /* 0x2000002eff807230 */ /* 0x000fe40000004100 */
[C---:B------:R-:W-:Y:S01]  /*1440*/  FADD.FTZ R127, -R209.reuse, R130 ;  /* 0x00000082d17f7221 */ /* 0x040fe20000010100 */
[----:B------:R-:W-:Y:S01]  /*1450*/  MOV R143, R129 ;  /* 0x00000081008f7202 */ /* 0x000fe20000000f00 */
[----:B------:R-:W-:Y:S01]  /*1460*/  HADD2.F32 R132, -RZ, R50.H0_H0 ;  /* 0x20000032ff847230 */ /* 0x000fe20000004100 */
[----:B------:R-:W-:Y:S01]  /*1470*/  SHF.R.U32.HI R145, RZ, 0x10, R129 ;  /* 0x00000010ff917819 */ /* 0x000fe20000011681 */
[----:B------:R-:W-:Y:S01]  /*1480*/  HADD2.F32 R130, -RZ, R149.H0_H0 ;  /* 0x20000095ff827230 */ /* 0x000fe20000004100 */
[----:B------:R-:W-:Y:S01]  /*1490*/  SHF.R.U64 R170, R42, 0x10, R43 ;  /* 0x000000102aaa7819 */ /* 0x000fe2000000122b */
[----:B------:R-:W-:Y:S01]  /*14a0*/  HADD2.F32 R129, -RZ, R47.H0_H0 ;  /* 0x2000002fff817230 */ /* 0x000fe20000004100 */
[--C-:B------:R-:W-:Y:S01]  /*14b0*/  SHF.R.U64 R154, R44, 0x10, R45.reuse ;  /* 0x000000102c9a7819 */ /* 0x100fe2000000122d */
[----:B------:R-:W-:Y:S01]  /*14c0*/  FADD.FTZ R149, -R209, R38 ;  /* 0x00000026d1957221 */ /* 0x000fe20000010100 */
[----:B------:R-:W-:Y:S01]  /*14d0*/  SHF.R.U32.HI R153, RZ, 0x10, R45 ;  /* 0x00000010ff997819 */ /* 0x000fe2000001162d */
[----:B------:R-:W-:Y:S01]  /*14e0*/  HADD2.F32 R134, -RZ, R51.H0_H0 ;  /* 0x20000033ff867230 */ /* 0x000fe20000004100 */
[----:B------:R-:W-:Y:S01]  /*14f0*/  SHF.R.U64 R152, R46, 0x10, R47 ;  /* 0x000000102e987819 */ /* 0x000fe2000000122f */
[----:B------:R-:W-:Y:S01]  /*1500*/  HADD2.F32 R37, -RZ, R37.H0_H0 ;  /* 0x20000025ff257230 */ /* 0x000fe20000004100 */
[----:B------:R-:W-:Y:S01]  /*1510*/  SHF.R.U32.HI R135, RZ, 0x10, R51 ;  /* 0x00000010ff877819 */ /* 0x000fe20000011633 */
[----:B------:R-:W-:-:S02]  /*1520*/  HADD2.F32 R42, -RZ, R171.H0_H0 ;  /* 0x200000abff2a7230 */ /* 0x000fc40000004100 */
[C---:B------:R-:W-:Y:S01]  /*1530*/  FADD.FTZ R45, -R209.reuse, R124 ;  /* 0x0000007cd12d7221 */ /* 0x040fe20000010100 */
[C---:B------:R-:W-:Y:S01]  /*1540*/  FADD.FTZ R47, -R209.reuse, R126 ;  /* 0x0000007ed12f7221 */ /* 0x040fe20000010100 */
[----:B------:R-:W-:Y:S01]  /*1550*/  SHF.R.U32.HI R155, RZ, 0x10, R43 ;  /* 0x00000010ff9b7819 */ /* 0x000fe2000001162b */
[C---:B------:R-:W-:Y:S01]  /*1560*/  FADD.FTZ R51, -R209.reuse, R128 ;  /* 0x00000080d1337221 */ /* 0x040fe20000010100 */
[----:B------:R-:W-:Y:S02]  /*1570*/  HADD2.F32 R124, -RZ, R151.H0_H0 ;  /* 0x20000097ff7c7230 */ /* 0x000fe40000004100 */
[----:B------:R-:W-:Y:S01]  /*1580*/  FADD.FTZ R151, -R209, R40 ;  /* 0x00000028d1977221 */ /* 0x000fe20000010100 */
[----:B------:R-:W-:Y:S02]  /*1590*/  HADD2.F32 R126, -RZ, R150.H0_H0 ;  /* 0x20000096ff7e7230 */ /* 0x000fe40000004100 */
[----:B------:R-:W-:Y:S02]  /*15a0*/  HADD2.F32 R148, -RZ, R148.H0_H0 ;  /* 0x20000094ff947230 */ /* 0x000fe40000004100 */
[----:B------:R-:W-:Y:S01]  /*15b0*/  FMUL.FTZ R40, R186, R149 ;  /* 0x00000095ba287220 */ /* 0x000fe20000410000 */
[----:B------:R-:W-:-:S02]  /*15c0*/  HADD2.F32 R128, -RZ, R133.H0_H0 ;  /* 0x20000085ff807230 */ /* 0x000fc40000004100 */
[C---:B------:R-:W-:Y:S01]  /*15d0*/  FADD.FTZ R133, -R209.reuse, R132 ;  /* 0x00000084d1857221 */ /* 0x040fe20000010100 */
[----:B------:R-:W-:Y:S02]  /*15e0*/  HADD2.F32 R150, -RZ, R137.H0_H0 ;  /* 0x20000089ff967230 */ /* 0x000fe40000004100 */
[----:B------:R-:W-:Y:S01]  /*15f0*/  HADD2.F32 R44, -RZ, R170.H0_H0 ;  /* 0x200000aaff2c7230 */ /* 0x000fe20000004100 */
[----:B------:R-:W-:Y:S01]  /*1600*/  SHF.R.U64 R111, R122, 0x10, R123 ;  /* 0x000000107a6f7819 */ /* 0x000fe2000000127b */
[----:B------:R-:W-:Y:S02]  /*1610*/  HADD2.F32 R50, -RZ, R153.H0_H0 ;  /* 0x20000099ff327230 */ /* 0x000fe40000004100 */
[C---:B------:R-:W-:Y:S01]  /*1620*/  FADD.FTZ R153, -R209.reuse, R42 ;  /* 0x0000002ad1997221 */ /* 0x040fe20000010100 */
[----:B------:R-:W-:Y:S02]  /*1630*/  HADD2.F32 R132, -RZ, R135.H0_H0 ;  /* 0x20000087ff847230 */ /* 0x000fe40000004100 */
[----:B------:R-:W-:Y:S01]  /*1640*/  FADD.FTZ R135, -R209, R37 ;  /* 0x00000025d1877221 */ /* 0x000fe20000010100 */
[----:B------:R-:W-:-:S02]  /*1650*/  HADD2.F32 R138, -RZ, R138.H0_H0 ;  /* 0x2000008aff8a7230 */ /* 0x000fc40000004100 */
[----:B------:R-:W-:Y:S02]  /*1660*/  HADD2.F32 R149, -RZ, R136.H0_H0 ;  /* 0x20000088ff957230 */ /* 0x000fe40000004100 */
[----:B------:R-:W-:Y:S01]  /*1670*/  FMUL.FTZ R136, R5, R148 ;  /* 0x0000009405887220 */ /* 0x000fe20000410000 */
[----:B------:R-:W-:Y:S02]  /*1680*/  HADD2.F32 R39, -RZ, R39.H0_H0 ;  /* 0x20000027ff277230 */ /* 0x000fe40000004100 */
[----:B------:R-:W-:Y:S01]  /*1690*/  FMUL.FTZ R3, R186, R3 ;  /* 0x00000003ba037220 */ /* 0x000fe20000410000 */
[----:B------:R-:W-:Y:S02]  /*16a0*/  HADD2.F32 R46, -RZ, R155.H0_H0 ;  /* 0x2000009bff2e7230 */ /* 0x000fe40000004100 */
[----:B------:R-:W-:Y:S01]  /*16b0*/  FADD.FTZ R83, R83, R150 ;  /* 0x0000009653537221 */ /* 0x000fe20000010000 */
[-C--:B------:R-:W-:Y:S01]  /*16c0*/  FFMA.FTZ R55, R40, R150.reuse, R55 ;  /* 0x0000009628377223 */ /* 0x080fe20000010037 */
[----:B------:R-:W-:Y:S01]  /*16d0*/  FMUL.FTZ R137, R21, R150 ;  /* 0x0000009615897220 */ /* 0x000fe20000410000 */
[----:B------:R-:W-:Y:S01]  /*16e0*/  MOV R113, R123 ;  /* 0x0000007b00717202 */ /* 0x000fe20000000f00 */
[----:B------:R-:W-:Y:S01]  /*16f0*/  FADD.FTZ R155, -R209, R44 ;  /* 0x0000002cd19b7221 */ /* 0x000fe20000010100 */
[----:B------:R-:W-:-:S02]  /*1700*/  HADD2.F32 R150, -RZ, R117.H0_H0 ;  /* 0x20000075ff967230 */ /* 0x000fc40000004100 */
[C---:B------:R-:W-:Y:S01]  /*1710*/  FMUL.FTZ R38, R186.reuse, R135 ;  /* 0x00000087ba267220 */ /* 0x040fe20000410000 */
[----:B------:R-:W-:Y:S01]  /*1720*/  FMUL.FTZ R44, R186, R153 ;  /* 0x00000099ba2c7220 */ /* 0x000fe20000410000 */
[----:B------:R-:W-:Y:S02]  /*1730*/  HADD2.F32 R117, -RZ, R110.H0_H0 ;  /* 0x2000006eff757230 */ /* 0x000fe40000004100 */
[----:B------:R-:W-:Y:S01]  /*1740*/  FMUL.FTZ R135, R20, R138 ;  /* 0x0000008a14877220 */ /* 0x000fe20000410000 */
[----:B------:R-:W-:Y:S02]  /*1750*/  HADD2.F32 R153, -RZ, R111.H0_H0 ;  /* 0x2000006fff997230 */ /* 0x000fe40000004100 */
[----:B------:R-:W-:Y:S01]  /*1760*/  FADD.FTZ R110, RZ, R136 ;  /* 0x00000088ff6e7221 */ /* 0x000fe20000010000 */
[C---:B------:R-:W-:Y:S01]  /*1770*/  FADD.FTZ R39, -R209.reuse, R39 ;  /* 0x00000027d1277221 */ /* 0x040fe20000010100 */
[----:B------:R-:W-:Y:S01]  /*1780*/  FADD.FTZ R171, -R209, R46 ;  /* 0x0000002ed1ab7221 */ /* 0x000fe20000010100 */
[----:B------:R-:W-:Y:S01]  /*1790*/  FFMA.FTZ R111, R3, R136, RZ ;  /* 0x00000088036f7223 */ /* 0x000fe200000100ff */
[----:B------:R-:W-:Y:S01]  /*17a0*/  MOV R112, R122 ;  /* 0x0000007a00707202 */ /* 0x000fe20000000f00 */
[----:B------:R-:W-:Y:S01]  /*17b0*/  FMUL.FTZ R46, R186, R155 ;  /* 0x0000009bba2e7220 */ /* 0x000fe20000410000 */
[----:B------:R-:W-:Y:S01]  /*17c0*/  MOV R108, R125 ;  /* 0x0000007d006c7202 */ /* 0x000fe20000000f00 */
[----:B------:R-:W-:Y:S01]  /*17d0*/  FADD.FTZ R81, R81, R138 ;  /* 0x0000008a51517221 */ /* 0x000fe20000010000 */
[----:B------:R-:W-:Y:S01]  /*17e0*/  SHF.R.U32.HI R114, RZ, 0x10, R125 ;  /* 0x00000010ff727819 */ /* 0x000fe2000001167d */
[----:B------:R-:W-:Y:S01]  /*17f0*/  FFMA.FTZ R53, R38, R138, R53 ;  /* 0x0000008a26357223 */ /* 0x000fe20000010035 */
[----:B------:R-:W-:-:S02]  /*1800*/  HADD2.F32 R155, -RZ, R113.H0_H0 ;  /* 0x20000071ff9b7230 */ /* 0x000fc40000004100 */
[----:B------:R-:W-:Y:S01]  /*1810*/  FMUL.FTZ R138, R6, R149 ;  /* 0x00000095068a7220 */ /* 0x000fe20000410000 */
[----:B------:R-:W-:Y:S02]  /*1820*/  HADD2.F32 R125, -RZ, R43.H0_H0 ;  /* 0x2000002bff7d7230 */ /* 0x000fe40000004100 */
[----:B------:R-:W-:Y:S01]  /*1830*/  FADD.FTZ R113, R110, R135 ;  /* 0x000000876e717221 */ /* 0x000fe20000010000 */
[----:B------:R-:W-:Y:S02]  /*1840*/  HADD2.F32 R48, -RZ, R154.H0_H0 ;  /* 0x2000009aff307230 */ /* 0x000fe40000004100 */
[----:B------:R-:W-:Y:S01]  /*1850*/  FADD.FTZ R43, -R209, R109 ;  /* 0x0000006dd12b7221 */ /* 0x000fe20000010100 */
[----:B------:R-:W-:Y:S01]  /*1860*/  FMUL.FTZ R37, R186, R39 ;  /* 0x00000027ba257220 */ /* 0x000fe20000410000 */
[----:B------:R-:W-:Y:S01]  /*1870*/  FFMA.FTZ R110, R38, R135, R111 ;  /* 0x00000087266e7223 */ /* 0x000fe2000001006f */
[----:B------:R-:W-:Y:S01]  /*1880*/  MOV R140, R121 ;  /* 0x00000079008c7202 */ /* 0x000fe20000000f00 */
[----:B------:R-:W-:-:S02]  /*1890*/  HADD2.F32 R109, -RZ, R152.H0_H0 ;  /* 0x20000098ff6d7230 */ /* 0x000fc40000004100 */
[----:B------:R-:W-:Y:S02]  /*18a0*/  HADD2.F32 R147, -RZ, R147.H0_H0 ;  /* 0x20000093ff937230 */ /* 0x000fe40000004100 */
[----:B------:R-:W-:Y:S02]  /*18b0*/  HADD2.F32 R152, -RZ, R112.H0_H0 ;  /* 0x20000070ff987230 */ /* 0x000fe40000004100 */
[----:B------:R-:W-:Y:S01]  /*18c0*/  FADD.FTZ R112, R113, R138 ;  /* 0x0000008a71707221 */ /* 0x000fe20000010000 */
[----:B------:R-:W-:Y:S01]  /*18d0*/  FADD.FTZ R173, -R209, R48 ;  /* 0x00000030d1ad7221 */ /* 0x000fe20000010100 */
        /* <DEDUP_REMOVED lines=8> */
[----:B------:R-:W-:Y:S01]  /*1960*/  FADD.FTZ R82, R82, R149 ;  /* 0x0000009552527221 */ /* 0x000fe20000010000 */
[----:B------:R-:W-:Y:S01]  /*1970*/  FFMA.FTZ R54, R37, R149, R54 ;  /* 0x0000009525367223 */ /* 0x000fe20000010036 */
[----:B------:R-:W-:Y:S02]  /*1980*/  HADD2.F32 R143, -RZ, R143.H0_H0 ;  /* 0x2000008fff8f7230 */ /* 0x000fe40000004100 */
[----:B------:R-:W-:Y:S01]  /*1990*/  FADD.FTZ R110, R113, R140 ;  /* 0x0000008c716e7221 */ /* 0x000fe20000010000 */
[----:B------:R-:W-:Y:S02]  /*19a0*/  HADD2.F32 R149, -RZ, R139.H0_H0 ;  /* 0x2000008bff957230 */ /* 0x000fe40000004100 */
[----:B------:R-:W-:Y:S01]  /*19b0*/  FMUL.FTZ R139, R22, R146 ;  /* 0x00000092168b7220 */ /* 0x000fe20000410000 */
[----:B------:R-:W-:Y:S01]  /*19c0*/  FMUL.FTZ R42, R186, R151 ;  /* 0x00000097ba2a7220 */ /* 0x000fe20000410000 */
[----:B------:R-:W-:Y:S01]  /*19d0*/  FADD.FTZ R80, R80, R148 ;  /* 0x0000009450507221 */ /* 0x000fe20000010000 */
[----:B------:R-:W-:Y:S01]  /*19e0*/  FFMA.FTZ R52, R3, R148, R52 ;  /* 0x0000009403347223 */ /* 0x000fe20000010034 */
[----:B------:R-:W-:Y:S01]  /*19f0*/  FFMA.FTZ R111, R39, R140, R112 ;  /* 0x0000008c276f7223 */ /* 0x000fe20000010070 */
[----:B------:R-:W-:Y:S01]  /*1a00*/  SHF.R.U32.HI R141, RZ, 0x10, R121 ;  /* 0x00000010ff8d7819 */ /* 0x000fe20000011679 */
[----:B------:R-:W-:-:S02]  /*1a10*/  HADD2.F32 R148, -RZ, R145.H0_H0 ;  /* 0x20000091ff947230 */ /* 0x000fc40000004100 */
[----:B------:R-:W-:Y:S01]  /*1a20*/  FADD.FTZ R113, R110, R139 ;  /* 0x0000008b6e717221 */ /* 0x000fe20000010000 */
[----:B------:R-:W-:Y:S02]  /*1a30*/  HADD2.F32 R145, -RZ, R142.H0_H0 ;  /* 0x2000008eff917230 */ /* 0x000fe40000004100 */
[----:B------:R-:W-:Y:S01]  /*1a40*/  FMUL.FTZ R142, R8, R143 ;  /* 0x0000008f088e7220 */ /* 0x000fe20000410000 */
[----:B------:R-:W-:Y:S01]  /*1a50*/  FMUL.FTZ R41, R186, R43 ;  /* 0x0000002bba297220 */ /* 0x000fe20000410000 */
[----:B------:R-:W-:Y:S01]  /*1a60*/  FFMA.FTZ R110, R42, R139, R111 ;  /* 0x0000008b2a6e7223 */ /* 0x000fe2000001006f */
[----:B------:R-:W-:Y:S01]  /*1a70*/  MOV R144, R118 ;  /* 0x0000007600907202 */ /* 0x000fe20000000f00 */
[----:B------:R-:W-:Y:S02]  /*1a80*/  HADD2.F32 R174, -RZ, R141.H0_H0 ;  /* 0x2000008dffae7230 */ /* 0x000fe40000004100 */
[----:B------:R-:W-:Y:S01]  /*1a90*/  FMUL.FTZ R141, R23, R148 ;  /* 0x00000094178d7220 */ /* 0x000fe20000410000 */
[----:B------:R-:W-:Y:S01]  /*1aa0*/  FADD.FTZ R112, R113, R142 ;  /* 0x0000008e71707221 */ /* 0x000fe20000010000 */
[----:B------:R-:W-:Y:S01]  /*1ab0*/  FADD.FTZ R175, -R209, R50 ;  /* 0x00000032d1af7221 */ /* 0x000fe20000010100 */
[----:B------:R-:W-:Y:S01]  /*1ac0*/  FFMA.FTZ R111, R41, R142, R110 ;  /* 0x0000008e296f7223 */ /* 0x000fe2000001006e */
[----:B------:R-:W-:Y:S01]  /*1ad0*/  FMUL.FTZ R50, R186, R173 ;  /* 0x000000adba327220 */ /* 0x000fe20000410000 */
[----:B------:R-:W-:-:S02]  /*1ae0*/  HADD2.F32 R173, -RZ, R144.H0_H0 ;  /* 0x20000090ffad7230 */ /* 0x000fc40000004100 */
        /* <DEDUP_REMOVED lines=66> */
[----:B------:R-:W-:-:S02]  /*1f10*/  HADD2.F32 R122, -RZ, R122.H0_H0 ;  /* 0x2000007aff7a7230 */ /* 0x000fc40000004100 */
[----:B------:R-:W-:Y:S01]  /*1f20*/  FMUL.FTZ R154, R14, R155 ;  /* 0x0000009b0e9a7220 */ /* 0x000fe20000410000 */
[----:B------:R-:W-:Y:S01]  /*1f30*/  FADD.FTZ R113, R110, R151 ;  /* 0x000000976e717221 */ /* 0x000fe20000010000 */
[----:B------:R-:W-:Y:S01]  /*1f40*/  FMUL.FTZ R125, R186, R129 ;  /* 0x00000081ba7d7220 */ /* 0x000fe20000410000 */
[----:B------:R-:W-:Y:S01]  /*1f50*/  FFMA.FTZ R110, R126, R151, R111 ;  /* 0x000000977e6e7223 */ /* 0x000fe2000001006f */
[----:B------:R-:W-:Y:S01]  /*1f60*/  SHF.R.U64 R120, R120, 0x10, R121 ;  /* 0x0000001078787819 */ /* 0x000fe20000001279 */
[----:B------:R-:W-:Y:S02]  /*1f70*/  HADD2.F32 R123, -RZ, R123.H0_H0 ;  /* 0x2000007bff7b7230 */ /* 0x000fe40000004100 */
        /* <DEDUP_REMOVED lines=24> */
[----:B------:R-:W-:Y:S01]  /*2100*/  SHF.R.U64 R118, R118, 0x10, R119 ;  /* 0x0000001076767819 */ /* 0x000fe20000001277 */
[----:B------:R-:W-:Y:S01]  /*2110*/  FADD.FTZ R109, -R209, R132 ;  /* 0x00000084d16d7221 */ /* 0x000fe20000010100 */
[----:B------:R-:W-:Y:S01]  /*2120*/  FMUL.FTZ R132, R186, R193 ;  /* 0x000000c1ba847220 */ /* 0x000fe20000410000 */
[----:B------:R-:W-:Y:S01]  /*2130*/  FADD.FTZ R62, R62, R171 ;  /* 0x000000ab3e3e7221 */ /* 0x000fe20000010000 */
[----:B------:R-:W-:Y:S01]  /*2140*/  FFMA.FTZ R90, R129, R171, R90 ;  /* 0x000000ab815a7223 */ /* 0x000fe2000001005a */
[----:B------:R-:W-:Y:S01]  /*2150*/  FMUL.FTZ R171, R31, R174 ;  /* 0x000000ae1fab7220 */ /* 0x000fe20000410000 */
[----:B------:R-:W-:Y:S01]  /*2160*/  FADD.FTZ R112, R113, R172 ;  /* 0x000000ac71707221 */ /* 0x000fe20000010000 */
[----:B------:R-:W-:Y:S01]  /*2170*/  FFMA.FTZ R111, R129, R172, R110 ;  /* 0x000000ac816f7223 */ /* 0x000fe2000001006e */
[----:B------:R-:W-:Y:S01]  /*2180*/  MOV R121, R119 ;  /* 0x0000007700797202 */ /* 0x000fe20000000f00 */
[----:B------:R-:W-:Y:S01]  /*2190*/  FMUL.FTZ R131, R186, R133 ;  /* 0x00000085ba837220 */ /* 0x000fe20000410000 */
[----:B------:R-:W-:-:S02]  /*21a0*/  HADD2.F32 R118, -RZ, R118.H0_H0 ;  /* 0x20000076ff767230 */ /* 0x000fc40000004100 */
[----:B------:R-:W-:Y:S01]  /*21b0*/  FADD.FTZ R63, R63, R174 ;  /* 0x000000ae3f3f7221 */ /* 0x000fe20000010000 */
[----:B------:R-:W-:Y:S01]  /*21c0*/  FFMA.FTZ R91, R132, R174, R91 ;  /* 0x000000ae845b7223 */ /* 0x000fe2000001005b */
[----:B------:R-:W-:Y:S01]  /*21d0*/  FMUL.FTZ R174, R17, R173 ;  /* 0x000000ad11ae7220 */ /* 0x000fe20000410000 */
[----:B------:R-:W-:Y:S01]  /*21e0*/  FADD.FTZ R113, R112, R171 ;  /* 0x000000ab70717221 */ /* 0x000fe20000010000 */
[----:B------:R-:W-:Y:S01]  /*21f0*/  FFMA.FTZ R112, R132, R171, R111 ;  /* 0x000000ab84707223 */ /* 0x000fe2000001006f */
[----:B------:R-:W-:Y:S01]  /*2200*/  SHF.R.U32.HI R119, RZ, 0x10, R119 ;  /* 0x00000010ff777819 */ /* 0x000fe20000011677 */
[----:B------:R-:W-:Y:S01]  /*2210*/  FADD.FTZ R56, R56, R173 ;  /* 0x000000ad38387221 */ /* 0x000fe20000010000 */
[----:B------:R-:W-:Y:S01]  /*2220*/  FFMA.FTZ R84, R131, R173, R84 ;  /* 0x000000ad83547223 */ /* 0x000fe20000010054 */
[----:B------:R-:W-:Y:S01]  /*2230*/  FADD.FTZ R207, -R209, R134 ;  /* 0x00000086d1cf7221 */ /* 0x000fe20000010100 */
[----:B------:R-:W-:Y:S02]  /*2240*/  HADD2.F32 R121, -RZ, R121.H0_H0 ;  /* 0x20000079ff797230 */ /* 0x000fe40000004100 */
[----:B------:R-:W-:Y:S01]  /*2250*/  FMUL.FTZ R173, R32, R118 ;  /* 0x0000007620ad7220 */ /* 0x000fe20000410000 */
[----:B------:R-:W-:Y:S01]  /*2260*/  FADD.FTZ R110, R113, R174 ;  /* 0x000000ae716e7221 */ /* 0x000fe20000010000 */
[----:B------:R-:W-:Y:S01]  /*2270*/  FMUL.FTZ R134, R186, R195 ;  /* 0x000000c3ba867220 */ /* 0x000fe20000410000 */
[----:B------:R-:W-:Y:S01]  /*2280*/  FFMA.FTZ R111, R131, R174, R112 ;  /* 0x000000ae836f7223 */ /* 0x000fe20000010070 */
[----:B------:R-:W-:-:S02]  /*2290*/  HADD2.F32 R108, -RZ, R119.H0_H0 ;  /* 0x20000077ff6c7230 */ /* 0x000fc40000004100 */
        /* <DEDUP_REMOVED lines=30> */
.L_x_2801:
[----:B------:R-:W-:Y:S05]  /*2480*/  BSYNC B0 ;  /* 0x0000000000007941 */ /* 0x000fea0003800000 */
.L_x_2799:
        /* <DEDUP_REMOVED lines=25> */
.L_x_2919:
        /* <DEDUP_REMOVED lines=48> */
[----:B-----5:R-:W-:Y:S01]  /*2920*/  HADD2.F32 R110, -RZ, R168.H0_H0 ;  /* 0x200000a8ff6e7230 */ /* 0x020fe20000004100 */
[----:B------:R-:W-:Y:S06]  /*2930*/  BRA `(.L_x_2805) ;  /* 0x00000000001c7947 */ /* 0x000fec0003800000 */
.L_x_2804:
[----:B------:R-:W-:Y:S01]  /*2940*/  ISETP.NE.U32.AND P0, PT, R201, RZ, PT ;  /* 0x000000ffc900720c */ /* 0x000fe20003f05070 */
[----:B------:R-:W-:-:S03]  /*2950*/  FFMA.FTZ R109, R3, R112, R115 ;  /* 0x00000070036d7223 */ /* 0x000fc60000010073 */
[----:B------:R-:W-:Y:S01]  /*2960*/  ISETP.NE.AND.EX P0, PT, R200, RZ, PT, P0 ;  /* 0x000000ffc800720c */ /* 0x000fe20003f05300 */
[----:B------:R-:W-:-:S04]  /*2970*/  FADD.FTZ R109, R136, -R109 ;  /* 0x8000006d886d7221 */ /* 0x000fc80000010000 */
[----:B------:R-:W-:-:S08]  /*2980*/  FMUL.FTZ R110, R186, R109 ;  /* 0x0000006dba6e7220 */ /* 0x000fd00000410000 */
[----:B-----5:R-:W-:-:S05]  /*2990*/  @P0 HADD2.F32 R111, -RZ, R168.H0_H0 ;  /* 0x200000a8ff6f0230 */ /* 0x020fca0000004100 */
[----:B------:R-:W-:-:S07]  /*29a0*/  @P0 FADD.FTZ R110, R110, R111 ;  /* 0x0000006f6e6e0221 */ /* 0x000fce0000010000 */
.L_x_2805:
[----:B------:R-:W-:Y:S05]  /*29b0*/  BSYNC B0 ;  /* 0x0000000000007941 */ /* 0x000fea0003800000 */
.L_x_2803:
[----:B------:R-:W0:Y:S01]  /*29c0*/  @P3 LDC.64 R108, c[0x0][0x298] ;  /* 0x0000a600ff6c3b82 */ /* 0x000e220000000a00 */
[----:B------:R-:W-:Y:S01]  /*29d0*/  ISETP.NE.U32.AND P1, PT, RZ, UR10, PT ;  /* 0x0000000aff007c0c */ /* 0x000fe2000bf25070 */
[----:B------:R-:W-:Y:S01]  /*29e0*/  BSSY B0, `(.L_x_2806) ;  /* 0x0000016000007945 */ /* 0x000fe20003800000 */
[----:B-----5:R-:W-:Y:S02]  /*29f0*/  @P3 LOP3.LUT P5, RZ, R199, 0xff, RZ, 0xc0, !PT ;  /* 0x000000ffc7ff3812 */ /* 0x020fe400078ac0ff */
[----:B------:R-:W-:Y:S01]  /*2a00*/  ISETP.NE.AND.EX P1, PT, RZ, UR11, PT, P1 ;  /* 0x0000000bff007c0c */ /* 0x000fe2000bf25310 */
[----:B0-----:R-:W-:-:S12]  /*2a10*/  @P3 FMUL.FTZ R109, R110, R109 ;  /* 0x0000006d6e6d3220 */ /* 0x001fd80000410000 */
[----:B------:R-:W-:Y:S01]  /*2a20*/  @P1 F2FP.F16.F32.PACK_AB R110, RZ, R110 ;  /* 0x0000006eff6e123e */ /* 0x000fe200000000ff */
[----:B------:R-:W-:-:S03]  /*2a30*/  @P3 FMUL.FTZ R108, R109, R108 ;  /* 0x0000006c6d6c3220 */ /* 0x000fc60000410000 */
[----:B------:R-:W-:Y:S02]  /*2a40*/  @P1 PRMT R177, R110, 0x7610, R177 ;  /* 0x000076106eb11816 */ /* 0x000fe400000000b1 */
[----:B------:R-:W-:-:S04]  /*2a50*/  @P3 FSEL R108, R108, RZ, P5 ;  /* 0x000000ff6c6c3208 */ /* 0x000fc80002800000 */
        /* <DEDUP_REMOVED lines=8> */
.L_x_2807:
[----:B------:R-:W-:Y:S01]  /*2ae0*/  FFMA.FTZ R108, R38, R112, R115 ;  /* 0x00000070266c7223 */ /* 0x000fe20000010073 */
[----:B------:R-:W-:-:S03]  /*2af0*/  @P0 SHF.R.U64 R110, R168, 0x10, R169 ;  /* 0x00000010a86e0819 */ /* 0x000fc600000012a9 */
[----:B------:R-:W-:Y:S02]  /*2b00*/  FADD.FTZ R109, R135, -R108 ;  /* 0x8000006c876d7221 */ /* 0x000fe40000010000 */
[----:B------:R-:W-:Y:S02]  /*2b10*/  @P0 HADD2.F32 R111, -RZ, R110.H0_H0 ;  /* 0x2000006eff6f0230 */ /* 0x000fe40000004100 */
[----:B------:R-:W-:-:S04]  /*2b20*/  FMUL.FTZ R110, R186, R109 ;  /* 0x0000006dba6e7220 */ /* 0x000fc80000410000 */
[----:B------:R-:W-:-:S07]  /*2b30*/  @P0 FADD.FTZ R110, R110, R111 ;  /* 0x0000006f6e6e0221 */ /* 0x000fce0000010000 */
.L_x_2808:
[----:B------:R-:W-:Y:S05]  /*2b40*/  BSYNC B0 ;  /* 0x0000000000007941 */ /* 0x000fea0003800000 */
.L_x_2806:
        /* <DEDUP_REMOVED lines=13> */
[----:B------:R-:W-:Y:S01]  /*2c20*/  HADD2.F32 R110, -RZ, R169.H0_H0 ;  /* 0x200000a9ff6e7230 */ /* 0x000fe20000004100 */
[----:B------:R-:W-:Y:S06]  /*2c30*/  BRA `(.L_x_2811) ;  /* 0x0000000000147947 */ /* 0x000fec0003800000 */
.L_x_2810:
[----:B------:R-:W-:Y:S01]  /*2c40*/  FFMA.FTZ R109, R37, R112, R115 ;  /* 0x00000070256d7223 */ /* 0x000fe20000010073 */
[----:B------:R-:W-:-:S03]  /*2c50*/  @P0 HADD2.F32 R111, -RZ, R169.H0_H0 ;  /* 0x200000a9ff6f0230 */ /* 0x000fc60000004100 */
[----:B------:R-:W-:-:S04]  /*2c60*/  FADD.FTZ R109, R138, -R109 ;  /* 0x8000006d8a6d7221 */ /* 0x000fc80000010000 */
[----:B------:R-:W-:-:S04]  /*2c70*/  FMUL.FTZ R110, R186, R109 ;  /* 0x0000006dba6e7220 */ /* 0x000fc80000410000 */
[----:B------:R-:W-:-:S07]  /*2c80*/  @P0 FADD.FTZ R110, R110, R111 ;  /* 0x0000006f6e6e0221 */ /* 0x000fce0000010000 */
.L_x_2811:
[----:B------:R-:W-:Y:S05]  /*2c90*/  BSYNC B0 ;  /* 0x0000000000007941 */ /* 0x000fea0003800000 */
.L_x_2809:
        /* <DEDUP_REMOVED lines=16> */
.L_x_2813:
[----:B------:R-:W-:Y:S01]  /*2da0*/  FFMA.FTZ R108, R40, R112, R115 ;  /* 0x00000070286c7223 */ /* 0x000fe20000010073 */
[----:B------:R-:W-:-:S03]  /*2db0*/  @P0 SHF.R.U32.HI R110, RZ, 0x10, R169 ;  /* 0x00000010ff6e0819 */ /* 0x000fc600000116a9 */
[----:B------:R-:W-:Y:S02]  /*2dc0*/  FADD.FTZ R109, R137, -R108 ;  /* 0x8000006c896d7221 */ /* 0x000fe40000010000 */
[----:B------:R-:W-:Y:S02]  /*2dd0*/  @P0 HADD2.F32 R111, -RZ, R110.H0_H0 ;  /* 0x2000006eff6f0230 */ /* 0x000fe40000004100 */
[----:B------:R-:W-:-:S04]  /*2de0*/  FMUL.FTZ R110, R186, R109 ;  /* 0x0000006dba6e7220 */ /* 0x000fc80000410000 */
[----:B------:R-:W-:-:S07]  /*2df0*/  @P0 FADD.FTZ R110, R110, R111 ;  /* 0x0000006f6e6e0221 */ /* 0x000fce0000010000 */
.L_x_2814:
[----:B------:R-:W-:Y:S05]  /*2e00*/  BSYNC B0 ;  /* 0x0000000000007941 */ /* 0x000fea0003800000 */
.L_x_2812:
        /* <DEDUP_REMOVED lines=17> */
.L_x_2815:
        /* <DEDUP_REMOVED lines=11> */
.L_x_2817:
[----:B------:R-:W-:Y:S05]  /*2fd0*/  BSYNC B0 ;  /* 0x0000000000007941 */ /* 0x000fea0003800000 */
.L_x_2816:
[----:B------:R-:W-:Y:S04]  /*2fe0*/  BSSY B0, `(.L_x_2818) ;  /* 0x000000b000007945 */ /* 0x000fe80003800000 */
[----:B------:R-:W-:Y:S05]  /*2ff0*/  @P2 BRA `(.L_x_2819) ;  /* 0x0000000000102947 */ /* 0x000fea0003800000 */
[----:B01----:R-:W-:Y:S01]  /*3000*/  HFMA2.MMA R110, -RZ, RZ, 0, 0 ;  /* 0x00000000ff6e7435 */ /* 0x003fe200000001ff */
[----:B------:R-:W-:Y:S10]  /*3010*/  @!P0 BRA `(.L_x_2820) ;  /* 0x00000000001c8947 */ /* 0x000ff40003800000 */
[----:B------:R-:W-:Y:S01]  /*3020*/  HADD2.F32 R110, -RZ, R166.H0_H0 ;  /* 0x200000a6ff6e7230 */ /* 0x000fe20000004100 */
[----:B------:R-:W-:Y:S06]  /*3030*/  BRA `(.L_x_2820) ;  /* 0x0000000000147947 */ /* 0x000fec0003800000 */
.L_x_2819:
[----:B01----:R-:W-:Y:S01]  /*3040*/  FFMA.FTZ R109, R39, R112, R115 ;  /* 0x00000070276d7223 */ /* 0x003fe20000010073 */
[----:B------:R-:W-:-:S03]  /*3050*/  @P0 HADD2.F32 R111, -RZ, R166.H0_H0 ;  /* 0x200000a6ff6f0230 */ /* 0x000fc60000004100 */
[----:B------:R-:W-:-:S04]  /*3060*/  FADD.FTZ R109, R140, -R109 ;  /* 0x8000006d8c6d7221 */ /* 0x000fc80000010000 */
[----:B------:R-:W-:-:S04]  /*3070*/  FMUL.FTZ R110, R186, R109 ;  /* 0x0000006dba6e7220 */ /* 0x000fc80000410000 */
[----:B------:R-:W-:-:S07]  /*3080*/  @P0 FADD.FTZ R110, R110, R111 ;  /* 0x0000006f6e6e0221 */ /* 0x000fce0000010000 */
.L_x_2820:
[----:B------:R-:W-:Y:S05]  /*3090*/  BSYNC B0 ;  /* 0x0000000000007941 */ /* 0x000fea0003800000 */
.L_x_2818:
        /* <DEDUP_REMOVED lines=16> */
.L_x_2822:
[----:B------:R-:W-:Y:S01]  /*31a0*/  FFMA.FTZ R108, R42, R112, R115 ;  /* 0x000000702a6c7223 */ /* 0x000fe20000010073 */
[----:B------:R-:W-:-:S03]  /*31b0*/  @P0 SHF.R.U64 R110, R166, 0x10, R167 ;  /* 0x00000010a66e0819 */ /* 0x000fc600000012a7 */
[----:B------:R-:W-:Y:S02]  /*31c0*/  FADD.FTZ R109, R139, -R108 ;  /* 0x8000006c8b6d7221 */ /* 0x000fe40000010000 */
[----:B------:R-:W-:Y:S02]  /*31d0*/  @P0 HADD2.F32 R111, -RZ, R110.H0_H0 ;  /* 0x2000006eff6f0230 */ /* 0x000fe40000004100 */
[----:B------:R-:W-:-:S04]  /*31e0*/  FMUL.FTZ R110, R186, R109 ;  /* 0x0000006dba6e7220 */ /* 0x000fc80000410000 */
[----:B------:R-:W-:-:S07]  /*31f0*/  @P0 FADD.FTZ R110, R110, R111 ;  /* 0x0000006f6e6e0221 */ /* 0x000fce0000010000 */
.L_x_2823:
[----:B------:R-:W-:Y:S05]  /*3200*/  BSYNC B0 ;  /* 0x0000000000007941 */ /* 0x000fea0003800000 */
.L_x_2821:
        /* <DEDUP_REMOVED lines=15> */
.L_x_2825:
[----:B------:R-:W-:Y:S01]  /*3300*/  FFMA.FTZ R109, R41, R112, R115 ;  /* 0x00000070296d7223 */ /* 0x000fe20000010073 */
[----:B------:R-:W-:-:S03]  /*3310*/  @P0 HADD2.F32 R111, -RZ, R167.H0_H0 ;  /* 0x200000a7ff6f0230 */ /* 0x000fc60000004100 */
[----:B------:R-:W-:-:S04]  /*3320*/  FADD.FTZ R109, R142, -R109 ;  /* 0x8000006d8e6d7221 */ /* 0x000fc80000010000 */
[----:B------:R-:W-:-:S04]  /*3330*/  FMUL.FTZ R110, R186, R109 ;  /* 0x0000006dba6e7220 */ /* 0x000fc80000410000 */
[----:B------:R-:W-:-:S07]  /*3340*/  @P0 FADD.FTZ R110, R110, R111 ;  /* 0x0000006f6e6e0221 */ /* 0x000fce0000010000 */
.L_x_2826:
[----:B------:R-:W-:Y:S05]  /*3350*/  BSYNC B0 ;  /* 0x0000000000007941 */ /* 0x000fea0003800000 */
.L_x_2824:
        /* <DEDUP_REMOVED lines=16> */
.L_x_2828:
[----:B------:R-:W-:Y:S01]  /*3460*/  FFMA.FTZ R108, R44, R112, R115 ;  /* 0x000000702c6c7223 */ /* 0x000fe20000010073 */
[----:B------:R-:W-:-:S03]  /*3470*/  @P0 SHF.R.U32.HI R110, RZ, 0x10, R167 ;  /* 0x00000010ff6e0819 */ /* 0x000fc600000116a7 */
[----:B------:R-:W-:Y:S02]  /*3480*/  FADD.FTZ R109, R141, -R108 ;  /* 0x8000006c8d6d7221 */ /* 0x000fe40000010000 */
[----:B------:R-:W-:Y:S02]  /*3490*/  @P0 HADD2.F32 R111, -RZ, R110.H0_H0 ;  /* 0x2000006eff6f0230 */ /* 0x000fe40000004100 */
[----:B------:R-:W-:-:S04]  /*34a0*/  FMUL.FTZ R110, R186, R109 ;  /* 0x0000006dba6e7220 */ /* 0x000fc80000410000 */
[----:B------:R-:W-:-:S07]  /*34b0*/  @P0 FADD.FTZ R110, R110, R111 ;  /* 0x0000006f6e6e0221 */ /* 0x000fce0000010000 */
.L_x_2829:
[----:B------:R-:W-:Y:S05]  /*34c0*/  BSYNC B0 ;  /* 0x0000000000007941 */ /* 0x000fea0003800000 */
.L_x_2827:
        /* <DEDUP_REMOVED lines=17> */
.L_x_2830:
        /* <DEDUP_REMOVED lines=12> */
.L_x_2832:
[----:B------:R-:W-:Y:S05]  /*36a0*/  BSYNC B0 ;  /* 0x0000000000007941 */ /* 0x000fea0003800000 */
.L_x_2831:
[----:B------:R-:W-:Y:S04]  /*36b0*/  BSSY B0, `(.L_x_2833) ;  /* 0x000000b000007945 */ /* 0x000fe80003800000 */
[----:B------:R-:W-:Y:S05]  /*36c0*/  @P2 BRA `(.L_x_2834) ;  /* 0x0000000000102947 */ /* 0x000fea0003800000 */
[----:B01----:R-:W-:Y:S01]  /*36d0*/  HFMA2.MMA R110, -RZ, RZ, 0, 0 ;  /* 0x00000000ff6e7435 */ /* 0x003fe200000001ff */
[----:B------:R-:W-:Y:S10]  /*36e0*/  @!P0 BRA `(.L_x_2835) ;  /* 0x00000000001c8947 */ /* 0x000ff40003800000 */
[----:B------:R-:W-:Y:S01]  /*36f0*/  HADD2.F32 R110, -RZ, R164.H0_H0 ;  /* 0x200000a4ff6e7230 */ /* 0x000fe20000004100 */
[----:B------:R-:W-:Y:S06]  /*3700*/  BRA `(.L_x_2835) ;  /* 0x0000000000147947 */ /* 0x000fec0003800000 */
.L_x_2834:
[----:B01----:R-:W-:Y:S01]  /*3710*/  FFMA.FTZ R109, R43, R112, R115 ;  /* 0x000000702b6d7223 */ /* 0x003fe20000010073 */
[----:B------:R-:W-:-:S03]  /*3720*/  @P0 HADD2.F32 R111, -RZ, R164.H0_H0 ;  /* 0x200000a4ff6f0230 */ /* 0x000fc60000004100 */
[----:B------:R-:W-:-:S04]  /*3730*/  FADD.FTZ R109, R144, -R109 ;  /* 0x8000006d906d7221 */ /* 0x000fc80000010000 */
[----:B------:R-:W-:-:S04]  /*3740*/  FMUL.FTZ R110, R186, R109 ;  /* 0x0000006dba6e7220 */ /* 0x000fc80000410000 */
[----:B------:R-:W-:-:S07]  /*3750*/  @P0 FADD.FTZ R110, R110, R111 ;  /* 0x0000006f6e6e0221 */ /* 0x000fce0000010000 */
.L_x_2835:
[----:B------:R-:W-:Y:S05]  /*3760*/  BSYNC B0 ;  /* 0x0000000000007941 */ /* 0x000fea0003800000 */
.L_x_2833:
        /* <DEDUP_REMOVED lines=16> */
.L_x_2837:
[----:B------:R-:W-:Y:S01]  /*3870*/  FFMA.FTZ R108, R46, R112, R115 ;  /* 0x000000702e6c7223 */ /* 0x000fe20000010073 */
[----:B------:R-:W-:-:S03]  /*3880*/  @P0 SHF.R.U64 R110, R164, 0x10, R165 ;  /* 0x00000010a46e0819 */ /* 0x000fc600000012a5 */
[----:B------:R-:W-:Y:S02]  /*3890*/  FADD.FTZ R109, R143, -R108 ;  /* 0x8000006c8f6d7221 */ /* 0x000fe40000010000 */
[----:B------:R-:W-:Y:S02]  /*38a0*/  @P0 HADD2.F32 R111, -RZ, R110.H0_H0 ;  /* 0x2000006eff6f0230 */ /* 0x000fe40000004100 */
[----:B------:R-:W-:-:S04]  /*38b0*/  FMUL.FTZ R110, R186, R109 ;  /* 0x0000006dba6e7220 */ /* 0x000fc80000410000 */
[----:B------:R-:W-:-:S07]  /*38c0*/  @P0 FADD.FTZ R110, R110, R111 ;  /* 0x0000006f6e6e0221 */ /* 0x000fce0000010000 */
.L_x_2838:
[----:B------:R-:W-:Y:S05]  /*38d0*/  BSYNC B0 ;  /* 0x0000000000007941 */ /* 0x000fea0003800000 */
.L_x_2836:
        /* <DEDUP_REMOVED lines=15> */
.L_x_2840:
[----:B------:R-:W-:Y:S01]  /*39d0*/  FFMA.FTZ R109, R45, R112, R115 ;  /* 0x000000702d6d7223 */ /* 0x000fe20000010073 */
[----:B------:R-:W-:-:S03]  /*39e0*/  @P0 HADD2.F32 R111, -RZ, R165.H0_H0 ;  /* 0x200000a5ff6f0230 */ /* 0x000fc60000004100 */
[----:B------:R-:W-:-:S04]  /*39f0*/  FADD.FTZ R109, R146, -R109 ;  /* 0x8000006d926d7221 */ /* 0x000fc80000010000 */
[----:B------:R-:W-:-:S04]  /*3a00*/  FMUL.FTZ R110, R186, R109 ;  /* 0x0000006dba6e7220 */ /* 0x000fc80000410000 */
[----:B------:R-:W-:-:S07]  /*3a10*/  @P0 FADD.FTZ R110, R110, R111 ;  /* 0x0000006f6e6e0221 */ /* 0x000fce0000010000 */
.L_x_2841:
[----:B------:R-:W-:Y:S05]  /*3a20*/  BSYNC B0 ;  /* 0x0000000000007941 */ /* 0x000fea0003800000 */
.L_x_2839:
        /* <DEDUP_REMOVED lines=16> */
.L_x_2843:
[----:B------:R-:W-:Y:S01]  /*3b30*/  FFMA.FTZ R108, R48, R112, R115 ;  /* 0x00000070306c7223 */ /* 0x000fe20000010073 */
[----:B------:R-:W-:-:S03]  /*3b40*/  @P0 SHF.R.U32.HI R110, RZ, 0x10, R165 ;  /* 0x00000010ff6e0819 */ /* 0x000fc600000116a5 */
[----:B------:R-:W-:Y:S02]  /*3b50*/  FADD.FTZ R109, R145, -R108 ;  /* 0x8000006c916d7221 */ /* 0x000fe40000010000 */
[----:B------:R-:W-:Y:S02]  /*3b60*/  @P0 HADD2.F32 R111, -RZ, R110.H0_H0 ;  /* 0x2000006eff6f0230 */ /* 0x000fe40000004100 */
[----:B------:R-:W-:-:S04]  /*3b70*/  FMUL.FTZ R110, R186, R109 ;  /* 0x0000006dba6e7220 */ /* 0x000fc80000410000 */
[----:B------:R-:W-:-:S07]  /*3b80*/  @P0 FADD.FTZ R110, R110, R111 ;  /* 0x0000006f6e6e0221 */ /* 0x000fce0000010000 */
.L_x_2844:
[----:B------:R-:W-:Y:S05]  /*3b90*/  BSYNC B0 ;  /* 0x0000000000007941 */ /* 0x000fea0003800000 */
.L_x_2842:
        /* <DEDUP_REMOVED lines=17> */
.L_x_2845:
        /* <DEDUP_REMOVED lines=12> */
.L_x_2847:
[----:B------:R-:W-:Y:S05]  /*3d70*/  BSYNC B0 ;  /* 0x0000000000007941 */ /* 0x000fea0003800000 */
.L_x_2846:
[----:B------:R-:W-:Y:S04]  /*3d80*/  BSSY B0, `(.L_x_2848) ;  /* 0x000000b000007945 */ /* 0x000fe80003800000 */
[----:B------:R-:W-:Y:S05]  /*3d90*/  @P2 BRA `(.L_x_2849) ;  /* 0x0000000000102947 */ /* 0x000fea0003800000 */
[----:B01----:R-:W-:Y:S01]  /*3da0*/  HFMA2.MMA R110, -RZ, RZ, 0, 0 ;  /* 0x00000000ff6e7435 */ /* 0x003fe200000001ff */
[----:B------:R-:W-:Y:S10]  /*3db0*/  @!P0 BRA `(.L_x_2850) ;  /* 0x00000000001c8947 */ /* 0x000ff40003800000 */
[----:B------:R-:W-:Y:S01]  /*3dc0*/  HADD2.F32 R110, -RZ, R162.H0_H0 ;  /* 0x200000a2ff6e7230 */ /* 0x000fe20000004100 */
[----:B------:R-:W-:Y:S06]  /*3dd0*/  BRA `(.L_x_2850) ;  /* 0x0000000000147947 */ /* 0x000fec0003800000 */
.L_x_2849:
[----:B01----:R-:W-:Y:S01]  /*3de0*/  FFMA.FTZ R109, R47, R112, R115 ;  /* 0x000000702f6d7223 */ /* 0x003fe20000010073 */
[----:B------:R-:W-:-:S03]  /*3df0*/  @P0 HADD2.F32 R111, -RZ, R162.H0_H0 ;  /* 0x200000a2ff6f0230 */ /* 0x000fc60000004100 */
[----:B------:R-:W-:-:S04]  /*3e00*/  FADD.FTZ R109, R148, -R109 ;  /* 0x8000006d946d7221 */ /* 0x000fc80000010000 */
[----:B------:R-:W-:-:S04]  /*3e10*/  FMUL.FTZ R110, R186, R109 ;  /* 0x0000006dba6e7220 */ /* 0x000fc80000410000 */
[----:B------:R-:W-:-:S07]  /*3e20*/  @P0 FADD.FTZ R110, R110, R111 ;  /* 0x0000006f6e6e0221 */ /* 0x000fce0000010000 */
.L_x_2850:
[----:B------:R-:W-:Y:S05]  /*3e30*/  BSYNC B0 ;  /* 0x0000000000007941 */ /* 0x000fea0003800000 */
.L_x_2848:
        /* <DEDUP_REMOVED lines=16> */
.L_x_2852:
[----:B------:R-:W-:Y:S01]  /*3f40*/  FFMA.FTZ R108, R50, R112, R115 ;  /* 0x00000070326c7223 */ /* 0x000fe20000010073 */
[----:B------:R-:W-:-:S03]  /*3f50*/  @P0 SHF.R.U64 R110, R162, 0x10, R163 ;  /* 0x00000010a26e0819 */ /* 0x000fc600000012a3 */
[----:B------:R-:W-:Y:S02]  /*3f60*/  FADD.FTZ R109, R147, -R108 ;  /* 0x8000006c936d7221 */ /* 0x000fe40000010000 */
[----:B------:R-:W-:Y:S02]  /*3f70*/  @P0 HADD2.F32 R111, -RZ, R110.H0_H0 ;  /* 0x2000006eff6f0230 */ /* 0x000fe40000004100 */
[----:B------:R-:W-:-:S04]  /*3f80*/  FMUL.FTZ R110, R186, R109 ;  /* 0x0000006dba6e7220 */ /* 0x000fc80000410000 */
[----:B------:R-:W-:-:S07]  /*3f90*/  @P0 FADD.FTZ R110, R110, R111 ;  /* 0x0000006f6e6e0221 */ /* 0x000fce0000010000 */
.L_x_2853:
[----:B------:R-:W-:Y:S05]  /*3fa0*/  BSYNC B0 ;  /* 0x0000000000007941 */ /* 0x000fea0003800000 */
.L_x_2851:
        /* <DEDUP_REMOVED lines=15> */
.L_x_2855:
[----:B------:R-:W-:Y:S01]  /*40a0*/  FFMA.FTZ R109, R49, R112, R115 ;  /* 0x00000070316d7223 */ /* 0x000fe20000010073 */
[----:B------:R-:W-:-:S03]  /*40b0*/  @P0 HADD2.F32 R111, -RZ, R163.H0_H0 ;  /* 0x200000a3ff6f0230 */ /* 0x000fc60000004100 */
[----:B------:R-:W-:-:S04]  /*40c0*/  FADD.FTZ R109, R150, -R109 ;  /* 0x8000006d966d7221 */ /* 0x000fc80000010000 */
[----:B------:R-:W-:-:S04]  /*40d0*/  FMUL.FTZ R110, R186, R109 ;  /* 0x0000006dba6e7220 */ /* 0x000fc80000410000 */
[----:B------:R-:W-:-:S07]  /*40e0*/  @P0 FADD.FTZ R110, R110, R111 ;  /* 0x0000006f6e6e0221 */ /* 0x000fce0000010000 */
.L_x_2856:
[----:B------:R-:W-:Y:S05]  /*40f0*/  BSYNC B0 ;  /* 0x0000000000007941 */ /* 0x000fea0003800000 */
.L_x_2854:
        /* <DEDUP_REMOVED lines=16> */
.L_x_2858:
[----:B------:R-:W-:Y:S01]  /*4200*/  FFMA.FTZ R108, R124, R112, R115 ;  /* 0x000000707c6c7223 */ /* 0x000fe20000010073 */
[----:B------:R-:W-:-:S03]  /*4210*/  @P0 SHF.R.U32.HI R110, RZ, 0x10, R163 ;  /* 0x00000010ff6e0819 */ /* 0x000fc600000116a3 */
[----:B------:R-:W-:Y:S02]  /*4220*/  FADD.FTZ R109, R149, -R108 ;  /* 0x8000006c956d7221 */ /* 0x000fe40000010000 */
[----:B------:R-:W-:Y:S02]  /*4230*/  @P0 HADD2.F32 R111, -RZ, R110.H0_H0 ;  /* 0x2000006eff6f0230 */ /* 0x000fe40000004100 */
[----:B------:R-:W-:-:S04]  /*4240*/  FMUL.FTZ R110, R186, R109 ;  /* 0x0000006dba6e7220 */ /* 0x000fc80000410000 */
[----:B------:R-:W-:-:S07]  /*4250*/  @P0 FADD.FTZ R110, R110, R111 ;  /* 0x0000006f6e6e0221 */ /* 0x000fce0000010000 */
.L_x_2859:
[----:B------:R-:W-:Y:S05]  /*4260*/  BSYNC B0 ;  /* 0x0000000000007941 */ /* 0x000fea0003800000 */
.L_x_2857:
        /* <DEDUP_REMOVED lines=17> */
.L_x_2860:
        /* <DEDUP_REMOVED lines=12> */
.L_x_2862:
[----:B------:R-:W-:Y:S05]  /*4440*/  BSYNC B0 ;  /* 0x0000000000007941 */ /* 0x000fea0003800000 */
.L_x_2861:
[----:B------:R-:W-:Y:S04]  /*4450*/  BSSY B0, `(.L_x_2863) ;  /* 0x000000b000007945 */ /* 0x000fe80003800000 */
[----:B------:R-:W-:Y:S05]  /*4460*/  @P2 BRA `(.L_x_2864) ;  /* 0x0000000000102947 */ /* 0x000fea0003800000 */
[----:B01----:R-:W-:Y:S01]  /*4470*/  HFMA2.MMA R110, -RZ, RZ, 0, 0 ;  /* 0x00000000ff6e7435 */ /* 0x003fe200000001ff */
[----:B------:R-:W-:Y:S10]  /*4480*/  @!P0 BRA `(.L_x_2865) ;  /* 0x00000000001c8947 */ /* 0x000ff40003800000 */
[----:B------:R-:W-:Y:S01]  /*4490*/  HADD2.F32 R110, -RZ, R160.H0_H0 ;  /* 0x200000a0ff6e7230 */ /* 0x000fe20000004100 */
[----:B------:R-:W-:Y:S06]  /*44a0*/  BRA `(.L_x_2865) ;  /* 0x0000000000147947 */ /* 0x000fec0003800000 */
.L_x_2864:
[----:B01----:R-:W-:Y:S01]  /*44b0*/  FFMA.FTZ R109, R51, R112, R115 ;  /* 0x00000070336d7223 */ /* 0x003fe20000010073 */
[----:B------:R-:W-:-:S03]  /*44c0*/  @P0 HADD2.F32 R111, -RZ, R160.H0_H0 ;  /* 0x200000a0ff6f0230 */ /* 0x000fc60000004100 */
[----:B------:R-:W-:-:S04]  /*44d0*/  FADD.FTZ R109, R152, -R109 ;  /* 0x8000006d986d7221 */ /* 0x000fc80000010000 */
[----:B------:R-:W-:-:S04]  /*44e0*/  FMUL.FTZ R110, R186, R109 ;  /* 0x0000006dba6e7220 */ /* 0x000fc80000410000 */
[----:B------:R-:W-:-:S07]  /*44f0*/  @P0 FADD.FTZ R110, R110, R111 ;  /* 0x0000006f6e6e0221 */ /* 0x000fce0000010000 */
.L_x_2865:
[----:B------:R-:W-:Y:S05]  /*4500*/  BSYNC B0 ;  /* 0x0000000000007941 */ /* 0x000fea0003800000 */
.L_x_2863:
        /* <DEDUP_REMOVED lines=16> */
.L_x_2867:
[----:B------:R-:W-:Y:S01]  /*4610*/  FFMA.FTZ R108, R126, R112, R115 ;  /* 0x000000707e6c7223 */ /* 0x000fe20000010073 */
[----:B------:R-:W-:-:S03]  /*4620*/  @P0 SHF.R.U64 R110, R160, 0x10, R161 ;  /* 0x00000010a06e0819 */ /* 0x000fc600000012a1 */
[----:B------:R-:W-:Y:S02]  /*4630*/  FADD.FTZ R109, R151, -R108 ;  /* 0x8000006c976d7221 */ /* 0x000fe40000010000 */
[----:B------:R-:W-:Y:S02]  /*4640*/  @P0 HADD2.F32 R111, -RZ, R110.H0_H0 ;  /* 0x2000006eff6f0230 */ /* 0x000fe40000004100 */
[----:B------:R-:W-:-:S04]  /*4650*/  FMUL.FTZ R110, R186, R109 ;  /* 0x0000006dba6e7220 */ /* 0x000fc80000410000 */
[----:B------:R-:W-:-:S07]  /*4660*/  @P0 FADD.FTZ R110, R110, R111 ;  /* 0x0000006f6e6e0221 */ /* 0x000fce0000010000 */
.L_x_2868:
[----:B------:R-:W-:Y:S05]  /*4670*/  BSYNC B0 ;  /* 0x0000000000007941 */ /* 0x000fea0003800000 */
.L_x_2866:
        /* <DEDUP_REMOVED lines=15> */
.L_x_2870:
[----:B------:R-:W-:Y:S01]  /*4770*/  FFMA.FTZ R109, R125, R112, R115 ;  /* 0x000000707d6d7223 */ /* 0x000fe20000010073 */
[----:B------:R-:W-:-:S03]  /*4780*/  @P0 HADD2.F32 R111, -RZ, R161.H0_H0 ;  /* 0x200000a1ff6f0230 */ /* 0x000fc60000004100 */
[----:B------:R-:W-:-:S04]  /*4790*/  FADD.FTZ R109, R154, -R109 ;  /* 0x8000006d9a6d7221 */ /* 0x000fc80000010000 */
[----:B------:R-:W-:-:S04]  /*47a0*/  FMUL.FTZ R110, R186, R109 ;  /* 0x0000006dba6e7220 */ /* 0x000fc80000410000 */
[----:B------:R-:W-:-:S07]  /*47b0*/  @P0 FADD.FTZ R110, R110, R111 ;  /* 0x0000006f6e6e0221 */ /* 0x000fce0000010000 */
.L_x_2871:
[----:B------:R-:W-:Y:S05]  /*47c0*/  BSYNC B0 ;  /* 0x0000000000007941 */ /* 0x000fea0003800000 */
.L_x_2869:
        /* <DEDUP_REMOVED lines=16> */
.L_x_2873:
[----:B------:R-:W-:Y:S01]  /*48d0*/  FFMA.FTZ R108, R128, R112, R115 ;  /* 0x00000070806c7223 */ /* 0x000fe20000010073 */
[----:B------:R-:W-:-:S03]  /*48e0*/  @P0 SHF.R.U32.HI R110, RZ, 0x10, R161 ;  /* 0x00000010ff6e0819 */ /* 0x000fc600000116a1 */
[----:B------:R-:W-:Y:S02]  /*48f0*/  FADD.FTZ R109, R153, -R108 ;  /* 0x8000006c996d7221 */ /* 0x000fe40000010000 */
[----:B------:R-:W-:Y:S02]  /*4900*/  @P0 HADD2.F32 R111, -RZ, R110.H0_H0 ;  /* 0x2000006eff6f0230 */ /* 0x000fe40000004100 */
[----:B------:R-:W-:-:S04]  /*4910*/  FMUL.FTZ R110, R186, R109 ;  /* 0x0000006dba6e7220 */ /* 0x000fc80000410000 */
[----:B------:R-:W-:-:S07]  /*4920*/  @P0 FADD.FTZ R110, R110, R111 ;  /* 0x0000006f6e6e0221 */ /* 0x000fce0000010000 */
.L_x_2874:
[----:B------:R-:W-:Y:S05]  /*4930*/  BSYNC B0 ;  /* 0x0000000000007941 */ /* 0x000fea0003800000 */
.L_x_2872:
        /* <DEDUP_REMOVED lines=18> */
.L_x_2875:
        /* <DEDUP_REMOVED lines=12> */
.L_x_2877:
[----:B------:R-:W-:Y:S05]  /*4b20*/  BSYNC B0 ;  /* 0x0000000000007941 */ /* 0x000fea0003800000 */
.L_x_2876:
[----:B------:R-:W-:Y:S04]  /*4b30*/  BSSY B0, `(.L_x_2878) ;  /* 0x000000b000007945 */ /* 0x000fe80003800000 */
[----:B------:R-:W-:Y:S05]  /*4b40*/  @P2 BRA `(.L_x_2879) ;  /* 0x0000000000102947 */ /* 0x000fea0003800000 */
[----:B01----:R-:W-:Y:S01]  /*4b50*/  HFMA2.MMA R110, -RZ, RZ, 0, 0 ;  /* 0x00000000ff6e7435 */ /* 0x003fe200000001ff */
[----:B------:R-:W-:Y:S10]  /*4b60*/  @!P0 BRA `(.L_x_2880) ;  /* 0x00000000001c8947 */ /* 0x000ff40003800000 */
[----:B------:R-:W-:Y:S01]  /*4b70*/  HADD2.F32 R110, -RZ, R158.H0_H0 ;  /* 0x2000009eff6e7230 */ /* 0x000fe20000004100 */
[----:B------:R-:W-:Y:S06]  /*4b80*/  BRA `(.L_x_2880) ;  /* 0x0000000000147947 */ /* 0x000fec0003800000 */
.L_x_2879:
[----:B01----:R-:W-:Y:S01]  /*4b90*/  FFMA.FTZ R109, R127, R112, R115 ;  /* 0x000000707f6d7223 */ /* 0x003fe20000010073 */
[----:B------:R-:W-:-:S03]  /*4ba0*/  @P0 HADD2.F32 R111, -RZ, R158.H0_H0 ;  /* 0x2000009eff6f0230 */ /* 0x000fc60000004100 */
[----:B------:R-:W-:-:S04]  /*4bb0*/  FADD.FTZ R109, R170, -R109 ;  /* 0x8000006daa6d7221 */ /* 0x000fc80000010000 */
[----:B------:R-:W-:-:S04]  /*4bc0*/  FMUL.FTZ R110, R186, R109 ;  /* 0x0000006dba6e7220 */ /* 0x000fc80000410000 */
[----:B------:R-:W-:-:S07]  /*4bd0*/  @P0 FADD.FTZ R110, R110, R111 ;  /* 0x0000006f6e6e0221 */ /* 0x000fce0000010000 */
.L_x_2880:
[----:B------:R-:W-:Y:S05]  /*4be0*/  BSYNC B0 ;  /* 0x0000000000007941 */ /* 0x000fea0003800000 */
.L_x_2878:
        /* <DEDUP_REMOVED lines=16> */
.L_x_2882:
[----:B------:R-:W-:Y:S01]  /*4cf0*/  FFMA.FTZ R108, R130, R112, R115 ;  /* 0x00000070826c7223 */ /* 0x000fe20000010073 */
[----:B------:R-:W-:-:S03]  /*4d00*/  @P0 SHF.R.U64 R110, R158, 0x10, R159 ;  /* 0x000000109e6e0819 */ /* 0x000fc6000000129f */
[----:B------:R-:W-:Y:S02]  /*4d10*/  FADD.FTZ R109, R155, -R108 ;  /* 0x8000006c9b6d7221 */ /* 0x000fe40000010000 */
[----:B------:R-:W-:Y:S02]  /*4d20*/  @P0 HADD2.F32 R111, -RZ, R110.H0_H0 ;  /* 0x2000006eff6f0230 */ /* 0x000fe40000004100 */
[----:B------:R-:W-:-:S04]  /*4d30*/  FMUL.FTZ R110, R186, R109 ;  /* 0x0000006dba6e7220 */ /* 0x000fc80000410000 */
[----:B------:R-:W-:-:S07]  /*4d40*/  @P0 FADD.FTZ R110, R110, R111 ;  /* 0x0000006f6e6e0221 */ /* 0x000fce0000010000 */
.L_x_2883:
[----:B------:R-:W-:Y:S05]  /*4d50*/  BSYNC B0 ;  /* 0x0000000000007941 */ /* 0x000fea0003800000 */
.L_x_2881:
        /* <DEDUP_REMOVED lines=15> */
.L_x_2885:
[----:B------:R-:W-:Y:S01]  /*4e50*/  FFMA.FTZ R109, R129, R112, R115 ;  /* 0x00000070816d7223 */ /* 0x000fe20000010073 */
[----:B------:R-:W-:-:S03]  /*4e60*/  @P0 HADD2.F32 R111, -RZ, R159.H0_H0 ;  /* 0x2000009fff6f0230 */ /* 0x000fc60000004100 */
[----:B------:R-:W-:-:S04]  /*4e70*/  FADD.FTZ R109, R172, -R109 ;  /* 0x8000006dac6d7221 */ /* 0x000fc80000010000 */
[----:B------:R-:W-:-:S04]  /*4e80*/  FMUL.FTZ R110, R186, R109 ;  /* 0x0000006dba6e7220 */ /* 0x000fc80000410000 */
[----:B------:R-:W-:-:S07]  /*4e90*/  @P0 FADD.FTZ R110, R110, R111 ;  /* 0x0000006f6e6e0221 */ /* 0x000fce0000010000 */
.L_x_2886:
[----:B------:R-:W-:Y:S05]  /*4ea0*/  BSYNC B0 ;  /* 0x0000000000007941 */ /* 0x000fea0003800000 */
.L_x_2884:
        /* <DEDUP_REMOVED lines=16> */
.L_x_2888:
[----:B------:R-:W-:Y:S01]  /*4fb0*/  FFMA.FTZ R108, R132, R112, R115 ;  /* 0x00000070846c7223 */ /* 0x000fe20000010073 */
[----:B------:R-:W-:-:S03]  /*4fc0*/  @P0 SHF.R.U32.HI R110, RZ, 0x10, R159 ;  /* 0x00000010ff6e0819 */ /* 0x000fc6000001169f */
[----:B------:R-:W-:Y:S02]  /*4fd0*/  FADD.FTZ R109, R171, -R108 ;  /* 0x8000006cab6d7221 */ /* 0x000fe40000010000 */
[----:B------:R-:W-:Y:S02]  /*4fe0*/  @P0 HADD2.F32 R111, -RZ, R110.H0_H0 ;  /* 0x2000006eff6f0230 */ /* 0x000fe40000004100 */
[----:B------:R-:W-:-:S04]  /*4ff0*/  FMUL.FTZ R110, R186, R109 ;  /* 0x0000006dba6e7220 */ /* 0x000fc80000410000 */
[----:B------:R-:W-:-:S07]  /*5000*/  @P0 FADD.FTZ R110, R110, R111 ;  /* 0x0000006f6e6e0221 */ /* 0x000fce0000010000 */
.L_x_2889:
[----:B------:R-:W-:Y:S05]  /*5010*/  BSYNC B0 ;  /* 0x0000000000007941 */ /* 0x000fea0003800000 */
.L_x_2887:
        /* <DEDUP_REMOVED lines=18> */
.L_x_2890:
        /* <DEDUP_REMOVED lines=12> */
.L_x_2892:
[----:B------:R-:W-:Y:S05]  /*5200*/  BSYNC B0 ;  /* 0x0000000000007941 */ /* 0x000fea0003800000 */
.L_x_2891:
[----:B------:R-:W-:Y:S04]  /*5210*/  BSSY B0, `(.L_x_2893) ;  /* 0x000000b000007945 */ /* 0x000fe80003800000 */
[----:B------:R-:W-:Y:S05]  /*5220*/  @P2 BRA `(.L_x_2894) ;  /* 0x0000000000102947 */ /* 0x000fea0003800000 */
[----:B01----:R-:W-:Y:S01]  /*5230*/  HFMA2.MMA R110, -RZ, RZ, 0, 0 ;  /* 0x00000000ff6e7435 */ /* 0x003fe200000001ff */
[----:B------:R-:W-:Y:S10]  /*5240*/  @!P0 BRA `(.L_x_2895) ;  /* 0x00000000001c8947 */ /* 0x000ff40003800000 */
[----:B------:R-:W-:Y:S01]  /*5250*/  HADD2.F32 R110, -RZ, R156.H0_H0 ;  /* 0x2000009cff6e7230 */ /* 0x000fe20000004100 */
[----:B------:R-:W-:Y:S06]  /*5260*/  BRA `(.L_x_2895) ;  /* 0x0000000000147947 */ /* 0x000fec0003800000 */
.L_x_2894:
[----:B01----:R-:W-:Y:S01]  /*5270*/  FFMA.FTZ R109, R131, R112, R115 ;  /* 0x00000070836d7223 */ /* 0x003fe20000010073 */
[----:B------:R-:W-:-:S03]  /*5280*/  @P0 HADD2.F32 R111, -RZ, R156.H0_H0 ;  /* 0x2000009cff6f0230 */ /* 0x000fc60000004100 */
[----:B------:R-:W-:-:S04]  /*5290*/  FADD.FTZ R109, R174, -R109 ;  /* 0x8000006dae6d7221 */ /* 0x000fc80000010000 */
[----:B------:R-:W-:-:S04]  /*52a0*/  FMUL.FTZ R110, R186, R109 ;  /* 0x0000006dba6e7220 */ /* 0x000fc80000410000 */
[----:B------:R-:W-:-:S07]  /*52b0*/  @P0 FADD.FTZ R110, R110, R111 ;  /* 0x0000006f6e6e0221 */ /* 0x000fce0000010000 */
.L_x_2895:
[----:B------:R-:W-:Y:S05]  /*52c0*/  BSYNC B0 ;  /* 0x0000000000007941 */ /* 0x000fea0003800000 */
.L_x_2893:
        /* <DEDUP_REMOVED lines=16> */
.L_x_2897:
[----:B------:R-:W-:Y:S01]  /*53d0*/  FFMA.FTZ R108, R134, R112, R115 ;  /* 0x00000070866c7223 */ /* 0x000fe20000010073 */
[----:B------:R-:W-:-:S03]  /*53e0*/  @P0 SHF.R.U64 R110, R156, 0x10, R157 ;  /* 0x000000109c6e0819 */ /* 0x000fc6000000129d */
[----:B------:R-:W-:Y:S02]  /*53f0*/  FADD.FTZ R109, R173, -R108 ;  /* 0x8000006cad6d7221 */ /* 0x000fe40000010000 */
[----:B------:R-:W-:Y:S02]  /*5400*/  @P0 HADD2.F32 R111, -RZ, R110.H0_H0 ;  /* 0x2000006eff6f0230 */ /* 0x000fe40000004100 */
[----:B------:R-:W-:-:S04]  /*5410*/  FMUL.FTZ R110, R186, R109 ;  /* 0x0000006dba6e7220 */ /* 0x000fc80000410000 */
[----:B------:R-:W-:-:S07]  /*5420*/  @P0 FADD.FTZ R110, R110, R111 ;  /* 0x0000006f6e6e0221 */ /* 0x000fce0000010000 */
.L_x_2898:
[----:B------:R-:W-:Y:S05]  /*5430*/  BSYNC B0 ;  /* 0x0000000000007941 */ /* 0x000fea0003800000 */
.L_x_2896:
        /* <DEDUP_REMOVED lines=15> */
.L_x_2900:
[----:B------:R-:W-:Y:S01]  /*5530*/  FFMA.FTZ R109, R133, R112, R115 ;  /* 0x00000070856d7223 */ /* 0x000fe20000010073 */
[----:B------:R-:W-:-:S03]  /*5540*/  @P0 HADD2.F32 R111, -RZ, R157.H0_H0 ;  /* 0x2000009dff6f0230 */ /* 0x000fc60000004100 */
[----:B------:R-:W-:-:S04]  /*5550*/  FADD.FTZ R109, R176, -R109 ;  /* 0x8000006db06d7221 */ /* 0x000fc80000010000 */
[----:B------:R-:W-:-:S04]  /*5560*/  FMUL.FTZ R110, R186, R109 ;  /* 0x0000006dba6e7220 */ /* 0x000fc80000410000 */
[----:B------:R-:W-:-:S07]  /*5570*/  @P0 FADD.FTZ R110, R110, R111 ;  /* 0x0000006f6e6e0221 */ /* 0x000fce0000010000 */
.L_x_2901:
[----:B------:R-:W-:Y:S05]  /*5580*/  BSYNC B0 ;  /* 0x0000000000007941 */ /* 0x000fea0003800000 */
.L_x_2899:
        /* <DEDUP_REMOVED lines=16> */
.L_x_2903:
[----:B------:R-:W-:Y:S01]  /*5690*/  FFMA.FTZ R112, R180, R112, R115 ;  /* 0x00000070b4707223 */ /* 0x000fe20000010073 */
[----:B------:R-:W-:-:S03]  /*56a0*/  @P0 SHF.R.U32.HI R108, RZ, 0x10, R157 ;  /* 0x00000010ff6c0819 */ /* 0x000fc6000001169d */
[----:B------:R-:W-:Y:S02]  /*56b0*/  FADD.FTZ R109, R175, -R112 ;  /* 0x80000070af6d7221 */ /* 0x000fe40000010000 */
[----:B------:R-:W-:Y:S02]  /*56c0*/  @P0 HADD2.F32 R111, -RZ, R108.H0_H0 ;  /* 0x2000006cff6f0230 */ /* 0x000fe40000004100 */
[----:B------:R-:W-:-:S04]  /*56d0*/  FMUL.FTZ R186, R186, R109 ;  /* 0x0000006dbaba7220 */ /* 0x000fc80000410000 */
[----:B------:R-:W-:-:S07]  /*56e0*/  @P0 FADD.FTZ R186, R186, R111 ;  /* 0x0000006fbaba0221 */ /* 0x000fce0000010000 */
.L_x_2904:
[----:B------:R-:W-:Y:S05]  /*56f0*/  BSYNC B0 ;  /* 0x0000000000007941 */ /* 0x000fea0003800000 */
.L_x_2902:
        /* <DEDUP_REMOVED lines=18> */
.L_x_2905:
        /* <DEDUP_REMOVED lines=12> */
.L_x_2907:
[----:B------:R-:W-:Y:S05]  /*58e0*/  BSYNC B0 ;  /* 0x0000000000007941 */ /* 0x000fea0003800000 */
.L_x_2906:
[----:B------:R-:W-:Y:S02]  /*58f0*/  IADD3 R4, R4, UR12, RZ ;  /* 0x0000000c04047c10 */ /* 0x000fe4000fffe0ff */
[----:B------:R-:W-:Y:S02]  /*5900*/  SEL R205, RZ, 0x1, P4 ;  /* 0x00000001ffcd7807 */ /* 0x000fe40002000000 */
[----:B------:R-:W-:-:S13]  /*5910*/  ISETP.GE.AND P0, PT, R4, UR13, PT ;  /* 0x0000000d04007c0c */ /* 0x000fda000bf06270 */
[----:B------:R-:W-:Y:S05]  /*5920*/  @!P0 BRA `(.L_x_2908) ;  /* 0xffffffac00a88947 */ /* 0x000fea000383ffff */
.L_x_2798:
        /* <DEDUP_REMOVED lines=25> */
.L_x_2802:
[----:B------:R-:W-:Y:S01]  /*5ac0*/  HFMA2.MMA R120, -RZ, RZ, 0, 9.5367431640625e-07 ;  /* 0x00000010ff787435 */ /* 0x000fe200000001ff */
[----:B------:R-:W-:Y:S02]  /*5ad0*/  MOV R121, R191 ;  /* 0x000000bf00797202 */ /* 0x000fe40000000f00 */
[----:B------:R-:W-:Y:S02]  /*5ae0*/  MOV R123, 0x1f ;  /* 0x0000001f007b7802 */ /* 0x000fe40000000f00 */
[----:B------:R-:W-:-:S07]  /*5af0*/  MOV R118, 0xffffffff ;  /* 0xffffffff00767802 */ /* 0x000fce0000000f00 */
[----:B-----5:R-:W-:Y:S05]  /*5b00*/  WARPSYNC.COLLECTIVE R118, `(.L_x_2909) ;  /* 0x0000000076087348 */ /* 0x020fea0003c00000 */
[----:B------:R0:W1:Y:S02]  /*5b10*/  SHFL.DOWN P1, R119, R121, R120, R123 ;  /* 0x0800007879777389 */ /* 0x000064000002007b */
[----:B01---5:R-:W-:Y:S01]  /*5b20*/  ENDCOLLECTIVE ;  /* 0x000000000000791b */ /* 0x023fe20003800000 */
.L_x_2909:
[----:B------:R-:W-:Y:S02]  /*5b30*/  MOV R121, R189 ;  /* 0x000000bd00797202 */ /* 0x000fe40000000f00 */
[----:B------:R-:W-:-:S07]  /*5b40*/  MOV R110, R119 ;  /* 0x00000077006e7202 */ /* 0x000fce0000000f00 */
[----:B------:R-:W-:Y:S05]  /*5b50*/  WARPSYNC.COLLECTIVE R118, `(.L_x_2910) ;  /* 0x0000000076087348 */ /* 0x000fea0003c00000 */
[----:B------:R0:W1:Y:S02]  /*5b60*/  SHFL.DOWN P1, R119, R121, R120, R123 ;  /* 0x0800007879777389 */ /* 0x000064000002007b */
[----:B01----:R-:W-:Y:S01]  /*5b70*/  ENDCOLLECTIVE ;  /* 0x000000000000791b */ /* 0x003fe20003800000 */
.L_x_2910:
[----:B------:R-:W-:Y:S01]  /*5b80*/  FADD.FTZ R110, R110, R191 ;  /* 0x000000bf6e6e7221 */ /* 0x000fe20000010000 */
[----:B------:R-:W-:-:S04]  /*5b90*/  HFMA2.MMA R120, -RZ, RZ, 0, 4.76837158203125e-07 ;  /* 0x00000008ff787435 */ /* 0x000fc800000001ff */
[----:B------:R-:W-:Y:S02]  /*5ba0*/  MOV R121, R110 ;  /* 0x0000006e00797202 */ /* 0x000fe40000000f00 */
[----:B------:R-:W-:-:S07]  /*5bb0*/  MOV R112, R119 ;  /* 0x0000007700707202 */ /* 0x000fce0000000f00 */
[----:B------:R-:W-:Y:S05]  /*5bc0*/  WARPSYNC.COLLECTIVE R118, `(.L_x_2911) ;  /* 0x0000000076087348 */ /* 0x000fea0003c00000 */
[----:B------:R0:W1:Y:S02]  /*5bd0*/  SHFL.DOWN P1, R119, R121, R120, R123 ;  /* 0x0800007879777389 */ /* 0x000064000002007b */
[----:B01----:R-:W-:Y:S01]  /*5be0*/  ENDCOLLECTIVE ;  /* 0x000000000000791b */ /* 0x003fe20003800000 */
.L_x_2911:
[----:B------:R-:W-:-:S05]  /*5bf0*/  FADD.FTZ R112, R112, R189 ;  /* 0x000000bd70707221 */ /* 0x000fca0000010000 */
[----:B------:R-:W-:Y:S02]  /*5c00*/  MOV R121, R112 ;  /* 0x0000007000797202 */ /* 0x000fe40000000f00 */
[----:B------:R-:W-:-:S07]  /*5c10*/  MOV R111, R119 ;  /* 0x00000077006f7202 */ /* 0x000fce0000000f00 */
[----:B------:R-:W-:Y:S05]  /*5c20*/  WARPSYNC.COLLECTIVE R118, `(.L_x_2912) ;  /* 0x0000000076087348 */ /* 0x000fea0003c00000 */
[----:B------:R0:W1:Y:S02]  /*5c30*/  SHFL.DOWN P1, R119, R121, R120, R123 ;  /* 0x0800007879777389 */ /* 0x000064000002007b */
[----:B01----:R-:W-:Y:S01]  /*5c40*/  ENDCOLLECTIVE ;  /* 0x000000000000791b */ /* 0x003fe20003800000 */
.L_x_2912:
[----:B------:R-:W-:Y:S01]  /*5c50*/  FADD.FTZ R111, R110, R111 ;  /* 0x0000006f6e6f7221 */ /* 0x000fe20000010000 */
[----:B------:R-:W-:-:S04]  /*5c60*/  HFMA2.MMA R120, -RZ, RZ, 0, 2.384185791015625e-07 ;  /* 0x00000004ff787435 */ /* 0x000fc800000001ff */
[----:B------:R-:W-:Y:S02]  /*5c70*/  MOV R121, R111 ;  /* 0x0000006f00797202 */ /* 0x000fe40000000f00 */
[----:B------:R-:W-:-:S07]  /*5c80*/  MOV R113, R119 ;  /* 0x0000007700717202 */ /* 0x000fce0000000f00 */
[----:B------:R-:W-:Y:S05]  /*5c90*/  WARPSYNC.COLLECTIVE R118, `(.L_x_2913) ;  /* 0x0000000076087348 */ /* 0x000fea0003c00000 */
[----:B------:R0:W1:Y:S02]  /*5ca0*/  SHFL.DOWN P1, R119, R121, R120, R123 ;  /* 0x0800007879777389 */ /* 0x000064000002007b */
[----:B01----:R-:W-:Y:S01]  /*5cb0*/  ENDCOLLECTIVE ;  /* 0x000000000000791b */ /* 0x003fe20003800000 */
.L_x_2913:
[----:B------:R-:W-:-:S05]  /*5cc0*/  FADD.FTZ R113, R112, R113 ;  /* 0x0000007170717221 */ /* 0x000fca0000010000 */
[----:B------:R-:W-:Y:S02]  /*5cd0*/  MOV R121, R113 ;  /* 0x0000007100797202 */ /* 0x000fe40000000f00 */
[----:B------:R-:W-:-:S07]  /*5ce0*/  MOV R114, R119 ;  /* 0x0000007700727202 */ /* 0x000fce0000000f00 */
[----:B------:R-:W-:Y:S05]  /*5cf0*/  WARPSYNC.COLLECTIVE R118, `(.L_x_2914) ;  /* 0x0000000076087348 */ /* 0x000fea0003c00000 */
[----:B------:R0:W1:Y:S02]  /*5d00*/  SHFL.DOWN P1, R119, R121, R120, R123 ;  /* 0x0800007879777389 */ /* 0x000064000002007b */
[----:B01----:R-:W-:Y:S01]  /*5d10*/  ENDCOLLECTIVE ;  /* 0x000000000000791b */ /* 0x003fe20003800000 */
.L_x_2914:
[----:B------:R-:W-:Y:S01]  /*5d20*/  FADD.FTZ R114, R111, R114 ;  /* 0x000000726f727221 */ /* 0x000fe20000010000 */
[----:B------:R-:W-:-:S04]  /*5d30*/  HFMA2.MMA R120, -RZ, RZ, 0, 1.1920928955078125e-07 ;  /* 0x00000002ff787435 */ /* 0x000fc800000001ff */
[----:B------:R-:W-:Y:S02]  /*5d40*/  MOV R121, R114 ;  /* 0x0000007200797202 */ /* 0x000fe40000000f00 */
[----:B------:R-:W-:-:S07]  /*5d50*/  MOV R116, R119 ;  /* 0x0000007700747202 */ /* 0x000fce0000000f00 */
[----:B------:R-:W-:Y:S05]  /*5d60*/  WARPSYNC.COLLECTIVE R118, `(.L_x_2915) ;  /* 0x0000000076087348 */ /* 0x000fea0003c00000 */
[----:B------:R0:W1:Y:S02]  /*5d70*/  SHFL.DOWN P1, R119, R121, R120, R123 ;  /* 0x0800007879777389 */ /* 0x000064000002007b */
[----:B01----:R-:W-:Y:S01]  /*5d80*/  ENDCOLLECTIVE ;  /* 0x000000000000791b */ /* 0x003fe20003800000 */
.L_x_2915:
[----:B------:R-:W-:-:S05]  /*5d90*/  FADD.FTZ R116, R113, R116 ;  /* 0x0000007471747221 */ /* 0x000fca0000010000 */
[----:B------:R-:W-:Y:S02]  /*5da0*/  MOV R121, R116 ;  /* 0x0000007400797202 */ /* 0x000fe40000000f00 */
[----:B------:R-:W-:-:S07]  /*5db0*/  MOV R115, R119 ;  /* 0x0000007700737202 */ /* 0x000fce0000000f00 */
[----:B------:R-:W-:Y:S05]  /*5dc0*/  WARPSYNC.COLLECTIVE R118, `(.L_x_2916) ;  /* 0x0000000076087348 */ /* 0x000fea0003c00000 */
[----:B------:R0:W1:Y:S02]  /*5dd0*/  SHFL.DOWN P1, R119, R121, R120, R123 ;  /* 0x0800007879777389 */ /* 0x000064000002007b */
[----:B01----:R-:W-:Y:S01]  /*5de0*/  ENDCOLLECTIVE ;  /* 0x000000000000791b */ /* 0x003fe20003800000 */
.L_x_2916:
[----:B------:R-:W-:Y:S01]  /*5df0*/  FADD.FTZ R115, R114, R115 ;  /* 0x0000007372737221 */ /* 0x000fe20000010000 */
[----:B------:R-:W-:-:S04]  /*5e00*/  HFMA2.MMA R120, -RZ, RZ, 0, 5.9604644775390625e-08 ;  /* 0x00000001ff787435 */ /* 0x000fc800000001ff */
[----:B------:R-:W-:Y:S02]  /*5e10*/  MOV R121, R115 ;  /* 0x0000007300797202 */ /* 0x000fe40000000f00 */
[----:B------:R-:W-:-:S07]  /*5e20*/  MOV R117, R119 ;  /* 0x0000007700757202 */ /* 0x000fce0000000f00 */
[----:B------:R-:W-:Y:S05]  /*5e30*/  WARPSYNC.COLLECTIVE R118, `(.L_x_2917) ;  /* 0x0000000076087348 */ /* 0x000fea0003c00000 */
[----:B------:R0:W1:Y:S02]  /*5e40*/  SHFL.DOWN P1, R119, R121, R120, R123 ;  /* 0x0800007879777389 */ /* 0x000064000002007b */
[----:B01----:R-:W-:Y:S01]  /*5e50*/  ENDCOLLECTIVE ;  /* 0x000000000000791b */ /* 0x003fe20003800000 */
.L_x_2917:
[----:B------:R-:W-:-:S05]  /*5e60*/  FADD.FTZ R117, R116, R117 ;  /* 0x0000007574757221 */ /* 0x000fca0000010000 */
[----:B------:R-:W-:Y:S02]  /*5e70*/  MOV R121, R117 ;  /* 0x0000007500797202 */ /* 0x000fe40000000f00 */
[----:B------:R-:W-:-:S07]  /*5e80*/  MOV R178, R119 ;  /* 0x0000007700b27202 */ /* 0x000fce0000000f00 */
[----:B------:R-:W-:Y:S05]  /*5e90*/  WARPSYNC.COLLECTIVE R118, `(.L_x_2918) ;  /* 0x0000000076087348 */ /* 0x000fea0003c00000 */
[----:B------:R0:W1:Y:S02]  /*5ea0*/  SHFL.DOWN P1, R119, R121, R120, R123 ;  /* 0x0800007879777389 */ /* 0x000064000002007b */
[----:B01----:R-:W-:Y:S01]  /*5eb0*/  ENDCOLLECTIVE ;  /* 0x000000000000791b */ /* 0x003fe20003800000 */
.L_x_2918:
[----:B------:R-:W-:Y:S01]  /*5ec0*/  MOV R110, R119 ;  /* 0x00000077006e7202 */ /* 0x000fe20000000f00 */
[----:B------:R-:W-:Y:S06]  /*5ed0*/  BRA `(.L_x_2919) ;  /* 0xffffffc400d07947 */ /* 0x000fec000383ffff */
.L_x_2920:
        /* <DEDUP_REMOVED lines=10> */
.L_x_15195:


//--------------------- .text._ZN10layer_norm13ln_bwd_kernelINS_13Kernel_traitsI6__halfS2_S2_S2_fjLj7168ELj1ELj1ELj8ELj8ENS_18Kernel_traits_baseILj7168ES2_S2_S2_S2_fjLj256EEEEELb1ELb1ELb0ELb0EEEvNS_9BwdParamsE --------------------------
	.section	.text._ZN10layer_norm13ln_bwd_kernelINS_13Kernel_traitsI6__halfS2_S2_S2_fjLj7168ELj1ELj1ELj8ELj8ENS_18Kernel_traits_baseILj7168ES2_S2_S2_S2_fjLj256EEEEELb1ELb1ELb0ELb0EEEvNS_9BwdParamsE,"ax",@progbits
	.align	128
        .global         _ZN10layer_norm13ln_bwd_kernelINS_13Kernel_traitsI6__halfS2_S2_S2_fjLj7168ELj1ELj1ELj8ELj8ENS_18Kernel_traits_baseILj7168ES2_S2_S2_S2_fjLj256EEEEELb1ELb1ELb0ELb0EEEvNS_9BwdParamsE
        .type           _ZN10layer_norm13ln_bwd_kernelINS_13Kernel_traitsI6__halfS2_S2_S2_fjLj7168ELj1ELj1ELj8ELj8ENS_18Kernel_traits_baseILj7168ES2_S2_S2_S2_fjLj256EEEEELb1ELb1ELb0ELb0EEEvNS_9BwdParamsE,@function
        .size           _ZN10layer_norm13ln_bwd_kernelINS_13Kernel_traitsI6__halfS2_S2_S2_fjLj7168ELj1ELj1ELj8ELj8ENS_18Kernel_traits_baseILj7168ES2_S2_S2_S2_fjLj256EEEEELb1ELb1ELb0ELb0EEEvNS_9BwdParamsE,(.L_x_15196 - _ZN10layer_norm13ln_bwd_kernelINS_13Kernel_traitsI6__halfS2_S2_S2_fjLj7168ELj1ELj1ELj8ELj8ENS_18Kernel_traits_baseILj7168ES2_S2_S2_S2_fjLj256EEEEELb1ELb1ELb0ELb0EEEvNS_9BwdParamsE)
        .other          _ZN10layer_norm13ln_bwd_kernelINS_13Kernel_traitsI6__halfS2_S2_S2_fjLj7168ELj1ELj1ELj8ELj8ENS_18Kernel_traits_baseILj7168ES2_S2_S2_S2_fjLj256EEEEELb1ELb1ELb0ELb0EEEvNS_9BwdParamsE,@"STO_CUDA_ENTRY STV_DEFAULT"
_ZN10layer_norm13ln_bwd_kernelINS_13Kernel_traitsI6__halfS2_S2_S2_fjLj7168ELj1ELj1ELj8ELj8ENS_18Kernel_traits_baseILj7168ES2_S2_S2_S2_fjLj256EEEEELb1ELb1ELb0ELb0EEEvNS_9BwdParamsE:
.text._ZN10layer_norm13ln_bwd_kernelINS_13Kernel_traitsI6__halfS2_S2_S2_fjLj7168ELj1ELj1ELj8ELj8ENS_18Kernel_traits_baseILj7168ES2_S2_S2_S2_fjLj256EEEEELb1ELb1ELb0ELb0EEEvNS_9BwdParamsE:
        /* <DEDUP_REMOVED lines=61> */
[C---:B-1----:R-:W-:Y:S01]  /*03d0*/  @P5 IMAD.WIDE.U32 R42, R61.reuse, 0x8, R42 ;  /* 0x000000083d2a5825 */ /* 0x042fe200078e002a */
[----:B------:R-:W-:Y:S02]  /*03e0*/  @P5 IADD3 R61, R61, 0x100, RZ ;  /* 0x000001003d3d5810 */ /* 0x000fe40007ffe0ff */
[----:B------:R-:W-:-:S02]  /*03f0*/  CS2R R112, SRZ ;  /* 0x0000000000707805 */ /* 0x000fc4000001ff00 */
[----:B------:R-:W-:Y:S02]  /*0400*/  CS2R R114, SRZ ;  /* 0x0000000000727805 */ /* 0x000fe4000001ff00 */
[----:B------:R-:W-:Y:S01]  /*0410*/  CS2R R108, SRZ ;  /* 0x00000000006c7805 */ /* 0x000fe2000001ff00 */
[----:B------:R-:W5:Y:S01]  /*0420*/  @P5 LDG.E.64 R12, desc[UR4][R42.64] ;  /* 0x000000042a0c5981 */ /* 0x000f62000c1e1b00 */
        /* <DEDUP_REMOVED lines=12> */
[----:B------:R-:W-:Y:S01]  /*04f0*/  @P3 IADD3 R61, R61, 0x100, RZ ;  /* 0x000001003d3d3810 */ /* 0x000fe20007ffe0ff */
[----:B------:R-:W5:Y:S04]  /*0500*/  @P3 LDG.E.64 R30, desc[UR4][R48.64] ;  /* 0x00000004301e3981 */ /* 0x000f68000c1e1b00 */
[C---:B---3--:R-:W-:Y:S01]  /*0510*/  @P2 IMAD.WIDE.U32 R52, R61.reuse, 0x8, R52 ;  /* 0x000000083d342825 */ /* 0x048fe200078e0034 */
[----:B------:R-:W5:Y:S03]  /*0520*/  @P3 LDG.E.64 R6, desc[UR4][R50.64] ;  /* 0x0000000432063981 */ /* 0x000f66000c1e1b00 */
        /* <DEDUP_REMOVED lines=36> */
[----:B0-----:R-:W-:Y:S02]  /*0770*/  CS2R R52, SRZ ;  /* 0x0000000000347805 */ /* 0x001fe4000001ff00 */
[----:B-1----:R-:W-:Y:S02]  /*0780*/  CS2R R54, SRZ ;  /* 0x0000000000367805 */ /* 0x002fe4000001ff00 */
[----:B------:R-:W-:-:S02]  /*0790*/  CS2R R48, SRZ ;  /* 0x0000000000307805 */ /* 0x000fc4000001ff00 */
[----:B------:R-:W-:Y:S02]  /*07a0*/  CS2R R50, SRZ ;  /* 0x0000000000327805 */ /* 0x000fe4000001ff00 */
[----:B------:R-:W-:Y:S02]  /*07b0*/  CS2R R44, SRZ ;  /* 0x00000000002c7805 */ /* 0x000fe4000001ff00 */
[----:B------:R-:W-:Y:S02]  /*07c0*/  CS2R R46, SRZ ;  /* 0x00000000002e7805 */ /* 0x000fe4000001ff00 */
[----:B------:R-:W-:Y:S02]  /*07d0*/  CS2R R40, SRZ ;  /* 0x0000000000287805 */ /* 0x000fe4000001ff00 */
[----:B------:R-:W-:Y:S01]  /*07e0*/  CS2R R42, SRZ ;  /* 0x00000000002a7805 */ /* 0x000fe2000001ff00 */
[----:B--2---:R-:W-:Y:S06]  /*07f0*/  @P0 BRA `(.L_x_2921) ;  /* 0x0000005400ac0947 */ /* 0x004fec0003800000 */
        /* <DEDUP_REMOVED lines=117> */
[----:B0-----:R-:W-:-:S13]  /*0f50*/  ISETP.NE.AND.EX P1, PT, RZ, UR7, PT, P1 ;  /* 0x00000007ff007c0c */ /* 0x001fda000bf25310 */
.L_x_2958:
[----:B------:R-:W0:Y:S01]  /*0f60*/  @P1 LDC.64 R124, c[0x0][0x270] ;  /* 0x00009c00ff7c1b82 */ /* 0x000e220000000a00 */
[----:B--2---:R-:W-:Y:S02]  /*0f70*/  SHF.R.S32.HI R126, RZ, 0x1f, R167 ;  /* 0x0000001fff7e7819 */ /* 0x004fe400000114a7 */
[----:B------:R-:W-:Y:S02]  /*0f80*/  LOP3.LUT P6, RZ, R9, 0x4, RZ, 0xc0, !PT ;  /* 0x0000000409ff7812 */ /* 0x000fe400078cc0ff */
[----:B0-----:R-:W-:-:S04]  /*0f90*/  @P1 LEA R132, P0, R167, R124, 0x1 ;  /* 0x0000007ca7841211 */ /* 0x001fc800078008ff */
[C---:B------:R-:W-:Y:S02]  /*0fa0*/  @P1 LEA.HI.X R133, R167.reuse, R125, R126, 0x1, P0 ;  /* 0x0000007da7851211 */ /* 0x040fe400000f0c7e */
[----:B------:R-:W0:Y:S01]  /*0fb0*/  LDC.64 R126, c[0x0][0x250] ;  /* 0x00009400ff7e7b82 */ /* 0x000e220000000a00 */
[----:B------:R-:W1:Y:S01]  /*0fc0*/  S2R R131, SR_TID.X ;  /* 0x0000000000837919 */ /* 0x000e620000002100 */
[----:B------:R-:W-:Y:S01]  /*0fd0*/  MOV R206, UR22 ;  /* 0x0000001600ce7c02 */ /* 0x000fe20008000f00 */
[----:B------:R-:W-:Y:S01]  /*0fe0*/  BSSY B0, `(.L_x_2922) ;  /* 0x000004b000007945 */ /* 0x000fe20003800000 */
[----:B------:R-:W-:Y:S01]  /*0ff0*/  MOV R134, RZ ;  /* 0x000000ff00867202 */ /* 0x000fe20000000f00 */
        /* <DEDUP_REMOVED lines=30> */
[----:B0-----:R-:W-:Y:S02]  /*11e0*/  IADD3 R136, R201, 0x100, RZ ;  /* 0x00000100c9887810 */ /* 0x001fe40007ffe0ff */
[----:B--2---:R-:W-:Y:S02]  /*11f0*/  MOV R3, R126 ;  /* 0x0000007e00037202 */ /* 0x004fe40000000f00 */
[--C-:B---3--:R-:W-:Y:S01]  /*1200*/  SHF.R.U64 R186, R124, 0x10, R125.reuse ;  /* 0x000000107cba7819 */ /* 0x108fe2000000127d */
[----:B------:R-:W-:Y:S01]  /*1210*/  HADD2.F32 R139, -RZ, R124.H0_H0 ;  /* 0x2000007cff8b7230 */ /* 0x000fe20000004100 */
[----:B------:R-:W-:-:S03]  /*1220*/  SHF.R.U32.HI R138, RZ, 0x10, R125 ;  /* 0x00000010ff8a7819 */ /* 0x000fc6000001167d */
[----:B------:R-:W-:Y:S02]  /*1230*/  HADD2.F32 R137, -RZ, R186.H0_H0 ;  /* 0x200000baff897230 */ /* 0x000fe40000004100 */
[----:B------:R-:W-:Y:S01]  /*1240*/  FADD.FTZ R124, -R134, R139 ;  /* 0x0000008b867c7221 */ /* 0x000fe20000010100 */
[----:B------:R-:W-:Y:S01]  /*1250*/  SHF.R.U64 R200, R126, 0x10, R127 ;  /* 0x000000107ec87819 */ /* 0x000fe2000000127f */
[----:B------:R-:W-:Y:S02]  /*1260*/  HADD2.F32 R202, -RZ, R3.H0_H0 ;  /* 0x20000003ffca7230 */ /* 0x000fe40000004100 */
[----:B------:R-:W-:Y:S01]  /*1270*/  FADD.FTZ R204, -R134, R137 ;  /* 0x0000008986cc7221 */ /* 0x000fe20000010100 */
[----:B------:R-:W-:Y:S01]  /*1280*/  FMUL.FTZ R3, R203, R124 ;  /* 0x0000007ccb037220 */ /* 0x000fe20000410000 */
[----:B------:R-:W-:Y:S01]  /*1290*/  HADD2.F32 R187, -RZ, R125.H0_H0 ;  /* 0x2000007dffbb7230 */ /* 0x000fe20000004100 */
[----:B------:R-:W-:Y:S01]  /*12a0*/  MOV R133, R127 ;  /* 0x0000007f00857202 */ /* 0x000fe20000000f00 */
[----:B------:R-:W-:Y:S01]  /*12b0*/  HADD2.F32 R125, -RZ, R138.H0_H0 ;  /* 0x2000008aff7d7230 */ /* 0x000fe20000004100 */
[----:B------:R-:W-:Y:S01]  /*12c0*/  SHF.R.U32.HI R127, RZ, 0x10, R127 ;  /* 0x00000010ff7f7819 */ /* 0x000fe2000001167f */
[----:B------:R-:W-:-:S02]  /*12d0*/  HADD2.F32 R200, -RZ, R200.H0_H0 ;  /* 0x200000c8ffc87230 */ /* 0x000fc40000004100 */
[----:B------:R-:W-:Y:S01]  /*12e0*/  FADD.FTZ R92, R92, R202 ;  /* 0x000000ca5c5c7221 */ /* 0x000fe20000010000 */
[----:B------:R-:W-:Y:S01]  /*12f0*/  FMUL.FTZ R204, R203, R204 ;  /* 0x000000cccbcc7220 */ /* 0x000fe20000410000 */
[-C--:B------:R-:W-:Y:S01]  /*1300*/  FFMA.FTZ R120, R3, R202.reuse, R120 ;  /* 0x000000ca03787223 */ /* 0x080fe20000010078 */
[----:B------:R-:W-:Y:S01]  /*1310*/  FMUL.FTZ R202, R165, R202 ;  /* 0x000000caa5ca7220 */ /* 0x000fe20000410000 */
[C---:B------:R-:W-:Y:S01]  /*1320*/  FADD.FTZ R126, -R134.reuse, R187 ;  /* 0x000000bb867e7221 */ /* 0x040fe20000010100 */
[----:B------:R-:W-:Y:S01]  /*1330*/  FADD.FTZ R198, -R134, R125 ;  /* 0x0000007d86c67221 */ /* 0x000fe20000010100 */
[----:B------:R-:W-:Y:S02]  /*1340*/  HADD2.F32 R133, -RZ, R133.H0_H0 ;  /* 0x20000085ff857230 */ /* 0x000fe40000004100 */
[----:B------:R-:W-:Y:S01]  /*1350*/  FADD.FTZ R93, R93, R200 ;  /* 0x000000c85d5d7221 */ /* 0x000fe20000010000 */
[----:B------:R-:W-:Y:S02]  /*1360*/  HADD2.F32 R128, -RZ, R127.H0_H0 ;  /* 0x2000007fff807230 */ /* 0x000fe40000004100 */
[-C--:B------:R-:W-:Y:S01]  /*1370*/  FFMA.FTZ R121, R204, R200.reuse, R121 ;  /* 0x000000c8cc797223 */ /* 0x080fe20000010079 */
        /* <DEDUP_REMOVED lines=17> */
.L_x_2923:
[----:B------:R-:W-:Y:S05]  /*1490*/  BSYNC B0 ;  /* 0x0000000000007941 */ /* 0x000fea0003800000 */
.L_x_2922:
        /* <DEDUP_REMOVED lines=22> */
[----:B------:R-:W-:Y:S01]  /*1600*/  SHF.R.U64 R191, R126, 0x10, R127 ;  /* 0x000000107ebf7819 */ /* 0x000fe2000000127f */
[----:B0-----:R-:W-:Y:S02]  /*1610*/  HADD2.F32 R138, -RZ, R124.H0_H0 ;  /* 0x2000007cff8a7230 */ /* 0x001fe40000004100 */
[----:B------:R-:W-:Y:S01]  /*1620*/  HADD2.F32 R126, -RZ, R189.H0_H0 ;  /* 0x200000bdff7e7230 */ /* 0x000fe20000004100 */
[----:B------:R-:W-:Y:S01]  /*1630*/  SHF.R.U32.HI R139, RZ, 0x10, R125 ;  /* 0x00000010ff8b7819 */ /* 0x000fe2000001167d */
[----:B------:R-:W-:Y:S01]  /*1640*/  HADD2.F32 R186, -RZ, R186.H0_H0 ;  /* 0x200000baffba7230 */ /* 0x000fe20000004100 */
[----:B------:R-:W-:Y:S01]  /*1650*/  SHF.R.U32.HI R192, RZ, 0x10, R127 ;  /* 0x00000010ffc07819 */ /* 0x000fe2000001167f */
[C---:B------:R-:W-:Y:S01]  /*1660*/  FADD.FTZ R138, -R137.reuse, R138 ;  /* 0x0000008a898a7221 */ /* 0x040fe20000010100 */
[----:B------:R-:W-:Y:S01]  /*1670*/  FADD.FTZ R126, -R137, R126 ;  /* 0x0000007e897e7221 */ /* 0x000fe20000010100 */
[----:B------:R-:W-:Y:S01]  /*1680*/  MOV R187, R127 ;  /* 0x0000007f00bb7202 */ /* 0x000fe20000000f00 */
[----:B------:R-:W-:-:S02]  /*1690*/  HADD2.F32 R124, -RZ, R139.H0_H0 ;  /* 0x2000008bff7c7230 */ /* 0x000fc40000004100 */
[----:B------:R-:W-:Y:S02]  /*16a0*/  HADD2.F32 R191, -RZ, R191.H0_H0 ;  /* 0x200000bfffbf7230 */ /* 0x000fe40000004100 */
[C---:B------:R-:W-:Y:S01]  /*16b0*/  FMUL.FTZ R194, R203.reuse, R126 ;  /* 0x0000007ecbc27220 */ /* 0x040fe20000410000 */
[----:B------:R-:W-:Y:S02]  /*16c0*/  HADD2.F32 R188, -RZ, R125.H0_H0 ;  /* 0x2000007dffbc7230 */ /* 0x000fe40000004100 */
[----:B------:R-:W-:Y:S01]  /*16d0*/  FMUL.FTZ R195, R203, R138 ;  /* 0x0000008acbc37220 */ /* 0x000fe20000410000 */
[----:B------:R-:W-:Y:S02]  /*16e0*/  HADD2.F32 R127, -RZ, R192.H0_H0 ;  /* 0x200000c0ff7f7230 */ /* 0x000fe40000004100 */
[----:B------:R-:W-:Y:S01]  /*16f0*/  FMUL.FTZ R192, R161, R186 ;  /* 0x000000baa1c07220 */ /* 0x000fe20000410000 */
[----:B------:R-:W-:Y:S01]  /*1700*/  FADD.FTZ R190, -R137, R124 ;  /* 0x0000007c89be7221 */ /* 0x000fe20000010100 */
[----:B------:R-:W-:-:S02]  /*1710*/  HADD2.F32 R187, -RZ, R187.H0_H0 ;  /* 0x200000bbffbb7230 */ /* 0x000fc40000004100 */
        /* <DEDUP_REMOVED lines=22> */
.L_x_2925:
[----:B------:R-:W-:Y:S05]  /*1880*/  BSYNC B0 ;  /* 0x0000000000007941 */ /* 0x000fea0003800000 */
.L_x_2924:
        /* <DEDUP_REMOVED lines=27> */
[----:B------:R-:W-:-:S02]  /*1a40*/  HADD2.F32 R172, -RZ, R172.H0_H0 ;  /* 0x200000acffac7230 */ /* 0x000fc40000004100 */
[C---:B------:R-:W-:Y:S01]  /*1a50*/  FADD.FTZ R126, -R137.reuse, R126 ;  /* 0x0000007e897e7221 */ /* 0x040fe20000010100 */
[C---:B------:R-:W-:Y:S01]  /*1a60*/  FADD.FTZ R138, -R137.reuse, R138 ;  /* 0x0000008a898a7221 */ /* 0x040fe20000010100 */
[----:B------:R-:W-:Y:S01]  /*1a70*/  MOV R173, R127 ;  /* 0x0000007f00ad7202 */ /* 0x000fe20000000f00 */
[----:B------:R-:W-:Y:S02]  /*1a80*/  HADD2.F32 R124, -RZ, R139.H0_H0 ;  /* 0x2000008bff7c7230 */ /* 0x000fe40000004100 */
[----:B------:R-:W-:Y:S01]  /*1a90*/  FADD.FTZ R180, -R137, R180 ;  /* 0x000000b489b47221 */ /* 0x000fe20000010100 */
[----:B------:R-:W-:Y:S02]  /*1aa0*/  HADD2.F32 R181, -RZ, R183.H0_H0 ;  /* 0x200000b7ffb57230 */ /* 0x000fe40000004100 */
[C---:B------:R-:W-:Y:S01]  /*1ab0*/  FMUL.FTZ R184, R203.reuse, R126 ;  /* 0x0000007ecbb87220 */ /* 0x040fe20000410000 */
[----:B------:R-:W-:Y:S02]  /*1ac0*/  HADD2.F32 R127, -RZ, R182.H0_H0 ;  /* 0x200000b6ff7f7230 */ /* 0x000fe40000004100 */
[----:B------:R-:W-:Y:S01]  /*1ad0*/  FMUL.FTZ R185, R203, R138 ;  /* 0x0000008acbb97220 */ /* 0x000fe20000410000 */
[----:B------:R-:W-:Y:S01]  /*1ae0*/  FMUL.FTZ R182, R157, R172 ;  /* 0x000000ac9db67220 */ /* 0x000fe20000410000 */
[----:B------:R-:W-:-:S02]  /*1af0*/  HADD2.F32 R173, -RZ, R173.H0_H0 ;  /* 0x200000adffad7230 */ /* 0x000fc40000004100 */
        /* <DEDUP_REMOVED lines=22> */
.L_x_2927:
[----:B------:R-:W-:Y:S05]  /*1c60*/  BSYNC B0 ;  /* 0x0000000000007941 */ /* 0x000fea0003800000 */
.L_x_2926:
        /* <DEDUP_REMOVED lines=22> */
[----:B------:R-:W-:Y:S01]  /*1dd0*/  SHF.R.U32.HI R210, RZ, 0x10, R125 ;  /* 0x00000010ffd27819 */ /* 0x000fe2000001167d */
[----:B------:R-:W-:-:S02]  /*1de0*/  HADD2.F32 R126, -RZ, R139.H0_H0 ;  /* 0x2000008bff7e7230 */ /* 0x000fc40000004100 */
[----:B------:R-:W-:Y:S02]  /*1df0*/  HADD2.F32 R138, -RZ, R124.H0_H0 ;  /* 0x2000007cff8a7230 */ /* 0x000fe40000004100 */
[----:B------:R-:W-:Y:S02]  /*1e00*/  HADD2.F32 R208, -RZ, R125.H0_H0 ;  /* 0x2000007dffd07230 */ /* 0x000fe40000004100 */
[C---:B------:R-:W-:Y:S01]  /*1e10*/  FADD.FTZ R126, -R137.reuse, R126 ;  /* 0x0000007e897e7221 */ /* 0x040fe20000010100 */
[----:B------:R-:W-:Y:S02]  /*1e20*/  HADD2.F32 R210, -RZ, R210.H0_H0 ;  /* 0x200000d2ffd27230 */ /* 0x000fe40000004100 */
[----:B------:R-:W-:Y:S02]  /*1e30*/  HADD2.F32 R186, -RZ, R186.H0_H0 ;  /* 0x200000baffba7230 */ /* 0x000fe40000004100 */
[C---:B------:R-:W-:Y:S01]  /*1e40*/  FADD.FTZ R138, -R137.reuse, R138 ;  /* 0x0000008a898a7221 */ /* 0x040fe20000010100 */
[C---:B------:R-:W-:Y:S01]  /*1e50*/  FADD.FTZ R124, -R137.reuse, R208 ;  /* 0x000000d0897c7221 */ /* 0x040fe20000010100 */
[----:B------:R-:W-:Y:S01]  /*1e60*/  HADD2.F32 R211, -RZ, R211.H0_H0 ;  /* 0x200000d3ffd37230 */ /* 0x000fe20000004100 */
[----:B------:R-:W-:Y:S01]  /*1e70*/  MOV R187, R127 ;  /* 0x0000007f00bb7202 */ /* 0x000fe20000000f00 */
[----:B------:R-:W-:Y:S01]  /*1e80*/  FADD.FTZ R214, -R137, R210 ;  /* 0x000000d289d67221 */ /* 0x000fe20000010100 */
[----:B------:R-:W-:Y:S01]  /*1e90*/  FMUL.FTZ R208, R203, R126 ;  /* 0x0000007ecbd07220 */ /* 0x000fe20000410000 */
[----:B------:R-:W-:Y:S01]  /*1ea0*/  FMUL.FTZ R210, R153, R186 ;  /* 0x000000ba99d27220 */ /* 0x000fe20000410000 */
[----:B------:R-:W-:Y:S01]  /*1eb0*/  FMUL.FTZ R207, R203, R138 ;  /* 0x0000008acbcf7220 */ /* 0x000fe20000410000 */
[----:B------:R-:W-:Y:S01]  /*1ec0*/  SHF.R.U32.HI R213, RZ, 0x10, R127 ;  /* 0x00000010ffd57819 */ /* 0x000fe2000001167f */
[----:B------:R-:W-:Y:S01]  /*1ed0*/  FADD.FTZ R81, R81, R211 ;  /* 0x000000d351517221 */ /* 0x000fe20000010000 */
[----:B------:R-:W-:Y:S01]  /*1ee0*/  FMUL.FTZ R209, R203, R124 ;  /* 0x0000007ccbd17220 */ /* 0x000fe20000410000 */
        /* <DEDUP_REMOVED lines=21> */
.L_x_2929:
[----:B------:R-:W-:Y:S05]  /*2040*/  BSYNC B0 ;  /* 0x0000000000007941 */ /* 0x000fea0003800000 */
.L_x_2928:
        /* <DEDUP_REMOVED lines=61> */
.L_x_2931:
[----:B------:R-:W-:Y:S05]  /*2420*/  BSYNC B0 ;  /* 0x0000000000007941 */ /* 0x000fea0003800000 */
.L_x_2930:
        /* <DEDUP_REMOVED lines=61> */
.L_x_2933:
[----:B------:R-:W-:Y:S05]  /*2800*/  BSYNC B0 ;  /* 0x0000000000007941 */ /* 0x000fea0003800000 */
.L_x_2932:
        /* <DEDUP_REMOVED lines=21> */
[--C-:B------:R-:W-:Y:S01]  /*2960*/  SHF.R.U64 R233, R126, 0x10, R127.reuse ;  /* 0x000000107ee97819 */ /* 0x100fe2000000127f */
[----:B0-----:R-:W-:Y:S02]  /*2970*/  HADD2.F32 R138, -RZ, R124.H0_H0 ;  /* 0x2000007cff8a7230 */ /* 0x001fe40000004100 */
[----:B------:R-:W-:Y:S01]  /*2980*/  HADD2.F32 R126, -RZ, R187.H0_H0 ;  /* 0x200000bbff7e7230 */ /* 0x000fe20000004100 */
[----:B------:R-:W-:Y:S02]  /*2990*/  SHF.R.U32.HI R232, RZ, 0x10, R127 ;  /* 0x00000010ffe87819 */ /* 0x000fe4000001167f */
[----:B------:R-:W-:Y:S01]  /*29a0*/  SHF.R.U32.HI R139, RZ, 0x10, R125 ;  /* 0x00000010ff8b7819 */ /* 0x000fe2000001167d */
[----:B------:R-:W-:-:S02]  /*29b0*/  HADD2.F32 R136, -RZ, R136.H0_H0 ;  /* 0x20000088ff887230 */ /* 0x000fc40000004100 */
[C---:B------:R-:W-:Y:S01]  /*29c0*/  FADD.FTZ R126, -R135.reuse, R126 ;  /* 0x0000007e877e7221 */ /* 0x040fe20000010100 */
[----:B------:R-:W-:Y:S01]  /*29d0*/  FADD.FTZ R138, -R135, R138 ;  /* 0x0000008a878a7221 */ /* 0x000fe20000010100 */
[----:B------:R-:W-:Y:S01]  /*29e0*/  HADD2.F32 R233, -RZ, R233.H0_H0 ;  /* 0x200000e9ffe97230 */ /* 0x000fe20000004100 */
[----:B------:R-:W-:Y:S01]  /*29f0*/  MOV R137, R127 ;  /* 0x0000007f00897202 */ /* 0x000fe20000000f00 */
[----:B------:R-:W-:Y:S02]  /*2a00*/  HADD2.F32 R124, -RZ, R139.H0_H0 ;  /* 0x2000008bff7c7230 */ /* 0x000fe40000004100 */
[----:B-1----:R-:W-:Y:S02]  /*2a10*/  HADD2.F32 R128, -RZ, R232.H0_H0 ;  /* 0x200000e8ff807230 */ /* 0x002fe40000004100 */
[----:B------:R-:W-:Y:S01]  /*2a20*/  FMUL.FTZ R232, R203, R126 ;  /* 0x0000007ecbe87220 */ /* 0x000fe20000410000 */
[----:B------:R-:W-:Y:S02]  /*2a30*/  HADD2.F32 R186, -RZ, R125.H0_H0 ;  /* 0x2000007dffba7230 */ /* 0x000fe40000004100 */
[----:B------:R-:W-:Y:S01]  /*2a40*/  FMUL.FTZ R234, R141, R136 ;  /* 0x000000888dea7220 */ /* 0x000fe20000410000 */
[----:B------:R-:W-:Y:S01]  /*2a50*/  FMUL.FTZ R231, R203, R138 ;  /* 0x0000008acbe77220 */ /* 0x000fe20000410000 */
[----:B------:R-:W-:Y:S01]  /*2a60*/  FADD.FTZ R238, -R135, R124 ;  /* 0x0000007c87ee7221 */ /* 0x000fe20000010100 */
[----:B------:R-:W-:Y:S01]  /*2a70*/  FADD.FTZ R69, R69, R233 ;  /* 0x000000e945457221 */ /* 0x000fe20000010000 */
[----:B------:R-:W-:Y:S01]  /*2a80*/  FFMA.FTZ R97, R232, R233, R97 ;  /* 0x000000e9e8617223 */ /* 0x000fe20000010061 */
[----:B------:R-:W-:-:S02]  /*2a90*/  HADD2.F32 R137, -RZ, R137.H0_H0 ;  /* 0x20000089ff897230 */ /* 0x000fc40000004100 */
[----:B------:R-:W-:Y:S01]  /*2aa0*/  FMUL.FTZ R233, R140, R233 ;  /* 0x000000e98ce97220 */ /* 0x000fe20000410000 */
[----:B------:R-:W-:Y:S01]  /*2ab0*/  FADD.FTZ R124, R133, R234 ;  /* 0x000000ea857c7221 */ /* 0x000fe20000010000 */
[----:B------:R-:W-:Y:S01]  /*2ac0*/  FADD.FTZ R186, -R135, R186 ;  /* 0x000000ba87ba7221 */ /* 0x000fe20000010100 */
[----:B------:R-:W-:Y:S01]  /*2ad0*/  FFMA.FTZ R125, R231, R234, R134 ;  /* 0x000000eae77d7223 */ /* 0x000fe20000010086 */
        /* <DEDUP_REMOVED lines=16> */
.L_x_2935:
[----:B------:R-:W-:Y:S05]  /*2be0*/  BSYNC B0 ;  /* 0x0000000000007941 */ /* 0x000fea0003800000 */
.L_x_2934:
[----:B------:R-:W-:Y:S01]  /*2bf0*/  LOP3.LUT P0, RZ, R130, 0xff, RZ, 0xc0, !PT ;  /* 0x000000ff82ff7812 */ /* 0x000fe2000780c0ff */
[----:B------:R-:W-:Y:S01]  /*2c00*/  HFMA2.MMA R239, -RZ, RZ, 1.875, 0 ;  /* 0x3f800000ffef7435 */ /* 0x000fe200000001ff */
[----:B------:R-:W-:Y:S01]  /*2c10*/  LOP3.LUT P6, RZ, R131, 0x1f, RZ, 0xc0, !PT ;  /* 0x0000001f83ff7812 */ /* 0x000fe200078cc0ff */
[----:B------:R-:W-:Y:S01]  /*2c20*/  UMOV UR6, 0xffffffff ;  /* 0xffffffff00067882 */ /* 0x000fe20000000000 */
[----:B------:R-:W-:Y:S02]  /*2c30*/  SHF.R.U32.HI R125, RZ, 0x5, R131 ;  /* 0x00000005ff7d7819 */ /* 0x000fe40000011683 */
[----:B------:R-:W-:Y:S01]  /*2c40*/  LOP3.LUT R9, R9, 0xfffffffe, RZ, 0xc0, !PT ;  /* 0xfffffffe09097812 */ /* 0x000fe200078ec0ff */
[----:B-----5:R-:W-:Y:S01]  /*2c50*/  @P1 HADD2.F32 R239, -RZ, R132.H0_H0 ;  /* 0x20000084ffef1230 */ /* 0x020fe20000004100 */
        /* <DEDUP_REMOVED lines=22> */
.L_x_2981:
        /* <DEDUP_REMOVED lines=42> */
[----:B------:R-:W-:Y:S02]  /*3060*/  CS2R R136, SRZ ;  /* 0x0000000000887805 */ /* 0x000fe4000001ff00 */
[----:B------:R-:W-:Y:S01]  /*3070*/  MOV R139, RZ ;  /* 0x000000ff008b7202 */ /* 0x000fe20000000f00 */
[----:B------:R-:W-:Y:S01]  /*3080*/  HFMA2.MMA R249, -RZ, RZ, 0, 0 ;  /* 0x00000000fff97435 */ /* 0x000fe200000001ff */
[----:B------:R-:W-:Y:S01]  /*3090*/  FSEL R129, R133, RZ, !P6 ;  /* 0x000000ff85817208 */ /* 0x000fe20007000000 */
[----:B------:R-:W0:Y:S01]  /*30a0*/  LDC.64 R130, c[0x0][0x2f8] ;  /* 0x0000be00ff827b82 */ /* 0x000e220000000a00 */
[----:B------:R-:W-:-:S03]  /*30b0*/  ISETP.NE.U32.AND P6, PT, RZ, UR8, PT ;  /* 0x00000008ff007c0c */ /* 0x000fc6000bfc5070 */
[-CC-:B------:R-:W-:Y:S01]  /*30c0*/  FFMA.FTZ R125, R3, R132.reuse, R129.reuse ;  /* 0x00000084037d7223 */ /* 0x180fe20000010081 */
[----:B------:R-:W-:Y:S01]  /*30d0*/  ISETP.NE.AND.EX P6, PT, RZ, UR9, PT, P6 ;  /* 0x00000009ff007c0c */ /* 0x000fe2000bfc5360 */
[----:B------:R-:W-:Y:S02]  /*30e0*/  FFMA.FTZ R127, R204, R132, R129 ;  /* 0x00000084cc7f7223 */ /* 0x000fe40000010081 */
[----:B------:R-:W-:Y:S02]  /*30f0*/  FADD.FTZ R128, R202, -R125 ;  /* 0x8000007dca807221 */ /* 0x000fe40000010000 */
[----:B------:R-:W-:Y:S02]  /*3100*/  FADD.FTZ R138, R200, -R127 ;  /* 0x8000007fc88a7221 */ /* 0x000fe40000010000 */
[C---:B------:R-:W-:Y:S02]  /*3110*/  FMUL.FTZ R128, R203.reuse, R128 ;  /* 0x00000080cb807220 */ /* 0x040fe40000410000 */
[----:B------:R-:W-:-:S04]  /*3120*/  FMUL.FTZ R138, R203, R138 ;  /* 0x0000008acb8a7220 */ /* 0x000fc80000410000 */
[----:B------:R-:W-:Y:S02]  /*3130*/  @P6 MOV R124, R246 ;  /* 0x000000f6007c6202 */ /* 0x000fe40000000f00 */
[----:B------:R-:W-:-:S03]  /*3140*/  @P6 SHF.R.U64 R126, R246, 0x10, R247 ;  /* 0x00000010f67e6819 */ /* 0x000fc600000012f7 */
[----:B------:R-:W-:Y:S02]  /*3150*/  @P6 HADD2.F32 R125, -RZ, R124.H0_H0 ;  /* 0x2000007cff7d6230 */ /* 0x000fe40000004100 */
[-C--:B------:R-:W-:Y:S01]  /*3160*/  FFMA.FTZ R124, R199, R132.reuse, R129 ;  /* 0x00000084c77c7223 */ /* 0x080fe20000010081 */
[----:B------:R-:W-:Y:S01]  /*3170*/  @P6 HADD2.F32 R127, -RZ, R126.H0_H0 ;  /* 0x2000007eff7f6230 */ /* 0x000fe20000004100 */
[----:B------:R-:W-:Y:S01]  /*3180*/  @P6 SHF.R.U32.HI R126, RZ, 0x10, R247 ;  /* 0x00000010ff7e6819 */ /* 0x000fe200000116f7 */
[----:B------:R-:W-:Y:S01]  /*3190*/  @P6 FADD.FTZ R128, R128, R125 ;  /* 0x0000007d80806221 */ /* 0x000fe20000010000 */
[----:B------:R-:W-:Y:S01]  /*31a0*/  @P6 MOV R125, R247 ;  /* 0x000000f7007d6202 */ /* 0x000fe20000000f00 */
[----:B------:R-:W-:Y:S01]  /*31b0*/  FADD.FTZ R124, R197, -R124 ;  /* 0x8000007cc57c7221 */ /* 0x000fe20000010000 */
[----:B------:R-:W-:Y:S01]  /*31c0*/  @P6 FADD.FTZ R138, R138, R127 ;  /* 0x0000007f8a8a6221 */ /* 0x000fe20000010000 */
[----:B------:R-:W-:Y:S02]  /*31d0*/  FFMA.FTZ R127, R198, R132, R129 ;  /* 0x00000084c67f7223 */ /* 0x000fe40000010081 */
[----:B------:R-:W-:-:S02]  /*31e0*/  @P6 HADD2.F32 R125, -RZ, R125.H0_H0 ;  /* 0x2000007dff7d6230 */ /* 0x000fc40000004100 */
[C---:B------:R-:W-:Y:S01]  /*31f0*/  FMUL.FTZ R248, R203.reuse, R124 ;  /* 0x0000007ccbf87220 */ /* 0x040fe20000410000 */
[----:B------:R-:W-:Y:S01]  /*3200*/  FADD.FTZ R186, R196, -R127 ;  /* 0x8000007fc4ba7221 */ /* 0x000fe20000010000 */
[----:B------:R-:W-:Y:S02]  /*3210*/  @P6 HADD2.F32 R127, -RZ, R126.H0_H0 ;  /* 0x2000007eff7f6230 */ /* 0x000fe40000004100 */
        /* <DEDUP_REMOVED lines=9> */
[----:B------:R-:W-:Y:S01]  /*32b0*/  MOV R187, RZ ;  /* 0x000000ff00bb7202 */ /* 0x000fe20000000f00 */
[----:B0-----:R-:W-:-:S04]  /*32c0*/  IMAD.WIDE.U32 R130, R201, 0x8, R130 ;  /* 0x00000008c9827825 */ /* 0x001fc800078e0082 */
[----:B------:R-:W-:-:S05]  /*32d0*/  FMUL.FTZ R126, R126, UR15 ;  /* 0x0000000f7e7e7c20 */ /* 0x000fca0008410000 */
[----:B------:R-:W-:-:S06]  /*32e0*/  @P6 FMUL.FTZ R129, R37, R126 ;  /* 0x0000007e25816220 */ /* 0x000fcc0000410000 */
[----:B------:R-:W-:Y:S01]  /*32f0*/  F2F.F16.F32 R129, R129 ;  /* 0x0000008100817304 */ /* 0x000fe20000200800 */
[----:B--2---:R-:W-:-:S05]  /*3300*/  @P6 MOV R127, R124 ;  /* 0x0000007c007f6202 */ /* 0x004fca0000000f00 */
[----:B------:R-:W-:-:S05]  /*3310*/  @P6 HADD2.F32 R127, -RZ, R127.H0_H0 ;  /* 0x2000007fff7f6230 */ /* 0x000fca0000004100 */
[----:B------:R-:W-:Y:S01]  /*3320*/  @P6 FMUL.FTZ R135, R126, R127 ;  /* 0x0000007f7e876220 */ /* 0x000fe20000410000 */
[----:B------:R-:W-:-:S13]  /*3330*/  LOP3.LUT P6, RZ, R8, 0xff00, RZ, 0xc0, !PT ;  /* 0x0000ff0008ff7812 */ /* 0x000fda00078cc0ff */
[----:B------:R-:W-:Y:S01]  /*3340*/  @P6 SHF.R.U64 R126, R124, 0x10, R125 ;  /* 0x000000107c7e6819 */ /* 0x000fe2000000127d */
[----:B------:R-:W-:-:S04]  /*3350*/  FMUL.FTZ R124, R138, R239 ;  /* 0x000000ef8a7c7220 */ /* 0x000fc80000410000 */
[----:B------:R-:W-:Y:S02]  /*3360*/  @P6 HADD2.F32 R126, -RZ, R126.H0_H0 ;  /* 0x2000007eff7e6230 */ /* 0x000fe40000004100 */
        /* <DEDUP_REMOVED lines=9> */
[----:B------:R-:W-:-:S04]  /*3400*/  @P6 FMUL.FTZ R249, R34, R127 ;  /* 0x0000007f22f96220 */ /* 0x000fc80000410000 */
[----:B------:R-:W-:-:S05]  /*3410*/  @P6 HADD2.F32 R126, -RZ, R126.H0_H0 ;  /* 0x2000007eff7e6230 */ /* 0x000fca0000004100 */
[----:B------:R-:W-:Y:S01]  /*3420*/  @P6 FMUL.FTZ R134, R127, R126 ;  /* 0x0000007e7f866220 */ /* 0x000fe20000410000 */
[----:B------:R-:W-:Y:S01]  /*3430*/  LOP3.LUT P6, RZ, R8, 0xff0000, RZ, 0xc0, !PT ;  /* 0x00ff000008ff7812 */ /* 0x000fe200078cc0ff */
[----:B------:R-:W0:-:S12]  /*3440*/  F2F.F16.F32 R127, R249 ;  /* 0x000000f9007f7304 */ /* 0x000e180000200800 */
[----:B------:R-:W-:Y:S02]  /*3450*/  @P6 HADD2.F32 R125, -RZ, R125.H0_H0 ;  /* 0x2000007dff7d6230 */ /* 0x000fe40000004100 */
[----:B------:R-:W-:Y:S01]  /*3460*/  @P6 FMUL.FTZ R187, R35, R124 ;  /* 0x0000007c23bb6220 */ /* 0x000fe20000410000 */
[----:B0-----:R-:W-:Y:S02]  /*3470*/  SHF.L.U32 R127, R127, 0x10, RZ ;  /* 0x000000107f7f7819 */ /* 0x001fe400000006ff */
[----:B------:R-:W-:Y:S01]  /*3480*/  @P6 FMUL.FTZ R137, R124, R125 ;  /* 0x0000007d7c896220 */ /* 0x000fe20000410000 */
[----:B------:R-:W-:Y:S01]  /*3490*/  ISETP.NE.U32.AND P6, PT, RZ, UR16, PT ;  /* 0x00000010ff007c0c */ /* 0x000fe2000bfc5070 */
[----:B------:R-:W0:Y:S03]  /*34a0*/  F2F.F16.F32 R124, R139 ;  /* 0x0000008b007c7304 */ /* 0x000e260000200800 */
[----:B------:R-:W-:-:S05]  /*34b0*/  ISETP.NE.AND.EX P6, PT, RZ, UR17, PT, P6 ;  /* 0x00000011ff007c0c */ /* 0x000fca000bfc5360 */
[----:B------:R-:W1:Y:S01]  /*34c0*/  F2F.F16.F32 R187, R187 ;  /* 0x000000bb00bb7304 */ /* 0x000e620000200800 */
[----:B0-----:R-:W-:-:S07]  /*34d0*/  IMAD.WIDE.U32 R124, R124, 0x10000, RZ ;  /* 0x000100007c7c7825 */ /* 0x001fce00078e00ff */
[----:B------:R-:W-:Y:S02]  /*34e0*/  @P6 F2FP.F16.F32.PACK_AB R128, RZ, R128 ;  /* 0x00000080ff80623e */ /* 0x000fe400000000ff */
[----:B------:R-:W-:Y:S02]  /*34f0*/  @P6 F2FP.F16.F32.PACK_AB R138, RZ, R138 ;  /* 0x0000008aff8a623e */ /* 0x000fe400000000ff */
[----:B------:R-:W-:Y:S02]  /*3500*/  @P6 F2FP.F16.F32.PACK_AB R248, RZ, R248 ;  /* 0x000000f8fff8623e */ /* 0x000fe400000000ff */
[----:B------:R-:W-:Y:S02]  /*3510*/  @P6 F2FP.F16.F32.PACK_AB R186, RZ, R186 ;  /* 0x000000baffba623e */ /* 0x000fe400000000ff */
        /* <DEDUP_REMOVED lines=15> */
.L_x_2939:
[----:B------:R1:W-:Y:S01]  /*3610*/  STG.E.64 desc[UR4][R130.64], R126 ;  /* 0x0000007e82007986 */ /* 0x0003e2000c101b04 */
[----:B------:R-:W-:Y:S01]  /*3620*/  FADD.FTZ R67, R67, R134 ;  /* 0x0000008643437221 */ /* 0x000fe20000010000 */
[----:B------:R-:W-:Y:S01]  /*3630*/  FADD.FTZ R66, R66, R137 ;  /* 0x0000008942427221 */ /* 0x000fe20000010000 */
[----:B------:R-:W-:Y:S01]  /*3640*/  FADD.FTZ R65, R65, R136 ;  /* 0x0000008841417221 */ /* 0x000fe20000010000 */
[----:B------:R-:W-:Y:S01]  /*3650*/  FADD.FTZ R64, R64, R135 ;  /* 0x0000008740407221 */ /* 0x000fe20000010000 */
[----:B------:R-:W-:-:S07]  /*3660*/  IADD3 R201, R201, 0x100, RZ ;  /* 0x00000100c9c97810 */ /* 0x000fce0007ffe0ff */
.L_x_2938:
[----:B------:R-:W-:Y:S05]  /*3670*/  BSYNC B0 ;  /* 0x0000000000007941 */ /* 0x000fea0003800000 */
.L_x_2937:
        /* <DEDUP_REMOVED lines=19> */
[----:B------:R-:W-:Y:S01]  /*37b0*/  @P6 SHF.R.U32.HI R126, RZ, 0x10, R245 ;  /* 0x00000010ff7e6819 */ /* 0x000fe200000116f5 */
[----:B------:R-:W-:Y:S02]  /*37c0*/  @P6 HADD2.F32 R125, -RZ, R124.H0_H0 ;  /* 0x2000007cff7d6230 */ /* 0x000fe40000004100 */
[-C--:B------:R-:W-:Y:S01]  /*37d0*/  FFMA.FTZ R124, R193, R132.reuse, R128 ;  /* 0x00000084c17c7223 */ /* 0x080fe20000010080 */
[----:B------:R-:W-:Y:S02]  /*37e0*/  @P6 HADD2.F32 R127, -RZ, R127.H0_H0 ;  /* 0x2000007fff7f6230 */ /* 0x000fe40000004100 */
[----:B------:R-:W-:Y:S01]  /*37f0*/  @P6 FADD.FTZ R130, R130, R125 ;  /* 0x0000007d82826221 */ /* 0x000fe20000010000 */
[----:B------:R-:W-:Y:S01]  /*3800*/  @P6 MOV R125, R245 ;  /* 0x000000f5007d6202 */ /* 0x000fe20000000f00 */
[----:B------:R-:W-:Y:S01]  /*3810*/  FADD.FTZ R124, R189, -R124 ;  /* 0x8000007cbd7c7221 */ /* 0x000fe20000010000 */
[----:B------:R-:W-:Y:S01]  /*3820*/  @P6 FADD.FTZ R138, R138, R127 ;  /* 0x0000007f8a8a6221 */ /* 0x000fe20000010000 */
[----:B------:R-:W-:-:S02]  /*3830*/  FFMA.FTZ R127, R190, R132, R129 ;  /* 0x00000084be7f7223 */ /* 0x000fc40000010081 */
[----:B------:R-:W-:Y:S02]  /*3840*/  @P6 HADD2.F32 R125, -RZ, R125.H0_H0 ;  /* 0x2000007dff7d6230 */ /* 0x000fe40000004100 */
[C---:B------:R-:W-:Y:S01]  /*3850*/  FMUL.FTZ R248, R203.reuse, R124 ;  /* 0x0000007ccbf87220 */ /* 0x040fe20000410000 */
[----:B------:R-:W-:Y:S01]  /*3860*/  FADD.FTZ R186, R188, -R127 ;  /* 0x8000007fbcba7221 */ /* 0x000fe20000010000 */
[----:B------:R-:W-:Y:S02]  /*3870*/  @P6 HADD2.F32 R127, -RZ, R126.H0_H0 ;  /* 0x2000007eff7f6230 */ /* 0x000fe40000004100 */
[----:B------:R-:W-:Y:S01]  /*3880*/  @P6 FADD.FTZ R248, R248, R125 ;  /* 0x0000007df8f86221 */ /* 0x000fe20000010000 */
[----:B------:R-:W-:Y:S01]  /*3890*/  FMUL.FTZ R186, R203, R186 ;  /* 0x000000bacbba7220 */ /* 0x000fe20000410000 */
[----:B------:R-:W0:Y:S03]  /*38a0*/  LDC.64 R124, c[0x0][0x220] ;  /* 0x00008800ff7c7b82 */ /* 0x000e260000000a00 */
[----:B------:R-:W-:Y:S01]  /*38b0*/  @P6 FADD.FTZ R186, R186, R127 ;  /* 0x0000007fbaba6221 */ /* 0x000fe20000010000 */
[----:B0-----:R-:W-:-:S06]  /*38c0*/  IMAD.WIDE.U32 R124, R201, 0x8, R124 ;  /* 0x00000008c97c7825 */ /* 0x001fcc00078e007c */
[----:B------:R-:W2:Y:S01]  /*38d0*/  LDG.E.64 R124, desc[UR4][R124.64] ;  /* 0x000000047c7c7981 */ /* 0x000ea2000c1e1b00 */
[----:B------:R-:W-:Y:S01]  /*38e0*/  LOP3.LUT P6, RZ, R7, 0xff, RZ, 0xc0, !PT ;  /* 0x000000ff07ff7812 */ /* 0x000fe200078cc0ff */
[----:B------:R-:W-:Y:S01]  /*38f0*/  FMUL.FTZ R126, R130, R239 ;  /* 0x000000ef827e7220 */ /* 0x000fe20000410000 */
[----:B------:R-:W-:Y:S01]  /*3900*/  HFMA2.MMA R131, -RZ, RZ, 0, 0 ;  /* 0x00000000ff837435 */ /* 0x000fe200000001ff */
[----:B------:R-:W-:Y:S02]  /*3910*/  CS2R R136, SRZ ;  /* 0x0000000000887805 */ /* 0x000fe4000001ff00 */
[----:B------:R-:W-:Y:S01]  /*3920*/  CS2R R134, SRZ ;  /* 0x0000000000867805 */ /* 0x000fe2000001ff00 */
[----:B------:R-:W-:Y:S01]  /*3930*/  FMUL.FTZ R126, R126, UR15 ;  /* 0x0000000f7e7e7c20 */ /* 0x000fe20008410000 */
[----:B------:R-:W-:Y:S01]  /*3940*/  MOV R139, RZ ;  /* 0x000000ff008b7202 */ /* 0x000fe20000000f00 */
[----:B------:R-:W-:Y:S01]  /*3950*/  HFMA2.MMA R187, -RZ, RZ, 0, 0 ;  /* 0x00000000ffbb7435 */ /* 0x000fe200000001ff */
[----:B------:R-:W-:-:S04]  /*3960*/  MOV R249, RZ ;  /* 0x000000ff00f97202 */ /* 0x000fc80000000f00 */
        /* <DEDUP_REMOVED lines=14> */
[----:B------:R-:W-:-:S12]  /*3a50*/  FMUL.FTZ R124, R124, UR15 ;  /* 0x0000000f7c7c7c20 */ /* 0x000fd80008410000 */
[----:B------:R-:W-:Y:S01]  /*3a60*/  @P6 MOV R126, R125 ;  /* 0x0000007d007e6202 */ /* 0x000fe20000000f00 */
[----:B------:R-:W-:-:S04]  /*3a70*/  @P6 FMUL.FTZ R187, R31, R124 ;  /* 0x0000007c1fbb6220 */ /* 0x000fc80000410000 */
[----:B------:R-:W-:Y:S02]  /*3a80*/  @P6 HADD2.F32 R126, -RZ, R126.H0_H0 ;  /* 0x2000007eff7e6230 */ /* 0x000fe40000004100 */
[----:B------:R-:W-:Y:S03]  /*3a90*/  F2F.F16.F32 R187, R187 ;  /* 0x000000bb00bb7304 */ /* 0x000fe60000200800 */
[----:B------:R-:W-:Y:S01]  /*3aa0*/  @P6 FMUL.FTZ R135, R124, R126 ;  /* 0x0000007e7c876220 */ /* 0x000fe20000410000 */
[----:B------:R-:W-:Y:S01]  /*3ab0*/  LOP3.LUT P6, RZ, R7, 0xff000000, RZ, 0xc0, !PT ;  /* 0xff00000007ff7812 */ /* 0x000fe200078cc0ff */
[----:B------:R-:W-:-:S04]  /*3ac0*/  FMUL.FTZ R124, R186, R239 ;  /* 0x000000efba7c7220 */ /* 0x000fc80000410000 */
[----:B------:R-:W-:-:S08]  /*3ad0*/  FMUL.FTZ R124, R124, UR15 ;  /* 0x0000000f7c7c7c20 */ /* 0x000fd00008410000 */
[----:B------:R-:W-:Y:S01]  /*3ae0*/  @P6 SHF.R.U32.HI R125, RZ, 0x10, R125 ;  /* 0x00000010ff7d6819 */ /* 0x000fe2000001167d */
[----:B------:R-:W-:-:S04]  /*3af0*/  @P6 FMUL.FTZ R249, R30, R124 ;  /* 0x0000007c1ef96220 */ /* 0x000fc80000410000 */
[----:B------:R-:W-:Y:S01]  /*3b00*/  @P6 HADD2.F32 R125, -RZ, R125.H0_H0 ;  /* 0x2000007dff7d6230 */ /* 0x000fe20000004100 */
[----:B------:R-:W0:Y:S04]  /*3b10*/  F2F.F16.F32 R129, R249 ;  /* 0x000000f900817304 */ /* 0x000e280000200800 */
[----:B------:R-:W-:Y:S01]  /*3b20*/  @P6 FMUL.FTZ R136, R124, R125 ;  /* 0x0000007d7c886220 */ /* 0x000fe20000410000 */
[----:B------:R-:W-:-:S03]  /*3b30*/  LEA R126, P6, R201, UR18, 0x3 ;  /* 0x00000012c97e7c11 */ /* 0x000fc6000f8c18ff */
[----:B------:R-:W1:Y:S01]  /*3b40*/  F2F.F16.F32 R124, R139 ;  /* 0x0000008b007c7304 */ /* 0x000e620000200800 */
[----:B------:R-:W-:Y:S02]  /*3b50*/  LEA.HI.X R127, R201, UR19, RZ, 0x3, P6 ;  /* 0x00000013c97f7c11 */ /* 0x000fe4000b0f1cff */
[----:B------:R-:W-:-:S04]  /*3b60*/  ISETP.NE.U32.AND P6, PT, RZ, UR16, PT ;  /* 0x00000010ff007c0c */ /* 0x000fc8000bfc5070 */
[----:B------:R-:W-:Y:S02]  /*3b70*/  ISETP.NE.AND.EX P6, PT, RZ, UR17, PT, P6 ;  /* 0x00000011ff007c0c */ /* 0x000fe4000bfc5360 */
[----:B0-----:R-:W-:Y:S01]  /*3b80*/  SHF.L.U32 R129, R129, 0x10, RZ ;  /* 0x0000001081817819 */ /* 0x001fe200000006ff */
[----:B-1----:R-:W-:-:S10]  /*3b90*/  IMAD.WIDE.U32 R124, R124, 0x10000, RZ ;  /* 0x000100007c7c7825 */ /* 0x002fd400078e00ff */
[----:B------:R-:W-:Y:S02]  /*3ba0*/  @P6 F2FP.F16.F32.PACK_AB R130, RZ, R130 ;  /* 0x00000082ff82623e */ /* 0x000fe400000000ff */
[----:B------:R-:W-:Y:S02]  /*3bb0*/  @P6 F2FP.F16.F32.PACK_AB R138, RZ, R138 ;  /* 0x0000008aff8a623e */ /* 0x000fe400000000ff */
[----:B------:R-:W-:Y:S02]  /*3bc0*/  @P6 F2FP.F16.F32.PACK_AB R248, RZ, R248 ;  /* 0x000000f8fff8623e */ /* 0x000fe400000000ff */
[----:B------:R-:W-:Y:S02]  /*3bd0*/  @P6 F2FP.F16.F32.PACK_AB R186, RZ, R186 ;  /* 0x000000baffba623e */ /* 0x000fe400000000ff */
        /* <DEDUP_REMOVED lines=15> */
.L_x_2942:
[----:B------:R2:W-:Y:S01]  /*3cd0*/  STG.E.64 desc[UR4][R126.64], R128 ;  /* 0x000000807e007986 */ /* 0x0005e2000c101b04 */
[----:B------:R-:W-:Y:S01]  /*3ce0*/  FADD.FTZ R63, R63, R136 ;  /* 0x000000883f3f7221 */ /* 0x000fe20000010000 */
[----:B------:R-:W-:Y:S01]  /*3cf0*/  FADD.FTZ R62, R62, R135 ;  /* 0x000000873e3e7221 */ /* 0x000fe20000010000 */
[----:B------:R-:W-:Y:S01]  /*3d00*/  FADD.FTZ R61, R61, R134 ;  /* 0x000000863d3d7221 */ /* 0x000fe20000010000 */
[----:B------:R-:W-:Y:S01]  /*3d10*/  FADD.FTZ R60, R60, R137 ;  /* 0x000000893c3c7221 */ /* 0x000fe20000010000 */
[----:B------:R-:W-:-:S07]  /*3d20*/  IADD3 R201, R201, 0x100, RZ ;  /* 0x00000100c9c97810 */ /* 0x000fce0007ffe0ff */
.L_x_2941:
[----:B------:R-:W-:Y:S05]  /*3d30*/  BSYNC B0 ;  /* 0x0000000000007941 */ /* 0x000fea0003800000 */
.L_x_2940:
        /* <DEDUP_REMOVED lines=67> */
[----:B------:R-:W-:-:S03]  /*4170*/  FMUL.FTZ R124, R186, R239 ;  /* 0x000000efba7c7220 */ /* 0x000fc60000410000 */
[----:B------:R-:W0:Y:S01]  /*4180*/  F2F.F16.F32 R126, R139 ;  /* 0x0000008b007e7304 */ /* 0x000e220000200800 */
[----:B------:R-:W-:-:S08]  /*4190*/  FMUL.FTZ R124, R124, UR15 ;  /* 0x0000000f7c7c7c20 */ /* 0x000fd00008410000 */
[----:B------:R-:W-:Y:S01]  /*41a0*/  @P6 SHF.R.U32.HI R125, RZ, 0x10, R125 ;  /* 0x00000010ff7d6819 */ /* 0x000fe2000001167d */
[----:B------:R-:W-:-:S04]  /*41b0*/  @P6 FMUL.FTZ R249, R26, R124 ;  /* 0x0000007c1af96220 */ /* 0x000fc80000410000 */
[----:B------:R-:W-:Y:S01]  /*41c0*/  @P6 HADD2.F32 R125, -RZ, R125.H0_H0 ;  /* 0x2000007dff7d6230 */ /* 0x000fe20000004100 */
[----:B------:R-:W1:Y:S01]  /*41d0*/  F2F.F16.F32 R131, R249 ;  /* 0x000000f900837304 */ /* 0x000e620000200800 */
        /* <DEDUP_REMOVED lines=9> */
[----:B------:R-:W-:Y:S02]  /*4270*/  @P6 F2FP.F16.F32.PACK_AB R128, RZ, R128 ;  /* 0x00000080ff80623e */ /* 0x000fe400000000ff */
[----:B------:R-:W-:Y:S02]  /*4280*/  @P6 F2FP.F16.F32.PACK_AB R138, RZ, R138 ;  /* 0x0000008aff8a623e */ /* 0x000fe400000000ff */
[----:B------:R-:W-:Y:S02]  /*4290*/  @P6 F2FP.F16.F32.PACK_AB R248, RZ, R248 ;  /* 0x000000f8fff8623e */ /* 0x000fe400000000ff */
[----:B------:R-:W-:Y:S02]  /*42a0*/  @P6 F2FP.F16.F32.PACK_AB R186, RZ, R186 ;  /* 0x000000baffba623e */ /* 0x000fe400000000ff */
        /* <DEDUP_REMOVED lines=13> */
.L_x_2945:
[----:B------:R3:W-:Y:S01]  /*4380*/  STG.E.64 desc[UR4][R124.64], R130 ;  /* 0x000000827c007986 */ /* 0x0007e2000c101b04 */
[----:B------:R-:W-:Y:S01]  /*4390*/  FADD.FTZ R59, R59, R136 ;  /* 0x000000883b3b7221 */ /* 0x000fe20000010000 */
[----:B------:R-:W-:Y:S01]  /*43a0*/  FADD.FTZ R58, R58, R135 ;  /* 0x000000873a3a7221 */ /* 0x000fe20000010000 */
[----:B------:R-:W-:Y:S01]  /*43b0*/  FADD.FTZ R57, R57, R134 ;  /* 0x0000008639397221 */ /* 0x000fe20000010000 */
[----:B------:R-:W-:Y:S01]  /*43c0*/  FADD.FTZ R56, R56, R137 ;  /* 0x0000008938387221 */ /* 0x000fe20000010000 */
[----:B------:R-:W-:-:S07]  /*43d0*/  IADD3 R201, R201, 0x100, RZ ;  /* 0x00000100c9c97810 */ /* 0x000fce0007ffe0ff */
.L_x_2944:
[----:B------:R-:W-:Y:S05]  /*43e0*/  BSYNC B0 ;  /* 0x0000000000007941 */ /* 0x000fea0003800000 */
.L_x_2943:
        /* <DEDUP_REMOVED lines=20> */
[----:B------:R-:W-:-:S03]  /*4530*/  @P6 SHF.R.U64 R127, R240, 0x10, R241 ;  /* 0x00000010f07f6819 */ /* 0x000fc600000012f1 */
[----:B------:R-:W-:Y:S01]  /*4540*/  @P6 HADD2.F32 R125, -RZ, R124.H0_H0 ;  /* 0x2000007cff7d6230 */ /* 0x000fe20000004100 */
[----:B------:R-:W-:Y:S01]  /*4550*/  @P6 MOV R124, R241 ;  /* 0x000000f1007c6202 */ /* 0x000fe20000000f00 */
[----:B------:R-:W-:-:S03]  /*4560*/  @P6 HADD2.F32 R127, -RZ, R127.H0_H0 ;  /* 0x2000007fff7f6230 */ /* 0x000fc60000004100 */
[----:B------:R-:W-:Y:S01]  /*4570*/  @P6 FADD.FTZ R128, R128, R125 ;  /* 0x0000007d80806221 */ /* 0x000fe20000010000 */
[----:B------:R-:W-:Y:S01]  /*4580*/  FFMA.FTZ R125, R209, R132, R130 ;  /* 0x00000084d17d7223 */ /* 0x000fe20000010082 */
[----:B------:R-:W-:Y:S01]  /*4590*/  @P6 FADD.FTZ R138, R138, R127 ;  /* 0x0000007f8a8a6221 */ /* 0x000fe20000010000 */
[----:B------:R-:W-:Y:S02]  /*45a0*/  @P6 SHF.R.U32.HI R127, RZ, 0x10, R241 ;  /* 0x00000010ff7f6819 */ /* 0x000fe400000116f1 */
[----:B------:R-:W-:Y:S01]  /*45b0*/  FADD.FTZ R248, R212, -R125 ;  /* 0x8000007dd4f87221 */ /* 0x000fe20000010000 */
[----:B------:R-:W-:Y:S02]  /*45c0*/  @P6 HADD2.F32 R125, -RZ, R124.H0_H0 ;  /* 0x2000007cff7d6230 */ /* 0x000fe40000004100 */
[----:B------:R-:W-:Y:S02]  /*45d0*/  @P6 HADD2.F32 R127, -RZ, R127.H0_H0 ;  /* 0x2000007fff7f6230 */ /* 0x000fe40000004100 */
[----:B------:R-:W-:-:S04]  /*45e0*/  FMUL.FTZ R248, R203, R248 ;  /* 0x000000f8cbf87220 */ /* 0x000fc80000410000 */
[----:B------:R-:W-:Y:S01]  /*45f0*/  @P6 FADD.FTZ R248, R248, R125 ;  /* 0x0000007df8f86221 */ /* 0x000fe20000010000 */
[----:B------:R-:W-:Y:S01]  /*4600*/  @P6 FADD.FTZ R186, R186, R127 ;  /* 0x0000007fbaba6221 */ /* 0x000fe20000010000 */
[----:B------:R-:W0:Y:S02]  /*4610*/  LDC.64 R124, c[0x0][0x220] ;  /* 0x00008800ff7c7b82 */ /* 0x000e240000000a00 */
        /* <DEDUP_REMOVED lines=65> */
.L_x_2948:
[----:B------:R4:W-:Y:S01]  /*4a30*/  STG.E.64 desc[UR4][R124.64], R130 ;  /* 0x000000827c007986 */ /* 0x0009e2000c101b04 */
[----:B------:R-:W-:Y:S01]  /*4a40*/  FADD.FTZ R55, R55, R136 ;  /* 0x0000008837377221 */ /* 0x000fe20000010000 */
[----:B------:R-:W-:Y:S01]  /*4a50*/  FADD.FTZ R54, R54, R135 ;  /* 0x0000008736367221 */ /* 0x000fe20000010000 */
[----:B------:R-:W-:Y:S01]  /*4a60*/  FADD.FTZ R53, R53, R134 ;  /* 0x0000008635357221 */ /* 0x000fe20000010000 */
[----:B------:R-:W-:Y:S01]  /*4a70*/  FADD.FTZ R52, R52, R137 ;  /* 0x0000008934347221 */ /* 0x000fe20000010000 */
[----:B------:R-:W-:-:S07]  /*4a80*/  IADD3 R201, R201, 0x100, RZ ;  /* 0x00000100c9c97810 */ /* 0x000fce0007ffe0ff */
.L_x_2947:
[----:B------:R-:W-:Y:S05]  /*4a90*/  BSYNC B0 ;  /* 0x0000000000007941 */ /* 0x000fea0003800000 */
.L_x_2946:
        /* <DEDUP_REMOVED lines=100> */
.L_x_2951:
[----:B------:R1:W-:Y:S01]  /*50e0*/  STG.E.64 desc[UR4][R124.64], R130 ;  /* 0x000000827c007986 */ /* 0x0003e2000c101b04 */
[----:B------:R-:W-:Y:S01]  /*50f0*/  FADD.FTZ R51, R51, R136 ;  /* 0x0000008833337221 */ /* 0x000fe20000010000 */
[----:B------:R-:W-:Y:S01]  /*5100*/  FADD.FTZ R50, R50, R135 ;  /* 0x0000008732327221 */ /* 0x000fe20000010000 */
[----:B------:R-:W-:Y:S01]  /*5110*/  FADD.FTZ R49, R49, R134 ;  /* 0x0000008631317221 */ /* 0x000fe20000010000 */
[----:B------:R-:W-:Y:S01]  /*5120*/  FADD.FTZ R48, R48, R137 ;  /* 0x0000008930307221 */ /* 0x000fe20000010000 */
[----:B------:R-:W-:-:S07]  /*5130*/  IADD3 R201, R201, 0x100, RZ ;  /* 0x00000100c9c97810 */ /* 0x000fce0007ffe0ff */
.L_x_2950:
[----:B------:R-:W-:Y:S05]  /*5140*/  BSYNC B0 ;  /* 0x0000000000007941 */ /* 0x000fea0003800000 */
.L_x_2949:
        /* <DEDUP_REMOVED lines=100> */
.L_x_2954:
[----:B------:R1:W-:Y:S01]  /*5790*/  STG.E.64 desc[UR4][R124.64], R130 ;  /* 0x000000827c007986 */ /* 0x0003e2000c101b04 */
[----:B------:R-:W-:Y:S01]  /*57a0*/  FADD.FTZ R47, R47, R136 ;  /* 0x000000882f2f7221 */ /* 0x000fe20000010000 */
[----:B------:R-:W-:Y:S01]  /*57b0*/  FADD.FTZ R46, R46, R135 ;  /* 0x000000872e2e7221 */ /* 0x000fe20000010000 */
[----:B------:R-:W-:Y:S01]  /*57c0*/  FADD.FTZ R45, R45, R134 ;  /* 0x000000862d2d7221 */ /* 0x000fe20000010000 */
[----:B------:R-:W-:Y:S01]  /*57d0*/  FADD.FTZ R44, R44, R137 ;  /* 0x000000892c2c7221 */ /* 0x000fe20000010000 */
[----:B------:R-:W-:-:S07]  /*57e0*/  IADD3 R201, R201, 0x100, RZ ;  /* 0x00000100c9c97810 */ /* 0x000fce0007ffe0ff */
.L_x_2953:
[----:B------:R-:W-:Y:S05]  /*57f0*/  BSYNC B0 ;  /* 0x0000000000007941 */ /* 0x000fea0003800000 */
.L_x_2952:
        /* <DEDUP_REMOVED lines=20> */
[----:B------:R-:W-:-:S03]  /*5940*/  @P6 SHF.R.U32.HI R129, RZ, 0x10, R179 ;  /* 0x00000010ff816819 */ /* 0x000fc600000116b3 */
[----:B------:R-:W-:Y:S01]  /*5950*/  @P6 HADD2.F32 R125, -RZ, R124.H0_H0 ;  /* 0x2000007cff7d6230 */ /* 0x000fe20000004100 */
[----:B------:R-:W-:Y:S01]  /*5960*/  @P6 MOV R124, R179 ;  /* 0x000000b3007c6202 */ /* 0x000fe20000000f00 */
[----:B------:R-:W-:-:S03]  /*5970*/  @P6 HADD2.F32 R129, -RZ, R129.H0_H0 ;  /* 0x20000081ff816230 */ /* 0x000fc60000004100 */
[----:B------:R-:W-:Y:S01]  /*5980*/  @P6 FADD.FTZ R130, R130, R125 ;  /* 0x0000007d82826221 */ /* 0x000fe20000010000 */
[----:B------:R-:W-:Y:S01]  /*5990*/  @P6 SHF.R.U64 R125, R178, 0x10, R179 ;  /* 0x00000010b27d6819 */ /* 0x000fe200000012b3 */
[----:B------:R-:W-:Y:S02]  /*59a0*/  @P6 HADD2.F32 R127, -RZ, R124.H0_H0 ;  /* 0x2000007cff7f6230 */ /* 0x000fe40000004100 */
[----:B------:R-:W-:Y:S02]  /*59b0*/  @P6 FADD.FTZ R134, R134, R129 ;  /* 0x0000008186866221 */ /* 0x000fe40000010000 */
[----:B------:R-:W-:Y:S02]  /*59c0*/  @P6 HADD2.F32 R125, -RZ, R125.H0_H0 ;  /* 0x2000007dff7d6230 */ /* 0x000fe40000004100 */
[----:B------:R-:W-:-:S03]  /*59d0*/  @P6 FADD.FTZ R128, R128, R127 ;  /* 0x0000007f80806221 */ /* 0x000fc60000010000 */
[----:B------:R-:W-:Y:S02]  /*59e0*/  @P6 FADD.FTZ R132, R132, R125 ;  /* 0x0000007d84846221 */ /* 0x000fe40000010000 */
[----:B------:R-:W0:Y:S02]  /*59f0*/  LDC.64 R124, c[0x0][0x220] ;  /* 0x00008800ff7c7b82 */ /* 0x000e240000000a00 */
[----:B0-----:R-:W-:-:S06]  /*5a00*/  IMAD.WIDE.U32 R124, R201, 0x8, R124 ;  /* 0x00000008c97c7825 */ /* 0x001fcc00078e007c */
[----:B------:R-:W2:Y:S01]  /*5a10*/  LDG.E.64 R124, desc[UR4][R124.64] ;  /* 0x000000047c7c7981 */ /* 0x000ea2000c1e1b00 */
[----:B------:R-:W-:Y:S01]  /*5a20*/  LOP3.LUT P6, RZ, R0, 0xff, RZ, 0xc0, !PT ;  /* 0x000000ff00ff7812 */ /* 0x000fe200078cc0ff */
[----:B------:R-:W-:Y:S01]  /*5a30*/  FMUL.FTZ R126, R130, R239 ;  /* 0x000000ef827e7220 */ /* 0x000fe20000410000 */
[----:B------:R-:W-:Y:S01]  /*5a40*/  HFMA2.MMA R133, -RZ, RZ, 0, 0 ;  /* 0x00000000ff857435 */ /* 0x000fe200000001ff */
[----:B------:R-:W-:Y:S01]  /*5a50*/  MOV R129, RZ ;  /* 0x000000ff00817202 */ /* 0x000fe20000000f00 */
[----:B------:R-:W-:Y:S01]  /*5a60*/  HFMA2.MMA R131, -RZ, RZ, 0, 0 ;  /* 0x00000000ff837435 */ /* 0x000fe200000001ff */
[----:B------:R-:W-:Y:S01]  /*5a70*/  FMUL.FTZ R126, R126, UR15 ;  /* 0x0000000f7e7e7c20 */ /* 0x000fe20008410000 */
[----:B------:R-:W-:Y:S01]  /*5a80*/  CS2R R136, SRZ ;  /* 0x0000000000887805 */ /* 0x000fe2000001ff00 */
[----:B------:R-:W-:Y:S01]  /*5a90*/  HFMA2.MMA R135, -RZ, RZ, 0, 0 ;  /* 0x00000000ff877435 */ /* 0x000fe200000001ff */
[----:B------:R-:W-:-:S05]  /*5aa0*/  CS2R R138, SRZ ;  /* 0x00000000008a7805 */ /* 0x000fca000001ff00 */
        /* <DEDUP_REMOVED lines=18> */
[----:B------:R-:W-:-:S04]  /*5bd0*/  @P6 FMUL.FTZ R137, R11, R124 ;  /* 0x0000007c0b896220 */ /* 0x000fc80000410000 */
[----:B------:R-:W-:Y:S02]  /*5be0*/  @P6 HADD2.F32 R126, -RZ, R126.H0_H0 ;  /* 0x2000007eff7e6230 */ /* 0x000fe40000004100 */
[----:B------:R-:W-:Y:S03]  /*5bf0*/  F2F.F16.F32 R137, R137 ;  /* 0x0000008900897304 */ /* 0x000fe60000200800 */
[----:B------:R-:W-:Y:S01]  /*5c00*/  @P6 FMUL.FTZ R135, R124, R126 ;  /* 0x0000007e7c876220 */ /* 0x000fe20000410000 */
[----:B------:R-:W-:-:S04]  /*5c10*/  LOP3.LUT P6, RZ, R0, 0xff000000, RZ, 0xc0, !PT ;  /* 0xff00000000ff7812 */ /* 0x000fc800078cc0ff */
[----:B------:R-:W0:Y:S09]  /*5c20*/  F2F.F16.F32 R126, R131 ;  /* 0x00000083007e7304 */ /* 0x000e320000200800 */
[----:B------:R-:W-:Y:S01]  /*5c30*/  @P6 SHF.R.U32.HI R124, RZ, 0x10, R125 ;  /* 0x00000010ff7c6819 */ /* 0x000fe2000001167d */
[----:B------:R-:W-:-:S04]  /*5c40*/  @P6 FMUL.FTZ R139, R10, R239 ;  /* 0x000000ef0a8b6220 */ /* 0x000fc80000410000 */
[----:B------:R-:W-:Y:S02]  /*5c50*/  @P6 HADD2.F32 R124, -RZ, R124.H0_H0 ;  /* 0x2000007cff7c6230 */ /* 0x000fe40000004100 */
        /* <DEDUP_REMOVED lines=27> */
.L_x_2957:
[----:B------:R1:W-:Y:S01]  /*5e10*/  STG.E.64 desc[UR4][R124.64], R126 ;  /* 0x0000007e7c007986 */ /* 0x0003e2000c101b04 */
[----:B------:R-:W-:Y:S01]  /*5e20*/  FADD.FTZ R43, R43, R138 ;  /* 0x0000008a2b2b7221 */ /* 0x000fe20000010000 */
[----:B------:R-:W-:Y:S01]  /*5e30*/  FADD.FTZ R42, R42, R135 ;  /* 0x000000872a2a7221 */ /* 0x000fe20000010000 */
[----:B------:R-:W-:Y:S01]  /*5e40*/  FADD.FTZ R41, R41, R136 ;  /* 0x0000008829297221 */ /* 0x000fe20000010000 */
[----:B------:R-:W-:-:S07]  /*5e50*/  FADD.FTZ R40, R40, R133 ;  /* 0x0000008528287221 */ /* 0x000fce0000010000 */
.L_x_2956:
[----:B------:R-:W-:Y:S05]  /*5e60*/  BSYNC B0 ;  /* 0x0000000000007941 */ /* 0x000fea0003800000 */
.L_x_2955:
[----:B------:R-:W-:Y:S02]  /*5e70*/  IADD3 R167, R167, UR20, RZ ;  /* 0x00000014a7a77c10 */ /* 0x000fe4000fffe0ff */
[----:B01-34-:R-:W-:Y:S02]  /*5e80*/  SEL R130, RZ, 0x1, P0 ;  /* 0x00000001ff827807 */ /* 0x01bfe40000000000 */
[----:B------:R-:W-:-:S13]  /*5e90*/  ISETP.GE.AND P0, PT, R167, UR21, PT ;  /* 0x00000015a7007c0c */ /* 0x000fda000bf06270 */
[----:B------:R-:W-:Y:S05]  /*5ea0*/  @!P0 BRA `(.L_x_2958) ;  /* 0xffffffb0002c8947 */ /* 0x000fea000383ffff */
.L_x_2921:
        /* <DEDUP_REMOVED lines=18> */
.L_x_2960:
[----:B------:R-:W-:Y:S05]  /*5fd0*/  BSYNC B0 ;  /* 0x0000000000007941 */ /* 0x000fea0003800000 */
.L_x_2959:
        /* <DEDUP_REMOVED lines=13> */
.L_x_2962:
[----:B------:R-:W-:Y:S05]  /*60b0*/  BSYNC B0 ;  /* 0x0000000000007941 */ /* 0x000fea0003800000 */
.L_x_2961:
        /* <DEDUP_REMOVED lines=12> */
.L_x_2964:
[----:B------:R-:W-:Y:S05]  /*6180*/  BSYNC B0 ;  /* 0x0000000000007941 */ /* 0x000fea0003800000 */
.L_x_2963:
        /* <DEDUP_REMOVED lines=12> */
.L_x_2966:
[----:B------:R-:W-:Y:S05]  /*6250*/  BSYNC B0 ;  /* 0x0000000000007941 */ /* 0x000fea0003800000 */
.L_x_2965:
        /* <DEDUP_REMOVED lines=12> */
.L_x_2968:
[----:B------:R-:W-:Y:S05]  /*6320*/  BSYNC B0 ;  /* 0x0000000000007941 */ /* 0x000fea0003800000 */
.L_x_2967:
        /* <DEDUP_REMOVED lines=12> */
.L_x_2970:
[----:B------:R-:W-:Y:S05]  /*63f0*/  BSYNC B0 ;  /* 0x0000000000007941 */ /* 0x000fea0003800000 */
.L_x_2969:
        /* <DEDUP_REMOVED lines=12> */
.L_x_2936:
[----:B------:R-:W-:Y:S02]  /*64c0*/  MOV R137, R133 ;  /* 0x0000008500897202 */ /* 0x000fe40000000f00 */
[----:B------:R-:W-:Y:S02]  /*64d0*/  MOV R138, 0x10 ;  /* 0x00000010008a7802 */ /* 0x000fe40000000f00 */
[----:B------:R-:W-:Y:S02]  /*64e0*/  MOV R139, 0x1f ;  /* 0x0000001f008b7802 */ /* 0x000fe40000000f00 */
[----:B------:R-:W-:-:S07]  /*64f0*/  MOV R136, 0xffffffff ;  /* 0xffffffff00887802 */ /* 0x000fce0000000f00 */
[----:B------:R-:W-:Y:S05]  /*6500*/  WARPSYNC.COLLECTIVE R136, `(.L_x_2971) ;  /* 0x0000000088087348 */ /* 0x000fea0003c00000 */
[----:B------:R0:W1:Y:S02]  /*6510*/  SHFL.DOWN P6, R187, R137, R138, R139 ;  /* 0x0800008a89bb7389 */ /* 0x00006400000c008b */
[----:B01----:R-:W-:Y:S01]  /*6520*/  ENDCOLLECTIVE ;  /* 0x000000000000791b */ /* 0x003fe20003800000 */
.L_x_2971:
[----:B------:R-:W-:Y:S02]  /*6530*/  MOV R137, R134 ;  /* 0x0000008600897202 */ /* 0x000fe40000000f00 */
[----:B------:R-:W-:-:S07]  /*6540*/  MOV R126, R187 ;  /* 0x000000bb007e7202 */ /* 0x000fce0000000f00 */
[----:B------:R-:W-:Y:S05]  /*6550*/  WARPSYNC.COLLECTIVE R136, `(.L_x_2972) ;  /* 0x0000000088087348 */ /* 0x000fea0003c00000 */
[----:B------:R0:W1:Y:S02]  /*6560*/  SHFL.DOWN P6, R187, R137, R138, R139 ;  /* 0x0800008a89bb7389 */ /* 0x00006400000c008b */
[----:B01----:R-:W-:Y:S01]  /*6570*/  ENDCOLLECTIVE ;  /* 0x000000000000791b */ /* 0x003fe20003800000 */
.L_x_2972:
[----:B------:R-:W-:-:S05]  /*6580*/  FADD.FTZ R126, R126, R133 ;  /* 0x000000857e7e7221 */ /* 0x000fca0000010000 */
[----:B------:R-:W-:Y:S02]  /*6590*/  MOV R137, R126 ;  /* 0x0000007e00897202 */ /* 0x000fe40000000f00 */
[----:B------:R-:W-:Y:S02]  /*65a0*/  MOV R138, 0x8 ;  /* 0x00000008008a7802 */ /* 0x000fe40000000f00 */
[----:B------:R-:W-:-:S07]  /*65b0*/  MOV R127, R187 ;  /* 0x000000bb007f7202 */ /* 0x000fce0000000f00 */
[----:B------:R-:W-:Y:S05]  /*65c0*/  WARPSYNC.COLLECTIVE R136, `(.L_x_2973) ;  /* 0x0000000088087348 */ /* 0x000fea0003c00000 */
[----:B------:R0:W1:Y:S02]  /*65d0*/  SHFL.DOWN P6, R187, R137, R138, R139 ;  /* 0x0800008a89bb7389 */ /* 0x00006400000c008b */
[----:B01----:R-:W-:Y:S01]  /*65e0*/  ENDCOLLECTIVE ;  /* 0x000000000000791b */ /* 0x003fe20003800000 */
.L_x_2973:
[----:B------:R-:W-:-:S05]  /*65f0*/  FADD.FTZ R127, R127, R134 ;  /* 0x000000867f7f7221 */ /* 0x000fca0000010000 */
[----:B------:R-:W-:Y:S02]  /*6600*/  MOV R137, R127 ;  /* 0x0000007f00897202 */ /* 0x000fe40000000f00 */
[----:B------:R-:W-:-:S07]  /*6610*/  MOV R129, R187 ;  /* 0x000000bb00817202 */ /* 0x000fce0000000f00 */
[----:B------:R-:W-:Y:S05]  /*6620*/  WARPSYNC.COLLECTIVE R136, `(.L_x_2974) ;  /* 0x0000000088087348 */ /* 0x000fea0003c00000 */
[----:B------:R0:W1:Y:S02]  /*6630*/  SHFL.DOWN P6, R187, R137, R138, R139 ;  /* 0x0800008a89bb7389 */ /* 0x00006400000c008b */
[----:B01----:R-:W-:Y:S01]  /*6640*/  ENDCOLLECTIVE ;  /* 0x000000000000791b */ /* 0x003fe20003800000 */
.L_x_2974:
[----:B------:R-:W-:-:S05]  /*6650*/  FADD.FTZ R129, R126, R129 ;  /* 0x000000817e817221 */ /* 0x000fca0000010000 */
[----:B------:R-:W-:Y:S02]  /*6660*/  MOV R137, R129 ;  /* 0x0000008100897202 */ /* 0x000fe40000000f00 */
[----:B------:R-:W-:Y:S02]  /*6670*/  MOV R138, 0x4 ;  /* 0x00000004008a7802 */ /* 0x000fe40000000f00 */
[----:B------:R-:W-:-:S07]  /*6680*/  MOV R128, R187 ;  /* 0x000000bb00807202 */ /* 0x000fce0000000f00 */
[----:B------:R-:W-:Y:S05]  /*6690*/  WARPSYNC.COLLECTIVE R136, `(.L_x_2975) ;  /* 0x0000000088087348 */ /* 0x000fea0003c00000 */
[----:B------:R0:W1:Y:S02]  /*66a0*/  SHFL.DOWN P6, R187, R137, R138, R139 ;  /* 0x0800008a89bb7389 */ /* 0x00006400000c008b */
[----:B01----:R-:W-:Y:S01]  /*66b0*/  ENDCOLLECTIVE ;  /* 0x000000000000791b */ /* 0x003fe20003800000 */
.L_x_2975:
[----:B------:R-:W-:-:S05]  /*66c0*/  FADD.FTZ R128, R127, R128 ;  /* 0x000000807f807221 */ /* 0x000fca0000010000 */
[----:B------:R-:W-:Y:S02]  /*66d0*/  MOV R137, R128 ;  /* 0x0000008000897202 */ /* 0x000fe40000000f00 */
[----:B------:R-:W-:-:S07]  /*66e0*/  MOV R130, R187 ;  /* 0x000000bb00827202 */ /* 0x000fce0000000f00 */
[----:B------:R-:W-:Y:S05]  /*66f0*/  WARPSYNC.COLLECTIVE R136, `(.L_x_2976) ;  /* 0x0000000088087348 */ /* 0x000fea0003c00000 */
[----:B------:R0:W1:Y:S02]  /*6700*/  SHFL.DOWN P6, R187, R137, R138, R139 ;  /* 0x0800008a89bb7389 */ /* 0x00006400000c008b */
[----:B01----:R-:W-:Y:S01]  /*6710*/  ENDCOLLECTIVE ;  /* 0x000000000000791b */ /* 0x003fe20003800000 */
.L_x_2976:
[----:B------:R-:W-:-:S05]  /*6720*/  FADD.FTZ R130, R129, R130 ;  /* 0x0000008281827221 */ /* 0x000fca0000010000 */
[----:B------:R-:W-:Y:S02]  /*6730*/  MOV R137, R130 ;  /* 0x0000008200897202 */ /* 0x000fe40000000f00 */
[----:B------:R-:W-:Y:S02]  /*6740*/  MOV R138, 0x2 ;  /* 0x00000002008a7802 */ /* 0x000fe40000000f00 */
[----:B------:R-:W-:-:S07]  /*6750*/  MOV R135, R187 ;  /* 0x000000bb00877202 */ /* 0x000fce0000000f00 */
[----:B------:R-:W-:Y:S05]  /*6760*/  WARPSYNC.COLLECTIVE R136, `(.L_x_2977) ;  /* 0x0000000088087348 */ /* 0x000fea0003c00000 */
[----:B------:R0:W1:Y:S02]  /*6770*/  SHFL.DOWN P6, R187, R137, R138, R139 ;  /* 0x0800008a89bb7389 */ /* 0x00006400000c008b */
[----:B01----:R-:W-:Y:S01]  /*6780*/  ENDCOLLECTIVE ;  /* 0x000000000000791b */ /* 0x003fe20003800000 */
.L_x_2977:
[----:B------:R-:W-:-:S05]  /*6790*/  FADD.FTZ R135, R128, R135 ;  /* 0x0000008780877221 */ /* 0x000fca0000010000 */
[----:B------:R-:W-:Y:S02]  /*67a0*/  MOV R137, R135 ;  /* 0x0000008700897202 */ /* 0x000fe40000000f00 */
[----:B------:R-:W-:-:S07]  /*67b0*/  MOV R133, R187 ;  /* 0x000000bb00857202 */ /* 0x000fce0000000f00 */
[----:B------:R-:W-:Y:S05]  /*67c0*/  WARPSYNC.COLLECTIVE R136, `(.L_x_2978) ;  /* 0x0000000088087348 */ /* 0x000fea0003c00000 */
[----:B------:R0:W1:Y:S02]  /*67d0*/  SHFL.DOWN P6, R187, R137, R138, R139 ;  /* 0x0800008a89bb7389 */ /* 0x00006400000c008b */
[----:B01----:R-:W-:Y:S01]  /*67e0*/  ENDCOLLECTIVE ;  /* 0x000000000000791b */ /* 0x003fe20003800000 */
.L_x_2978:
[----:B------:R-:W-:-:S05]  /*67f0*/  FADD.FTZ R133, R130, R133 ;  /* 0x0000008582857221 */ /* 0x000fca0000010000 */
[----:B------:R-:W-:Y:S02]  /*6800*/  MOV R137, R133 ;  /* 0x0000008500897202 */ /* 0x000fe40000000f00 */
[----:B------:R-:W-:Y:S02]  /*6810*/  MOV R138, 0x1 ;  /* 0x00000001008a7802 */ /* 0x000fe40000000f00 */
[----:B------:R-:W-:-:S07]  /*6820*/  MOV R132, R187 ;  /* 0x000000bb00847202 */ /* 0x000fce0000000f00 */
[----:B------:R-:W-:Y:S05]  /*6830*/  WARPSYNC.COLLECTIVE R136, `(.L_x_2979) ;  /* 0x0000000088087348 */ /* 0x000fea0003c00000 */
[----:B------:R0:W1:Y:S02]  /*6840*/  SHFL.DOWN P6, R187, R137, R138, R139 ;  /* 0x0800008a89bb7389 */ /* 0x00006400000c008b */
[----:B01----:R-:W-:Y:S01]  /*6850*/  ENDCOLLECTIVE ;  /* 0x000000000000791b */ /* 0x003fe20003800000 */
.L_x_2979:
[----:B------:R-:W-:-:S05]  /*6860*/  FADD.FTZ R132, R135, R132 ;  /* 0x0000008487847221 */ /* 0x000fca0000010000 */
[----:B------:R-:W-:Y:S02]  /*6870*/  MOV R137, R132 ;  /* 0x0000008400897202 */ /* 0x000fe40000000f00 */
[----:B------:R-:W-:-:S07]  /*6880*/  MOV R186, R187 ;  /* 0x000000bb00ba7202 */ /* 0x000fce0000000f00 */
[----:B------:R-:W-:Y:S05]  /*6890*/  WARPSYNC.COLLECTIVE R136, `(.L_x_2980) ;  /* 0x0000000088087348 */ /* 0x000fea0003c00000 */
[----:B------:R0:W1:Y:S02]  /*68a0*/  SHFL.DOWN P6, R187, R137, R138, R139 ;  /* 0x0800008a89bb7389 */ /* 0x00006400000c008b */
[----:B01----:R-:W-:Y:S01]  /*68b0*/  ENDCOLLECTIVE ;  /* 0x000000000000791b */ /* 0x003fe20003800000 */
.L_x_2980:
[----:B------:R-:W-:Y:S05]  /*68c0*/  BRA `(.L_x_2981) ;  /* 0xffffffc4003c7947 */ /* 0x000fea000383ffff */
.L_x_2982:
        /* <DEDUP_REMOVED lines=11> */
.L_x_15196:


//--------------------- .text._ZN10layer_norm13ln_bwd_kernelINS_13Kernel_traitsI6__halfS2_S2_S2_fjLj7168ELj1ELj1ELj8ELj8ENS_18Kernel_traits_baseILj7168ES2_S2_S2_S2_fjLj256EEEEELb1ELb1ELb0ELb1EEEvNS_9BwdParamsE --------------------------
	.section	.text._ZN10layer_norm13ln_bwd_kernelINS_13Kernel_traitsI6__halfS2_S2_S2_fjLj7168ELj1ELj1ELj8ELj8ENS_18Kernel_traits_baseILj7168ES2_S2_S2_S2_fjLj256EEEEELb1ELb1ELb0ELb1EEEvNS_9BwdParamsE,"ax",@progbits
	.align	128
        .global         _ZN10layer_norm13ln_bwd_kernelINS_13Kernel_traitsI6__halfS2_S2_S2_fjLj7168ELj1ELj1ELj8ELj8ENS_18Kernel_traits_baseILj7168ES2_S2_S2_S2_fjLj256EEEEELb1ELb1ELb0ELb1EEEvNS_9BwdParamsE
        .type           _ZN10layer_norm13ln_bwd_kernelINS_13Kernel_traitsI6__halfS2_S2_S2_fjLj7168ELj1ELj1ELj8ELj8ENS_18Kernel_traits_baseILj7168ES2_S2_S2_S2_fjLj256EEEEELb1ELb1ELb0ELb1EEEvNS_9BwdParamsE,@function
        .size           _ZN10layer_norm13ln_bwd_kernelINS_13Kernel_traitsI6__halfS2_S2_S2_fjLj7168ELj1ELj1ELj8ELj8ENS_18Kernel_traits_baseILj7168ES2_S2_S2_S2_fjLj256EEEEELb1ELb1ELb0ELb1EEEvNS_9BwdParamsE,(.L_x_15197 - _ZN10layer_norm13ln_bwd_kernelINS_13Kernel_traitsI6__halfS2_S2_S2_fjLj7168ELj1ELj1ELj8ELj8ENS_18Kernel_traits_baseILj7168ES2_S2_S2_S2_fjLj256EEEEELb1ELb1ELb0ELb1EEEvNS_9BwdParamsE)
        .other          _ZN10layer_norm13ln_bwd_kernelINS_13Kernel_traitsI6__halfS2_S2_S2_fjLj7168ELj1ELj1ELj8ELj8ENS_18Kernel_traits_baseILj7168ES2_S2_S2_S2_fjLj256EEEEELb1ELb1ELb0ELb1EEEvNS_9BwdParamsE,@"STO_CUDA_ENTRY STV_DEFAULT"
_ZN10layer_norm13ln_bwd_kernelINS_13Kernel_traitsI6__halfS2_S2_S2_fjLj7168ELj1ELj1ELj8ELj8ENS_18Kernel_traits_baseILj7168ES2_S2_S2_S2_fjLj256EEEEELb1ELb1ELb0ELb1EEEvNS_9BwdParamsE:
.text._ZN10layer_norm13ln_bwd_kernelINS_13Kernel_traitsI6__halfS2_S2_S2_fjLj7168ELj1ELj1ELj8ELj8ENS_18Kernel_traits_baseILj7168ES2_S2_S2_S2_fjLj256EEEEELb1ELb1ELb0ELb1EEEvNS_9BwdParamsE:
        /* <DEDUP_REMOVED lines=62> */
.L_x_2983:
        /* <DEDUP_REMOVED lines=25> */
[----:B------:R-:W-:Y:S01]  /*0570*/  CS2R R52, SRZ ;  /* 0x0000000000347805 */ /* 0x000fe2000001ff00 */
        /* <DEDUP_REMOVED lines=98> */
[----:B------:R-:W-:Y:S01]  /*0ba0*/  CS2R R6, SRZ ;  /* 0x0000000000067805 */ /* 0x000fe2000001ff00 */
        /* <DEDUP_REMOVED lines=27> */
[----:B------:R-:W-:-:S07]  /*0d60*/  HADD2.F32 R94, -RZ, R94.H0_H0 ;  /* 0x2000005eff5e7230 */ /* 0x000fce0000004100 */
.L_x_2987:
[----:B------:R-:W0:Y:S01]  /*0d70*/  @P1 LDC.64 R56, c[0x0][0x270] ;  /* 0x00009c00ff381b82 */ /* 0x000e220000000a00 */
        /* <DEDUP_REMOVED lines=9> */
[----:B0-----:R-:W-:-:S03]  /*0e10*/  @P1 LEA R56, P0, R165, R56, 0x1 ;  /* 0x00000038a5381211 */ /* 0x001fc600078008ff */
[----:B------:R-:W0:Y:S01]  /*0e20*/  LDC.64 R170, c[0x0][0x258] ;  /* 0x00009600ffaa7b82 */ /* 0x000e220000000a00 */
[----:B------:R-:W-:Y:S02]  /*0e30*/  IADD3 R217, R209, 0x200, RZ ;  /* 0x00000200d1d97810 */ /* 0x000fe40007ffe0ff */
[----:B------:R-:W-:Y:S02]  /*0e40*/  @P1 LEA.HI.X R57, R165, R57, R58, 0x1, P0 ;  /* 0x00000039a5391211 */ /* 0x000fe400000f0c3a */
[----:B------:R-:W-:Y:S02]  /*0e50*/  SHF.L.U32 R190, R222, 0x3, RZ ;  /* 0x00000003debe7819 */ /* 0x000fe400000006ff */
[C---:B------:R-:W-:Y:S01]  /*0e60*/  IADD3 R220, R209.reuse, 0x300, RZ ;  /* 0x00000300d1dc7810 */ /* 0x040fe20007ffe0ff */
[----:B------:R3:W4:Y:S01]  /*0e70*/  @P1 LDG.E.U16 R0, desc[UR4][R56.64] ;  /* 0x0000000438001981 */ /* 0x000722000c1e1500 */
[----:B------:R-:W-:Y:S01]  /*0e80*/  SHF.R.U32.HI R189, RZ, 0x1d, R222 ;  /* 0x0000001dffbd7819 */ /* 0x000fe200000116de */
[----:B-1----:R-:W-:Y:S01]  /*0e90*/  IMAD.WIDE.U32 R206, R209, 0x8, R200 ;  /* 0x00000008d1ce7825 */ /* 0x002fe200078e00c8 */
[----:B------:R-:W-:-:S02]  /*0ea0*/  SHF.L.U32 R188, R217, 0x3, RZ ;  /* 0x00000003d9bc7819 */ /* 0x000fc400000006ff */
[C---:B------:R-:W-:Y:S01]  /*0eb0*/  IADD3 R219, R209.reuse, 0x400, RZ ;  /* 0x00000400d1db7810 */ /* 0x040fe20007ffe0ff */
[----:B------:R-:W-:Y:S01]  /*0ec0*/  IMAD.WIDE.U32 R202, R222, 0x8, R200 ;  /* 0x00000008deca7825 */ /* 0x000fe200078e00c8 */
[----:B------:R-:W-:Y:S01]  /*0ed0*/  SHF.L.U32 R186, R220, 0x3, RZ ;  /* 0x00000003dcba7819 */ /* 0x000fe200000006ff */
[----:B------:R-:W4:Y:S01]  /*0ee0*/  LDG.E.64 R206, desc[UR4][R206.64] ;  /* 0x00000004cece7981 */ /* 0x000f22000c1e1b00 */
[C---:B------:R-:W-:Y:S02]  /*0ef0*/  IADD3 R218, R209.reuse, 0x500, RZ ;  /* 0x00000500d1da7810 */ /* 0x040fe40007ffe0ff */
[----:B---3--:R-:W-:Y:S02]  /*0f00*/  IADD3 R56, P2, R190, UR12, RZ ;  /* 0x0000000cbe387c10 */ /* 0x008fe4000ff5e0ff */
[----:B------:R-:W-:Y:S02]  /*0f10*/  SHF.L.U32 R192, R209, 0x3, RZ ;  /* 0x00000003d1c07819 */ /* 0x000fe400000006ff */
[----:B------:R-:W-:-:S02]  /*0f20*/  SHF.R.U32.HI R187, RZ, 0x1d, R217 ;  /* 0x0000001dffbb7819 */ /* 0x000fc400000116d9 */
[----:B------:R-:W-:Y:S02]  /*0f30*/  IADD3 R58, P3, R188, UR12, RZ ;  /* 0x0000000cbc3a7c10 */ /* 0x000fe4000ff7e0ff */
[----:B------:R-:W-:Y:S02]  /*0f40*/  IADD3 R193, R209, 0x600, RZ ;  /* 0x00000600d1c17810 */ /* 0x000fe40007ffe0ff */
[----:B------:R-:W-:Y:S02]  /*0f50*/  SHF.R.U32.HI R185, RZ, 0x1d, R220 ;  /* 0x0000001dffb97819 */ /* 0x000fe400000116dc */
[----:B------:R-:W-:Y:S01]  /*0f60*/  SHF.R.U32.HI R191, RZ, 0x1d, R209 ;  /* 0x0000001dffbf7819 */ /* 0x000fe200000116d1 */
[----:B------:R-:W-:Y:S01]  /*0f70*/  IMAD.WIDE.U32 R198, R220, 0x8, R200 ;  /* 0x00000008dcc67825 */ /* 0x000fe200078e00c8 */
[----:B------:R-:W-:Y:S01]  /*0f80*/  IADD3.X R57, R189, UR13, RZ, P2, !PT ;  /* 0x0000000dbd397c10 */ /* 0x000fe200097fe4ff */
[----:B------:R-:W3:Y:S01]  /*0f90*/  LDG.E.64 R202, desc[UR4][R202.64] ;  /* 0x00000004caca7981 */ /* 0x000ee2000c1e1b00 */
[----:B------:R-:W-:-:S02]  /*0fa0*/  SHF.L.U32 R184, R219, 0x3, RZ ;  /* 0x00000003dbb87819 */ /* 0x000fc400000006ff */
[----:B------:R-:W-:Y:S02]  /*0fb0*/  IADD3 R60, P2, R186, UR12, RZ ;  /* 0x0000000cba3c7c10 */ /* 0x000fe4000ff5e0ff */
[----:B------:R-:W-:Y:S01]  /*0fc0*/  SHF.R.U32.HI R183, RZ, 0x1d, R219 ;  /* 0x0000001dffb77819 */ /* 0x000fe200000116db */
[--C-:B------:R-:W-:Y:S01]  /*0fd0*/  IMAD.WIDE.U32 R204, R217, 0x8, R200.reuse ;  /* 0x00000008d9cc7825 */ /* 0x100fe200078e00c8 */
[----:B------:R-:W-:Y:S01]  /*0fe0*/  SHF.L.U32 R182, R218, 0x3, RZ ;  /* 0x00000003dab67819 */ /* 0x000fe200000006ff */
[----:B------:R-:W3:Y:S01]  /*0ff0*/  LDG.E.64 R198, desc[UR4][R198.64] ;  /* 0x00000004c6c67981 */ /* 0x000ee2000c1e1b00 */
[----:B------:R-:W-:Y:S02]  /*1000*/  IADD3 R134, P0, R192, UR12, RZ ;  /* 0x0000000cc0867c10 */ /* 0x000fe4000ff1e0ff */
[----:B------:R-:W-:Y:S01]  /*1010*/  IADD3.X R59, R187, UR13, RZ, P3, !PT ;  /* 0x0000000dbb3b7c10 */ /* 0x000fe20009ffe4ff */
[----:B------:R-:W-:Y:S01]  /*1020*/  IMAD.WIDE.U32 R196, R219, 0x8, R200 ;  /* 0x00000008dbc47825 */ /* 0x000fe200078e00c8 */
[----:B------:R-:W-:Y:S01]  /*1030*/  SHF.L.U32 R180, R193, 0x3, RZ ;  /* 0x00000003c1b47819 */ /* 0x000fe200000006ff */
[----:B------:R-:W3:Y:S01]  /*1040*/  LDG.E.64 R56, desc[UR4][R56.64] ;  /* 0x0000000438387981 */ /* 0x000ee2000c1e1b00 */
[----:B------:R-:W-:-:S02]  /*1050*/  IADD3 R62, P3, R184, UR12, RZ ;  /* 0x0000000cb83e7c10 */ /* 0x000fc4000ff7e0ff */
        /* <DEDUP_REMOVED lines=8> */
[----:B------:R-:W-:Y:S02]  /*10e0*/  IADD3.X R63, R183, UR13, RZ, P3, !PT ;  /* 0x0000000db73f7c10 */ /* 0x000fe40009ffe4ff */
[----:B------:R-:W-:Y:S01]  /*10f0*/  SHF.R.U32.HI R179, RZ, 0x1d, R193 ;  /* 0x0000001dffb37819 */ /* 0x000fe200000116c1 */
[----:B--2---:R-:W-:Y:S01]  /*1100*/  IMAD.WIDE R176, R165, 0x4, R176 ;  /* 0x00000004a5b07825 */ /* 0x004fe200078e02b0 */
[----:B------:R-:W-:Y:S01]  /*1110*/  IADD3 R136, P0, R180, UR12, RZ ;  /* 0x0000000cb4887c10 */ /* 0x000fe2000ff1e0ff */
[----:B------:R-:W2:Y:S01]  /*1120*/  LDG.E.64 R200, desc[UR4][R200.64] ;  /* 0x00000004c8c87981 */ /* 0x000ea2000c1e1b00 */
[----:B------:R-:W-:-:S02]  /*1130*/  IADD3.X R133, R181, UR13, RZ, P2, !PT ;  /* 0x0000000db5857c10 */ /* 0x000fc400097fe4ff */
[----:B------:R-:W-:Y:S01]  /*1140*/  IADD3.X R137, R179, UR13, RZ, P0, !PT ;  /* 0x0000000db3897c10 */ /* 0x000fe200087fe4ff */
[----:B------:R-:W2:Y:S04]  /*1150*/  LDG.E.64 R62, desc[UR4][R62.64] ;  /* 0x000000043e3e7981 */ /* 0x000ea8000c1e1b00 */
[----:B------:R-:W2:Y:S04]  /*1160*/  LDG.E.64 R204, desc[UR4][R204.64] ;  /* 0x00000004cccc7981 */ /* 0x000ea8000c1e1b00 */
[----:B------:R-:W2:Y:S04]  /*1170*/  LDG.E.64 R58, desc[UR4][R58.64] ;  /* 0x000000043a3a7981 */ /* 0x000ea8000c1e1b00 */
[----:B------:R-:W2:Y:S04]  /*1180*/  LDG.E.64 R132, desc[UR4][R132.64] ;  /* 0x0000000484847981 */ /* 0x000ea8000c1e1b00 */
[----:B------:R-:W2:Y:S04]  /*1190*/  LDG.E.64 R134, desc[UR4][R134.64] ;  /* 0x0000000486867981 */ /* 0x000ea8000c1e1b00 */
[----:B------:R-:W2:Y:S04]  /*11a0*/  LDG.E.64 R60, desc[UR4][R60.64] ;  /* 0x000000043c3c7981 */ /* 0x000ea8000c1e1b00 */
[----:B------:R-:W2:Y:S04]  /*11b0*/  LDG.E R221, desc[UR4][R176.64] ;  /* 0x00000004b0dd7981 */ /* 0x000ea8000c1e1900 */
[----:B------:R-:W2:Y:S01]  /*11c0*/  LDG.E.64 R136, desc[UR4][R136.64] ;  /* 0x0000000488887981 */ /* 0x000ea2000c1e1b00 */
[----:B0-----:R-:W-:-:S05]  /*11d0*/  IMAD.WIDE R174, R165, 0x4, R170 ;  /* 0x00000004a5ae7825 */ /* 0x001fca00078e02aa */
[----:B------:R0:W2:Y:S01]  /*11e0*/  LDG.E R178, desc[UR4][R174.64] ;  /* 0x00000004aeb27981 */ /* 0x0000a2000c1e1900 */
        /* <DEDUP_REMOVED lines=43> */
[----:B------:R-:W-:Y:S02]  /*14a0*/  ISETP.NE.AND P4, PT, RZ, UR9, PT ;  /* 0x00000009ff007c0c */ /* 0x000fe4000bf85270 */
[----:B------:R-:W-:Y:S01]  /*14b0*/  MOV R172, 0x3f800000 ;  /* 0x3f80000000ac7802 */ /* 0x000fe20000000f00 */
[----:B------:R1:W5:Y:S04]  /*14c0*/  LDG.E R171, desc[UR4][R208.64] ;  /* 0x00000004d0ab7981 */ /* 0x000368000c1e1900 */
[----:B------:R1:W5:Y:S01]  /*14d0*/  LDG.E R170, desc[UR4][R210.64] ;  /* 0x00000004d2aa7981 */ /* 0x000362000c1e1900 */
[----:B----4-:R-:W-:Y:S01]  /*14e0*/  @P1 HADD2.F32 R172, -RZ, R0.H0_H0 ;  /* 0x20000000ffac1230 */ /* 0x010fe20000004100 */
[----:B------:R-:W-:-:S02]  /*14f0*/  MOV R0, R206 ;  /* 0x000000ce00007202 */ /* 0x000fc40000000f00 */
[--C-:B------:R-:W-:Y:S02]  /*1500*/  SHF.R.U64 R235, R206, 0x10, R207.reuse ;  /* 0x00000010ceeb7819 */ /* 0x100fe400000012cf */
[----:B------:R-:W-:Y:S02]  /*1510*/  MOV R193, R207 ;  /* 0x000000cf00c17202 */ /* 0x000fe40000000f00 */
[----:B------:R-:W-:Y:S02]  /*1520*/  SHF.R.U32.HI R234, RZ, 0x10, R207 ;  /* 0x00000010ffea7819 */ /* 0x000fe400000116cf */
[----:B---3--:R-:W-:Y:S02]  /*1530*/  MOV R232, R198 ;  /* 0x000000c600e87202 */ /* 0x008fe40000000f00 */
[----:B0-----:R-:W-:Y:S02]  /*1540*/  SHF.R.U64 R214, R198, 0x10, R199 ;  /* 0x00000010c6d67819 */ /* 0x001fe400000012c7 */
[----:B------:R-:W-:Y:S01]  /*1550*/  SHF.R.U64 R225, R56, 0x10, R57 ;  /* 0x0000001038e17819 */ /* 0x000fe20000001239 */
[----:B------:R-:W-:-:S02]  /*1560*/  HADD2.F32 R222, -RZ, R56.H0_H0 ;  /* 0x20000038ffde7230 */ /* 0x000fc40000004100 */
[----:B------:R-:W-:Y:S01]  /*1570*/  HADD2.F32 R252, -RZ, R57.H0_H0 ;  /* 0x20000039fffc7230 */ /* 0x000fe20000004100 */
[----:B------:R-:W-:Y:S02]  /*1580*/  MOV R224, R196 ;  /* 0x000000c400e07202 */ /* 0x000fe40000000f00 */
[--C-:B------:R-:W-:Y:S02]  /*1590*/  SHF.R.U64 R220, R196, 0x10, R197.reuse ;  /* 0x00000010c4dc7819 */ /* 0x100fe400000012c5 */
[----:B------:R-:W-:Y:S02]  /*15a0*/  MOV R227, R197 ;  /* 0x000000c500e37202 */ /* 0x000fe40000000f00 */
[----:B------:R-:W-:Y:S02]  /*15b0*/  SHF.R.U32.HI R249, RZ, 0x10, R197 ;  /* 0x00000010fff97819 */ /* 0x000fe400000116c5 */
[----:B------:R-:W-:Y:S02]  /*15c0*/  MOV R198, R194 ;  /* 0x000000c200c67202 */ /* 0x000fe40000000f00 */
[----:B------:R-:W-:-:S02]  /*15d0*/  SHF.R.U64 R228, R194, 0x10, R195 ;  /* 0x00000010c2e47819 */ /* 0x000fc400000012c3 */
[----:B--2---:R-:W-:Y:S02]  /*15e0*/  MOV R196, R200 ;  /* 0x000000c800c47202 */ /* 0x004fe40000000f00 */
[--C-:B------:R-:W-:Y:S01]  /*15f0*/  SHF.R.U64 R236, R200, 0x10, R201.reuse ;  /* 0x00000010c8ec7819 */ /* 0x100fe200000012c9 */
[----:B------:R-:W-:Y:S01]  /*1600*/  HADD2.F32 R200, -RZ, R62.H0_H0 ;  /* 0x2000003effc87230 */ /* 0x000fe20000004100 */
[----:B------:R-:W-:Y:S02]  /*1610*/  MOV R197, R201 ;  /* 0x000000c900c57202 */ /* 0x000fe40000000f00 */
[----:B------:R-:W-:Y:S02]  /*1620*/  SHF.R.U32.HI R194, RZ, 0x10, R201 ;  /* 0x00000010ffc27819 */ /* 0x000fe400000116c9 */
[----:B------:R-:W-:Y:S02]  /*1630*/  SHF.R.U32.HI R201, RZ, 0x10, R57 ;  /* 0x00000010ffc97819 */ /* 0x000fe40000011639 */
[----:B------:R-:W-:Y:S01]  /*1640*/  SHF.R.U64 R56, R62, 0x10, R63 ;  /* 0x000000103e387819 */ /* 0x000fe2000000123f */
[----:B------:R-:W-:Y:S01]  /*1650*/  HADD2.F32 R238, -RZ, R58.H0_H0 ;  /* 0x2000003affee7230 */ /* 0x000fe20000004100 */
[----:B-1----:R-:W-:Y:S01]  /*1660*/  MOV R208, R204 ;  /* 0x000000cc00d07202 */ /* 0x002fe20000000f00 */
[----:B------:R-:W-:Y:S01]  /*1670*/  HADD2.F32 R240, -RZ, R63.H0_H0 ;  /* 0x2000003ffff07230 */ /* 0x000fe20000004100 */
[----:B------:R-:W-:Y:S01]  /*1680*/  SHF.R.U64 R212, R204, 0x10, R205 ;  /* 0x00000010ccd47819 */ /* 0x000fe200000012cd */
[----:B------:R-:W-:Y:S01]  /*1690*/  HADD2.F32 R248, -RZ, R132.H0_H0 ;  /* 0x20000084fff87230 */ /* 0x000fe20000004100 */
[----:B------:R-:W-:-:S02]  /*16a0*/  SHF.R.U64 R57, R58, 0x10, R59 ;  /* 0x000000103a397819 */ /* 0x000fc4000000123b */
[----:B------:R-:W-:Y:S01]  /*16b0*/  SHF.R.U64 R62, R132, 0x10, R133 ;  /* 0x00000010843e7819 */ /* 0x000fe20000001285 */
[----:B------:R-:W-:Y:S01]  /*16c0*/  HADD2.F32 R132, -RZ, R135.H0_H0 ;  /* 0x20000087ff847230 */ /* 0x000fe20000004100 */
[----:B------:R-:W-:Y:S01]  /*16d0*/  SHF.R.U64 R209, R134, 0x10, R135 ;  /* 0x0000001086d17819 */ /* 0x000fe20000001287 */
[----:B------:R-:W-:Y:S01]  /*16e0*/  HADD2.F32 R250, -RZ, R133.H0_H0 ;  /* 0x20000085fffa7230 */ /* 0x000fe20000004100 */
[----:B------:R-:W-:Y:S01]  /*16f0*/  SHF.R.U64 R210, R60, 0x10, R61 ;  /* 0x000000103cd27819 */ /* 0x000fe2000000123d */
[----:B------:R-:W-:Y:S01]  /*1700*/  HADD2.F32 R204, -RZ, R60.H0_H0 ;  /* 0x2000003cffcc7230 */ /* 0x000fe20000004100 */
[----:B------:R-:W-:Y:S01]  /*1710*/  SHF.R.U32.HI R58, RZ, 0x10, R63 ;  /* 0x00000010ff3a7819 */ /* 0x000fe2000001163f */
[----:B------:R-:W-:Y:S01]  /*1720*/  HADD2.F32 R134, -RZ, R134.H0_H0 ;  /* 0x20000086ff867230 */ /* 0x000fe20000004100 */
[----:B------:R-:W-:Y:S02]  /*1730*/  FSEL R241, R221, RZ, !P4 ;  /* 0x000000ffddf17208 */ /* 0x000fe40006000000 */
[----:B------:R-:W-:-:S02]  /*1740*/  SHF.R.U32.HI R60, RZ, 0x10, R133 ;  /* 0x00000010ff3c7819 */ /* 0x000fc40000011685 */
[----:B------:R-:W-:Y:S02]  /*1750*/  SHF.R.U32.HI R63, RZ, 0x10, R135 ;  /* 0x00000010ff3f7819 */ /* 0x000fe40000011687 */
[----:B------:R-:W-:Y:S02]  /*1760*/  MOV R215, R205 ;  /* 0x000000cd00d77202 */ /* 0x000fe40000000f00 */
[----:B------:R-:W-:Y:S02]  /*1770*/  SHF.R.U32.HI R211, RZ, 0x10, R205 ;  /* 0x00000010ffd37819 */ /* 0x000fe400000116cd */
[----:B------:R-:W-:Y:S02]  /*1780*/  SHF.R.U32.HI R206, RZ, 0x10, R59 ;  /* 0x00000010ffce7819 */ /* 0x000fe4000001163b */
[----:B------:R-:W-:Y:S02]  /*1790*/  SHF.R.U32.HI R216, RZ, 0x10, R61 ;  /* 0x00000010ffd87819 */ /* 0x000fe4000001163d */
[--C-:B------:R-:W-:Y:S01]  /*17a0*/  SHF.R.U64 R133, R136, 0x10, R137.reuse ;  /* 0x0000001088857819 */ /* 0x100fe20000001289 */
[----:B------:R-:W-:Y:S01]  /*17b0*/  HADD2.F32 R230, -RZ, R59.H0_H0 ;  /* 0x2000003bffe67230 */ /* 0x000fe20000004100 */
[----:B------:R-:W-:Y:S01]  /*17c0*/  SHF.R.U32.HI R205, RZ, 0x10, R137 ;  /* 0x00000010ffcd7819 */ /* 0x000fe20000011689 */
[----:B------:R-:W-:Y:S01]  /*17d0*/  HADD2.F32 R209, -RZ, R209.H0_H0 ;  /* 0x200000d1ffd17230 */ /* 0x000fe20000004100 */
[----:B------:R-:W-:Y:S01]  /*17e0*/  MOV R226, R202 ;  /* 0x000000ca00e27202 */ /* 0x000fe20000000f00 */
[----:B------:R-:W-:Y:S01]  /*17f0*/  HADD2.F32 R59, -RZ, R137.H0_H0 ;  /* 0x20000089ff3b7230 */ /* 0x000fe20000004100 */
[----:B------:R-:W-:Y:S01]  /*1800*/  SHF.R.U64 R218, R202, 0x10, R203 ;  /* 0x00000010cada7819 */ /* 0x000fe200000012cb */
[----:B------:R-:W-:-:S02]  /*1810*/  HADD2.F32 R202, -RZ, R61.H0_H0 ;  /* 0x2000003dffca7230 */ /* 0x000fc40000004100 */
[C---:B------:R-:W-:Y:S01]  /*1820*/  FADD.FTZ R135, -R241.reuse, R132 ;  /* 0x00000084f1877221 */ /* 0x040fe20000010100 */
[----:B------:R-:W-:Y:S02]  /*1830*/  HADD2.F32 R61, -RZ, R136.H0_H0 ;  /* 0x20000088ff3d7230 */ /* 0x000fe40000004100 */
[----:B------:R-:W-:Y:S01]  /*1840*/  FADD.FTZ R137, -R241, R134 ;  /* 0x00000086f1897221 */ /* 0x000fe20000010100 */
[----:B------:R-:W-:Y:S02]  /*1850*/  HADD2.F32 R63, -RZ, R63.H0_H0 ;  /* 0x2000003fff3f7230 */ /* 0x000fe40000004100 */
[----:B------:R-:W-:Y:S02]  /*1860*/  HADD2.F32 R225, -RZ, R225.H0_H0 ;  /* 0x200000e1ffe17230 */ /* 0x000fe40000004100 */
[----:B------:R-:W-:Y:S02]  /*1870*/  HADD2.F32 R221, -RZ, R201.H0_H0 ;  /* 0x200000c9ffdd7230 */ /* 0x000fe40000004100 */
[----:B------:R-:W-:Y:S01]  /*1880*/  HADD2.F32 R132, -RZ, R58.H0_H0 ;  /* 0x2000003aff847230 */ /* 0x000fe20000004100 */
[----:B------:R-:W-:Y:S01]  /*1890*/  MOV R207, R203 ;  /* 0x000000cb00cf7202 */ /* 0x000fe20000000f00 */
[----:B------:R-:W-:-:S02]  /*18a0*/  HADD2.F32 R136, -RZ, R57.H0_H0 ;  /* 0x20000039ff887230 */ /* 0x000fc40000004100 */
[----:B------:R-:W-:Y:S02]  /*18b0*/  HADD2.F32 R206, -RZ, R206.H0_H0 ;  /* 0x200000ceffce7230 */ /* 0x000fe40000004100 */
[----:B------:R-:W-:Y:S02]  /*18c0*/  HADD2.F32 R210, -RZ, R210.H0_H0 ;  /* 0x200000d2ffd27230 */ /* 0x000fe40000004100 */
[----:B------:R-:W-:Y:S02]  /*18d0*/  HADD2.F32 R216, -RZ, R216.H0_H0 ;  /* 0x200000d8ffd87230 */ /* 0x000fe40000004100 */
[----:B------:R-:W-:Y:S02]  /*18e0*/  HADD2.F32 R134, -RZ, R56.H0_H0 ;  /* 0x20000038ff867230 */ /* 0x000fe40000004100 */
[----:B------:R-:W-:Y:S02]  /*18f0*/  HADD2.F32 R62, -RZ, R62.H0_H0 ;  /* 0x2000003eff3e7230 */ /* 0x000fe40000004100 */
[----:B------:R-:W-:-:S02]  /*1900*/  HADD2.F32 R60, -RZ, R60.H0_H0 ;  /* 0x2000003cff3c7230 */ /* 0x000fc40000004100 */
[----:B------:R-:W-:Y:S01]  /*1910*/  HADD2.F32 R58, -RZ, R133.H0_H0 ;  /* 0x20000085ff3a7230 */ /* 0x000fe20000004100 */
[----:B------:R-:W-:Y:S01]  /*1920*/  MOV R219, R199 ;  /* 0x000000c700db7202 */ /* 0x000fe20000000f00 */
[----:B------:R-:W-:Y:S01]  /*1930*/  HADD2.F32 R56, -RZ, R205.H0_H0 ;  /* 0x200000cdff387230 */ /* 0x000fe20000004100 */
[----:B------:R-:W-:Y:S01]  /*1940*/  SHF.R.U32.HI R217, RZ, 0x10, R199 ;  /* 0x00000010ffd97819 */ /* 0x000fe200000116c7 */
[C---:B------:R-:W-:Y:S01]  /*1950*/  FADD.FTZ R133, -R241.reuse, R209 ;  /* 0x000000d1f1857221 */ /* 0x040fe20000010100 */
[----:B------:R-:W-:Y:S01]  /*1960*/  MOV R199, R195 ;  /* 0x000000c300c77202 */ /* 0x000fe20000000f00 */
[C---:B------:R-:W-:Y:S01]  /*1970*/  FADD.FTZ R205, -R241.reuse, R230 ;  /* 0x000000e6f1cd7221 */ /* 0x040fe20000010100 */
        /* <DEDUP_REMOVED lines=25> */
[----:B------:R-:W-:-:S02]  /*1b10*/  HADD2.F32 R200, -RZ, R207.H0_H0 ;  /* 0x200000cfffc87230 */ /* 0x000fc40000004100 */
[C---:B------:R-:W-:Y:S01]  /*1b20*/  FMUL.FTZ R134, R178.reuse, R63 ;  /* 0x0000003fb2867220 */ /* 0x040fe20000410000 */
[----:B------:R-:W-:Y:S02]  /*1b30*/  HADD2.F32 R56, -RZ, R0.H0_H0 ;  /* 0x20000000ff387230 */ /* 0x000fe40000004100 */
[C---:B------:R-:W-:Y:S01]  /*1b40*/  FMUL.FTZ R201, R178.reuse, R201 ;  /* 0x000000c9b2c97220 */ /* 0x040fe20000410000 */
[----:B------:R-:W-:Y:S02]  /*1b50*/  HADD2.F32 R207, -RZ, R208.H0_H0 ;  /* 0x200000d0ffcf7230 */ /* 0x000fe40000004100 */
[C---:B------:R-:W-:Y:S01]  /*1b60*/  FMUL.FTZ R202, R178.reuse, R202 ;  /* 0x000000cab2ca7220 */ /* 0x040fe20000410000 */
[----:B------:R-:W-:Y:S02]  /*1b70*/  HADD2.F32 R212, -RZ, R212.H0_H0 ;  /* 0x200000d4ffd47230 */ /* 0x000fe40000004100 */
[----:B------:R-:W-:Y:S02]  /*1b80*/  HADD2.F32 R208, -RZ, R215.H0_H0 ;  /* 0x200000d7ffd07230 */ /* 0x000fe40000004100 */
[----:B------:R-:W-:Y:S01]  /*1b90*/  FMUL.FTZ R132, R178, R133 ;  /* 0x00000085b2847220 */ /* 0x000fe20000410000 */
[----:B------:R-:W-:-:S02]  /*1ba0*/  HADD2.F32 R58, -RZ, R235.H0_H0 ;  /* 0x200000ebff3a7230 */ /* 0x000fc40000004100 */
[C---:B------:R-:W-:Y:S01]  /*1bb0*/  FMUL.FTZ R209, R178.reuse, R209 ;  /* 0x000000d1b2d17220 */ /* 0x040fe20000410000 */
[----:B------:R-:W-:Y:S02]  /*1bc0*/  HADD2.F32 R215, -RZ, R232.H0_H0 ;  /* 0x200000e8ffd77230 */ /* 0x000fe40000004100 */
[----:B------:R-:W-:Y:S02]  /*1bd0*/  HADD2.F32 R60, -RZ, R227.H0_H0 ;  /* 0x200000e3ff3c7230 */ /* 0x000fe40000004100 */
[----:B------:R-:W-:Y:S02]  /*1be0*/  HADD2.F32 R63, -RZ, R195.H0_H0 ;  /* 0x200000c3ff3f7230 */ /* 0x000fe40000004100 */
[C---:B------:R-:W-:Y:S01]  /*1bf0*/  FMUL.FTZ R195, R178.reuse, R57 ;  /* 0x00000039b2c37220 */ /* 0x040fe20000410000 */
[----:B------:R-:W-:Y:S02]  /*1c00*/  HADD2.F32 R62, -RZ, R214.H0_H0 ;  /* 0x200000d6ff3e7230 */ /* 0x000fe40000004100 */
[----:B------:R-:W-:Y:S01]  /*1c10*/  FMUL.FTZ R210, R178, R210 ;  /* 0x000000d2b2d27220 */ /* 0x000fe20000410000 */
[----:B------:R-:W-:-:S02]  /*1c20*/  HADD2.F32 R227, -RZ, R198.H0_H0 ;  /* 0x200000c6ffe37230 */ /* 0x000fc40000004100 */
[----:B------:R-:W-:Y:S01]  /*1c30*/  FMUL.FTZ R198, R178, R204 ;  /* 0x000000ccb2c67220 */ /* 0x000fe20000410000 */
[----:B------:R-:W-:Y:S02]  /*1c40*/  HADD2.F32 R218, -RZ, R218.H0_H0 ;  /* 0x200000daffda7230 */ /* 0x000fe40000004100 */
[----:B------:R-:W-:Y:S01]  /*1c50*/  FMUL.FTZ R133, R164, R56 ;  /* 0x00000038a4857220 */ /* 0x000fe20000410000 */
[----:B------:R-:W-:Y:S02]  /*1c60*/  HADD2.F32 R57, -RZ, R194.H0_H0 ;  /* 0x200000c2ff397230 */ /* 0x000fe40000004100 */
        /* <DEDUP_REMOVED lines=14> */
[----:B------:R-:W-:-:S02]  /*1d50*/  HADD2.F32 R193, -RZ, R193.H0_H0 ;  /* 0x200000c1ffc17230 */ /* 0x000fc40000004100 */
[----:B------:R-:W-:Y:S01]  /*1d60*/  FADD.FTZ R85, R62, R85 ;  /* 0x000000553e557221 */ /* 0x000fe20000010000 */
[----:B------:R-:W-:Y:S02]  /*1d70*/  HADD2.F32 R58, -RZ, R199.H0_H0 ;  /* 0x200000c7ff3a7230 */ /* 0x000fe40000004100 */
[-C--:B------:R-:W-:Y:S01]  /*1d80*/  FFMA.FTZ R69, R210, R62.reuse, R69 ;  /* 0x0000003ed2457223 */ /* 0x080fe20000010045 */
[----:B------:R-:W-:Y:S01]  /*1d90*/  FMUL.FTZ R215, R115, R62 ;  /* 0x0000003e73d77220 */ /* 0x000fe20000410000 */
[----:B------:R-:W-:Y:S01]  /*1da0*/  FADD.FTZ R77, R218, R77 ;  /* 0x0000004dda4d7221 */ /* 0x000fe20000010000 */
[-C--:B------:R-:W-:Y:S01]  /*1db0*/  FFMA.FTZ R89, R194, R218.reuse, R89 ;  /* 0x000000dac2597223 */ /* 0x080fe20000010059 */
[----:B------:R-:W-:Y:S01]  /*1dc0*/  FMUL.FTZ R199, R119, R218 ;  /* 0x000000da77c77220 */ /* 0x000fe20000410000 */
[----:B------:R-:W-:Y:S01]  /*1dd0*/  FADD.FTZ R62, RZ, R133 ;  /* 0x00000085ff3e7221 */ /* 0x000fe20000010000 */
[----:B------:R-:W-:Y:S01]  /*1de0*/  FFMA.FTZ R218, R0, R133, RZ ;  /* 0x0000008500da7223 */ /* 0x000fe200000100ff */
        /* <DEDUP_REMOVED lines=16> */
[----:B------:R-:W-:Y:S01]  /*1ef0*/  FMUL.FTZ R218, R178, R251 ;  /* 0x000000fbb2da7220 */ /* 0x000fe20000410000 */
[----:B------:R-:W-:Y:S01]  /*1f00*/  FMUL.FTZ R196, R162, R226 ;  /* 0x000000e2a2c47220 */ /* 0x000fe20000410000 */
[----:B------:R-:W-:Y:S01]  /*1f10*/  FADD.FTZ R251, R62, R193 ;  /* 0x000000c13efb7221 */ /* 0x000fe20000010000 */
[----:B------:R-:W-:Y:S01]  /*1f20*/  SHF.R.U32.HI R203, RZ, 0x10, R203 ;  /* 0x00000010ffcb7819 */ /* 0x000fe200000116cb */
[----:B------:R-:W-:Y:S02]  /*1f30*/  FFMA.FTZ R222, R134, R193, R222 ;  /* 0x000000c186de7223 */ /* 0x000fe400000100de */
[----:B------:R-:W-:-:S02]  /*1f40*/  FADD.FTZ R62, R251, R196 ;  /* 0x000000c4fb3e7221 */ /* 0x000fc40000010000 */
[----:B------:R-:W-:Y:S01]  /*1f50*/  FFMA.FTZ R251, R195, R196, R222 ;  /* 0x000000c4c3fb7223 */ /* 0x000fe200000100de */
[----:B------:R-:W-:Y:S02]  /*1f60*/  HADD2.F32 R203, -RZ, R203.H0_H0 ;  /* 0x200000cbffcb7230 */ /* 0x000fe40000004100 */
        /* <DEDUP_REMOVED lines=11> */
[----:B------:R-:W-:Y:S01]  /*2020*/  FMUL.FTZ R222, R178, R223 ;  /* 0x000000dfb2de7220 */ /* 0x000fe20000410000 */
[----:B------:R-:W-:Y:S02]  /*2030*/  HADD2.F32 R219, -RZ, R224.H0_H0 ;  /* 0x200000e0ffdb7230 */ /* 0x000fe40000004100 */
        /* <DEDUP_REMOVED lines=10> */
[----:B------:R-:W-:Y:S02]  /*20e0*/  HADD2.F32 R249, -RZ, R249.H0_H0 ;  /* 0x200000f9fff97230 */ /* 0x000fe40000004100 */
        /* <DEDUP_REMOVED lines=75> */
[----:B------:R-:W-:Y:S02]  /*25a0*/  HADD2.F32 R236, -RZ, R236.H0_H0 ;  /* 0x200000ecffec7230 */ /* 0x000fe40000004100 */
        /* <DEDUP_REMOVED lines=23> */
[----:B------:R-:W-:Y:S01]  /*2720*/  UMOV UR6, 0xffffffff ;  /* 0xffffffff00067882 */ /* 0x000fe20000000000 */
[----:B------:R-:W-:Y:S01]  /*2730*/  FADD.FTZ R57, R58, R239 ;  /* 0x000000ef3a397221 */ /* 0x000fe20000010000 */
[----:B------:R-:W-:Y:S01]  /*2740*/  FFMA.FTZ R56, R238, R239, R59 ;  /* 0x000000efee387223 */ /* 0x000fe2000001003b */
[----:B------:R-:W-:Y:S02]  /*2750*/  LOP3.LUT P5, RZ, R54, 0x1f, RZ, 0xc0, !PT ;  /* 0x0000001f36ff7812 */ /* 0x000fe400078ac0ff */
[----:B------:R-:W-:Y:S01]  /*2760*/  FADD.FTZ R63, R57, R240 ;  /* 0x000000f0393f7221 */ /* 0x000fe20000010000 */
[----:B------:R-:W-:Y:S01]  /*2770*/  FFMA.FTZ R56, R241, R240, R56 ;  /* 0x000000f0f1387223 */ /* 0x000fe20000010038 */
[----:B------:R-:W-:Y:S09]  /*2780*/  BRA.DIV UR6, `(.L_x_2985) ;  /* 0x0000003206a47947 */ /* 0x000ff2000b800000 */
        /* <DEDUP_REMOVED lines=18> */
.L_x_2998:
        /* <DEDUP_REMOVED lines=13> */
[----:B---3--:R-:W-:-:S04]  /*2980*/  LEA R248, R63, R248, 0x18 ;  /* 0x000000f83ff87211 */ /* 0x008fc800078ec0ff */
[----:B------:R-:W-:-:S05]  /*2990*/  @!P5 LEA R59, R61, R248, 0x3 ;  /* 0x000000f83d3bd211 */ /* 0x000fca00078e18ff */
        /* <DEDUP_REMOVED lines=29> */
[----:B------:R-:W-:Y:S02]  /*2b70*/  FADD.FTZ R60, R59, R60 ;  /* 0x0000003c3b3c7221 */ /* 0x000fe40000010000 */
[----:B------:R-:W-:Y:S02]  /*2b80*/  @P2 HADD2.F32 R56, -RZ, R56.H0_H0 ;  /* 0x20000038ff382230 */ /* 0x000fe40000004100 */
        /* <DEDUP_REMOVED lines=12> */
[----:B------:R-:W-:Y:S01]  /*2c50*/  FADD.FTZ R57, R136, -R57 ;  /* 0x8000003988397221 */ /* 0x000fe20000010000 */
[----:B------:R-:W-:-:S02]  /*2c60*/  @P2 HADD2.F32 R0, -RZ, R0.H0_H0 ;  /* 0x20000000ff002230 */ /* 0x000fc40000004100 */
[C---:B------:R-:W-:Y:S01]  /*2c70*/  FMUL.FTZ R135, R178.reuse, R135 ;  /* 0x00000087b2877220 */ /* 0x040fe20000410000 */
[C---:B------:R-:W-:Y:S01]  /*2c80*/  FMUL.FTZ R63, R178.reuse, R63 ;  /* 0x0000003fb23f7220 */ /* 0x040fe20000410000 */
[----:B------:R-:W-:Y:S01]  /*2c90*/  FMUL.FTZ R133, R178, R57 ;  /* 0x00000039b2857220 */ /* 0x000fe20000410000 */
[----:B------:R-:W-:Y:S01]  /*2ca0*/  MOV R136, RZ ;  /* 0x000000ff00887202 */ /* 0x000fe20000000f00 */
[----:B------:R-:W-:Y:S01]  /*2cb0*/  @P2 FADD.FTZ R137, R137, R0 ;  /* 0x0000000089892221 */ /* 0x000fe20000010000 */
[----:B------:R-:W-:Y:S01]  /*2cc0*/  @P2 SHF.R.U64 R0, R246, 0x10, R247 ;  /* 0x00000010f6002819 */ /* 0x000fe200000012f7 */
[----:B------:R-:W-:-:S04]  /*2cd0*/  @P2 FADD.FTZ R63, R63, R56 ;  /* 0x000000383f3f2221 */ /* 0x000fc80000010000 */
[----:B------:R-:W-:Y:S01]  /*2ce0*/  @P2 HADD2.F32 R0, -RZ, R0.H0_H0 ;  /* 0x20000000ff002230 */ /* 0x000fe20000004100 */
[----:B------:R-:W-:-:S04]  /*2cf0*/  @P0 F2FP.F16.F32.PACK_AB R58, RZ, R63 ;  /* 0x0000003fff3a023e */ /* 0x000fc800000000ff */
[----:B------:R-:W-:Y:S01]  /*2d00*/  @P2 FADD.FTZ R135, R135, R0 ;  /* 0x0000000087872221 */ /* 0x000fe20000010000 */
[----:B------:R-:W-:Y:S02]  /*2d10*/  @P2 MOV R0, R247 ;  /* 0x000000f700002202 */ /* 0x000fe40000000f00 */
[----:B------:R-:W-:Y:S01]  /*2d20*/  @P0 PRMT R169, R58, 0x7610, R169 ;  /* 0x000076103aa90816 */ /* 0x000fe200000000a9 */
[-C--:B------:R-:W-:Y:S01]  /*2d30*/  FMUL.FTZ R134, R135, R172.reuse ;  /* 0x000000ac87867220 */ /* 0x080fe20000410000 */
[----:B------:R-:W-:Y:S01]  /*2d40*/  @P0 F2FP.F16.F32.PACK_AB R56, RZ, R135 ;  /* 0x00000087ff38023e */ /* 0x000fe200000000ff */
[----:B------:R-:W-:Y:S01]  /*2d50*/  @P2 HADD2.F32 R0, -RZ, R0.H0_H0 ;  /* 0x20000000ff002230 */ /* 0x000fe20000004100 */
[----:B------:R-:W-:Y:S01]  /*2d60*/  MOV R135, RZ ;  /* 0x000000ff00877202 */ /* 0x000fe20000000f00 */
[----:B------:R-:W-:Y:S01]  /*2d70*/  FMUL.FTZ R134, R134, UR17 ;  /* 0x0000001186867c20 */ /* 0x000fe20008410000 */
[----:B------:R-:W-:Y:S02]  /*2d80*/  @P0 PRMT R166, R56, 0x7610, R166 ;  /* 0x0000761038a60816 */ /* 0x000fe400000000a6 */
[----:B------:R-:W-:Y:S01]  /*2d90*/  @P2 FADD.FTZ R133, R133, R0 ;  /* 0x0000000085852221 */ /* 0x000fe20000010000 */
[----:B------:R-:W-:Y:S01]  /*2da0*/  @P0 F2FP.F16.F32.PACK_AB R0, RZ, R137 ;  /* 0x00000089ff00023e */ /* 0x000fe200000000ff */
[-C--:B------:R-:W-:Y:S01]  /*2db0*/  FMUL.FTZ R137, R137, R172.reuse ;  /* 0x000000ac89897220 */ /* 0x080fe20000410000 */
[----:B------:R-:W-:Y:S01]  /*2dc0*/  @P0 LOP3.LUT R56, R166, 0xffff, RZ, 0xc0, !PT ;  /* 0x0000ffffa6380812 */ /* 0x000fe200078ec0ff */
[-C--:B------:R-:W-:Y:S01]  /*2dd0*/  FMUL.FTZ R132, R133, R172.reuse ;  /* 0x000000ac85847220 */ /* 0x080fe20000410000 */
[----:B------:R-:W-:Y:S01]  /*2de0*/  @P0 F2FP.F16.F32.PACK_AB R57, RZ, R133 ;  /* 0x00000085ff39023e */ /* 0x000fe200000000ff */
[----:B------:R-:W-:Y:S01]  /*2df0*/  FMUL.FTZ R137, R137, UR17 ;  /* 0x0000001189897c20 */ /* 0x000fe20008410000 */
[----:B------:R-:W-:Y:S01]  /*2e00*/  @P0 PRMT R167, R0, 0x7610, R167 ;  /* 0x0000761000a70816 */ /* 0x000fe200000000a7 */
[----:B------:R-:W-:Y:S01]  /*2e10*/  FMUL.FTZ R133, R63, R172 ;  /* 0x000000ac3f857220 */ /* 0x000fe20000410000 */
[----:B------:R-:W-:Y:S01]  /*2e20*/  @P0 PRMT R168, R57, 0x7610, R168 ;  /* 0x0000761039a80816 */ /* 0x000fe200000000a8 */
[----:B------:R-:W-:-:S04]  /*2e30*/  @P0 IMAD.WIDE.U32 R56, R56, 0x10000, RZ ;  /* 0x0001000038380825 */ /* 0x000fc800078e00ff */
[----:B------:R-:W-:Y:S01]  /*2e40*/  @P5 FMUL.FTZ R136, R150, R137 ;  /* 0x0000008996885220 */ /* 0x000fe20000410000 */
[----:B------:R-:W-:Y:S01]  /*2e50*/  FMUL.FTZ R133, R133, UR17 ;  /* 0x0000001185857c20 */ /* 0x000fe20008410000 */
[----:B------:R-:W-:Y:S01]  /*2e60*/  @P0 PRMT R59, R168, 0x5410, R169 ;  /* 0x00005410a83b0816 */ /* 0x000fe200000000a9 */
[----:B------:R-:W-:Y:S01]  /*2e70*/  FMUL.FTZ R132, R132, UR17 ;  /* 0x0000001184847c20 */ /* 0x000fe20008410000 */
[----:B------:R-:W-:Y:S02]  /*2e80*/  @P0 LOP3.LUT R58, R56, 0xffff, R167, 0xf8, !PT ;  /* 0x0000ffff383a0812 */ /* 0x000fe400078ef8a7 */
[----:B------:R-:W-:Y:S02]  /*2e90*/  @P0 IADD3 R56, P4, R192, UR20, RZ ;  /* 0x00000014c0380c10 */ /* 0x000fe4000ff9e0ff */
[----:B------:R-:W-:Y:S02]  /*2ea0*/  @P0 LOP3.LUT R59, R59, R57, RZ, 0xfc, !PT ;  /* 0x000000393b3b0212 */ /* 0x000fe400078efcff */
[----:B------:R-:W-:-:S02]  /*2eb0*/  @P0 IADD3.X R57, R191, UR21, RZ, P4, !PT ;  /* 0x00000015bf390c10 */ /* 0x000fc4000a7fe4ff */
[----:B------:R-:W-:-:S03]  /*2ec0*/  IADD3 R192, P4, R192, UR22, RZ ;  /* 0x00000016c0c07c10 */ /* 0x000fc6000ff9e0ff */
[----:B------:R0:W-:Y:S01]  /*2ed0*/  @P0 STG.E.64 desc[UR4][R56.64], R58 ;  /* 0x0000003a38000986 */ /* 0x0001e2000c101b04 */
[----:B------:R-:W-:Y:S02]  /*2ee0*/  IADD3.X R193, R191, UR23, RZ, P4, !PT ;  /* 0x00000017bfc17c10 */ /* 0x000fe4000a7fe4ff */
[----:B------:R-:W-:Y:S01]  /*2ef0*/  F2F.F16.F32 R191, R136 ;  /* 0x0000008800bf7304 */ /* 0x000fe20000200800 */
[C---:B0-----:R-:W-:Y:S02]  /*2f00*/  @P0 IADD3 R56, P6, R190.reuse, UR20, RZ ;  /* 0x00000014be380c10 */ /* 0x041fe4000ffde0ff */
[----:B------:R-:W-:Y:S02]  /*2f10*/  IADD3 R58, P4, R190, UR18, RZ ;  /* 0x00000012be3a7c10 */ /* 0x000fe4000ff9e0ff */
[----:B------:R-:W-:Y:S02]  /*2f20*/  @P0 IADD3.X R57, R189, UR21, RZ, P6, !PT ;  /* 0x00000015bd390c10 */ /* 0x000fe4000b7fe4ff */
[----:B------:R-:W-:-:S02]  /*2f30*/  LOP3.LUT P6, RZ, R177, 0xff000000, RZ, 0xc0, !PT ;  /* 0xff000000b1ff7812 */ /* 0x000fc400078cc0ff */
[----:B------:R-:W-:Y:S02]  /*2f40*/  IADD3.X R59, R189, UR19, RZ, P4, !PT ;  /* 0x00000013bd3b7c10 */ /* 0x000fe4000a7fe4ff */
[----:B------:R-:W-:-:S13]  /*2f50*/  LOP3.LUT P4, RZ, R177, 0xff0000, RZ, 0xc0, !PT ;  /* 0x00ff0000b1ff7812 */ /* 0x000fda000788c0ff */
[----:B------:R-:W-:-:S06]  /*2f60*/  @P4 FMUL.FTZ R135, R149, R132 ;  /* 0x0000008495874220 */ /* 0x000fcc0000410000 */
[----:B------:R-:W-:Y:S01]  /*2f70*/  F2F.F16.F32 R135, R135 ;  /* 0x0000008700877304 */ /* 0x000fe20000200800 */
[----:B--2---:R-:W-:-:S05]  /*2f80*/  @P5 MOV R0, R250 ;  /* 0x000000fa00005202 */ /* 0x004fca0000000f00 */
[----:B------:R-:W-:Y:S01]  /*2f90*/  @P5 HADD2.F32 R62, -RZ, R0.H0_H0 ;  /* 0x20000000ff3e5230 */ /* 0x000fe20000004100 */
[----:B------:R-:W-:-:S06]  /*2fa0*/  HFMA2.MMA R0, -RZ, RZ, 0, 0 ;  /* 0x00000000ff007435 */ /* 0x000fcc00000001ff */
[----:B------:R-:W-:Y:S01]  /*2fb0*/  @P5 FMUL.FTZ R0, R137, R62 ;  /* 0x0000003e89005220 */ /* 0x000fe20000410000 */
[----:B------:R-:W-:Y:S01]  /*2fc0*/  LOP3.LUT P5, RZ, R177, 0xff00, RZ, 0xc0, !PT ;  /* 0x0000ff00b1ff7812 */ /* 0x000fe200078ac0ff */
[----:B------:R-:W-:Y:S02]  /*2fd0*/  HFMA2.MMA R62, -RZ, RZ, 0, 0 ;  /* 0x00000000ff3e7435 */ /* 0x000fe400000001ff */
[----:B------:R-:W-:-:S06]  /*2fe0*/  HFMA2.MMA R177, -RZ, RZ, 0, 0 ;  /* 0x00000000ffb17435 */ /* 0x000fcc00000001ff */
[----:B------:R-:W-:-:S04]  /*2ff0*/  @P6 FMUL.FTZ R177, R106, R133 ;  /* 0x000000856ab16220 */ /* 0x000fc80000410000 */
[----:B------:R-:W-:Y:S01]  /*3000*/  @P5 FMUL.FTZ R62, R107, R134 ;  /* 0x000000866b3e5220 */ /* 0x000fe20000410000 */
[----:B------:R-:W0:Y:S08]  /*3010*/  F2F.F16.F32 R137, R177 ;  /* 0x000000b100897304 */ /* 0x000e300000200800 */
[----:B------:R-:W1:Y:S01]  /*3020*/  F2F.F16.F32 R62, R62 ;  /* 0x0000003e003e7304 */ /* 0x000e620000200800 */
[----:B0-----:R-:W-:Y:S01]  /*3030*/  SHF.L.U32 R137, R137, 0x10, RZ ;  /* 0x0000001089897819 */ /* 0x001fe200000006ff */
[----:B-1----:R-:W-:-:S05]  /*3040*/  IMAD.WIDE.U32 R62, R62, 0x10000, RZ ;  /* 0x000100003e3e7825 */ /* 0x002fca00078e00ff */
[----:B------:R-:W-:Y:S02]  /*3050*/  LOP3.LUT R63, R63, R137, R135, 0xfe, !PT ;  /* 0x000000893f3f7212 */ /* 0x000fe400078efe87 */
[----:B------:R-:W-:-:S05]  /*3060*/  LOP3.LUT R62, R62, R191, RZ, 0xfc, !PT ;  /* 0x000000bf3e3e7212 */ /* 0x000fca00078efcff */
[----:B------:R0:W-:Y:S04]  /*3070*/  STG.E.64 desc[UR4][R192.64], R62 ;  /* 0x0000003ec0007986 */ /* 0x0001e8000c101b04 */
[----:B------:R-:W2:Y:S01]  /*3080*/  LDG.E.64 R58, desc[UR4][R58.64] ;  /* 0x000000043a3a7981 */ /* 0x000ea2000c1e1b00 */
[-C--:B------:R-:W-:Y:S01]  /*3090*/  FFMA.FTZ R194, R194, R60.reuse, R61 ;  /* 0x0000003cc2c27223 */ /* 0x080fe2000001003d */
[----:B------:R-:W-:Y:S01]  /*30a0*/  @P2 SHF.R.U64 R136, R244, 0x10, R245 ;  /* 0x00000010f4882819 */ /* 0x000fe200000012f5 */
[-CC-:B------:R-:W-:Y:S01]  /*30b0*/  FFMA.FTZ R137, R195, R60.reuse, R61.reuse ;  /* 0x0000003cc3897223 */ /* 0x180fe2000001003d */
[-CC-:B------:R-:W-:Y:S01]  /*30c0*/  FFMA.FTZ R197, R197, R60.reuse, R61.reuse ;  /* 0x0000003cc5c57223 */ /* 0x180fe2000001003d */
[----:B------:R-:W-:Y:S01]  /*30d0*/  FADD.FTZ R195, R199, -R194 ;  /* 0x800000c2c7c37221 */ /* 0x000fe20000010000 */
[----:B------:R-:W-:Y:S01]  /*30e0*/  FFMA.FTZ R198, R198, R60, R61 ;  /* 0x0000003cc6c67223 */ /* 0x000fe2000001003d */
[----:B------:R-:W-:Y:S01]  /*30f0*/  FADD.FTZ R137, R196, -R137 ;  /* 0x80000089c4897221 */ /* 0x000fe20000010000 */
[----:B------:R-:W-:Y:S01]  /*3100*/  FADD.FTZ R197, R200, -R197 ;  /* 0x800000c5c8c57221 */ /* 0x000fe20000010000 */
[----:B------:R-:W-:Y:S01]  /*3110*/  FMUL.FTZ R195, R178, R195 ;  /* 0x000000c3b2c37220 */ /* 0x000fe20000410000 */
[----:B0-----:R-:W-:Y:S01]  /*3120*/  @P2 MOV R63, R245 ;  /* 0x000000f5003f2202 */ /* 0x001fe20000000f00 */
[----:B------:R-:W-:-:S02]  /*3130*/  @P2 HADD2.F32 R62, -RZ, R136.H0_H0 ;  /* 0x20000088ff3e2230 */ /* 0x000fc40000004100 */
[C---:B------:R-:W-:Y:S01]  /*3140*/  FMUL.FTZ R193, R178.reuse, R197 ;  /* 0x000000c5b2c17220 */ /* 0x040fe20000410000 */
[----:B------:R-:W-:Y:S01]  /*3150*/  FADD.FTZ R135, R203, -R198 ;  /* 0x800000c6cb877221 */ /* 0x000fe20000010000 */
[C---:B------:R-:W-:Y:S01]  /*3160*/  FMUL.FTZ R191, R178.reuse, R137 ;  /* 0x00000089b2bf7220 */ /* 0x040fe20000410000 */
[----:B------:R-:W-:Y:S02]  /*3170*/  @P2 HADD2.F32 R136, -RZ, R63.H0_H0 ;  /* 0x2000003fff882230 */ /* 0x000fe40000004100 */
[----:B------:R-:W-:Y:S01]  /*3180*/  @P2 FADD.FTZ R195, R195, R62 ;  /* 0x0000003ec3c32221 */ /* 0x000fe20000010000 */
[----:B------:R-:W-:Y:S01]  /*3190*/  @P2 MOV R62, R244 ;  /* 0x000000f4003e2202 */ /* 0x000fe20000000f00 */
[----:B------:R-:W-:Y:S01]  /*31a0*/  FMUL.FTZ R135, R178, R135 ;  /* 0x00000087b2877220 */ /* 0x000fe20000410000 */
[----:B------:R-:W-:Y:S01]  /*31b0*/  @P5 SHF.R.U64 R177, R250, 0x10, R251 ;  /* 0x00000010fab15819 */ /* 0x000fe200000012fb */
[----:B------:R-:W-:Y:S01]  /*31c0*/  @P2 FADD.FTZ R193, R193, R136 ;  /* 0x00000088c1c12221 */ /* 0x000fe20000010000 */
[----:B------:R-:W-:Y:S01]  /*31d0*/  @P2 SHF.R.U32.HI R136, RZ, 0x10, R245 ;  /* 0x00000010ff882819 */ /* 0x000fe200000116f5 */
[----:B------:R-:W-:Y:S01]  /*31e0*/  @P2 HADD2.F32 R62, -RZ, R62.H0_H0 ;  /* 0x2000003eff3e2230 */ /* 0x000fe20000004100 */
[----:B------:R-:W-:Y:S01]  /*31f0*/  @P0 F2FP.F16.F32.PACK_AB R63, RZ, R195 ;  /* 0x000000c3ff3f023e */ /* 0x000fe200000000ff */
[----:B------:R-:W-:Y:S01]  /*3200*/  @P5 HADD2.F32 R177, -RZ, R177.H0_H0 ;  /* 0x200000b1ffb15230 */ /* 0x000fe20000004100 */
[----:B------:R-:W-:Y:S01]  /*3210*/  @P6 SHF.R.U32.HI R192, RZ, 0x10, R251 ;  /* 0x00000010ffc06819 */ /* 0x000fe200000116fb */
[----:B------:R-:W-:-:S02]  /*3220*/  @P2 HADD2.F32 R136, -RZ, R136.H0_H0 ;  /* 0x20000088ff882230 */ /* 0x000fc40000004100 */
[----:B------:R-:W-:Y:S01]  /*3230*/  @P2 FADD.FTZ R191, R191, R62 ;  /* 0x0000003ebfbf2221 */ /* 0x000fe20000010000 */
[----:B------:R-:W-:Y:S02]  /*3240*/  @P0 PRMT R166, R63, 0x7610, R166 ;  /* 0x000076103fa60816 */ /* 0x000fe400000000a6 */
[----:B------:R-:W-:Y:S01]  /*3250*/  MOV R194, RZ ;  /* 0x000000ff00c27202 */ /* 0x000fe20000000f00 */
[----:B------:R-:W-:Y:S01]  /*3260*/  @P2 FADD.FTZ R135, R135, R136 ;  /* 0x0000008887872221 */ /* 0x000fe20000010000 */
[----:B------:R-:W-:Y:S01]  /*3270*/  @P0 F2FP.F16.F32.PACK_AB R62, RZ, R191 ;  /* 0x000000bfff3e023e */ /* 0x000fe200000000ff */
[----:B------:R-:W-:Y:S01]  /*3280*/  FMUL.FTZ R191, R191, R172 ;  /* 0x000000acbfbf7220 */ /* 0x000fe20000410000 */
[----:B------:R-:W-:Y:S02]  /*3290*/  @P0 F2FP.F16.F32.PACK_AB R136, RZ, R193 ;  /* 0x000000c1ff88023e */ /* 0x000fe400000000ff */
[----:B------:R-:W-:Y:S01]  /*32a0*/  @P0 F2FP.F16.F32.PACK_AB R137, RZ, R135 ;  /* 0x00000087ff89023e */ /* 0x000fe200000000ff */
[----:B------:R-:W-:Y:S01]  /*32b0*/  FMUL.FTZ R191, R191, UR17 ;  /* 0x00000011bfbf7c20 */ /* 0x000fe20008410000 */
[----:B------:R-:W-:-:S02]  /*32c0*/  @P0 PRMT R167, R62, 0x7610, R167 ;  /* 0x000076103ea70816 */ /* 0x000fc400000000a7 */
[----:B------:R-:W-:Y:S02]  /*32d0*/  @P0 LOP3.LUT R62, R166, 0xffff, RZ, 0xc0, !PT ;  /* 0x0000ffffa63e0812 */ /* 0x000fe400078ec0ff */
[----:B------:R-:W-:Y:S01]  /*32e0*/  @P0 PRMT R168, R136, 0x7610, R168 ;  /* 0x0000761088a80816 */ /* 0x000fe200000000a8 */
[----:B------:R-:W-:Y:S01]  /*32f0*/  HFMA2.MMA R136, -RZ, RZ, 0, 0 ;  /* 0x00000000ff887435 */ /* 0x000fe200000001ff */
[----:B------:R-:W-:Y:S01]  /*3300*/  @P0 PRMT R169, R137, 0x7610, R169 ;  /* 0x0000761089a90816 */ /* 0x000fe200000000a9 */
[----:B------:R-:W-:-:S03]  /*3310*/  @P0 IMAD.WIDE.U32 R62, R62, 0x10000, RZ ;  /* 0x000100003e3e0825 */ /* 0x000fc600078e00ff */
[----:B------:R-:W-:Y:S02]  /*3320*/  @P0 PRMT R137, R168, 0x5410, R169 ;  /* 0x00005410a8890816 */ /* 0x000fe400000000a9 */
[----:B------:R-:W-:Y:S02]  /*3330*/  @P0 LOP3.LUT R62, R62, 0xffff, R167, 0xf8, !PT ;  /* 0x0000ffff3e3e0812 */ /* 0x000fe400078ef8a7 */
[----:B------:R-:W-:Y:S01]  /*3340*/  @P0 LOP3.LUT R63, R137, R63, RZ, 0xfc, !PT ;  /* 0x0000003f893f0212 */ /* 0x000fe200078efcff */
[----:B------:R-:W-:-:S04]  /*3350*/  HFMA2.MMA R137, -RZ, RZ, 0, 0 ;  /* 0x00000000ff897435 */ /* 0x000fc800000001ff */
[----:B------:R0:W-:Y:S02]  /*3360*/  @P0 STG.E.64 desc[UR4][R56.64], R62 ;  /* 0x0000003e38000986 */ /* 0x0001e4000c101b04 */
[----:B------:R-:W-:Y:S01]  /*3370*/  @P5 FMUL.FTZ R137, R134, R177 ;  /* 0x000000b186895220 */ /* 0x000fe20000410000 */
[----:B------:R-:W-:Y:S02]  /*3380*/  @P4 MOV R134, R251 ;  /* 0x000000fb00864202 */ /* 0x000fe40000000f00 */
[----:B------:R-:W-:-:S03]  /*3390*/  LOP3.LUT P5, RZ, R176, 0xff, RZ, 0xc0, !PT ;  /* 0x000000ffb0ff7812 */ /* 0x000fc600078ac0ff */
[----:B------:R-:W-:Y:S02]  /*33a0*/  @P4 HADD2.F32 R177, -RZ, R134.H0_H0 ;  /* 0x20000086ffb14230 */ /* 0x000fe40000004100 */
[----:B------:R-:W-:-:S03]  /*33b0*/  FMUL.FTZ R134, R195, R172 ;  /* 0x000000acc3867220 */ /* 0x000fc60000410000 */
[----:B------:R-:W-:Y:S01]  /*33c0*/  @P4 FMUL.FTZ R136, R132, R177 ;  /* 0x000000b184884220 */ /* 0x000fe20000410000 */
[----:B0-----:R-:W-:Y:S01]  /*33d0*/  @P6 HADD2.F32 R56, -RZ, R192.H0_H0 ;  /* 0x200000c0ff386230 */ /* 0x001fe20000004100 */
[----:B------:R-:W-:Y:S01]  /*33e0*/  MOV R177, RZ ;  /* 0x000000ff00b17202 */ /* 0x000fe20000000f00 */
[----:B------:R-:W-:Y:S01]  /*33f0*/  HFMA2.MMA R192, -RZ, RZ, 0, 0 ;  /* 0x00000000ffc07435 */ /* 0x000fe200000001ff */
[----:B------:R-:W-:Y:S01]  /*3400*/  LOP3.LUT P4, RZ, R176, 0xff00, RZ, 0xc0, !PT ;  /* 0x0000ff00b0ff7812 */ /* 0x000fe2000788c0ff */
[----:B------:R-:W-:Y:S01]  /*3410*/  @P5 FMUL.FTZ R194, R148, R191 ;  /* 0x000000bf94c25220 */ /* 0x000fe20000410000 */
[----:B------:R-:W-:Y:S01]  /*3420*/  @P6 FMUL.FTZ R177, R133, R56 ;  /* 0x0000003885b16220 */ /* 0x000fe20000410000 */
[-C--:B------:R-:W-:Y:S01]  /*3430*/  FMUL.FTZ R133, R135, R172.reuse ;  /* 0x000000ac87857220 */ /* 0x080fe20000410000 */
[----:B------:R-:W-:Y:S01]  /*3440*/  HFMA2.MMA R62, -RZ, RZ, 0, 0 ;  /* 0x00000000ff3e7435 */ /* 0x000fe200000001ff */
[----:B------:R-:W-:Y:S01]  /*3450*/  FMUL.FTZ R134, R134, UR17 ;  /* 0x0000001186867c20 */ /* 0x000fe20008410000 */
[----:B------:R-:W-:Y:S01]  /*3460*/  HFMA2.MMA R135, -RZ, RZ, 0, 0 ;  /* 0x00000000ff877435 */ /* 0x000fe200000001ff */
[----:B------:R-:W-:Y:S01]  /*3470*/  FMUL.FTZ R132, R193, R172 ;  /* 0x000000acc1847220 */ /* 0x000fe20000410000 */
[----:B------:R-:W-:Y:S01]  /*3480*/  FMUL.FTZ R133, R133, UR17 ;  /* 0x0000001185857c20 */ /* 0x000fe20008410000 */
[----:B------:R-:W-:Y:S02]  /*3490*/  F2F.F16.F32 R193, R194 ;  /* 0x000000c200c17304 */ /* 0x000fe40000200800 */
[----:B------:R-:W-:-:S02]  /*34a0*/  FMUL.FTZ R132, R132, UR17 ;  /* 0x0000001184847c20 */ /* 0x000fc40008410000 */
[----:B------:R-:W-:-:S06]  /*34b0*/  @P4 FMUL.FTZ R62, R105, R134 ;  /* 0x00000086693e4220 */ /* 0x000fcc0000410000 */
[----:B------:R-:W0:Y:S02]  /*34c0*/  F2F.F16.F32 R62, R62 ;  /* 0x0000003e003e7304 */ /* 0x000e240000200800 */
[----:B0-----:R-:W-:-:S03]  /*34d0*/  IMAD.WIDE.U32 R62, R62, 0x10000, RZ ;  /* 0x000100003e3e7825 */ /* 0x001fc600078e00ff */
[----:B------:R-:W-:Y:S02]  /*34e0*/  LOP3.LUT R62, R62, R193, RZ, 0xfc, !PT ;  /* 0x000000c13e3e7212 */ /* 0x000fe400078efcff */
[----:B--2---:R-:W-:-:S05]  /*34f0*/  @P5 MOV R56, R58 ;  /* 0x0000003a00385202 */ /* 0x004fca0000000f00 */
[----:B------:R-:W-:-:S05]  /*3500*/  @P5 HADD2.F32 R56, -RZ, R56.H0_H0 ;  /* 0x20000038ff385230 */ /* 0x000fca0000004100 */
        /* <DEDUP_REMOVED lines=10> */
[----:B------:R-:W0:Y:S08]  /*35b0*/  F2F.F16.F32 R135, R135 ;  /* 0x0000008700877304 */ /* 0x000e300000200800 */
[----:B------:R-:W1:Y:S01]  /*35c0*/  F2F.F16.F32 R176, R176 ;  /* 0x000000b000b07304 */ /* 0x000e620000200800 */
[----:B0-----:R-:W-:-:S04]  /*35d0*/  SHF.L.U32 R189, R135, 0x10, RZ ;  /* 0x0000001087bd7819 */ /* 0x001fc800000006ff */
[----:B-1----:R-:W-:-:S05]  /*35e0*/  LOP3.LUT R63, R63, R189, R176, 0xfe, !PT ;  /* 0x000000bd3f3f7212 */ /* 0x002fca00078efeb0 */
[----:B------:R0:W-:Y:S04]  /*35f0*/  STG.E.64 desc[UR4][R190.64], R62 ;  /* 0x0000003ebe007986 */ /* 0x0001e8000c101b04 */
[----:B------:R-:W2:Y:S01]  /*3600*/  LDG.E.64 R56, desc[UR4][R56.64] ;  /* 0x0000000438387981 */ /* 0x000ea2000c1e1b00 */
[----:B------:R-:W-:Y:S01]  /*3610*/  @P4 SHF.R.U64 R58, R58, 0x10, R59 ;  /* 0x000000103a3a4819 */ /* 0x000fe2000000123b */
[-CC-:B------:R-:W-:Y:S01]  /*3620*/  FFMA.FTZ R201, R201, R60.reuse, R61.reuse ;  /* 0x0000003cc9c97223 */ /* 0x180fe2000001003d */
[----:B------:R-:W-:Y:S01]  /*3630*/  MOV R193, RZ ;  /* 0x000000ff00c17202 */ /* 0x000fe20000000f00 */
[----:B------:R-:W-:Y:S01]  /*3640*/  HFMA2.MMA R176, -RZ, RZ, 0, 0 ;  /* 0x00000000ffb07435 */ /* 0x000fe200000001ff */
[----:B------:R-:W-:Y:S01]  /*3650*/  FFMA.FTZ R206, R206, R60, R61 ;  /* 0x0000003ccece7223 */ /* 0x000fe2000001003d */
[----:B------:R-:W-:Y:S01]  /*3660*/  @P4 HADD2.F32 R135, -RZ, R58.H0_H0 ;  /* 0x2000003aff874230 */ /* 0x000fe20000004100 */
[----:B------:R-:W-:Y:S01]  /*3670*/  @P2 MOV R58, R242 ;  /* 0x000000f2003a2202 */ /* 0x000fe20000000f00 */
[----:B------:R-:W-:Y:S01]  /*3680*/  FADD.FTZ R201, R204, -R201 ;  /* 0x800000c9ccc97221 */ /* 0x000fe20000010000 */
[----:B------:R-:W-:Y:S01]  /*3690*/  FFMA.FTZ R202, R202, R60, R61 ;  /* 0x0000003ccaca7223 */ /* 0x000fe2000001003d */
[----:B0-----:R-:W-:Y:S01]  /*36a0*/  CS2R R190, SRZ ;  /* 0x0000000000be7805 */ /* 0x001fe2000001ff00 */
[----:B------:R-:W-:Y:S01]  /*36b0*/  @P4 FMUL.FTZ R193, R134, R135 ;  /* 0x0000008786c14220 */ /* 0x000fe20000410000 */
[----:B------:R-:W-:Y:S01]  /*36c0*/  LOP3.LUT P4, RZ, R175, 0xff, RZ, 0xc0, !PT ;  /* 0x000000ffafff7812 */ /* 0x000fe2000788c0ff */
[----:B------:R-:W-:-:S02]  /*36d0*/  @P2 HADD2.F32 R58, -RZ, R58.H0_H0 ;  /* 0x2000003aff3a2230 */ /* 0x000fc40000004100 */
[----:B------:R-:W-:Y:S01]  /*36e0*/  FMUL.FTZ R135, R178, R201 ;  /* 0x000000c9b2877220 */ /* 0x000fe20000410000 */
[----:B------:R-:W-:Y:S01]  /*36f0*/  @P5 MOV R134, R59 ;  /* 0x0000003b00865202 */ /* 0x000fe20000000f00 */
[----:B------:R-:W-:Y:S01]  /*3700*/  HFMA2.MMA R194, -RZ, RZ, 0, 0 ;  /* 0x00000000ffc27435 */ /* 0x000fe200000001ff */
[----:B------:R-:W-:Y:S01]  /*3710*/  FADD.FTZ R211, R211, -R206 ;  /* 0x800000ced3d37221 */ /* 0x000fe20000010000 */
[----:B------:R-:W-:Y:S01]  /*3720*/  @P2 FADD.FTZ R135, R135, R58 ;  /* 0x0000003a87872221 */ /* 0x000fe20000010000 */
[----:B------:R-:W-:Y:S01]  /*3730*/  @P6 SHF.R.U32.HI R58, RZ, 0x10, R59 ;  /* 0x00000010ff3a6819 */ /* 0x000fe2000001163b */
[----:B------:R-:W-:Y:S01]  /*3740*/  @P5 HADD2.F32 R63, -RZ, R134.H0_H0 ;  /* 0x20000086ff3f5230 */ /* 0x000fe20000004100 */
[----:B------:R-:W-:Y:S01]  /*3750*/  @P2 SHF.R.U32.HI R134, RZ, 0x10, R243 ;  /* 0x00000010ff862819 */ /* 0x000fe200000116f3 */
[----:B------:R-:W-:Y:S01]  /*3760*/  FMUL.FTZ R59, R135, R172 ;  /* 0x000000ac873b7220 */ /* 0x000fe20000410000 */
[----:B------:R-:W-:Y:S01]  /*3770*/  FADD.FTZ R207, R207, -R202 ;  /* 0x800000cacfcf7221 */ /* 0x000fe20000010000 */
[----:B------:R-:W-:-:S02]  /*3780*/  @P6 HADD2.F32 R58, -RZ, R58.H0_H0 ;  /* 0x2000003aff3a6230 */ /* 0x000fc40000004100 */
[----:B------:R-:W-:Y:S01]  /*3790*/  @P5 FMUL.FTZ R176, R132, R63 ;  /* 0x0000003f84b05220 */ /* 0x000fe20000410000 */
[----:B------:R-:W-:Y:S01]  /*37a0*/  FMUL.FTZ R63, R59, UR17 ;  /* 0x000000113b3f7c20 */ /* 0x000fe20008410000 */
[----:B------:R-:W-:Y:S01]  /*37b0*/  @P2 SHF.R.U64 R132, R242, 0x10, R243 ;  /* 0x00000010f2842819 */ /* 0x000fe200000012f3 */
[----:B------:R-:W-:Y:S02]  /*37c0*/  @P2 HADD2.F32 R134, -RZ, R134.H0_H0 ;  /* 0x20000086ff862230 */ /* 0x000fe40000004100 */
[----:B------:R-:W-:Y:S01]  /*37d0*/  @P6 FMUL.FTZ R191, R133, R58 ;  /* 0x0000003a85bf6220 */ /* 0x000fe20000410000 */
[----:B------:R-:W-:Y:S01]  /*37e0*/  @P0 IADD3 R58, P6, R188, UR20, RZ ;  /* 0x00000014bc3a0c10 */ /* 0x000fe2000ffde0ff */
[----:B------:R-:W-:Y:S01]  /*37f0*/  FFMA.FTZ R205, R205, R60, R61 ;  /* 0x0000003ccdcd7223 */ /* 0x000fe2000001003d */
[----:B------:R-:W-:Y:S01]  /*3800*/  FMUL.FTZ R211, R178, R211 ;  /* 0x000000d3b2d37220 */ /* 0x000fe20000410000 */
[----:B------:R-:W-:Y:S01]  /*3810*/  @P4 FMUL.FTZ R194, R146, R63 ;  /* 0x0000003f92c24220 */ /* 0x000fe20000410000 */
[----:B------:R-:W-:Y:S01]  /*3820*/  @P2 HADD2.F32 R132, -RZ, R132.H0_H0 ;  /* 0x20000084ff842230 */ /* 0x000fe20000004100 */
[----:B------:R-:W-:Y:S01]  /*3830*/  @P2 MOV R133, R243 ;  /* 0x000000f300852202 */ /* 0x000fe20000000f00 */
[----:B------:R-:W-:Y:S01]  /*3840*/  FMUL.FTZ R207, R178, R207 ;  /* 0x000000cfb2cf7220 */ /* 0x000fe20000410000 */
[----:B------:R-:W-:Y:S01]  /*3850*/  IADD3 R188, P5, R188, UR22, RZ ;  /* 0x00000016bcbc7c10 */ /* 0x000fe2000ffbe0ff */
[----:B------:R-:W-:Y:S01]  /*3860*/  FADD.FTZ R205, R208, -R205 ;  /* 0x800000cdd0cd7221 */ /* 0x000fe20000010000 */
[----:B------:R-:W-:Y:S01]  /*3870*/  @P2 FADD.FTZ R211, R211, R134 ;  /* 0x00000086d3d32221 */ /* 0x000fe20000010000 */
[----:B------:R-:W-:Y:S01]  /*3880*/  @P2 FADD.FTZ R207, R207, R132 ;  /* 0x00000084cfcf2221 */ /* 0x000fe20000010000 */
[----:B------:R-:W-:Y:S01]  /*3890*/  IADD3.X R189, R187, UR23, RZ, P5, !PT ;  /* 0x00000017bbbd7c10 */ /* 0x000fe2000affe4ff */
[----:B------:R-:W-:-:S02]  /*38a0*/  @P2 HADD2.F32 R132, -RZ, R133.H0_H0 ;  /* 0x20000085ff842230 */ /* 0x000fc40000004100 */
[----:B------:R-:W-:Y:S01]  /*38b0*/  FMUL.FTZ R205, R178, R205 ;  /* 0x000000cdb2cd7220 */ /* 0x000fe20000410000 */
[----:B------:R-:W-:Y:S01]  /*38c0*/  HFMA2.MMA R134, -RZ, RZ, 0, 0 ;  /* 0x00000000ff867435 */ /* 0x000fe200000001ff */
[----:B------:R-:W-:Y:S01]  /*38d0*/  LOP3.LUT P5, RZ, R175, 0xff0000, RZ, 0xc0, !PT ;  /* 0x00ff0000afff7812 */ /* 0x000fe200078ac0ff */
[-C--:B------:R-:W-:Y:S01]  /*38e0*/  FMUL.FTZ R198, R207, R172.reuse ;  /* 0x000000accfc67220 */ /* 0x080fe20000410000 */
[----:B------:R-:W-:Y:S01]  /*38f0*/  @P2 FADD.FTZ R205, R205, R132 ;  /* 0x00000084cdcd2221 */ /* 0x000fe20000010000 */
[----:B------:R-:W-:Y:S02]  /*3900*/  CS2R R132, SRZ ;  /* 0x0000000000847805 */ /* 0x000fe4000001ff00 */
[----:B------:R-:W-:Y:S01]  /*3910*/  @P0 F2FP.F16.F32.PACK_AB R207, RZ, R207 ;  /* 0x000000cfffcf023e */ /* 0x000fe200000000ff */
[----:B------:R-:W-:Y:S01]  /*3920*/  FMUL.FTZ R198, R198, UR17 ;  /* 0x00000011c6c67c20 */ /* 0x000fe20008410000 */
[----:B------:R-:W-:Y:S01]  /*3930*/  FMUL.FTZ R196, R205, R172 ;  /* 0x000000accdc47220 */ /* 0x000fe20000410000 */
[----:B------:R-:W-:Y:S01]  /*3940*/  @P0 F2FP.F16.F32.PACK_AB R205, RZ, R205 ;  /* 0x000000cdffcd023e */ /* 0x000fe200000000ff */
[----:B------:R-:W-:Y:S01]  /*3950*/  F2F.F16.F32 R195, R194 ;  /* 0x000000c200c37304 */ /* 0x000fe20000200800 */
[----:B------:R-:W-:Y:S01]  /*3960*/  @P0 PRMT R166, R207, 0x7610, R166 ;  /* 0x00007610cfa60816 */ /* 0x000fe200000000a6 */
[----:B------:R-:W-:Y:S01]  /*3970*/  FMUL.FTZ R196, R196, UR17 ;  /* 0x00000011c4c47c20 */ /* 0x000fe20008410000 */
[----:B------:R-:W-:-:S02]  /*3980*/  @P0 F2FP.F16.F32.PACK_AB R135, RZ, R135 ;  /* 0x00000087ff87023e */ /* 0x000fc400000000ff */
[----:B------:R-:W-:Y:S01]  /*3990*/  @P0 PRMT R168, R205, 0x7610, R168 ;  /* 0x00007610cda80816 */ /* 0x000fe200000000a8 */
[----:B------:R-:W-:Y:S01]  /*39a0*/  @P5 FMUL.FTZ R133, R145, R196 ;  /* 0x000000c491855220 */ /* 0x000fe20000410000 */
[----:B------:R-:W-:-:S03]  /*39b0*/  @P0 PRMT R167, R135, 0x7610, R167 ;  /* 0x0000761087a70816 */ /* 0x000fc600000000a7 */
[----:B------:R-:W-:Y:S01]  /*39c0*/  F2F.F16.F32 R199, R133 ;  /* 0x0000008500c77304 */ /* 0x000fe20000200800 */
[----:B--2---:R-:W-:-:S05]  /*39d0*/  @P4 MOV R62, R56 ;  /* 0x00000038003e4202 */ /* 0x004fca0000000f00 */
[----:B------:R-:W-:-:S05]  /*39e0*/  @P4 HADD2.F32 R59, -RZ, R62.H0_H0 ;  /* 0x2000003eff3b4230 */ /* 0x000fca0000004100 */
        /* <DEDUP_REMOVED lines=8> */
[----:B------:R-:W-:-:S04]  /*3a70*/  @P0 F2FP.F16.F32.PACK_AB R211, RZ, R211 ;  /* 0x000000d3ffd3023e */ /* 0x000fc800000000ff */
[----:B------:R-:W-:-:S03]  /*3a80*/  @P0 PRMT R169, R211, 0x7610, R169 ;  /* 0x00007610d3a90816 */ /* 0x000fc600000000a9 */
[----:B------:R-:W-:Y:S01]  /*3a90*/  @P4 FMUL.FTZ R132, R103, R198 ;  /* 0x000000c667844220 */ /* 0x000fe20000410000 */
[----:B------:R-:W-:-:S03]  /*3aa0*/  @P0 PRMT R135, R168, 0x5410, R169 ;  /* 0x00005410a8870816 */ /* 0x000fc600000000a9 */
[----:B------:R-:W-:Y:S01]  /*3ab0*/  @P6 FMUL.FTZ R134, R102, R187 ;  /* 0x000000bb66866220 */ /* 0x000fe20000410000 */
[----:B------:R0:W-:Y:S08]  /*3ac0*/  F2F.F16.F32 R197, R132 ;  /* 0x0000008400c57304 */ /* 0x0001f00000200800 */
[----:B------:R-:W1:Y:S01]  /*3ad0*/  F2F.F16.F32 R134, R134 ;  /* 0x0000008600867304 */ /* 0x000e620000200800 */
[----:B0-----:R-:W-:-:S05]  /*3ae0*/  @P0 LOP3.LUT R132, R166, 0xffff, RZ, 0xc0, !PT ;  /* 0x0000ffffa6840812 */ /* 0x001fca00078ec0ff */
[----:B------:R-:W-:-:S05]  /*3af0*/  @P0 IMAD.WIDE.U32 R132, R132, 0x10000, RZ ;  /* 0x0001000084840825 */ /* 0x000fca00078e00ff */
[----:B------:R-:W-:Y:S02]  /*3b00*/  @P0 LOP3.LUT R133, R135, R133, RZ, 0xfc, !PT ;  /* 0x0000008587850212 */ /* 0x000fe400078efcff */
[----:B------:R-:W-:Y:S02]  /*3b10*/  @P0 LOP3.LUT R132, R132, 0xffff, R167, 0xf8, !PT ;  /* 0x0000ffff84840812 */ /* 0x000fe400078ef8a7 */
[----:B-1----:R-:W-:Y:S01]  /*3b20*/  SHF.L.U32 R175, R134, 0x10, RZ ;  /* 0x0000001086af7819 */ /* 0x002fe200000006ff */
        /* <DEDUP_REMOVED lines=8> */
[--C-:B------:R-:W-:Y:S01]  /*3bb0*/  FFMA.FTZ R210, R210, R60, R61.reuse ;  /* 0x0000003cd2d27223 */ /* 0x100fe2000001003d */
[----:B------:R-:W-:Y:S01]  /*3bc0*/  @P2 MOV R56, R122 ;  /* 0x0000007a00382202 */ /* 0x000fe20000000f00 */
[----:B------:R-:W-:Y:S01]  /*3bd0*/  FFMA.FTZ R213, R213, R60, R61 ;  /* 0x0000003cd5d57223 */ /* 0x000fe2000001003d */
[----:B------:R-:W-:Y:S01]  /*3be0*/  @P4 HADD2.F32 R195, -RZ, R195.H0_H0 ;  /* 0x200000c3ffc34230 */ /* 0x000fe20000004100 */
[----:B0-----:R-:W-:Y:S01]  /*3bf0*/  @P2 SHF.R.U64 R58, R122, 0x10, R123 ;  /* 0x000000107a3a2819 */ /* 0x001fe2000000127b */
[----:B------:R-:W-:Y:S01]  /*3c00*/  FADD.FTZ R209, R212, -R209 ;  /* 0x800000d1d4d17221 */ /* 0x000fe20000010000 */
[----:B------:R-:W-:Y:S01]  /*3c10*/  MOV R175, RZ ;  /* 0x000000ff00af7202 */ /* 0x000fe20000000f00 */
[----:B------:R-:W-:Y:S01]  /*3c20*/  FADD.FTZ R215, R215, -R210 ;  /* 0x800000d2d7d77221 */ /* 0x000fe20000010000 */
[----:B------:R-:W-:Y:S01]  /*3c30*/  @P4 FMUL.FTZ R175, R198, R195 ;  /* 0x000000c3c6af4220 */ /* 0x000fe20000410000 */
[----:B------:R-:W-:Y:S01]  /*3c40*/  LOP3.LUT P4, RZ, R174, 0xff, RZ, 0xc0, !PT ;  /* 0x000000ffaeff7812 */ /* 0x000fe2000788c0ff */
[----:B------:R-:W-:Y:S01]  /*3c50*/  @P2 HADD2.F32 R56, -RZ, R56.H0_H0 ;  /* 0x20000038ff382230 */ /* 0x000fe20000004100 */
[----:B------:R-:W-:Y:S01]  /*3c60*/  @P2 MOV R59, R123 ;  /* 0x0000007b003b2202 */ /* 0x000fe20000000f00 */
[----:B------:R-:W-:-:S02]  /*3c70*/  @P2 HADD2.F32 R58, -RZ, R58.H0_H0 ;  /* 0x2000003aff3a2230 */ /* 0x000fc40000004100 */
[C---:B------:R-:W-:Y:S01]  /*3c80*/  FMUL.FTZ R133, R178.reuse, R209 ;  /* 0x000000d1b2857220 */ /* 0x040fe20000410000 */
[----:B-1----:R-:W-:Y:S01]  /*3c90*/  FMUL.FTZ R135, R178, R215 ;  /* 0x000000d7b2877220 */ /* 0x002fe20000410000 */
[----:B------:R-:W-:Y:S01]  /*3ca0*/  FADD.FTZ R213, R214, -R213 ;  /* 0x800000d5d6d57221 */ /* 0x000fe20000010000 */
[----:B------:R-:W-:Y:S02]  /*3cb0*/  @P2 HADD2.F32 R132, -RZ, R59.H0_H0 ;  /* 0x2000003bff842230 */ /* 0x000fe40000004100 */
[----:B------:R-:W-:Y:S01]  /*3cc0*/  @P2 FADD.FTZ R133, R133, R56 ;  /* 0x0000003885852221 */ /* 0x000fe20000010000 */
[----:B------:R-:W-:Y:S01]  /*3cd0*/  @P2 FADD.FTZ R135, R135, R58 ;  /* 0x0000003a87872221 */ /* 0x000fe20000010000 */
[----:B------:R-:W-:Y:S01]  /*3ce0*/  @P6 SHF.R.U32.HI R56, RZ, 0x10, R57 ;  /* 0x00000010ff386819 */ /* 0x000fe20000011639 */
[----:B------:R-:W-:Y:S01]  /*3cf0*/  FMUL.FTZ R195, R178, R213 ;  /* 0x000000d5b2c37220 */ /* 0x000fe20000410000 */
[----:B------:R-:W-:Y:S01]  /*3d00*/  @P5 MOV R58, R57 ;  /* 0x00000039003a5202 */ /* 0x000fe20000000f00 */
[----:B------:R-:W-:Y:S01]  /*3d10*/  HFMA2.MMA R194, -RZ, RZ, 0, 0 ;  /* 0x00000000ffc27435 */ /* 0x000fe200000001ff */
[----:B------:R-:W-:Y:S01]  /*3d20*/  CS2R R188, SRZ ;  /* 0x0000000000bc7805 */ /* 0x000fe2000001ff00 */
[----:B------:R-:W-:Y:S01]  /*3d30*/  @P2 FADD.FTZ R195, R195, R132 ;  /* 0x00000084c3c32221 */ /* 0x000fe20000010000 */
[----:B------:R-:W-:-:S02]  /*3d40*/  @P6 HADD2.F32 R56, -RZ, R56.H0_H0 ;  /* 0x20000038ff386230 */ /* 0x000fc40000004100 */
[----:B------:R-:W-:Y:S01]  /*3d50*/  FMUL.FTZ R59, R133, R172 ;  /* 0x000000ac853b7220 */ /* 0x000fe20000410000 */
[----:B------:R-:W-:Y:S02]  /*3d60*/  @P5 HADD2.F32 R57, -RZ, R58.H0_H0 ;  /* 0x2000003aff395230 */ /* 0x000fe40000004100 */
[----:B------:R-:W-:Y:S01]  /*3d70*/  FFMA.FTZ R216, R216, R60, R61 ;  /* 0x0000003cd8d87223 */ /* 0x000fe2000001003d */
[----:B------:R-:W-:Y:S01]  /*3d80*/  @P2 SHF.R.U32.HI R134, RZ, 0x10, R123 ;  /* 0x00000010ff862819 */ /* 0x000fe2000001167b */
[----:B------:R-:W-:Y:S01]  /*3d90*/  @P6 FMUL.FTZ R189, R187, R56 ;  /* 0x00000038bbbd6220 */ /* 0x000fe20000410000 */
[----:B------:R-:W-:Y:S01]  /*3da0*/  @P0 IADD3 R56, P6, R186, UR20, RZ ;  /* 0x00000014ba380c10 */ /* 0x000fe2000ffde0ff */
[----:B------:R-:W-:Y:S01]  /*3db0*/  @P5 FMUL.FTZ R194, R196, R57 ;  /* 0x00000039c4c25220 */ /* 0x000fe20000410000 */
[----:B------:R-:W-:Y:S01]  /*3dc0*/  FMUL.FTZ R59, R59, UR17 ;  /* 0x000000113b3b7c20 */ /* 0x000fe20008410000 */
[----:B------:R-:W-:Y:S01]  /*3dd0*/  IADD3 R186, P5, R186, UR22, RZ ;  /* 0x00000016baba7c10 */ /* 0x000fe2000ffbe0ff */
[----:B------:R-:W-:Y:S01]  /*3de0*/  HFMA2.MMA R197, -RZ, RZ, 0, 0 ;  /* 0x00000000ffc57435 */ /* 0x000fe200000001ff */
[----:B------:R-:W-:Y:S01]  /*3df0*/  FADD.FTZ R217, R217, -R216 ;  /* 0x800000d8d9d97221 */ /* 0x000fe20000010000 */
[----:B------:R-:W-:Y:S01]  /*3e00*/  @P2 HADD2.F32 R134, -RZ, R134.H0_H0 ;  /* 0x20000086ff862230 */ /* 0x000fe20000004100 */
[----:B------:R-:W-:Y:S01]  /*3e10*/  IADD3.X R187, R185, UR23, RZ, P5, !PT ;  /* 0x00000017b9bb7c10 */ /* 0x000fe2000affe4ff */
[-C--:B------:R-:W-:Y:S01]  /*3e20*/  FMUL.FTZ R198, R135, R172.reuse ;  /* 0x000000ac87c67220 */ /* 0x080fe20000410000 */
[----:B------:R-:W-:Y:S01]  /*3e30*/  FMUL.FTZ R217, R178, R217 ;  /* 0x000000d9b2d97220 */ /* 0x000fe20000410000 */
[----:B------:R-:W-:Y:S01]  /*3e40*/  @P4 FMUL.FTZ R197, R144, R59 ;  /* 0x0000003b90c54220 */ /* 0x000fe20000410000 */
[----:B------:R-:W-:Y:S01]  /*3e50*/  @P0 IADD3.X R57, R185, UR21, RZ, P6, !PT ;  /* 0x00000015b9390c10 */ /* 0x000fe2000b7fe4ff */
[----:B------:R-:W-:Y:S01]  /*3e60*/  FMUL.FTZ R198, R198, UR17 ;  /* 0x00000011c6c67c20 */ /* 0x000fe20008410000 */
[----:B------:R-:W-:Y:S01]  /*3e70*/  @P2 FADD.FTZ R217, R217, R134 ;  /* 0x00000086d9d92221 */ /* 0x000fe20000010000 */
[----:B------:R-:W-:Y:S01]  /*3e80*/  LOP3.LUT P6, RZ, R174, 0xff0000, RZ, 0xc0, !PT ;  /* 0x00ff0000aeff7812 */ /* 0x000fe200078cc0ff */
[-C--:B------:R-:W-:Y:S01]  /*3e90*/  FMUL.FTZ R196, R195, R172.reuse ;  /* 0x000000acc3c47220 */ /* 0x080fe20000410000 */
[----:B------:R-:W-:Y:S01]  /*3ea0*/  HFMA2.MMA R134, -RZ, RZ, 0, 0 ;  /* 0x00000000ff867435 */ /* 0x000fe200000001ff */
[----:B------:R-:W-:Y:S01]  /*3eb0*/  FMUL.FTZ R185, R217, R172 ;  /* 0x000000acd9b97220 */ /* 0x000fe20000410000 */
[----:B------:R-:W-:Y:S01]  /*3ec0*/  @P0 F2FP.F16.F32.PACK_AB R135, RZ, R135 ;  /* 0x00000087ff87023e */ /* 0x000fe200000000ff */
[----:B------:R-:W-:Y:S01]  /*3ed0*/  FMUL.FTZ R196, R196, UR17 ;  /* 0x00000011c4c47c20 */ /* 0x000fe20008410000 */
[----:B------:R-:W-:Y:S01]  /*3ee0*/  F2F.F16.F32 R197, R197 ;  /* 0x000000c500c57304 */ /* 0x000fe20000200800 */
[----:B------:R-:W-:Y:S01]  /*3ef0*/  FMUL.FTZ R185, R185, UR17 ;  /* 0x00000011b9b97c20 */ /* 0x000fe20008410000 */
[----:B------:R-:W-:-:S02]  /*3f00*/  @P0 PRMT R166, R135, 0x7610, R166 ;  /* 0x0000761087a60816 */ /* 0x000fc400000000a6 */
[----:B------:R-:W-:Y:S02]  /*3f10*/  @P0 F2FP.F16.F32.PACK_AB R195, RZ, R195 ;  /* 0x000000c3ffc3023e */ /* 0x000fe400000000ff */
[----:B------:R-:W-:Y:S01]  /*3f20*/  @P0 F2FP.F16.F32.PACK_AB R217, RZ, R217 ;  /* 0x000000d9ffd9023e */ /* 0x000fe200000000ff */
[----:B------:R-:W-:Y:S01]  /*3f30*/  @P6 FMUL.FTZ R134, R143, R196 ;  /* 0x000000c48f866220 */ /* 0x000fe20000410000 */
[----:B------:R-:W-:Y:S02]  /*3f40*/  @P0 PRMT R168, R195, 0x7610, R168 ;  /* 0x00007610c3a80816 */ /* 0x000fe400000000a8 */
[----:B------:R-:W-:Y:S01]  /*3f50*/  @P0 PRMT R169, R217, 0x7610, R169 ;  /* 0x00007610d9a90816 */ /* 0x000fe200000000a9 */
[----:B------:R0:W-:Y:S03]  /*3f60*/  F2F.F16.F32 R200, R134 ;  /* 0x0000008600c87304 */ /* 0x0001e60000200800 */
[----:B------:R-:W-:-:S02]  /*3f70*/  @P0 PRMT R201, R168, 0x5410, R169 ;  /* 0x00005410a8c90816 */ /* 0x000fc400000000a9 */
[----:B0-----:R-:W-:-:S04]  /*3f80*/  @P0 F2FP.F16.F32.PACK_AB R134, RZ, R133 ;  /* 0x00000085ff86023e */ /* 0x001fc800000000ff */
[----:B------:R-:W-:Y:S02]  /*3f90*/  @P0 PRMT R167, R134, 0x7610, R167 ;  /* 0x0000761086a70816 */ /* 0x000fe400000000a7 */
[----:B--2---:R-:W-:-:S05]  /*3fa0*/  @P4 MOV R132, R62 ;  /* 0x0000003e00844202 */ /* 0x004fca0000000f00 */
[----:B------:R-:W-:Y:S01]  /*3fb0*/  @P4 HADD2.F32 R58, -RZ, R132.H0_H0 ;  /* 0x20000084ff3a4230 */ /* 0x000fe20000004100 */
[----:B------:R-:W-:-:S04]  /*3fc0*/  MOV R132, RZ ;  /* 0x000000ff00847202 */ /* 0x000fc80000000f00 */
[----:B------:R-:W-:Y:S01]  /*3fd0*/  @P4 FMUL.FTZ R188, R59, R58 ;  /* 0x0000003a3bbc4220 */ /* 0x000fe20000410000 */
[----:B------:R-:W-:Y:S02]  /*3fe0*/  IADD3 R58, P5, R184, UR18, RZ ;  /* 0x00000012b83a7c10 */ /* 0x000fe4000ffbe0ff */
[C---:B------:R-:W-:Y:S02]  /*3ff0*/  LOP3.LUT P4, RZ, R174.reuse, 0xff00, RZ, 0xc0, !PT ;  /* 0x0000ff00aeff7812 */ /* 0x040fe4000788c0ff */
[----:B------:R-:W-:Y:S02]  /*4000*/  IADD3.X R59, R183, UR19, RZ, P5, !PT ;  /* 0x00000013b73b7c10 */ /* 0x000fe4000affe4ff */
[----:B------:R-:W-:Y:S02]  /*4010*/  LOP3.LUT P5, RZ, R174, 0xff000000, RZ, 0xc0, !PT ;  /* 0xff000000aeff7812 */ /* 0x000fe400078ac0ff */
[----:B------:R-:W-:-:S07]  /*4020*/  MOV R174, RZ ;  /* 0x000000ff00ae7202 */ /* 0x000fce0000000f00 */
[----:B------:R-:W-:-:S04]  /*4030*/  @P4 FMUL.FTZ R132, R101, R198 ;  /* 0x000000c665844220 */ /* 0x000fc80000410000 */
[----:B------:R-:W-:Y:S01]  /*4040*/  @P5 FMUL.FTZ R174, R100, R185 ;  /* 0x000000b964ae5220 */ /* 0x000fe20000410000 */
[----:B------:R0:W1:Y:S08]  /*4050*/  F2F.F16.F32 R199, R132 ;  /* 0x0000008400c77304 */ /* 0x0000700000200800 */
[----:B------:R-:W2:Y:S01]  /*4060*/  F2F.F16.F32 R174, R174 ;  /* 0x000000ae00ae7304 */ /* 0x000ea20000200800 */
        /* <DEDUP_REMOVED lines=14> */
[--C-:B------:R-:W-:Y:S01]  /*4150*/  FFMA.FTZ R222, R222, R60, R61.reuse ;  /* 0x0000003cdede7223 */ /* 0x100fe2000001003d */
[----:B0-----:R-:W-:Y:S01]  /*4160*/  @P2 MOV R56, R124 ;  /* 0x0000007c00382202 */ /* 0x001fe20000000f00 */
[----:B------:R-:W-:Y:S01]  /*4170*/  @P4 HADD2.F32 R197, -RZ, R197.H0_H0 ;  /* 0x200000c5ffc54230 */ /* 0x000fe20000004100 */
[----:B------:R-:W-:Y:S01]  /*4180*/  @P2 MOV R57, R125 ;  /* 0x0000007d00392202 */ /* 0x000fe20000000f00 */
[----:B------:R-:W-:Y:S01]  /*4190*/  FADD.FTZ R219, R219, -R218 ;  /* 0x800000dadbdb7221 */ /* 0x000fe20000010000 */
[----:B------:R-:W-:Y:S01]  /*41a0*/  FADD.FTZ R223, R223, -R222 ;  /* 0x800000dedfdf7221 */ /* 0x000fe20000010000 */
[----:B------:R-:W-:Y:S01]  /*41b0*/  FFMA.FTZ R221, R221, R60, R61 ;  /* 0x0000003cdddd7223 */ /* 0x000fe2000001003d */
[----:B------:R-:W-:Y:S01]  /*41c0*/  @P4 FMUL.FTZ R195, R198, R197 ;  /* 0x000000c5c6c34220 */ /* 0x000fe20000410000 */
[----:B------:R-:W-:Y:S01]  /*41d0*/  LOP3.LUT P4, RZ, R173, 0xff, RZ, 0xc0, !PT ;  /* 0x000000ffadff7812 */ /* 0x000fe2000788c0ff */
[----:B------:R-:W-:-:S02]  /*41e0*/  @P2 HADD2.F32 R56, -RZ, R56.H0_H0 ;  /* 0x20000038ff382230 */ /* 0x000fc40000004100 */
[----:B------:R-:W-:Y:S01]  /*41f0*/  FMUL.FTZ R133, R178, R219 ;  /* 0x000000dbb2857220 */ /* 0x000fe20000410000 */
[----:B------:R-:W-:Y:S01]  /*4200*/  @P2 HADD2.F32 R132, -RZ, R57.H0_H0 ;  /* 0x20000039ff842230 */ /* 0x000fe20000004100 */
[----:B------:R-:W-:Y:S01]  /*4210*/  @P2 SHF.R.U64 R62, R124, 0x10, R125 ;  /* 0x000000107c3e2819 */ /* 0x000fe2000000127d */
[----:B------:R-:W-:Y:S01]  /*4220*/  FMUL.FTZ R223, R178, R223 ;  /* 0x000000dfb2df7220 */ /* 0x000fe20000410000 */
[----:B------:R-:W-:Y:S01]  /*4230*/  FADD.FTZ R221, R220, -R221 ;  /* 0x800000dddcdd7221 */ /* 0x000fe20000010000 */
[----:B------:R-:W-:Y:S01]  /*4240*/  @P2 FADD.FTZ R133, R133, R56 ;  /* 0x0000003885852221 */ /* 0x000fe20000010000 */
[----:B------:R-:W-:Y:S01]  /*4250*/  @P6 MOV R56, R63 ;  /* 0x0000003f00386202 */ /* 0x000fe20000000f00 */
[----:B------:R-:W-:Y:S01]  /*4260*/  @P2 FADD.FTZ R223, R223, R132 ;  /* 0x00000084dfdf2221 */ /* 0x000fe20000010000 */
[----:B------:R-:W-:Y:S01]  /*4270*/  @P2 HADD2.F32 R62, -RZ, R62.H0_H0 ;  /* 0x2000003eff3e2230 */ /* 0x000fe20000004100 */
[----:B------:R-:W-:Y:S01]  /*4280*/  @P5 SHF.R.U32.HI R132, RZ, 0x10, R63 ;  /* 0x00000010ff845819 */ /* 0x000fe2000001163f */
[----:B------:R-:W-:Y:S01]  /*4290*/  FMUL.FTZ R221, R178, R221 ;  /* 0x000000ddb2dd7220 */ /* 0x000fe20000410000 */
[----:B------:R-:W-:Y:S01]  /*42a0*/  @P6 HADD2.F32 R57, -RZ, R56.H0_H0 ;  /* 0x20000038ff396230 */ /* 0x000fe20000004100 */
[----:B------:R-:W-:Y:S01]  /*42b0*/  HFMA2.MMA R174, -RZ, RZ, 0, 0 ;  /* 0x00000000ffae7435 */ /* 0x000fe200000001ff */
[----:B-1----:R-:W-:Y:S01]  /*42c0*/  CS2R R186, SRZ ;  /* 0x0000000000ba7805 */ /* 0x002fe2000001ff00 */
[----:B------:R-:W-:Y:S01]  /*42d0*/  @P2 FADD.FTZ R221, R221, R62 ;  /* 0x0000003edddd2221 */ /* 0x000fe20000010000 */
[----:B------:R-:W-:-:S02]  /*42e0*/  @P5 HADD2.F32 R56, -RZ, R132.H0_H0 ;  /* 0x20000084ff385230 */ /* 0x000fc40000004100 */
[----:B------:R-:W-:Y:S01]  /*42f0*/  FMUL.FTZ R62, R133, R172 ;  /* 0x000000ac853e7220 */ /* 0x000fe20000410000 */
[----:B------:R-:W-:Y:S01]  /*4300*/  FFMA.FTZ R225, R225, R60, R61 ;  /* 0x0000003ce1e17223 */ /* 0x000fe2000001003d */
[----:B------:R-:W-:Y:S01]  /*4310*/  @P6 FMUL.FTZ R174, R196, R57 ;  /* 0x00000039c4ae6220 */ /* 0x000fe20000410000 */
[----:B------:R-:W-:Y:S01]  /*4320*/  @P2 SHF.R.U32.HI R134, RZ, 0x10, R125 ;  /* 0x00000010ff862819 */ /* 0x000fe2000001167d */
[----:B------:R-:W-:Y:S01]  /*4330*/  FMUL.FTZ R135, R62, UR17 ;  /* 0x000000113e877c20 */ /* 0x000fe20008410000 */
[----:B------:R-:W-:Y:S01]  /*4340*/  @P5 FMUL.FTZ R187, R185, R56 ;  /* 0x00000038b9bb5220 */ /* 0x000fe20000410000 */
[C---:B------:R-:W-:Y:S01]  /*4350*/  @P0 IADD3 R56, P5, R184.reuse, UR20, RZ ;  /* 0x00000014b8380c10 */ /* 0x040fe2000ffbe0ff */
[----:B------:R-:W-:Y:S01]  /*4360*/  HFMA2.MMA R197, -RZ, RZ, 0, 0 ;  /* 0x00000000ffc57435 */ /* 0x000fe200000001ff */
[----:B------:R-:W-:Y:S01]  /*4370*/  IADD3 R184, P6, R184, UR22, RZ ;  /* 0x00000016b8b87c10 */ /* 0x000fe2000ffde0ff */
[----:B------:R-:W-:Y:S01]  /*4380*/  FADD.FTZ R225, R224, -R225 ;  /* 0x800000e1e0e17221 */ /* 0x000fe20000010000 */
[----:B------:R-:W-:Y:S01]  /*4390*/  @P2 HADD2.F32 R134, -RZ, R134.H0_H0 ;  /* 0x20000086ff862230 */ /* 0x000fe20000004100 */
[----:B------:R-:W-:Y:S01]  /*43a0*/  @P0 IADD3.X R57, R183, UR21, RZ, P5, !PT ;  /* 0x00000015b7390c10 */ /* 0x000fe2000affe4ff */
[-C--:B------:R-:W-:Y:S01]  /*43b0*/  FMUL.FTZ R198, R221, R172.reuse ;  /* 0x000000acddc67220 */ /* 0x080fe20000410000 */
[----:B------:R-:W-:Y:S01]  /*43c0*/  IADD3.X R185, R183, UR23, RZ, P6, !PT ;  /* 0x00000017b7b97c10 */ /* 0x000fe2000b7fe4ff */
[----:B------:R-:W-:Y:S01]  /*43d0*/  FMUL.FTZ R225, R178, R225 ;  /* 0x000000e1b2e17220 */ /* 0x000fe20000410000 */
[----:B------:R-:W-:Y:S01]  /*43e0*/  @P4 FMUL.FTZ R197, R142, R135 ;  /* 0x000000878ec54220 */ /* 0x000fe20000410000 */
[----:B------:R-:W-:Y:S01]  /*43f0*/  LOP3.LUT P5, RZ, R173, 0xff0000, RZ, 0xc0, !PT ;  /* 0x00ff0000adff7812 */ /* 0x000fe200078ac0ff */
[----:B------:R-:W-:Y:S01]  /*4400*/  FMUL.FTZ R198, R198, UR17 ;  /* 0x00000011c6c67c20 */ /* 0x000fe20008410000 */
[----:B------:R-:W-:Y:S01]  /*4410*/  @P2 FADD.FTZ R225, R225, R134 ;  /* 0x00000086e1e12221 */ /* 0x000fe20000010000 */
[----:B------:R-:W-:Y:S01]  /*4420*/  FMUL.FTZ R196, R223, R172 ;  /* 0x000000acdfc47220 */ /* 0x000fe20000410000 */
[----:B------:R-:W-:Y:S01]  /*4430*/  MOV R132, RZ ;  /* 0x000000ff00847202 */ /* 0x000fe20000000f00 */
[----:B------:R-:W-:Y:S01]  /*4440*/  F2F.F16.F32 R197, R197 ;  /* 0x000000c500c57304 */ /* 0x000fe20000200800 */
[----:B------:R-:W-:Y:S01]  /*4450*/  @P0 F2FP.F16.F32.PACK_AB R221, RZ, R221 ;  /* 0x000000ddffdd023e */ /* 0x000fe200000000ff */
[----:B------:R-:W-:Y:S01]  /*4460*/  FMUL.FTZ R196, R196, UR17 ;  /* 0x00000011c4c47c20 */ /* 0x000fe20008410000 */
[----:B------:R-:W-:-:S02]  /*4470*/  @P0 F2FP.F16.F32.PACK_AB R223, RZ, R223 ;  /* 0x000000dfffdf023e */ /* 0x000fc400000000ff */
[----:B------:R-:W-:Y:S02]  /*4480*/  @P0 PRMT R166, R221, 0x7610, R166 ;  /* 0x00007610dda60816 */ /* 0x000fe400000000a6 */
[----:B------:R-:W-:Y:S02]  /*4490*/  @P0 PRMT R168, R223, 0x7610, R168 ;  /* 0x00007610dfa80816 */ /* 0x000fe400000000a8 */
[----:B--2---:R-:W-:-:S05]  /*44a0*/  @P4 MOV R63, R58 ;  /* 0x0000003a003f4202 */ /* 0x004fca0000000f00 */
[----:B------:R-:W-:-:S05]  /*44b0*/  @P4 HADD2.F32 R62, -RZ, R63.H0_H0 ;  /* 0x2000003fff3e4230 */ /* 0x000fca0000004100 */
        /* <DEDUP_REMOVED lines=8> */
[----:B------:R0:W-:Y:S01]  /*4540*/  F2F.F16.F32 R199, R134 ;  /* 0x0000008600c77304 */ /* 0x0001e20000200800 */
[----:B------:R-:W-:-:S02]  /*4550*/  @P0 F2FP.F16.F32.PACK_AB R225, RZ, R225 ;  /* 0x000000e1ffe1023e */ /* 0x000fc400000000ff */
[----:B------:R-:W-:Y:S02]  /*4560*/  FMUL.FTZ R173, R173, UR17 ;  /* 0x00000011adad7c20 */ /* 0x000fe40008410000 */
[----:B------:R-:W-:Y:S02]  /*4570*/  @P0 PRMT R169, R225, 0x7610, R169 ;  /* 0x00007610e1a90816 */ /* 0x000fe400000000a9 */
[----:B------:R-:W-:Y:S01]  /*4580*/  @P4 FMUL.FTZ R132, R99, R198 ;  /* 0x000000c663844220 */ /* 0x000fe20000410000 */
[----:B0-----:R-:W-:-:S03]  /*4590*/  @P0 F2FP.F16.F32.PACK_AB R134, RZ, R133 ;  /* 0x00000085ff86023e */ /* 0x001fc600000000ff */
[----:B------:R-:W-:Y:S01]  /*45a0*/  @P6 FMUL.FTZ R135, R98, R173 ;  /* 0x000000ad62876220 */ /* 0x000fe20000410000 */
[----:B------:R0:W1:Y:S01]  /*45b0*/  F2F.F16.F32 R183, R132 ;  /* 0x0000008400b77304 */ /* 0x0000620000200800 */
[----:B------:R-:W-:Y:S02]  /*45c0*/  @P0 PRMT R167, R134, 0x7610, R167 ;  /* 0x0000761086a70816 */ /* 0x000fe400000000a7 */
[----:B------:R-:W-:-:S05]  /*45d0*/  @P0 PRMT R201, R168, 0x5410, R169 ;  /* 0x00005410a8c90816 */ /* 0x000fca00000000a9 */
[----:B------:R1:W2:Y:S01]  /*45e0*/  F2F.F16.F32 R200, R135 ;  /* 0x0000008700c87304 */ /* 0x0002a20000200800 */
        /* <DEDUP_REMOVED lines=36> */
[----:B------:R-:W-:-:S02]  /*4830*/  CS2R R198, SRZ ;  /* 0x0000000000c67805 */ /* 0x000fc4000001ff00 */
[----:B-1----:R-:W-:Y:S01]  /*4840*/  CS2R R184, SRZ ;  /* 0x0000000000b87805 */ /* 0x002fe2000001ff00 */
[----:B------:R-:W-:Y:S01]  /*4850*/  @P2 FADD.FTZ R229, R229, R58 ;  /* 0x0000003ae5e52221 */ /* 0x000fe20000010000 */
[----:B------:R-:W-:Y:S02]  /*4860*/  @P6 HADD2.F32 R56, -RZ, R132.H0_H0 ;  /* 0x20000084ff386230 */ /* 0x000fe40000004100 */
[----:B------:R-:W-:Y:S01]  /*4870*/  FMUL.FTZ R58, R227, R172 ;  /* 0x000000ace33a7220 */ /* 0x000fe20000410000 */
[----:B------:R-:W-:Y:S01]  /*4880*/  @P5 FMUL.FTZ R198, R196, R57 ;  /* 0x00000039c4c65220 */ /* 0x000fe20000410000 */
[----:B------:R-:W-:Y:S01]  /*4890*/  FFMA.FTZ R233, R233, R60, R61 ;  /* 0x0000003ce9e97223 */ /* 0x000fe2000001003d */
[----:B------:R-:W-:Y:S01]  /*48a0*/  @P2 SHF.R.U32.HI R134, RZ, 0x10, R127 ;  /* 0x00000010ff862819 */ /* 0x000fe2000001167f */
[----:B------:R-:W-:Y:S01]  /*48b0*/  FMUL.FTZ R133, R58, UR17 ;  /* 0x000000113a857c20 */ /* 0x000fe20008410000 */
[----:B------:R-:W-:Y:S01]  /*48c0*/  @P6 FMUL.FTZ R185, R173, R56 ;  /* 0x00000038adb96220 */ /* 0x000fe20000410000 */
[----:B------:R-:W-:Y:S01]  /*48d0*/  @P0 IADD3 R56, P5, R182, UR20, RZ ;  /* 0x00000014b6380c10 */ /* 0x000fe2000ffbe0ff */
[----:B------:R-:W-:Y:S01]  /*48e0*/  FADD.FTZ R233, R232, -R233 ;  /* 0x800000e9e8e97221 */ /* 0x000fe20000010000 */
[----:B------:R-:W-:Y:S01]  /*48f0*/  IADD3 R182, P6, R182, UR22, RZ ;  /* 0x00000016b6b67c10 */ /* 0x000fe2000ffde0ff */
[----:B------:R-:W-:-:S02]  /*4900*/  @P2 HADD2.F32 R134, -RZ, R134.H0_H0 ;  /* 0x20000086ff862230 */ /* 0x000fc40000004100 */
[----:B------:R-:W-:Y:S01]  /*4910*/  @P4 FMUL.FTZ R199, R140, R133 ;  /* 0x000000858cc74220 */ /* 0x000fe20000410000 */
[----:B------:R-:W-:Y:S01]  /*4920*/  FMUL.FTZ R233, R178, R233 ;  /* 0x000000e9b2e97220 */ /* 0x000fe20000410000 */
[----:B------:R-:W-:Y:S01]  /*4930*/  IADD3.X R183, R181, UR23, RZ, P6, !PT ;  /* 0x00000017b5b77c10 */ /* 0x000fe2000b7fe4ff */
[-C--:B------:R-:W-:Y:S01]  /*4940*/  FMUL.FTZ R196, R229, R172.reuse ;  /* 0x000000ace5c47220 */ /* 0x080fe20000410000 */
[----:B------:R-:W-:Y:S01]  /*4950*/  @P0 IADD3.X R57, R181, UR21, RZ, P5, !PT ;  /* 0x00000015b5390c10 */ /* 0x000fe2000affe4ff */
[----:B------:R-:W-:Y:S01]  /*4960*/  @P2 FADD.FTZ R233, R233, R134 ;  /* 0x00000086e9e92221 */ /* 0x000fe20000010000 */
[----:B------:R-:W-:Y:S01]  /*4970*/  LOP3.LUT P5, RZ, R171, 0xff0000, RZ, 0xc0, !PT ;  /* 0x00ff0000abff7812 */ /* 0x000fe200078ac0ff */
[----:B------:R-:W-:Y:S01]  /*4980*/  HFMA2.MMA R134, -RZ, RZ, 0, 0 ;  /* 0x00000000ff867435 */ /* 0x000fe200000001ff */
[----:B------:R-:W-:Y:S01]  /*4990*/  FMUL.FTZ R196, R196, UR17 ;  /* 0x00000011c4c47c20 */ /* 0x000fe20008410000 */
[----:B------:R-:W-:Y:S01]  /*49a0*/  FMUL.FTZ R200, R231, R172 ;  /* 0x000000ace7c87220 */ /* 0x000fe20000410000 */
[----:B------:R-:W-:Y:S01]  /*49b0*/  @P0 F2FP.F16.F32.PACK_AB R229, RZ, R229 ;  /* 0x000000e5ffe5023e */ /* 0x000fe200000000ff */
[----:B------:R-:W-:Y:S01]  /*49c0*/  F2F.F16.F32 R199, R199 ;  /* 0x000000c700c77304 */ /* 0x000fe20000200800 */
[----:B------:R-:W-:Y:S01]  /*49d0*/  @P0 F2FP.F16.F32.PACK_AB R231, RZ, R231 ;  /* 0x000000e7ffe7023e */ /* 0x000fe200000000ff */
[----:B------:R-:W-:Y:S01]  /*49e0*/  FMUL.FTZ R200, R200, UR17 ;  /* 0x00000011c8c87c20 */ /* 0x000fe20008410000 */
[----:B------:R-:W-:-:S02]  /*49f0*/  @P0 PRMT R166, R229, 0x7610, R166 ;  /* 0x00007610e5a60816 */ /* 0x000fc400000000a6 */
[----:B------:R-:W-:Y:S02]  /*4a00*/  @P0 PRMT R168, R231, 0x7610, R168 ;  /* 0x00007610e7a80816 */ /* 0x000fe400000000a8 */
[----:B------:R-:W-:-:S04]  /*4a10*/  @P0 F2FP.F16.F32.PACK_AB R227, RZ, R227 ;  /* 0x000000e3ffe3023e */ /* 0x000fc800000000ff */
        /* <DEDUP_REMOVED lines=11> */
[----:B------:R-:W-:Y:S01]  /*4ad0*/  F2F.F16.F32 R181, R133 ;  /* 0x0000008500b57304 */ /* 0x000fe20000200800 */
[----:B------:R-:W-:-:S02]  /*4ae0*/  @P0 F2FP.F16.F32.PACK_AB R233, RZ, R233 ;  /* 0x000000e9ffe9023e */ /* 0x000fc400000000ff */
[----:B------:R-:W-:Y:S02]  /*4af0*/  FMUL.FTZ R171, R171, UR17 ;  /* 0x00000011abab7c20 */ /* 0x000fe40008410000 */
[----:B------:R-:W-:Y:S02]  /*4b00*/  @P0 PRMT R169, R233, 0x7610, R169 ;  /* 0x00007610e9a90816 */ /* 0x000fe400000000a9 */
[----:B------:R-:W-:Y:S02]  /*4b10*/  @P4 FMUL.FTZ R132, R97, R196 ;  /* 0x000000c461844220 */ /* 0x000fe40000410000 */
[----:B------:R-:W-:Y:S02]  /*4b20*/  @P0 PRMT R201, R168, 0x5410, R169 ;  /* 0x00005410a8c90816 */ /* 0x000fe400000000a9 */
[----:B------:R-:W-:Y:S01]  /*4b30*/  @P6 FMUL.FTZ R134, R96, R171 ;  /* 0x000000ab60866220 */ /* 0x000fe20000410000 */
[----:B------:R0:W1:Y:S08]  /*4b40*/  F2F.F16.F32 R135, R132 ;  /* 0x0000008400877304 */ /* 0x0000700000200800 */
        /* <DEDUP_REMOVED lines=16> */
[----:B------:R-:W-:Y:S01]  /*4c50*/  @P2 MOV R60, R128 ;  /* 0x00000080003c2202 */ /* 0x000fe20000000f00 */
[----:B------:R-:W-:Y:S01]  /*4c60*/  FADD.FTZ R237, R236, -R237 ;  /* 0x800000edeced7221 */ /* 0x000fe20000010000 */
[----:B------:R-:W-:Y:S01]  /*4c70*/  @P2 SHF.R.U64 R173, R128, 0x10, R129 ;  /* 0x0000001080ad2819 */ /* 0x000fe20000001281 */
[----:B------:R-:W-:Y:S01]  /*4c80*/  FADD.FTZ R61, R240, -R61 ;  /* 0x8000003df03d7221 */ /* 0x000fe20000010000 */
[----:B------:R-:W-:Y:S01]  /*4c90*/  FADD.FTZ R235, R235, -R234 ;  /* 0x800000eaebeb7221 */ /* 0x000fe20000010000 */
[----:B0-----:R-:W-:-:S02]  /*4ca0*/  @P2 HADD2.F32 R56, -RZ, R60.H0_H0 ;  /* 0x2000003cff382230 */ /* 0x001fc40000004100 */
[C---:B------:R-:W-:Y:S01]  /*4cb0*/  FMUL.FTZ R237, R178.reuse, R237 ;  /* 0x000000edb2ed7220 */ /* 0x040fe20000410000 */
[----:B------:R-:W-:Y:S02]  /*4cc0*/  @P2 HADD2.F32 R60, -RZ, R173.H0_H0 ;  /* 0x200000adff3c2230 */ /* 0x000fe40000004100 */
[C---:B-1----:R-:W-:Y:S01]  /*4cd0*/  FMUL.FTZ R135, R178.reuse, R61 ;  /* 0x0000003db2877220 */ /* 0x042fe20000410000 */
[----:B------:R-:W-:Y:S01]  /*4ce0*/  @P2 MOV R61, R129 ;  /* 0x00000081003d2202 */ /* 0x000fe20000000f00 */
[----:B------:R-:W-:Y:S01]  /*4cf0*/  FADD.FTZ R239, R239, -R238 ;  /* 0x800000eeefef7221 */ /* 0x000fe20000010000 */
[----:B------:R-:W-:Y:S01]  /*4d00*/  @P2 SHF.R.U32.HI R132, RZ, 0x10, R129 ;  /* 0x00000010ff842819 */ /* 0x000fe20000011681 */
[----:B------:R-:W-:Y:S01]  /*4d10*/  @P2 FADD.FTZ R237, R237, R60 ;  /* 0x0000003ceded2221 */ /* 0x000fe20000010000 */
[----:B------:R-:W-:Y:S01]  /*4d20*/  @P5 MOV R60, R63 ;  /* 0x0000003f003c5202 */ /* 0x000fe20000000f00 */
[----:B------:R-:W-:Y:S01]  /*4d30*/  FMUL.FTZ R235, R178, R235 ;  /* 0x000000ebb2eb7220 */ /* 0x000fe20000410000 */
[--C-:B------:R-:W-:Y:S01]  /*4d40*/  @P4 SHF.R.U64 R173, R62, 0x10, R63.reuse ;  /* 0x000000103ead4819 */ /* 0x100fe2000000123f */
[----:B------:R-:W-:Y:S01]  /*4d50*/  HFMA2.MMA R133, -RZ, RZ, 0, 0 ;  /* 0x00000000ff857435 */ /* 0x000fe200000001ff */
[----:B------:R-:W-:Y:S01]  /*4d60*/  @P6 SHF.R.U32.HI R134, RZ, 0x10, R63 ;  /* 0x00000010ff866819 */ /* 0x000fe2000001163f */
[----:B------:R-:W-:-:S02]  /*4d70*/  @P2 HADD2.F32 R62, -RZ, R61.H0_H0 ;  /* 0x2000003dff3e2230 */ /* 0x000fc40000004100 */
[----:B------:R-:W-:Y:S01]  /*4d80*/  FMUL.FTZ R239, R178, R239 ;  /* 0x000000efb2ef7220 */ /* 0x000fe20000410000 */
[----:B------:R-:W-:Y:S02]  /*4d90*/  @P2 HADD2.F32 R132, -RZ, R132.H0_H0 ;  /* 0x20000084ff842230 */ /* 0x000fe40000004100 */
[----:B------:R-:W-:Y:S01]  /*4da0*/  @P2 FADD.FTZ R235, R235, R56 ;  /* 0x00000038ebeb2221 */ /* 0x000fe20000010000 */
[----:B------:R-:W-:Y:S01]  /*4db0*/  @P5 HADD2.F32 R63, -RZ, R60.H0_H0 ;  /* 0x2000003cff3f5230 */ /* 0x000fe20000004100 */
[----:B------:R-:W-:Y:S01]  /*4dc0*/  CS2R R56, SRZ ;  /* 0x0000000000387805 */ /* 0x000fe2000001ff00 */
[----:B------:R-:W-:Y:S02]  /*4dd0*/  @P4 HADD2.F32 R61, -RZ, R173.H0_H0 ;  /* 0x200000adff3d4230 */ /* 0x000fe40000004100 */
[----:B------:R-:W-:Y:S01]  /*4de0*/  @P2 FADD.FTZ R239, R239, R62 ;  /* 0x0000003eefef2221 */ /* 0x000fe20000010000 */
[----:B------:R-:W-:Y:S02]  /*4df0*/  @P6 HADD2.F32 R60, -RZ, R134.H0_H0 ;  /* 0x20000086ff3c6230 */ /* 0x000fe40000004100 */
[----:B------:R-:W-:Y:S01]  /*4e00*/  @P2 FADD.FTZ R135, R135, R132 ;  /* 0x0000008487872221 */ /* 0x000fe20000010000 */
[----:B------:R-:W-:Y:S01]  /*4e10*/  @P5 FMUL.FTZ R56, R200, R63 ;  /* 0x0000003fc8385220 */ /* 0x000fe20000410000 */
[----:B------:R-:W-:Y:S01]  /*4e20*/  @P4 FMUL.FTZ R57, R196, R61 ;  /* 0x0000003dc4394220 */ /* 0x000fe20000410000 */
[C---:B------:R-:W-:Y:S01]  /*4e30*/  LOP3.LUT P2, RZ, R170.reuse, 0xff, RZ, 0xc0, !PT ;  /* 0x000000ffaaff7812 */ /* 0x040fe2000784c0ff */
[----:B------:R-:W-:Y:S01]  /*4e40*/  @P6 FMUL.FTZ R133, R171, R60 ;  /* 0x0000003cab856220 */ /* 0x000fe20000410000 */
[----:B------:R-:W-:Y:S01]  /*4e50*/  LOP3.LUT P4, RZ, R170, 0xff00, RZ, 0xc0, !PT ;  /* 0x0000ff00aaff7812 */ /* 0x000fe2000788c0ff */
[----:B------:R-:W-:Y:S01]  /*4e60*/  FADD.FTZ R51, R56, R51 ;  /* 0x0000003338337221 */ /* 0x000fe20000010000 */
[C---:B------:R-:W-:Y:S01]  /*4e70*/  LOP3.LUT P5, RZ, R170.reuse, 0xff0000, RZ, 0xc0, !PT ;  /* 0x00ff0000aaff7812 */ /* 0x040fe200078ac0ff */
[----:B------:R-:W-:Y:S01]  /*4e80*/  FADD.FTZ R26, R137, R26 ;  /* 0x0000001a891a7221 */ /* 0x000fe20000010000 */
[----:B------:R-:W-:Y:S01]  /*4e90*/  LOP3.LUT P6, RZ, R170, 0xff000000, RZ, 0xc0, !PT ;  /* 0xff000000aaff7812 */ /* 0x000fe200078cc0ff */
[----:B------:R-:W-:Y:S01]  /*4ea0*/  FADD.FTZ R27, R0, R27 ;  /* 0x0000001b001b7221 */ /* 0x000fe20000010000 */
[----:B------:R-:W-:Y:S01]  /*4eb0*/  @P0 F2FP.F16.F32.PACK_AB R62, RZ, R135 ;  /* 0x00000087ff3e023e */ /* 0x000fe200000000ff */
[-C--:B------:R-:W-:Y:S01]  /*4ec0*/  FMUL.FTZ R135, R135, R172.reuse ;  /* 0x000000ac87877220 */ /* 0x080fe20000410000 */
[----:B------:R-:W-:Y:S01]  /*4ed0*/  @P0 F2FP.F16.F32.PACK_AB R61, RZ, R239 ;  /* 0x000000efff3d023e */ /* 0x000fe200000000ff */
[-C--:B------:R-:W-:Y:S01]  /*4ee0*/  FMUL.FTZ R239, R239, R172.reuse ;  /* 0x000000acefef7220 */ /* 0x080fe20000410000 */
[----:B------:R-:W-:Y:S01]  /*4ef0*/  @P0 F2FP.F16.F32.PACK_AB R60, RZ, R237 ;  /* 0x000000edff3c023e */ /* 0x000fe200000000ff */
[-C--:B------:R-:W-:Y:S01]  /*4f00*/  FMUL.FTZ R237, R237, R172.reuse ;  /* 0x000000aceded7220 */ /* 0x080fe20000410000 */
[----:B------:R-:W-:Y:S01]  /*4f10*/  @P0 PRMT R169, R62, 0x7610, R169 ;  /* 0x000076103ea90816 */ /* 0x000fe200000000a9 */
[----:B------:R-:W-:Y:S01]  /*4f20*/  FMUL.FTZ R172, R235, R172 ;  /* 0x000000acebac7220 */ /* 0x000fe20000410000 */
[----:B------:R-:W-:Y:S01]  /*4f30*/  FMUL.FTZ R239, R239, UR17 ;  /* 0x00000011efef7c20 */ /* 0x000fe20008410000 */
[----:B------:R-:W-:Y:S01]  /*4f40*/  @P0 PRMT R166, R60, 0x7610, R166 ;  /* 0x000076103ca60816 */ /* 0x000fe200000000a6 */
[----:B------:R-:W-:Y:S01]  /*4f50*/  FMUL.FTZ R135, R135, UR17 ;  /* 0x0000001187877c20 */ /* 0x000fe20008410000 */
[----:B------:R-:W-:-:S02]  /*4f60*/  @P0 PRMT R168, R61, 0x7610, R168 ;  /* 0x000076103da80816 */ /* 0x000fc400000000a8 */
[----:B------:R-:W-:Y:S01]  /*4f70*/  CS2R R60, SRZ ;  /* 0x00000000003c7805 */ /* 0x000fe2000001ff00 */
[----:B------:R-:W-:Y:S01]  /*4f80*/  FMUL.FTZ R137, R172, UR17 ;  /* 0x00000011ac897c20 */ /* 0x000fe20008410000 */
[----:B------:R-:W-:Y:S01]  /*4f90*/  @P5 FMUL.FTZ R61, R130, R239 ;  /* 0x000000ef823d5220 */ /* 0x000fe20000410000 */
[----:B------:R-:W-:Y:S01]  /*4fa0*/  MOV R0, RZ ;  /* 0x000000ff00007202 */ /* 0x000fe20000000f00 */
[----:B------:R-:W-:Y:S01]  /*4fb0*/  FMUL.FTZ R237, R237, UR17 ;  /* 0x00000011eded7c20 */ /* 0x000fe20008410000 */
[----:B------:R-:W-:Y:S01]  /*4fc0*/  @P2 FMUL.FTZ R0, R138, R137 ;  /* 0x000000898a002220 */ /* 0x000fe20000410000 */
[----:B------:R-:W-:Y:S01]  /*4fd0*/  HFMA2.MMA R63, -RZ, RZ, 0, 0 ;  /* 0x00000000ff3f7435 */ /* 0x000fe200000001ff */
[----:B------:R-:W-:Y:S01]  /*4fe0*/  FADD.FTZ R52, R133, R52 ;  /* 0x0000003485347221 */ /* 0x000fe20000010000 */
[----:B------:R-:W0:Y:S01]  /*4ff0*/  F2F.F16.F32 R61, R61 ;  /* 0x0000003d003d7304 */ /* 0x000e220000200800 */
[----:B------:R-:W-:Y:S01]  /*5000*/  @P4 FMUL.FTZ R60, R95, R237 ;  /* 0x000000ed5f3c4220 */ /* 0x000fe20000410000 */
[----:B------:R-:W-:Y:S01]  /*5010*/  FADD.FTZ R46, R57, R46 ;  /* 0x0000002e392e7221 */ /* 0x000fe20000010000 */
[----:B------:R-:W-:Y:S01]  /*5020*/  MOV R57, RZ ;  /* 0x000000ff00397202 */ /* 0x000fe20000000f00 */
[----:B------:R-:W-:Y:S01]  /*5030*/  FADD.FTZ R29, R136, R29 ;  /* 0x0000001d881d7221 */ /* 0x000fe20000010000 */
[----:B------:R-:W-:Y:S01]  /*5040*/  @P0 F2FP.F16.F32.PACK_AB R235, RZ, R235 ;  /* 0x000000ebffeb023e */ /* 0x000fe200000000ff */
[----:B------:R-:W-:Y:S01]  /*5050*/  FADD.FTZ R28, R177, R28 ;  /* 0x0000001cb11c7221 */ /* 0x000fe20000010000 */
[----:B------:R-:W-:Y:S01]  /*5060*/  FADD.FTZ R31, R192, R31 ;  /* 0x0000001fc01f7221 */ /* 0x000fe20000010000 */
[----:B------:R1:W3:Y:S01]  /*5070*/  F2F.F16.F32 R171, R0 ;  /* 0x0000000000ab7304 */ /* 0x0002e20000200800 */
[----:B------:R-:W-:Y:S01]  /*5080*/  @P0 PRMT R167, R235, 0x7610, R167 ;  /* 0x00007610eba70816 */ /* 0x000fe200000000a7 */
[----:B------:R-:W-:Y:S01]  /*5090*/  FADD.FTZ R30, R193, R30 ;  /* 0x0000001ec11e7221 */ /* 0x000fe20000010000 */
[----:B------:R-:W-:Y:S01]  /*50a0*/  FADD.FTZ R33, R176, R33 ;  /* 0x00000021b0217221 */ /* 0x000fe20000010000 */
[----:B------:R-:W-:Y:S01]  /*50b0*/  FADD.FTZ R32, R191, R32 ;  /* 0x00000020bf207221 */ /* 0x000fe20000010000 */
[----:B------:R-:W-:Y:S01]  /*50c0*/  FADD.FTZ R35, R190, R35 ;  /* 0x00000023be237221 */ /* 0x000fe20000010000 */
[----:B------:R-:W-:Y:S01]  /*50d0*/  FADD.FTZ R34, R175, R34 ;  /* 0x00000022af227221 */ /* 0x000fe20000010000 */
[----:B------:R-:W-:Y:S01]  /*50e0*/  FADD.FTZ R37, R194, R37 ;  /* 0x00000025c2257221 */ /* 0x000fe20000010000 */
[----:B------:R4:W0:Y:S01]  /*50f0*/  F2F.F16.F32 R133, R60 ;  /* 0x0000003c00857304 */ /* 0x0008220000200800 */
        /* <DEDUP_REMOVED lines=8> */
[----:B----4-:R-:W-:Y:S01]  /*5180*/  MOV R60, RZ ;  /* 0x000000ff003c7202 */ /* 0x010fe20000000f00 */
[----:B------:R-:W-:Y:S01]  /*5190*/  FADD.FTZ R45, R198, R45 ;  /* 0x0000002dc62d7221 */ /* 0x000fe20000010000 */
[----:B------:R-:W-:Y:S01]  /*51a0*/  FADD.FTZ R44, R185, R44 ;  /* 0x0000002cb92c7221 */ /* 0x000fe20000010000 */
[----:B------:R-:W-:Y:S01]  /*51b0*/  FADD.FTZ R53, R184, R53 ;  /* 0x00000035b8357221 */ /* 0x000fe20000010000 */
[----:B--2---:R-:W-:-:S02]  /*51c0*/  @P2 MOV R56, R58 ;  /* 0x0000003a00382202 */ /* 0x004fc40000000f00 */
[--C-:B------:R-:W-:Y:S02]  /*51d0*/  @P4 SHF.R.U64 R58, R58, 0x10, R59.reuse ;  /* 0x000000103a3a4819 */ /* 0x100fe4000000123b */
[----:B------:R-:W-:Y:S01]  /*51e0*/  @P5 MOV R62, R59 ;  /* 0x0000003b003e5202 */ /* 0x000fe20000000f00 */
[----:B------:R-:W-:Y:S01]  /*51f0*/  @P2 HADD2.F32 R56, -RZ, R56.H0_H0 ;  /* 0x20000038ff382230 */ /* 0x000fe20000004100 */
[----:B------:R-:W-:Y:S01]  /*5200*/  @P6 SHF.R.U32.HI R132, RZ, 0x10, R59 ;  /* 0x00000010ff846819 */ /* 0x000fe2000001163b */
[----:B------:R-:W-:Y:S01]  /*5210*/  HFMA2.MMA R59, -RZ, RZ, 0, 0 ;  /* 0x00000000ff3b7435 */ /* 0x000fe200000001ff */
[----:B------:R-:W-:Y:S02]  /*5220*/  @P4 HADD2.F32 R58, -RZ, R58.H0_H0 ;  /* 0x2000003aff3a4230 */ /* 0x000fe40000004100 */
[----:B------:R-:W-:Y:S02]  /*5230*/  @P5 HADD2.F32 R62, -RZ, R62.H0_H0 ;  /* 0x2000003eff3e5230 */ /* 0x000fe40000004100 */
[----:B------:R-:W-:Y:S01]  /*5240*/  @P2 FMUL.FTZ R0, R137, R56 ;  /* 0x0000003889002220 */ /* 0x000fe20000410000 */
[----:B------:R-:W-:-:S02]  /*5250*/  @P6 HADD2.F32 R132, -RZ, R132.H0_H0 ;  /* 0x20000084ff846230 */ /* 0x000fc40000004100 */
[----:B------:R-:W-:Y:S01]  /*5260*/  @P6 FMUL.FTZ R59, R94, R135 ;  /* 0x000000875e3b6220 */ /* 0x000fe20000410000 */
[----:B------:R-:W-:Y:S01]  /*5270*/  @P4 FMUL.FTZ R57, R237, R58 ;  /* 0x0000003aed394220 */ /* 0x000fe20000410000 */
[----:B------:R-:W-:Y:S01]  /*5280*/  @P5 FMUL.FTZ R60, R239, R62 ;  /* 0x0000003eef3c5220 */ /* 0x000fe20000410000 */
[----:B------:R-:W-:Y:S01]  /*5290*/  FADD.FTZ R49, R0, R49 ;  /* 0x0000003100317221 */ /* 0x000fe20000010000 */
[----:B------:R1:W2:Y:S01]  /*52a0*/  F2F.F16.F32 R134, R59 ;  /* 0x0000003b00867304 */ /* 0x0002a20000200800 */
[----:B------:R-:W-:Y:S01]  /*52b0*/  @P6 FMUL.FTZ R63, R135, R132 ;  /* 0x00000084873f6220 */ /* 0x000fe20000410000 */
[----:B------:R-:W-:Y:S01]  /*52c0*/  FADD.FTZ R50, R57, R50 ;  /* 0x0000003239327221 */ /* 0x000fe20000010000 */
[----:B------:R-:W-:Y:S02]  /*52d0*/  FADD.FTZ R47, R60, R47 ;  /* 0x0000002f3c2f7221 */ /* 0x000fe40000010000 */
[----:B------:R-:W-:Y:S01]  /*52e0*/  FADD.FTZ R48, R63, R48 ;  /* 0x000000303f307221 */ /* 0x000fe20000010000 */
[----:B0--3--:R-:W-:Y:S06]  /*52f0*/  @!P0 BRA `(.L_x_2986) ;  /* 0x0000000000208947 */ /* 0x009fec0003800000 */
[----:B------:R-:W-:Y:S02]  /*5300*/  LOP3.LUT R56, R166, 0xffff, RZ, 0xc0, !PT ;  /* 0x0000ffffa6387812 */ /* 0x000fe400078ec0ff */
[----:B------:R-:W-:Y:S02]  /*5310*/  IADD3 R58, P0, R180, UR20, RZ ;  /* 0x00000014b43a7c10 */ /* 0x000fe4000ff1e0ff */
[----:B------:R-:W-:Y:S01]  /*5320*/  PRMT R63, R168, 0x5410, R169 ;  /* 0x00005410a83f7816 */ /* 0x000fe200000000a9 */
[----:B------:R-:W-:Y:S01]  /*5330*/  IMAD.WIDE.U32 R56, R56, 0x10000, RZ ;  /* 0x0001000038387825 */ /* 0x000fe200078e00ff */
[----:B-1----:R-:W-:-:S04]  /*5340*/  IADD3.X R59, R179, UR21, RZ, P0, !PT ;  /* 0x00000015b33b7c10 */ /* 0x002fc800087fe4ff */
[----:B------:R-:W-:Y:S02]  /*5350*/  LOP3.LUT R57, R63, R57, RZ, 0xfc, !PT ;  /* 0x000000393f397212 */ /* 0x000fe400078efcff */
[----:B------:R-:W-:-:S05]  /*5360*/  LOP3.LUT R56, R56, 0xffff, R167, 0xf8, !PT ;  /* 0x0000ffff38387812 */ /* 0x000fca00078ef8a7 */
[----:B------:R0:W-:Y:S02]  /*5370*/  STG.E.64 desc[UR4][R58.64], R56 ;  /* 0x000000383a007986 */ /* 0x0001e4000c101b04 */
.L_x_2986:
[----:B0-----:R-:W-:Y:S01]  /*5380*/  IMAD.WIDE.U32 R56, R133, 0x10000, RZ ;  /* 0x0001000085387825 */ /* 0x001fe200078e00ff */
[----:B-12---:R-:W-:Y:S02]  /*5390*/  SHF.L.U32 R59, R134, 0x10, RZ ;  /* 0x00000010863b7819 */ /* 0x006fe400000006ff */
        /* <DEDUP_REMOVED lines=69> */
[----:B------:R-:W-:-:S07]  /*57f0*/  MOV R47, R48 ;  /* 0x00000030002f7202 */ /* 0x000fce0000000f00 */
.L_x_2984:
        /* <DEDUP_REMOVED lines=34> */
.L_x_2985:
[----:B------:R-:W-:Y:S01]  /*5a20*/  HFMA2.MMA R60, -RZ, RZ, 0, 9.5367431640625e-07 ;  /* 0x00000010ff3c7435 */ /* 0x000fe200000001ff */
[----:B------:R-:W-:Y:S02]  /*5a30*/  MOV R61, 0x1f ;  /* 0x0000001f003d7802 */ /* 0x000fe40000000f00 */
[----:B------:R-:W-:-:S08]  /*5a40*/  MOV R58, 0xffffffff ;  /* 0xffffffff003a7802 */ /* 0x000fd00000000f00 */
[----:B-----5:R-:W-:Y:S05]  /*5a50*/  WARPSYNC.COLLECTIVE R58, `(.L_x_2988) ;  /* 0x000000003a087348 */ /* 0x020fea0003c00000 */
[----:B------:R0:W1:Y:S02]  /*5a60*/  SHFL.DOWN P0, R252, R63, R60, R61 ;  /* 0x0800003c3ffc7389 */ /* 0x000064000000003d */
[----:B01---5:R-:W-:Y:S01]  /*5a70*/  ENDCOLLECTIVE ;  /* 0x000000000000791b */ /* 0x023fe20003800000 */
.L_x_2988:
[----:B------:R-:W-:-:S05]  /*5a80*/  MOV R62, R252 ;  /* 0x000000fc003e7202 */ /* 0x000fca0000000f00 */
[----:B------:R-:W-:Y:S01]  /*5a90*/  FADD.FTZ R62, R63, R62 ;  /* 0x0000003e3f3e7221 */ /* 0x000fe20000010000 */
[----:B------:R-:W-:-:S07]  /*5aa0*/  MOV R63, R56 ;  /* 0x00000038003f7202 */ /* 0x000fce0000000f00 */
[----:B------:R-:W-:Y:S05]  /*5ab0*/  WARPSYNC.COLLECTIVE R58, `(.L_x_2989) ;  /* 0x000000003a087348 */ /* 0x000fea0003c00000 */
[----:B------:R0:W1:Y:S02]  /*5ac0*/  SHFL.DOWN P0, R252, R63, R60, R61 ;  /* 0x0800003c3ffc7389 */ /* 0x000064000000003d */
[----:B01----:R-:W-:Y:S01]  /*5ad0*/  ENDCOLLECTIVE ;  /* 0x000000000000791b */ /* 0x003fe20003800000 */
.L_x_2989:
[----:B------:R-:W-:Y:S01]  /*5ae0*/  HFMA2.MMA R60, -RZ, RZ, 0, 4.76837158203125e-07 ;  /* 0x00000008ff3c7435 */ /* 0x000fe200000001ff */
[----:B------:R-:W-:Y:S02]  /*5af0*/  MOV R63, R62 ;  /* 0x0000003e003f7202 */ /* 0x000fe40000000f00 */
[----:B------:R-:W-:-:S08]  /*5b00*/  MOV R57, R252 ;  /* 0x000000fc00397202 */ /* 0x000fd00000000f00 */
[----:B------:R-:W-:Y:S05]  /*5b10*/  WARPSYNC.COLLECTIVE R58, `(.L_x_2990) ;  /* 0x000000003a087348 */ /* 0x000fea0003c00000 */
[----:B------:R0:W1:Y:S02]  /*5b20*/  SHFL.DOWN P0, R252, R63, R60, R61 ;  /* 0x0800003c3ffc7389 */ /* 0x000064000000003d */
[----:B01----:R-:W-:Y:S01]  /*5b30*/  ENDCOLLECTIVE ;  /* 0x000000000000791b */ /* 0x003fe20003800000 */
.L_x_2990:
[----:B------:R-:W-:-:S05]  /*5b40*/  FADD.FTZ R59, R56, R57 ;  /* 0x00000039383b7221 */ /* 0x000fca0000010000 */
[----:B------:R-:W-:Y:S02]  /*5b50*/  MOV R63, R59 ;  /* 0x0000003b003f7202 */ /* 0x000fe40000000f00 */
[----:B------:R-:W-:-:S07]  /*5b60*/  MOV R57, R252 ;  /* 0x000000fc00397202 */ /* 0x000fce0000000f00 */
[----:B------:R-:W-:Y:S05]  /*5b70*/  WARPSYNC.COLLECTIVE R58, `(.L_x_2991) ;  /* 0x000000003a087348 */ /* 0x000fea0003c00000 */
[----:B------:R0:W1:Y:S02]  /*5b80*/  SHFL.DOWN P0, R252, R63, R60, R61 ;  /* 0x0800003c3ffc7389 */ /* 0x000064000000003d */
[----:B01----:R-:W-:Y:S01]  /*5b90*/  ENDCOLLECTIVE ;  /* 0x000000000000791b */ /* 0x003fe20003800000 */
.L_x_2991:
[----:B------:R-:W-:Y:S01]  /*5ba0*/  FADD.FTZ R249, R62, R57 ;  /* 0x000000393ef97221 */ /* 0x000fe20000010000 */
[----:B------:R-:W-:-:S04]  /*5bb0*/  HFMA2.MMA R60, -RZ, RZ, 0, 2.384185791015625e-07 ;  /* 0x00000004ff3c7435 */ /* 0x000fc800000001ff */
[----:B------:R-:W-:Y:S02]  /*5bc0*/  MOV R63, R249 ;  /* 0x000000f9003f7202 */ /* 0x000fe40000000f00 */
[----:B------:R-:W-:-:S07]  /*5bd0*/  MOV R248, R252 ;  /* 0x000000fc00f87202 */ /* 0x000fce0000000f00 */
[----:B------:R-:W-:Y:S05]  /*5be0*/  WARPSYNC.COLLECTIVE R58, `(.L_x_2992) ;  /* 0x000000003a087348 */ /* 0x000fea0003c00000 */
[----:B------:R0:W1:Y:S02]  /*5bf0*/  SHFL.DOWN P0, R252, R63, R60, R61 ;  /* 0x0800003c3ffc7389 */ /* 0x000064000000003d */
[----:B01----:R-:W-:Y:S01]  /*5c00*/  ENDCOLLECTIVE ;  /* 0x000000000000791b */ /* 0x003fe20003800000 */
.L_x_2992:
[----:B------:R-:W-:-:S05]  /*5c10*/  FADD.FTZ R248, R59, R248 ;  /* 0x000000f83bf87221 */ /* 0x000fca0000010000 */
[----:B------:R-:W-:Y:S02]  /*5c20*/  MOV R63, R248 ;  /* 0x000000f8003f7202 */ /* 0x000fe40000000f00 */
[----:B------:R-:W-:-:S07]  /*5c30*/  MOV R250, R252 ;  /* 0x000000fc00fa7202 */ /* 0x000fce0000000f00 */
[----:B------:R-:W-:Y:S05]  /*5c40*/  WARPSYNC.COLLECTIVE R58, `(.L_x_2993) ;  /* 0x000000003a087348 */ /* 0x000fea0003c00000 */
[----:B------:R0:W1:Y:S02]  /*5c50*/  SHFL.DOWN P0, R252, R63, R60, R61 ;  /* 0x0800003c3ffc7389 */ /* 0x000064000000003d */
[----:B01----:R-:W-:Y:S01]  /*5c60*/  ENDCOLLECTIVE ;  /* 0x000000000000791b */ /* 0x003fe20003800000 */
.L_x_2993:
[----:B------:R-:W-:Y:S01]  /*5c70*/  FADD.FTZ R250, R249, R250 ;  /* 0x000000faf9fa7221 */ /* 0x000fe20000010000 */
[----:B------:R-:W-:-:S04]  /*5c80*/  HFMA2.MMA R60, -RZ, RZ, 0, 1.1920928955078125e-07 ;  /* 0x00000002ff3c7435 */ /* 0x000fc800000001ff */
[----:B------:R-:W-:Y:S02]  /*5c90*/  MOV R63, R250 ;  /* 0x000000fa003f7202 */ /* 0x000fe40000000f00 */
[----:B------:R-:W-:-:S07]  /*5ca0*/  MOV R57, R252 ;  /* 0x000000fc00397202 */ /* 0x000fce0000000f00 */
[----:B------:R-:W-:Y:S05]  /*5cb0*/  WARPSYNC.COLLECTIVE R58, `(.L_x_2994) ;  /* 0x000000003a087348 */ /* 0x000fea0003c00000 */
[----:B------:R0:W1:Y:S02]  /*5cc0*/  SHFL.DOWN P0, R252, R63, R60, R61 ;  /* 0x0800003c3ffc7389 */ /* 0x000064000000003d */
[----:B01----:R-:W-:Y:S01]  /*5cd0*/  ENDCOLLECTIVE ;  /* 0x000000000000791b */ /* 0x003fe20003800000 */
.L_x_2994:
[----:B------:R-:W-:-:S05]  /*5ce0*/  FADD.FTZ R251, R248, R57 ;  /* 0x00000039f8fb7221 */ /* 0x000fca0000010000 */
[----:B------:R-:W-:Y:S02]  /*5cf0*/  MOV R63, R251 ;  /* 0x000000fb003f7202 */ /* 0x000fe40000000f00 */
[----:B------:R-:W-:-:S07]  /*5d00*/  MOV R57, R252 ;  /* 0x000000fc00397202 */ /* 0x000fce0000000f00 */
[----:B------:R-:W-:Y:S05]  /*5d10*/  WARPSYNC.COLLECTIVE R58, `(.L_x_2995) ;  /* 0x000000003a087348 */ /* 0x000fea0003c00000 */
[----:B------:R0:W1:Y:S02]  /*5d20*/  SHFL.DOWN P0, R252, R63, R60, R61 ;  /* 0x0800003c3ffc7389 */ /* 0x000064000000003d */
[----:B01----:R-:W-:Y:S01]  /*5d30*/  ENDCOLLECTIVE ;  /* 0x000000000000791b */ /* 0x003fe20003800000 */
.L_x_2995:
[----:B------:R-:W-:Y:S01]  /*5d40*/  FADD.FTZ R56, R250, R57 ;  /* 0x00000039fa387221 */ /* 0x000fe20000010000 */
[----:B------:R-:W-:-:S04]  /*5d50*/  HFMA2.MMA R60, -RZ, RZ, 0, 5.9604644775390625e-08 ;  /* 0x00000001ff3c7435 */ /* 0x000fc800000001ff */
[----:B------:R-:W-:Y:S01]  /*5d60*/  MOV R63, R56 ;  /* 0x00000038003f7202 */ /* 0x000fe20000000f00 */
[----:B------:R-:W-:-:S07]  /*5d70*/  FADD.FTZ R57, R251, R252 ;  /* 0x000000fcfb397221 */ /* 0x000fce0000010000 */
[----:B------:R-:W-:Y:S05]  /*5d80*/  WARPSYNC.COLLECTIVE R58, `(.L_x_2996) ;  /* 0x000000003a087348 */ /* 0x000fea0003c00000 */
[----:B------:R0:W1:Y:S02]  /*5d90*/  SHFL.DOWN P0, R252, R63, R60, R61 ;  /* 0x0800003c3ffc7389 */ /* 0x000064000000003d */
[----:B01----:R-:W-:Y:S01]  /*5da0*/  ENDCOLLECTIVE ;  /* 0x000000000000791b */ /* 0x003fe20003800000 */
.L_x_2996:
[----:B------:R-:W-:Y:S02]  /*5db0*/  MOV R63, R57 ;  /* 0x00000039003f7202 */ /* 0x000fe40000000f00 */
[----:B------:R-:W-:-:S07]  /*5dc0*/  MOV R59, R252 ;  /* 0x000000fc003b7202 */ /* 0x000fce0000000f00 */
[----:B------:R-:W-:Y:S05]  /*5dd0*/  WARPSYNC.COLLECTIVE R58, `(.L_x_2997) ;  /* 0x000000003a087348 */ /* 0x000fea0003c00000 */
[----:B------:R0:W1:Y:S02]  /*5de0*/  SHFL.DOWN P0, R252, R63, R60, R61 ;  /* 0x0800003c3ffc7389 */ /* 0x000064000000003d */
[----:B01----:R-:W-:Y:S01]  /*5df0*/  ENDCOLLECTIVE ;  /* 0x000000000000791b */ /* 0x003fe20003800000 */
.L_x_2997:
[----:B------:R-:W-:Y:S01]  /*5e00*/  MOV R62, R252 ;  /* 0x000000fc003e7202 */ /* 0x000fe20000000f00 */
[----:B------:R-:W-:Y:S06]  /*5e10*/  BRA `(.L_x_2998) ;  /* 0xffffffc800a47947 */ /* 0x000fec000383ffff */
.L_x_2999:
        /* <DEDUP_REMOVED lines=14> */
.L_x_15197:


//--------------------- .text._ZN10layer_norm22ln_bwd_finalize_kernelINS_22Kernel_traits_finalizeILj7168E6__halfS2_S2_S2_fjLb1ELj1024ELj4ENS_18Kernel_traits_baseILj7168ES2_S2_S2_S2_fjLj1024EEEEELb1ELb0EEEvNS_9BwdParamsE --------------------------
	.section	.text._ZN10layer_norm22ln_bwd_finalize_kernelINS_22Kernel_traits_finalizeILj7168E6__halfS2_S2_S2_fjLb1ELj1024ELj4ENS_18Kernel_traits_baseILj7168ES2_S2_S2_S2_fjLj1024EEEEELb1ELb0EEEvNS_9BwdParamsE,"ax",@progbits
	.align	128
        .global         _ZN10layer_norm22ln_bwd_finalize_kernelINS_22Kernel_traits_finalizeILj7168E6__halfS2_S2_S2_fjLb1ELj1024ELj4ENS_18Kernel_traits_baseILj7168ES2_S2_S2_S2_fjLj1024EEEEELb1ELb0EEEvNS_9BwdParamsE
        .type           _ZN10layer_norm22ln_bwd_finalize_kernelINS_22Kernel_traits_finalizeILj7168E6__halfS2_S2_S2_fjLb1ELj1024ELj4ENS_18Kernel_traits_baseILj7168ES2_S2_S2_S2_fjLj1024EEEEELb1ELb0EEEvNS_9BwdParamsE,@function
        .size           _ZN10layer_norm22ln_bwd_finalize_kernelINS_22Kernel_traits_finalizeILj7168E6__halfS2_S2_S2_fjLb1ELj1024ELj4ENS_18Kernel_traits_baseILj7168ES2_S2_S2_S2_fjLj1024EEEEELb1ELb0EEEvNS_9BwdParamsE,(.L_x_15198 - _ZN10layer_norm22ln_bwd_finalize_kernelINS_22Kernel_traits_finalizeILj7168E6__halfS2_S2_S2_fjLb1ELj1024ELj4ENS_18Kernel_traits_baseILj7168ES2_S2_S2_S2_fjLj1024EEEEELb1ELb0EEEvNS_9BwdParamsE)
        .other          _ZN10layer_norm22ln_bwd_finalize_kernelINS_22Kernel_traits_finalizeILj7168E6__halfS2_S2_S2_fjLb1ELj1024ELj4ENS_18Kernel_traits_baseILj7168ES2_S2_S2_S2_fjLj1024EEEEELb1ELb0EEEvNS_9BwdParamsE,@"STO_CUDA_ENTRY STV_DEFAULT"
_ZN10layer_norm22ln_bwd_finalize_kernelINS_22Kernel_traits_finalizeILj7168E6__halfS2_S2_S2_fjLb1ELj1024ELj4ENS_18Kernel_traits_baseILj7168ES2_S2_S2_S2_fjLj1024EEEEELb1ELb0EEEvNS_9BwdParamsE:
.text._ZN10layer_norm22ln_bwd_finalize_kernelINS_22Kernel_traits_finalizeILj7168E6__halfS2_S2_S2_fjLb1ELj1024ELj4ENS_18Kernel_traits_baseILj7168ES2_S2_S2_S2_fjLj1024EEEEELb1ELb0EEEvNS_9BwdParamsE:
        /* <DEDUP_REMOVED lines=24> */
.L_x_3012:
        /* <DEDUP_REMOVED lines=36> */
.L_x_3004:
        /* <DEDUP_REMOVED lines=49> */
.L_x_3003:
[----:B------:R-:W-:Y:S05]  /*06d0*/  BSYNC B1 ;  /* 0x0000000000017941 */ /* 0x000fea0003800000 */
.L_x_3002:
        /* <DEDUP_REMOVED lines=31> */
.L_x_3006:
[----:B------:R-:W-:Y:S05]  /*08d0*/  BSYNC B1 ;  /* 0x0000000000017941 */ /* 0x000fea0003800000 */
.L_x_3005:
        /* <DEDUP_REMOVED lines=16> */
.L_x_3007:
[----:B------:R-:W-:Y:S05]  /*09e0*/  BSYNC B1 ;  /* 0x0000000000017941 */ /* 0x000fea0003800000 */
.L_x_3001:
[----:B------:R-:W-:Y:S05]  /*09f0*/  BSYNC B0 ;  /* 0x0000000000007941 */ /* 0x000fea0003800000 */
.L_x_3000:
        /* <DEDUP_REMOVED lines=40> */
.L_x_3028:
        /* <DEDUP_REMOVED lines=8> */
.L_x_3008:
        /* <DEDUP_REMOVED lines=17> */
[----:B0-----:R-:W-:Y:S02]  /*0e10*/  F2FP.F16.F32.PACK_AB R21, R21, R20 ;  /* 0x000000141515723e */ /* 0x001fe400000000ff */
[----:B----4-:R-:W-:-:S03]  /*0e20*/  F2FP.F16.F32.PACK_AB R13, R13, R12 ;  /* 0x0000000c0d0d723e */ /* 0x010fc600000000ff */
[----:B------:R3:W-:Y:S01]  /*0e30*/  STG.E desc[UR6][R14.64], R21 ;  /* 0x000000150e007986 */ /* 0x0007e2000c101906 */
[----:B-----5:R-:W-:-:S03]  /*0e40*/  F2FP.F16.F32.PACK_AB R17, R17, R16 ;  /* 0x000000101111723e */ /* 0x020fc600000000ff */
[----:B------:R3:W-:Y:S04]  /*0e50*/  STG.E desc[UR6][R10.64], R13 ;  /* 0x0000000d0a007986 */ /* 0x0007e8000c101906 */
[----:B------:R3:W-:Y:S02]  /*0e60*/  STG.E desc[UR6][R8.64], R17 ;  /* 0x0000001108007986 */ /* 0x0007e4000c101906 */
.L_x_3011:
[----:B------:R-:W-:Y:S05]  /*0e70*/  BSYNC B0 ;  /* 0x0000000000007941 */ /* 0x000fea0003800000 */
.L_x_3010:
[C---:B------:R-:W-:Y:S01]  /*0e80*/  ISETP.GT.U32.AND P1, PT, R4.reuse, -0x1c01, PT ;  /* 0xffffe3ff0400780c */ /* 0x040fe20003f24070 */
[----:B------:R-:W-:Y:S01]  /*0e90*/  VIADD R4, R4, 0x1c00 ;  /* 0x00001c0004047836 */ /* 0x000fe20000000000 */
[----:B------:R-:W-:-:S11]  /*0ea0*/  IADD3 R5, R5, 0xe00, RZ ;  /* 0x00000e0005057810 */ /* 0x000fd60007ffe0ff */
[----:B------:R-:W-:Y:S05]  /*0eb0*/  @P1 BRA `(.L_x_3012) ;  /* 0xfffffff000b01947 */ /* 0x000fea000383ffff */
[----:B------:R-:W-:Y:S05]  /*0ec0*/  EXIT ;  /* 0x000000000000794d */ /* 0x000fea0003800000 */
.L_x_3009:
[----:B0-----:R-:W-:Y:S01]  /*0ed0*/  HFMA2.MMA R24, -RZ, RZ, 0, 5.9604644775390625e-08 ;  /* 0x00000001ff187435 */ /* 0x001fe200000001ff */
[----:B----4-:R-:W-:Y:S02]  /*0ee0*/  MOV R23, R10 ;  /* 0x0000000a00177202 */ /* 0x010fe40000000f00 */
[----:B------:R-:W-:Y:S02]  /*0ef0*/  MOV R25, 0x1f ;  /* 0x0000001f00197802 */ /* 0x000fe40000000f00 */
[----:B------:R-:W-:-:S07]  /*0f00*/  MOV R20, 0xffffffff ;  /* 0xffffffff00147802 */ /* 0x000fce0000000f00 */
[----:B-123--:R-:W-:Y:S05]  /*0f10*/  WARPSYNC.COLLECTIVE R20, `(.L_x_3013) ;  /* 0x0000000014087348 */ /* 0x00efea0003c00000 */
[----:B------:R0:W4:Y:S02]  /*0f20*/  SHFL.BFLY P2, R22, R23, R24, R25 ;  /* 0x0c00001817167389 */ /* 0x0001240000040019 */
[----:B01234-:R-:W-:Y:S01]  /*0f30*/  ENDCOLLECTIVE ;  /* 0x000000000000791b */ /* 0x01ffe20003800000 */
.L_x_3013:
[----:B------:R-:W-:Y:S01]  /*0f40*/  HFMA2.MMA R24, -RZ, RZ, 0, 1.1920928955078125e-07 ;  /* 0x00000002ff187435 */ /* 0x000fe200000001ff */
[----:B------:R-:W-:-:S05]  /*0f50*/  MOV R11, R22 ;  /* 0x00000016000b7202 */ /* 0x000fca0000000f00 */
[----:B------:R-:W-:-:S04]  /*0f60*/  FADD.FTZ R11, R10, R11 ;  /* 0x0000000b0a0b7221 */ /* 0x000fc80000010000 */
[----:B------:R-:W-:-:S07]  /*0f70*/  IMAD.MOV.U32 R23, RZ, RZ, R11 ;  /* 0x000000ffff177224 */ /* 0x000fce00078e000b */
[----:B------:R-:W-:Y:S05]  /*0f80*/  WARPSYNC.COLLECTIVE R20, `(.L_x_3014) ;  /* 0x0000000014087348 */ /* 0x000fea0003c00000 */
[----:B------:R0:W1:Y:S02]  /*0f90*/  SHFL.BFLY P2, R22, R23, R24, R25 ;  /* 0x0c00001817167389 */ /* 0x0000640000040019 */
[----:B01----:R-:W-:Y:S01]  /*0fa0*/  ENDCOLLECTIVE ;  /* 0x000000000000791b */ /* 0x003fe20003800000 */
.L_x_3014:
[----:B------:R-:W-:Y:S01]  /*0fb0*/  HFMA2.MMA R24, -RZ, RZ, 0, 2.384185791015625e-07 ;  /* 0x00000004ff187435 */ /* 0x000fe200000001ff */
[----:B------:R-:W-:-:S05]  /*0fc0*/  MOV R14, R22 ;  /* 0x00000016000e7202 */ /* 0x000fca0000000f00 */
[----:B------:R-:W-:-:S05]  /*0fd0*/  FADD.FTZ R14, R11, R14 ;  /* 0x0000000e0b0e7221 */ /* 0x000fca0000010000 */
[----:B------:R-:W-:-:S07]  /*0fe0*/  MOV R23, R14 ;  /* 0x0000000e00177202 */ /* 0x000fce0000000f00 */
[----:B------:R-:W-:Y:S05]  /*0ff0*/  WARPSYNC.COLLECTIVE R20, `(.L_x_3015) ;  /* 0x0000000014087348 */ /* 0x000fea0003c00000 */
[----:B------:R0:W1:Y:S02]  /*1000*/  SHFL.BFLY P2, R22, R23, R24, R25 ;  /* 0x0c00001817167389 */ /* 0x0000640000040019 */
[----:B01----:R-:W-:Y:S01]  /*1010*/  ENDCOLLECTIVE ;  /* 0x000000000000791b */ /* 0x003fe20003800000 */
.L_x_3015:
[----:B------:R-:W-:Y:S01]  /*1020*/  IMAD.MOV.U32 R24, RZ, RZ, 0x8 ;  /* 0x00000008ff187424 */ /* 0x000fe200078e00ff */
[----:B------:R-:W-:-:S05]  /*1030*/  MOV R13, R22 ;  /* 0x00000016000d7202 */ /* 0x000fca0000000f00 */
[----:B------:R-:W-:-:S05]  /*1040*/  FADD.FTZ R13, R14, R13 ;  /* 0x0000000d0e0d7221 */ /* 0x000fca0000010000 */
[----:B------:R-:W-:-:S07]  /*1050*/  MOV R23, R13 ;  /* 0x0000000d00177202 */ /* 0x000fce0000000f00 */
[----:B------:R-:W-:Y:S05]  /*1060*/  WARPSYNC.COLLECTIVE R20, `(.L_x_3016) ;  /* 0x0000000014087348 */ /* 0x000fea0003c00000 */
[----:B------:R0:W1:Y:S02]  /*1070*/  SHFL.BFLY P2, R22, R23, R24, R25 ;  /* 0x0c00001817167389 */ /* 0x0000640000040019 */
[----:B01----:R-:W-:Y:S01]  /*1080*/  ENDCOLLECTIVE ;  /* 0x000000000000791b */ /* 0x003fe20003800000 */
.L_x_3016:
[----:B------:R-:W-:Y:S01]  /*1090*/  HFMA2.MMA R24, -RZ, RZ, 0, 9.5367431640625e-07 ;  /* 0x00000010ff187435 */ /* 0x000fe200000001ff */
[----:B------:R-:W-:-:S05]  /*10a0*/  MOV R10, R22 ;  /* 0x00000016000a7202 */ /* 0x000fca0000000f00 */
[----:B------:R-:W-:-:S05]  /*10b0*/  FADD.FTZ R11, R13, R10 ;  /* 0x0000000a0d0b7221 */ /* 0x000fca0000010000 */
[----:B------:R-:W-:-:S07]  /*10c0*/  MOV R23, R11 ;  /* 0x0000000b00177202 */ /* 0x000fce0000000f00 */
[----:B------:R-:W-:Y:S05]  /*10d0*/  WARPSYNC.COLLECTIVE R20, `(.L_x_3017) ;  /* 0x0000000014087348 */ /* 0x000fea0003c00000 */
[----:B------:R0:W1:Y:S02]  /*10e0*/  SHFL.BFLY P2, R22, R23, R24, R25 ;  /* 0x0c00001817167389 */ /* 0x0000640000040019 */
[----:B01----:R-:W-:Y:S01]  /*10f0*/  ENDCOLLECTIVE ;  /* 0x000000000000791b */ /* 0x003fe20003800000 */
.L_x_3017:
[----:B------:R-:W-:Y:S01]  /*1100*/  HFMA2.MMA R24, -RZ, RZ, 0, 5.9604644775390625e-08 ;  /* 0x00000001ff187435 */ /* 0x000fe200000001ff */
[----:B------:R-:W-:Y:S02]  /*1110*/  MOV R23, R12 ;  /* 0x0000000c00177202 */ /* 0x000fe40000000f00 */
[----:B------:R-:W-:-:S08]  /*1120*/  MOV R10, R22 ;  /* 0x00000016000a7202 */ /* 0x000fd00000000f00 */
[----:B------:R-:W-:Y:S05]  /*1130*/  WARPSYNC.COLLECTIVE R20, `(.L_x_3018) ;  /* 0x0000000014087348 */ /* 0x000fea0003c00000 */
[----:B------:R0:W1:Y:S02]  /*1140*/  SHFL.BFLY P2, R22, R23, R24, R25 ;  /* 0x0c00001817167389 */ /* 0x0000640000040019 */
[----:B01----:R-:W-:Y:S01]  /*1150*/  ENDCOLLECTIVE ;  /* 0x000000000000791b */ /* 0x003fe20003800000 */
.L_x_3018:
[----:B------:R-:W-:Y:S01]  /*1160*/  HFMA2.MMA R24, -RZ, RZ, 0, 1.1920928955078125e-07 ;  /* 0x00000002ff187435 */ /* 0x000fe200000001ff */
[----:B------:R-:W-:-:S04]  /*1170*/  IMAD.MOV.U32 R13, RZ, RZ, R22 ;  /* 0x000000ffff0d7224 */ /* 0x000fc800078e0016 */
[----:B------:R-:W-:-:S05]  /*1180*/  FADD.FTZ R15, R12, R13 ;  /* 0x0000000d0c0f7221 */ /* 0x000fca0000010000 */
[----:B------:R-:W-:-:S07]  /*1190*/  MOV R23, R15 ;  /* 0x0000000f00177202 */ /* 0x000fce0000000f00 */
[----:B------:R-:W-:Y:S05]  /*11a0*/  WARPSYNC.COLLECTIVE R20, `(.L_x_3019) ;  /* 0x0000000014087348 */ /* 0x000fea0003c00000 */
[----:B------:R0:W1:Y:S02]  /*11b0*/  SHFL.BFLY P2, R22, R23, R24, R25 ;  /* 0x0c00001817167389 */ /* 0x0000640000040019 */
[----:B01----:R-:W-:Y:S01]  /*11c0*/  ENDCOLLECTIVE ;  /* 0x000000000000791b */ /* 0x003fe20003800000 */
.L_x_3019:
[----:B------:R-:W-:Y:S01]  /*11d0*/  HFMA2.MMA R24, -RZ, RZ, 0, 2.384185791015625e-07 ;  /* 0x00000004ff187435 */ /* 0x000fe200000001ff */
[----:B------:R-:W-:-:S05]  /*11e0*/  MOV R16, R22 ;  /* 0x0000001600107202 */ /* 0x000fca0000000f00 */
[----:B------:R-:W-:-:S05]  /*11f0*/  FADD.FTZ R16, R15, R16 ;  /* 0x000000100f107221 */ /* 0x000fca0000010000 */
[----:B------:R-:W-:-:S07]  /*1200*/  MOV R23, R16 ;  /* 0x0000001000177202 */ /* 0x000fce0000000f00 */
[----:B------:R-:W-:Y:S05]  /*1210*/  WARPSYNC.COLLECTIVE R20, `(.L_x_3020) ;  /* 0x0000000014087348 */ /* 0x000fea0003c00000 */
[----:B------:R0:W1:Y:S02]  /*1220*/  SHFL.BFLY P2, R22, R23, R24, R25 ;  /* 0x0c00001817167389 */ /* 0x0000640000040019 */
[----:B01----:R-:W-:Y:S01]  /*1230*/  ENDCOLLECTIVE ;  /* 0x000000000000791b */ /* 0x003fe20003800000 */
.L_x_3020:
[----:B------:R-:W-:Y:S01]  /*1240*/  HFMA2.MMA R24, -RZ, RZ, 0, 4.76837158203125e-07 ;  /* 0x00000008ff187435 */ /* 0x000fe200000001ff */
[----:B------:R-:W-:-:S05]  /*1250*/  MOV R17, R22 ;  /* 0x0000001600117202 */ /* 0x000fca0000000f00 */
[----:B------:R-:W-:-:S04]  /*1260*/  FADD.FTZ R17, R16, R17 ;  /* 0x0000001110117221 */ /* 0x000fc80000010000 */
[----:B------:R-:W-:-:S07]  /*1270*/  IMAD.MOV.U32 R23, RZ, RZ, R17 ;  /* 0x000000ffff177224 */ /* 0x000fce00078e0011 */
[----:B------:R-:W-:Y:S05]  /*1280*/  WARPSYNC.COLLECTIVE R20, `(.L_x_3021) ;  /* 0x0000000014087348 */ /* 0x000fea0003c00000 */
[----:B------:R0:W1:Y:S02]  /*1290*/  SHFL.BFLY P2, R22, R23, R24, R25 ;  /* 0x0c00001817167389 */ /* 0x0000640000040019 */
[----:B01----:R-:W-:Y:S01]  /*12a0*/  ENDCOLLECTIVE ;  /* 0x000000000000791b */ /* 0x003fe20003800000 */
.L_x_3021:
[----:B------:R-:W-:Y:S01]  /*12b0*/  HFMA2.MMA R24, -RZ, RZ, 0, 9.5367431640625e-07 ;  /* 0x00000010ff187435 */ /* 0x000fe200000001ff */
[----:B------:R-:W-:-:S05]  /*12c0*/  MOV R12, R22 ;  /* 0x00000016000c7202 */ /* 0x000fca0000000f00 */
[----:B------:R-:W-:-:S05]  /*12d0*/  FADD.FTZ R12, R17, R12 ;  /* 0x0000000c110c7221 */ /* 0x000fca0000010000 */
[----:B------:R-:W-:-:S07]  /*12e0*/  MOV R23, R12 ;  /* 0x0000000c00177202 */ /* 0x000fce0000000f00 */
[----:B------:R-:W-:Y:S05]  /*12f0*/  WARPSYNC.COLLECTIVE R20, `(.L_x_3022) ;  /* 0x0000000014087348 */ /* 0x000fea0003c00000 */
[----:B------:R0:W1:Y:S02]  /*1300*/  SHFL.BFLY P2, R22, R23, R24, R25 ;  /* 0x0c00001817167389 */ /* 0x0000640000040019 */
[----:B01----:R-:W-:Y:S01]  /*1310*/  ENDCOLLECTIVE ;  /* 0x000000000000791b */ /* 0x003fe20003800000 */
.L_x_3022:
[----:B------:R-:W-:Y:S01]  /*1320*/  MOV R23, R8 ;  /* 0x0000000800177202 */ /* 0x000fe20000000f00 */
[----:B------:R-:W-:Y:S01]  /*1330*/  IMAD.MOV.U32 R24, RZ, RZ, 0x1 ;  /* 0x00000001ff187424 */ /* 0x000fe200078e00ff */
[----:B------:R-:W-:-:S07]  /*1340*/  MOV R15, R22 ;  /* 0x00000016000f7202 */ /* 0x000fce0000000f00 */
[----:B------:R-:W-:Y:S05]  /*1350*/  WARPSYNC.COLLECTIVE R20, `(.L_x_3023) ;  /* 0x0000000014087348 */ /* 0x000fea0003c00000 */
[----:B------:R0:W1:Y:S02]  /*1360*/  SHFL.BFLY P2, R22, R23, R24, R25 ;  /* 0x0c00001817167389 */ /* 0x0000640000040019 */
[----:B01----:R-:W-:Y:S01]  /*1370*/  ENDCOLLECTIVE ;  /* 0x000000000000791b */ /* 0x003fe20003800000 */
.L_x_3023:
[----:B------:R-:W-:Y:S01]  /*1380*/  HFMA2.MMA R24, -RZ, RZ, 0, 1.1920928955078125e-07 ;  /* 0x00000002ff187435 */ /* 0x000fe200000001ff */
[----:B------:R-:W-:-:S05]  /*1390*/  MOV R17, R22 ;  /* 0x0000001600117202 */ /* 0x000fca0000000f00 */
[----:B------:R-:W-:-:S05]  /*13a0*/  FADD.FTZ R18, R8, R17 ;  /* 0x0000001108127221 */ /* 0x000fca0000010000 */
[----:B------:R-:W-:-:S07]  /*13b0*/  MOV R23, R18 ;  /* 0x0000001200177202 */ /* 0x000fce0000000f00 */
[----:B------:R-:W-:Y:S05]  /*13c0*/  WARPSYNC.COLLECTIVE R20, `(.L_x_3024) ;  /* 0x0000000014087348 */ /* 0x000fea0003c00000 */
[----:B------:R0:W1:Y:S02]  /*13d0*/  SHFL.BFLY P2, R22, R23, R24, R25 ;  /* 0x0c00001817167389 */ /* 0x0000640000040019 */
[----:B01----:R-:W-:Y:S01]  /*13e0*/  ENDCOLLECTIVE ;  /* 0x000000000000791b */ /* 0x003fe20003800000 */
.L_x_3024:
[----:B------:R-:W-:Y:S01]  /*13f0*/  HFMA2.MMA R24, -RZ, RZ, 0, 2.384185791015625e-07 ;  /* 0x00000004ff187435 */ /* 0x000fe200000001ff */
[----:B------:R-:W-:-:S05]  /*1400*/  MOV R13, R22 ;  /* 0x00000016000d7202 */ /* 0x000fca0000000f00 */
[----:B------:R-:W-:-:S05]  /*1410*/  FADD.FTZ R19, R18, R13 ;  /* 0x0000000d12137221 */ /* 0x000fca0000010000 */
[----:B------:R-:W-:-:S07]  /*1420*/  MOV R23, R19 ;  /* 0x0000001300177202 */ /* 0x000fce0000000f00 */
[----:B------:R-:W-:Y:S05]  /*1430*/  WARPSYNC.COLLECTIVE R20, `(.L_x_3025) ;  /* 0x0000000014087348 */ /* 0x000fea0003c00000 */
[----:B------:R0:W1:Y:S02]  /*1440*/  SHFL.BFLY P2, R22, R23, R24, R25 ;  /* 0x0c00001817167389 */ /* 0x0000640000040019 */
[----:B01----:R-:W-:Y:S01]  /*1450*/  ENDCOLLECTIVE ;  /* 0x000000000000791b */ /* 0x003fe20003800000 */
.L_x_3025:
[----:B------:R-:W-:Y:S01]  /*1460*/  HFMA2.MMA R24, -RZ, RZ, 0, 4.76837158203125e-07 ;  /* 0x00000008ff187435 */ /* 0x000fe200000001ff */
[----:B------:R-:W-:-:S04]  /*1470*/  IMAD.MOV.U32 R8, RZ, RZ, R22 ;  /* 0x000000ffff087224 */ /* 0x000fc800078e0016 */
[----:B------:R-:W-:-:S05]  /*1480*/  FADD.FTZ R8, R19, R8 ;  /* 0x0000000813087221 */ /* 0x000fca0000010000 */
[----:B------:R-:W-:-:S07]  /*1490*/  MOV R23, R8 ;  /* 0x0000000800177202 */ /* 0x000fce0000000f00 */
[----:B------:R-:W-:Y:S05]  /*14a0*/  WARPSYNC.COLLECTIVE R20, `(.L_x_3026) ;  /* 0x0000000014087348 */ /* 0x000fea0003c00000 */
[----:B------:R0:W1:Y:S02]  /*14b0*/  SHFL.BFLY P2, R22, R23, R24, R25 ;  /* 0x0c00001817167389 */ /* 0x0000640000040019 */
[----:B01----:R-:W-:Y:S01]  /*14c0*/  ENDCOLLECTIVE ;  /* 0x000000000000791b */ /* 0x003fe20003800000 */
.L_x_3026:
[----:B------:R-:W-:Y:S01]  /*14d0*/  HFMA2.MMA R24, -RZ, RZ, 0, 9.5367431640625e-07 ;  /* 0x00000010ff187435 */ /* 0x000fe200000001ff */
[----:B------:R-:W-:-:S05]  /*14e0*/  MOV R21, R22 ;  /* 0x0000001600157202 */ /* 0x000fca0000000f00 */
[----:B------:R-:W-:-:S05]  /*14f0*/  FADD.FTZ R21, R8, R21 ;  /* 0x0000001508157221 */ /* 0x000fca0000010000 */
[----:B------:R-:W-:-:S07]  /*1500*/  MOV R23, R21 ;  /* 0x0000001500177202 */ /* 0x000fce0000000f00 */
[----:B------:R-:W-:Y:S05]  /*1510*/  WARPSYNC.COLLECTIVE R20, `(.L_x_3027) ;  /* 0x0000000014087348 */ /* 0x000fea0003c00000 */
[----:B------:R0:W1:Y:S02]  /*1520*/  SHFL.BFLY P2, R22, R23, R24, R25 ;  /* 0x0c00001817167389 */ /* 0x0000640000040019 */
[----:B01----:R-:W-:Y:S01]  /*1530*/  ENDCOLLECTIVE ;  /* 0x000000000000791b */ /* 0x003fe20003800000 */
.L_x_3027:
[----:B------:R-:W-:Y:S01]  /*1540*/  MOV R14, R22 ;  /* 0x00000016000e7202 */ /* 0x000fe20000000f00 */
[----:B------:R-:W-:Y:S06]  /*1550*/  BRA `(.L_x_3028) ;  /* 0xfffffff400c87947 */ /* 0x000fec000383ffff */
.L_x_3029:
        /* <DEDUP_REMOVED lines=10> */
.L_x_15198:


//--------------------- .text._ZN10layer_norm13ln_bwd_kernelINS_13Kernel_traitsI6__halfS2_S2_S2_fjLj7168ELj1ELj1ELj8ELj8ENS_18Kernel_traits_baseILj7168ES2_S2_S2_S2_fjLj256EEEEELb1ELb1ELb1ELb0EEEvNS_9BwdParamsE --------------------------
	.section	.text._ZN10layer_norm13ln_bwd_kernelINS_13Kernel_traitsI6__halfS2_S2_S2_fjLj7168ELj1ELj1ELj8ELj8ENS_18Kernel_traits_baseILj7168ES2_S2_S2_S2_fjLj256EEEEELb1ELb1ELb1ELb0EEEvNS_9BwdParamsE,"ax",@progbits
	.align	128
        .global         _ZN10layer_norm13ln_bwd_kernelINS_13Kernel_traitsI6__halfS2_S2_S2_fjLj7168ELj1ELj1ELj8ELj8ENS_18Kernel_traits_baseILj7168ES2_S2_S2_S2_fjLj256EEEEELb1ELb1ELb1ELb0EEEvNS_9BwdParamsE
        .type           _ZN10layer_norm13ln_bwd_kernelINS_13Kernel_traitsI6__halfS2_S2_S2_fjLj7168ELj1ELj1ELj8ELj8ENS_18Kernel_traits_baseILj7168ES2_S2_S2_S2_fjLj256EEEEELb1ELb1ELb1ELb0EEEvNS_9BwdParamsE,@function
        .size           _ZN10layer_norm13ln_bwd_kernelINS_13Kernel_traitsI6__halfS2_S2_S2_fjLj7168ELj1ELj1ELj8ELj8ENS_18Kernel_traits_baseILj7168ES2_S2_S2_S2_fjLj256EEEEELb1ELb1ELb1ELb0EEEvNS_9BwdParamsE,(.L_x_15199 - _ZN10layer_norm13ln_bwd_kernelINS_13Kernel_traitsI6__halfS2_S2_S2_fjLj7168ELj1ELj1ELj8ELj8ENS_18Kernel_traits_baseILj7168ES2_S2_S2_S2_fjLj256EEEEELb1ELb1ELb1ELb0EEEvNS_9BwdParamsE)
        .other          _ZN10layer_norm13ln_bwd_kernelINS_13Kernel_traitsI6__halfS2_S2_S2_fjLj7168ELj1ELj1ELj8ELj8ENS_18Kernel_traits_baseILj7168ES2_S2_S2_S2_fjLj256EEEEELb1ELb1ELb1ELb0EEEvNS_9BwdParamsE,@"STO_CUDA_ENTRY STV_DEFAULT"
_ZN10layer_norm13ln_bwd_kernelINS_13Kernel_traitsI6__halfS2_S2_S2_fjLj7168ELj1ELj1ELj8ELj8ENS_18Kernel_traits_baseILj7168ES2_S2_S2_S2_fjLj256EEEEELb1ELb1ELb1ELb0EEEvNS_9BwdParamsE:
.text._ZN10layer_norm13ln_bwd_kernelINS_13Kernel_traitsI6__halfS2_S2_S2_fjLj7168ELj1ELj1ELj8ELj8ENS_18Kernel_traits_baseILj7168ES2_S2_S2_S2_fjLj256EEEEELb1ELb1ELb1ELb0EEEvNS_9BwdParamsE:
        /* <DEDUP_REMOVED lines=62> */
[C---:B---3--:R-:W-:Y:S01]  /*03e0*/  @P4 IMAD.WIDE.U32 R42, R9.reuse, 0x8, R42 ;  /* 0x00000008092a4825 */ /* 0x048fe200078e002a */
[----:B------:R-:W-:Y:S02]  /*03f0*/  @P4 IADD3 R9, R9, 0x100, RZ ;  /* 0x0000010009094810 */ /* 0x000fe40007ffe0ff */
[----:B------:R-:W-:-:S02]  /*0400*/  CS2R R112, SRZ ;  /* 0x0000000000707805 */ /* 0x000fc4000001ff00 */
[----:B------:R-:W-:Y:S02]  /*0410*/  CS2R R114, SRZ ;  /* 0x0000000000727805 */ /* 0x000fe4000001ff00 */
[----:B------:R-:W-:Y:S01]  /*0420*/  CS2R R108, SRZ ;  /* 0x00000000006c7805 */ /* 0x000fe2000001ff00 */
[----:B------:R-:W5:Y:S01]  /*0430*/  @P4 LDG.E.64 R12, desc[UR4][R42.64] ;  /* 0x000000042a0c4981 */ /* 0x000f62000c1e1b00 */
        /* <DEDUP_REMOVED lines=12> */
[----:B------:R-:W-:Y:S01]  /*0500*/  @P0 IADD3 R9, R9, 0x100, RZ ;  /* 0x0000010009090810 */ /* 0x000fe20007ffe0ff */
[----:B------:R-:W5:Y:S04]  /*0510*/  @P0 LDG.E.64 R30, desc[UR4][R48.64] ;  /* 0x00000004301e0981 */ /* 0x000f68000c1e1b00 */
[C---:B----4-:R-:W-:Y:S01]  /*0520*/  @P1 IMAD.WIDE.U32 R52, R9.reuse, 0x8, R52 ;  /* 0x0000000809341825 */ /* 0x050fe200078e0034 */
[----:B------:R-:W5:Y:S03]  /*0530*/  @P0 LDG.E.64 R6, desc[UR4][R50.64] ;  /* 0x0000000432060981 */ /* 0x000f66000c1e1b00 */
        /* <DEDUP_REMOVED lines=46> */
[--C-:B-----5:R-:W-:Y:S01]  /*0820*/  SHF.R.U64 R137, R34, 0x10, R35.reuse ;  /* 0x0000001022897819 */ /* 0x120fe20000001223 */
[----:B------:R-:W-:Y:S01]  /*0830*/  HFMA2.MMA R126, -RZ, RZ, 0, 5.9604644775390625e-08 ;  /* 0x00000001ff7e7435 */ /* 0x000fe200000001ff */
[----:B------:R-:W-:Y:S02]  /*0840*/  MOV R136, R35 ;  /* 0x0000002300887202 */ /* 0x000fe40000000f00 */
        /* <DEDUP_REMOVED lines=108> */
[----:B------:R-:W-:Y:S01]  /*0f10*/  MOV R121, RZ ;  /* 0x000000ff00797202 */ /* 0x000fe20000000f00 */
[----:B------:R-:W-:-:S02]  /*0f20*/  HADD2.F32 R12, -RZ, R12.H0_H0 ;  /* 0x2000000cff0c7230 */ /* 0x000fc40000004100 */
[----:B0-----:R-:W-:-:S07]  /*0f30*/  HADD2.F32 R11, -RZ, R11.H0_H0 ;  /* 0x2000000bff0b7230 */ /* 0x001fce0000004100 */
.L_x_3246:
[----:B0-----:R-:W0:Y:S08]  /*0f40*/  LDC.64 R132, c[0x0][0x288] ;  /* 0x0000a200ff847b82 */ /* 0x001e300000000a00 */
[----:B-1----:R-:W1:Y:S08]  /*0f50*/  LDC.64 R130, c[0x0][0x250] ;  /* 0x00009400ff827b82 */ /* 0x002e700000000a00 */
[----:B--2---:R-:W2:Y:S08]  /*0f60*/  LDC.64 R128, c[0x0][0x258] ;  /* 0x00009600ff807b82 */ /* 0x004eb00000000a00 */
[----:B------:R-:W3:Y:S01]  /*0f70*/  LDC.64 R124, c[0x0][0x280] ;  /* 0x0000a000ff7c7b82 */ /* 0x000ee20000000a00 */
[----:B0-----:R-:W-:-:S05]  /*0f80*/  IMAD.WIDE R132, R164, 0x4, R132 ;  /* 0x00000004a4847825 */ /* 0x001fca00078e0284 */
[----:B------:R-:W4:Y:S01]  /*0f90*/  LDG.E R127, desc[UR4][R132.64] ;  /* 0x00000004847f7981 */ /* 0x000f22000c1e1900 */
[C---:B-1----:R-:W-:Y:S01]  /*0fa0*/  IMAD.WIDE R130, R164.reuse, 0x4, R130 ;  /* 0x00000004a4827825 */ /* 0x042fe200078e0282 */
[----:B------:R-:W0:Y:S05]  /*0fb0*/  LDC.64 R134, c[0x0][0x2c8] ;  /* 0x0000b200ff867b82 */ /* 0x000e2a0000000a00 */
[----:B-----5:R1:W5:Y:S01]  /*0fc0*/  LDG.E R130, desc[UR4][R130.64] ;  /* 0x0000000482827981 */ /* 0x020362000c1e1900 */
[----:B--2---:R-:W-:-:S05]  /*0fd0*/  IMAD.WIDE R128, R164, 0x4, R128 ;  /* 0x00000004a4807825 */ /* 0x004fca00078e0280 */
[----:B------:R1:W5:Y:S01]  /*0fe0*/  LDG.E R10, desc[UR4][R128.64] ;  /* 0x00000004800a7981 */ /* 0x000362000c1e1900 */
[----:B---3--:R-:W-:-:S05]  /*0ff0*/  IMAD.WIDE R124, R164, 0x4, R124 ;  /* 0x00000004a47c7825 */ /* 0x008fca00078e027c */
[----:B------:R1:W5:Y:S01]  /*1000*/  LDG.E R246, desc[UR4][R124.64] ;  /* 0x000000047cf67981 */ /* 0x000362000c1e1900 */
[----:B------:R-:W-:-:S05]  /*1010*/  MOV R181, UR11 ;  /* 0x0000000b00b57c02 */ /* 0x000fca0008000f00 */
        /* <DEDUP_REMOVED lines=10> */
[----:B------:R-:W-:Y:S01]  /*10c0*/  HFMA2.MMA R131, -RZ, RZ, 0, 0 ;  /* 0x00000000ff837435 */ /* 0x000fe200000001ff */
[----:B------:R-:W-:Y:S01]  /*10d0*/  LOP3.LUT P4, RZ, R8, 0x10, RZ, 0xc0, !PT ;  /* 0x0000001008ff7812 */ /* 0x000fe2000788c0ff */
        /* <DEDUP_REMOVED lines=16> */
.L_x_3034:
[----:B------:R-:W-:Y:S05]  /*11e0*/  BSYNC B1 ;  /* 0x0000000000017941 */ /* 0x000fea0003800000 */
.L_x_3033:
        /* <DEDUP_REMOVED lines=12> */
.L_x_3036:
[----:B------:R-:W-:Y:S05]  /*12b0*/  BSYNC B1 ;  /* 0x0000000000017941 */ /* 0x000fea0003800000 */
.L_x_3035:
        /* <DEDUP_REMOVED lines=12> */
.L_x_3038:
[----:B------:R-:W-:Y:S05]  /*1380*/  BSYNC B1 ;  /* 0x0000000000017941 */ /* 0x000fea0003800000 */
.L_x_3037:
        /* <DEDUP_REMOVED lines=12> */
.L_x_3040:
[----:B------:R-:W-:Y:S05]  /*1450*/  BSYNC B1 ;  /* 0x0000000000017941 */ /* 0x000fea0003800000 */
.L_x_3039:
        /* <DEDUP_REMOVED lines=11> */
.L_x_3042:
[----:B------:R-:W-:Y:S05]  /*1510*/  BSYNC B1 ;  /* 0x0000000000017941 */ /* 0x000fea0003800000 */
.L_x_3041:
        /* <DEDUP_REMOVED lines=11> */
.L_x_3044:
[----:B------:R-:W-:Y:S05]  /*15d0*/  BSYNC B1 ;  /* 0x0000000000017941 */ /* 0x000fea0003800000 */
.L_x_3043:
[----:B------:R-:W-:Y:S02]  /*15e0*/  LOP3.LUT P4, RZ, R8, 0x20, RZ, 0xc0, !PT ;  /* 0x0000002008ff7812 */ /* 0x000fe4000788c0ff */
[----:B-1234-:R-:W-:-:S11]  /*15f0*/  CS2R R128, SRZ ;  /* 0x0000000000807805 */ /* 0x01efd6000001ff00 */
        /* <DEDUP_REMOVED lines=8> */
[----:B------:R-:W-:Y:S01]  /*1680*/  HFMA2.MMA R128, -RZ, RZ, 0, 0 ;  /* 0x00000000ff807435 */ /* 0x000fe200000001ff */
[----:B------:R-:W-:Y:S10]  /*1690*/  BRA `(.L_x_3045) ;  /* 0x0000001c00187947 */ /* 0x000ff40003800000 */
.L_x_3032:
[----:B-----5:R-:W-:Y:S01]  /*16a0*/  ISETP.GE.AND P3, PT, R246, 0x1, PT ;  /* 0x00000001f600780c */ /* 0x020fe20003f66270 */
[----:B------:R-:W-:Y:S01]  /*16b0*/  BSSY B1, `(.L_x_3046) ;  /* 0x000004b000017945 */ /* 0x000fe20003800000 */
[----:B------:R-:W-:Y:S02]  /*16c0*/  IADD3 R124, R127, -0x1, RZ ;  /* 0xffffffff7f7c7810 */ /* 0x000fe40007ffe0ff */
[----:B------:R-:W-:Y:S02]  /*16d0*/  LOP3.LUT P4, RZ, R8, 0x10, RZ, 0xc0, !PT ;  /* 0x0000001008ff7812 */ /* 0x000fe4000788c0ff */
[----:B------:R-:W-:Y:S01]  /*16e0*/  MOV R127, RZ ;  /* 0x000000ff007f7202 */ /* 0x000fe20000000f00 */
[----:B------:R-:W-:Y:S01]  /*16f0*/  IMAD R124, R124, R181, RZ ;  /* 0x000000b57c7c7224 */ /* 0x000fe200078e02ff */
[----:B------:R-:W-:-:S04]  /*1700*/  MOV R132, R9 ;  /* 0x0000000900847202 */ /* 0x000fc80000000f00 */
[----:B------:R-:W-:Y:S02]  /*1710*/  SHF.R.S32.HI R125, RZ, 0x1f, R124 ;  /* 0x0000001fff7d7819 */ /* 0x000fe4000001147c */
[----:B------:R-:W-:Y:S02]  /*1720*/  @P3 IADD3 R128, R246, -0x1, RZ ;  /* 0xfffffffff6803810 */ /* 0x000fe40007ffe0ff */
[----:B------:R-:W-:-:S03]  /*1730*/  LEA.HI R124, R125, R124, RZ, 0x2 ;  /* 0x0000007c7d7c7211 */ /* 0x000fc600078f10ff */
[----:B------:R-:W-:Y:S01]  /*1740*/  @P3 IMAD R128, R128, R181, RZ ;  /* 0x000000b580803224 */ /* 0x000fe200078e02ff */
[----:B------:R-:W-:-:S04]  /*1750*/  LEA.HI.SX32 R131, R124, R165, 0x1e ;  /* 0x000000a57c837211 */ /* 0x000fc800078ff2ff */
[----:B------:R-:W-:-:S04]  /*1760*/  @P3 SHF.R.S32.HI R125, RZ, 0x1f, R128 ;  /* 0x0000001fff7d3819 */ /* 0x000fc80000011480 */
[----:B------:R-:W-:-:S04]  /*1770*/  @P3 LEA.HI R128, R125, R128, RZ, 0x2 ;  /* 0x000000807d803211 */ /* 0x000fc800078f10ff */
[----:B------:R-:W-:Y:S02]  /*1780*/  @P3 LEA.HI.SX32 R127, R128, R165, 0x1e ;  /* 0x000000a5807f3211 */ /* 0x000fe400078ff2ff */
[----:B------:R-:W-:Y:S01]  /*1790*/  CS2R R128, SRZ ;  /* 0x0000000000807805 */ /* 0x000fe2000001ff00 */
[----:B------:R-:W-:Y:S06]  /*17a0*/  @!P4 BRA `(.L_x_3047) ;  /* 0x0000000000ecc947 */ /* 0x000fec0003800000 */
[----:B------:R-:W0:Y:S01]  /*17b0*/  LDC.64 R124, c[0x0][0x238] ;  /* 0x00008e00ff7c7b82 */ /* 0x000e220000000a00 */
[----:B------:R-:W-:-:S04]  /*17c0*/  ISETP.NE.U32.AND P4, PT, RZ, UR8, PT ;  /* 0x00000008ff007c0c */ /* 0x000fc8000bf85070 */
[----:B------:R-:W-:-:S03]  /*17d0*/  ISETP.NE.AND.EX P4, PT, RZ, UR9, PT, P4 ;  /* 0x00000009ff007c0c */ /* 0x000fc6000bf85340 */
[----:B------:R-:W1:Y:S08]  /*17e0*/  LDC.64 R128, c[0x0][0x2b8] ;  /* 0x0000ae00ff807b82 */ /* 0x000e700000000a00 */
[----:B------:R-:W2:Y:S02]  /*17f0*/  LDC.64 R132, c[0x0][0x240] ;  /* 0x00009000ff847b82 */ /* 0x000ea40000000a00 */
[----:B------:R-:W5:Y:S01]  /*1800*/  @P4 LDG.E.64 R166, desc[UR4][R248.64] ;  /* 0x00000004f8a64981 */ /* 0x000f62000c1e1b00 */
[----:B------:R-:W-:-:S04]  /*1810*/  ISETP.NE.AND P4, PT, R163, RZ, PT ;  /* 0x000000ffa300720c */ /* 0x000fc80003f85270 */
[----:B------:R-:W-:Y:S01]  /*1820*/  FSEL R238, R130, RZ, !P4 ;  /* 0x000000ff82ee7208 */ /* 0x000fe20006000000 */
[----:B0-----:R-:W-:-:S06]  /*1830*/  IMAD.WIDE.U32 R124, R9, 0x8, R124 ;  /* 0x00000008097c7825 */ /* 0x001fcc00078e007c */
[----:B------:R-:W3:Y:S01]  /*1840*/  LDG.E.64 R124, desc[UR4][R124.64] ;  /* 0x000000047c7c7981 */ /* 0x000ee2000c1e1b00 */
[----:B-1----:R-:W-:-:S06]  /*1850*/  IMAD.WIDE.U32 R128, R131, 0x8, R128 ;  /* 0x0000000883807825 */ /* 0x002fcc00078e0080 */
[----:B------:R-:W4:Y:S01]  /*1860*/  LDG.E.64 R128, desc[UR4][R128.64] ;  /* 0x0000000480807981 */ /* 0x000f22000c1e1b00 */
[----:B--2---:R-:W-:-:S05]  /*1870*/  IMAD.WIDE.U32 R132, R127, 0x4, R132 ;  /* 0x000000047f847825 */ /* 0x004fca00078e0084 */
[----:B------:R0:W5:Y:S01]  /*1880*/  LDG.E R7, desc[UR4][R132.64] ;  /* 0x0000000484077981 */ /* 0x000162000c1e1900 */
[----:B------:R-:W-:Y:S02]  /*1890*/  IADD3 R131, R131, 0x100, RZ ;  /* 0x0000010083837810 */ /* 0x000fe40007ffe0ff */
[----:B------:R-:W-:Y:S02]  /*18a0*/  IADD3 R127, R127, 0x100, RZ ;  /* 0x000001007f7f7810 */ /* 0x000fe40007ffe0ff */
[----:B0-----:R-:W-:Y:S02]  /*18b0*/  IADD3 R132, R9, 0x100, RZ ;  /* 0x0000010009847810 */ /* 0x001fe40007ffe0ff */
[--C-:B---3--:R-:W-:Y:S01]  /*18c0*/  SHF.R.U64 R244, R124, 0x10, R125.reuse ;  /* 0x000000107cf47819 */ /* 0x108fe2000000127d */
[----:B------:R-:W-:Y:S01]  /*18d0*/  HADD2.F32 R243, -RZ, R125.H0_H0 ;  /* 0x2000007dfff37230 */ /* 0x000fe20000004100 */
[----:B------:R-:W-:Y:S02]  /*18e0*/  SHF.R.U32.HI R249, RZ, 0x10, R125 ;  /* 0x00000010fff97819 */ /* 0x000fe4000001167d */
[----:B----4-:R-:W-:-:S02]  /*18f0*/  SHF.R.U64 R240, R128, 0x10, R129 ;  /* 0x0000001080f07819 */ /* 0x010fc40000001281 */
[----:B------:R-:W-:Y:S02]  /*1900*/  MOV R239, R129 ;  /* 0x0000008100ef7202 */ /* 0x000fe40000000f00 */
[----:B------:R-:W-:Y:S01]  /*1910*/  SHF.R.U32.HI R241, RZ, 0x10, R129 ;  /* 0x00000010fff17819 */ /* 0x000fe20000011681 */
[----:B------:R-:W-:Y:S01]  /*1920*/  HADD2.F32 R129, -RZ, R124.H0_H0 ;  /* 0x2000007cff817230 */ /* 0x000fe20000004100 */
[----:B------:R-:W-:Y:S01]  /*1930*/  MOV R242, R128 ;  /* 0x0000008000f27202 */ /* 0x000fe20000000f00 */
[----:B------:R-:W-:-:S03]  /*1940*/  HADD2.F32 R125, -RZ, R244.H0_H0 ;  /* 0x200000f4ff7d7230 */ /* 0x000fc60000004100 */
[C---:B------:R-:W-:Y:S01]  /*1950*/  FADD.FTZ R245, -R238.reuse, R129 ;  /* 0x00000081eef57221 */ /* 0x040fe20000010100 */
[C---:B------:R-:W-:Y:S01]  /*1960*/  FADD.FTZ R129, -R238.reuse, R243 ;  /* 0x000000f3ee817221 */ /* 0x040fe20000010100 */
[----:B------:R-:W-:Y:S02]  /*1970*/  HADD2.F32 R249, -RZ, R249.H0_H0 ;  /* 0x200000f9fff97230 */ /* 0x000fe40000004100 */
[----:B------:R-:W-:Y:S01]  /*1980*/  FADD.FTZ R133, -R238, R125 ;  /* 0x0000007dee857221 */ /* 0x000fe20000010100 */
[----:B------:R-:W-:Y:S02]  /*1990*/  HADD2.F32 R243, -RZ, R242.H0_H0 ;  /* 0x200000f2fff37230 */ /* 0x000fe40000004100 */
[C---:B------:R-:W-:Y:S01]  /*19a0*/  FMUL.FTZ R245, R10.reuse, R245 ;  /* 0x000000f50af57220 */ /* 0x040fe20000410000 */
[----:B------:R-:W-:Y:S02]  /*19b0*/  HADD2.F32 R240, -RZ, R240.H0_H0 ;  /* 0x200000f0fff07230 */ /* 0x000fe40000004100 */
[----:B------:R-:W-:Y:S01]  /*19c0*/  FMUL.FTZ R244, R10, R133 ;  /* 0x000000850af47220 */ /* 0x000fe20000410000 */
[----:B------:R-:W-:Y:S01]  /*19d0*/  FADD.FTZ R125, -R238, R249 ;  /* 0x000000f9ee7d7221 */ /* 0x000fe20000010100 */
        /* <DEDUP_REMOVED lines=8> */
[C---:B------:R-:W-:Y:S01]  /*1a60*/  FMUL.FTZ R241, R10.reuse, R129 ;  /* 0x000000810af17220 */ /* 0x040fe20000410000 */
        /* <DEDUP_REMOVED lines=15> */
.L_x_3047:
[----:B------:R-:W-:Y:S05]  /*1b60*/  BSYNC B1 ;  /* 0x0000000000017941 */ /* 0x000fea0003800000 */
.L_x_3046:
        /* <DEDUP_REMOVED lines=21> */
[--C-:B----4-:R-:W-:Y:S01]  /*1cc0*/  SHF.R.U64 R249, R124, 0x10, R125.reuse ;  /* 0x000000107cf97819 */ /* 0x110fe2000000127d */
[----:B------:R-:W-:Y:S01]  /*1cd0*/  HADD2.F32 R248, -RZ, R125.H0_H0 ;  /* 0x2000007dfff87230 */ /* 0x000fe20000004100 */
[----:B------:R-:W-:Y:S02]  /*1ce0*/  SHF.R.U32.HI R252, RZ, 0x10, R125 ;  /* 0x00000010fffc7819 */ /* 0x000fe4000001167d */
[----:B---3--:R-:W-:-:S02]  /*1cf0*/  MOV R237, R230 ;  /* 0x000000e600ed7202 */ /* 0x008fc40000000f00 */
[--C-:B------:R-:W-:Y:S01]  /*1d00*/  SHF.R.U64 R236, R230, 0x10, R231.reuse ;  /* 0x00000010e6ec7819 */ /* 0x100fe200000012e7 */
[----:B------:R-:W-:Y:S01]  /*1d10*/  HADD2.F32 R230, -RZ, R124.H0_H0 ;  /* 0x2000007cffe67230 */ /* 0x000fe20000004100 */
[----:B------:R-:W-:Y:S01]  /*1d20*/  SHF.R.U32.HI R235, RZ, 0x10, R231 ;  /* 0x00000010ffeb7819 */ /* 0x000fe200000116e7 */
[----:B------:R-:W-:Y:S02]  /*1d30*/  HADD2.F32 R124, -RZ, R249.H0_H0 ;  /* 0x200000f9ff7c7230 */ /* 0x000fe40000004100 */
[----:B------:R-:W-:Y:S02]  /*1d40*/  HADD2.F32 R249, -RZ, R237.H0_H0 ;  /* 0x200000edfff97230 */ /* 0x000fe40000004100 */
[C---:B------:R-:W-:Y:S01]  /*1d50*/  FADD.FTZ R251, -R133.reuse, R230 ;  /* 0x000000e685fb7221 */ /* 0x040fe20000010100 */
[----:B------:R-:W-:Y:S01]  /*1d60*/  MOV R234, R231 ;  /* 0x000000e700ea7202 */ /* 0x000fe20000000f00 */
[----:B------:R-:W-:Y:S02]  /*1d70*/  HADD2.F32 R252, -RZ, R252.H0_H0 ;  /* 0x200000fcfffc7230 */ /* 0x000fe40000004100 */
[C---:B------:R-:W-:Y:S01]  /*1d80*/  FADD.FTZ R125, -R133.reuse, R124 ;  /* 0x0000007c857d7221 */ /* 0x040fe20000010100 */
[----:B0-----:R-:W-:Y:S01]  /*1d90*/  FADD.FTZ R233, -R133, R248 ;  /* 0x000000f885e97221 */ /* 0x001fe20000010100 */
[----:B------:R-:W-:-:S02]  /*1da0*/  HADD2.F32 R124, -RZ, R236.H0_H0 ;  /* 0x200000ecff7c7230 */ /* 0x000fc40000004100 */
[----:B------:R-:W-:Y:S01]  /*1db0*/  FMUL.FTZ R237, R10, R251 ;  /* 0x000000fb0aed7220 */ /* 0x000fe20000410000 */
[----:B------:R-:W-:Y:S02]  /*1dc0*/  HADD2.F32 R230, -RZ, R235.H0_H0 ;  /* 0x200000ebffe67230 */ /* 0x000fe40000004100 */
[----:B------:R-:W-:Y:S01]  /*1dd0*/  FMUL.FTZ R235, R158, R249 ;  /* 0x000000f99eeb7220 */ /* 0x000fe20000410000 */
[----:B------:R-:W-:Y:S02]  /*1de0*/  HADD2.F32 R231, -RZ, R234.H0_H0 ;  /* 0x200000eaffe77230 */ /* 0x000fe40000004100 */
[----:B------:R-:W-:Y:S01]  /*1df0*/  FADD.FTZ R133, -R133, R252 ;  /* 0x000000fc85857221 */ /* 0x000fe20000010100 */
        /* <DEDUP_REMOVED lines=22> */
.L_x_3049:
[----:B------:R-:W-:Y:S05]  /*1f60*/  BSYNC B1 ;  /* 0x0000000000017941 */ /* 0x000fea0003800000 */
.L_x_3048:
        /* <DEDUP_REMOVED lines=9> */
[----:B------:R-:W5:Y:S01]  /*2000*/  @P4 LDG.E.64 R170, desc[UR4][R226.64] ;  /* 0x00000004e2aa4981 */ /* 0x000f62000c1e1b00 */
[----:B0-----:R-:W-:Y:S01]  /*2010*/  IMAD.WIDE.U32 R124, R132, 0x8, R124 ;  /* 0x00000008847c7825 */ /* 0x001fe200078e007c */
[----:B------:R-:W-:-:S04]  /*2020*/  ISETP.NE.AND P4, PT, R163, RZ, PT ;  /* 0x000000ffa300720c */ /* 0x000fc80003f85270 */
[----:B------:R-:W-:Y:S01]  /*2030*/  FSEL R133, R130, RZ, !P4 ;  /* 0x000000ff82857208 */ /* 0x000fe20006000000 */
[----:B------:R-:W3:Y:S01]  /*2040*/  LDG.E.64 R124, desc[UR4][R124.64] ;  /* 0x000000047c7c7981 */ /* 0x000ee2000c1e1b00 */
[----:B-1----:R-:W-:-:S06]  /*2050*/  IMAD.WIDE.U32 R196, R131, 0x8, R196 ;  /* 0x0000000883c47825 */ /* 0x002fcc00078e00c4 */
[----:B------:R-:W4:Y:S01]  /*2060*/  LDG.E.64 R196, desc[UR4][R196.64] ;  /* 0x00000004c4c47981 */ /* 0x000f22000c1e1b00 */
[----:B--2---:R-:W-:-:S05]  /*2070*/  IMAD.WIDE.U32 R198, R127, 0x4, R198 ;  /* 0x000000047fc67825 */ /* 0x004fca00078e00c6 */
[----:B------:R0:W5:Y:S01]  /*2080*/  LDG.E R5, desc[UR4][R198.64] ;  /* 0x00000004c6057981 */ /* 0x000162000c1e1900 */
[----:B------:R-:W-:Y:S02]  /*2090*/  IADD3 R131, R131, 0x100, RZ ;  /* 0x0000010083837810 */ /* 0x000fe40007ffe0ff */
[----:B------:R-:W-:Y:S02]  /*20a0*/  IADD3 R127, R127, 0x100, RZ ;  /* 0x000001007f7f7810 */ /* 0x000fe40007ffe0ff */
[----:B------:R-:W-:Y:S02]  /*20b0*/  IADD3 R132, R132, 0x100, RZ ;  /* 0x0000010084847810 */ /* 0x000fe40007ffe0ff */
[--C-:B---3--:R-:W-:Y:S02]  /*20c0*/  SHF.R.U64 R248, R124, 0x10, R125.reuse ;  /* 0x000000107cf87819 */ /* 0x108fe4000000127d */
[----:B------:R-:W-:Y:S02]  /*20d0*/  SHF.R.U32.HI R249, RZ, 0x10, R125 ;  /* 0x00000010fff97819 */ /* 0x000fe4000001167d */
[----:B----4-:R-:W-:-:S02]  /*20e0*/  MOV R229, R196 ;  /* 0x000000c400e57202 */ /* 0x010fc40000000f00 */
[----:B------:R-:W-:Y:S01]  /*20f0*/  SHF.R.U64 R228, R196, 0x10, R197 ;  /* 0x00000010c4e47819 */ /* 0x000fe200000012c5 */
[----:B------:R-:W-:Y:S02]  /*2100*/  HADD2.F32 R196, -RZ, R124.H0_H0 ;  /* 0x2000007cffc47230 */ /* 0x000fe40000004100 */
[----:B------:R-:W-:Y:S02]  /*2110*/  HADD2.F32 R248, -RZ, R248.H0_H0 ;  /* 0x200000f8fff87230 */ /* 0x000fe40000004100 */
[----:B------:R-:W-:Y:S02]  /*2120*/  HADD2.F32 R229, -RZ, R229.H0_H0 ;  /* 0x200000e5ffe57230 */ /* 0x000fe40000004100 */
[----:B0-----:R-:W-:Y:S01]  /*2130*/  FADD.FTZ R199, -R133, R196 ;  /* 0x000000c485c77221 */ /* 0x001fe20000010100 */
[----:B------:R-:W-:Y:S01]  /*2140*/  HADD2.F32 R124, -RZ, R125.H0_H0 ;  /* 0x2000007dff7c7230 */ /* 0x000fe20000004100 */
[----:B------:R-:W-:Y:S01]  /*2150*/  MOV R226, R197 ;  /* 0x000000c500e27202 */ /* 0x000fe20000000f00 */
[----:B------:R-:W-:-:S02]  /*2160*/  HADD2.F32 R252, -RZ, R249.H0_H0 ;  /* 0x200000f9fffc7230 */ /* 0x000fc40000004100 */
[C---:B------:R-:W-:Y:S01]  /*2170*/  FADD.FTZ R125, -R133.reuse, R248 ;  /* 0x000000f8857d7221 */ /* 0x040fe20000010100 */
[----:B------:R-:W-:Y:S02]  /*2180*/  HADD2.F32 R196, -RZ, R228.H0_H0 ;  /* 0x200000e4ffc47230 */ /* 0x000fe40000004100 */
[----:B------:R-:W-:Y:S01]  /*2190*/  FMUL.FTZ R199, R10, R199 ;  /* 0x000000c70ac77220 */ /* 0x000fe20000410000 */
[----:B------:R-:W-:Y:S01]  /*21a0*/  FMUL.FTZ R228, R154, R229 ;  /* 0x000000e59ae47220 */ /* 0x000fe20000410000 */
[----:B------:R-:W-:Y:S01]  /*21b0*/  SHF.R.U32.HI R227, RZ, 0x10, R197 ;  /* 0x00000010ffe37819 */ /* 0x000fe200000116c5 */
[C---:B------:R-:W-:Y:S01]  /*21c0*/  FADD.FTZ R197, -R133.reuse, R124 ;  /* 0x0000007c85c57221 */ /* 0x040fe20000010100 */
[----:B------:R-:W-:Y:S01]  /*21d0*/  FMUL.FTZ R198, R10, R125 ;  /* 0x0000007d0ac67220 */ /* 0x000fe20000410000 */
[----:B------:R-:W-:Y:S01]  /*21e0*/  FADD.FTZ R133, -R133, R252 ;  /* 0x000000fc85857221 */ /* 0x000fe20000010100 */
[----:B------:R-:W-:Y:S02]  /*21f0*/  HADD2.F32 R249, -RZ, R226.H0_H0 ;  /* 0x200000e2fff97230 */ /* 0x000fe40000004100 */
        /* <DEDUP_REMOVED lines=22> */
.L_x_3051:
[----:B------:R-:W-:Y:S05]  /*2360*/  BSYNC B1 ;  /* 0x0000000000017941 */ /* 0x000fea0003800000 */
.L_x_3050:
        /* <DEDUP_REMOVED lines=63> */
.L_x_3053:
[----:B------:R-:W-:Y:S05]  /*2760*/  BSYNC B1 ;  /* 0x0000000000017941 */ /* 0x000fea0003800000 */
.L_x_3052:
        /* <DEDUP_REMOVED lines=20> */
[--C-:B----4-:R-:W-:Y:S02]  /*28b0*/  SHF.R.U64 R248, R124, 0x10, R125.reuse ;  /* 0x000000107cf87819 */ /* 0x110fe4000000127d */
[----:B------:R-:W-:Y:S02]  /*28c0*/  SHF.R.U32.HI R249, RZ, 0x10, R125 ;  /* 0x00000010fff97819 */ /* 0x000fe4000001167d */
[----:B---3--:R-:W-:-:S02]  /*28d0*/  MOV R220, R190 ;  /* 0x000000be00dc7202 */ /* 0x008fc40000000f00 */
[--C-:B------:R-:W-:Y:S01]  /*28e0*/  SHF.R.U64 R205, R190, 0x10, R191.reuse ;  /* 0x00000010becd7819 */ /* 0x100fe200000012bf */
[----:B------:R-:W-:Y:S01]  /*28f0*/  HADD2.F32 R190, -RZ, R124.H0_H0 ;  /* 0x2000007cffbe7230 */ /* 0x000fe20000004100 */
[----:B------:R-:W-:Y:S01]  /*2900*/  MOV R202, R191 ;  /* 0x000000bf00ca7202 */ /* 0x000fe20000000f00 */
[----:B------:R-:W-:Y:S01]  /*2910*/  HADD2.F32 R248, -RZ, R248.H0_H0 ;  /* 0x200000f8fff87230 */ /* 0x000fe20000004100 */
[----:B------:R-:W-:Y:S01]  /*2920*/  SHF.R.U32.HI R203, RZ, 0x10, R191 ;  /* 0x00000010ffcb7819 */ /* 0x000fe200000116bf */
[----:B------:R-:W-:Y:S02]  /*2930*/  HADD2.F32 R252, -RZ, R249.H0_H0 ;  /* 0x200000f9fffc7230 */ /* 0x000fe40000004100 */
[----:B------:R-:W-:Y:S01]  /*2940*/  FADD.FTZ R191, -R133, R190 ;  /* 0x000000be85bf7221 */ /* 0x000fe20000010100 */
[----:B------:R-:W-:Y:S02]  /*2950*/  HADD2.F32 R249, -RZ, R220.H0_H0 ;  /* 0x200000dcfff97230 */ /* 0x000fe40000004100 */
[----:B------:R-:W-:-:S02]  /*2960*/  HADD2.F32 R124, -RZ, R125.H0_H0 ;  /* 0x2000007dff7c7230 */ /* 0x000fc40000004100 */
[C---:B------:R-:W-:Y:S01]  /*2970*/  FADD.FTZ R125, -R133.reuse, R248 ;  /* 0x000000f8857d7221 */ /* 0x040fe20000010100 */
[----:B0-----:R-:W-:Y:S02]  /*2980*/  HADD2.F32 R200, -RZ, R205.H0_H0 ;  /* 0x200000cdffc87230 */ /* 0x001fe40000004100 */
[----:B------:R-:W-:Y:S01]  /*2990*/  FMUL.FTZ R191, R10, R191 ;  /* 0x000000bf0abf7220 */ /* 0x000fe20000410000 */
[----:B------:R-:W-:Y:S01]  /*29a0*/  FMUL.FTZ R220, R146, R249 ;  /* 0x000000f992dc7220 */ /* 0x000fe20000410000 */
[C---:B------:R-:W-:Y:S01]  /*29b0*/  FADD.FTZ R201, -R133.reuse, R124 ;  /* 0x0000007c85c97221 */ /* 0x040fe20000010100 */
[----:B------:R-:W-:Y:S01]  /*29c0*/  FADD.FTZ R133, -R133, R252 ;  /* 0x000000fc85857221 */ /* 0x000fe20000010100 */
[----:B------:R-:W-:Y:S02]  /*29d0*/  HADD2.F32 R205, -RZ, R202.H0_H0 ;  /* 0x200000caffcd7230 */ /* 0x000fe40000004100 */
[----:B------:R-:W-:Y:S01]  /*29e0*/  FMUL.FTZ R190, R10, R125 ;  /* 0x0000007d0abe7220 */ /* 0x000fe20000410000 */
[----:B------:R-:W-:-:S02]  /*29f0*/  HADD2.F32 R124, -RZ, R203.H0_H0 ;  /* 0x200000cbff7c7230 */ /* 0x000fc40000004100 */
        /* <DEDUP_REMOVED lines=21> */
.L_x_3055:
[----:B------:R-:W-:Y:S05]  /*2b50*/  BSYNC B1 ;  /* 0x0000000000017941 */ /* 0x000fea0003800000 */
.L_x_3054:
        /* <DEDUP_REMOVED lines=37> */
[----:B------:R-:W-:Y:S02]  /*2db0*/  HADD2.F32 R213, -RZ, R204.H0_H0 ;  /* 0x200000ccffd57230 */ /* 0x000fe40000004100 */
[----:B------:R-:W-:Y:S01]  /*2dc0*/  FADD.FTZ R133, -R133, R252 ;  /* 0x000000fc85857221 */ /* 0x000fe20000010100 */
        /* <DEDUP_REMOVED lines=23> */
.L_x_3057:
[----:B------:R-:W-:Y:S05]  /*2f40*/  BSYNC B1 ;  /* 0x0000000000017941 */ /* 0x000fea0003800000 */
.L_x_3056:
        /* <DEDUP_REMOVED lines=10> */
[----:B------:R-:W-:Y:S01]  /*2ff0*/  FSEL R212, R130, RZ, !P4 ;  /* 0x000000ff82d47208 */ /* 0x000fe20006000000 */
[----:B------:R-:W0:Y:S02]  /*3000*/  LDC.64 R132, c[0x0][0x240] ;  /* 0x00009000ff847b82 */ /* 0x000e240000000a00 */
[----:B------:R-:W3:Y:S01]  /*3010*/  LDG.E.64 R124, desc[UR4][R124.64] ;  /* 0x000000047c7c7981 */ /* 0x000ee2000c1e1b00 */
[----:B-1----:R-:W-:-:S06]  /*3020*/  IMAD.WIDE.U32 R130, R131, 0x8, R134 ;  /* 0x0000000883827825 */ /* 0x002fcc00078e0086 */
[----:B------:R-:W4:Y:S01]  /*3030*/  LDG.E.64 R130, desc[UR4][R130.64] ;  /* 0x0000000482827981 */ /* 0x000f22000c1e1b00 */
[----:B0-----:R-:W-:-:S05]  /*3040*/  IMAD.WIDE.U32 R132, R127, 0x4, R132 ;  /* 0x000000047f847825 */ /* 0x001fca00078e0084 */
[----:B------:R0:W5:Y:S01]  /*3050*/  LDG.E R0, desc[UR4][R132.64] ;  /* 0x0000000484007981 */ /* 0x000162000c1e1900 */
[--C-:B---3--:R-:W-:Y:S01]  /*3060*/  SHF.R.U64 R216, R124, 0x10, R125.reuse ;  /* 0x000000107cd87819 */ /* 0x108fe2000000127d */
[----:B--2---:R-:W-:Y:S01]  /*3070*/  HADD2.F32 R215, -RZ, R125.H0_H0 ;  /* 0x2000007dffd77230 */ /* 0x004fe20000004100 */
[----:B------:R-:W-:-:S03]  /*3080*/  SHF.R.U32.HI R221, RZ, 0x10, R125 ;  /* 0x00000010ffdd7819 */ /* 0x000fc6000001167d */
[----:B------:R-:W-:Y:S02]  /*3090*/  HADD2.F32 R125, -RZ, R216.H0_H0 ;  /* 0x200000d8ff7d7230 */ /* 0x000fe40000004100 */
[----:B------:R-:W-:Y:S02]  /*30a0*/  HADD2.F32 R221, -RZ, R221.H0_H0 ;  /* 0x200000ddffdd7230 */ /* 0x000fe40000004100 */
[C---:B------:R-:W-:Y:S01]  /*30b0*/  FADD.FTZ R219, -R212.reuse, R215 ;  /* 0x000000d7d4db7221 */ /* 0x040fe20000010100 */
[----:B------:R-:W-:Y:S01]  /*30c0*/  FADD.FTZ R217, -R212, R125 ;  /* 0x0000007dd4d97221 */ /* 0x000fe20000010100 */
[----:B----4-:R-:W-:Y:S02]  /*30d0*/  MOV R214, R130 ;  /* 0x0000008200d67202 */ /* 0x010fe40000000f00 */
[----:B------:R-:W-:Y:S02]  /*30e0*/  SHF.R.U64 R135, R130, 0x10, R131 ;  /* 0x0000001082877819 */ /* 0x000fe40000001283 */
[----:B------:R-:W-:-:S02]  /*30f0*/  MOV R127, R131 ;  /* 0x00000083007f7202 */ /* 0x000fc40000000f00 */
[----:B------:R-:W-:Y:S01]  /*3100*/  SHF.R.U32.HI R134, RZ, 0x10, R131 ;  /* 0x00000010ff867819 */ /* 0x000fe20000011683 */
[----:B------:R-:W-:Y:S02]  /*3110*/  HADD2.F32 R131, -RZ, R124.H0_H0 ;  /* 0x2000007cff837230 */ /* 0x000fe40000004100 */
[----:B0-----:R-:W-:Y:S02]  /*3120*/  HADD2.F32 R133, -RZ, R214.H0_H0 ;  /* 0x200000d6ff857230 */ /* 0x001fe40000004100 */
[C---:B------:R-:W-:Y:S01]  /*3130*/  FADD.FTZ R125, -R212.reuse, R221 ;  /* 0x000000ddd47d7221 */ /* 0x040fe20000010100 */
[----:B------:R-:W-:Y:S02]  /*3140*/  HADD2.F32 R124, -RZ, R135.H0_H0 ;  /* 0x20000087ff7c7230 */ /* 0x000fe40000004100 */
[----:B------:R-:W-:Y:S01]  /*3150*/  FADD.FTZ R131, -R212, R131 ;  /* 0x00000083d4837221 */ /* 0x000fe20000010100 */
[----:B------:R-:W-:Y:S02]  /*3160*/  HADD2.F32 R127, -RZ, R127.H0_H0 ;  /* 0x2000007fff7f7230 */ /* 0x000fe40000004100 */
        /* <DEDUP_REMOVED lines=16> */
[----:B------:R-:W-:Y:S02]  /*3270*/  FMUL.FTZ R221, R39, R134 ;  /* 0x0000008627dd7220 */ /* 0x000fe40000410000 */
        /* <DEDUP_REMOVED lines=8> */
.L_x_3045:
[----:B------:R-:W-:Y:S05]  /*3300*/  BSYNC B0 ;  /* 0x0000000000007941 */ /* 0x000fea0003800000 */
.L_x_3031:
        /* <DEDUP_REMOVED lines=27> */
.L_x_3269:
[----:B------:R-:W3:Y:S01]  /*34c0*/  S2R R126, SR_CgaCtaId ;  /* 0x00000000007e7919 */ /* 0x000ee20000008800 */
[----:B------:R-:W-:Y:S01]  /*34d0*/  @!P4 LOP3.LUT R124, R124, 0x7, RZ, 0xc0, !PT ;  /* 0x000000077c7cc812 */ /* 0x000fe200078ec0ff */
[----:B01----:R-:W-:Y:S01]  /*34e0*/  FADD.FTZ R132, R132, R135 ;  /* 0x0000008784847221 */ /* 0x003fe20000010000 */
[----:B------:R-:W-:Y:S01]  /*34f0*/  MOV R125, 0x400 ;  /* 0x00000400007d7802 */ /* 0x000fe20000000f00 */
[----:B--2---:R-:W-:Y:S01]  /*3500*/  FADD.FTZ R133, R133, R131 ;  /* 0x0000008385857221 */ /* 0x004fe20000010000 */
[----:B------:R-:W-:Y:S01]  /*3510*/  @!P4 IADD3 R124, R249, R124, RZ ;  /* 0x0000007cf97cc210 */ /* 0x000fe20007ffe0ff */
[----:B------:R-:W-:Y:S05]  /*3520*/  WARPSYNC.ALL ;  /* 0x0000000000007948 */ /* 0x000fea0003800000 */
[----:B------:R-:W-:Y:S01]  /*3530*/  @P3 IADD3 R246, R246, -0x1, RZ ;  /* 0xfffffffff6f63810 */ /* 0x000fe20007ffe0ff */
[----:B------:R-:W-:Y:S01]  /*3540*/  BSSY B0, `(.L_x_3059) ;  /* 0x00000c5000007945 */ /* 0x000fe20003800000 */
[----:B------:R-:W-:-:S03]  /*3550*/  LOP3.LUT P5, RZ, R8, 0x10, RZ, 0xc0, !PT ;  /* 0x0000001008ff7812 */ /* 0x000fc600078ac0ff */
[----:B------:R-:W-:Y:S01]  /*3560*/  @P3 IMAD R246, R246, R181, RZ ;  /* 0x000000b5f6f63224 */ /* 0x000fe200078e02ff */
        /* <DEDUP_REMOVED lines=10> */
[----:B------:R-:W-:Y:S02]  /*3610*/  FADD.FTZ R248, R131, R248 ;  /* 0x000000f883f87221 */ /* 0x000fe40000010000 */
[----:B------:R-:W0:Y:S01]  /*3620*/  LDS.128 R128, [R249+0x7020] ;  /* 0x00702000f9807984 */ /* 0x000e220000000c00 */
[----:B-1----:R-:W-:Y:S01]  /*3630*/  FADD.FTZ R251, R135, R124 ;  /* 0x0000007c87fb7221 */ /* 0x002fe20000010000 */
[----:B------:R-:W-:Y:S01]  /*3640*/  FADD.FTZ R248, R248, R125 ;  /* 0x0000007df8f87221 */ /* 0x000fe20000010000 */
[----:B------:R-:W-:Y:S01]  /*3650*/  @P3 SHF.R.S32.HI R125, RZ, 0x1f, R246 ;  /* 0x0000001fff7d3819 */ /* 0x000fe200000114f6 */
[----:B------:R-:W1:Y:S01]  /*3660*/  LDS.128 R132, [R249+0x7030] ;  /* 0x00703000f9847984 */ /* 0x000e620000000c00 */
[----:B------:R-:W-:Y:S01]  /*3670*/  FADD.FTZ R251, R126, R251 ;  /* 0x000000fb7efb7221 */ /* 0x000fe20000010000 */
[----:B------:R-:W-:Y:S01]  /*3680*/  FADD.FTZ R248, R127, R248 ;  /* 0x000000f87ff87221 */ /* 0x000fe20000010000 */
[----:B------:R-:W-:Y:S01]  /*3690*/  HFMA2.MMA R126, -RZ, RZ, 0, 0 ;  /* 0x00000000ff7e7435 */ /* 0x000fe200000001ff */
[----:B------:R-:W-:-:S05]  /*36a0*/  @P3 LEA.HI R246, R125, R246, RZ, 0x2 ;  /* 0x000000f67df63211 */ /* 0x000fca00078f10ff */
        /* <DEDUP_REMOVED lines=21> */
.L_x_3062:
[----:B------:R-:W-:Y:S05]  /*3800*/  BSYNC B1 ;  /* 0x0000000000017941 */ /* 0x000fea0003800000 */
.L_x_3061:
        /* <DEDUP_REMOVED lines=9> */
.L_x_3064:
        /* <DEDUP_REMOVED lines=10> */
.L_x_3065:
[----:B------:R-:W-:Y:S05]  /*3940*/  BSYNC B1 ;  /* 0x0000000000017941 */ /* 0x000fea0003800000 */
.L_x_3063:
[----:B------:R-:W-:Y:S01]  /*3950*/  ISETP.NE.U32.AND P5, PT, RZ, UR12, PT ;  /* 0x0000000cff007c0c */ /* 0x000fe2000bfa5070 */
[----:B------:R-:W-:Y:S03]  /*3960*/  BSSY B1, `(.L_x_3066) ;  /* 0x000000e000017945 */ /* 0x000fe60003800000 */
[----:B------:R-:W-:-:S13]  /*3970*/  ISETP.NE.AND.EX P5, PT, RZ, UR13, PT, P5 ;  /* 0x0000000dff007c0c */ /* 0x000fda000bfa5350 */
[----:B------:R-:W-:Y:S01]  /*3980*/  @P5 F2FP.F16.F32.PACK_AB R131, RZ, R125 ;  /* 0x0000007dff83523e */ /* 0x000fe200000000ff */
[----:B------:R-:W-:Y:S06]  /*3990*/  @!P3 BRA `(.L_x_3067) ;  /* 0x000000000028b947 */ /* 0x000fec0003800000 */
[----:B-----5:R-:W-:Y:S01]  /*39a0*/  LOP3.LUT P6, RZ, R7, 0xff, RZ, 0xc0, !PT ;  /* 0x000000ff07ff7812 */ /* 0x020fe200078cc0ff */
[----:B------:R-:W-:-:S04]  /*39b0*/  FMUL.FTZ R125, R125, UR15 ;  /* 0x0000000f7d7d7c20 */ /* 0x000fc80008410000 */
[----:B------:R-:W-:Y:S01]  /*39c0*/  FMUL.FTZ R130, R125, UR14 ;  /* 0x0000000e7d827c20 */ /* 0x000fe20008410000 */
[----:B------:R-:W-:-:S07]  /*39d0*/  CS2R R124, SRZ ;  /* 0x00000000007c7805 */ /* 0x000fce000001ff00 */
[----:B------:R-:W-:Y:S01]  /*39e0*/  @P6 FMUL.FTZ R124, R38, R130 ;  /* 0x00000082267c6220 */ /* 0x000fe20000410000 */
[----:B------:R-:W-:-:S04]  /*39f0*/  @P6 HADD2.F32 R129, -RZ, R247.H0_H0 ;  /* 0x200000f7ff816230 */ /* 0x000fc80000004100 */
[----:B------:R-:W-:Y:S01]  /*3a00*/  F2FP.F16.F32.PACK_AB R124, RZ, R124 ;  /* 0x0000007cff7c723e */ /* 0x000fe200000000ff */
[----:B------:R-:W-:-:S03]  /*3a10*/  @P6 FMUL.FTZ R125, R130, R129 ;  /* 0x00000081827d6220 */ /* 0x000fc60000410000 */
[----:B------:R-:W-:Y:S01]  /*3a20*/  PRMT R182, R124, 0x7610, R182 ;  /* 0x000076107cb67816 */ /* 0x000fe200000000b6 */
[----:B------:R-:W-:-:S07]  /*3a30*/  FADD.FTZ R64, R64, R125 ;  /* 0x0000007d40407221 */ /* 0x000fce0000010000 */
.L_x_3067:
[----:B------:R-:W-:Y:S05]  /*3a40*/  BSYNC B1 ;  /* 0x0000000000017941 */ /* 0x000fea0003800000 */
.L_x_3066:
[----:B------:R-:W-:Y:S01]  /*3a50*/  BSSY B1, `(.L_x_3068) ;  /* 0x0000010000017945 */ /* 0x000fe20003800000 */
[----:B------:R-:W-:-:S03]  /*3a60*/  @P5 PRMT R183, R131, 0x7610, R183 ;  /* 0x0000761083b75816 */ /* 0x000fc600000000b7 */
[----:B------:R-:W-:Y:S05]  /*3a70*/  @P2 BRA `(.L_x_3069) ;  /* 0x0000000000142947 */ /* 0x000fea0003800000 */
[----:B------:R-:W-:Y:S01]  /*3a80*/  HFMA2.MMA R125, -RZ, RZ, 0, 0 ;  /* 0x00000000ff7d7435 */ /* 0x000fe200000001ff */
[----:B------:R-:W-:Y:S10]  /*3a90*/  @!P4 BRA `(.L_x_3070) ;  /* 0x00000000002cc947 */ /* 0x000ff40003800000 */
[----:B-----5:R-:W-:-:S05]  /*3aa0*/  SHF.R.U64 R125, R166, 0x10, R167 ;  /* 0x00000010a67d7819 */ /* 0x020fca00000012a7 */
[----:B------:R-:W-:Y:S01]  /*3ab0*/  HADD2.F32 R125, -RZ, R125.H0_H0 ;  /* 0x2000007dff7d7230 */ /* 0x000fe20000004100 */
[----:B------:R-:W-:Y:S06]  /*3ac0*/  BRA `(.L_x_3070) ;  /* 0x0000000000207947 */ /* 0x000fec0003800000 */
.L_x_3069:
[----:B------:R-:W-:Y:S02]  /*3ad0*/  ISETP.NE.AND P6, PT, R163, RZ, PT ;  /* 0x000000ffa300720c */ /* 0x000fe40003fc5270 */
[----:B-----5:R-:W-:Y:S02]  /*3ae0*/  @P4 SHF.R.U64 R124, R166, 0x10, R167 ;  /* 0x00000010a67c4819 */ /* 0x020fe400000012a7 */
[----:B------:R-:W-:-:S03]  /*3af0*/  FSEL R125, R128, RZ, !P6 ;  /* 0x000000ff807d7208 */ /* 0x000fc60007000000 */
[----:B------:R-:W-:Y:S02]  /*3b00*/  @P4 HADD2.F32 R124, -RZ, R124.H0_H0 ;  /* 0x2000007cff7c4230 */ /* 0x000fe40000004100 */
[----:B------:R-:W-:-:S04]  /*3b10*/  FFMA.FTZ R125, R244, R127, R125 ;  /* 0x0000007ff47d7223 */ /* 0x000fc8000001007d */
[----:B------:R-:W-:-:S04]  /*3b20*/  FADD.FTZ R125, R242, -R125 ;  /* 0x8000007df27d7221 */ /* 0x000fc80000010000 */
[----:B------:R-:W-:-:S04]  /*3b30*/  FMUL.FTZ R125, R10, R125 ;  /* 0x0000007d0a7d7220 */ /* 0x000fc80000410000 */
[----:B------:R-:W-:-:S07]  /*3b40*/  @P4 FADD.FTZ R125, R125, R124 ;  /* 0x0000007c7d7d4221 */ /* 0x000fce0000010000 */
.L_x_3070:
[----:B------:R-:W-:Y:S05]  /*3b50*/  BSYNC B1 ;  /* 0x0000000000017941 */ /* 0x000fea0003800000 */
.L_x_3068:
[----:B------:R-:W-:Y:S01]  /*3b60*/  BSSY B1, `(.L_x_3071) ;  /* 0x000000e000017945 */ /* 0x000fe20003800000 */
[----:B------:R-:W-:-:S03]  /*3b70*/  @P5 F2FP.F16.F32.PACK_AB R129, RZ, R125 ;  /* 0x0000007dff81523e */ /* 0x000fc600000000ff */
[----:B------:R-:W-:Y:S05]  /*3b80*/  @!P3 BRA `(.L_x_3072) ;  /* 0x00000000002cb947 */ /* 0x000fea0003800000 */
[----:B-----5:R-:W-:Y:S01]  /*3b90*/  LOP3.LUT P6, RZ, R7, 0xff00, RZ, 0xc0, !PT ;  /* 0x0000ff0007ff7812 */ /* 0x020fe200078cc0ff */
[----:B------:R-:W-:Y:S01]  /*3ba0*/  FMUL.FTZ R125, R125, UR15 ;  /* 0x0000000f7d7d7c20 */ /* 0x000fe20008410000 */
[----:B------:R-:W-:Y:S01]  /*3bb0*/  MOV R124, RZ ;  /* 0x000000ff007c7202 */ /* 0x000fe20000000f00 */
[----:B------:R-:W-:Y:S02]  /*3bc0*/  HFMA2.MMA R130, -RZ, RZ, 0, 0 ;  /* 0x00000000ff827435 */ /* 0x000fe400000001ff */
[----:B------:R-:W-:-:S08]  /*3bd0*/  FMUL.FTZ R132, R125, UR14 ;  /* 0x0000000e7d847c20 */ /* 0x000fd00008410000 */
[----:B------:R-:W-:Y:S01]  /*3be0*/  @P6 FMUL.FTZ R124, R37, R132 ;  /* 0x00000084257c6220 */ /* 0x000fe20000410000 */
[----:B------:R-:W-:-:S04]  /*3bf0*/  @P6 HADD2.F32 R125, -RZ, R250.H0_H0 ;  /* 0x200000faff7d6230 */ /* 0x000fc80000004100 */
[----:B------:R-:W-:Y:S01]  /*3c00*/  F2FP.F16.F32.PACK_AB R124, RZ, R124 ;  /* 0x0000007cff7c723e */ /* 0x000fe200000000ff */
[----:B------:R-:W-:-:S03]  /*3c10*/  @P6 FMUL.FTZ R130, R132, R125 ;  /* 0x0000007d84826220 */ /* 0x000fc60000410000 */
[----:B------:R-:W-:Y:S01]  /*3c20*/  PRMT R184, R124, 0x7610, R184 ;  /* 0x000076107cb87816 */ /* 0x000fe200000000b8 */
[----:B------:R-:W-:-:S07]  /*3c30*/  FADD.FTZ R65, R65, R130 ;  /* 0x0000008241417221 */ /* 0x000fce0000010000 */
.L_x_3072:
[----:B------:R-:W-:Y:S05]  /*3c40*/  BSYNC B1 ;  /* 0x0000000000017941 */ /* 0x000fea0003800000 */
.L_x_3071:
[----:B------:R-:W-:Y:S01]  /*3c50*/  BSSY B1, `(.L_x_3073) ;  /* 0x000000e000017945 */ /* 0x000fe20003800000 */
[----:B------:R-:W-:-:S03]  /*3c60*/  @P5 PRMT R185, R129, 0x7610, R185 ;  /* 0x0000761081b95816 */ /* 0x000fc600000000b9 */
[----:B------:R-:W-:Y:S05]  /*3c70*/  @P2 BRA `(.L_x_3074) ;  /* 0x0000000000102947 */ /* 0x000fea0003800000 */
[----:B------:R-:W-:Y:S01]  /*3c80*/  MOV R125, RZ ;  /* 0x000000ff007d7202 */ /* 0x000fe20000000f00 */
[----:B------:R-:W-:Y:S06]  /*3c90*/  @!P4 BRA `(.L_x_3075) ;  /* 0x000000000024c947 */ /* 0x000fec0003800000 */
[----:B-----5:R-:W-:Y:S01]  /*3ca0*/  HADD2.F32 R125, -RZ, R167.H0_H0 ;  /* 0x200000a7ff7d7230 */ /* 0x020fe20000004100 */
[----:B------:R-:W-:Y:S06]  /*3cb0*/  BRA `(.L_x_3075) ;  /* 0x00000000001c7947 */ /* 0x000fec0003800000 */
.L_x_3074:
[----:B------:R-:W-:-:S04]  /*3cc0*/  ISETP.NE.AND P6, PT, R163, RZ, PT ;  /* 0x000000ffa300720c */ /* 0x000fc80003fc5270 */
[----:B------:R-:W-:-:S05]  /*3cd0*/  FSEL R124, R128, RZ, !P6 ;  /* 0x000000ff807c7208 */ /* 0x000fca0007000000 */
[----:B------:R-:W-:-:S04]  /*3ce0*/  FFMA.FTZ R124, R241, R127, R124 ;  /* 0x0000007ff17c7223 */ /* 0x000fc8000001007c */
[----:B------:R-:W-:Y:S01]  /*3cf0*/  FADD.FTZ R125, R239, -R124 ;  /* 0x8000007cef7d7221 */ /* 0x000fe20000010000 */
[----:B-----5:R-:W-:-:S03]  /*3d00*/  @P4 HADD2.F32 R124, -RZ, R167.H0_H0 ;  /* 0x200000a7ff7c4230 */ /* 0x020fc60000004100 */
[----:B------:R-:W-:-:S04]  /*3d10*/  FMUL.FTZ R125, R10, R125 ;  /* 0x0000007d0a7d7220 */ /* 0x000fc80000410000 */
[----:B------:R-:W-:-:S07]  /*3d20*/  @P4 FADD.FTZ R125, R125, R124 ;  /* 0x0000007c7d7d4221 */ /* 0x000fce0000010000 */
.L_x_3075:
[----:B------:R-:W-:Y:S05]  /*3d30*/  BSYNC B1 ;  /* 0x0000000000017941 */ /* 0x000fea0003800000 */
.L_x_3073:
[----:B------:R-:W-:Y:S01]  /*3d40*/  BSSY B1, `(.L_x_3076) ;  /* 0x000000d000017945 */ /* 0x000fe20003800000 */
[----:B------:R-:W-:-:S03]  /*3d50*/  @P5 F2FP.F16.F32.PACK_AB R131, RZ, R125 ;  /* 0x0000007dff83523e */ /* 0x000fc600000000ff */
[----:B------:R-:W-:Y:S05]  /*3d60*/  @!P3 BRA `(.L_x_3077) ;  /* 0x000000000028b947 */ /* 0x000fea0003800000 */
[----:B-----5:R-:W-:Y:S01]  /*3d70*/  LOP3.LUT P6, RZ, R7, 0xff0000, RZ, 0xc0, !PT ;  /* 0x00ff000007ff7812 */ /* 0x020fe200078cc0ff */
[----:B------:R-:W-:-:S04]  /*3d80*/  FMUL.FTZ R125, R125, UR15 ;  /* 0x0000000f7d7d7c20 */ /* 0x000fc80008410000 */
[----:B------:R-:W-:Y:S01]  /*3d90*/  FMUL.FTZ R130, R125, UR14 ;  /* 0x0000000e7d827c20 */ /* 0x000fe20008410000 */
[----:B------:R-:W-:-:S07]  /*3da0*/  CS2R R124, SRZ ;  /* 0x00000000007c7805 */ /* 0x000fce000001ff00 */
[----:B------:R-:W-:Y:S01]  /*3db0*/  @P6 FMUL.FTZ R124, R36, R130 ;  /* 0x00000082247c6220 */ /* 0x000fe20000410000 */
[----:B------:R-:W-:-:S04]  /*3dc0*/  @P6 HADD2.F32 R129, -RZ, R247.H1_H1 ;  /* 0x300000f7ff816230 */ /* 0x000fc80000004100 */
[----:B------:R-:W-:Y:S01]  /*3dd0*/  F2FP.F16.F32.PACK_AB R124, RZ, R124 ;  /* 0x0000007cff7c723e */ /* 0x000fe200000000ff */
[----:B------:R-:W-:-:S03]  /*3de0*/  @P6 FMUL.FTZ R125, R130, R129 ;  /* 0x00000081827d6220 */ /* 0x000fc60000410000 */
[----:B------:R-:W-:Y:S01]  /*3df0*/  PRMT R186, R124, 0x7610, R186 ;  /* 0x000076107cba7816 */ /* 0x000fe200000000ba */
[----:B------:R-:W-:-:S07]  /*3e00*/  FADD.FTZ R66, R66, R125 ;  /* 0x0000007d42427221 */ /* 0x000fce0000010000 */
.L_x_3077:
[----:B------:R-:W-:Y:S05]  /*3e10*/  BSYNC B1 ;  /* 0x0000000000017941 */ /* 0x000fea0003800000 */
.L_x_3076:
[----:B------:R-:W-:Y:S01]  /*3e20*/  BSSY B1, `(.L_x_3078) ;  /* 0x0000010000017945 */ /* 0x000fe20003800000 */
[----:B------:R-:W-:-:S03]  /*3e30*/  @P5 PRMT R187, R131, 0x7610, R187 ;  /* 0x0000761083bb5816 */ /* 0x000fc600000000bb */
[----:B------:R-:W-:Y:S05]  /*3e40*/  @P2 BRA `(.L_x_3079) ;  /* 0x0000000000142947 */ /* 0x000fea0003800000 */
[----:B------:R-:W-:Y:S01]  /*3e50*/  HFMA2.MMA R125, -RZ, RZ, 0, 0 ;  /* 0x00000000ff7d7435 */ /* 0x000fe200000001ff */
[----:B------:R-:W-:Y:S10]  /*3e60*/  @!P4 BRA `(.L_x_3080) ;  /* 0x00000000002cc947 */ /* 0x000ff40003800000 */
[----:B-----5:R-:W-:-:S05]  /*3e70*/  SHF.R.U32.HI R125, RZ, 0x10, R167 ;  /* 0x00000010ff7d7819 */ /* 0x020fca00000116a7 */
[----:B------:R-:W-:Y:S01]  /*3e80*/  HADD2.F32 R125, -RZ, R125.H0_H0 ;  /* 0x2000007dff7d7230 */ /* 0x000fe20000004100 */
[----:B------:R-:W-:Y:S06]  /*3e90*/  BRA `(.L_x_3080) ;  /* 0x0000000000207947 */ /* 0x000fec0003800000 */
.L_x_3079:
[----:B------:R-:W-:Y:S02]  /*3ea0*/  ISETP.NE.AND P6, PT, R163, RZ, PT ;  /* 0x000000ffa300720c */ /* 0x000fe40003fc5270 */
[----:B-----5:R-:W-:Y:S02]  /*3eb0*/  @P4 SHF.R.U32.HI R124, RZ, 0x10, R167 ;  /* 0x00000010ff7c4819 */ /* 0x020fe400000116a7 */
[----:B------:R-:W-:-:S03]  /*3ec0*/  FSEL R125, R128, RZ, !P6 ;  /* 0x000000ff807d7208 */ /* 0x000fc60007000000 */
[----:B------:R-:W-:Y:S02]  /*3ed0*/  @P4 HADD2.F32 R124, -RZ, R124.H0_H0 ;  /* 0x2000007cff7c4230 */ /* 0x000fe40000004100 */
[----:B------:R-:W-:-:S04]  /*3ee0*/  FFMA.FTZ R125, R240, R127, R125 ;  /* 0x0000007ff07d7223 */ /* 0x000fc8000001007d */
[----:B------:R-:W-:-:S04]  /*3ef0*/  FADD.FTZ R125, R238, -R125 ;  /* 0x8000007dee7d7221 */ /* 0x000fc80000010000 */
[----:B------:R-:W-:-:S04]  /*3f00*/  FMUL.FTZ R125, R10, R125 ;  /* 0x0000007d0a7d7220 */ /* 0x000fc80000410000 */
[----:B------:R-:W-:-:S07]  /*3f10*/  @P4 FADD.FTZ R125, R125, R124 ;  /* 0x0000007c7d7d4221 */ /* 0x000fce0000010000 */
.L_x_3080:
[----:B------:R-:W-:Y:S05]  /*3f20*/  BSYNC B1 ;  /* 0x0000000000017941 */ /* 0x000fea0003800000 */
.L_x_3078:
[----:B------:R-:W-:Y:S01]  /*3f30*/  @P5 F2FP.F16.F32.PACK_AB R124, RZ, R125 ;  /* 0x0000007dff7c523e */ /* 0x000fe200000000ff */
[----:B------:R-:W-:Y:S03]  /*3f40*/  BSSY B1, `(.L_x_3081) ;  /* 0x000000e000017945 */ /* 0x000fe60003800000 */
[----:B------:R-:W-:Y:S01]  /*3f50*/  @P5 PRMT R188, R124, 0x7610, R188 ;  /* 0x000076107cbc5816 */ /* 0x000fe200000000bc */
[----:B------:R-:W-:Y:S06]  /*3f60*/  @!P3 BRA `(.L_x_3082) ;  /* 0x00000000002cb947 */ /* 0x000fec0003800000 */
[----:B-----5:R-:W-:Y:S01]  /*3f70*/  LOP3.LUT P4, RZ, R7, 0xff000000, RZ, 0xc0, !PT ;  /* 0xff00000007ff7812 */ /* 0x020fe2000788c0ff */
[----:B------:R-:W-:Y:S01]  /*3f80*/  FMUL.FTZ R125, R125, UR15 ;  /* 0x0000000f7d7d7c20 */ /* 0x000fe20008410000 */
[----:B------:R-:W-:Y:S01]  /*3f90*/  MOV R124, RZ ;  /* 0x000000ff007c7202 */ /* 0x000fe20000000f00 */
[----:B------:R-:W-:Y:S02]  /*3fa0*/  HFMA2.MMA R130, -RZ, RZ, 0, 0 ;  /* 0x00000000ff827435 */ /* 0x000fe400000001ff */
[----:B------:R-:W-:-:S08]  /*3fb0*/  FMUL.FTZ R132, R125, UR14 ;  /* 0x0000000e7d847c20 */ /* 0x000fd00008410000 */
[----:B------:R-:W-:Y:S01]  /*3fc0*/  @P4 FMUL.FTZ R124, R35, R132 ;  /* 0x00000084237c4220 */ /* 0x000fe20000410000 */
[----:B------:R-:W-:-:S04]  /*3fd0*/  @P4 HADD2.F32 R125, -RZ, R250.H1_H1 ;  /* 0x300000faff7d4230 */ /* 0x000fc80000004100 */
[----:B------:R-:W-:Y:S01]  /*3fe0*/  F2FP.F16.F32.PACK_AB R124, RZ, R124 ;  /* 0x0000007cff7c723e */ /* 0x000fe200000000ff */
[----:B------:R-:W-:-:S03]  /*3ff0*/  @P4 FMUL.FTZ R130, R132, R125 ;  /* 0x0000007d84824220 */ /* 0x000fc60000410000 */
[----:B------:R-:W-:Y:S01]  /*4000*/  PRMT R189, R124, 0x7610, R189 ;  /* 0x000076107cbd7816 */ /* 0x000fe200000000bd */
[----:B------:R-:W-:-:S07]  /*4010*/  FADD.FTZ R67, R67, R130 ;  /* 0x0000008243437221 */ /* 0x000fce0000010000 */
.L_x_3082:
[----:B------:R-:W-:Y:S05]  /*4020*/  BSYNC B1 ;  /* 0x0000000000017941 */ /* 0x000fea0003800000 */
.L_x_3081:
        /* <DEDUP_REMOVED lines=9> */
.L_x_3083:
        /* <DEDUP_REMOVED lines=10> */
.L_x_3085:
[----:B------:R-:W-:Y:S05]  /*4160*/  BSYNC B1 ;  /* 0x0000000000017941 */ /* 0x000fea0003800000 */
.L_x_3084:
[----:B------:R-:W-:Y:S02]  /*4170*/  IADD3 R9, R9, 0x100, RZ ;  /* 0x0000010009097810 */ /* 0x000fe40007ffe0ff */
[----:B------:R-:W-:-:S07]  /*4180*/  IADD3 R126, R126, 0x100, RZ ;  /* 0x000001007e7e7810 */ /* 0x000fce0007ffe0ff */
.L_x_3060:
[----:B------:R-:W-:Y:S05]  /*4190*/  BSYNC B0 ;  /* 0x0000000000007941 */ /* 0x000fea0003800000 */
.L_x_3059:
        /* <DEDUP_REMOVED lines=14> */
.L_x_3089:
[----:B------:R-:W-:Y:S05]  /*4280*/  BSYNC B1 ;  /* 0x0000000000017941 */ /* 0x000fea0003800000 */
.L_x_3088:
        /* <DEDUP_REMOVED lines=9> */
.L_x_3091:
        /* <DEDUP_REMOVED lines=8> */
.L_x_3092:
[----:B------:R-:W-:Y:S05]  /*43a0*/  BSYNC B1 ;  /* 0x0000000000017941 */ /* 0x000fea0003800000 */
.L_x_3090:
        /* <DEDUP_REMOVED lines=15> */
.L_x_3094:
[----:B------:R-:W-:Y:S05]  /*44a0*/  BSYNC B1 ;  /* 0x0000000000017941 */ /* 0x000fea0003800000 */
.L_x_3093:
        /* <DEDUP_REMOVED lines=8> */
.L_x_3096:
[----:B------:R-:W-:Y:S01]  /*4530*/  FFMA.FTZ R125, R236, R127, R130 ;  /* 0x0000007fec7d7223 */ /* 0x000fe20000010082 */
[----:B-----5:R-:W-:-:S03]  /*4540*/  @P4 SHF.R.U64 R124, R168, 0x10, R169 ;  /* 0x00000010a87c4819 */ /* 0x020fc600000012a9 */
[----:B------:R-:W-:Y:S02]  /*4550*/  FADD.FTZ R125, R234, -R125 ;  /* 0x8000007dea7d7221 */ /* 0x000fe40000010000 */
[----:B------:R-:W-:Y:S02]  /*4560*/  @P4 HADD2.F32 R124, -RZ, R124.H0_H0 ;  /* 0x2000007cff7c4230 */ /* 0x000fe40000004100 */
[----:B------:R-:W-:-:S04]  /*4570*/  FMUL.FTZ R125, R10, R125 ;  /* 0x0000007d0a7d7220 */ /* 0x000fc80000410000 */
[----:B------:R-:W-:-:S07]  /*4580*/  @P4 FADD.FTZ R125, R125, R124 ;  /* 0x0000007c7d7d4221 */ /* 0x000fce0000010000 */
.L_x_3097:
[----:B------:R-:W-:Y:S05]  /*4590*/  BSYNC B1 ;  /* 0x0000000000017941 */ /* 0x000fea0003800000 */
.L_x_3095:
        /* <DEDUP_REMOVED lines=14> */
.L_x_3099:
[----:B------:R-:W-:Y:S05]  /*4680*/  BSYNC B1 ;  /* 0x0000000000017941 */ /* 0x000fea0003800000 */
.L_x_3098:
[----:B------:R-:W-:Y:S01]  /*4690*/  BSSY B1, `(.L_x_3100) ;  /* 0x000000c000017945 */ /* 0x000fe20003800000 */
[----:B------:R-:W-:-:S03]  /*46a0*/  @P5 PRMT R185, R129, 0x7610, R185 ;  /* 0x0000761081b95816 */ /* 0x000fc600000000b9 */
[----:B------:R-:W-:Y:S05]  /*46b0*/  @P2 BRA `(.L_x_3101) ;  /* 0x0000000000102947 */ /* 0x000fea0003800000 */
[----:B------:R-:W-:Y:S01]  /*46c0*/  MOV R125, RZ ;  /* 0x000000ff007d7202 */ /* 0x000fe20000000f00 */
[----:B------:R-:W-:Y:S06]  /*46d0*/  @!P4 BRA `(.L_x_3102) ;  /* 0x00000000001cc947 */ /* 0x000fec0003800000 */
[----:B-----5:R-:W-:Y:S01]  /*46e0*/  HADD2.F32 R125, -RZ, R169.H0_H0 ;  /* 0x200000a9ff7d7230 */ /* 0x020fe20000004100 */
[----:B------:R-:W-:Y:S06]  /*46f0*/  BRA `(.L_x_3102) ;  /* 0x0000000000147947 */ /* 0x000fec0003800000 */
.L_x_3101:
[----:B------:R-:W-:-:S04]  /*4700*/  FFMA.FTZ R124, R233, R127, R130 ;  /* 0x0000007fe97c7223 */ /* 0x000fc80000010082 */
[----:B------:R-:W-:Y:S01]  /*4710*/  FADD.FTZ R125, R231, -R124 ;  /* 0x8000007ce77d7221 */ /* 0x000fe20000010000 */
[----:B-----5:R-:W-:-:S03]  /*4720*/  @P4 HADD2.F32 R124, -RZ, R169.H0_H0 ;  /* 0x200000a9ff7c4230 */ /* 0x020fc60000004100 */
[----:B------:R-:W-:-:S04]  /*4730*/  FMUL.FTZ R125, R10, R125 ;  /* 0x0000007d0a7d7220 */ /* 0x000fc80000410000 */
[----:B------:R-:W-:-:S07]  /*4740*/  @P4 FADD.FTZ R125, R125, R124 ;  /* 0x0000007c7d7d4221 */ /* 0x000fce0000010000 */
.L_x_3102:
[----:B------:R-:W-:Y:S05]  /*4750*/  BSYNC B1 ;  /* 0x0000000000017941 */ /* 0x000fea0003800000 */
.L_x_3100:
        /* <DEDUP_REMOVED lines=13> */
.L_x_3104:
[----:B------:R-:W-:Y:S05]  /*4830*/  BSYNC B1 ;  /* 0x0000000000017941 */ /* 0x000fea0003800000 */
.L_x_3103:
        /* <DEDUP_REMOVED lines=8> */
.L_x_3106:
[----:B------:R-:W-:Y:S01]  /*48c0*/  FFMA.FTZ R125, R232, R127, R130 ;  /* 0x0000007fe87d7223 */ /* 0x000fe20000010082 */
[----:B-----5:R-:W-:-:S03]  /*48d0*/  @P4 SHF.R.U32.HI R124, RZ, 0x10, R169 ;  /* 0x00000010ff7c4819 */ /* 0x020fc600000116a9 */
[----:B------:R-:W-:Y:S02]  /*48e0*/  FADD.FTZ R125, R230, -R125 ;  /* 0x8000007de67d7221 */ /* 0x000fe40000010000 */
[----:B------:R-:W-:Y:S02]  /*48f0*/  @P4 HADD2.F32 R124, -RZ, R124.H0_H0 ;  /* 0x2000007cff7c4230 */ /* 0x000fe40000004100 */
[----:B------:R-:W-:-:S04]  /*4900*/  FMUL.FTZ R125, R10, R125 ;  /* 0x0000007d0a7d7220 */ /* 0x000fc80000410000 */
[----:B------:R-:W-:-:S07]  /*4910*/  @P4 FADD.FTZ R125, R125, R124 ;  /* 0x0000007c7d7d4221 */ /* 0x000fce0000010000 */
.L_x_3107:
[----:B------:R-:W-:Y:S05]  /*4920*/  BSYNC B1 ;  /* 0x0000000000017941 */ /* 0x000fea0003800000 */
.L_x_3105:
        /* <DEDUP_REMOVED lines=15> */
.L_x_3109:
[----:B------:R-:W-:Y:S05]  /*4a20*/  BSYNC B1 ;  /* 0x0000000000017941 */ /* 0x000fea0003800000 */
.L_x_3108:
        /* <DEDUP_REMOVED lines=9> */
.L_x_3110:
        /* <DEDUP_REMOVED lines=10> */
.L_x_3112:
[----:B------:R-:W-:Y:S05]  /*4b60*/  BSYNC B1 ;  /* 0x0000000000017941 */ /* 0x000fea0003800000 */
.L_x_3111:
[----:B------:R-:W-:Y:S02]  /*4b70*/  IADD3 R9, R9, 0x100, RZ ;  /* 0x0000010009097810 */ /* 0x000fe40007ffe0ff */
[----:B------:R-:W-:-:S07]  /*4b80*/  IADD3 R126, R126, 0x100, RZ ;  /* 0x000001007e7e7810 */ /* 0x000fce0007ffe0ff */
.L_x_3087:
[----:B------:R-:W-:Y:S05]  /*4b90*/  BSYNC B0 ;  /* 0x0000000000007941 */ /* 0x000fea0003800000 */
.L_x_3086:
        /* <DEDUP_REMOVED lines=14> */
.L_x_3116:
[----:B------:R-:W-:Y:S05]  /*4c80*/  BSYNC B1 ;  /* 0x0000000000017941 */ /* 0x000fea0003800000 */
.L_x_3115:
        /* <DEDUP_REMOVED lines=9> */
.L_x_3118:
        /* <DEDUP_REMOVED lines=8> */
.L_x_3119:
[----:B------:R-:W-:Y:S05]  /*4da0*/  BSYNC B1 ;  /* 0x0000000000017941 */ /* 0x000fea0003800000 */
.L_x_3117:
        /* <DEDUP_REMOVED lines=15> */
.L_x_3121:
[----:B------:R-:W-:Y:S05]  /*4ea0*/  BSYNC B1 ;  /* 0x0000000000017941 */ /* 0x000fea0003800000 */
.L_x_3120:
        /* <DEDUP_REMOVED lines=8> */
.L_x_3123:
[----:B------:R-:W-:Y:S01]  /*4f30*/  FFMA.FTZ R124, R198, R127, R130 ;  /* 0x0000007fc67c7223 */ /* 0x000fe20000010082 */
[----:B-----5:R-:W-:-:S03]  /*4f40*/  @P4 SHF.R.U64 R129, R170, 0x10, R171 ;  /* 0x00000010aa814819 */ /* 0x020fc600000012ab */
[----:B------:R-:W-:Y:S02]  /*4f50*/  FADD.FTZ R125, R229, -R124 ;  /* 0x8000007ce57d7221 */ /* 0x000fe40000010000 */
[----:B------:R-:W-:Y:S02]  /*4f60*/  @P4 HADD2.F32 R124, -RZ, R129.H0_H0 ;  /* 0x20000081ff7c4230 */ /* 0x000fe40000004100 */
[----:B------:R-:W-:-:S04]  /*4f70*/  FMUL.FTZ R125, R10, R125 ;  /* 0x0000007d0a7d7220 */ /* 0x000fc80000410000 */
[----:B------:R-:W-:-:S07]  /*4f80*/  @P4 FADD.FTZ R125, R125, R124 ;  /* 0x0000007c7d7d4221 */ /* 0x000fce0000010000 */
.L_x_3124:
[----:B------:R-:W-:Y:S05]  /*4f90*/  BSYNC B1 ;  /* 0x0000000000017941 */ /* 0x000fea0003800000 */
.L_x_3122:
        /* <DEDUP_REMOVED lines=14> */
.L_x_3126:
[----:B------:R-:W-:Y:S05]  /*5080*/  BSYNC B1 ;  /* 0x0000000000017941 */ /* 0x000fea0003800000 */
.L_x_3125:
[----:B------:R-:W-:Y:S01]  /*5090*/  BSSY B1, `(.L_x_3127) ;  /* 0x000000c000017945 */ /* 0x000fe20003800000 */
[----:B------:R-:W-:-:S03]  /*50a0*/  @P5 PRMT R185, R129, 0x7610, R185 ;  /* 0x0000761081b95816 */ /* 0x000fc600000000b9 */
[----:B------:R-:W-:Y:S05]  /*50b0*/  @P2 BRA `(.L_x_3128) ;  /* 0x0000000000102947 */ /* 0x000fea0003800000 */
[----:B------:R-:W-:Y:S01]  /*50c0*/  MOV R125, RZ ;  /* 0x000000ff007d7202 */ /* 0x000fe20000000f00 */
[----:B------:R-:W-:Y:S06]  /*50d0*/  @!P4 BRA `(.L_x_3129) ;  /* 0x00000000001cc947 */ /* 0x000fec0003800000 */
[----:B-----5:R-:W-:Y:S01]  /*50e0*/  HADD2.F32 R125, -RZ, R171.H0_H0 ;  /* 0x200000abff7d7230 */ /* 0x020fe20000004100 */
[----:B------:R-:W-:Y:S06]  /*50f0*/  BRA `(.L_x_3129) ;  /* 0x0000000000147947 */ /* 0x000fec0003800000 */
.L_x_3128:
[----:B------:R-:W-:Y:S01]  /*5100*/  FFMA.FTZ R125, R197, R127, R130 ;  /* 0x0000007fc57d7223 */ /* 0x000fe20000010082 */
[----:B-----5:R-:W-:-:S03]  /*5110*/  @P4 HADD2.F32 R124, -RZ, R171.H0_H0 ;  /* 0x200000abff7c4230 */ /* 0x020fc60000004100 */
[----:B------:R-:W-:-:S04]  /*5120*/  FADD.FTZ R125, R226, -R125 ;  /* 0x8000007de27d7221 */ /* 0x000fc80000010000 */
[----:B------:R-:W-:-:S04]  /*5130*/  FMUL.FTZ R125, R10, R125 ;  /* 0x0000007d0a7d7220 */ /* 0x000fc80000410000 */
[----:B------:R-:W-:-:S07]  /*5140*/  @P4 FADD.FTZ R125, R125, R124 ;  /* 0x0000007c7d7d4221 */ /* 0x000fce0000010000 */
.L_x_3129:
[----:B------:R-:W-:Y:S05]  /*5150*/  BSYNC B1 ;  /* 0x0000000000017941 */ /* 0x000fea0003800000 */
.L_x_3127:
        /* <DEDUP_REMOVED lines=13> */
.L_x_3131:
[----:B------:R-:W-:Y:S05]  /*5230*/  BSYNC B1 ;  /* 0x0000000000017941 */ /* 0x000fea0003800000 */
.L_x_3130:
        /* <DEDUP_REMOVED lines=8> */
.L_x_3133:
[----:B------:R-:W-:Y:S01]  /*52c0*/  FFMA.FTZ R130, R196, R127, R130 ;  /* 0x0000007fc4827223 */ /* 0x000fe20000010082 */
[----:B-----5:R-:W-:-:S03]  /*52d0*/  @P4 SHF.R.U32.HI R124, RZ, 0x10, R171 ;  /* 0x00000010ff7c4819 */ /* 0x020fc600000116ab */
[----:B------:R-:W-:Y:S02]  /*52e0*/  FADD.FTZ R125, R227, -R130 ;  /* 0x80000082e37d7221 */ /* 0x000fe40000010000 */
[----:B------:R-:W-:Y:S02]  /*52f0*/  @P4 HADD2.F32 R124, -RZ, R124.H0_H0 ;  /* 0x2000007cff7c4230 */ /* 0x000fe40000004100 */
[----:B------:R-:W-:-:S04]  /*5300*/  FMUL.FTZ R125, R10, R125 ;  /* 0x0000007d0a7d7220 */ /* 0x000fc80000410000 */
[----:B------:R-:W-:-:S07]  /*5310*/  @P4 FADD.FTZ R125, R125, R124 ;  /* 0x0000007c7d7d4221 */ /* 0x000fce0000010000 */
.L_x_3134:
[----:B------:R-:W-:Y:S05]  /*5320*/  BSYNC B1 ;  /* 0x0000000000017941 */ /* 0x000fea0003800000 */
.L_x_3132:
        /* <DEDUP_REMOVED lines=15> */
.L_x_3136:
[----:B------:R-:W-:Y:S05]  /*5420*/  BSYNC B1 ;  /* 0x0000000000017941 */ /* 0x000fea0003800000 */
.L_x_3135:
        /* <DEDUP_REMOVED lines=9> */
.L_x_3137:
        /* <DEDUP_REMOVED lines=10> */
.L_x_3139:
[----:B------:R-:W-:Y:S05]  /*5560*/  BSYNC B1 ;  /* 0x0000000000017941 */ /* 0x000fea0003800000 */
.L_x_3138:
[----:B------:R-:W-:Y:S02]  /*5570*/  IADD3 R9, R9, 0x100, RZ ;  /* 0x0000010009097810 */ /* 0x000fe40007ffe0ff */
[----:B------:R-:W-:-:S07]  /*5580*/  IADD3 R126, R126, 0x100, RZ ;  /* 0x000001007e7e7810 */ /* 0x000fce0007ffe0ff */
.L_x_3114:
[----:B------:R-:W-:Y:S05]  /*5590*/  BSYNC B0 ;  /* 0x0000000000007941 */ /* 0x000fea0003800000 */
.L_x_3113:
        /* <DEDUP_REMOVED lines=14> */
.L_x_3143:
[----:B------:R-:W-:Y:S05]  /*5680*/  BSYNC B1 ;  /* 0x0000000000017941 */ /* 0x000fea0003800000 */
.L_x_3142:
        /* <DEDUP_REMOVED lines=9> */
.L_x_3145:
        /* <DEDUP_REMOVED lines=8> */
.L_x_3146:
[----:B------:R-:W-:Y:S05]  /*57a0*/  BSYNC B1 ;  /* 0x0000000000017941 */ /* 0x000fea0003800000 */
.L_x_3144:
        /* <DEDUP_REMOVED lines=15> */
.L_x_3148:
[----:B------:R-:W-:Y:S05]  /*58a0*/  BSYNC B1 ;  /* 0x0000000000017941 */ /* 0x000fea0003800000 */
.L_x_3147:
        /* <DEDUP_REMOVED lines=8> */
.L_x_3150:
[----:B------:R-:W-:Y:S01]  /*5930*/  FFMA.FTZ R124, R194, R127, R130 ;  /* 0x0000007fc27c7223 */ /* 0x000fe20000010082 */
[----:B-----5:R-:W-:-:S03]  /*5940*/  @P4 SHF.R.U64 R129, R172, 0x10, R173 ;  /* 0x00000010ac814819 */ /* 0x020fc600000012ad */
[----:B------:R-:W-:Y:S02]  /*5950*/  FADD.FTZ R125, R225, -R124 ;  /* 0x8000007ce17d7221 */ /* 0x000fe40000010000 */
[----:B------:R-:W-:Y:S02]  /*5960*/  @P4 HADD2.F32 R124, -RZ, R129.H0_H0 ;  /* 0x20000081ff7c4230 */ /* 0x000fe40000004100 */
[----:B------:R-:W-:-:S04]  /*5970*/  FMUL.FTZ R125, R10, R125 ;  /* 0x0000007d0a7d7220 */ /* 0x000fc80000410000 */
[----:B------:R-:W-:-:S07]  /*5980*/  @P4 FADD.FTZ R125, R125, R124 ;  /* 0x0000007c7d7d4221 */ /* 0x000fce0000010000 */
.L_x_3151:
[----:B------:R-:W-:Y:S05]  /*5990*/  BSYNC B1 ;  /* 0x0000000000017941 */ /* 0x000fea0003800000 */
.L_x_3149:
        /* <DEDUP_REMOVED lines=14> */
.L_x_3153:
[----:B------:R-:W-:Y:S05]  /*5a80*/  BSYNC B1 ;  /* 0x0000000000017941 */ /* 0x000fea0003800000 */
.L_x_3152:
[----:B------:R-:W-:Y:S01]  /*5a90*/  BSSY B1, `(.L_x_3154) ;  /* 0x000000c000017945 */ /* 0x000fe20003800000 */
[----:B------:R-:W-:-:S03]  /*5aa0*/  @P5 PRMT R185, R129, 0x7610, R185 ;  /* 0x0000761081b95816 */ /* 0x000fc600000000b9 */
[----:B------:R-:W-:Y:S05]  /*5ab0*/  @P2 BRA `(.L_x_3155) ;  /* 0x0000000000102947 */ /* 0x000fea0003800000 */
[----:B------:R-:W-:Y:S01]  /*5ac0*/  MOV R125, RZ ;  /* 0x000000ff007d7202 */ /* 0x000fe20000000f00 */
[----:B------:R-:W-:Y:S06]  /*5ad0*/  @!P4 BRA `(.L_x_3156) ;  /* 0x00000000001cc947 */ /* 0x000fec0003800000 */
[----:B-----5:R-:W-:Y:S01]  /*5ae0*/  HADD2.F32 R125, -RZ, R173.H0_H0 ;  /* 0x200000adff7d7230 */ /* 0x020fe20000004100 */
[----:B------:R-:W-:Y:S06]  /*5af0*/  BRA `(.L_x_3156) ;  /* 0x0000000000147947 */ /* 0x000fec0003800000 */
.L_x_3155:
[----:B------:R-:W-:Y:S01]  /*5b00*/  FFMA.FTZ R125, R193, R127, R130 ;  /* 0x0000007fc17d7223 */ /* 0x000fe20000010082 */
[----:B-----5:R-:W-:-:S03]  /*5b10*/  @P4 HADD2.F32 R124, -RZ, R173.H0_H0 ;  /* 0x200000adff7c4230 */ /* 0x020fc60000004100 */
[----:B------:R-:W-:-:S04]  /*5b20*/  FADD.FTZ R125, R222, -R125 ;  /* 0x8000007dde7d7221 */ /* 0x000fc80000010000 */
[----:B------:R-:W-:-:S04]  /*5b30*/  FMUL.FTZ R125, R10, R125 ;  /* 0x0000007d0a7d7220 */ /* 0x000fc80000410000 */
[----:B------:R-:W-:-:S07]  /*5b40*/  @P4 FADD.FTZ R125, R125, R124 ;  /* 0x0000007c7d7d4221 */ /* 0x000fce0000010000 */
.L_x_3156:
[----:B------:R-:W-:Y:S05]  /*5b50*/  BSYNC B1 ;  /* 0x0000000000017941 */ /* 0x000fea0003800000 */
.L_x_3154:
        /* <DEDUP_REMOVED lines=13> */
.L_x_3158:
[----:B------:R-:W-:Y:S05]  /*5c30*/  BSYNC B1 ;  /* 0x0000000000017941 */ /* 0x000fea0003800000 */
.L_x_3157:
        /* <DEDUP_REMOVED lines=8> */
.L_x_3160:
[----:B------:R-:W-:Y:S01]  /*5cc0*/  FFMA.FTZ R130, R192, R127, R130 ;  /* 0x0000007fc0827223 */ /* 0x000fe20000010082 */
[----:B-----5:R-:W-:-:S03]  /*5cd0*/  @P4 SHF.R.U32.HI R124, RZ, 0x10, R173 ;  /* 0x00000010ff7c4819 */ /* 0x020fc600000116ad */
[----:B------:R-:W-:Y:S02]  /*5ce0*/  FADD.FTZ R125, R223, -R130 ;  /* 0x80000082df7d7221 */ /* 0x000fe40000010000 */
[----:B------:R-:W-:Y:S02]  /*5cf0*/  @P4 HADD2.F32 R124, -RZ, R124.H0_H0 ;  /* 0x2000007cff7c4230 */ /* 0x000fe40000004100 */
[----:B------:R-:W-:-:S04]  /*5d00*/  FMUL.FTZ R125, R10, R125 ;  /* 0x0000007d0a7d7220 */ /* 0x000fc80000410000 */
[----:B------:R-:W-:-:S07]  /*5d10*/  @P4 FADD.FTZ R125, R125, R124 ;  /* 0x0000007c7d7d4221 */ /* 0x000fce0000010000 */
.L_x_3161:
[----:B------:R-:W-:Y:S05]  /*5d20*/  BSYNC B1 ;  /* 0x0000000000017941 */ /* 0x000fea0003800000 */
.L_x_3159:
        /* <DEDUP_REMOVED lines=15> */
.L_x_3163:
[----:B------:R-:W-:Y:S05]  /*5e20*/  BSYNC B1 ;  /* 0x0000000000017941 */ /* 0x000fea0003800000 */
.L_x_3162:
        /* <DEDUP_REMOVED lines=9> */
.L_x_3164:
        /* <DEDUP_REMOVED lines=10> */
.L_x_3166:
[----:B------:R-:W-:Y:S05]  /*5f60*/  BSYNC B1 ;  /* 0x0000000000017941 */ /* 0x000fea0003800000 */
.L_x_3165:
[----:B------:R-:W-:Y:S02]  /*5f70*/  IADD3 R9, R9, 0x100, RZ ;  /* 0x0000010009097810 */ /* 0x000fe40007ffe0ff */
[----:B------:R-:W-:-:S07]  /*5f80*/  IADD3 R126, R126, 0x100, RZ ;  /* 0x000001007e7e7810 */ /* 0x000fce0007ffe0ff */
.L_x_3141:
[----:B------:R-:W-:Y:S05]  /*5f90*/  BSYNC B0 ;  /* 0x0000000000007941 */ /* 0x000fea0003800000 */
.L_x_3140:
        /* <DEDUP_REMOVED lines=13> */
.L_x_3170:
[----:B------:R-:W-:Y:S05]  /*6070*/  BSYNC B1 ;  /* 0x0000000000017941 */ /* 0x000fea0003800000 */
.L_x_3169:
        /* <DEDUP_REMOVED lines=9> */
.L_x_3172:
        /* <DEDUP_REMOVED lines=8> */
.L_x_3173:
[----:B------:R-:W-:Y:S05]  /*6190*/  BSYNC B1 ;  /* 0x0000000000017941 */ /* 0x000fea0003800000 */
.L_x_3171:
        /* <DEDUP_REMOVED lines=15> */
.L_x_3175:
[----:B------:R-:W-:Y:S05]  /*6290*/  BSYNC B1 ;  /* 0x0000000000017941 */ /* 0x000fea0003800000 */
.L_x_3174:
        /* <DEDUP_REMOVED lines=8> */
.L_x_3177:
[----:B------:R-:W-:Y:S01]  /*6320*/  FFMA.FTZ R124, R190, R127, R130 ;  /* 0x0000007fbe7c7223 */ /* 0x000fe20000010082 */
[----:B-----5:R-:W-:-:S03]  /*6330*/  @P4 SHF.R.U64 R129, R174, 0x10, R175 ;  /* 0x00000010ae814819 */ /* 0x020fc600000012af */
[----:B------:R-:W-:Y:S02]  /*6340*/  FADD.FTZ R125, R203, -R124 ;  /* 0x8000007ccb7d7221 */ /* 0x000fe40000010000 */
[----:B------:R-:W-:Y:S02]  /*6350*/  @P4 HADD2.F32 R124, -RZ, R129.H0_H0 ;  /* 0x20000081ff7c4230 */ /* 0x000fe40000004100 */
[----:B------:R-:W-:-:S04]  /*6360*/  FMUL.FTZ R125, R10, R125 ;  /* 0x0000007d0a7d7220 */ /* 0x000fc80000410000 */
[----:B------:R-:W-:-:S07]  /*6370*/  @P4 FADD.FTZ R125, R125, R124 ;  /* 0x0000007c7d7d4221 */ /* 0x000fce0000010000 */
.L_x_3178:
[----:B------:R-:W-:Y:S05]  /*6380*/  BSYNC B1 ;  /* 0x0000000000017941 */ /* 0x000fea0003800000 */
.L_x_3176:
        /* <DEDUP_REMOVED lines=14> */
.L_x_3180:
[----:B------:R-:W-:Y:S05]  /*6470*/  BSYNC B1 ;  /* 0x0000000000017941 */ /* 0x000fea0003800000 */
.L_x_3179:
[----:B------:R-:W-:Y:S01]  /*6480*/  BSSY B1, `(.L_x_3181) ;  /* 0x000000c000017945 */ /* 0x000fe20003800000 */
[----:B------:R-:W-:-:S03]  /*6490*/  @P5 PRMT R185, R129, 0x7610, R185 ;  /* 0x0000761081b95816 */ /* 0x000fc600000000b9 */
[----:B------:R-:W-:Y:S05]  /*64a0*/  @P2 BRA `(.L_x_3182) ;  /* 0x0000000000102947 */ /* 0x000fea0003800000 */
[----:B------:R-:W-:Y:S01]  /*64b0*/  MOV R125, RZ ;  /* 0x000000ff007d7202 */ /* 0x000fe20000000f00 */
[----:B------:R-:W-:Y:S06]  /*64c0*/  @!P4 BRA `(.L_x_3183) ;  /* 0x00000000001cc947 */ /* 0x000fec0003800000 */
[----:B-----5:R-:W-:Y:S01]  /*64d0*/  HADD2.F32 R125, -RZ, R175.H0_H0 ;  /* 0x200000afff7d7230 */ /* 0x020fe20000004100 */
[----:B------:R-:W-:Y:S06]  /*64e0*/  BRA `(.L_x_3183) ;  /* 0x0000000000147947 */ /* 0x000fec0003800000 */
.L_x_3182:
[----:B------:R-:W-:Y:S01]  /*64f0*/  FFMA.FTZ R125, R201, R127, R130 ;  /* 0x0000007fc97d7223 */ /* 0x000fe20000010082 */
[----:B-----5:R-:W-:-:S03]  /*6500*/  @P4 HADD2.F32 R124, -RZ, R175.H0_H0 ;  /* 0x200000afff7c4230 */ /* 0x020fc60000004100 */
[----:B------:R-:W-:-:S04]  /*6510*/  FADD.FTZ R125, R200, -R125 ;  /* 0x8000007dc87d7221 */ /* 0x000fc80000010000 */
[----:B------:R-:W-:-:S04]  /*6520*/  FMUL.FTZ R125, R10, R125 ;  /* 0x0000007d0a7d7220 */ /* 0x000fc80000410000 */
[----:B------:R-:W-:-:S07]  /*6530*/  @P4 FADD.FTZ R125, R125, R124 ;  /* 0x0000007c7d7d4221 */ /* 0x000fce0000010000 */
.L_x_3183:
[----:B------:R-:W-:Y:S05]  /*6540*/  BSYNC B1 ;  /* 0x0000000000017941 */ /* 0x000fea0003800000 */
.L_x_3181:
        /* <DEDUP_REMOVED lines=13> */
.L_x_3185:
[----:B------:R-:W-:Y:S05]  /*6620*/  BSYNC B1 ;  /* 0x0000000000017941 */ /* 0x000fea0003800000 */
.L_x_3184:
        /* <DEDUP_REMOVED lines=8> */
.L_x_3187:
[----:B------:R-:W-:Y:S01]  /*66b0*/  FFMA.FTZ R130, R202, R127, R130 ;  /* 0x0000007fca827223 */ /* 0x000fe20000010082 */
[----:B-----5:R-:W-:-:S03]  /*66c0*/  @P4 SHF.R.U32.HI R124, RZ, 0x10, R175 ;  /* 0x00000010ff7c4819 */ /* 0x020fc600000116af */
[----:B------:R-:W-:Y:S02]  /*66d0*/  FADD.FTZ R125, R205, -R130 ;  /* 0x80000082cd7d7221 */ /* 0x000fe40000010000 */
[----:B------:R-:W-:Y:S02]  /*66e0*/  @P4 HADD2.F32 R124, -RZ, R124.H0_H0 ;  /* 0x2000007cff7c4230 */ /* 0x000fe40000004100 */
[----:B------:R-:W-:-:S04]  /*66f0*/  FMUL.FTZ R125, R10, R125 ;  /* 0x0000007d0a7d7220 */ /* 0x000fc80000410000 */
[----:B------:R-:W-:-:S07]  /*6700*/  @P4 FADD.FTZ R125, R125, R124 ;  /* 0x0000007c7d7d4221 */ /* 0x000fce0000010000 */
.L_x_3188:
[----:B------:R-:W-:Y:S05]  /*6710*/  BSYNC B1 ;  /* 0x0000000000017941 */ /* 0x000fea0003800000 */
.L_x_3186:
        /* <DEDUP_REMOVED lines=15> */
.L_x_3190:
[----:B------:R-:W-:Y:S05]  /*6810*/  BSYNC B1 ;  /* 0x0000000000017941 */ /* 0x000fea0003800000 */
.L_x_3189:
        /* <DEDUP_REMOVED lines=9> */
.L_x_3191:
        /* <DEDUP_REMOVED lines=10> */
.L_x_3193:
[----:B------:R-:W-:Y:S05]  /*6950*/  BSYNC B1 ;  /* 0x0000000000017941 */ /* 0x000fea0003800000 */
.L_x_3192:
[----:B------:R-:W-:Y:S02]  /*6960*/  IADD3 R9, R9, 0x100, RZ ;  /* 0x0000010009097810 */ /* 0x000fe40007ffe0ff */
[----:B------:R-:W-:-:S07]  /*6970*/  IADD3 R126, R126, 0x100, RZ ;  /* 0x000001007e7e7810 */ /* 0x000fce0007ffe0ff */
.L_x_3168:
[----:B------:R-:W-:Y:S05]  /*6980*/  BSYNC B0 ;  /* 0x0000000000007941 */ /* 0x000fea0003800000 */
.L_x_3167:
        /* <DEDUP_REMOVED lines=13> */
.L_x_3197:
[----:B------:R-:W-:Y:S05]  /*6a60*/  BSYNC B1 ;  /* 0x0000000000017941 */ /* 0x000fea0003800000 */
.L_x_3196:
        /* <DEDUP_REMOVED lines=9> */
.L_x_3199:
        /* <DEDUP_REMOVED lines=8> */
.L_x_3200:
[----:B------:R-:W-:Y:S05]  /*6b80*/  BSYNC B1 ;  /* 0x0000000000017941 */ /* 0x000fea0003800000 */
.L_x_3198:
        /* <DEDUP_REMOVED lines=15> */
.L_x_3202:
[----:B------:R-:W-:Y:S05]  /*6c80*/  BSYNC B1 ;  /* 0x0000000000017941 */ /* 0x000fea0003800000 */
.L_x_3201:
        /* <DEDUP_REMOVED lines=8> */
.L_x_3204:
[----:B------:R-:W-:Y:S01]  /*6d10*/  FFMA.FTZ R124, R204, R127, R130 ;  /* 0x0000007fcc7c7223 */ /* 0x000fe20000010082 */
[----:B-----5:R-:W-:-:S03]  /*6d20*/  @P4 SHF.R.U64 R129, R176, 0x10, R177 ;  /* 0x00000010b0814819 */ /* 0x020fc600000012b1 */
[----:B------:R-:W-:Y:S02]  /*6d30*/  FADD.FTZ R125, R211, -R124 ;  /* 0x8000007cd37d7221 */ /* 0x000fe40000010000 */
[----:B------:R-:W-:Y:S02]  /*6d40*/  @P4 HADD2.F32 R124, -RZ, R129.H0_H0 ;  /* 0x20000081ff7c4230 */ /* 0x000fe40000004100 */
[----:B------:R-:W-:-:S04]  /*6d50*/  FMUL.FTZ R125, R10, R125 ;  /* 0x0000007d0a7d7220 */ /* 0x000fc80000410000 */
[----:B------:R-:W-:-:S07]  /*6d60*/  @P4 FADD.FTZ R125, R125, R124 ;  /* 0x0000007c7d7d4221 */ /* 0x000fce0000010000 */
.L_x_3205:
[----:B------:R-:W-:Y:S05]  /*6d70*/  BSYNC B1 ;  /* 0x0000000000017941 */ /* 0x000fea0003800000 */
.L_x_3203:
        /* <DEDUP_REMOVED lines=14> */
.L_x_3207:
[----:B------:R-:W-:Y:S05]  /*6e60*/  BSYNC B1 ;  /* 0x0000000000017941 */ /* 0x000fea0003800000 */
.L_x_3206:
[----:B------:R-:W-:Y:S01]  /*6e70*/  BSSY B1, `(.L_x_3208) ;  /* 0x000000c000017945 */ /* 0x000fe20003800000 */
[----:B------:R-:W-:-:S03]  /*6e80*/  @P5 PRMT R185, R129, 0x7610, R185 ;  /* 0x0000761081b95816 */ /* 0x000fc600000000b9 */
[----:B------:R-:W-:Y:S05]  /*6e90*/  @P2 BRA `(.L_x_3209) ;  /* 0x0000000000102947 */ /* 0x000fea0003800000 */
[----:B------:R-:W-:Y:S01]  /*6ea0*/  MOV R125, RZ ;  /* 0x000000ff007d7202 */ /* 0x000fe20000000f00 */
[----:B------:R-:W-:Y:S06]  /*6eb0*/  @!P4 BRA `(.L_x_3210) ;  /* 0x00000000001cc947 */ /* 0x000fec0003800000 */
[----:B-----5:R-:W-:Y:S01]  /*6ec0*/  HADD2.F32 R125, -RZ, R177.H0_H0 ;  /* 0x200000b1ff7d7230 */ /* 0x020fe20000004100 */
[----:B------:R-:W-:Y:S06]  /*6ed0*/  BRA `(.L_x_3210) ;  /* 0x0000000000147947 */ /* 0x000fec0003800000 */
.L_x_3209:
[----:B------:R-:W-:Y:S01]  /*6ee0*/  FFMA.FTZ R125, R209, R127, R130 ;  /* 0x0000007fd17d7223 */ /* 0x000fe20000010082 */
[----:B-----5:R-:W-:-:S03]  /*6ef0*/  @P4 HADD2.F32 R124, -RZ, R177.H0_H0 ;  /* 0x200000b1ff7c4230 */ /* 0x020fc60000004100 */
[----:B------:R-:W-:-:S04]  /*6f00*/  FADD.FTZ R125, R208, -R125 ;  /* 0x8000007dd07d7221 */ /* 0x000fc80000010000 */
[----:B------:R-:W-:-:S04]  /*6f10*/  FMUL.FTZ R125, R10, R125 ;  /* 0x0000007d0a7d7220 */ /* 0x000fc80000410000 */
[----:B------:R-:W-:-:S07]  /*6f20*/  @P4 FADD.FTZ R125, R125, R124 ;  /* 0x0000007c7d7d4221 */ /* 0x000fce0000010000 */
.L_x_3210:
[----:B------:R-:W-:Y:S05]  /*6f30*/  BSYNC B1 ;  /* 0x0000000000017941 */ /* 0x000fea0003800000 */
.L_x_3208:
        /* <DEDUP_REMOVED lines=13> */
.L_x_3212:
[----:B------:R-:W-:Y:S05]  /*7010*/  BSYNC B1 ;  /* 0x0000000000017941 */ /* 0x000fea0003800000 */
.L_x_3211:
        /* <DEDUP_REMOVED lines=8> */
.L_x_3214:
[----:B------:R-:W-:Y:S01]  /*70a0*/  FFMA.FTZ R130, R210, R127, R130 ;  /* 0x0000007fd2827223 */ /* 0x000fe20000010082 */
[----:B-----5:R-:W-:-:S03]  /*70b0*/  @P4 SHF.R.U32.HI R124, RZ, 0x10, R177 ;  /* 0x00000010ff7c4819 */ /* 0x020fc600000116b1 */
[----:B------:R-:W-:Y:S02]  /*70c0*/  FADD.FTZ R125, R213, -R130 ;  /* 0x80000082d57d7221 */ /* 0x000fe40000010000 */
[----:B------:R-:W-:Y:S02]  /*70d0*/  @P4 HADD2.F32 R124, -RZ, R124.H0_H0 ;  /* 0x2000007cff7c4230 */ /* 0x000fe40000004100 */
[----:B------:R-:W-:-:S04]  /*70e0*/  FMUL.FTZ R125, R10, R125 ;  /* 0x0000007d0a7d7220 */ /* 0x000fc80000410000 */
[----:B------:R-:W-:-:S07]  /*70f0*/  @P4 FADD.FTZ R125, R125, R124 ;  /* 0x0000007c7d7d4221 */ /* 0x000fce0000010000 */
.L_x_3215:
[----:B------:R-:W-:Y:S05]  /*7100*/  BSYNC B1 ;  /* 0x0000000000017941 */ /* 0x000fea0003800000 */
.L_x_3213:
        /* <DEDUP_REMOVED lines=15> */
.L_x_3217:
[----:B------:R-:W-:Y:S05]  /*7200*/  BSYNC B1 ;  /* 0x0000000000017941 */ /* 0x000fea0003800000 */
.L_x_3216:
        /* <DEDUP_REMOVED lines=9> */
.L_x_3218:
        /* <DEDUP_REMOVED lines=10> */
.L_x_3220:
[----:B------:R-:W-:Y:S05]  /*7340*/  BSYNC B1 ;  /* 0x0000000000017941 */ /* 0x000fea0003800000 */
.L_x_3219:
[----:B------:R-:W-:Y:S02]  /*7350*/  IADD3 R9, R9, 0x100, RZ ;  /* 0x0000010009097810 */ /* 0x000fe40007ffe0ff */
[----:B------:R-:W-:-:S07]  /*7360*/  IADD3 R126, R126, 0x100, RZ ;  /* 0x000001007e7e7810 */ /* 0x000fce0007ffe0ff */
.L_x_3195:
[----:B------:R-:W-:Y:S05]  /*7370*/  BSYNC B0 ;  /* 0x0000000000007941 */ /* 0x000fea0003800000 */
.L_x_3194:
        /* <DEDUP_REMOVED lines=14> */
.L_x_3224:
[----:B------:R-:W-:Y:S05]  /*7460*/  BSYNC B1 ;  /* 0x0000000000017941 */ /* 0x000fea0003800000 */
.L_x_3223:
[----:B------:R-:W-:Y:S04]  /*7470*/  BSSY B1, `(.L_x_3225) ;  /* 0x0000011000017945 */ /* 0x000fe80003800000 */
[----:B------:R-:W-:Y:S05]  /*7480*/  @P2 BRA `(.L_x_3226) ;  /* 0x00000000001c2947 */ /* 0x000fea0003800000 */
[----:B------:R-:W-:Y:S01]  /*7490*/  UISETP.NE.U32.AND UP0, UPT, UR8, URZ, UPT ;  /* 0x0000003f0800728c */ /* 0x000fe2000bf05070 */
[----:B01----:R-:W-:-:S03]  /*74a0*/  MOV R125, RZ ;  /* 0x000000ff007d7202 */ /* 0x003fc60000000f00 */
[----:B------:R-:W-:-:S06]  /*74b0*/  UISETP.NE.AND.EX UP0, UPT, UR9, URZ, UPT, UP0 ;  /* 0x0000003f0900728c */ /* 0x000fcc000bf05300 */
[----:B------:R-:W-:-:S13]  /*74c0*/  PLOP3.LUT P4, PT, PT, PT, UP0, 0x80, 0x0 ;  /* 0x000000000000781c */ /* 0x000fda0003f8f008 */
[----:B------:R-:W-:Y:S05]  /*74d0*/  @!P4 BRA `(.L_x_3227) ;  /* 0x000000000028c947 */ /* 0x000fea0003800000 */
[----:B-----5:R-:W-:Y:S01]  /*74e0*/  HADD2.F32 R125, -RZ, R178.H0_H0 ;  /* 0x200000b2ff7d7230 */ /* 0x020fe20000004100 */
[----:B------:R-:W-:Y:S06]  /*74f0*/  BRA `(.L_x_3227) ;  /* 0x0000000000207947 */ /* 0x000fec0003800000 */
.L_x_3226:
[----:B------:R-:W-:Y:S01]  /*7500*/  UISETP.NE.U32.AND UP0, UPT, UR8, URZ, UPT ;  /* 0x0000003f0800728c */ /* 0x000fe2000bf05070 */
[----:B01----:R-:W-:-:S03]  /*7510*/  FFMA.FTZ R125, R215, R127, R128 ;  /* 0x0000007fd77d7223 */ /* 0x003fc60000010080 */
[----:B------:R-:W-:Y:S01]  /*7520*/  UISETP.NE.AND.EX UP0, UPT, UR9, URZ, UPT, UP0 ;  /* 0x0000003f0900728c */ /* 0x000fe2000bf05300 */
[----:B------:R-:W-:-:S04]  /*7530*/  FADD.FTZ R125, R214, -R125 ;  /* 0x8000007dd67d7221 */ /* 0x000fc80000010000 */
[----:B------:R-:W-:Y:S01]  /*7540*/  FMUL.FTZ R125, R10, R125 ;  /* 0x0000007d0a7d7220 */ /* 0x000fe20000410000 */
[----:B------:R-:W-:-:S13]  /*7550*/  PLOP3.LUT P4, PT, PT, PT, UP0, 0x80, 0x0 ;  /* 0x000000000000781c */ /* 0x000fda0003f8f008 */
[----:B-----5:R-:W-:-:S05]  /*7560*/  @P4 HADD2.F32 R124, -RZ, R178.H0_H0 ;  /* 0x200000b2ff7c4230 */ /* 0x020fca0000004100 */
[----:B------:R-:W-:-:S07]  /*7570*/  @P4 FADD.FTZ R125, R125, R124 ;  /* 0x0000007c7d7d4221 */ /* 0x000fce0000010000 */
.L_x_3227:
[----:B------:R-:W-:Y:S05]  /*7580*/  BSYNC B1 ;  /* 0x0000000000017941 */ /* 0x000fea0003800000 */
.L_x_3225:
        /* <DEDUP_REMOVED lines=15> */
.L_x_3229:
[----:B------:R-:W-:Y:S05]  /*7680*/  BSYNC B1 ;  /* 0x0000000000017941 */ /* 0x000fea0003800000 */
.L_x_3228:
        /* <DEDUP_REMOVED lines=8> */
.L_x_3231:
[----:B------:R-:W-:Y:S01]  /*7710*/  FFMA.FTZ R124, R212, R127, R128 ;  /* 0x0000007fd47c7223 */ /* 0x000fe20000010080 */
[----:B-----5:R-:W-:-:S03]  /*7720*/  @P4 SHF.R.U64 R129, R178, 0x10, R179 ;  /* 0x00000010b2814819 */ /* 0x020fc600000012b3 */
[----:B------:R-:W-:Y:S02]  /*7730*/  FADD.FTZ R125, R219, -R124 ;  /* 0x8000007cdb7d7221 */ /* 0x000fe40000010000 */
[----:B------:R-:W-:Y:S02]  /*7740*/  @P4 HADD2.F32 R124, -RZ, R129.H0_H0 ;  /* 0x20000081ff7c4230 */ /* 0x000fe40000004100 */
[----:B------:R-:W-:-:S04]  /*7750*/  FMUL.FTZ R125, R10, R125 ;  /* 0x0000007d0a7d7220 */ /* 0x000fc80000410000 */
[----:B------:R-:W-:-:S07]  /*7760*/  @P4 FADD.FTZ R125, R125, R124 ;  /* 0x0000007c7d7d4221 */ /* 0x000fce0000010000 */
.L_x_3232:
[----:B------:R-:W-:Y:S05]  /*7770*/  BSYNC B1 ;  /* 0x0000000000017941 */ /* 0x000fea0003800000 */
.L_x_3230:
        /* <DEDUP_REMOVED lines=14> */
.L_x_3234:
[----:B------:R-:W-:Y:S05]  /*7860*/  BSYNC B1 ;  /* 0x0000000000017941 */ /* 0x000fea0003800000 */
.L_x_3233:
[----:B------:R-:W-:Y:S01]  /*7870*/  BSSY B1, `(.L_x_3235) ;  /* 0x000000c000017945 */ /* 0x000fe20003800000 */
[----:B------:R-:W-:-:S03]  /*7880*/  @P5 PRMT R185, R129, 0x7610, R185 ;  /* 0x0000761081b95816 */ /* 0x000fc600000000b9 */
[----:B------:R-:W-:Y:S05]  /*7890*/  @P2 BRA `(.L_x_3236) ;  /* 0x0000000000102947 */ /* 0x000fea0003800000 */
[----:B------:R-:W-:Y:S01]  /*78a0*/  MOV R125, RZ ;  /* 0x000000ff007d7202 */ /* 0x000fe20000000f00 */
[----:B------:R-:W-:Y:S06]  /*78b0*/  @!P4 BRA `(.L_x_3237) ;  /* 0x00000000001cc947 */ /* 0x000fec0003800000 */
[----:B-----5:R-:W-:Y:S01]  /*78c0*/  HADD2.F32 R125, -RZ, R179.H0_H0 ;  /* 0x200000b3ff7d7230 */ /* 0x020fe20000004100 */
[----:B------:R-:W-:Y:S06]  /*78d0*/  BRA `(.L_x_3237) ;  /* 0x0000000000147947 */ /* 0x000fec0003800000 */
.L_x_3236:
[----:B------:R-:W-:Y:S01]  /*78e0*/  FFMA.FTZ R125, R217, R127, R128 ;  /* 0x0000007fd97d7223 */ /* 0x000fe20000010080 */
[----:B-----5:R-:W-:-:S03]  /*78f0*/  @P4 HADD2.F32 R124, -RZ, R179.H0_H0 ;  /* 0x200000b3ff7c4230 */ /* 0x020fc60000004100 */
[----:B------:R-:W-:-:S04]  /*7900*/  FADD.FTZ R125, R216, -R125 ;  /* 0x8000007dd87d7221 */ /* 0x000fc80000010000 */
[----:B------:R-:W-:-:S04]  /*7910*/  FMUL.FTZ R125, R10, R125 ;  /* 0x0000007d0a7d7220 */ /* 0x000fc80000410000 */
[----:B------:R-:W-:-:S07]  /*7920*/  @P4 FADD.FTZ R125, R125, R124 ;  /* 0x0000007c7d7d4221 */ /* 0x000fce0000010000 */
.L_x_3237:
[----:B------:R-:W-:Y:S05]  /*7930*/  BSYNC B1 ;  /* 0x0000000000017941 */ /* 0x000fea0003800000 */
.L_x_3235:
        /* <DEDUP_REMOVED lines=13> */
.L_x_3239:
[----:B------:R-:W-:Y:S05]  /*7a10*/  BSYNC B1 ;  /* 0x0000000000017941 */ /* 0x000fea0003800000 */
.L_x_3238:
        /* <DEDUP_REMOVED lines=8> */
.L_x_3241:
[----:B------:R-:W-:Y:S01]  /*7aa0*/  FFMA.FTZ R128, R218, R127, R128 ;  /* 0x0000007fda807223 */ /* 0x000fe20000010080 */
[----:B-----5:R-:W-:-:S03]  /*7ab0*/  @P4 SHF.R.U32.HI R124, RZ, 0x10, R179 ;  /* 0x00000010ff7c4819 */ /* 0x020fc600000116b3 */
[----:B------:R-:W-:-:S04]  /*7ac0*/  FADD.FTZ R125, R221, -R128 ;  /* 0x80000080dd7d7221 */ /* 0x000fc80000010000 */
[----:B------:R-:W-:Y:S01]  /*7ad0*/  FMUL.FTZ R10, R10, R125 ;  /* 0x0000007d0a0a7220 */ /* 0x000fe20000410000 */
[----:B------:R-:W-:-:S05]  /*7ae0*/  @P4 HADD2.F32 R125, -RZ, R124.H0_H0 ;  /* 0x2000007cff7d4230 */ /* 0x000fca0000004100 */
[----:B------:R-:W-:-:S07]  /*7af0*/  @P4 FADD.FTZ R10, R10, R125 ;  /* 0x0000007d0a0a4221 */ /* 0x000fce0000010000 */
.L_x_3242:
[----:B------:R-:W-:Y:S05]  /*7b00*/  BSYNC B1 ;  /* 0x0000000000017941 */ /* 0x000fea0003800000 */
.L_x_3240:
[----:B------:R-:W-:Y:S01]  /*7b10*/  @P5 F2FP.F16.F32.PACK_AB R124, RZ, R10 ;  /* 0x0000000aff7c523e */ /* 0x000fe200000000ff */
        /* <DEDUP_REMOVED lines=9> */
[----:B------:R-:W-:-:S04]  /*7bb0*/  @P2 HADD2.F32 R125, -RZ, R250.H1_H1 ;  /* 0x300000faff7d2230 */ /* 0x000fc80000004100 */
[----:B------:R-:W-:Y:S01]  /*7bc0*/  F2FP.F16.F32.PACK_AB R10, RZ, R10 ;  /* 0x0000000aff0a723e */ /* 0x000fe200000000ff */
[----:B------:R-:W-:-:S03]  /*7bd0*/  @P2 FMUL.FTZ R124, R125, R128 ;  /* 0x000000807d7c2220 */ /* 0x000fc60000410000 */
[----:B------:R-:W-:Y:S01]  /*7be0*/  PRMT R189, R10, 0x7610, R189 ;  /* 0x000076100abd7816 */ /* 0x000fe200000000bd */
[----:B------:R-:W-:-:S07]  /*7bf0*/  FADD.FTZ R43, R43, R124 ;  /* 0x0000007c2b2b7221 */ /* 0x000fce0000010000 */
.L_x_3244:
[----:B------:R-:W-:Y:S05]  /*7c00*/  BSYNC B1 ;  /* 0x0000000000017941 */ /* 0x000fea0003800000 */
.L_x_3243:
        /* <DEDUP_REMOVED lines=9> */
.L_x_3245:
        /* <DEDUP_REMOVED lines=9> */
.L_x_3222:
[----:B------:R-:W-:Y:S05]  /*7d30*/  BSYNC B0 ;  /* 0x0000000000007941 */ /* 0x000fea0003800000 */
.L_x_3221:
[----:B------:R-:W-:Y:S02]  /*7d40*/  LOP3.LUT P2, RZ, R8, 0x4, RZ, 0xc0, !PT ;  /* 0x0000000408ff7812 */ /* 0x000fe4000784c0ff */
[----:B------:R-:W-:Y:S02]  /*7d50*/  IADD3 R164, R164, UR16, RZ ;  /* 0x00000010a4a47c10 */ /* 0x000fe4000fffe0ff */
[----:B------:R-:W-:Y:S02]  /*7d60*/  SEL R126, RZ, 0x1, P2 ;  /* 0x00000001ff7e7807 */ /* 0x000fe40001000000 */
[----:B------:R-:W-:-:S13]  /*7d70*/  ISETP.GE.AND P2, PT, R164, UR17, PT ;  /* 0x00000011a4007c0c */ /* 0x000fda000bf46270 */
[----:B------:R-:W-:Y:S05]  /*7d80*/  @!P2 BRA `(.L_x_3246) ;  /* 0xffffff90006ca947 */ /* 0x000fea000383ffff */
.L_x_3030:
        /* <DEDUP_REMOVED lines=18> */
.L_x_3248:
[----:B------:R-:W-:Y:S05]  /*7eb0*/  BSYNC B0 ;  /* 0x0000000000007941 */ /* 0x000fea0003800000 */
.L_x_3247:
        /* <DEDUP_REMOVED lines=13> */
.L_x_3250:
[----:B------:R-:W-:Y:S05]  /*7f90*/  BSYNC B0 ;  /* 0x0000000000007941 */ /* 0x000fea0003800000 */
.L_x_3249:
        /* <DEDUP_REMOVED lines=13> */
.L_x_3252:
[----:B------:R-:W-:Y:S05]  /*8070*/  BSYNC B0 ;  /* 0x0000000000007941 */ /* 0x000fea0003800000 */
.L_x_3251:
        /* <DEDUP_REMOVED lines=13> */
.L_x_3254:
[----:B------:R-:W-:Y:S05]  /*8150*/  BSYNC B0 ;  /* 0x0000000000007941 */ /* 0x000fea0003800000 */
.L_x_3253:
        /* <DEDUP_REMOVED lines=12> */
.L_x_3256:
[----:B------:R-:W-:Y:S05]  /*8220*/  BSYNC B0 ;  /* 0x0000000000007941 */ /* 0x000fea0003800000 */
.L_x_3255:
        /* <DEDUP_REMOVED lines=12> */
.L_x_3258:
[----:B------:R-:W-:Y:S05]  /*82f0*/  BSYNC B0 ;  /* 0x0000000000007941 */ /* 0x000fea0003800000 */
.L_x_3257:
        /* <DEDUP_REMOVED lines=12> */
.L_x_3058:
[----:B------:R-:W-:Y:S01]  /*83c0*/  HFMA2.MMA R125, -RZ, RZ, 0, 9.5367431640625e-07 ;  /* 0x00000010ff7d7435 */ /* 0x000fe200000001ff */
[----:B------:R-:W-:Y:S02]  /*83d0*/  MOV R130, R129 ;  /* 0x0000008100827202 */ /* 0x000fe40000000f00 */
[----:B------:R-:W-:Y:S02]  /*83e0*/  MOV R126, 0x1f ;  /* 0x0000001f007e7802 */ /* 0x000fe40000000f00 */
[----:B------:R-:W-:-:S07]  /*83f0*/  MOV R127, 0xffffffff ;  /* 0xffffffff007f7802 */ /* 0x000fce0000000f00 */
[----:B-----5:R-:W-:Y:S05]  /*8400*/  WARPSYNC.COLLECTIVE R127, `(.L_x_3259) ;  /* 0x000000007f087348 */ /* 0x020fea0003c00000 */
[----:B------:R0:W1:Y:S02]  /*8410*/  SHFL.DOWN P5, R131, R130, R125, R126 ;  /* 0x0800007d82837389 */ /* 0x00006400000a007e */
[----:B01---5:R-:W-:Y:S01]  /*8420*/  ENDCOLLECTIVE ;  /* 0x000000000000791b */ /* 0x023fe20003800000 */
.L_x_3259:
[----:B------:R-:W-:Y:S01]  /*8430*/  MOV R130, R128 ;  /* 0x0000008000827202 */ /* 0x000fe20000000f00 */
[----:B------:R-:W-:-:S07]  /*8440*/  FADD.FTZ R134, R131, R129 ;  /* 0x0000008183867221 */ /* 0x000fce0000010000 */
[----:B------:R-:W-:Y:S05]  /*8450*/  WARPSYNC.COLLECTIVE R127, `(.L_x_3260) ;  /* 0x000000007f087348 */ /* 0x000fea0003c00000 */
[----:B------:R0:W1:Y:S02]  /*8460*/  SHFL.DOWN P5, R131, R130, R125, R126 ;  /* 0x0800007d82837389 */ /* 0x00006400000a007e */
[----:B01----:R-:W-:Y:S01]  /*8470*/  ENDCOLLECTIVE ;  /* 0x000000000000791b */ /* 0x003fe20003800000 */
.L_x_3260:
[----:B------:R-:W-:Y:S01]  /*8480*/  HFMA2.MMA R125, -RZ, RZ, 0, 4.76837158203125e-07 ;  /* 0x00000008ff7d7435 */ /* 0x000fe200000001ff */
[----:B------:R-:W-:Y:S02]  /*8490*/  MOV R130, R134 ;  /* 0x0000008600827202 */ /* 0x000fe40000000f00 */
[----:B------:R-:W-:-:S08]  /*84a0*/  MOV R133, R131 ;  /* 0x0000008300857202 */ /* 0x000fd00000000f00 */
[----:B------:R-:W-:Y:S05]  /*84b0*/  WARPSYNC.COLLECTIVE R127, `(.L_x_3261) ;  /* 0x000000007f087348 */ /* 0x000fea0003c00000 */
[----:B------:R0:W1:Y:S02]  /*84c0*/  SHFL.DOWN P5, R131, R130, R125, R126 ;  /* 0x0800007d82837389 */ /* 0x00006400000a007e */
[----:B01----:R-:W-:Y:S01]  /*84d0*/  ENDCOLLECTIVE ;  /* 0x000000000000791b */ /* 0x003fe20003800000 */
.L_x_3261:
[----:B------:R-:W-:-:S05]  /*84e0*/  FADD.FTZ R135, R133, R128 ;  /* 0x0000008085877221 */ /* 0x000fca0000010000 */
[----:B------:R-:W-:Y:S01]  /*84f0*/  MOV R130, R135 ;  /* 0x0000008700827202 */ /* 0x000fe20000000f00 */
[----:B------:R-:W-:-:S07]  /*8500*/  FADD.FTZ R248, R134, R131 ;  /* 0x0000008386f87221 */ /* 0x000fce0000010000 */
[----:B------:R-:W-:Y:S05]  /*8510*/  WARPSYNC.COLLECTIVE R127, `(.L_x_3262) ;  /* 0x000000007f087348 */ /* 0x000fea0003c00000 */
[----:B------:R0:W1:Y:S02]  /*8520*/  SHFL.DOWN P5, R131, R130, R125, R126 ;  /* 0x0800007d82837389 */ /* 0x00006400000a007e */
[----:B01----:R-:W-:Y:S01]  /*8530*/  ENDCOLLECTIVE ;  /* 0x000000000000791b */ /* 0x003fe20003800000 */
.L_x_3262:
[----:B------:R-:W-:Y:S01]  /*8540*/  HFMA2.MMA R125, -RZ, RZ, 0, 2.384185791015625e-07 ;  /* 0x00000004ff7d7435 */ /* 0x000fe200000001ff */
[----:B------:R-:W-:Y:S02]  /*8550*/  MOV R130, R248 ;  /* 0x000000f800827202 */ /* 0x000fe40000000f00 */
[----:B------:R-:W-:-:S08]  /*8560*/  MOV R132, R131 ;  /* 0x0000008300847202 */ /* 0x000fd00000000f00 */
[----:B------:R-:W-:Y:S05]  /*8570*/  WARPSYNC.COLLECTIVE R127, `(.L_x_3263) ;  /* 0x000000007f087348 */ /* 0x000fea0003c00000 */
[----:B------:R0:W1:Y:S02]  /*8580*/  SHFL.DOWN P5, R131, R130, R125, R126 ;  /* 0x0800007d82837389 */ /* 0x00006400000a007e */
[----:B01----:R-:W-:Y:S01]  /*8590*/  ENDCOLLECTIVE ;  /* 0x000000000000791b */ /* 0x003fe20003800000 */
.L_x_3263:
[----:B------:R-:W-:-:S05]  /*85a0*/  FADD.FTZ R251, R135, R132 ;  /* 0x0000008487fb7221 */ /* 0x000fca0000010000 */
[----:B------:R-:W-:Y:S01]  /*85b0*/  MOV R130, R251 ;  /* 0x000000fb00827202 */ /* 0x000fe20000000f00 */
[----:B------:R-:W-:-:S07]  /*85c0*/  FADD.FTZ R252, R248, R131 ;  /* 0x00000083f8fc7221 */ /* 0x000fce0000010000 */
[----:B------:R-:W-:Y:S05]  /*85d0*/  WARPSYNC.COLLECTIVE R127, `(.L_x_3264) ;  /* 0x000000007f087348 */ /* 0x000fea0003c00000 */
[----:B------:R0:W1:Y:S02]  /*85e0*/  SHFL.DOWN P5, R131, R130, R125, R126 ;  /* 0x0800007d82837389 */ /* 0x00006400000a007e */
[----:B01----:R-:W-:Y:S01]  /*85f0*/  ENDCOLLECTIVE ;  /* 0x000000000000791b */ /* 0x003fe20003800000 */
.L_x_3264:
[----:B------:R-:W-:Y:S01]  /*8600*/  HFMA2.MMA R125, -RZ, RZ, 0, 1.1920928955078125e-07 ;  /* 0x00000002ff7d7435 */ /* 0x000fe200000001ff */
[----:B------:R-:W-:Y:S02]  /*8610*/  MOV R130, R252 ;  /* 0x000000fc00827202 */ /* 0x000fe40000000f00 */
[----:B------:R-:W-:-:S08]  /*8620*/  MOV R132, R131 ;  /* 0x0000008300847202 */ /* 0x000fd00000000f00 */
[----:B------:R-:W-:Y:S05]  /*8630*/  WARPSYNC.COLLECTIVE R127, `(.L_x_3265) ;  /* 0x000000007f087348 */ /* 0x000fea0003c00000 */
[----:B------:R0:W1:Y:S02]  /*8640*/  SHFL.DOWN P5, R131, R130, R125, R126 ;  /* 0x0800007d82837389 */ /* 0x00006400000a007e */
[----:B01----:R-:W-:Y:S01]  /*8650*/  ENDCOLLECTIVE ;  /* 0x000000000000791b */ /* 0x003fe20003800000 */
.L_x_3265:
[----:B------:R-:W-:-:S05]  /*8660*/  FADD.FTZ R129, R251, R132 ;  /* 0x00000084fb817221 */ /* 0x000fca0000010000 */
[----:B------:R-:W-:Y:S01]  /*8670*/  MOV R130, R129 ;  /* 0x0000008100827202 */ /* 0x000fe20000000f00 */
[----:B------:R-:W-:-:S07]  /*8680*/  FADD.FTZ R132, R252, R131 ;  /* 0x00000083fc847221 */ /* 0x000fce0000010000 */
[----:B------:R-:W-:Y:S05]  /*8690*/  WARPSYNC.COLLECTIVE R127, `(.L_x_3266) ;  /* 0x000000007f087348 */ /* 0x000fea0003c00000 */
[----:B------:R0:W1:Y:S02]  /*86a0*/  SHFL.DOWN P5, R131, R130, R125, R126 ;  /* 0x0800007d82837389 */ /* 0x00006400000a007e */
[----:B01----:R-:W-:Y:S01]  /*86b0*/  ENDCOLLECTIVE ;  /* 0x000000000000791b */ /* 0x003fe20003800000 */
.L_x_3266:
[----:B------:R-:W-:Y:S01]  /*86c0*/  HFMA2.MMA R125, -RZ, RZ, 0, 5.9604644775390625e-08 ;  /* 0x00000001ff7d7435 */ /* 0x000fe200000001ff */
[----:B------:R-:W-:Y:S02]  /*86d0*/  MOV R130, R132 ;  /* 0x0000008400827202 */ /* 0x000fe40000000f00 */
[----:B------:R-:W-:-:S08]  /*86e0*/  MOV R128, R131 ;  /* 0x0000008300807202 */ /* 0x000fd00000000f00 */
[----:B------:R-:W-:Y:S05]  /*86f0*/  WARPSYNC.COLLECTIVE R127, `(.L_x_3267) ;  /* 0x000000007f087348 */ /* 0x000fea0003c00000 */
[----:B------:R0:W1:Y:S02]  /*8700*/  SHFL.DOWN P5, R131, R130, R125, R126 ;  /* 0x0800007d82837389 */ /* 0x00006400000a007e */
[----:B01----:R-:W-:Y:S01]  /*8710*/  ENDCOLLECTIVE ;  /* 0x000000000000791b */ /* 0x003fe20003800000 */
.L_x_3267:
[----:B------:R-:W-:-:S05]  /*8720*/  FADD.FTZ R133, R129, R128 ;  /* 0x0000008081857221 */ /* 0x000fca0000010000 */
[----:B------:R-:W-:Y:S02]  /*8730*/  MOV R130, R133 ;  /* 0x0000008500827202 */ /* 0x000fe40000000f00 */
[----:B------:R-:W-:-:S07]  /*8740*/  MOV R135, R131 ;  /* 0x0000008300877202 */ /* 0x000fce0000000f00 */
[----:B------:R-:W-:Y:S05]  /*8750*/  WARPSYNC.COLLECTIVE R127, `(.L_x_3268) ;  /* 0x000000007f087348 */ /* 0x000fea0003c00000 */
[----:B------:R0:W1:Y:S02]  /*8760*/  SHFL.DOWN P5, R131, R130, R125, R126 ;  /* 0x0800007d82837389 */ /* 0x00006400000a007e */
[----:B01----:R-:W-:Y:S01]  /*8770*/  ENDCOLLECTIVE ;  /* 0x000000000000791b */ /* 0x003fe20003800000 */
.L_x_3268:
[----:B------:R-:W-:Y:S05]  /*8780*/  BRA `(.L_x_3269) ;  /* 0xffffffac004c7947 */ /* 0x000fea000383ffff */
.L_x_3270:
        /* <DEDUP_REMOVED lines=15> */
.L_x_15199:


//--------------------- .text._ZN10layer_norm22ln_bwd_finalize_kernelINS_22Kernel_traits_finalizeILj7168E6__halfS2_S2_S2_fjLb1ELj1024ELj4ENS_18Kernel_traits_baseILj7168ES2_S2_S2_S2_fjLj1024EEEEELb1ELb1EEEvNS_9BwdParamsE --------------------------
	.section	.text._ZN10layer_norm22ln_bwd_finalize_kernelINS_22Kernel_traits_finalizeILj7168E6__halfS2_S2_S2_fjLb1ELj1024ELj4ENS_18Kernel_traits_baseILj7168ES2_S2_S2_S2_fjLj1024EEEEELb1ELb1EEEvNS_9BwdParamsE,"ax",@progbits
	.align	128
        .global         _ZN10layer_norm22ln_bwd_finalize_kernelINS_22Kernel_traits_finalizeILj7168E6__halfS2_S2_S2_fjLb1ELj1024ELj4ENS_18Kernel_traits_baseILj7168ES2_S2_S2_S2_fjLj1024EEEEELb1ELb1EEEvNS_9BwdParamsE
        .type           _ZN10layer_norm22ln_bwd_finalize_kernelINS_22Kernel_traits_finalizeILj7168E6__halfS2_S2_S2_fjLb1ELj1024ELj4ENS_18Kernel_traits_baseILj7168ES2_S2_S2_S2_fjLj1024EEEEELb1ELb1EEEvNS_9BwdParamsE,@function
        .size           _ZN10layer_norm22ln_bwd_finalize_kernelINS_22Kernel_traits_finalizeILj7168E6__halfS2_S2_S2_fjLb1ELj1024ELj4ENS_18Kernel_traits_baseILj7168ES2_S2_S2_S2_fjLj1024EEEEELb1ELb1EEEvNS_9BwdParamsE,(.L_x_15200 - _ZN10layer_norm22ln_bwd_finalize_kernelINS_22Kernel_traits_finalizeILj7168E6__halfS2_S2_S2_fjLb1ELj1024ELj4ENS_18Kernel_traits_baseILj7168ES2_S2_S2_S2_fjLj1024EEEEELb1ELb1EEEvNS_9BwdParamsE)
        .other          _ZN10layer_norm22ln_bwd_finalize_kernelINS_22Kernel_traits_finalizeILj7168E6__halfS2_S2_S2_fjLb1ELj1024ELj4ENS_18Kernel_traits_baseILj7168ES2_S2_S2_S2_fjLj1024EEEEELb1ELb1EEEvNS_9BwdParamsE,@"STO_CUDA_ENTRY STV_DEFAULT"
_ZN10layer_norm22ln_bwd_finalize_kernelINS_22Kernel_traits_finalizeILj7168E6__halfS2_S2_S2_fjLb1ELj1024ELj4ENS_18Kernel_traits_baseILj7168ES2_S2_S2_S2_fjLj1024EEEEELb1ELb1EEEvNS_9BwdParamsE:
.text._ZN10layer_norm22ln_bwd_finalize_kernelINS_22Kernel_traits_finalizeILj7168E6__halfS2_S2_S2_fjLb1ELj1024ELj4ENS_18Kernel_traits_baseILj7168ES2_S2_S2_S2_fjLj1024EEEEELb1ELb1EEEvNS_9BwdParamsE:
        /* <DEDUP_REMOVED lines=25> */
.L_x_3282:
        /* <DEDUP_REMOVED lines=33> */
.L_x_3275:
        /* <DEDUP_REMOVED lines=49> */
.L_x_3274:
[----:B------:R-:W-:Y:S05]  /*06b0*/  BSYNC B1 ;  /* 0x0000000000017941 */ /* 0x000fea0003800000 */
.L_x_3273:
        /* <DEDUP_REMOVED lines=32> */
.L_x_3277:
[----:B------:R-:W-:Y:S05]  /*08c0*/  BSYNC B1 ;  /* 0x0000000000017941 */ /* 0x000fea0003800000 */
.L_x_3276:
        /* <DEDUP_REMOVED lines=16> */
.L_x_3272:
[----:B------:R-:W-:Y:S05]  /*09d0*/  BSYNC B0 ;  /* 0x0000000000007941 */ /* 0x000fea0003800000 */
.L_x_3271:
        /* <DEDUP_REMOVED lines=40> */
.L_x_3298:
        /* <DEDUP_REMOVED lines=8> */
.L_x_3278:
        /* <DEDUP_REMOVED lines=15> */
[----:B---3--:R-:W-:Y:S02]  /*0dd0*/  F2FP.F16.F32.PACK_AB R21, R21, R20 ;  /* 0x000000141515723e */ /* 0x008fe400000000ff */
[----:B-1----:R-:W-:-:S03]  /*0de0*/  F2FP.F16.F32.PACK_AB R13, R13, R12 ;  /* 0x0000000c0d0d723e */ /* 0x002fc600000000ff */
[----:B------:R3:W-:Y:S01]  /*0df0*/  STG.E desc[UR6][R14.64], R21 ;  /* 0x000000150e007986 */ /* 0x0007e2000c101906 */
[----:B----4-:R-:W-:-:S03]  /*0e00*/  F2FP.F16.F32.PACK_AB R17, R17, R16 ;  /* 0x000000101111723e */ /* 0x010fc600000000ff */
[----:B------:R3:W-:Y:S04]  /*0e10*/  STG.E desc[UR6][R10.64], R13 ;  /* 0x0000000d0a007986 */ /* 0x0007e8000c101906 */
[----:B------:R3:W-:Y:S02]  /*0e20*/  STG.E desc[UR6][R8.64], R17 ;  /* 0x0000001108007986 */ /* 0x0007e4000c101906 */
.L_x_3281:
[----:B------:R-:W-:Y:S05]  /*0e30*/  BSYNC B0 ;  /* 0x0000000000007941 */ /* 0x000fea0003800000 */
.L_x_3280:
[C---:B------:R-:W-:Y:S02]  /*0e40*/  ISETP.GT.U32.AND P1, PT, R4.reuse, -0x1c01, PT ;  /* 0xffffe3ff0400780c */ /* 0x040fe40003f24070 */
[----:B------:R-:W-:Y:S02]  /*0e50*/  IADD3 R4, R4, 0x1c00, RZ ;  /* 0x00001c0004047810 */ /* 0x000fe40007ffe0ff */
[----:B------:R-:W-:-:S09]  /*0e60*/  IADD3 R5, R5, 0xe00, RZ ;  /* 0x00000e0005057810 */ /* 0x000fd20007ffe0ff */
[----:B------:R-:W-:Y:S05]  /*0e70*/  @P1 BRA `(.L_x_3282) ;  /* 0xfffffff000c41947 */ /* 0x000fea000383ffff */
[----:B------:R-:W-:Y:S05]  /*0e80*/  EXIT ;  /* 0x000000000000794d */ /* 0x000fea0003800000 */
.L_x_3279:
[----:B------:R-:W-:Y:S01]  /*0e90*/  HFMA2.MMA R22, -RZ, RZ, 0, 5.9604644775390625e-08 ;  /* 0x00000001ff167435 */ /* 0x000fe200000001ff */
[----:B---3--:R-:W-:Y:S01]  /*0ea0*/  MOV R23, R8 ;  /* 0x0000000800177202 */ /* 0x008fe20000000f00 */
[----:B------:R-:W-:Y:S01]  /*0eb0*/  IMAD.MOV.U32 R20, RZ, RZ, -0x1 ;  /* 0xffffffffff147424 */ /* 0x000fe200078e00ff */
[----:B------:R-:W-:-:S08]  /*0ec0*/  MOV R25, 0x1f ;  /* 0x0000001f00197802 */ /* 0x000fd00000000f00 */
[----:B012---:R-:W-:Y:S05]  /*0ed0*/  WARPSYNC.COLLECTIVE R20, `(.L_x_3283) ;  /* 0x0000000014087348 */ /* 0x007fea0003c00000 */
[----:B------:R3:W4:Y:S02]  /*0ee0*/  SHFL.BFLY P2, R21, R23, R22, R25 ;  /* 0x0c00001617157389 */ /* 0x0007240000040019 */
[----:B01234-:R-:W-:Y:S01]  /*0ef0*/  ENDCOLLECTIVE ;  /* 0x000000000000791b */ /* 0x01ffe20003800000 */
.L_x_3283:
[----:B------:R-:W-:Y:S01]  /*0f00*/  HFMA2.MMA R22, -RZ, RZ, 0, 1.1920928955078125e-07 ;  /* 0x00000002ff167435 */ /* 0x000fe200000001ff */
[----:B------:R-:W-:-:S05]  /*0f10*/  MOV R9, R21 ;  /* 0x0000001500097202 */ /* 0x000fca0000000f00 */
[----:B------:R-:W-:-:S05]  /*0f20*/  FADD.FTZ R9, R8, R9 ;  /* 0x0000000908097221 */ /* 0x000fca0000010000 */
[----:B------:R-:W-:-:S07]  /*0f30*/  MOV R23, R9 ;  /* 0x0000000900177202 */ /* 0x000fce0000000f00 */
[----:B------:R-:W-:Y:S05]  /*0f40*/  WARPSYNC.COLLECTIVE R20, `(.L_x_3284) ;  /* 0x0000000014087348 */ /* 0x000fea0003c00000 */
[----:B------:R0:W1:Y:S02]  /*0f50*/  SHFL.BFLY P2, R21, R23, R22, R25 ;  /* 0x0c00001617157389 */ /* 0x0000640000040019 */
[----:B01----:R-:W-:Y:S01]  /*0f60*/  ENDCOLLECTIVE ;  /* 0x000000000000791b */ /* 0x003fe20003800000 */
.L_x_3284:
[----:B------:R-:W-:Y:S01]  /*0f70*/  HFMA2.MMA R22, -RZ, RZ, 0, 2.384185791015625e-07 ;  /* 0x00000004ff167435 */ /* 0x000fe200000001ff */
[----:B------:R-:W-:-:S05]  /*0f80*/  MOV R12, R21 ;  /* 0x00000015000c7202 */ /* 0x000fca0000000f00 */
[----:B------:R-:W-:-:S05]  /*0f90*/  FADD.FTZ R12, R9, R12 ;  /* 0x0000000c090c7221 */ /* 0x000fca0000010000 */
[----:B------:R-:W-:-:S07]  /*0fa0*/  MOV R23, R12 ;  /* 0x0000000c00177202 */ /* 0x000fce0000000f00 */
[----:B------:R-:W-:Y:S05]  /*0fb0*/  WARPSYNC.COLLECTIVE R20, `(.L_x_3285) ;  /* 0x0000000014087348 */ /* 0x000fea0003c00000 */
[----:B------:R0:W1:Y:S02]  /*0fc0*/  SHFL.BFLY P2, R21, R23, R22, R25 ;  /* 0x0c00001617157389 */ /* 0x0000640000040019 */
[----:B01----:R-:W-:Y:S01]  /*0fd0*/  ENDCOLLECTIVE ;  /* 0x000000000000791b */ /* 0x003fe20003800000 */
.L_x_3285:
[----:B------:R-:W-:Y:S01]  /*0fe0*/  HFMA2.MMA R22, -RZ, RZ, 0, 4.76837158203125e-07 ;  /* 0x00000008ff167435 */ /* 0x000fe200000001ff */
[----:B------:R-:W-:-:S05]  /*0ff0*/  MOV R13, R21 ;  /* 0x00000015000d7202 */ /* 0x000fca0000000f00 */
[----:B------:R-:W-:-:S04]  /*1000*/  FADD.FTZ R13, R12, R13 ;  /* 0x0000000d0c0d7221 */ /* 0x000fc80000010000 */
[----:B------:R-:W-:-:S07]  /*1010*/  IMAD.MOV.U32 R23, RZ, RZ, R13 ;  /* 0x000000ffff177224 */ /* 0x000fce00078e000d */
[----:B------:R-:W-:Y:S05]  /*1020*/  WARPSYNC.COLLECTIVE R20, `(.L_x_3286) ;  /* 0x0000000014087348 */ /* 0x000fea0003c00000 */
[----:B------:R0:W1:Y:S02]  /*1030*/  SHFL.BFLY P2, R21, R23, R22, R25 ;  /* 0x0c00001617157389 */ /* 0x0000640000040019 */
[----:B01----:R-:W-:Y:S01]  /*1040*/  ENDCOLLECTIVE ;  /* 0x000000000000791b */ /* 0x003fe20003800000 */
.L_x_3286:
[----:B------:R-:W-:Y:S01]  /*1050*/  HFMA2.MMA R22, -RZ, RZ, 0, 9.5367431640625e-07 ;  /* 0x00000010ff167435 */ /* 0x000fe200000001ff */
[----:B------:R-:W-:-:S05]  /*1060*/  MOV R8, R21 ;  /* 0x0000001500087202 */ /* 0x000fca0000000f00 */
[----:B------:R-:W-:-:S05]  /*1070*/  FADD.FTZ R9, R13, R8 ;  /* 0x000000080d097221 */ /* 0x000fca0000010000 */
[----:B------:R-:W-:-:S07]  /*1080*/  MOV R23, R9 ;  /* 0x0000000900177202 */ /* 0x000fce0000000f00 */
[----:B------:R-:W-:Y:S05]  /*1090*/  WARPSYNC.COLLECTIVE R20, `(.L_x_3287) ;  /* 0x0000000014087348 */ /* 0x000fea0003c00000 */
[----:B------:R0:W1:Y:S02]  /*10a0*/  SHFL.BFLY P2, R21, R23, R22, R25 ;  /* 0x0c00001617157389 */ /* 0x0000640000040019 */
[----:B01----:R-:W-:Y:S01]  /*10b0*/  ENDCOLLECTIVE ;  /* 0x000000000000791b */ /* 0x003fe20003800000 */
.L_x_3287:
[----:B------:R-:W-:Y:S01]  /*10c0*/  HFMA2.MMA R22, -RZ, RZ, 0, 5.9604644775390625e-08 ;  /* 0x00000001ff167435 */ /* 0x000fe200000001ff */
[----:B------:R-:W-:Y:S02]  /*10d0*/  MOV R23, R11 ;  /* 0x0000000b00177202 */ /* 0x000fe40000000f00 */
[----:B------:R-:W-:-:S08]  /*10e0*/  MOV R8, R21 ;  /* 0x0000001500087202 */ /* 0x000fd00000000f00 */
[----:B------:R-:W-:Y:S05]  /*10f0*/  WARPSYNC.COLLECTIVE R20, `(.L_x_3288) ;  /* 0x0000000014087348 */ /* 0x000fea0003c00000 */
[----:B------:R0:W1:Y:S02]  /*1100*/  SHFL.BFLY P2, R21, R23, R22, R25 ;  /* 0x0c00001617157389 */ /* 0x0000640000040019 */
[----:B01----:R-:W-:Y:S01]  /*1110*/  ENDCOLLECTIVE ;  /* 0x000000000000791b */ /* 0x003fe20003800000 */
.L_x_3288:
[----:B------:R-:W-:Y:S01]  /*1120*/  HFMA2.MMA R22, -RZ, RZ, 0, 1.1920928955078125e-07 ;  /* 0x00000002ff167435 */ /* 0x000fe200000001ff */
[----:B------:R-:W-:-:S05]  /*1130*/  MOV R12, R21 ;  /* 0x00000015000c7202 */ /* 0x000fca0000000f00 */
[----:B------:R-:W-:-:S04]  /*1140*/  FADD.FTZ R14, R11, R12 ;  /* 0x0000000c0b0e7221 */ /* 0x000fc80000010000 */
[----:B------:R-:W-:-:S07]  /*1150*/  IMAD.MOV.U32 R23, RZ, RZ, R14 ;  /* 0x000000ffff177224 */ /* 0x000fce00078e000e */
[----:B------:R-:W-:Y:S05]  /*1160*/  WARPSYNC.COLLECTIVE R20, `(.L_x_3289) ;  /* 0x0000000014087348 */ /* 0x000fea0003c00000 */
[----:B------:R0:W1:Y:S02]  /*1170*/  SHFL.BFLY P2, R21, R23, R22, R25 ;  /* 0x0c00001617157389 */ /* 0x0000640000040019 */
[----:B01----:R-:W-:Y:S01]  /*1180*/  ENDCOLLECTIVE ;  /* 0x000000000000791b */ /* 0x003fe20003800000 */
.L_x_3289:
[----:B------:R-:W-:Y:S01]  /*1190*/  HFMA2.MMA R22, -RZ, RZ, 0, 2.384185791015625e-07 ;  /* 0x00000004ff167435 */ /* 0x000fe200000001ff */
[----:B------:R-:W-:-:S05]  /*11a0*/  MOV R13, R21 ;  /* 0x00000015000d7202 */ /* 0x000fca0000000f00 */
[----:B------:R-:W-:-:S05]  /*11b0*/  FADD.FTZ R15, R14, R13 ;  /* 0x0000000d0e0f7221 */ /* 0x000fca0000010000 */
[----:B------:R-:W-:-:S07]  /*11c0*/  MOV R23, R15 ;  /* 0x0000000f00177202 */ /* 0x000fce0000000f00 */
[----:B------:R-:W-:Y:S05]  /*11d0*/  WARPSYNC.COLLECTIVE R20, `(.L_x_3290) ;  /* 0x0000000014087348 */ /* 0x000fea0003c00000 */
[----:B------:R0:W1:Y:S02]  /*11e0*/  SHFL.BFLY P2, R21, R23, R22, R25 ;  /* 0x0c00001617157389 */ /* 0x0000640000040019 */
[----:B01----:R-:W-:Y:S01]  /*11f0*/  ENDCOLLECTIVE ;  /* 0x000000000000791b */ /* 0x003fe20003800000 */
.L_x_3290:
[----:B------:R-:W-:Y:S01]  /*1200*/  HFMA2.MMA R22, -RZ, RZ, 0, 4.76837158203125e-07 ;  /* 0x00000008ff167435 */ /* 0x000fe200000001ff */
[----:B------:R-:W-:-:S05]  /*1210*/  MOV R16, R21 ;  /* 0x0000001500107202 */ /* 0x000fca0000000f00 */
[----:B------:R-:W-:-:S05]  /*1220*/  FADD.FTZ R16, R15, R16 ;  /* 0x000000100f107221 */ /* 0x000fca0000010000 */
[----:B------:R-:W-:-:S07]  /*1230*/  MOV R23, R16 ;  /* 0x0000001000177202 */ /* 0x000fce0000000f00 */
[----:B------:R-:W-:Y:S05]  /*1240*/  WARPSYNC.COLLECTIVE R20, `(.L_x_3291) ;  /* 0x0000000014087348 */ /* 0x000fea0003c00000 */
[----:B------:R0:W1:Y:S02]  /*1250*/  SHFL.BFLY P2, R21, R23, R22, R25 ;  /* 0x0c00001617157389 */ /* 0x0000640000040019 */
[----:B01----:R-:W-:Y:S01]  /*1260*/  ENDCOLLECTIVE ;  /* 0x000000000000791b */ /* 0x003fe20003800000 */
.L_x_3291:
[----:B------:R-:W-:Y:S01]  /*1270*/  HFMA2.MMA R22, -RZ, RZ, 0, 9.5367431640625e-07 ;  /* 0x00000010ff167435 */ /* 0x000fe200000001ff */
[----:B------:R-:W-:-:S05]  /*1280*/  MOV R11, R21 ;  /* 0x00000015000b7202 */ /* 0x000fca0000000f00 */
[----:B------:R-:W-:-:S04]  /*1290*/  FADD.FTZ R11, R16, R11 ;  /* 0x0000000b100b7221 */ /* 0x000fc80000010000 */
[----:B------:R-:W-:-:S07]  /*12a0*/  IMAD.MOV.U32 R23, RZ, RZ, R11 ;  /* 0x000000ffff177224 */ /* 0x000fce00078e000b */
[----:B------:R-:W-:Y:S05]  /*12b0*/  WARPSYNC.COLLECTIVE R20, `(.L_x_3292) ;  /* 0x0000000014087348 */ /* 0x000fea0003c00000 */
[----:B------:R0:W1:Y:S02]  /*12c0*/  SHFL.BFLY P2, R21, R23, R22, R25 ;  /* 0x0c00001617157389 */ /* 0x0000640000040019 */
[----:B01----:R-:W-:Y:S01]  /*12d0*/  ENDCOLLECTIVE ;  /* 0x000000000000791b */ /* 0x003fe20003800000 */
.L_x_3292:
[----:B------:R-:W-:Y:S01]  /*12e0*/  HFMA2.MMA R22, -RZ, RZ, 0, 5.9604644775390625e-08 ;  /* 0x00000001ff167435 */ /* 0x000fe200000001ff */
[----:B------:R-:W-:Y:S02]  /*12f0*/  MOV R23, R10 ;  /* 0x0000000a00177202 */ /* 0x000fe40000000f00 */
[----:B------:R-:W-:-:S08]  /*1300*/  MOV R12, R21 ;  /* 0x00000015000c7202 */ /* 0x000fd00000000f00 */
[----:B------:R-:W-:Y:S05]  /*1310*/  WARPSYNC.COLLECTIVE R20, `(.L_x_3293) ;  /* 0x0000000014087348 */ /* 0x000fea0003c00000 */
[----:B------:R0:W1:Y:S02]  /*1320*/  SHFL.BFLY P2, R21, R23, R22, R25 ;  /* 0x0c00001617157389 */ /* 0x0000640000040019 */
[----:B01----:R-:W-:Y:S01]  /*1330*/  ENDCOLLECTIVE ;  /* 0x000000000000791b */ /* 0x003fe20003800000 */
.L_x_3293:
[----:B------:R-:W-:Y:S01]  /*1340*/  HFMA2.MMA R22, -RZ, RZ, 0, 1.1920928955078125e-07 ;  /* 0x00000002ff167435 */ /* 0x000fe200000001ff */
[----:B------:R-:W-:-:S05]  /*1350*/  MOV R13, R21 ;  /* 0x00000015000d7202 */ /* 0x000fca0000000f00 */
[----:B------:R-:W-:-:S05]  /*1360*/  FADD.FTZ R17, R10, R13 ;  /* 0x0000000d0a117221 */ /* 0x000fca0000010000 */
[----:B------:R-:W-:-:S07]  /*1370*/  MOV R23, R17 ;  /* 0x0000001100177202 */ /* 0x000fce0000000f00 */
[----:B------:R-:W-:Y:S05]  /*1380*/  WARPSYNC.COLLECTIVE R20, `(.L_x_3294) ;  /* 0x0000000014087348 */ /* 0x000fea0003c00000 */
[----:B------:R0:W1:Y:S02]  /*1390*/  SHFL.BFLY P2, R21, R23, R22, R25 ;  /* 0x0c00001617157389 */ /* 0x0000640000040019 */
[----:B01----:R-:W-:Y:S01]  /*13a0*/  ENDCOLLECTIVE ;  /* 0x000000000000791b */ /* 0x003fe20003800000 */
.L_x_3294:
[----:B------:R-:W-:Y:S01]  /*13b0*/  HFMA2.MMA R22, -RZ, RZ, 0, 2.384185791015625e-07 ;  /* 0x00000004ff167435 */ /* 0x000fe200000001ff */
[----:B------:R-:W-:-:S05]  /*13c0*/  MOV R16, R21 ;  /* 0x0000001500107202 */ /* 0x000fca0000000f00 */
[----:B------:R-:W-:-:S04]  /*13d0*/  FADD.FTZ R18, R17, R16 ;  /* 0x0000001011127221 */ /* 0x000fc80000010000 */
[----:B------:R-:W-:-:S07]  /*13e0*/  IMAD.MOV.U32 R23, RZ, RZ, R18 ;  /* 0x000000ffff177224 */ /* 0x000fce00078e0012 */
[----:B------:R-:W-:Y:S05]  /*13f0*/  WARPSYNC.COLLECTIVE R20, `(.L_x_3295) ;  /* 0x0000000014087348 */ /* 0x000fea0003c00000 */
[----:B------:R0:W1:Y:S02]  /*1400*/  SHFL.BFLY P2, R21, R23, R22, R25 ;  /* 0x0c00001617157389 */ /* 0x0000640000040019 */
[----:B01----:R-:W-:Y:S01]  /*1410*/  ENDCOLLECTIVE ;  /* 0x000000000000791b */ /* 0x003fe20003800000 */
.L_x_3295:
[----:B------:R-:W-:Y:S01]  /*1420*/  HFMA2.MMA R22, -RZ, RZ, 0, 4.76837158203125e-07 ;  /* 0x00000008ff167435 */ /* 0x000fe200000001ff */
[----:B------:R-:W-:-:S05]  /*1430*/  MOV R19, R21 ;  /* 0x0000001500137202 */ /* 0x000fca0000000f00 */
[----:B------:R-:W-:-:S05]  /*1440*/  FADD.FTZ R19, R18, R19 ;  /* 0x0000001312137221 */ /* 0x000fca0000010000 */
[----:B------:R-:W-:-:S07]  /*1450*/  MOV R23, R19 ;  /* 0x0000001300177202 */ /* 0x000fce0000000f00 */
[----:B------:R-:W-:Y:S05]  /*1460*/  WARPSYNC.COLLECTIVE R20, `(.L_x_3296) ;  /* 0x0000000014087348 */ /* 0x000fea0003c00000 */
[----:B------:R0:W1:Y:S02]  /*1470*/  SHFL.BFLY P2, R21, R23, R22, R25 ;  /* 0x0c00001617157389 */ /* 0x0000640000040019 */
[----:B01----:R-:W-:Y:S01]  /*1480*/  ENDCOLLECTIVE ;  /* 0x000000000000791b */ /* 0x003fe20003800000 */
.L_x_3296:
[----:B------:R-:W-:Y:S01]  /*1490*/  HFMA2.MMA R22, -RZ, RZ, 0, 9.5367431640625e-07 ;  /* 0x00000010ff167435 */ /* 0x000fe200000001ff */
[----:B------:R-:W-:-:S05]  /*14a0*/  MOV R10, R21 ;  /* 0x00000015000a7202 */ /* 0x000fca0000000f00 */
[----:B------:R-:W-:-:S05]  /*14b0*/  FADD.FTZ R10, R19, R10 ;  /* 0x0000000a130a7221 */ /* 0x000fca0000010000 */
[----:B------:R-:W-:-:S07]  /*14c0*/  MOV R23, R10 ;  /* 0x0000000a00177202 */ /* 0x000fce0000000f00 */
[----:B------:R-:W-:Y:S05]  /*14d0*/  WARPSYNC.COLLECTIVE R20, `(.L_x_3297) ;  /* 0x0000000014087348 */ /* 0x000fea0003c00000 */
[----:B------:R0:W1:Y:S02]  /*14e0*/  SHFL.BFLY P2, R21, R23, R22, R25 ;  /* 0x0c00001617157389 */ /* 0x0000640000040019 */
[----:B01----:R-:W-:Y:S01]  /*14f0*/  ENDCOLLECTIVE ;  /* 0x000000000000791b */ /* 0x003fe20003800000 */
.L_x_3297:
[----:B------:R-:W-:Y:S01]  /*1500*/  MOV R15, R21 ;  /* 0x00000015000f7202 */ /* 0x000fe20000000f00 */
[----:B------:R-:W-:Y:S06]  /*1510*/  BRA `(.L_x_3298) ;  /* 0xfffffff400d07947 */ /* 0x000fec000383ffff */
.L_x_3299:
        /* <DEDUP_REMOVED lines=14> */
.L_x_15200:


//--------------------- .text._ZN10layer_norm13ln_bwd_kernelINS_13Kernel_traitsI6__halfS2_S2_S2_fjLj7168ELj1ELj1ELj8ELj8ENS_18Kernel_traits_baseILj7168ES2_S2_S2_S2_fjLj256EEEEELb1ELb1ELb1ELb1EEEvNS_9BwdParamsE --------------------------
	.section	.text._ZN10layer_norm13ln_bwd_kernelINS_13Kernel_traitsI6__halfS2_S2_S2_fjLj7168ELj1ELj1ELj8ELj8ENS_18Kernel_traits_baseILj7168ES2_S2_S2_S2_fjLj256EEEEELb1ELb1ELb1ELb1EEEvNS_9BwdParamsE,"ax",@progbits
	.align	128
        .global         _ZN10layer_norm13ln_bwd_kernelINS_13Kernel_traitsI6__halfS2_S2_S2_fjLj7168ELj1ELj1ELj8ELj8ENS_18Kernel_traits_baseILj7168ES2_S2_S2_S2_fjLj256EEEEELb1ELb1ELb1ELb1EEEvNS_9BwdParamsE
        .type           _ZN10layer_norm13ln_bwd_kernelINS_13Kernel_traitsI6__halfS2_S2_S2_fjLj7168ELj1ELj1ELj8ELj8ENS_18Kernel_traits_baseILj7168ES2_S2_S2_S2_fjLj256EEEEELb1ELb1ELb1ELb1EEEvNS_9BwdParamsE,@function
        .size           _ZN10layer_norm13ln_bwd_kernelINS_13Kernel_traitsI6__halfS2_S2_S2_fjLj7168ELj1ELj1ELj8ELj8ENS_18Kernel_traits_baseILj7168ES2_S2_S2_S2_fjLj256EEEEELb1ELb1ELb1ELb1EEEvNS_9BwdParamsE,(.L_x_15201 - _ZN10layer_norm13ln_bwd_kernelINS_13Kernel_traitsI6__halfS2_S2_S2_fjLj7168ELj1ELj1ELj8ELj8ENS_18Kernel_traits_baseILj7168ES2_S2_S2_S2_fjLj256EEEEELb1ELb1ELb1ELb1EEEvNS_9BwdParamsE)
        .other          _ZN10layer_norm13ln_bwd_kernelINS_13Kernel_traitsI6__halfS2_S2_S2_fjLj7168ELj1ELj1ELj8ELj8ENS_18Kernel_traits_baseILj7168ES2_S2_S2_S2_fjLj256EEEEELb1ELb1ELb1ELb1EEEvNS_9BwdParamsE,@"STO_CUDA_ENTRY STV_DEFAULT"
_ZN10layer_norm13ln_bwd_kernelINS_13Kernel_traitsI6__halfS2_S2_S2_fjLj7168ELj1ELj1ELj8ELj8ENS_18Kernel_traits_baseILj7168ES2_S2_S2_S2_fjLj256EEEEELb1ELb1ELb1ELb1EEEvNS_9BwdParamsE:
.text._ZN10layer_norm13ln_bwd_kernelINS_13Kernel_traitsI6__halfS2_S2_S2_fjLj7168ELj1ELj1ELj8ELj8ENS_18Kernel_traits_baseILj7168ES2_S2_S2_S2_fjLj256EEEEELb1ELb1ELb1ELb1EEEvNS_9BwdParamsE:
        /* <DEDUP_REMOVED lines=57> */
.L_x_3300:
[----:B------:R-:W-:Y:S01]  /*0390*/  SHF.L.U32 R0, R0, 0x3, RZ ;  /* 0x0000000300007819 */ /* 0x000fe200000006ff */
[----:B------:R-:W-:-:S03]  /*03a0*/  ULDC.64 UR6, c[0x0][0x260] ;  /* 0x0000980000067ab9 */ /* 0x000fc60000000a00 */
[----:B------:R-:W-:-:S04]  /*03b0*/  LOP3.LUT R0, R0, 0x7f8, RZ, 0xc0, !PT ;  /* 0x000007f800007812 */ /* 0x000fc800078ec0ff */
[----:B------:R-:W-:-:S04]  /*03c0*/  IADD3 R4, P0, R0, UR6, RZ ;  /* 0x0000000600047c10 */ /* 0x000fc8000ff1e0ff */
[----:B------:R-:W-:Y:S01]  /*03d0*/  IADD3.X R5, RZ, UR7, RZ, P0, !PT ;  /* 0x00000007ff057c10 */ /* 0x000fe200087fe4ff */
[----:B------:R-:W-:-:S04]  /*03e0*/  ULDC.64 UR6, c[0x0][0x278] ;  /* 0x00009e0000067ab9 */ /* 0x000fc80000000a00 */
[----:B------:R-:W2:Y:S01]  /*03f0*/  LDG.E.64 R10, desc[UR4][R4.64] ;  /* 0x00000004040a7981 */ /* 0x000ea2000c1e1b00 */
[----:B------:R-:W-:-:S03]  /*0400*/  IADD3 R6, P0, R0, UR6, RZ ;  /* 0x0000000600067c10 */ /* 0x000fc6000ff1e0ff */
[----:B------:R-:W3:Y:S01]  /*0410*/  LDG.E.64 R12, desc[UR4][R4.64+0x800] ;  /* 0x00080004040c7981 */ /* 0x000ee2000c1e1b00 */
[----:B------:R-:W-:-:S03]  /*0420*/  IADD3.X R7, RZ, UR7, RZ, P0, !PT ;  /* 0x00000007ff077c10 */ /* 0x000fc600087fe4ff */
[----:B------:R-:W4:Y:S04]  /*0430*/  LDG.E.64 R14, desc[UR4][R4.64+0x1000] ;  /* 0x00100004040e7981 */ /* 0x000f28000c1e1b00 */
[----:B------:R-:W5:Y:S04]  /*0440*/  LDG.E.64 R212, desc[UR4][R6.64] ;  /* 0x0000000406d47981 */ /* 0x000f68000c1e1b00 */
        /* <DEDUP_REMOVED lines=8> */
[----:B------:R-:W4:Y:S04]  /*04d0*/  LDG.E.64 R26, desc[UR4][R6.64+0x2800] ;  /* 0x00280004061a7981 */ /* 0x000f28000c1e1b00 */
[----:B------:R1:W4:Y:S01]  /*04e0*/  LDG.E.64 R30, desc[UR4][R6.64+0x3000] ;  /* 0x00300004061e7981 */ /* 0x000322000c1e1b00 */
        /* <DEDUP_REMOVED lines=44> */
[----:B------:R-:W-:Y:S01]  /*07b0*/  SHF.R.U32.HI R0, RZ, 0x10, R11 ;  /* 0x00000010ff007819 */ /* 0x000fe2000001160b */
[----:B0-----:R-:W-:Y:S02]  /*07c0*/  HADD2.F32 R4, -RZ, R10.H0_H0 ;  /* 0x2000000aff047230 */ /* 0x001fe40000004100 */
[----:B------:R-:W-:Y:S02]  /*07d0*/  HADD2.F32 R3, -RZ, R11.H0_H0 ;  /* 0x2000000bff037230 */ /* 0x000fe40000004100 */
[----:B-1----:R-:W-:Y:S02]  /*07e0*/  HADD2.F32 R6, -RZ, R8.H0_H0 ;  /* 0x20000008ff067230 */ /* 0x002fe40000004100 */
[----:B------:R-:W-:Y:S01]  /*07f0*/  HADD2.F32 R0, -RZ, R0.H0_H0 ;  /* 0x20000000ff007230 */ /* 0x000fe20000004100 */
[----:B------:R0:W-:Y:S04]  /*0800*/  STL [R1+0xc], R4 ;  /* 0x00000c0401007387 */ /* 0x0001e80000100800 */
[----:B------:R1:W-:Y:S04]  /*0810*/  STL [R1+0x4], R3 ;  /* 0x0000040301007387 */ /* 0x0003e80000100800 */
[----:B------:R2:W-:Y:S04]  /*0820*/  STL [R1+0x8], R6 ;  /* 0x0000080601007387 */ /* 0x0005e80000100800 */
[----:B------:R2:W-:Y:S01]  /*0830*/  STL [R1], R0 ;  /* 0x0000000001007387 */ /* 0x0005e20000100800 */
[----:B-----5:R-:W-:Y:S01]  /*0840*/  SHF.R.U64 R214, R212, 0x10, R213 ;  /* 0x00000010d4d67819 */ /* 0x020fe200000012d5 */
[----:B------:R-:W-:Y:S01]  /*0850*/  HADD2.F32 R215, -RZ, R212.H0_H0 ;  /* 0x200000d4ffd77230 */ /* 0x000fe20000004100 */
[----:B---3--:R-:W-:-:S02]  /*0860*/  SHF.R.U64 R251, R12, 0x10, R13 ;  /* 0x000000100cfb7819 */ /* 0x008fc4000000120d */
[----:B------:R-:W-:Y:S02]  /*0870*/  SHF.R.U32.HI R239, RZ, 0x10, R13 ;  /* 0x00000010ffef7819 */ /* 0x000fe4000001160d */
[--C-:B----4-:R-:W-:Y:S02]  /*0880*/  SHF.R.U64 R237, R14, 0x10, R15.reuse ;  /* 0x000000100eed7819 */ /* 0x110fe4000000120f */
[----:B------:R-:W-:Y:S02]  /*0890*/  SHF.R.U32.HI R235, RZ, 0x10, R15 ;  /* 0x00000010ffeb7819 */ /* 0x000fe4000001160f */
[--C-:B------:R-:W-:Y:S02]  /*08a0*/  SHF.R.U64 R233, R16, 0x10, R17.reuse ;  /* 0x0000001010e97819 */ /* 0x100fe40000001211 */
[----:B------:R-:W-:Y:S02]  /*08b0*/  SHF.R.U32.HI R231, RZ, 0x10, R17 ;  /* 0x00000010ffe77819 */ /* 0x000fe40000011611 */
[----:B------:R-:W-:-:S02]  /*08c0*/  SHF.R.U64 R229, R20, 0x10, R21 ;  /* 0x0000001014e57819 */ /* 0x000fc40000001215 */
[----:B------:R-:W-:Y:S02]  /*08d0*/  SHF.R.U32.HI R227, RZ, 0x10, R21 ;  /* 0x00000010ffe37819 */ /* 0x000fe40000011615 */
[--C-:B------:R-:W-:Y:S02]  /*08e0*/  SHF.R.U64 R225, R24, 0x10, R25.reuse ;  /* 0x0000001018e17819 */ /* 0x100fe40000001219 */
[----:B------:R-:W-:Y:S02]  /*08f0*/  SHF.R.U32.HI R223, RZ, 0x10, R25 ;  /* 0x00000010ffdf7819 */ /* 0x000fe40000011619 */
[--C-:B------:R-:W-:Y:S02]  /*0900*/  SHF.R.U64 R221, R28, 0x10, R29.reuse ;  /* 0x000000101cdd7819 */ /* 0x100fe4000000121d */
[----:B------:R-:W-:Y:S02]  /*0910*/  SHF.R.U32.HI R217, RZ, 0x10, R29 ;  /* 0x00000010ffd97819 */ /* 0x000fe4000001161d */
        /* <DEDUP_REMOVED lines=11> */
[--C-:B0-----:R-:W-:Y:S02]  /*09d0*/  SHF.R.U64 R4, R30, 0x10, R31.reuse ;  /* 0x000000101e047819 */ /* 0x101fe4000000121f */
        /* <DEDUP_REMOVED lines=25> */
[----:B-1----:R-:W-:-:S02]  /*0b70*/  HADD2.F32 R3, -RZ, R31.H0_H0 ;  /* 0x2000001fff037230 */ /* 0x002fc40000004100 */
        /* <DEDUP_REMOVED lines=25> */
[----:B--2---:R-:W-:-:S07]  /*0d10*/  HADD2.F32 R5, -RZ, R5.H0_H0 ;  /* 0x20000005ff057230 */ /* 0x004fce0000004100 */
.L_x_3479:
[----:B------:R-:W0:Y:S01]  /*0d20*/  LDC.64 R6, c[0x0][0x288] ;  /* 0x0000a200ff067b82 */ /* 0x000e220000000a00 */
[----:B------:R-:W1:Y:S07]  /*0d30*/  S2R R128, SR_TID.X ;  /* 0x0000000000807919 */ /* 0x000e6e0000002100 */
[----:B------:R-:W2:Y:S08]  /*0d40*/  LDC R244, c[0x0][0x218] ;  /* 0x00008600fff47b82 */ /* 0x000eb00000000800 */
[----:B------:R-:W3:Y:S01]  /*0d50*/  LDC.64 R124, c[0x0][0x258] ;  /* 0x00009600ff7c7b82 */ /* 0x000ee20000000a00 */
[----:B0-----:R-:W-:-:S07]  /*0d60*/  IMAD.WIDE R6, R2, 0x4, R6 ;  /* 0x0000000402067825 */ /* 0x001fce00078e0206 */
[----:B------:R-:W0:Y:S01]  /*0d70*/  LDC.64 R126, c[0x0][0x280] ;  /* 0x0000a000ff7e7b82 */ /* 0x000e220000000a00 */
[----:B-----5:R3:W4:Y:S07]  /*0d80*/  LDG.E R180, desc[UR4][R6.64] ;  /* 0x0000000406b47981 */ /* 0x02072e000c1e1900 */
[----:B------:R-:W0:Y:S01]  /*0d90*/  LDC.64 R174, c[0x0][0x2c8] ;  /* 0x0000b200ffae7b82 */ /* 0x000e220000000a00 */
[C---:B--2---:R-:W-:Y:S02]  /*0da0*/  IMAD R8, R2.reuse, R244, RZ ;  /* 0x000000f402087224 */ /* 0x044fe400078e02ff */
[----:B---3--:R-:W-:Y:S01]  /*0db0*/  IMAD.WIDE R6, R2, 0x4, R124 ;  /* 0x0000000402067825 */ /* 0x008fe200078e027c */
[----:B-1----:R-:W-:-:S05]  /*0dc0*/  LOP3.LUT R242, R128, 0xff, RZ, 0xc0, !PT ;  /* 0x000000ff80f27812 */ /* 0x002fca00078ec0ff */
        /* <DEDUP_REMOVED lines=10> */
[----:B------:R-:W-:-:S04]  /*0e70*/  IMAD.WIDE.U32 R130, R7, 0x8, R174 ;  /* 0x0000000807827825 */ /* 0x000fc800078e00ae */
[----:B------:R-:W-:-:S04]  /*0e80*/  IMAD.WIDE.U32 R128, R189, 0x8, R174 ;  /* 0x00000008bd807825 */ /* 0x000fc800078e00ae */
[----:B------:R-:W-:-:S04]  /*0e90*/  IMAD.WIDE.U32 R126, R182, 0x8, R174 ;  /* 0x00000008b67e7825 */ /* 0x000fc800078e00ae */
[----:B0-----:R-:W-:Y:S01]  /*0ea0*/  IMAD.WIDE.U32 R124, R8, 0x8, R174 ;  /* 0x00000008087c7825 */ /* 0x001fe200078e00ae */
[----:B----4-:R-:W-:-:S13]  /*0eb0*/  ISETP.GT.AND P2, PT, R180, RZ, PT ;  /* 0x000000ffb400720c */ /* 0x010fda0003f44270 */
[----:B------:R-:W-:Y:S05]  /*0ec0*/  @P2 BRA `(.L_x_3303) ;  /* 0x0000000000c02947 */ /* 0x000fea0003800000 */
[----:B-----5:R-:W-:Y:S02]  /*0ed0*/  ISETP.GE.AND P3, PT, R220, 0x1, PT ;  /* 0x00000001dc00780c */ /* 0x020fe40003f66270 */
[----:B------:R-:W-:Y:S02]  /*0ee0*/  MOV R207, UR16 ;  /* 0x0000001000cf7c02 */ /* 0x000fe40008000f00 */
[----:B------:R-:W-:Y:S02]  /*0ef0*/  MOV R208, UR17 ;  /* 0x0000001100d07c02 */ /* 0x000fe40008000f00 */
[----:B------:R-:W-:-:S04]  /*0f00*/  ISETP.NE.U32.AND P0, PT, R207, RZ, PT ;  /* 0x000000ffcf00720c */ /* 0x000fc80003f05070 */
[----:B------:R-:W-:-:S03]  /*0f10*/  ISETP.NE.AND.EX P0, PT, R208, RZ, PT, P0 ;  /* 0x000000ffd000720c */ /* 0x000fc60003f05300 */
[----:B------:R-:W-:-:S05]  /*0f20*/  @P3 IADD3 R180, R220, -0x1, RZ ;  /* 0xffffffffdcb43810 */ /* 0x000fca0007ffe0ff */
[----:B------:R-:W-:Y:S02]  /*0f30*/  @P3 IMAD R183, R180, R244, RZ ;  /* 0x000000f4b4b73224 */ /* 0x000fe400078e02ff */
[----:B------:R-:W0:Y:S03]  /*0f40*/  LDC.64 R180, c[0x0][0x240] ;  /* 0x00009000ffb47b82 */ /* 0x000e260000000a00 */
[----:B------:R1:W5:Y:S01]  /*0f50*/  @P0 LDG.E.64 R172, desc[UR4][R130.64] ;  /* 0x0000000482ac0981 */ /* 0x000362000c1e1b00 */
[----:B------:R-:W-:-:S03]  /*0f60*/  @P0 IADD3 R185, R7, 0x400, RZ ;  /* 0x0000040007b90810 */ /* 0x000fc60007ffe0ff */
[----:B------:R2:W5:Y:S01]  /*0f70*/  @P0 LDG.E.64 R166, desc[UR4][R124.64] ;  /* 0x000000047ca60981 */ /* 0x000562000c1e1b00 */
[C---:B------:R-:W-:Y:S02]  /*0f80*/  @P0 IADD3 R241, R7.reuse, 0x500, RZ ;  /* 0x0000050007f10810 */ /* 0x040fe40007ffe0ff */
[----:B------:R-:W-:Y:S01]  /*0f90*/  @P0 IADD3 R243, R7, 0x600, RZ ;  /* 0x0000060007f30810 */ /* 0x000fe20007ffe0ff */
[----:B------:R3:W5:Y:S01]  /*0fa0*/  @P0 LDG.E.64 R170, desc[UR4][R128.64] ;  /* 0x0000000480aa0981 */ /* 0x000762000c1e1b00 */
[----:B-1----:R-:W-:-:S03]  /*0fb0*/  @P3 SHF.R.S32.HI R130, RZ, 0x1f, R183 ;  /* 0x0000001fff823819 */ /* 0x002fc600000114b7 */
[----:B------:R1:W5:Y:S01]  /*0fc0*/  @P0 LDG.E.64 R168, desc[UR4][R126.64] ;  /* 0x000000047ea80981 */ /* 0x000362000c1e1b00 */
[----:B------:R-:W-:Y:S01]  /*0fd0*/  @P3 LEA.HI R130, R130, R183, RZ, 0x2 ;  /* 0x000000b782823211 */ /* 0x000fe200078f10ff */
[--C-:B--2---:R-:W-:Y:S01]  /*0fe0*/  @P0 IMAD.WIDE.U32 R124, R185, 0x8, R174.reuse ;  /* 0x00000008b97c0825 */ /* 0x104fe200078e00ae */
[----:B------:R-:W-:Y:S02]  /*0ff0*/  MOV R183, RZ ;  /* 0x000000ff00b77202 */ /* 0x000fe40000000f00 */
[----:B------:R-:W-:Y:S02]  /*1000*/  @P3 LEA.HI.SX32 R183, R130, R242, 0x1e ;  /* 0x000000f282b73211 */ /* 0x000fe400078ff2ff */
[----:B------:R0:W5:Y:S01]  /*1010*/  @P0 LDG.E.64 R164, desc[UR4][R124.64] ;  /* 0x000000047ca40981 */ /* 0x000162000c1e1b00 */
[--C-:B---3--:R-:W-:Y:S01]  /*1020*/  @P0 IMAD.WIDE.U32 R128, R243, 0x8, R174.reuse ;  /* 0x00000008f3800825 */ /* 0x108fe200078e00ae */
[C---:B------:R-:W-:Y:S02]  /*1030*/  IADD3 R131, R183.reuse, 0x100, RZ ;  /* 0x00000100b7837810 */ /* 0x040fe40007ffe0ff */
[----:B------:R-:W-:Y:S01]  /*1040*/  IADD3 R185, R183, 0x200, RZ ;  /* 0x00000200b7b97810 */ /* 0x000fe20007ffe0ff */
[----:B-1----:R-:W-:Y:S01]  /*1050*/  @P0 IMAD.WIDE.U32 R126, R241, 0x8, R174 ;  /* 0x00000008f17e0825 */ /* 0x002fe200078e00ae */
[C---:B------:R-:W-:Y:S01]  /*1060*/  IADD3 R241, R183.reuse, 0x300, RZ ;  /* 0x00000300b7f17810 */ /* 0x040fe20007ffe0ff */
[----:B------:R1:W5:Y:S01]  /*1070*/  @P0 LDG.E.64 R160, desc[UR4][R128.64] ;  /* 0x0000000480a00981 */ /* 0x000362000c1e1b00 */
[C---:B------:R-:W-:Y:S01]  /*1080*/  IADD3 R243, R183.reuse, 0x400, RZ ;  /* 0x00000400b7f37810 */ /* 0x040fe20007ffe0ff */
[C---:B0-----:R-:W-:Y:S01]  /*1090*/  IMAD.WIDE.U32 R124, R183.reuse, 0x4, R180 ;  /* 0x00000004b77c7825 */ /* 0x041fe200078e00b4 */
[C---:B------:R-:W-:Y:S01]  /*10a0*/  IADD3 R175, R183.reuse, 0x500, RZ ;  /* 0x00000500b7af7810 */ /* 0x040fe20007ffe0ff */
[----:B------:R0:W5:Y:S01]  /*10b0*/  @P0 LDG.E.64 R162, desc[UR4][R126.64] ;  /* 0x000000047ea20981 */ /* 0x000162000c1e1b00 */
[----:B------:R-:W-:-:S03]  /*10c0*/  IADD3 R183, R183, 0x600, RZ ;  /* 0x00000600b7b77810 */ /* 0x000fc60007ffe0ff */
[----:B------:R2:W5:Y:S01]  /*10d0*/  LDG.E R216, desc[UR4][R124.64] ;  /* 0x000000047cd87981 */ /* 0x000562000c1e1900 */
[----:B-1----:R-:W-:-:S04]  /*10e0*/  IMAD.WIDE.U32 R128, R241, 0x4, R180 ;  /* 0x00000004f1807825 */ /* 0x002fc800078e00b4 */
[----:B------:R-:W-:-:S04]  /*10f0*/  IMAD.WIDE.U32 R174, R175, 0x4, R180 ;  /* 0x00000004afae7825 */ /* 0x000fc800078e00b4 */
[--C-:B0-----:R-:W-:Y:S02]  /*1100*/  IMAD.WIDE.U32 R126, R185, 0x4, R180.reuse ;  /* 0x00000004b97e7825 */ /* 0x101fe400078e00b4 */
[----:B------:R0:W5:Y:S02]  /*1110*/  LDG.E R185, desc[UR4][R174.64] ;  /* 0x00000004aeb97981 */ /* 0x000164000c1e1900 */
[--C-:B--2---:R-:W-:Y:S02]  /*1120*/  IMAD.WIDE.U32 R124, R131, 0x4, R180.reuse ;  /* 0x00000004837c7825 */ /* 0x104fe400078e00b4 */
[----:B------:R1:W5:Y:S02]  /*1130*/  LDG.E R188, desc[UR4][R126.64] ;  /* 0x000000047ebc7981 */ /* 0x000364000c1e1900 */
[--C-:B------:R-:W-:Y:S02]  /*1140*/  IMAD.WIDE.U32 R130, R243, 0x4, R180.reuse ;  /* 0x00000004f3827825 */ /* 0x100fe400078e00b4 */
[----:B------:R1:W5:Y:S02]  /*1150*/  LDG.E R202, desc[UR4][R124.64] ;  /* 0x000000047cca7981 */ /* 0x000364000c1e1900 */
[----:B------:R-:W-:-:S02]  /*1160*/  IMAD.WIDE.U32 R180, R183, 0x4, R180 ;  /* 0x00000004b7b47825 */ /* 0x000fc400078e00b4 */
[----:B------:R1:W5:Y:S04]  /*1170*/  LDG.E R183, desc[UR4][R128.64] ;  /* 0x0000000480b77981 */ /* 0x000368000c1e1900 */
[----:B------:R1:W5:Y:S04]  /*1180*/  LDG.E R184, desc[UR4][R130.64] ;  /* 0x0000000482b87981 */ /* 0x000368000c1e1900 */
[----:B------:R1:W5:Y:S01]  /*1190*/  LDG.E R180, desc[UR4][R180.64] ;  /* 0x00000004b4b47981 */ /* 0x000362000c1e1900 */
[----:B0-----:R-:W-:Y:S01]  /*11a0*/  HFMA2.MMA R175, -RZ, RZ, 0, 0 ;  /* 0x00000000ffaf7435 */ /* 0x001fe200000001ff */
[----:B------:R-:W-:Y:S01]  /*11b0*/  MOV R240, RZ ;  /* 0x000000ff00f07202 */ /* 0x000fe20000000f00 */
[----:B------:R-:W-:Y:S09]  /*11c0*/  BRA `(.L_x_3304) ;  /* 0x0000001800187947 */ /* 0x000ff20003800000 */
.L_x_3303:
[----:B------:R-:W-:Y:S01]  /*11d0*/  IADD3 R180, R180, -0x1, RZ ;  /* 0xffffffffb4b47810 */ /* 0x000fe20007ffe0ff */
[----:B------:R-:W0:Y:S08]  /*11e0*/  LDC.64 R38, c[0x0][0x238] ;  /* 0x00008e00ff267b82 */ /* 0x000e300000000a00 */
[----:B------:R-:W1:Y:S01]  /*11f0*/  LDC.64 R14, c[0x0][0x2b8] ;  /* 0x0000ae00ff0e7b82 */ /* 0x000e620000000a00 */
[----:B------:R-:W-:-:S07]  /*1200*/  IMAD R180, R180, R244, RZ ;  /* 0x000000f4b4b47224 */ /* 0x000fce00078e02ff */
[----:B------:R-:W2:Y:S01]  /*1210*/  LDC.64 R36, c[0x0][0x250] ;  /* 0x00009400ff247b82 */ /* 0x000ea20000000a00 */
[----:B------:R-:W-:Y:S01]  /*1220*/  SHF.R.S32.HI R9, RZ, 0x1f, R180 ;  /* 0x0000001fff097819 */ /* 0x000fe200000114b4 */
[----:B------:R-:W3:Y:S03]  /*1230*/  LDL R155, [R1+0xc] ;  /* 0x00000c00019b7983 */ /* 0x000ee60000100800 */
[----:B------:R-:W-:Y:S01]  /*1240*/  LEA.HI R9, R9, R180, RZ, 0x2 ;  /* 0x000000b409097211 */ /* 0x000fe200078f10ff */
[----:B------:R-:W4:Y:S01]  /*1250*/  LDL R154, [R1+0x8] ;  /* 0x00000800019a7983 */ /* 0x000f220000100800 */
[C---:B------:R-:W-:Y:S01]  /*1260*/  IADD3 R135, R7.reuse, 0x400, RZ ;  /* 0x0000040007877810 */ /* 0x040fe20007ffe0ff */
[----:B0-----:R-:W-:Y:S01]  /*1270*/  IMAD.WIDE.U32 R24, R7, 0x8, R38 ;  /* 0x0000000807187825 */ /* 0x001fe200078e0026 */
[----:B------:R-:W-:Y:S01]  /*1280*/  LEA.HI.SX32 R9, R9, R242, 0x1e ;  /* 0x000000f209097211 */ /* 0x000fe200078ff2ff */
[----:B------:R-:W0:Y:S01]  /*1290*/  LDC.U8 R152, c[0x0][0x2a0] ;  /* 0x0000a800ff987b82 */ /* 0x000e220000000000 */
[----:B------:R-:W-:Y:S01]  /*12a0*/  IADD3 R133, R7, 0x500, RZ ;  /* 0x0000050007857810 */ /* 0x000fe20007ffe0ff */
[----:B------:R-:W4:Y:S01]  /*12b0*/  LDL R153, [R1+0x4] ;  /* 0x0000040001997983 */ /* 0x000f220000100800 */
[----:B------:R-:W-:-:S02]  /*12c0*/  IADD3 R11, R9, 0x400, RZ ;  /* 0x00000400090b7810 */ /* 0x000fc40007ffe0ff */
[C---:B------:R-:W-:Y:S01]  /*12d0*/  IADD3 R21, R9.reuse, 0x100, RZ ;  /* 0x0000010009157810 */ /* 0x040fe20007ffe0ff */
[C-C-:B-1----:R-:W-:Y:S01]  /*12e0*/  IMAD.WIDE.U32 R22, R9.reuse, 0x8, R14.reuse ;  /* 0x0000000809167825 */ /* 0x142fe200078e000e */
[----:B------:R-:W-:Y:S01]  /*12f0*/  IADD3 R13, R9, 0x500, RZ ;  /* 0x00000500090d7810 */ /* 0x000fe20007ffe0ff */
[----:B------:R-:W3:Y:S01]  /*1300*/  LDG.E.64 R24, desc[UR4][R24.64] ;  /* 0x0000000418187981 */ /* 0x000ee2000c1e1b00 */
[----:B------:R-:W-:Y:S01]  /*1310*/  IADD3 R139, R7, 0x600, RZ ;  /* 0x00000600078b7810 */ /* 0x000fe20007ffe0ff */
[----:B------:R-:W-:Y:S01]  /*1320*/  IMAD.WIDE.U32 R10, R11, 0x8, R14 ;  /* 0x000000080b0a7825 */ /* 0x000fe200078e000e */
[C---:B------:R-:W-:Y:S01]  /*1330*/  IADD3 R19, R9.reuse, 0x200, RZ ;  /* 0x0000020009137810 */ /* 0x040fe20007ffe0ff */
[----:B------:R-:W4:Y:S01]  /*1340*/  LDG.E.64 R22, desc[UR4][R22.64] ;  /* 0x0000000416167981 */ /* 0x000f22000c1e1b00 */
[C---:B------:R-:W-:Y:S01]  /*1350*/  IADD3 R17, R9.reuse, 0x300, RZ ;  /* 0x0000030009117810 */ /* 0x040fe20007ffe0ff */
[----:B--2---:R-:W-:Y:S01]  /*1360*/  IMAD.WIDE R36, R2, 0x4, R36 ;  /* 0x0000000402247825 */ /* 0x004fe200078e0224 */
[----:B------:R-:W-:Y:S01]  /*1370*/  IADD3 R9, R9, 0x600, RZ ;  /* 0x0000060009097810 */ /* 0x000fe20007ffe0ff */
[----:B------:R-:W2:Y:S01]  /*1380*/  LDG.E.64 R10, desc[UR4][R10.64] ;  /* 0x000000040a0a7981 */ /* 0x000ea2000c1e1b00 */
[----:B-----5:R-:W-:Y:S01]  /*1390*/  ISETP.GE.AND P3, PT, R220, 0x1, PT ;  /* 0x00000001dc00780c */ /* 0x020fe20003f66270 */
[----:B------:R-:W-:Y:S01]  /*13a0*/  IMAD.WIDE.U32 R20, R21, 0x8, R14 ;  /* 0x0000000815147825 */ /* 0x000fe200078e000e */
[----:B------:R-:W-:Y:S01]  /*13b0*/  MOV R207, UR16 ;  /* 0x0000001000cf7c02 */ /* 0x000fe20008000f00 */
[----:B------:R-:W2:Y:S01]  /*13c0*/  LDG.E R0, desc[UR4][R36.64] ;  /* 0x0000000424007981 */ /* 0x000ea2000c1e1900 */
[----:B------:R-:W-:Y:S01]  /*13d0*/  MOV R208, UR17 ;  /* 0x0000001100d07c02 */ /* 0x000fe20008000f00 */
[----:B------:R-:W-:Y:S01]  /*13e0*/  IMAD.WIDE.U32 R26, R189, 0x8, R38 ;  /* 0x00000008bd1a7825 */ /* 0x000fe200078e0026 */
[----:B------:R-:W1:Y:S01]  /*13f0*/  LDC.64 R180, c[0x0][0x240] ;  /* 0x00009000ffb47b82 */ /* 0x000e620000000a00 */
        /* <DEDUP_REMOVED lines=14> */
[----:B------:R0:W2:Y:S02]  /*14e0*/  LDG.E.64 R36, desc[UR4][R38.64] ;  /* 0x0000000426247981 */ /* 0x0000a4000c1e1b00 */
[--C-:B------:R-:W-:Y:S02]  /*14f0*/  IMAD.WIDE.U32 R16, R17, 0x8, R14.reuse ;  /* 0x0000000811107825 */ /* 0x100fe400078e000e */
[----:B------:R-:W2:Y:S02]  /*1500*/  LDG.E.64 R18, desc[UR4][R18.64] ;  /* 0x0000000412127981 */ /* 0x000ea4000c1e1b00 */
[----:B------:R-:W-:Y:S02]  /*1510*/  IMAD.WIDE.U32 R14, R9, 0x8, R14 ;  /* 0x00000008090e7825 */ /* 0x000fe400078e000e */
[----:B------:R-:W2:Y:S04]  /*1520*/  LDG.E.64 R16, desc[UR4][R16.64] ;  /* 0x0000000410107981 */ /* 0x000ea8000c1e1b00 */
[----:B------:R-:W2:Y:S01]  /*1530*/  LDG.E.64 R14, desc[UR4][R14.64] ;  /* 0x000000040e0e7981 */ /* 0x000ea2000c1e1b00 */
[----:B------:R-:W-:-:S02]  /*1540*/  @P3 IADD3 R9, R220, -0x1, RZ ;  /* 0xffffffffdc093810 */ /* 0x000fc40007ffe0ff */
[----:B------:R-:W-:-:S03]  /*1550*/  ISETP.NE.U32.AND P0, PT, R207, RZ, PT ;  /* 0x000000ffcf00720c */ /* 0x000fc60003f05070 */
[----:B------:R-:W-:Y:S01]  /*1560*/  @P3 IMAD R9, R9, R244, RZ ;  /* 0x000000f409093224 */ /* 0x000fe200078e02ff */
[----:B------:R-:W-:-:S04]  /*1570*/  ISETP.NE.AND.EX P0, PT, R208, RZ, PT, P0 ;  /* 0x000000ffd000720c */ /* 0x000fc80003f05300 */
[----:B------:R-:W-:-:S04]  /*1580*/  @P3 SHF.R.S32.HI R132, RZ, 0x1f, R9 ;  /* 0x0000001fff843819 */ /* 0x000fc80000011409 */
[----:B------:R-:W-:Y:S01]  /*1590*/  @P3 LEA.HI R132, R132, R9, RZ, 0x2 ;  /* 0x0000000984843211 */ /* 0x000fe200078f10ff */
[----:B------:R-:W-:-:S04]  /*15a0*/  HFMA2.MMA R9, -RZ, RZ, 0, 0 ;  /* 0x00000000ff097435 */ /* 0x000fc800000001ff */
[--C-:B------:R-:W-:Y:S01]  /*15b0*/  @P0 IMAD.WIDE.U32 R134, R135, 0x8, R174.reuse ;  /* 0x0000000887860825 */ /* 0x100fe200078e00ae */
[----:B------:R-:W5:Y:S01]  /*15c0*/  @P0 LDG.E.64 R172, desc[UR4][R130.64] ;  /* 0x0000000482ac0981 */ /* 0x000f62000c1e1b00 */
[----:B------:R-:W-:Y:S02]  /*15d0*/  @P3 LEA.HI.SX32 R9, R132, R242, 0x1e ;  /* 0x000000f284093211 */ /* 0x000fe400078ff2ff */
[--C-:B------:R-:W-:Y:S01]  /*15e0*/  @P0 IMAD.WIDE.U32 R132, R133, 0x8, R174.reuse ;  /* 0x0000000885840825 */ /* 0x100fe200078e00ae */
[----:B------:R-:W5:Y:S03]  /*15f0*/  @P0 LDG.E.64 R170, desc[UR4][R128.64] ;  /* 0x0000000480aa0981 */ /* 0x000f66000c1e1b00 */
[----:B0-----:R-:W-:Y:S01]  /*1600*/  @P0 IMAD.WIDE.U32 R38, R139, 0x8, R174 ;  /* 0x000000088b260825 */ /* 0x001fe200078e00ae */
[----:B------:R-:W5:Y:S04]  /*1610*/  @P0 LDG.E.64 R168, desc[UR4][R126.64] ;  /* 0x000000047ea80981 */ /* 0x000f68000c1e1b00 */
[----:B------:R-:W5:Y:S04]  /*1620*/  @P0 LDG.E.64 R166, desc[UR4][R124.64] ;  /* 0x000000047ca60981 */ /* 0x000f68000c1e1b00 */
[----:B------:R-:W5:Y:S04]  /*1630*/  @P0 LDG.E.64 R164, desc[UR4][R134.64] ;  /* 0x0000000486a40981 */ /* 0x000f68000c1e1b00 */
[----:B------:R-:W5:Y:S04]  /*1640*/  @P0 LDG.E.64 R162, desc[UR4][R132.64] ;  /* 0x0000000484a20981 */ /* 0x000f68000c1e1b00 */
[----:B------:R-:W5:Y:S01]  /*1650*/  @P0 LDG.E.64 R160, desc[UR4][R38.64] ;  /* 0x0000000426a00981 */ /* 0x000f62000c1e1b00 */
[----:B------:R-:W-:-:S03]  /*1660*/  ISETP.NE.AND P0, PT, R152, RZ, PT ;  /* 0x000000ff9800720c */ /* 0x000fc60003f05270 */
[----:B------:R-:W2:Y:S01]  /*1670*/  LDL R152, [R1] ;  /* 0x0000000001987983 */ /* 0x000ea20000100800 */
[C---:B------:R-:W-:Y:S01]  /*1680*/  IADD3 R143, R9.reuse, 0x100, RZ ;  /* 0x00000100098f7810 */ /* 0x040fe20007ffe0ff */
[C-C-:B-1----:R-:W-:Y:S01]  /*1690*/  IMAD.WIDE.U32 R136, R9.reuse, 0x4, R180.reuse ;  /* 0x0000000409887825 */ /* 0x142fe200078e00b4 */
[C---:B------:R-:W-:Y:S02]  /*16a0*/  IADD3 R185, R9.reuse, 0x400, RZ ;  /* 0x0000040009b97810 */ /* 0x040fe40007ffe0ff */
[C---:B------:R-:W-:Y:S02]  /*16b0*/  IADD3 R141, R9.reuse, 0x200, RZ ;  /* 0x00000200098d7810 */ /* 0x040fe40007ffe0ff */
[C---:B------:R-:W-:Y:S02]  /*16c0*/  IADD3 R139, R9.reuse, 0x300, RZ ;  /* 0x00000300098b7810 */ /* 0x040fe40007ffe0ff */
[----:B------:R-:W-:Y:S01]  /*16d0*/  IADD3 R145, R9, 0x500, RZ ;  /* 0x0000050009917810 */ /* 0x000fe20007ffe0ff */
[--C-:B------:R-:W-:Y:S01]  /*16e0*/  IMAD.WIDE.U32 R142, R143, 0x4, R180.reuse ;  /* 0x000000048f8e7825 */ /* 0x100fe200078e00b4 */
[----:B------:R-:W-:Y:S01]  /*16f0*/  IADD3 R9, R9, 0x600, RZ ;  /* 0x0000060009097810 */ /* 0x000fe20007ffe0ff */
[----:B------:R0:W5:Y:S02]  /*1700*/  LDG.E R216, desc[UR4][R136.64] ;  /* 0x0000000488d87981 */ /* 0x000164000c1e1900 */
[----:B------:R-:W-:-:S02]  /*1710*/  IMAD.WIDE.U32 R184, R185, 0x4, R180 ;  /* 0x00000004b9b87825 */ /* 0x000fc400078e00b4 */
[----:B------:R-:W5:Y:S02]  /*1720*/  LDG.E R202, desc[UR4][R142.64] ;  /* 0x000000048eca7981 */ /* 0x000f64000c1e1900 */
[--C-:B------:R-:W-:Y:S02]  /*1730*/  IMAD.WIDE.U32 R140, R141, 0x4, R180.reuse ;  /* 0x000000048d8c7825 */ /* 0x100fe400078e00b4 */
[----:B------:R-:W5:Y:S02]  /*1740*/  LDG.E R184, desc[UR4][R184.64] ;  /* 0x00000004b8b87981 */ /* 0x000f64000c1e1900 */
[--C-:B------:R-:W-:Y:S02]  /*1750*/  IMAD.WIDE.U32 R138, R139, 0x4, R180.reuse ;  /* 0x000000048b8a7825 */ /* 0x100fe400078e00b4 */
[----:B------:R-:W5:Y:S02]  /*1760*/  LDG.E R188, desc[UR4][R140.64] ;  /* 0x000000048cbc7981 */ /* 0x000f64000c1e1900 */
[----:B0-----:R-:W-:-:S02]  /*1770*/  IMAD.WIDE.U32 R136, R145, 0x4, R180 ;  /* 0x0000000491887825 */ /* 0x001fc400078e00b4 */
[----:B------:R-:W5:Y:S02]  /*1780*/  LDG.E R183, desc[UR4][R138.64] ;  /* 0x000000048ab77981 */ /* 0x000f64000c1e1900 */
[----:B------:R-:W-:Y:S02]  /*1790*/  IMAD.WIDE.U32 R180, R9, 0x4, R180 ;  /* 0x0000000409b47825 */ /* 0x000fe400078e00b4 */
[----:B------:R4:W5:Y:S04]  /*17a0*/  LDG.E R185, desc[UR4][R136.64] ;  /* 0x0000000488b97981 */ /* 0x000968000c1e1900 */
[----:B------:R0:W5:Y:S01]  /*17b0*/  LDG.E R180, desc[UR4][R180.64] ;  /* 0x00000004b4b47981 */ /* 0x000162000c1e1900 */
[----:B---3--:R-:W-:Y:S01]  /*17c0*/  SHF.R.U64 R9, R24, 0x10, R25 ;  /* 0x0000001018097819 */ /* 0x008fe20000001219 */
[----:B------:R-:W-:Y:S01]  /*17d0*/  HADD2.F32 R24, -RZ, R24.H0_H0 ;  /* 0x20000018ff187230 */ /* 0x000fe20000004100 */
[----:B----4-:R-:W-:-:S02]  /*17e0*/  SHF.R.U64 R137, R22, 0x10, R23 ;  /* 0x0000001016897819 */ /* 0x010fc40000001217 */
[----:B--2---:R-:W-:Y:S02]  /*17f0*/  MOV R135, R10 ;  /* 0x0000000a00877202 */ /* 0x004fe40000000f00 */
[----:B------:R-:W-:Y:S02]  /*1800*/  SHF.R.U64 R142, R10, 0x10, R11 ;  /* 0x000000100a8e7819 */ /* 0x000fe4000000120b */
[----:B------:R-:W-:Y:S02]  /*1810*/  FSEL R0, R0, RZ, !P0 ;  /* 0x000000ff00007208 */ /* 0x000fe40004000000 */
[----:B------:R-:W-:Y:S01]  /*1820*/  SHF.R.U32.HI R10, RZ, 0x10, R25 ;  /* 0x00000010ff0a7819 */ /* 0x000fe20000011619 */
[----:B------:R-:W-:Y:S01]  /*1830*/  HADD2.F32 R25, -RZ, R25.H0_H0 ;  /* 0x20000019ff197230 */ /* 0x000fe20000004100 */
[----:B------:R-:W-:Y:S02]  /*1840*/  MOV R140, R11 ;  /* 0x0000000b008c7202 */ /* 0x000fe40000000f00 */
[----:B------:R-:W-:-:S02]  /*1850*/  SHF.R.U32.HI R145, RZ, 0x10, R11 ;  /* 0x00000010ff917819 */ /* 0x000fc4000001160b */
[----:B------:R-:W-:Y:S02]  /*1860*/  MOV R136, R23 ;  /* 0x0000001700887202 */ /* 0x000fe40000000f00 */
[----:B------:R-:W-:Y:S02]  /*1870*/  SHF.R.U32.HI R139, RZ, 0x10, R23 ;  /* 0x00000010ff8b7819 */ /* 0x000fe40000011617 */
[--C-:B------:R-:W-:Y:S02]  /*1880*/  SHF.R.U64 R124, R20, 0x10, R21.reuse ;  /* 0x00000010147c7819 */ /* 0x100fe40000001215 */
[----:B------:R-:W-:Y:S02]  /*1890*/  MOV R125, R21 ;  /* 0x00000015007d7202 */ /* 0x000fe40000000f00 */
[----:B------:R-:W-:Y:S02]  /*18a0*/  SHF.R.U32.HI R129, RZ, 0x10, R21 ;  /* 0x00000010ff817819 */ /* 0x000fe40000011615 */
[----:B------:R-:W-:Y:S01]  /*18b0*/  SHF.R.U64 R11, R26, 0x10, R27 ;  /* 0x000000101a0b7819 */ /* 0x000fe2000000121b */
[----:B------:R-:W-:Y:S01]  /*18c0*/  HADD2.F32 R26, -RZ, R26.H0_H0 ;  /* 0x2000001aff1a7230 */ /* 0x000fe20000004100 */
[----:B------:R-:W-:-:S02]  /*18d0*/  MOV R143, R12 ;  /* 0x0000000c008f7202 */ /* 0x000fc40000000f00 */
[----:B------:R-:W-:Y:S02]  /*18e0*/  SHF.R.U64 R146, R12, 0x10, R13 ;  /* 0x000000100c927819 */ /* 0x000fe4000000120d */
[----:B------:R-:W-:Y:S01]  /*18f0*/  SHF.R.U32.HI R12, RZ, 0x10, R27 ;  /* 0x00000010ff0c7819 */ /* 0x000fe2000001161b */
[----:B------:R-:W-:Y:S01]  /*1900*/  HADD2.F32 R27, -RZ, R27.H0_H0 ;  /* 0x2000001bff1b7230 */ /* 0x000fe20000004100 */
[----:B------:R-:W-:Y:S02]  /*1910*/  MOV R144, R13 ;  /* 0x0000000d00907202 */ /* 0x000fe40000000f00 */
[----:B------:R-:W-:Y:S02]  /*1920*/  SHF.R.U32.HI R149, RZ, 0x10, R13 ;  /* 0x00000010ff957819 */ /* 0x000fe4000001160d */
[----:B------:R-:W-:Y:S01]  /*1930*/  SHF.R.U64 R21, R36, 0x10, R37 ;  /* 0x0000001024157819 */ /* 0x000fe20000001225 */
[----:B------:R-:W-:Y:S02]  /*1940*/  HADD2.F32 R23, -RZ, R36.H0_H0 ;  /* 0x20000024ff177230 */ /* 0x000fe40000004100 */
[----:B------:R-:W-:Y:S01]  /*1950*/  FADD.FTZ R36, -R0, R24 ;  /* 0x0000001800247221 */ /* 0x000fe20000010100 */
[----:B------:R-:W-:Y:S01]  /*1960*/  HADD2.F32 R24, -RZ, R9.H0_H0 ;  /* 0x20000009ff187230 */ /* 0x000fe20000004100 */
[----:B------:R-:W-:Y:S01]  /*1970*/  SHF.R.U64 R13, R28, 0x10, R29 ;  /* 0x000000101c0d7819 */ /* 0x000fe2000000121d */
[----:B------:R-:W-:Y:S01]  /*1980*/  FADD.FTZ R9, -R0, R25 ;  /* 0x0000001900097221 */ /* 0x000fe20000010100 */
[----:B------:R-:W-:-:S02]  /*1990*/  HADD2.F32 R28, -RZ, R28.H0_H0 ;  /* 0x2000001cff1c7230 */ /* 0x000fc40000004100 */
[----:B------:R-:W-:Y:S02]  /*19a0*/  HADD2.F32 R25, -RZ, R10.H0_H0 ;  /* 0x2000000aff197230 */ /* 0x000fe40000004100 */
[----:B------:R-:W-:Y:S01]  /*19b0*/  FADD.FTZ R10, -R0, R26 ;  /* 0x0000001a000a7221 */ /* 0x000fe20000010100 */
[----:B------:R-:W-:Y:S01]  /*19c0*/  HADD2.F32 R26, -RZ, R11.H0_H0 ;  /* 0x2000000bff1a7230 */ /* 0x000fe20000004100 */
[----:B------:R-:W-:Y:S02]  /*19d0*/  MOV R147, R14 ;  /* 0x0000000e00937202 */ /* 0x000fe40000000f00 */
[----:B------:R-:W-:Y:S02]  /*19e0*/  SHF.R.U64 R150, R14, 0x10, R15 ;  /* 0x000000100e967819 */ /* 0x000fe4000000120f */
[----:B------:R-:W-:Y:S01]  /*19f0*/  SHF.R.U32.HI R14, RZ, 0x10, R29 ;  /* 0x00000010ff0e7819 */ /* 0x000fe2000001161d */
[----:B------:R-:W-:Y:S01]  /*1a00*/  HADD2.F32 R29, -RZ, R29.H0_H0 ;  /* 0x2000001dff1d7230 */ /* 0x000fe20000004100 */
[----:B------:R-:W-:Y:S01]  /*1a10*/  MOV R148, R15 ;  /* 0x0000000f00947202 */ /* 0x000fe20000000f00 */
[----:B------:R-:W-:Y:S01]  /*1a20*/  FADD.FTZ R11, -R0, R27 ;  /* 0x0000001b000b7221 */ /* 0x000fe20000010100 */
[----:B------:R-:W-:Y:S01]  /*1a30*/  SHF.R.U32.HI R151, RZ, 0x10, R15 ;  /* 0x00000010ff977819 */ /* 0x000fe2000001160f */
[----:B------:R-:W-:Y:S01]  /*1a40*/  HADD2.F32 R27, -RZ, R12.H0_H0 ;  /* 0x2000000cff1b7230 */ /* 0x000fe20000004100 */
[----:B------:R-:W-:Y:S01]  /*1a50*/  SHF.R.U64 R15, R30, 0x10, R31 ;  /* 0x000000101e0f7819 */ /* 0x000fe2000000121f */
[----:B------:R-:W-:Y:S01]  /*1a60*/  HADD2.F32 R30, -RZ, R30.H0_H0 ;  /* 0x2000001eff1e7230 */ /* 0x000fe20000004100 */
[----:B------:R-:W-:Y:S01]  /*1a70*/  MOV R133, R16 ;  /* 0x0000001000857202 */ /* 0x000fe20000000f00 */
[----:B------:R-:W-:Y:S01]  /*1a80*/  FADD.FTZ R12, -R0, R28 ;  /* 0x0000001c000c7221 */ /* 0x000fe20000010100 */
[----:B------:R-:W-:Y:S01]  /*1a90*/  SHF.R.U64 R134, R16, 0x10, R17 ;  /* 0x0000001010867819 */ /* 0x000fe20000001211 */
[----:B------:R-:W-:Y:S01]  /*1aa0*/  HADD2.F32 R28, -RZ, R13.H0_H0 ;  /* 0x2000000dff1c7230 */ /* 0x000fe20000004100 */
        /* <DEDUP_REMOVED lines=18> */
[--C-:B------:R-:W-:Y:S01]  /*1bd0*/  SHF.R.U64 R19, R34, 0x10, R35.reuse ;  /* 0x0000001022137819 */ /* 0x100fe20000001223 */
[----:B------:R-:W-:Y:S01]  /*1be0*/  HADD2.F32 R34, -RZ, R34.H0_H0 ;  /* 0x20000022ff227230 */ /* 0x000fe20000004100 */
[----:B------:R-:W-:Y:S01]  /*1bf0*/  MOV R126, R20 ;  /* 0x00000014007e7202 */ /* 0x000fe20000000f00 */
[C---:B------:R-:W-:Y:S01]  /*1c00*/  FADD.FTZ R16, -R0.reuse, R32 ;  /* 0x0000002000107221 */ /* 0x040fe20000010100 */
[----:B------:R-:W-:Y:S01]  /*1c10*/  SHF.R.U32.HI R20, RZ, 0x10, R35 ;  /* 0x00000010ff147819 */ /* 0x000fe20000011623 */
[----:B------:R-:W-:Y:S01]  /*1c20*/  HADD2.F32 R35, -RZ, R35.H0_H0 ;  /* 0x20000023ff237230 */ /* 0x000fe20000004100 */
[----:B------:R-:W-:Y:S01]  /*1c30*/  MOV R138, R22 ;  /* 0x00000016008a7202 */ /* 0x000fe20000000f00 */
[----:B------:R-:W-:Y:S01]  /*1c40*/  HADD2.F32 R32, -RZ, R17.H0_H0 ;  /* 0x20000011ff207230 */ /* 0x000fe20000004100 */
[----:B------:R-:W-:Y:S01]  /*1c50*/  SHF.R.U32.HI R22, RZ, 0x10, R37 ;  /* 0x00000010ff167819 */ /* 0x000fe20000011625 */
[----:B------:R-:W-:Y:S01]  /*1c60*/  FADD.FTZ R17, -R0, R33 ;  /* 0x0000002100117221 */ /* 0x000fe20000010100 */
[----:B------:R-:W-:-:S02]  /*1c70*/  HADD2.F32 R37, -RZ, R37.H0_H0 ;  /* 0x20000025ff257230 */ /* 0x000fc40000004100 */
[----:B------:R-:W-:Y:S02]  /*1c80*/  HADD2.F32 R33, -RZ, R18.H0_H0 ;  /* 0x20000012ff217230 */ /* 0x000fe40000004100 */
[C---:B------:R-:W-:Y:S01]  /*1c90*/  FADD.FTZ R18, -R0.reuse, R34 ;  /* 0x0000002200127221 */ /* 0x040fe20000010100 */
[----:B------:R-:W-:Y:S02]  /*1ca0*/  HADD2.F32 R34, -RZ, R19.H0_H0 ;  /* 0x20000013ff227230 */ /* 0x000fe40000004100 */
[C---:B------:R-:W-:Y:S01]  /*1cb0*/  FADD.FTZ R19, -R0.reuse, R35 ;  /* 0x0000002300137221 */ /* 0x040fe20000010100 */
[----:B------:R-:W-:Y:S02]  /*1cc0*/  HADD2.F32 R35, -RZ, R20.H0_H0 ;  /* 0x20000014ff237230 */ /* 0x000fe40000004100 */
        /* <DEDUP_REMOVED lines=23> */
[----:B------:R-:W-:Y:S01]  /*1e40*/  FMUL.FTZ R9, R6, R9 ;  /* 0x0000000906097220 */ /* 0x000fe20000410000 */
[----:B------:R-:W-:Y:S02]  /*1e50*/  HADD2.F32 R136, -RZ, R139.H0_H0 ;  /* 0x2000008bff887230 */ /* 0x000fe40000004100 */
[----:B------:R-:W-:Y:S01]  /*1e60*/  FADD.FTZ R52, R52, R37 ;  /* 0x0000002534347221 */ /* 0x000fe20000010000 */
[-C--:B------:R-:W-:Y:S01]  /*1e70*/  FFMA.FTZ R120, R0, R37.reuse, R120 ;  /* 0x0000002500787223 */ /* 0x080fe20000010078 */
[----:B------:R-:W-:Y:S01]  /*1e80*/  FMUL.FTZ R36, R155, R37 ;  /* 0x000000259b247220 */ /* 0x000fe20000410000 */
[----:B------:R-:W-:-:S02]  /*1e90*/  HADD2.F32 R124, -RZ, R124.H0_H0 ;  /* 0x2000007cff7c7230 */ /* 0x000fc40000004100 */
[----:B------:R-:W-:Y:S01]  /*1ea0*/  FMUL.FTZ R24, R6, R24 ;  /* 0x0000001806187220 */ /* 0x000fe20000410000 */
[----:B------:R-:W-:Y:S01]  /*1eb0*/  FADD.FTZ R53, R53, R38 ;  /* 0x0000002635357221 */ /* 0x000fe20000010000 */
[-C--:B------:R-:W-:Y:S01]  /*1ec0*/  FFMA.FTZ R121, R22, R38.reuse, R121 ;  /* 0x0000002616797223 */ /* 0x080fe20000010079 */
[----:B------:R-:W-:Y:S01]  /*1ed0*/  FMUL.FTZ R37, R154, R38 ;  /* 0x000000269a257220 */ /* 0x000fe20000410000 */
[----:B------:R-:W-:Y:S02]  /*1ee0*/  HADD2.F32 R125, -RZ, R125.H0_H0 ;  /* 0x2000007dff7d7230 */ /* 0x000fe40000004100 */
[----:B------:R-:W-:Y:S01]  /*1ef0*/  FMUL.FTZ R11, R6, R11 ;  /* 0x0000000b060b7220 */ /* 0x000fe20000410000 */
[----:B------:R-:W-:Y:S01]  /*1f00*/  FADD.FTZ R54, R54, R39 ;  /* 0x0000002736367221 */ /* 0x000fe20000010000 */
[-C--:B------:R-:W-:Y:S01]  /*1f10*/  FFMA.FTZ R122, R9, R39.reuse, R122 ;  /* 0x00000027097a7223 */ /* 0x080fe2000001007a */
[----:B------:R-:W-:Y:S01]  /*1f20*/  FMUL.FTZ R38, R153, R39 ;  /* 0x0000002799267220 */ /* 0x000fe20000410000 */
[----:B------:R-:W-:Y:S01]  /*1f30*/  FMUL.FTZ R39, R152, R136 ;  /* 0x0000008898277220 */ /* 0x000fe20000410000 */
[----:B------:R-:W-:-:S02]  /*1f40*/  HADD2.F32 R127, -RZ, R127.H0_H0 ;  /* 0x2000007fff7f7230 */ /* 0x000fc40000004100 */
[----:B------:R-:W-:Y:S01]  /*1f50*/  FMUL.FTZ R26, R6, R26 ;  /* 0x0000001a061a7220 */ /* 0x000fe20000410000 */
[----:B------:R-:W-:Y:S02]  /*1f60*/  HADD2.F32 R152, -RZ, R133.H0_H0 ;  /* 0x20000085ff987230 */ /* 0x000fe40000004100 */
        /* <DEDUP_REMOVED lines=21> */
[----:B------:R-:W-:Y:S01]  /*20c0*/  FMUL.FTZ R23, R6, R23 ;  /* 0x0000001706177220 */ /* 0x000fe20000410000 */
[----:B------:R-:W-:-:S02]  /*20d0*/  FFMA.FTZ R124, R9, R38, R124 ;  /* 0x00000026097c7223 */ /* 0x000fc4000001007c */
[----:B------:R-:W-:Y:S02]  /*20e0*/  FADD.FTZ R125, R126, R39 ;  /* 0x000000277e7d7221 */ /* 0x000fe40000010000 */
[----:B------:R-:W-:Y:S02]  /*20f0*/  FFMA.FTZ R127, R23, R39, R124 ;  /* 0x00000027177f7223 */ /* 0x000fe4000001007c */
[----:B------:R-:W-:Y:S02]  /*2100*/  FADD.FTZ R124, R125, R132 ;  /* 0x000000847d7c7221 */ /* 0x000fe40000010000 */
[----:B------:R-:W-:Y:S01]  /*2110*/  FFMA.FTZ R125, R10, R132, R127 ;  /* 0x000000840a7d7223 */ /* 0x000fe2000001007f */
[----:B------:R-:W-:Y:S02]  /*2120*/  HADD2.F32 R129, -RZ, R129.H0_H0 ;  /* 0x20000081ff817230 */ /* 0x000fe40000004100 */
[----:B------:R-:W-:Y:S01]  /*2130*/  FADD.FTZ R127, R124, R133 ;  /* 0x000000857c7f7221 */ /* 0x000fe20000010000 */
[----:B------:R-:W-:Y:S01]  /*2140*/  FFMA.FTZ R124, R24, R133, R125 ;  /* 0x00000085187c7223 */ /* 0x000fe2000001007d */
[----:B------:R-:W-:-:S02]  /*2150*/  HADD2.F32 R130, -RZ, R130.H0_H0 ;  /* 0x20000082ff827230 */ /* 0x000fc40000004100 */
[----:B------:R-:W-:Y:S01]  /*2160*/  FADD.FTZ R126, R127, R134 ;  /* 0x000000867f7e7221 */ /* 0x000fe20000010000 */
[----:B------:R-:W-:Y:S02]  /*2170*/  HADD2.F32 R155, -RZ, R135.H0_H0 ;  /* 0x20000087ff9b7230 */ /* 0x000fe40000004100 */
[----:B------:R-:W-:Y:S01]  /*2180*/  FMUL.FTZ R135, R239, R129 ;  /* 0x00000081ef877220 */ /* 0x000fe20000410000 */
        /* <DEDUP_REMOVED lines=33> */
[----:B------:R-:W-:Y:S01]  /*23a0*/  FMUL.FTZ R142, R232, R131 ;  /* 0x00000083e88e7220 */ /* 0x000fe20000410000 */
[----:B------:R-:W-:Y:S01]  /*23b0*/  FADD.FTZ R127, R124, R141 ;  /* 0x0000008d7c7f7221 */ /* 0x000fe20000010000 */
[----:B------:R-:W-:Y:S01]  /*23c0*/  FMUL.FTZ R15, R6, R15 ;  /* 0x0000000f060f7220 */ /* 0x000fe20000410000 */
[----:B------:R-:W-:Y:S01]  /*23d0*/  FFMA.FTZ R124, R28, R141, R125 ;  /* 0x0000008d1c7c7223 */ /* 0x000fe2000001007d */
        /* <DEDUP_REMOVED lines=10> */
[----:B0-----:R-:W-:Y:S02]  /*2480*/  HADD2.F32 R181, -RZ, R145.H0_H0 ;  /* 0x20000091ffb57230 */ /* 0x001fe40000004100 */
        /* <DEDUP_REMOVED lines=90> */
.L_x_3304:
[----:B------:R-:W-:Y:S05]  /*2a30*/  BSYNC B0 ;  /* 0x0000000000007941 */ /* 0x000fea0003800000 */
.L_x_3302:
[----:B------:R-:W1:Y:S01]  /*2a40*/  S2R R244, SR_TID.X ;  /* 0x0000000000f47919 */ /* 0x000e620000002100 */
[----:B------:R-:W-:Y:S01]  /*2a50*/  LOP3.LUT P4, RZ, R219, 0xff, RZ, 0xc0, !PT ;  /* 0x000000ffdbff7812 */ /* 0x000fe2000788c0ff */
[----:B------:R-:W-:Y:S01]  /*2a60*/  UMOV UR6, 0xffffffff ;  /* 0xffffffff00067882 */ /* 0x000fe20000000000 */
[----:B-1----:R-:W-:Y:S02]  /*2a70*/  SHF.R.U32.HI R127, RZ, 0x5, R244 ;  /* 0x00000005ff7f7819 */ /* 0x002fe400000116f4 */
        /* <DEDUP_REMOVED lines=22> */
.L_x_3490:
[----:B------:R-:W3:Y:S01]  /*2be0*/  LDC R124, c[0x0][0x218] ;  /* 0x00008600ff7c7b82 */ /* 0x000ee20000000800 */
[----:B------:R-:W4:Y:S01]  /*2bf0*/  S2R R130, SR_CgaCtaId ;  /* 0x0000000000827919 */ /* 0x000f220000008800 */
[----:B------:R-:W-:Y:S01]  /*2c00*/  @P3 IADD3 R220, R220, -0x1, RZ ;  /* 0xffffffffdcdc3810 */ /* 0x000fe20007ffe0ff */
[----:B01----:R-:W-:Y:S01]  /*2c10*/  FADD.FTZ R126, R126, R131 ;  /* 0x000000837e7e7221 */ /* 0x003fe20000010000 */
[----:B------:R-:W-:Y:S01]  /*2c20*/  MOV R131, 0x400 ;  /* 0x0000040000837802 */ /* 0x000fe20000000f00 */
[----:B------:R-:W-:Y:S01]  /*2c30*/  HFMA2.MMA R181, -RZ, RZ, 0, 0 ;  /* 0x00000000ffb57435 */ /* 0x000fe200000001ff */
[----:B------:R-:W-:Y:S01]  /*2c40*/  @!P0 LOP3.LUT R127, R127, 0x7, RZ, 0xc0, !PT ;  /* 0x000000077f7f8812 */ /* 0x000fe200078ec0ff */
[----:B------:R-:W-:Y:S05]  /*2c50*/  WARPSYNC.ALL ;  /* 0x0000000000007948 */ /* 0x000fea0003800000 */
[----:B------:R-:W0:Y:S01]  /*2c60*/  LDC.U8 R243, c[0x0][0x2a0] ;  /* 0x0000a800fff37b82 */ /* 0x000e220000000000 */
[----:B---3--:R-:W-:Y:S01]  /*2c70*/  @P3 IMAD R220, R220, R124, RZ ;  /* 0x0000007cdcdc3224 */ /* 0x008fe200078e02ff */
[----:B------:R-:W-:-:S04]  /*2c80*/  LOP3.LUT R124, R244, 0xff, RZ, 0xc0, !PT ;  /* 0x000000fff47c7812 */ /* 0x000fc800078ec0ff */
[----:B------:R-:W-:-:S04]  /*2c90*/  @P3 SHF.R.S32.HI R125, RZ, 0x1f, R220 ;  /* 0x0000001fff7d3819 */ /* 0x000fc800000114dc */
[----:B------:R-:W-:Y:S02]  /*2ca0*/  @P3 LEA.HI R125, R125, R220, RZ, 0x2 ;  /* 0x000000dc7d7d3211 */ /* 0x000fe400078f10ff */
[----:B----4-:R-:W-:Y:S02]  /*2cb0*/  LEA R131, R130, R131, 0x18 ;  /* 0x0000008382837211 */ /* 0x010fe400078ec0ff */
[----:B------:R-:W-:Y:S01]  /*2cc0*/  @!P0 IADD3 R130, R128, R127, RZ ;  /* 0x0000007f80828210 */ /* 0x000fe20007ffe0ff */
[----:B--2---:R-:W-:Y:S01]  /*2cd0*/  FADD.FTZ R127, R129, R174 ;  /* 0x000000ae817f7221 */ /* 0x004fe20000010000 */
[----:B------:R-:W-:Y:S02]  /*2ce0*/  @P3 LEA.HI.SX32 R181, R125, R124, 0x1e ;  /* 0x0000007c7db53211 */ /* 0x000fe400078ff2ff */
[----:B------:R-:W-:Y:S01]  /*2cf0*/  @!P0 LEA R240, R130, R131, 0x3 ;  /* 0x0000008382f08211 */ /* 0x000fe200078e18ff */
[----:B------:R-:W1:Y:S04]  /*2d00*/  @P3 LDC.64 R124, c[0x0][0x220] ;  /* 0x00008800ff7c3b82 */ /* 0x000e680000000a00 */
[----:B------:R-:W-:Y:S01]  /*2d10*/  @!P0 STS.64 [R240+0x7000], R126 ;  /* 0x0070007ef0008388 */ /* 0x000fe20000000a00 */
[----:B-1----:R-:W-:-:S03]  /*2d20*/  @P3 IMAD.WIDE.U32 R124, R181, 0x8, R124 ;  /* 0x00000008b57c3825 */ /* 0x002fc600078e007c */
        /* <DEDUP_REMOVED lines=11> */
[----:B------:R-:W0:Y:S01]  /*2de0*/  LDS.128 R124, [R220+0x7020] ;  /* 0x00702000dc7c7984 */ /* 0x000e220000000c00 */
[----:B------:R-:W-:Y:S01]  /*2df0*/  FADD.FTZ R241, R241, R128 ;  /* 0x00000080f1f17221 */ /* 0x000fe20000010000 */
[----:B------:R-:W-:-:S03]  /*2e00*/  FADD.FTZ R240, R242, R129 ;  /* 0x00000081f2f07221 */ /* 0x000fc60000010000 */
        /* <DEDUP_REMOVED lines=14> */
[----:B--2---:R-:W-:Y:S02]  /*2ef0*/  @P3 SHF.R.U64 R124, R174, 0x10, R175 ;  /* 0x00000010ae7c3819 */ /* 0x004fe400000012af */
[----:B------:R-:W-:Y:S02]  /*2f00*/  @P3 PRMT R219, R219, 0x5410, R174 ;  /* 0x00005410dbdb3816 */ /* 0x000fe400000000ae */
[----:B------:R-:W-:-:S04]  /*2f10*/  @P3 PRMT R248, R248, 0x5410, R124 ;  /* 0x00005410f8f83816 */ /* 0x000fc8000000007c */
        /* <DEDUP_REMOVED lines=8> */
[----:B-----5:R-:W-:Y:S01]  /*2fa0*/  HADD2.F32 R125, -RZ, R172.H0_H0 ;  /* 0x200000acff7d7230 */ /* 0x020fe20000004100 */
[----:B------:R-:W-:Y:S06]  /*2fb0*/  BRA `(.L_x_3308) ;  /* 0x00000000001c7947 */ /* 0x000fec0003800000 */
.L_x_3307:
[----:B------:R-:W-:Y:S01]  /*2fc0*/  ISETP.NE.U32.AND P0, PT, R207, RZ, PT ;  /* 0x000000ffcf00720c */ /* 0x000fe20003f05070 */
[----:B------:R-:W-:-:S03]  /*2fd0*/  FFMA.FTZ R125, R0, R128, R129 ;  /* 0x00000080007d7223 */ /* 0x000fc60000010081 */
[----:B------:R-:W-:Y:S01]  /*2fe0*/  ISETP.NE.AND.EX P0, PT, R208, RZ, PT, P0 ;  /* 0x000000ffd000720c */ /* 0x000fe20003f05300 */
[----:B------:R-:W-:-:S04]  /*2ff0*/  FADD.FTZ R125, R36, -R125 ;  /* 0x8000007d247d7221 */ /* 0x000fc80000010000 */
[----:B------:R-:W-:-:S08]  /*3000*/  FMUL.FTZ R125, R6, R125 ;  /* 0x0000007d067d7220 */ /* 0x000fd00000410000 */
[----:B-----5:R-:W-:-:S05]  /*3010*/  @P0 HADD2.F32 R124, -RZ, R172.H0_H0 ;  /* 0x200000acff7c0230 */ /* 0x020fca0000004100 */
[----:B------:R-:W-:-:S07]  /*3020*/  @P0 FADD.FTZ R125, R125, R124 ;  /* 0x0000007c7d7d0221 */ /* 0x000fce0000010000 */
.L_x_3308:
[----:B------:R-:W-:Y:S05]  /*3030*/  BSYNC B0 ;  /* 0x0000000000007941 */ /* 0x000fea0003800000 */
.L_x_3306:
        /* <DEDUP_REMOVED lines=15> */
.L_x_3310:
[----:B------:R-:W-:Y:S05]  /*3130*/  BSYNC B0 ;  /* 0x0000000000007941 */ /* 0x000fea0003800000 */
.L_x_3309:
[----:B------:R-:W-:Y:S01]  /*3140*/  BSSY B0, `(.L_x_3311) ;  /* 0x000000e000007945 */ /* 0x000fe20003800000 */
[----:B------:R-:W-:-:S03]  /*3150*/  @P1 PRMT R157, R130, 0x7610, R157 ;  /* 0x00007610829d1816 */ /* 0x000fc6000000009d */
[----:B------:R-:W-:Y:S05]  /*3160*/  @P2 BRA `(.L_x_3312) ;  /* 0x0000000000142947 */ /* 0x000fea0003800000 */
[----:B------:R-:W-:Y:S01]  /*3170*/  MOV R125, RZ ;  /* 0x000000ff007d7202 */ /* 0x000fe20000000f00 */
[----:B------:R-:W-:Y:S06]  /*3180*/  @!P0 BRA `(.L_x_3313) ;  /* 0x0000000000248947 */ /* 0x000fec0003800000 */
[----:B-----5:R-:W-:-:S05]  /*3190*/  SHF.R.U64 R125, R172, 0x10, R173 ;  /* 0x00000010ac7d7819 */ /* 0x020fca00000012ad */
[----:B------:R-:W-:Y:S01]  /*31a0*/  HADD2.F32 R125, -RZ, R125.H0_H0 ;  /* 0x2000007dff7d7230 */ /* 0x000fe20000004100 */
[----:B------:R-:W-:Y:S06]  /*31b0*/  BRA `(.L_x_3313) ;  /* 0x0000000000187947 */ /* 0x000fec0003800000 */
.L_x_3312:
[----:B------:R-:W-:Y:S01]  /*31c0*/  FFMA.FTZ R124, R22, R128, R129 ;  /* 0x00000080167c7223 */ /* 0x000fe20000010081 */
[----:B-----5:R-:W-:-:S03]  /*31d0*/  @P0 SHF.R.U64 R126, R172, 0x10, R173 ;  /* 0x00000010ac7e0819 */ /* 0x020fc600000012ad */
[----:B------:R-:W-:Y:S02]  /*31e0*/  FADD.FTZ R125, R37, -R124 ;  /* 0x8000007c257d7221 */ /* 0x000fe40000010000 */
[----:B------:R-:W-:Y:S02]  /*31f0*/  @P0 HADD2.F32 R126, -RZ, R126.H0_H0 ;  /* 0x2000007eff7e0230 */ /* 0x000fe40000004100 */
[----:B------:R-:W-:-:S04]  /*3200*/  FMUL.FTZ R125, R6, R125 ;  /* 0x0000007d067d7220 */ /* 0x000fc80000410000 */
[----:B------:R-:W-:-:S07]  /*3210*/  @P0 FADD.FTZ R125, R125, R126 ;  /* 0x0000007e7d7d0221 */ /* 0x000fce0000010000 */
.L_x_3313:
[----:B------:R-:W-:Y:S05]  /*3220*/  BSYNC B0 ;  /* 0x0000000000007941 */ /* 0x000fea0003800000 */
.L_x_3311:
[----:B------:R-:W-:Y:S01]  /*3230*/  BSSY B0, `(.L_x_3314) ;  /* 0x000000e000007945 */ /* 0x000fe20003800000 */
[----:B------:R-:W-:-:S03]  /*3240*/  @P1 F2FP.F16.F32.PACK_AB R130, RZ, R125 ;  /* 0x0000007dff82123e */ /* 0x000fc600000000ff */
[----:B------:R-:W-:Y:S05]  /*3250*/  @!P3 BRA `(.L_x_3315) ;  /* 0x00000000002cb947 */ /* 0x000fea0003800000 */
[----:B-----5:R-:W-:Y:S01]  /*3260*/  LOP3.LUT P5, RZ, R216, 0xff00, RZ, 0xc0, !PT ;  /* 0x0000ff00d8ff7812 */ /* 0x020fe200078ac0ff */
[----:B------:R-:W-:Y:S01]  /*3270*/  FMUL.FTZ R125, R125, UR13 ;  /* 0x0000000d7d7d7c20 */ /* 0x000fe20008410000 */
[----:B------:R-:W-:Y:S01]  /*3280*/  HFMA2.MMA R124, -RZ, RZ, 0, 0 ;  /* 0x00000000ff7c7435 */ /* 0x000fe200000001ff */
[----:B------:R-:W-:Y:S02]  /*3290*/  MOV R126, RZ ;  /* 0x000000ff007e7202 */ /* 0x000fe40000000f00 */
[----:B------:R-:W-:-:S08]  /*32a0*/  FMUL.FTZ R127, R125, UR12 ;  /* 0x0000000c7d7f7c20 */ /* 0x000fd00008410000 */
[----:B------:R-:W-:Y:S01]  /*32b0*/  @P5 FMUL.FTZ R124, R214, R127 ;  /* 0x0000007fd67c5220 */ /* 0x000fe20000410000 */
[----:B------:R-:W-:-:S04]  /*32c0*/  @P5 HADD2.F32 R125, -RZ, R248.H1_H1 ;  /* 0x300000f8ff7d5230 */ /* 0x000fc80000004100 */
[----:B------:R-:W-:Y:S01]  /*32d0*/  F2FP.F16.F32.PACK_AB R124, RZ, R124 ;  /* 0x0000007cff7c723e */ /* 0x000fe200000000ff */
[----:B------:R-:W-:-:S03]  /*32e0*/  @P5 FMUL.FTZ R126, R127, R125 ;  /* 0x0000007d7f7e5220 */ /* 0x000fc60000410000 */
[----:B------:R-:W-:Y:S01]  /*32f0*/  PRMT R158, R124, 0x7610, R158 ;  /* 0x000076107c9e7816 */ /* 0x000fe2000000009e */
[----:B------:R-:W-:-:S07]  /*3300*/  FADD.FTZ R81, R81, R126 ;  /* 0x0000007e51517221 */ /* 0x000fce0000010000 */
.L_x_3315:
[----:B------:R-:W-:Y:S05]  /*3310*/  BSYNC B0 ;  /* 0x0000000000007941 */ /* 0x000fea0003800000 */
.L_x_3314:
[----:B------:R-:W-:Y:S01]  /*3320*/  BSSY B0, `(.L_x_3316) ;  /* 0x000000c000007945 */ /* 0x000fe20003800000 */
[----:B------:R-:W-:-:S03]  /*3330*/  @P1 PRMT R159, R130, 0x7610, R159 ;  /* 0x00007610829f1816 */ /* 0x000fc6000000009f */
[----:B------:R-:W-:Y:S05]  /*3340*/  @P2 BRA `(.L_x_3317) ;  /* 0x0000000000102947 */ /* 0x000fea0003800000 */
[----:B------:R-:W-:Y:S01]  /*3350*/  HFMA2.MMA R125, -RZ, RZ, 0, 0 ;  /* 0x00000000ff7d7435 */ /* 0x000fe200000001ff */
[----:B------:R-:W-:Y:S10]  /*3360*/  @!P0 BRA `(.L_x_3318) ;  /* 0x00000000001c8947 */ /* 0x000ff40003800000 */
[----:B-----5:R-:W-:Y:S01]  /*3370*/  HADD2.F32 R125, -RZ, R173.H0_H0 ;  /* 0x200000adff7d7230 */ /* 0x020fe20000004100 */
[----:B------:R-:W-:Y:S06]  /*3380*/  BRA `(.L_x_3318) ;  /* 0x0000000000147947 */ /* 0x000fec0003800000 */
.L_x_3317:
[----:B------:R-:W-:Y:S01]  /*3390*/  FFMA.FTZ R125, R9, R128, R129 ;  /* 0x00000080097d7223 */ /* 0x000fe20000010081 */
[----:B-----5:R-:W-:-:S03]  /*33a0*/  @P0 HADD2.F32 R124, -RZ, R173.H0_H0 ;  /* 0x200000adff7c0230 */ /* 0x020fc60000004100 */
[----:B------:R-:W-:-:S04]  /*33b0*/  FADD.FTZ R125, R38, -R125 ;  /* 0x8000007d267d7221 */ /* 0x000fc80000010000 */
[----:B------:R-:W-:-:S04]  /*33c0*/  FMUL.FTZ R125, R6, R125 ;  /* 0x0000007d067d7220 */ /* 0x000fc80000410000 */
[----:B------:R-:W-:-:S07]  /*33d0*/  @P0 FADD.FTZ R125, R125, R124 ;  /* 0x0000007c7d7d0221 */ /* 0x000fce0000010000 */
.L_x_3318:
[----:B------:R-:W-:Y:S05]  /*33e0*/  BSYNC B0 ;  /* 0x0000000000007941 */ /* 0x000fea0003800000 */
.L_x_3316:
        /* <DEDUP_REMOVED lines=13> */
.L_x_3320:
[----:B------:R-:W-:Y:S05]  /*34c0*/  BSYNC B0 ;  /* 0x0000000000007941 */ /* 0x000fea0003800000 */
.L_x_3319:
[----:B------:R-:W-:Y:S01]  /*34d0*/  BSSY B0, `(.L_x_3321) ;  /* 0x000000e000007945 */ /* 0x000fe20003800000 */
[----:B------:R-:W-:-:S03]  /*34e0*/  @P1 PRMT R177, R130, 0x7610, R177 ;  /* 0x0000761082b11816 */ /* 0x000fc600000000b1 */
[----:B------:R-:W-:Y:S05]  /*34f0*/  @P2 BRA `(.L_x_3322) ;  /* 0x0000000000142947 */ /* 0x000fea0003800000 */
[----:B------:R-:W-:Y:S01]  /*3500*/  MOV R125, RZ ;  /* 0x000000ff007d7202 */ /* 0x000fe20000000f00 */
[----:B------:R-:W-:Y:S06]  /*3510*/  @!P0 BRA `(.L_x_3323) ;  /* 0x0000000000248947 */ /* 0x000fec0003800000 */
[----:B-----5:R-:W-:-:S05]  /*3520*/  SHF.R.U32.HI R125, RZ, 0x10, R173 ;  /* 0x00000010ff7d7819 */ /* 0x020fca00000116ad */
[----:B------:R-:W-:Y:S01]  /*3530*/  HADD2.F32 R125, -RZ, R125.H0_H0 ;  /* 0x2000007dff7d7230 */ /* 0x000fe20000004100 */
[----:B------:R-:W-:Y:S06]  /*3540*/  BRA `(.L_x_3323) ;  /* 0x0000000000187947 */ /* 0x000fec0003800000 */
.L_x_3322:
[----:B------:R-:W-:Y:S01]  /*3550*/  FFMA.FTZ R124, R23, R128, R129 ;  /* 0x00000080177c7223 */ /* 0x000fe20000010081 */
[----:B-----5:R-:W-:-:S03]  /*3560*/  @P0 SHF.R.U32.HI R126, RZ, 0x10, R173 ;  /* 0x00000010ff7e0819 */ /* 0x020fc600000116ad */
[----:B------:R-:W-:Y:S02]  /*3570*/  FADD.FTZ R125, R39, -R124 ;  /* 0x8000007c277d7221 */ /* 0x000fe40000010000 */
[----:B------:R-:W-:Y:S02]  /*3580*/  @P0 HADD2.F32 R126, -RZ, R126.H0_H0 ;  /* 0x2000007eff7e0230 */ /* 0x000fe40000004100 */
[----:B------:R-:W-:-:S04]  /*3590*/  FMUL.FTZ R125, R6, R125 ;  /* 0x0000007d067d7220 */ /* 0x000fc80000410000 */
[----:B------:R-:W-:-:S07]  /*35a0*/  @P0 FADD.FTZ R125, R125, R126 ;  /* 0x0000007e7d7d0221 */ /* 0x000fce0000010000 */
.L_x_3323:
[----:B------:R-:W-:Y:S05]  /*35b0*/  BSYNC B0 ;  /* 0x0000000000007941 */ /* 0x000fea0003800000 */
.L_x_3321:
        /* <DEDUP_REMOVED lines=8> */
[----:B------:R-:W-:-:S04]  /*3640*/  @P5 HADD2.F32 R127, -RZ, R249.H0_H0 ;  /* 0x200000f9ff7f5230 */ /* 0x000fc80000004100 */
[----:B------:R-:W-:Y:S01]  /*3650*/  F2FP.F16.F32.PACK_AB R124, RZ, R124 ;  /* 0x0000007cff7c723e */ /* 0x000fe200000000ff */
[----:B------:R-:W-:-:S03]  /*3660*/  @P5 FMUL.FTZ R126, R130, R127 ;  /* 0x0000007f827e5220 */ /* 0x000fc60000410000 */
[----:B------:R-:W-:Y:S01]  /*3670*/  PRMT R178, R124, 0x7610, R178 ;  /* 0x000076107cb27816 */ /* 0x000fe200000000b2 */
[----:B------:R-:W-:-:S07]  /*3680*/  FADD.FTZ R83, R83, R126 ;  /* 0x0000007e53537221 */ /* 0x000fce0000010000 */
.L_x_3325:
[----:B------:R-:W-:Y:S05]  /*3690*/  BSYNC B0 ;  /* 0x0000000000007941 */ /* 0x000fea0003800000 */
.L_x_3324:
        /* <DEDUP_REMOVED lines=11> */
.L_x_3326:
        /* <DEDUP_REMOVED lines=10> */
.L_x_3328:
[----:B------:R-:W-:Y:S05]  /*37f0*/  BSYNC B0 ;  /* 0x0000000000007941 */ /* 0x000fea0003800000 */
.L_x_3327:
[----:B------:R-:W-:Y:S04]  /*3800*/  BSSY B0, `(.L_x_3329) ;  /* 0x000000a000007945 */ /* 0x000fe80003800000 */
[----:B------:R-:W-:Y:S05]  /*3810*/  @!P3 BRA `(.L_x_3330) ;  /* 0x000000000020b947 */ /* 0x000fea0003800000 */
[----:B01----:R-:W0:Y:S01]  /*3820*/  LDC.64 R124, c[0x0][0x220] ;  /* 0x00008800ff7c7b82 */ /* 0x003e220000000a00 */
[----:B------:R-:W-:-:S05]  /*3830*/  IADD3 R127, R181, 0x100, RZ ;  /* 0x00000100b57f7810 */ /* 0x000fca0007ffe0ff */
[----:B0-----:R-:W-:-:S06]  /*3840*/  IMAD.WIDE.U32 R124, R127, 0x8, R124 ;  /* 0x000000087f7c7825 */ /* 0x001fcc00078e007c */
[----:B------:R-:W2:Y:S02]  /*3850*/  LDG.E.64 R124, desc[UR4][R124.64] ;  /* 0x000000047c7c7981 */ /* 0x000ea4000c1e1b00 */
[--C-:B--2---:R-:W-:Y:S02]  /*3860*/  SHF.R.U64 R126, R124, 0x10, R125.reuse ;  /* 0x000000107c7e7819 */ /* 0x104fe4000000127d */
[----:B------:R-:W-:Y:S02]  /*3870*/  PRMT R219, R219, 0x5410, R124 ;  /* 0x00005410dbdb7816 */ /* 0x000fe4000000007c */
[----:B------:R-:W-:Y:S02]  /*3880*/  PRMT R248, R125, 0x5410, R126 ;  /* 0x000054107df87816 */ /* 0x000fe4000000007e */
[----:B------:R-:W-:-:S07]  /*3890*/  SHF.R.U32.HI R249, RZ, 0x10, R125 ;  /* 0x00000010fff97819 */ /* 0x000fce000001167d */
.L_x_3330:
[----:B------:R-:W-:Y:S05]  /*38a0*/  BSYNC B0 ;  /* 0x0000000000007941 */ /* 0x000fea0003800000 */
.L_x_3329:
[----:B------:R-:W-:Y:S04]  /*38b0*/  BSSY B0, `(.L_x_3331) ;  /* 0x000000b000007945 */ /* 0x000fe80003800000 */
[----:B------:R-:W-:Y:S05]  /*38c0*/  @P2 BRA `(.L_x_3332) ;  /* 0x0000000000102947 */ /* 0x000fea0003800000 */
[----:B01----:R-:W-:Y:S01]  /*38d0*/  HFMA2.MMA R125, -RZ, RZ, 0, 0 ;  /* 0x00000000ff7d7435 */ /* 0x003fe200000001ff */
[----:B------:R-:W-:Y:S10]  /*38e0*/  @!P0 BRA `(.L_x_3333) ;  /* 0x00000000001c8947 */ /* 0x000ff40003800000 */
[----:B-----5:R-:W-:Y:S01]  /*38f0*/  HADD2.F32 R125, -RZ, R170.H0_H0 ;  /* 0x200000aaff7d7230 */ /* 0x020fe20000004100 */
[----:B------:R-:W-:Y:S06]  /*3900*/  BRA `(.L_x_3333) ;  /* 0x0000000000147947 */ /* 0x000fec0003800000 */
.L_x_3332:
[----:B01----:R-:W-:Y:S01]  /*3910*/  FFMA.FTZ R125, R10, R128, R129 ;  /* 0x000000800a7d7223 */ /* 0x003fe20000010081 */
[----:B-----5:R-:W-:-:S03]  /*3920*/  @P0 HADD2.F32 R124, -RZ, R170.H0_H0 ;  /* 0x200000aaff7c0230 */ /* 0x020fc60000004100 */
[----:B------:R-:W-:-:S04]  /*3930*/  FADD.FTZ R125, R132, -R125 ;  /* 0x8000007d847d7221 */ /* 0x000fc80000010000 */
[----:B------:R-:W-:-:S04]  /*3940*/  FMUL.FTZ R125, R6, R125 ;  /* 0x0000007d067d7220 */ /* 0x000fc80000410000 */
[----:B------:R-:W-:-:S07]  /*3950*/  @P0 FADD.FTZ R125, R125, R124 ;  /* 0x0000007c7d7d0221 */ /* 0x000fce0000010000 */
.L_x_3333:
[----:B------:R-:W-:Y:S05]  /*3960*/  BSYNC B0 ;  /* 0x0000000000007941 */ /* 0x000fea0003800000 */
.L_x_3331:
        /* <DEDUP_REMOVED lines=13> */
.L_x_3335:
[----:B------:R-:W-:Y:S05]  /*3a40*/  BSYNC B0 ;  /* 0x0000000000007941 */ /* 0x000fea0003800000 */
.L_x_3334:
        /* <DEDUP_REMOVED lines=8> */
.L_x_3337:
[----:B------:R-:W-:Y:S01]  /*3ad0*/  FFMA.FTZ R124, R24, R128, R129 ;  /* 0x00000080187c7223 */ /* 0x000fe20000010081 */
[----:B-----5:R-:W-:-:S03]  /*3ae0*/  @P0 SHF.R.U64 R126, R170, 0x10, R171 ;  /* 0x00000010aa7e0819 */ /* 0x020fc600000012ab */
[----:B------:R-:W-:Y:S02]  /*3af0*/  FADD.FTZ R125, R133, -R124 ;  /* 0x8000007c857d7221 */ /* 0x000fe40000010000 */
[----:B------:R-:W-:Y:S02]  /*3b00*/  @P0 HADD2.F32 R126, -RZ, R126.H0_H0 ;  /* 0x2000007eff7e0230 */ /* 0x000fe40000004100 */
[----:B------:R-:W-:-:S04]  /*3b10*/  FMUL.FTZ R125, R6, R125 ;  /* 0x0000007d067d7220 */ /* 0x000fc80000410000 */
[----:B------:R-:W-:-:S07]  /*3b20*/  @P0 FADD.FTZ R125, R125, R126 ;  /* 0x0000007e7d7d0221 */ /* 0x000fce0000010000 */
.L_x_3338:
[----:B------:R-:W-:Y:S05]  /*3b30*/  BSYNC B0 ;  /* 0x0000000000007941 */ /* 0x000fea0003800000 */
.L_x_3336:
        /* <DEDUP_REMOVED lines=14> */
.L_x_3340:
[----:B------:R-:W-:Y:S05]  /*3c20*/  BSYNC B0 ;  /* 0x0000000000007941 */ /* 0x000fea0003800000 */
.L_x_3339:
[----:B------:R-:W-:Y:S01]  /*3c30*/  BSSY B0, `(.L_x_3341) ;  /* 0x000000c000007945 */ /* 0x000fe20003800000 */
[----:B------:R-:W-:-:S03]  /*3c40*/  @P1 PRMT R159, R127, 0x7610, R159 ;  /* 0x000076107f9f1816 */ /* 0x000fc6000000009f */
[----:B------:R-:W-:Y:S05]  /*3c50*/  @P2 BRA `(.L_x_3342) ;  /* 0x0000000000102947 */ /* 0x000fea0003800000 */
[----:B------:R-:W-:Y:S01]  /*3c60*/  HFMA2.MMA R125, -RZ, RZ, 0, 0 ;  /* 0x00000000ff7d7435 */ /* 0x000fe200000001ff */
[----:B------:R-:W-:Y:S10]  /*3c70*/  @!P0 BRA `(.L_x_3343) ;  /* 0x00000000001c8947 */ /* 0x000ff40003800000 */
[----:B-----5:R-:W-:Y:S01]  /*3c80*/  HADD2.F32 R125, -RZ, R171.H0_H0 ;  /* 0x200000abff7d7230 */ /* 0x020fe20000004100 */
[----:B------:R-:W-:Y:S06]  /*3c90*/  BRA `(.L_x_3343) ;  /* 0x0000000000147947 */ /* 0x000fec0003800000 */
.L_x_3342:
[----:B------:R-:W-:Y:S01]  /*3ca0*/  FFMA.FTZ R125, R11, R128, R129 ;  /* 0x000000800b7d7223 */ /* 0x000fe20000010081 */
[----:B-----5:R-:W-:-:S03]  /*3cb0*/  @P0 HADD2.F32 R124, -RZ, R171.H0_H0 ;  /* 0x200000abff7c0230 */ /* 0x020fc60000004100 */
[----:B------:R-:W-:-:S04]  /*3cc0*/  FADD.FTZ R125, R134, -R125 ;  /* 0x8000007d867d7221 */ /* 0x000fc80000010000 */
[----:B------:R-:W-:-:S04]  /*3cd0*/  FMUL.FTZ R125, R6, R125 ;  /* 0x0000007d067d7220 */ /* 0x000fc80000410000 */
[----:B------:R-:W-:-:S07]  /*3ce0*/  @P0 FADD.FTZ R125, R125, R124 ;  /* 0x0000007c7d7d0221 */ /* 0x000fce0000010000 */
.L_x_3343:
[----:B------:R-:W-:Y:S05]  /*3cf0*/  BSYNC B0 ;  /* 0x0000000000007941 */ /* 0x000fea0003800000 */
.L_x_3341:
        /* <DEDUP_REMOVED lines=13> */
.L_x_3345:
[----:B------:R-:W-:Y:S05]  /*3dd0*/  BSYNC B0 ;  /* 0x0000000000007941 */ /* 0x000fea0003800000 */
.L_x_3344:
        /* <DEDUP_REMOVED lines=8> */
.L_x_3347:
[----:B------:R-:W-:Y:S01]  /*3e60*/  FFMA.FTZ R124, R25, R128, R129 ;  /* 0x00000080197c7223 */ /* 0x000fe20000010081 */
[----:B-----5:R-:W-:-:S03]  /*3e70*/  @P0 SHF.R.U32.HI R126, RZ, 0x10, R171 ;  /* 0x00000010ff7e0819 */ /* 0x020fc600000116ab */
[----:B------:R-:W-:Y:S02]  /*3e80*/  FADD.FTZ R125, R135, -R124 ;  /* 0x8000007c877d7221 */ /* 0x000fe40000010000 */
[----:B------:R-:W-:Y:S02]  /*3e90*/  @P0 HADD2.F32 R126, -RZ, R126.H0_H0 ;  /* 0x2000007eff7e0230 */ /* 0x000fe40000004100 */
[----:B------:R-:W-:-:S04]  /*3ea0*/  FMUL.FTZ R125, R6, R125 ;  /* 0x0000007d067d7220 */ /* 0x000fc80000410000 */
[----:B------:R-:W-:-:S07]  /*3eb0*/  @P0 FADD.FTZ R125, R125, R126 ;  /* 0x0000007e7d7d0221 */ /* 0x000fce0000010000 */
.L_x_3348:
[----:B------:R-:W-:Y:S05]  /*3ec0*/  BSYNC B0 ;  /* 0x0000000000007941 */ /* 0x000fea0003800000 */
.L_x_3346:
        /* <DEDUP_REMOVED lines=13> */
.L_x_3350:
[----:B------:R-:W-:Y:S05]  /*3fa0*/  BSYNC B0 ;  /* 0x0000000000007941 */ /* 0x000fea0003800000 */
.L_x_3349:
        /* <DEDUP_REMOVED lines=11> */
.L_x_3351:
        /* <DEDUP_REMOVED lines=11> */
.L_x_3353:
[----:B------:R-:W-:Y:S05]  /*4110*/  BSYNC B0 ;  /* 0x0000000000007941 */ /* 0x000fea0003800000 */
.L_x_3352:
[----:B------:R-:W-:Y:S01]  /*4120*/  BSSY B0, `(.L_x_3354) ;  /* 0x000000a000007945 */ /* 0x000fe20003800000 */
[----:B------:R-:W-:-:S03]  /*4130*/  IADD3 R130, R181, 0x200, RZ ;  /* 0x00000200b5827810 */ /* 0x000fc60007ffe0ff */
[----:B------:R-:W-:Y:S05]  /*4140*/  @!P3 BRA `(.L_x_3355) ;  /* 0x00000000001cb947 */ /* 0x000fea0003800000 */
[----:B01----:R-:W0:Y:S02]  /*4150*/  LDC.64 R124, c[0x0][0x220] ;  /* 0x00008800ff7c7b82 */ /* 0x003e240000000a00 */
[----:B0-----:R-:W-:-:S06]  /*4160*/  IMAD.WIDE.U32 R124, R130, 0x8, R124 ;  /* 0x00000008827c7825 */ /* 0x001fcc00078e007c */
[----:B------:R-:W2:Y:S02]  /*4170*/  LDG.E.64 R124, desc[UR4][R124.64] ;  /* 0x000000047c7c7981 */ /* 0x000ea4000c1e1b00 */
[--C-:B--2---:R-:W-:Y:S02]  /*4180*/  SHF.R.U64 R126, R124, 0x10, R125.reuse ;  /* 0x000000107c7e7819 */ /* 0x104fe4000000127d */
[----:B------:R-:W-:Y:S02]  /*4190*/  PRMT R219, R219, 0x5410, R124 ;  /* 0x00005410dbdb7816 */ /* 0x000fe4000000007c */
[----:B------:R-:W-:Y:S02]  /*41a0*/  PRMT R248, R125, 0x5410, R126 ;  /* 0x000054107df87816 */ /* 0x000fe4000000007e */
[----:B------:R-:W-:-:S07]  /*41b0*/  SHF.R.U32.HI R249, RZ, 0x10, R125 ;  /* 0x00000010fff97819 */ /* 0x000fce000001167d */
.L_x_3355:
[----:B------:R-:W-:Y:S05]  /*41c0*/  BSYNC B0 ;  /* 0x0000000000007941 */ /* 0x000fea0003800000 */
.L_x_3354:
[----:B------:R-:W-:Y:S04]  /*41d0*/  BSSY B0, `(.L_x_3356) ;  /* 0x000000b000007945 */ /* 0x000fe80003800000 */
[----:B------:R-:W-:Y:S05]  /*41e0*/  @P2 BRA `(.L_x_3357) ;  /* 0x0000000000102947 */ /* 0x000fea0003800000 */
[----:B01----:R-:W-:Y:S01]  /*41f0*/  HFMA2.MMA R125, -RZ, RZ, 0, 0 ;  /* 0x00000000ff7d7435 */ /* 0x003fe200000001ff */
[----:B------:R-:W-:Y:S10]  /*4200*/  @!P0 BRA `(.L_x_3358) ;  /* 0x00000000001c8947 */ /* 0x000ff40003800000 */
[----:B-----5:R-:W-:Y:S01]  /*4210*/  HADD2.F32 R125, -RZ, R168.H0_H0 ;  /* 0x200000a8ff7d7230 */ /* 0x020fe20000004100 */
[----:B------:R-:W-:Y:S06]  /*4220*/  BRA `(.L_x_3358) ;  /* 0x0000000000147947 */ /* 0x000fec0003800000 */
.L_x_3357:
[----:B01----:R-:W-:Y:S01]  /*4230*/  FFMA.FTZ R125, R12, R128, R129 ;  /* 0x000000800c7d7223 */ /* 0x003fe20000010081 */
[----:B-----5:R-:W-:-:S03]  /*4240*/  @P0 HADD2.F32 R124, -RZ, R168.H0_H0 ;  /* 0x200000a8ff7c0230 */ /* 0x020fc60000004100 */
[----:B------:R-:W-:-:S04]  /*4250*/  FADD.FTZ R125, R136, -R125 ;  /* 0x8000007d887d7221 */ /* 0x000fc80000010000 */
[----:B------:R-:W-:-:S04]  /*4260*/  FMUL.FTZ R125, R6, R125 ;  /* 0x0000007d067d7220 */ /* 0x000fc80000410000 */
[----:B------:R-:W-:-:S07]  /*4270*/  @P0 FADD.FTZ R125, R125, R124 ;  /* 0x0000007c7d7d0221 */ /* 0x000fce0000010000 */
.L_x_3358:
[----:B------:R-:W-:Y:S05]  /*4280*/  BSYNC B0 ;  /* 0x0000000000007941 */ /* 0x000fea0003800000 */
.L_x_3356:
        /* <DEDUP_REMOVED lines=13> */
.L_x_3360:
[----:B------:R-:W-:Y:S05]  /*4360*/  BSYNC B0 ;  /* 0x0000000000007941 */ /* 0x000fea0003800000 */
.L_x_3359:
        /* <DEDUP_REMOVED lines=8> */
.L_x_3362:
[----:B------:R-:W-:Y:S01]  /*43f0*/  FFMA.FTZ R124, R26, R128, R129 ;  /* 0x000000801a7c7223 */ /* 0x000fe20000010081 */
[----:B-----5:R-:W-:-:S03]  /*4400*/  @P0 SHF.R.U64 R126, R168, 0x10, R169 ;  /* 0x00000010a87e0819 */ /* 0x020fc600000012a9 */
[----:B------:R-:W-:Y:S02]  /*4410*/  FADD.FTZ R125, R137, -R124 ;  /* 0x8000007c897d7221 */ /* 0x000fe40000010000 */
[----:B------:R-:W-:Y:S02]  /*4420*/  @P0 HADD2.F32 R126, -RZ, R126.H0_H0 ;  /* 0x2000007eff7e0230 */ /* 0x000fe40000004100 */
[----:B------:R-:W-:-:S04]  /*4430*/  FMUL.FTZ R125, R6, R125 ;  /* 0x0000007d067d7220 */ /* 0x000fc80000410000 */
[----:B------:R-:W-:-:S07]  /*4440*/  @P0 FADD.FTZ R125, R125, R126 ;  /* 0x0000007e7d7d0221 */ /* 0x000fce0000010000 */
.L_x_3363:
[----:B------:R-:W-:Y:S05]  /*4450*/  BSYNC B0 ;  /* 0x0000000000007941 */ /* 0x000fea0003800000 */
.L_x_3361:
        /* <DEDUP_REMOVED lines=14> */
.L_x_3365:
[----:B------:R-:W-:Y:S05]  /*4540*/  BSYNC B0 ;  /* 0x0000000000007941 */ /* 0x000fea0003800000 */
.L_x_3364:
[----:B------:R-:W-:Y:S01]  /*4550*/  BSSY B0, `(.L_x_3366) ;  /* 0x000000c000007945 */ /* 0x000fe20003800000 */
[----:B------:R-:W-:-:S03]  /*4560*/  @P1 PRMT R159, R127, 0x7610, R159 ;  /* 0x000076107f9f1816 */ /* 0x000fc6000000009f */
[----:B------:R-:W-:Y:S05]  /*4570*/  @P2 BRA `(.L_x_3367) ;  /* 0x0000000000102947 */ /* 0x000fea0003800000 */
[----:B------:R-:W-:Y:S01]  /*4580*/  HFMA2.MMA R125, -RZ, RZ, 0, 0 ;  /* 0x00000000ff7d7435 */ /* 0x000fe200000001ff */
[----:B------:R-:W-:Y:S10]  /*4590*/  @!P0 BRA `(.L_x_3368) ;  /* 0x00000000001c8947 */ /* 0x000ff40003800000 */
[----:B-----5:R-:W-:Y:S01]  /*45a0*/  HADD2.F32 R125, -RZ, R169.H0_H0 ;  /* 0x200000a9ff7d7230 */ /* 0x020fe20000004100 */
[----:B------:R-:W-:Y:S06]  /*45b0*/  BRA `(.L_x_3368) ;  /* 0x0000000000147947 */ /* 0x000fec0003800000 */
.L_x_3367:
[----:B------:R-:W-:Y:S01]  /*45c0*/  FFMA.FTZ R125, R13, R128, R129 ;  /* 0x000000800d7d7223 */ /* 0x000fe20000010081 */
[----:B-----5:R-:W-:-:S03]  /*45d0*/  @P0 HADD2.F32 R124, -RZ, R169.H0_H0 ;  /* 0x200000a9ff7c0230 */ /* 0x020fc60000004100 */
[----:B------:R-:W-:-:S04]  /*45e0*/  FADD.FTZ R125, R138, -R125 ;  /* 0x8000007d8a7d7221 */ /* 0x000fc80000010000 */
[----:B------:R-:W-:-:S04]  /*45f0*/  FMUL.FTZ R125, R6, R125 ;  /* 0x0000007d067d7220 */ /* 0x000fc80000410000 */
[----:B------:R-:W-:-:S07]  /*4600*/  @P0 FADD.FTZ R125, R125, R124 ;  /* 0x0000007c7d7d0221 */ /* 0x000fce0000010000 */
.L_x_3368:
[----:B------:R-:W-:Y:S05]  /*4610*/  BSYNC B0 ;  /* 0x0000000000007941 */ /* 0x000fea0003800000 */
.L_x_3366:
        /* <DEDUP_REMOVED lines=13> */
.L_x_3370:
[----:B------:R-:W-:Y:S05]  /*46f0*/  BSYNC B0 ;  /* 0x0000000000007941 */ /* 0x000fea0003800000 */
.L_x_3369:
        /* <DEDUP_REMOVED lines=8> */
.L_x_3372:
[----:B------:R-:W-:Y:S01]  /*4780*/  FFMA.FTZ R124, R27, R128, R129 ;  /* 0x000000801b7c7223 */ /* 0x000fe20000010081 */
[----:B-----5:R-:W-:-:S03]  /*4790*/  @P0 SHF.R.U32.HI R126, RZ, 0x10, R169 ;  /* 0x00000010ff7e0819 */ /* 0x020fc600000116a9 */
[----:B------:R-:W-:Y:S02]  /*47a0*/  FADD.FTZ R125, R139, -R124 ;  /* 0x8000007c8b7d7221 */ /* 0x000fe40000010000 */
[----:B------:R-:W-:Y:S02]  /*47b0*/  @P0 HADD2.F32 R126, -RZ, R126.H0_H0 ;  /* 0x2000007eff7e0230 */ /* 0x000fe40000004100 */
[----:B------:R-:W-:-:S04]  /*47c0*/  FMUL.FTZ R125, R6, R125 ;  /* 0x0000007d067d7220 */ /* 0x000fc80000410000 */
[----:B------:R-:W-:-:S07]  /*47d0*/  @P0 FADD.FTZ R125, R125, R126 ;  /* 0x0000007e7d7d0221 */ /* 0x000fce0000010000 */
.L_x_3373:
[----:B------:R-:W-:Y:S05]  /*47e0*/  BSYNC B0 ;  /* 0x0000000000007941 */ /* 0x000fea0003800000 */
.L_x_3371:
        /* <DEDUP_REMOVED lines=13> */
.L_x_3375:
[----:B------:R-:W-:Y:S05]  /*48c0*/  BSYNC B0 ;  /* 0x0000000000007941 */ /* 0x000fea0003800000 */
.L_x_3374:
        /* <DEDUP_REMOVED lines=11> */
.L_x_3376:
        /* <DEDUP_REMOVED lines=10> */
.L_x_3378:
[----:B------:R-:W-:Y:S05]  /*4a20*/  BSYNC B0 ;  /* 0x0000000000007941 */ /* 0x000fea0003800000 */
.L_x_3377:
        /* <DEDUP_REMOVED lines=10> */
.L_x_3380:
[----:B------:R-:W-:Y:S05]  /*4ad0*/  BSYNC B0 ;  /* 0x0000000000007941 */ /* 0x000fea0003800000 */
.L_x_3379:
[----:B------:R-:W-:Y:S04]  /*4ae0*/  BSSY B0, `(.L_x_3381) ;  /* 0x000000b000007945 */ /* 0x000fe80003800000 */
[----:B------:R-:W-:Y:S05]  /*4af0*/  @P2 BRA `(.L_x_3382) ;  /* 0x0000000000102947 */ /* 0x000fea0003800000 */
[----:B01----:R-:W-:Y:S01]  /*4b00*/  HFMA2.MMA R125, -RZ, RZ, 0, 0 ;  /* 0x00000000ff7d7435 */ /* 0x003fe200000001ff */
[----:B------:R-:W-:Y:S10]  /*4b10*/  @!P0 BRA `(.L_x_3383) ;  /* 0x00000000001c8947 */ /* 0x000ff40003800000 */
[----:B-----5:R-:W-:Y:S01]  /*4b20*/  HADD2.F32 R125, -RZ, R166.H0_H0 ;  /* 0x200000a6ff7d7230 */ /* 0x020fe20000004100 */
[----:B------:R-:W-:Y:S06]  /*4b30*/  BRA `(.L_x_3383) ;  /* 0x0000000000147947 */ /* 0x000fec0003800000 */
.L_x_3382:
[----:B01----:R-:W-:Y:S01]  /*4b40*/  FFMA.FTZ R125, R14, R128, R129 ;  /* 0x000000800e7d7223 */ /* 0x003fe20000010081 */
[----:B-----5:R-:W-:-:S03]  /*4b50*/  @P0 HADD2.F32 R124, -RZ, R166.H0_H0 ;  /* 0x200000a6ff7c0230 */ /* 0x020fc60000004100 */
[----:B------:R-:W-:-:S04]  /*4b60*/  FADD.FTZ R125, R140, -R125 ;  /* 0x8000007d8c7d7221 */ /* 0x000fc80000010000 */
[----:B------:R-:W-:-:S04]  /*4b70*/  FMUL.FTZ R125, R6, R125 ;  /* 0x0000007d067d7220 */ /* 0x000fc80000410000 */
[----:B------:R-:W-:-:S07]  /*4b80*/  @P0 FADD.FTZ R125, R125, R124 ;  /* 0x0000007c7d7d0221 */ /* 0x000fce0000010000 */
.L_x_3383:
[----:B------:R-:W-:Y:S05]  /*4b90*/  BSYNC B0 ;  /* 0x0000000000007941 */ /* 0x000fea0003800000 */
.L_x_3381:
        /* <DEDUP_REMOVED lines=13> */
.L_x_3385:
[----:B------:R-:W-:Y:S05]  /*4c70*/  BSYNC B0 ;  /* 0x0000000000007941 */ /* 0x000fea0003800000 */
.L_x_3384:
        /* <DEDUP_REMOVED lines=8> */
.L_x_3387:
[----:B------:R-:W-:Y:S01]  /*4d00*/  FFMA.FTZ R124, R28, R128, R129 ;  /* 0x000000801c7c7223 */ /* 0x000fe20000010081 */
[----:B-----5:R-:W-:-:S03]  /*4d10*/  @P0 SHF.R.U64 R126, R166, 0x10, R167 ;  /* 0x00000010a67e0819 */ /* 0x020fc600000012a7 */
[----:B------:R-:W-:Y:S02]  /*4d20*/  FADD.FTZ R125, R141, -R124 ;  /* 0x8000007c8d7d7221 */ /* 0x000fe40000010000 */
[----:B------:R-:W-:Y:S02]  /*4d30*/  @P0 HADD2.F32 R126, -RZ, R126.H0_H0 ;  /* 0x2000007eff7e0230 */ /* 0x000fe40000004100 */
[----:B------:R-:W-:-:S04]  /*4d40*/  FMUL.FTZ R125, R6, R125 ;  /* 0x0000007d067d7220 */ /* 0x000fc80000410000 */
[----:B------:R-:W-:-:S07]  /*4d50*/  @P0 FADD.FTZ R125, R125, R126 ;  /* 0x0000007e7d7d0221 */ /* 0x000fce0000010000 */
.L_x_3388:
[----:B------:R-:W-:Y:S05]  /*4d60*/  BSYNC B0 ;  /* 0x0000000000007941 */ /* 0x000fea0003800000 */
.L_x_3386:
        /* <DEDUP_REMOVED lines=14> */
.L_x_3390:
[----:B------:R-:W-:Y:S05]  /*4e50*/  BSYNC B0 ;  /* 0x0000000000007941 */ /* 0x000fea0003800000 */
.L_x_3389:
[----:B------:R-:W-:Y:S01]  /*4e60*/  BSSY B0, `(.L_x_3391) ;  /* 0x000000c000007945 */ /* 0x000fe20003800000 */
[----:B------:R-:W-:-:S03]  /*4e70*/  @P1 PRMT R159, R127, 0x7610, R159 ;  /* 0x000076107f9f1816 */ /* 0x000fc6000000009f */
[----:B------:R-:W-:Y:S05]  /*4e80*/  @P2 BRA `(.L_x_3392) ;  /* 0x0000000000102947 */ /* 0x000fea0003800000 */
[----:B------:R-:W-:Y:S01]  /*4e90*/  HFMA2.MMA R125, -RZ, RZ, 0, 0 ;  /* 0x00000000ff7d7435 */ /* 0x000fe200000001ff */
[----:B------:R-:W-:Y:S10]  /*4ea0*/  @!P0 BRA `(.L_x_3393) ;  /* 0x00000000001c8947 */ /* 0x000ff40003800000 */
[----:B-----5:R-:W-:Y:S01]  /*4eb0*/  HADD2.F32 R125, -RZ, R167.H0_H0 ;  /* 0x200000a7ff7d7230 */ /* 0x020fe20000004100 */
[----:B------:R-:W-:Y:S06]  /*4ec0*/  BRA `(.L_x_3393) ;  /* 0x0000000000147947 */ /* 0x000fec0003800000 */
.L_x_3392:
[----:B------:R-:W-:Y:S01]  /*4ed0*/  FFMA.FTZ R125, R15, R128, R129 ;  /* 0x000000800f7d7223 */ /* 0x000fe20000010081 */
[----:B-----5:R-:W-:-:S03]  /*4ee0*/  @P0 HADD2.F32 R124, -RZ, R167.H0_H0 ;  /* 0x200000a7ff7c0230 */ /* 0x020fc60000004100 */
[----:B------:R-:W-:-:S04]  /*4ef0*/  FADD.FTZ R125, R142, -R125 ;  /* 0x8000007d8e7d7221 */ /* 0x000fc80000010000 */
[----:B------:R-:W-:-:S04]  /*4f00*/  FMUL.FTZ R125, R6, R125 ;  /* 0x0000007d067d7220 */ /* 0x000fc80000410000 */
[----:B------:R-:W-:-:S07]  /*4f10*/  @P0 FADD.FTZ R125, R125, R124 ;  /* 0x0000007c7d7d0221 */ /* 0x000fce0000010000 */
.L_x_3393:
[----:B------:R-:W-:Y:S05]  /*4f20*/  BSYNC B0 ;  /* 0x0000000000007941 */ /* 0x000fea0003800000 */
.L_x_3391:
        /* <DEDUP_REMOVED lines=13> */
.L_x_3395:
[----:B------:R-:W-:Y:S05]  /*5000*/  BSYNC B0 ;  /* 0x0000000000007941 */ /* 0x000fea0003800000 */
.L_x_3394:
        /* <DEDUP_REMOVED lines=8> */
.L_x_3397:
[----:B------:R-:W-:Y:S01]  /*5090*/  FFMA.FTZ R124, R29, R128, R129 ;  /* 0x000000801d7c7223 */ /* 0x000fe20000010081 */
[----:B-----5:R-:W-:-:S03]  /*50a0*/  @P0 SHF.R.U32.HI R126, RZ, 0x10, R167 ;  /* 0x00000010ff7e0819 */ /* 0x020fc600000116a7 */
[----:B------:R-:W-:Y:S02]  /*50b0*/  FADD.FTZ R125, R143, -R124 ;  /* 0x8000007c8f7d7221 */ /* 0x000fe40000010000 */
[----:B------:R-:W-:Y:S02]  /*50c0*/  @P0 HADD2.F32 R126, -RZ, R126.H0_H0 ;  /* 0x2000007eff7e0230 */ /* 0x000fe40000004100 */
[----:B------:R-:W-:-:S04]  /*50d0*/  FMUL.FTZ R125, R6, R125 ;  /* 0x0000007d067d7220 */ /* 0x000fc80000410000 */
[----:B------:R-:W-:-:S07]  /*50e0*/  @P0 FADD.FTZ R125, R125, R126 ;  /* 0x0000007e7d7d0221 */ /* 0x000fce0000010000 */
.L_x_3398:
[----:B------:R-:W-:Y:S05]  /*50f0*/  BSYNC B0 ;  /* 0x0000000000007941 */ /* 0x000fea0003800000 */
.L_x_3396:
        /* <DEDUP_REMOVED lines=8> */
[----:B------:R-:W-:-:S04]  /*5180*/  @P5 HADD2.F32 R127, -RZ, R249.H0_H0 ;  /* 0x200000f9ff7f5230 */ /* 0x000fc80000004100 */
[----:B------:R-:W-:Y:S01]  /*5190*/  F2FP.F16.F32.PACK_AB R126, RZ, R126 ;  /* 0x0000007eff7e723e */ /* 0x000fe200000000ff */
[----:B------:R-:W-:-:S03]  /*51a0*/  @P5 FMUL.FTZ R124, R127, R174 ;  /* 0x000000ae7f7c5220 */ /* 0x000fc60000410000 */
[----:B------:R-:W-:Y:S01]  /*51b0*/  PRMT R178, R126, 0x7610, R178 ;  /* 0x000076107eb27816 */ /* 0x000fe200000000b2 */
[----:B------:R-:W-:-:S07]  /*51c0*/  FADD.FTZ R95, R95, R124 ;  /* 0x0000007c5f5f7221 */ /* 0x000fce0000010000 */
.L_x_3400:
[----:B------:R-:W-:Y:S05]  /*51d0*/  BSYNC B0 ;  /* 0x0000000000007941 */ /* 0x000fea0003800000 */
.L_x_3399:
        /* <DEDUP_REMOVED lines=11> */
.L_x_3401:
        /* <DEDUP_REMOVED lines=10> */
.L_x_3403:
[----:B------:R-:W-:Y:S05]  /*5330*/  BSYNC B0 ;  /* 0x0000000000007941 */ /* 0x000fea0003800000 */
.L_x_3402:
[----:B------:R-:W-:Y:S04]  /*5340*/  BSSY B0, `(.L_x_3404) ;  /* 0x000000a000007945 */ /* 0x000fe80003800000 */
[----:B------:R-:W-:Y:S05]  /*5350*/  @!P3 BRA `(.L_x_3405) ;  /* 0x000000000020b947 */ /* 0x000fea0003800000 */
[----:B01----:R-:W0:Y:S01]  /*5360*/  LDC.64 R124, c[0x0][0x220] ;  /* 0x00008800ff7c7b82 */ /* 0x003e220000000a00 */
[----:B------:R-:W-:-:S05]  /*5370*/  IADD3 R127, R181, 0x400, RZ ;  /* 0x00000400b57f7810 */ /* 0x000fca0007ffe0ff */
[----:B0-----:R-:W-:-:S06]  /*5380*/  IMAD.WIDE.U32 R124, R127, 0x8, R124 ;  /* 0x000000087f7c7825 */ /* 0x001fcc00078e007c */
[----:B------:R-:W2:Y:S02]  /*5390*/  LDG.E.64 R124, desc[UR4][R124.64] ;  /* 0x000000047c7c7981 */ /* 0x000ea4000c1e1b00 */
[--C-:B--2---:R-:W-:Y:S02]  /*53a0*/  SHF.R.U64 R8, R124, 0x10, R125.reuse ;  /* 0x000000107c087819 */ /* 0x104fe4000000127d */
[----:B------:R-:W-:Y:S02]  /*53b0*/  SHF.R.U32.HI R249, RZ, 0x10, R125 ;  /* 0x00000010fff97819 */ /* 0x000fe4000001167d */
[----:B------:R-:W-:Y:S02]  /*53c0*/  PRMT R219, R219, 0x5410, R124 ;  /* 0x00005410dbdb7816 */ /* 0x000fe4000000007c */
[----:B------:R-:W-:-:S07]  /*53d0*/  PRMT R248, R125, 0x5410, R8 ;  /* 0x000054107df87816 */ /* 0x000fce0000000008 */
.L_x_3405:
[----:B------:R-:W-:Y:S05]  /*53e0*/  BSYNC B0 ;  /* 0x0000000000007941 */ /* 0x000fea0003800000 */
.L_x_3404:
[----:B------:R-:W-:Y:S04]  /*53f0*/  BSSY B0, `(.L_x_3406) ;  /* 0x000000b000007945 */ /* 0x000fe80003800000 */
[----:B------:R-:W-:Y:S05]  /*5400*/  @P2 BRA `(.L_x_3407) ;  /* 0x0000000000102947 */ /* 0x000fea0003800000 */
[----:B01----:R-:W-:Y:S01]  /*5410*/  HFMA2.MMA R125, -RZ, RZ, 0, 0 ;  /* 0x00000000ff7d7435 */ /* 0x003fe200000001ff */
[----:B------:R-:W-:Y:S10]  /*5420*/  @!P0 BRA `(.L_x_3408) ;  /* 0x00000000001c8947 */ /* 0x000ff40003800000 */
[----:B-----5:R-:W-:Y:S01]  /*5430*/  HADD2.F32 R125, -RZ, R164.H0_H0 ;  /* 0x200000a4ff7d7230 */ /* 0x020fe20000004100 */
[----:B------:R-:W-:Y:S06]  /*5440*/  BRA `(.L_x_3408) ;  /* 0x0000000000147947 */ /* 0x000fec0003800000 */
.L_x_3407:
[----:B01----:R-:W-:Y:S01]  /*5450*/  FFMA.FTZ R125, R16, R128, R129 ;  /* 0x00000080107d7223 */ /* 0x003fe20000010081 */
[----:B-----5:R-:W-:-:S03]  /*5460*/  @P0 HADD2.F32 R8, -RZ, R164.H0_H0 ;  /* 0x200000a4ff080230 */ /* 0x020fc60000004100 */
[----:B------:R-:W-:-:S04]  /*5470*/  FADD.FTZ R125, R144, -R125 ;  /* 0x8000007d907d7221 */ /* 0x000fc80000010000 */
[----:B------:R-:W-:-:S04]  /*5480*/  FMUL.FTZ R125, R6, R125 ;  /* 0x0000007d067d7220 */ /* 0x000fc80000410000 */
[----:B------:R-:W-:-:S07]  /*5490*/  @P0 FADD.FTZ R125, R125, R8 ;  /* 0x000000087d7d0221 */ /* 0x000fce0000010000 */
.L_x_3408:
[----:B------:R-:W-:Y:S05]  /*54a0*/  BSYNC B0 ;  /* 0x0000000000007941 */ /* 0x000fea0003800000 */
.L_x_3406:
[----:B------:R-:W-:Y:S01]  /*54b0*/  BSSY B0, `(.L_x_3409) ;  /* 0x000000e000007945 */ /* 0x000fe20003800000 */
[----:B------:R-:W-:-:S03]  /*54c0*/  @P1 F2FP.F16.F32.PACK_AB R126, RZ, R125 ;  /* 0x0000007dff7e123e */ /* 0x000fc600000000ff */
[----:B------:R-:W-:Y:S05]  /*54d0*/  @!P3 BRA `(.L_x_3410) ;  /* 0x00000000002cb947 */ /* 0x000fea0003800000 */
[----:B-----5:R-:W-:Y:S01]  /*54e0*/  LOP3.LUT P5, RZ, R184, 0xff, RZ, 0xc0, !PT ;  /* 0x000000ffb8ff7812 */ /* 0x020fe200078ac0ff */
[----:B------:R-:W-:Y:S01]  /*54f0*/  FMUL.FTZ R125, R125, UR13 ;  /* 0x0000000d7d7d7c20 */ /* 0x000fe20008410000 */
[----:B------:R-:W-:-:S03]  /*5500*/  MOV R8, RZ ;  /* 0x000000ff00087202 */ /* 0x000fc60000000f00 */
[----:B------:R-:W-:Y:S01]  /*5510*/  FMUL.FTZ R127, R125, UR12 ;  /* 0x0000000c7d7f7c20 */ /* 0x000fe20008410000 */
[----:B------:R-:W-:-:S07]  /*5520*/  HFMA2.MMA R125, -RZ, RZ, 0, 0 ;  /* 0x00000000ff7d7435 */ /* 0x000fce00000001ff */
[----:B------:R-:W-:Y:S02]  /*5530*/  @P5 HADD2.F32 R124, -RZ, R219.H1_H1 ;  /* 0x300000dbff7c5230 */ /* 0x000fe40000004100 */
[----:B------:R-:W-:-:S03]  /*5540*/  @P5 FMUL.FTZ R8, R196, R127 ;  /* 0x0000007fc4085220 */ /* 0x000fc60000410000 */
[----:B------:R-:W-:Y:S02]  /*5550*/  @P5 FMUL.FTZ R125, R124, R127 ;  /* 0x0000007f7c7d5220 */ /* 0x000fe40000410000 */
[----:B------:R-:W-:Y:S02]  /*5560*/  F2FP.F16.F32.PACK_AB R8, RZ, R8 ;  /* 0x00000008ff08723e */ /* 0x000fe400000000ff */
[----:B------:R-:W-:Y:S02]  /*5570*/  FADD.FTZ R96, R96, R125 ;  /* 0x0000007d60607221 */ /* 0x000fe40000010000 */
[----:B------:R-:W-:-:S07]  /*5580*/  PRMT R156, R8, 0x7610, R156 ;  /* 0x00007610089c7816 */ /* 0x000fce000000009c */
.L_x_3410:
[----:B------:R-:W-:Y:S05]  /*5590*/  BSYNC B0 ;  /* 0x0000000000007941 */ /* 0x000fea0003800000 */
.L_x_3409:
        /* <DEDUP_REMOVED lines=8> */
.L_x_3412:
[----:B------:R-:W-:Y:S01]  /*5620*/  FFMA.FTZ R8, R30, R128, R129 ;  /* 0x000000801e087223 */ /* 0x000fe20000010081 */
[----:B-----5:R-:W-:-:S03]  /*5630*/  @P0 SHF.R.U64 R124, R164, 0x10, R165 ;  /* 0x00000010a47c0819 */ /* 0x020fc600000012a5 */
[----:B------:R-:W-:Y:S02]  /*5640*/  FADD.FTZ R125, R145, -R8 ;  /* 0x80000008917d7221 */ /* 0x000fe40000010000 */
[----:B------:R-:W-:Y:S02]  /*5650*/  @P0 HADD2.F32 R124, -RZ, R124.H0_H0 ;  /* 0x2000007cff7c0230 */ /* 0x000fe40000004100 */
[----:B------:R-:W-:-:S04]  /*5660*/  FMUL.FTZ R125, R6, R125 ;  /* 0x0000007d067d7220 */ /* 0x000fc80000410000 */
[----:B------:R-:W-:-:S07]  /*5670*/  @P0 FADD.FTZ R125, R125, R124 ;  /* 0x0000007c7d7d0221 */ /* 0x000fce0000010000 */
.L_x_3413:
[----:B------:R-:W-:Y:S05]  /*5680*/  BSYNC B0 ;  /* 0x0000000000007941 */ /* 0x000fea0003800000 */
.L_x_3411:
        /* <DEDUP_REMOVED lines=8> */
[----:B------:R-:W-:Y:S02]  /*5710*/  @P5 HADD2.F32 R125, -RZ, R248.H1_H1 ;  /* 0x300000f8ff7d5230 */ /* 0x000fe40000004100 */
[----:B------:R-:W-:-:S03]  /*5720*/  @P5 FMUL.FTZ R8, R195, R126 ;  /* 0x0000007ec3085220 */ /* 0x000fc60000410000 */
[----:B------:R-:W-:Y:S02]  /*5730*/  @P5 FMUL.FTZ R124, R125, R126 ;  /* 0x0000007e7d7c5220 */ /* 0x000fe40000410000 */
[----:B------:R-:W-:Y:S02]  /*5740*/  F2FP.F16.F32.PACK_AB R8, RZ, R8 ;  /* 0x00000008ff08723e */ /* 0x000fe400000000ff */
[----:B------:R-:W-:Y:S02]  /*5750*/  FADD.FTZ R97, R97, R124 ;  /* 0x0000007c61617221 */ /* 0x000fe40000010000 */
[----:B------:R-:W-:-:S07]  /*5760*/  PRMT R158, R8, 0x7610, R158 ;  /* 0x00007610089e7816 */ /* 0x000fce000000009e */
.L_x_3415:
[----:B------:R-:W-:Y:S05]  /*5770*/  BSYNC B0 ;  /* 0x0000000000007941 */ /* 0x000fea0003800000 */
.L_x_3414:
[----:B------:R-:W-:Y:S01]  /*5780*/  BSSY B0, `(.L_x_3416) ;  /* 0x000000c000007945 */ /* 0x000fe20003800000 */
[----:B------:R-:W-:-:S03]  /*5790*/  @P1 PRMT R159, R127, 0x7610, R159 ;  /* 0x000076107f9f1816 */ /* 0x000fc6000000009f */
[----:B------:R-:W-:Y:S05]  /*57a0*/  @P2 BRA `(.L_x_3417) ;  /* 0x0000000000102947 */ /* 0x000fea0003800000 */
[----:B------:R-:W-:Y:S01]  /*57b0*/  HFMA2.MMA R125, -RZ, RZ, 0, 0 ;  /* 0x00000000ff7d7435 */ /* 0x000fe200000001ff */
[----:B------:R-:W-:Y:S10]  /*57c0*/  @!P0 BRA `(.L_x_3418) ;  /* 0x00000000001c8947 */ /* 0x000ff40003800000 */
[----:B-----5:R-:W-:Y:S01]  /*57d0*/  HADD2.F32 R125, -RZ, R165.H0_H0 ;  /* 0x200000a5ff7d7230 */ /* 0x020fe20000004100 */
[----:B------:R-:W-:Y:S06]  /*57e0*/  BRA `(.L_x_3418) ;  /* 0x0000000000147947 */ /* 0x000fec0003800000 */
.L_x_3417:
[----:B------:R-:W-:Y:S01]  /*57f0*/  FFMA.FTZ R125, R17, R128, R129 ;  /* 0x00000080117d7223 */ /* 0x000fe20000010081 */
[----:B-----5:R-:W-:-:S03]  /*5800*/  @P0 HADD2.F32 R8, -RZ, R165.H0_H0 ;  /* 0x200000a5ff080230 */ /* 0x020fc60000004100 */
[----:B------:R-:W-:-:S04]  /*5810*/  FADD.FTZ R125, R146, -R125 ;  /* 0x8000007d927d7221 */ /* 0x000fc80000010000 */
[----:B------:R-:W-:-:S04]  /*5820*/  FMUL.FTZ R125, R6, R125 ;  /* 0x0000007d067d7220 */ /* 0x000fc80000410000 */
[----:B------:R-:W-:-:S07]  /*5830*/  @P0 FADD.FTZ R125, R125, R8 ;  /* 0x000000087d7d0221 */ /* 0x000fce0000010000 */
.L_x_3418:
[----:B------:R-:W-:Y:S05]  /*5840*/  BSYNC B0 ;  /* 0x0000000000007941 */ /* 0x000fea0003800000 */
.L_x_3416:
        /* <DEDUP_REMOVED lines=8> */
[----:B------:R-:W-:Y:S02]  /*58d0*/  @P5 HADD2.F32 R124, -RZ, R248.H0_H0 ;  /* 0x200000f8ff7c5230 */ /* 0x000fe40000004100 */
[----:B------:R-:W-:-:S03]  /*58e0*/  @P5 FMUL.FTZ R8, R194, R127 ;  /* 0x0000007fc2085220 */ /* 0x000fc60000410000 */
[----:B------:R-:W-:Y:S02]  /*58f0*/  @P5 FMUL.FTZ R125, R124, R127 ;  /* 0x0000007f7c7d5220 */ /* 0x000fe40000410000 */
[----:B------:R-:W-:Y:S02]  /*5900*/  F2FP.F16.F32.PACK_AB R8, RZ, R8 ;  /* 0x00000008ff08723e */ /* 0x000fe400000000ff */
[----:B------:R-:W-:Y:S02]  /*5910*/  FADD.FTZ R98, R98, R125 ;  /* 0x0000007d62627221 */ /* 0x000fe40000010000 */
[----:B------:R-:W-:-:S07]  /*5920*/  PRMT R176, R8, 0x7610, R176 ;  /* 0x0000761008b07816 */ /* 0x000fce00000000b0 */
.L_x_3420:
[----:B------:R-:W-:Y:S05]  /*5930*/  BSYNC B0 ;  /* 0x0000000000007941 */ /* 0x000fea0003800000 */
.L_x_3419:
        /* <DEDUP_REMOVED lines=8> */
.L_x_3422:
[----:B------:R-:W-:Y:S01]  /*59c0*/  FFMA.FTZ R8, R31, R128, R129 ;  /* 0x000000801f087223 */ /* 0x000fe20000010081 */
[----:B-----5:R-:W-:-:S03]  /*59d0*/  @P0 SHF.R.U32.HI R124, RZ, 0x10, R165 ;  /* 0x00000010ff7c0819 */ /* 0x020fc600000116a5 */
[----:B------:R-:W-:Y:S02]  /*59e0*/  FADD.FTZ R125, R147, -R8 ;  /* 0x80000008937d7221 */ /* 0x000fe40000010000 */
[----:B------:R-:W-:Y:S02]  /*59f0*/  @P0 HADD2.F32 R124, -RZ, R124.H0_H0 ;  /* 0x2000007cff7c0230 */ /* 0x000fe40000004100 */
[----:B------:R-:W-:-:S04]  /*5a00*/  FMUL.FTZ R125, R6, R125 ;  /* 0x0000007d067d7220 */ /* 0x000fc80000410000 */
[----:B------:R-:W-:-:S07]  /*5a10*/  @P0 FADD.FTZ R125, R125, R124 ;  /* 0x0000007c7d7d0221 */ /* 0x000fce0000010000 */
.L_x_3423:
[----:B------:R-:W-:Y:S05]  /*5a20*/  BSYNC B0 ;  /* 0x0000000000007941 */ /* 0x000fea0003800000 */
.L_x_3421:
[----:B------:R-:W-:Y:S01]  /*5a30*/  @P1 F2FP.F16.F32.PACK_AB R124, RZ, R125 ;  /* 0x0000007dff7c123e */ /* 0x000fe200000000ff */
[----:B------:R-:W-:Y:S01]  /*5a40*/  BSSY B0, `(.L_x_3424) ;  /* 0x000000f000007945 */ /* 0x000fe20003800000 */
[----:B------:R-:W-:Y:S02]  /*5a50*/  IADD3 R8, R181, 0x500, RZ ;  /* 0x00000500b5087810 */ /* 0x000fe40007ffe0ff */
[----:B------:R-:W-:Y:S01]  /*5a60*/  @P1 PRMT R179, R124, 0x7610, R179 ;  /* 0x000076107cb31816 */ /* 0x000fe200000000b3 */
[----:B------:R-:W-:Y:S06]  /*5a70*/  @!P3 BRA `(.L_x_3425) ;  /* 0x00000000002cb947 */ /* 0x000fec0003800000 */
[----:B-----5:R-:W-:Y:S01]  /*5a80*/  LOP3.LUT P5, RZ, R184, 0xff000000, RZ, 0xc0, !PT ;  /* 0xff000000b8ff7812 */ /* 0x020fe200078ac0ff */
[----:B------:R-:W-:Y:S01]  /*5a90*/  FMUL.FTZ R125, R125, UR13 ;  /* 0x0000000d7d7d7c20 */ /* 0x000fe20008410000 */
[----:B------:R-:W-:Y:S01]  /*5aa0*/  HFMA2.MMA R124, -RZ, RZ, 0, 0 ;  /* 0x00000000ff7c7435 */ /* 0x000fe200000001ff */
[----:B------:R-:W-:Y:S02]  /*5ab0*/  MOV R126, RZ ;  /* 0x000000ff007e7202 */ /* 0x000fe40000000f00 */
[----:B------:R-:W-:-:S08]  /*5ac0*/  FMUL.FTZ R130, R125, UR12 ;  /* 0x0000000c7d827c20 */ /* 0x000fd00008410000 */
[----:B------:R-:W-:Y:S02]  /*5ad0*/  @P5 HADD2.F32 R125, -RZ, R249.H0_H0 ;  /* 0x200000f9ff7d5230 */ /* 0x000fe40000004100 */
[----:B------:R-:W-:-:S03]  /*5ae0*/  @P5 FMUL.FTZ R124, R193, R130 ;  /* 0x00000082c17c5220 */ /* 0x000fc60000410000 */
[----:B------:R-:W-:Y:S02]  /*5af0*/  @P5 FMUL.FTZ R126, R125, R130 ;  /* 0x000000827d7e5220 */ /* 0x000fe40000410000 */
[----:B------:R-:W-:Y:S02]  /*5b00*/  F2FP.F16.F32.PACK_AB R124, RZ, R124 ;  /* 0x0000007cff7c723e */ /* 0x000fe400000000ff */
[----:B------:R-:W-:Y:S02]  /*5b10*/  FADD.FTZ R99, R99, R126 ;  /* 0x0000007e63637221 */ /* 0x000fe40000010000 */
[----:B------:R-:W-:-:S07]  /*5b20*/  PRMT R178, R124, 0x7610, R178 ;  /* 0x000076107cb27816 */ /* 0x000fce00000000b2 */
.L_x_3425:
[----:B------:R-:W-:Y:S05]  /*5b30*/  BSYNC B0 ;  /* 0x0000000000007941 */ /* 0x000fea0003800000 */
.L_x_3424:
[----:B------:R-:W-:Y:S05]  /*5b40*/  @!P1 BRA `(.L_x_3426) ;  /* 0x0000000000249947 */ /* 0x000fea0003800000 */
        /* <DEDUP_REMOVED lines=9> */
.L_x_3426:
        /* <DEDUP_REMOVED lines=11> */
.L_x_3428:
[----:B------:R-:W-:Y:S05]  /*5c90*/  BSYNC B0 ;  /* 0x0000000000007941 */ /* 0x000fea0003800000 */
.L_x_3427:
[----:B------:R-:W-:Y:S04]  /*5ca0*/  BSSY B0, `(.L_x_3429) ;  /* 0x0000009000007945 */ /* 0x000fe80003800000 */
[----:B------:R-:W-:Y:S05]  /*5cb0*/  @!P3 BRA `(.L_x_3430) ;  /* 0x00000000001cb947 */ /* 0x000fea0003800000 */
[----:B01----:R-:W0:Y:S02]  /*5cc0*/  LDC.64 R124, c[0x0][0x220] ;  /* 0x00008800ff7c7b82 */ /* 0x003e240000000a00 */
[----:B0-----:R-:W-:-:S06]  /*5cd0*/  IMAD.WIDE.U32 R124, R8, 0x8, R124 ;  /* 0x00000008087c7825 */ /* 0x001fcc00078e007c */
[----:B------:R-:W2:Y:S02]  /*5ce0*/  LDG.E.64 R124, desc[UR4][R124.64] ;  /* 0x000000047c7c7981 */ /* 0x000ea4000c1e1b00 */
[--C-:B--2---:R-:W-:Y:S02]  /*5cf0*/  SHF.R.U64 R126, R124, 0x10, R125.reuse ;  /* 0x000000107c7e7819 */ /* 0x104fe4000000127d */
[----:B------:R-:W-:Y:S02]  /*5d00*/  SHF.R.U32.HI R249, RZ, 0x10, R125 ;  /* 0x00000010fff97819 */ /* 0x000fe4000001167d */
[----:B------:R-:W-:Y:S02]  /*5d10*/  PRMT R219, R219, 0x5410, R124 ;  /* 0x00005410dbdb7816 */ /* 0x000fe4000000007c */
[----:B------:R-:W-:-:S07]  /*5d20*/  PRMT R248, R125, 0x5410, R126 ;  /* 0x000054107df87816 */ /* 0x000fce000000007e */
.L_x_3430:
[----:B------:R-:W-:Y:S05]  /*5d30*/  BSYNC B0 ;  /* 0x0000000000007941 */ /* 0x000fea0003800000 */
.L_x_3429:
[----:B------:R-:W-:Y:S04]  /*5d40*/  BSSY B0, `(.L_x_3431) ;  /* 0x000000b000007945 */ /* 0x000fe80003800000 */
[----:B------:R-:W-:Y:S05]  /*5d50*/  @P2 BRA `(.L_x_3432) ;  /* 0x0000000000102947 */ /* 0x000fea0003800000 */
[----:B01----:R-:W-:Y:S01]  /*5d60*/  HFMA2.MMA R125, -RZ, RZ, 0, 0 ;  /* 0x00000000ff7d7435 */ /* 0x003fe200000001ff */
[----:B------:R-:W-:Y:S10]  /*5d70*/  @!P0 BRA `(.L_x_3433) ;  /* 0x00000000001c8947 */ /* 0x000ff40003800000 */
[----:B-----5:R-:W-:Y:S01]  /*5d80*/  HADD2.F32 R125, -RZ, R162.H0_H0 ;  /* 0x200000a2ff7d7230 */ /* 0x020fe20000004100 */
[----:B------:R-:W-:Y:S06]  /*5d90*/  BRA `(.L_x_3433) ;  /* 0x0000000000147947 */ /* 0x000fec0003800000 */
.L_x_3432:
[----:B01----:R-:W-:Y:S01]  /*5da0*/  FFMA.FTZ R125, R18, R128, R129 ;  /* 0x00000080127d7223 */ /* 0x003fe20000010081 */
[----:B-----5:R-:W-:-:S03]  /*5db0*/  @P0 HADD2.F32 R124, -RZ, R162.H0_H0 ;  /* 0x200000a2ff7c0230 */ /* 0x020fc60000004100 */
[----:B------:R-:W-:-:S04]  /*5dc0*/  FADD.FTZ R125, R148, -R125 ;  /* 0x8000007d947d7221 */ /* 0x000fc80000010000 */
[----:B------:R-:W-:-:S04]  /*5dd0*/  FMUL.FTZ R125, R6, R125 ;  /* 0x0000007d067d7220 */ /* 0x000fc80000410000 */
[----:B------:R-:W-:-:S07]  /*5de0*/  @P0 FADD.FTZ R125, R125, R124 ;  /* 0x0000007c7d7d0221 */ /* 0x000fce0000010000 */
.L_x_3433:
[----:B------:R-:W-:Y:S05]  /*5df0*/  BSYNC B0 ;  /* 0x0000000000007941 */ /* 0x000fea0003800000 */
.L_x_3431:
[----:B------:R-:W-:Y:S01]  /*5e00*/  BSSY B0, `(.L_x_3434) ;  /* 0x000000d000007945 */ /* 0x000fe20003800000 */
[----:B------:R-:W-:-:S03]  /*5e10*/  @P1 F2FP.F16.F32.PACK_AB R130, RZ, R125 ;  /* 0x0000007dff82123e */ /* 0x000fc600000000ff */
[----:B------:R-:W-:Y:S05]  /*5e20*/  @!P3 BRA `(.L_x_3435) ;  /* 0x000000000028b947 */ /* 0x000fea0003800000 */
[----:B-----5:R-:W-:Y:S01]  /*5e30*/  LOP3.LUT P5, RZ, R185, 0xff, RZ, 0xc0, !PT ;  /* 0x000000ffb9ff7812 */ /* 0x020fe200078ac0ff */
[----:B------:R-:W-:-:S04]  /*5e40*/  FMUL.FTZ R125, R125, UR13 ;  /* 0x0000000d7d7d7c20 */ /* 0x000fc80008410000 */
[----:B------:R-:W-:Y:S01]  /*5e50*/  FMUL.FTZ R127, R125, UR12 ;  /* 0x0000000c7d7f7c20 */ /* 0x000fe20008410000 */
[----:B------:R-:W-:-:S07]  /*5e60*/  CS2R R124, SRZ ;  /* 0x00000000007c7805 */ /* 0x000fce000001ff00 */
[----:B------:R-:W-:Y:S02]  /*5e70*/  @P5 HADD2.F32 R126, -RZ, R219.H1_H1 ;  /* 0x300000dbff7e5230 */ /* 0x000fe40000004100 */
[----:B------:R-:W-:-:S03]  /*5e80*/  @P5 FMUL.FTZ R124, R192, R127 ;  /* 0x0000007fc07c5220 */ /* 0x000fc60000410000 */
[----:B------:R-:W-:Y:S02]  /*5e90*/  @P5 FMUL.FTZ R125, R126, R127 ;  /* 0x0000007f7e7d5220 */ /* 0x000fe40000410000 */
[----:B------:R-:W-:Y:S02]  /*5ea0*/  F2FP.F16.F32.PACK_AB R124, RZ, R124 ;  /* 0x0000007cff7c723e */ /* 0x000fe400000000ff */
[----:B------:R-:W-:Y:S02]  /*5eb0*/  FADD.FTZ R100, R100, R125 ;  /* 0x0000007d64647221 */ /* 0x000fe40000010000 */
[----:B------:R-:W-:-:S07]  /*5ec0*/  PRMT R156, R124, 0x7610, R156 ;  /* 0x000076107c9c7816 */ /* 0x000fce000000009c */
.L_x_3435:
[----:B------:R-:W-:Y:S05]  /*5ed0*/  BSYNC B0 ;  /* 0x0000000000007941 */ /* 0x000fea0003800000 */
.L_x_3434:
        /* <DEDUP_REMOVED lines=8> */
.L_x_3437:
[----:B------:R-:W-:Y:S01]  /*5f60*/  FFMA.FTZ R124, R32, R128, R129 ;  /* 0x00000080207c7223 */ /* 0x000fe20000010081 */
[----:B-----5:R-:W-:-:S03]  /*5f70*/  @P0 SHF.R.U64 R126, R162, 0x10, R163 ;  /* 0x00000010a27e0819 */ /* 0x020fc600000012a3 */
[----:B------:R-:W-:Y:S02]  /*5f80*/  FADD.FTZ R125, R149, -R124 ;  /* 0x8000007c957d7221 */ /* 0x000fe40000010000 */
[----:B------:R-:W-:Y:S02]  /*5f90*/  @P0 HADD2.F32 R126, -RZ, R126.H0_H0 ;  /* 0x2000007eff7e0230 */ /* 0x000fe40000004100 */
[----:B------:R-:W-:-:S04]  /*5fa0*/  FMUL.FTZ R125, R6, R125 ;  /* 0x0000007d067d7220 */ /* 0x000fc80000410000 */
[----:B------:R-:W-:-:S07]  /*5fb0*/  @P0 FADD.FTZ R125, R125, R126 ;  /* 0x0000007e7d7d0221 */ /* 0x000fce0000010000 */
.L_x_3438:
[----:B------:R-:W-:Y:S05]  /*5fc0*/  BSYNC B0 ;  /* 0x0000000000007941 */ /* 0x000fea0003800000 */
.L_x_3436:
        /* <DEDUP_REMOVED lines=14> */
.L_x_3440:
[----:B------:R-:W-:Y:S05]  /*60b0*/  BSYNC B0 ;  /* 0x0000000000007941 */ /* 0x000fea0003800000 */
.L_x_3439:
[----:B------:R-:W-:Y:S01]  /*60c0*/  BSSY B0, `(.L_x_3441) ;  /* 0x000000c000007945 */ /* 0x000fe20003800000 */
[----:B------:R-:W-:-:S03]  /*60d0*/  @P1 PRMT R159, R127, 0x7610, R159 ;  /* 0x000076107f9f1816 */ /* 0x000fc6000000009f */
[----:B------:R-:W-:Y:S05]  /*60e0*/  @P2 BRA `(.L_x_3442) ;  /* 0x0000000000102947 */ /* 0x000fea0003800000 */
[----:B------:R-:W-:Y:S01]  /*60f0*/  HFMA2.MMA R125, -RZ, RZ, 0, 0 ;  /* 0x00000000ff7d7435 */ /* 0x000fe200000001ff */
[----:B------:R-:W-:Y:S10]  /*6100*/  @!P0 BRA `(.L_x_3443) ;  /* 0x00000000001c8947 */ /* 0x000ff40003800000 */
[----:B-----5:R-:W-:Y:S01]  /*6110*/  HADD2.F32 R125, -RZ, R163.H0_H0 ;  /* 0x200000a3ff7d7230 */ /* 0x020fe20000004100 */
[----:B------:R-:W-:Y:S06]  /*6120*/  BRA `(.L_x_3443) ;  /* 0x0000000000147947 */ /* 0x000fec0003800000 */
.L_x_3442:
[----:B------:R-:W-:Y:S01]  /*6130*/  FFMA.FTZ R125, R19, R128, R129 ;  /* 0x00000080137d7223 */ /* 0x000fe20000010081 */
[----:B-----5:R-:W-:-:S03]  /*6140*/  @P0 HADD2.F32 R124, -RZ, R163.H0_H0 ;  /* 0x200000a3ff7c0230 */ /* 0x020fc60000004100 */
[----:B------:R-:W-:-:S04]  /*6150*/  FADD.FTZ R125, R150, -R125 ;  /* 0x8000007d967d7221 */ /* 0x000fc80000010000 */
[----:B------:R-:W-:-:S04]  /*6160*/  FMUL.FTZ R125, R6, R125 ;  /* 0x0000007d067d7220 */ /* 0x000fc80000410000 */
[----:B------:R-:W-:-:S07]  /*6170*/  @P0 FADD.FTZ R125, R125, R124 ;  /* 0x0000007c7d7d0221 */ /* 0x000fce0000010000 */
.L_x_3443:
[----:B------:R-:W-:Y:S05]  /*6180*/  BSYNC B0 ;  /* 0x0000000000007941 */ /* 0x000fea0003800000 */
.L_x_3441:
[----:B------:R-:W-:Y:S01]  /*6190*/  BSSY B0, `(.L_x_3444) ;  /* 0x000000d000007945 */ /* 0x000fe20003800000 */
[----:B------:R-:W-:-:S03]  /*61a0*/  @P1 F2FP.F16.F32.PACK_AB R130, RZ, R125 ;  /* 0x0000007dff82123e */ /* 0x000fc600000000ff */
[----:B------:R-:W-:Y:S05]  /*61b0*/  @!P3 BRA `(.L_x_3445) ;  /* 0x000000000028b947 */ /* 0x000fea0003800000 */
[----:B-----5:R-:W-:Y:S01]  /*61c0*/  LOP3.LUT P5, RZ, R185, 0xff0000, RZ, 0xc0, !PT ;  /* 0x00ff0000b9ff7812 */ /* 0x020fe200078ac0ff */
[----:B------:R-:W-:-:S04]  /*61d0*/  FMUL.FTZ R125, R125, UR13 ;  /* 0x0000000d7d7d7c20 */ /* 0x000fc80008410000 */
[----:B------:R-:W-:Y:S01]  /*61e0*/  FMUL.FTZ R127, R125, UR12 ;  /* 0x0000000c7d7f7c20 */ /* 0x000fe20008410000 */
[----:B------:R-:W-:-:S07]  /*61f0*/  CS2R R124, SRZ ;  /* 0x00000000007c7805 */ /* 0x000fce000001ff00 */
[----:B------:R-:W-:Y:S02]  /*6200*/  @P5 HADD2.F32 R126, -RZ, R248.H0_H0 ;  /* 0x200000f8ff7e5230 */ /* 0x000fe40000004100 */
[----:B------:R-:W-:-:S03]  /*6210*/  @P5 FMUL.FTZ R124, R190, R127 ;  /* 0x0000007fbe7c5220 */ /* 0x000fc60000410000 */
[----:B------:R-:W-:Y:S02]  /*6220*/  @P5 FMUL.FTZ R125, R126, R127 ;  /* 0x0000007f7e7d5220 */ /* 0x000fe40000410000 */
[----:B------:R-:W-:Y:S02]  /*6230*/  F2FP.F16.F32.PACK_AB R124, RZ, R124 ;  /* 0x0000007cff7c723e */ /* 0x000fe400000000ff */
[----:B------:R-:W-:Y:S02]  /*6240*/  FADD.FTZ R102, R102, R125 ;  /* 0x0000007d66667221 */ /* 0x000fe40000010000 */
[----:B------:R-:W-:-:S07]  /*6250*/  PRMT R176, R124, 0x7610, R176 ;  /* 0x000076107cb07816 */ /* 0x000fce00000000b0 */
.L_x_3445:
[----:B------:R-:W-:Y:S05]  /*6260*/  BSYNC B0 ;  /* 0x0000000000007941 */ /* 0x000fea0003800000 */
.L_x_3444:
        /* <DEDUP_REMOVED lines=8> */
.L_x_3447:
[----:B------:R-:W-:Y:S01]  /*62f0*/  FFMA.FTZ R124, R33, R128, R129 ;  /* 0x00000080217c7223 */ /* 0x000fe20000010081 */
[----:B-----5:R-:W-:-:S03]  /*6300*/  @P0 SHF.R.U32.HI R126, RZ, 0x10, R163 ;  /* 0x00000010ff7e0819 */ /* 0x020fc600000116a3 */
[----:B------:R-:W-:Y:S02]  /*6310*/  FADD.FTZ R125, R151, -R124 ;  /* 0x8000007c977d7221 */ /* 0x000fe40000010000 */
[----:B------:R-:W-:Y:S02]  /*6320*/  @P0 HADD2.F32 R126, -RZ, R126.H0_H0 ;  /* 0x2000007eff7e0230 */ /* 0x000fe40000004100 */
[----:B------:R-:W-:-:S04]  /*6330*/  FMUL.FTZ R125, R6, R125 ;  /* 0x0000007d067d7220 */ /* 0x000fc80000410000 */
[----:B------:R-:W-:-:S07]  /*6340*/  @P0 FADD.FTZ R125, R125, R126 ;  /* 0x0000007e7d7d0221 */ /* 0x000fce0000010000 */
.L_x_3448:
[----:B------:R-:W-:Y:S05]  /*6350*/  BSYNC B0 ;  /* 0x0000000000007941 */ /* 0x000fea0003800000 */
.L_x_3446:
        /* <DEDUP_REMOVED lines=16> */
.L_x_3450:
[----:B------:R-:W-:Y:S05]  /*6460*/  BSYNC B0 ;  /* 0x0000000000007941 */ /* 0x000fea0003800000 */
.L_x_3449:
[----:B------:R-:W-:Y:S05]  /*6470*/  @!P1 BRA `(.L_x_3451) ;  /* 0x0000000000249947 */ /* 0x000fea0003800000 */
        /* <DEDUP_REMOVED lines=9> */
.L_x_3451:
        /* <DEDUP_REMOVED lines=10> */
.L_x_3453:
[----:B------:R-:W-:Y:S05]  /*65b0*/  BSYNC B0 ;  /* 0x0000000000007941 */ /* 0x000fea0003800000 */
.L_x_3452:
        /* <DEDUP_REMOVED lines=9> */
.L_x_3455:
[----:B------:R-:W-:Y:S05]  /*6650*/  BSYNC B0 ;  /* 0x0000000000007941 */ /* 0x000fea0003800000 */
.L_x_3454:
[----:B------:R-:W-:Y:S04]  /*6660*/  BSSY B0, `(.L_x_3456) ;  /* 0x000000b000007945 */ /* 0x000fe80003800000 */
[----:B------:R-:W-:Y:S05]  /*6670*/  @P2 BRA `(.L_x_3457) ;  /* 0x0000000000102947 */ /* 0x000fea0003800000 */
[----:B01----:R-:W-:Y:S01]  /*6680*/  HFMA2.MMA R125, -RZ, RZ, 0, 0 ;  /* 0x00000000ff7d7435 */ /* 0x003fe200000001ff */
[----:B------:R-:W-:Y:S10]  /*6690*/  @!P0 BRA `(.L_x_3458) ;  /* 0x00000000001c8947 */ /* 0x000ff40003800000 */
[----:B-----5:R-:W-:Y:S01]  /*66a0*/  HADD2.F32 R125, -RZ, R160.H0_H0 ;  /* 0x200000a0ff7d7230 */ /* 0x020fe20000004100 */
[----:B------:R-:W-:Y:S06]  /*66b0*/  BRA `(.L_x_3458) ;  /* 0x0000000000147947 */ /* 0x000fec0003800000 */
.L_x_3457:
[----:B01----:R-:W-:Y:S01]  /*66c0*/  FFMA.FTZ R125, R20, R128, R129 ;  /* 0x00000080147d7223 */ /* 0x003fe20000010081 */
[----:B-----5:R-:W-:-:S03]  /*66d0*/  @P0 HADD2.F32 R8, -RZ, R160.H0_H0 ;  /* 0x200000a0ff080230 */ /* 0x020fc60000004100 */
[----:B------:R-:W-:-:S04]  /*66e0*/  FADD.FTZ R125, R152, -R125 ;  /* 0x8000007d987d7221 */ /* 0x000fc80000010000 */
[----:B------:R-:W-:-:S04]  /*66f0*/  FMUL.FTZ R125, R6, R125 ;  /* 0x0000007d067d7220 */ /* 0x000fc80000410000 */
[----:B------:R-:W-:-:S07]  /*6700*/  @P0 FADD.FTZ R125, R125, R8 ;  /* 0x000000087d7d0221 */ /* 0x000fce0000010000 */
.L_x_3458:
[----:B------:R-:W-:Y:S05]  /*6710*/  BSYNC B0 ;  /* 0x0000000000007941 */ /* 0x000fea0003800000 */
.L_x_3456:
        /* <DEDUP_REMOVED lines=14> */
.L_x_3460:
[----:B------:R-:W-:Y:S05]  /*6800*/  BSYNC B0 ;  /* 0x0000000000007941 */ /* 0x000fea0003800000 */
.L_x_3459:
        /* <DEDUP_REMOVED lines=8> */
.L_x_3462:
[----:B------:R-:W-:Y:S01]  /*6890*/  FFMA.FTZ R8, R34, R128, R129 ;  /* 0x0000008022087223 */ /* 0x000fe20000010081 */
[----:B-----5:R-:W-:-:S03]  /*68a0*/  @P0 SHF.R.U64 R124, R160, 0x10, R161 ;  /* 0x00000010a07c0819 */ /* 0x020fc600000012a1 */
[----:B------:R-:W-:Y:S02]  /*68b0*/  FADD.FTZ R125, R153, -R8 ;  /* 0x80000008997d7221 */ /* 0x000fe40000010000 */
[----:B------:R-:W-:Y:S02]  /*68c0*/  @P0 HADD2.F32 R124, -RZ, R124.H0_H0 ;  /* 0x2000007cff7c0230 */ /* 0x000fe40000004100 */
[----:B------:R-:W-:-:S04]  /*68d0*/  FMUL.FTZ R125, R6, R125 ;  /* 0x0000007d067d7220 */ /* 0x000fc80000410000 */
[----:B------:R-:W-:-:S07]  /*68e0*/  @P0 FADD.FTZ R125, R125, R124 ;  /* 0x0000007c7d7d0221 */ /* 0x000fce0000010000 */
.L_x_3463:
[----:B------:R-:W-:Y:S05]  /*68f0*/  BSYNC B0 ;  /* 0x0000000000007941 */ /* 0x000fea0003800000 */
.L_x_3461:
        /* <DEDUP_REMOVED lines=14> */
.L_x_3465:
[----:B------:R-:W-:Y:S05]  /*69e0*/  BSYNC B0 ;  /* 0x0000000000007941 */ /* 0x000fea0003800000 */
.L_x_3464:
[----:B------:R-:W-:Y:S01]  /*69f0*/  BSSY B0, `(.L_x_3466) ;  /* 0x000000c000007945 */ /* 0x000fe20003800000 */
[----:B------:R-:W-:-:S03]  /*6a00*/  @P1 PRMT R159, R127, 0x7610, R159 ;  /* 0x000076107f9f1816 */ /* 0x000fc6000000009f */
[----:B------:R-:W-:Y:S05]  /*6a10*/  @P2 BRA `(.L_x_3467) ;  /* 0x0000000000102947 */ /* 0x000fea0003800000 */
[----:B------:R-:W-:Y:S01]  /*6a20*/  HFMA2.MMA R125, -RZ, RZ, 0, 0 ;  /* 0x00000000ff7d7435 */ /* 0x000fe200000001ff */
[----:B------:R-:W-:Y:S10]  /*6a30*/  @!P0 BRA `(.L_x_3468) ;  /* 0x00000000001c8947 */ /* 0x000ff40003800000 */
[----:B-----5:R-:W-:Y:S01]  /*6a40*/  HADD2.F32 R125, -RZ, R161.H0_H0 ;  /* 0x200000a1ff7d7230 */ /* 0x020fe20000004100 */
[----:B------:R-:W-:Y:S06]  /*6a50*/  BRA `(.L_x_3468) ;  /* 0x0000000000147947 */ /* 0x000fec0003800000 */
.L_x_3467:
[----:B------:R-:W-:Y:S01]  /*6a60*/  FFMA.FTZ R125, R21, R128, R129 ;  /* 0x00000080157d7223 */ /* 0x000fe20000010081 */
[----:B-----5:R-:W-:-:S03]  /*6a70*/  @P0 HADD2.F32 R8, -RZ, R161.H0_H0 ;  /* 0x200000a1ff080230 */ /* 0x020fc60000004100 */
[----:B------:R-:W-:-:S04]  /*6a80*/  FADD.FTZ R125, R154, -R125 ;  /* 0x8000007d9a7d7221 */ /* 0x000fc80000010000 */
[----:B------:R-:W-:-:S04]  /*6a90*/  FMUL.FTZ R125, R6, R125 ;  /* 0x0000007d067d7220 */ /* 0x000fc80000410000 */
[----:B------:R-:W-:-:S07]  /*6aa0*/  @P0 FADD.FTZ R125, R125, R8 ;  /* 0x000000087d7d0221 */ /* 0x000fce0000010000 */
.L_x_3468:
[----:B------:R-:W-:Y:S05]  /*6ab0*/  BSYNC B0 ;  /* 0x0000000000007941 */ /* 0x000fea0003800000 */
.L_x_3466:
        /* <DEDUP_REMOVED lines=14> */
.L_x_3470:
[----:B------:R-:W-:Y:S05]  /*6ba0*/  BSYNC B0 ;  /* 0x0000000000007941 */ /* 0x000fea0003800000 */
.L_x_3469:
        /* <DEDUP_REMOVED lines=8> */
.L_x_3472:
[----:B------:R-:W-:Y:S01]  /*6c30*/  FFMA.FTZ R128, R35, R128, R129 ;  /* 0x0000008023807223 */ /* 0x000fe20000010081 */
[----:B-----5:R-:W-:-:S03]  /*6c40*/  @P0 SHF.R.U32.HI R8, RZ, 0x10, R161 ;  /* 0x00000010ff080819 */ /* 0x020fc600000116a1 */
[----:B------:R-:W-:Y:S02]  /*6c50*/  FADD.FTZ R125, R155, -R128 ;  /* 0x800000809b7d7221 */ /* 0x000fe40000010000 */
[----:B------:R-:W-:Y:S02]  /*6c60*/  @P0 HADD2.F32 R127, -RZ, R8.H0_H0 ;  /* 0x20000008ff7f0230 */ /* 0x000fe40000004100 */
[----:B------:R-:W-:-:S04]  /*6c70*/  FMUL.FTZ R6, R6, R125 ;  /* 0x0000007d06067220 */ /* 0x000fc80000410000 */
[----:B------:R-:W-:-:S07]  /*6c80*/  @P0 FADD.FTZ R6, R6, R127 ;  /* 0x0000007f06060221 */ /* 0x000fce0000010000 */
.L_x_3473:
[----:B------:R-:W-:Y:S05]  /*6c90*/  BSYNC B0 ;  /* 0x0000000000007941 */ /* 0x000fea0003800000 */
.L_x_3471:
        /* <DEDUP_REMOVED lines=9> */
[----:B------:R-:W-:Y:S02]  /*6d30*/  @P0 HADD2.F32 R125, -RZ, R249.H0_H0 ;  /* 0x200000f9ff7d0230 */ /* 0x000fe40000004100 */
[----:B------:R-:W-:-:S03]  /*6d40*/  @P0 FMUL.FTZ R8, R5, R124 ;  /* 0x0000007c05080220 */ /* 0x000fc60000410000 */
[----:B------:R-:W-:Y:S02]  /*6d50*/  @P0 FMUL.FTZ R6, R125, R124 ;  /* 0x0000007c7d060220 */ /* 0x000fe40000410000 */
[----:B------:R-:W-:Y:S02]  /*6d60*/  F2FP.F16.F32.PACK_AB R8, RZ, R8 ;  /* 0x00000008ff08723e */ /* 0x000fe400000000ff */
[----:B------:R-:W-:Y:S02]  /*6d70*/  FADD.FTZ R107, R107, R6 ;  /* 0x000000066b6b7221 */ /* 0x000fe40000010000 */
[----:B------:R-:W-:-:S07]  /*6d80*/  PRMT R178, R8, 0x7610, R178 ;  /* 0x0000761008b27816 */ /* 0x000fce00000000b2 */
.L_x_3475:
[----:B------:R-:W-:Y:S05]  /*6d90*/  BSYNC B0 ;  /* 0x0000000000007941 */ /* 0x000fea0003800000 */
.L_x_3474:
        /* <DEDUP_REMOVED lines=10> */
.L_x_3476:
        /* <DEDUP_REMOVED lines=10> */
.L_x_3478:
[----:B------:R-:W-:Y:S05]  /*6ee0*/  BSYNC B0 ;  /* 0x0000000000007941 */ /* 0x000fea0003800000 */
.L_x_3477:
[----:B------:R-:W-:Y:S02]  /*6ef0*/  IADD3 R2, R2, UR14, RZ ;  /* 0x0000000e02027c10 */ /* 0x000fe4000fffe0ff */
[----:B01----:R-:W-:Y:S02]  /*6f00*/  SEL R6, RZ, 0x1, P4 ;  /* 0x00000001ff067807 */ /* 0x003fe40002000000 */
[----:B------:R-:W-:Y:S02]  /*6f10*/  ISETP.GE.AND P0, PT, R2, UR15, PT ;  /* 0x0000000f02007c0c */ /* 0x000fe4000bf06270 */
[----:B------:R-:W-:-:S11]  /*6f20*/  PRMT R219, R6, 0x7610, R219 ;  /* 0x0000761006db7816 */ /* 0x000fd600000000db */
[----:B------:R-:W-:Y:S05]  /*6f30*/  @!P0 BRA `(.L_x_3479) ;  /* 0xffffff9c00788947 */ /* 0x000fea000383ffff */
.L_x_3301:
[----:B------:R-:W0:Y:S01]  /*6f40*/  S2R R9, SR_TID.X ;  /* 0x0000000000097919 */ /* 0x000e220000002100 */
[----:B------:R-:W0:Y:S08]  /*6f50*/  S2UR UR6, SR_CTAID.X ;  /* 0x00000000000679c3 */ /* 0x000e300000002500 */
[----:B------:R-:W1:Y:S08]  /*6f60*/  LDC.64 R2, c[0x0][0x2d0] ;  /* 0x0000b400ff027b82 */ /* 0x000e700000000a00 */
[----:B------:R-:W2:Y:S08]  /*6f70*/  LDC.64 R4, c[0x0][0x2d8] ;  /* 0x0000b600ff047b82 */ /* 0x000eb00000000a00 */
[----:B------:R-:W3:Y:S01]  /*6f80*/  LDC.64 R6, c[0x0][0x2f0] ;  /* 0x0000bc00ff067b82 */ /* 0x000ee20000000a00 */
[C---:B0-----:R-:W-:Y:S01]  /*6f90*/  LEA.HI R0, R9.reuse, UR6, RZ, 0x18 ;  /* 0x0000000609007c11 */ /* 0x041fe2000f8fc0ff */
[----:B------:R-:W-:Y:S01]  /*6fa0*/  ULDC UR6, c[0x0][0x218] ;  /* 0x0000860000067ab9 */ /* 0x000fe20000000800 */
[----:B------:R-:W-:-:S03]  /*6fb0*/  LOP3.LUT R9, R9, 0xff, RZ, 0xc0, !PT ;  /* 0x000000ff09097812 */ /* 0x000fc600078ec0ff */
        /* <DEDUP_REMOVED lines=27> */
.L_x_3305:
[----:B------:R-:W-:Y:S01]  /*7170*/  HFMA2.MMA R130, -RZ, RZ, 0, 9.5367431640625e-07 ;  /* 0x00000010ff827435 */ /* 0x000fe200000001ff */
[----:B------:R-:W-:Y:S02]  /*7180*/  MOV R125, 0x1f ;  /* 0x0000001f007d7802 */ /* 0x000fe40000000f00 */
[----:B------:R-:W-:-:S08]  /*7190*/  MOV R124, 0xffffffff ;  /* 0xffffffff007c7802 */ /* 0x000fd00000000f00 */
[----:B-----5:R-:W-:Y:S05]  /*71a0*/  WARPSYNC.COLLECTIVE R124, `(.L_x_3480) ;  /* 0x000000007c087348 */ /* 0x020fea0003c00000 */
[----:B------:R0:W1:Y:S02]  /*71b0*/  SHFL.DOWN P1, R174, R175, R130, R125 ;  /* 0x08000082afae7389 */ /* 0x000064000002007d */
[----:B01---5:R-:W-:Y:S01]  /*71c0*/  ENDCOLLECTIVE ;  /* 0x000000000000791b */ /* 0x023fe20003800000 */
.L_x_3480:
[----:B------:R-:W-:Y:S01]  /*71d0*/  FADD.FTZ R129, R174, R175 ;  /* 0x000000afae817221 */ /* 0x000fe20000010000 */
[----:B------:R-:W-:-:S07]  /*71e0*/  MOV R175, R240 ;  /* 0x000000f000af7202 */ /* 0x000fce0000000f00 */
[----:B------:R-:W-:Y:S05]  /*71f0*/  WARPSYNC.COLLECTIVE R124, `(.L_x_3481) ;  /* 0x000000007c087348 */ /* 0x000fea0003c00000 */
[----:B------:R0:W1:Y:S02]  /*7200*/  SHFL.DOWN P1, R174, R175, R130, R125 ;  /* 0x08000082afae7389 */ /* 0x000064000002007d */
[----:B01----:R-:W-:Y:S01]  /*7210*/  ENDCOLLECTIVE ;  /* 0x000000000000791b */ /* 0x003fe20003800000 */
.L_x_3481:
[----:B------:R-:W-:Y:S01]  /*7220*/  HFMA2.MMA R130, -RZ, RZ, 0, 4.76837158203125e-07 ;  /* 0x00000008ff827435 */ /* 0x000fe200000001ff */
[----:B------:R-:W-:Y:S02]  /*7230*/  MOV R175, R129 ;  /* 0x0000008100af7202 */ /* 0x000fe40000000f00 */
[----:B------:R-:W-:-:S08]  /*7240*/  MOV R131, R174 ;  /* 0x000000ae00837202 */ /* 0x000fd00000000f00 */
[----:B------:R-:W-:Y:S05]  /*7250*/  WARPSYNC.COLLECTIVE R124, `(.L_x_3482) ;  /* 0x000000007c087348 */ /* 0x000fea0003c00000 */
[----:B------:R0:W1:Y:S02]  /*7260*/  SHFL.DOWN P1, R174, R175, R130, R125 ;  /* 0x08000082afae7389 */ /* 0x000064000002007d */
[----:B01----:R-:W-:Y:S01]  /*7270*/  ENDCOLLECTIVE ;  /* 0x000000000000791b */ /* 0x003fe20003800000 */
.L_x_3482:
[----:B------:R-:W-:-:S05]  /*7280*/  FADD.FTZ R131, R131, R240 ;  /* 0x000000f083837221 */ /* 0x000fca0000010000 */
[----:B------:R-:W-:Y:S01]  /*7290*/  MOV R175, R131 ;  /* 0x0000008300af7202 */ /* 0x000fe20000000f00 */
[----:B------:R-:W-:-:S07]  /*72a0*/  FADD.FTZ R181, R129, R174 ;  /* 0x000000ae81b57221 */ /* 0x000fce0000010000 */
[----:B------:R-:W-:Y:S05]  /*72b0*/  WARPSYNC.COLLECTIVE R124, `(.L_x_3483) ;  /* 0x000000007c087348 */ /* 0x000fea0003c00000 */
[----:B------:R0:W1:Y:S02]  /*72c0*/  SHFL.DOWN P1, R174, R175, R130, R125 ;  /* 0x08000082afae7389 */ /* 0x000064000002007d */
[----:B01----:R-:W-:Y:S01]  /*72d0*/  ENDCOLLECTIVE ;  /* 0x000000000000791b */ /* 0x003fe20003800000 */
.L_x_3483:
[----:B------:R-:W-:Y:S01]  /*72e0*/  HFMA2.MMA R130, -RZ, RZ, 0, 2.384185791015625e-07 ;  /* 0x00000004ff827435 */ /* 0x000fe200000001ff */
[----:B------:R-:W-:Y:S02]  /*72f0*/  MOV R175, R181 ;  /* 0x000000b500af7202 */ /* 0x000fe40000000f00 */
[----:B------:R-:W-:-:S08]  /*7300*/  MOV R126, R174 ;  /* 0x000000ae007e7202 */ /* 0x000fd00000000f00 */
[----:B------:R-:W-:Y:S05]  /*7310*/  WARPSYNC.COLLECTIVE R124, `(.L_x_3484) ;  /* 0x000000007c087348 */ /* 0x000fea0003c00000 */
[----:B------:R0:W1:Y:S02]  /*7320*/  SHFL.DOWN P1, R174, R175, R130, R125 ;  /* 0x08000082afae7389 */ /* 0x000064000002007d */
[----:B01----:R-:W-:Y:S01]  /*7330*/  ENDCOLLECTIVE ;  /* 0x000000000000791b */ /* 0x003fe20003800000 */
.L_x_3484:
[----:B------:R-:W-:-:S05]  /*7340*/  FADD.FTZ R241, R131, R126 ;  /* 0x0000007e83f17221 */ /* 0x000fca0000010000 */
[----:B------:R-:W-:Y:S01]  /*7350*/  MOV R175, R241 ;  /* 0x000000f100af7202 */ /* 0x000fe20000000f00 */
[----:B------:R-:W-:-:S07]  /*7360*/  FADD.FTZ R242, R181, R174 ;  /* 0x000000aeb5f27221 */ /* 0x000fce0000010000 */
[----:B------:R-:W-:Y:S05]  /*7370*/  WARPSYNC.COLLECTIVE R124, `(.L_x_3485) ;  /* 0x000000007c087348 */ /* 0x000fea0003c00000 */
[----:B------:R0:W1:Y:S02]  /*7380*/  SHFL.DOWN P1, R174, R175, R130, R125 ;  /* 0x08000082afae7389 */ /* 0x000064000002007d */
[----:B01----:R-:W-:Y:S01]  /*7390*/  ENDCOLLECTIVE ;  /* 0x000000000000791b */ /* 0x003fe20003800000 */
.L_x_3485:
[----:B------:R-:W-:Y:S01]  /*73a0*/  HFMA2.MMA R130, -RZ, RZ, 0, 1.1920928955078125e-07 ;  /* 0x00000002ff827435 */ /* 0x000fe200000001ff */
[----:B------:R-:W-:Y:S02]  /*73b0*/  MOV R175, R242 ;  /* 0x000000f200af7202 */ /* 0x000fe40000000f00 */
[----:B------:R-:W-:-:S08]  /*73c0*/  MOV R126, R174 ;  /* 0x000000ae007e7202 */ /* 0x000fd00000000f00 */
[----:B------:R-:W-:Y:S05]  /*73d0*/  WARPSYNC.COLLECTIVE R124, `(.L_x_3486) ;  /* 0x000000007c087348 */ /* 0x000fea0003c00000 */
[----:B------:R0:W1:Y:S02]  /*73e0*/  SHFL.DOWN P1, R174, R175, R130, R125 ;  /* 0x08000082afae7389 */ /* 0x000064000002007d */
[----:B01----:R-:W-:Y:S01]  /*73f0*/  ENDCOLLECTIVE ;  /* 0x000000000000791b */ /* 0x003fe20003800000 */
.L_x_3486:
[----:B------:R-:W-:-:S05]  /*7400*/  FADD.FTZ R243, R241, R126 ;  /* 0x0000007ef1f37221 */ /* 0x000fca0000010000 */
[----:B------:R-:W-:Y:S01]  /*7410*/  MOV R175, R243 ;  /* 0x000000f300af7202 */ /* 0x000fe20000000f00 */
[----:B------:R-:W-:-:S07]  /*7420*/  FADD.FTZ R126, R242, R174 ;  /* 0x000000aef27e7221 */ /* 0x000fce0000010000 */
[----:B------:R-:W-:Y:S05]  /*7430*/  WARPSYNC.COLLECTIVE R124, `(.L_x_3487) ;  /* 0x000000007c087348 */ /* 0x000fea0003c00000 */
[----:B------:R0:W1:Y:S02]  /*7440*/  SHFL.DOWN P1, R174, R175, R130, R125 ;  /* 0x08000082afae7389 */ /* 0x000064000002007d */
[----:B01----:R-:W-:Y:S01]  /*7450*/  ENDCOLLECTIVE ;  /* 0x000000000000791b */ /* 0x003fe20003800000 */
.L_x_3487:
[----:B------:R-:W-:Y:S01]  /*7460*/  HFMA2.MMA R130, -RZ, RZ, 0, 5.9604644775390625e-08 ;  /* 0x00000001ff827435 */ /* 0x000fe200000001ff */
[----:B------:R-:W-:Y:S02]  /*7470*/  MOV R175, R126 ;  /* 0x0000007e00af7202 */ /* 0x000fe40000000f00 */
[----:B------:R-:W-:-:S08]  /*7480*/  MOV R240, R174 ;  /* 0x000000ae00f07202 */ /* 0x000fd00000000f00 */
[----:B------:R-:W-:Y:S05]  /*7490*/  WARPSYNC.COLLECTIVE R124, `(.L_x_3488) ;  /* 0x000000007c087348 */ /* 0x000fea0003c00000 */
[----:B------:R0:W1:Y:S02]  /*74a0*/  SHFL.DOWN P1, R174, R175, R130, R125 ;  /* 0x08000082afae7389 */ /* 0x000064000002007d */
[----:B01----:R-:W-:Y:S01]  /*74b0*/  ENDCOLLECTIVE ;  /* 0x000000000000791b */ /* 0x003fe20003800000 */
.L_x_3488:
[----:B------:R-:W-:-:S05]  /*74c0*/  FADD.FTZ R129, R243, R240 ;  /* 0x000000f0f3817221 */ /* 0x000fca0000010000 */
[----:B------:R-:W-:Y:S02]  /*74d0*/  MOV R175, R129 ;  /* 0x0000008100af7202 */ /* 0x000fe40000000f00 */
[----:B------:R-:W-:-:S07]  /*74e0*/  MOV R131, R174 ;  /* 0x000000ae00837202 */ /* 0x000fce0000000f00 */
[----:B------:R-:W-:Y:S05]  /*74f0*/  WARPSYNC.COLLECTIVE R124, `(.L_x_3489) ;  /* 0x000000007c087348 */ /* 0x000fea0003c00000 */
[----:B------:R0:W1:Y:S02]  /*7500*/  SHFL.DOWN P1, R174, R175, R130, R125 ;  /* 0x08000082afae7389 */ /* 0x000064000002007d */
[----:B01----:R-:W-:Y:S01]  /*7510*/  ENDCOLLECTIVE ;  /* 0x000000000000791b */ /* 0x003fe20003800000 */
.L_x_3489:
[----:B------:R-:W-:Y:S05]  /*7520*/  BRA `(.L_x_3490) ;  /* 0xffffffb400ac7947 */ /* 0x000fea000383ffff */
.L_x_3491:
        /* <DEDUP_REMOVED lines=13> */
.L_x_15201:


//--------------------- .text._ZN10layer_norm13ln_bwd_kernelINS_13Kernel_traitsIf13__nv_bfloat16S2_S2_fjLj7168ELj1ELj1ELj8ELj8ENS_18Kernel_traits_baseILj7168EfS2_S2_S2_fjLj256EEEEELb0ELb0ELb0ELb0EEEvNS_9BwdParamsE --------------------------
	.section	.text._ZN10layer_norm13ln_bwd_kernelINS_13Kernel_traitsIf13__nv_bfloat16S2_S2_fjLj7168ELj1ELj1ELj8ELj8ENS_18Kernel_traits_baseILj7168EfS2_S2_S2_fjLj256EEEEELb0ELb0ELb0ELb0EEEvNS_9BwdParamsE,"ax",@progbits
	.align	128
        .global         _ZN10layer_norm13ln_bwd_kernelINS_13Kernel_traitsIf13__nv_bfloat16S2_S2_fjLj7168ELj1ELj1ELj8ELj8ENS_18Kernel_traits_baseILj7168EfS2_S2_S2_fjLj256EEEEELb0ELb0ELb0ELb0EEEvNS_9BwdParamsE
        .type           _ZN10layer_norm13ln_bwd_kernelINS_13Kernel_traitsIf13__nv_bfloat16S2_S2_fjLj7168ELj1ELj1ELj8ELj8ENS_18Kernel_traits_baseILj7168EfS2_S2_S2_fjLj256EEEEELb0ELb0ELb0ELb0EEEvNS_9BwdParamsE,@function
        .size           _ZN10layer_norm13ln_bwd_kernelINS_13Kernel_traitsIf13__nv_bfloat16S2_S2_fjLj7168ELj1ELj1ELj8ELj8ENS_18Kernel_traits_baseILj7168EfS2_S2_S2_fjLj256EEEEELb0ELb0ELb0ELb0EEEvNS_9BwdParamsE,(.L_x_15202 - _ZN10layer_norm13ln_bwd_kernelINS_13Kernel_traitsIf13__nv_bfloat16S2_S2_fjLj7168ELj1ELj1ELj8ELj8ENS_18Kernel_traits_baseILj7168EfS2_S2_S2_fjLj256EEEEELb0ELb0ELb0ELb0EEEvNS_9BwdParamsE)
        .other          _ZN10layer_norm13ln_bwd_kernelINS_13Kernel_traitsIf13__nv_bfloat16S2_S2_fjLj7168ELj1ELj1ELj8ELj8ENS_18Kernel_traits_baseILj7168EfS2_S2_S2_fjLj256EEEEELb0ELb0ELb0ELb0EEEvNS_9BwdParamsE,@"STO_CUDA_ENTRY STV_DEFAULT"
_ZN10layer_norm13ln_bwd_kernelINS_13Kernel_traitsIf13__nv_bfloat16S2_S2_fjLj7168ELj1ELj1ELj8ELj8ENS_18Kernel_traits_baseILj7168EfS2_S2_S2_fjLj256EEEEELb0ELb0ELb0ELb0EEEvNS_9BwdParamsE:
.text._ZN10layer_norm13ln_bwd_kernelINS_13Kernel_traitsIf13__nv_bfloat16S2_S2_fjLj7168ELj1ELj1ELj8ELj8ENS_18Kernel_traits_baseILj7168EfS2_S2_S2_fjLj256EEEEELb0ELb0ELb0ELb0EEEvNS_9BwdParamsE:
        /* <DEDUP_REMOVED lines=37> */
[----:B------:R-:W-:-:S02]  /*0250*/  @P6 LOP3.LUT R19, R19, 0x100, RZ, 0xfc, !PT ;  /* 0x0000010013136812 */ /* 0x000fc400078efcff */
[----:B------:R-:W-:Y:S02]  /*0260*/  CS2R R52, SRZ ;  /* 0x0000000000347805 */ /* 0x000fe4000001ff00 */
[----:B------:R-:W-:Y:S02]  /*0270*/  CS2R R54, SRZ ;  /* 0x0000000000367805 */ /* 0x000fe4000001ff00 */
[----:B------:R-:W-:Y:S01]  /*0280*/  CS2R R48, SRZ ;  /* 0x0000000000307805 */ /* 0x000fe2000001ff00 */
[----:B------:R-:W5:Y:S01]  /*0290*/  @P6 LDG.E.128 R84, desc[UR4][R4.64] ;  /* 0x0000000404546981 */ /* 0x000f62000c1e1d00 */
[----:B------:R-:W0:Y:S01]  /*02a0*/  @P3 LDC.64 R14, c[0x0][0x260] ;  /* 0x00009800ff0e3b82 */ /* 0x000e220000000a00 */
[C---:B-1----:R-:W-:Y:S01]  /*02b0*/  @P1 IMAD.WIDE.U32 R8, R19.reuse, 0x10, R6 ;  /* 0x0000001013081825 */ /* 0x042fe200078e0006 */
[----:B------:R-:W-:Y:S02]  /*02c0*/  @P1 IADD3 R19, R19, 0x100, RZ ;  /* 0x0000010013131810 */ /* 0x000fe40007ffe0ff */
[----:B------:R-:W-:-:S02]  /*02d0*/  CS2R R50, SRZ ;  /* 0x0000000000327805 */ /* 0x000fc4000001ff00 */
[----:B------:R-:W-:Y:S02]  /*02e0*/  CS2R R44, SRZ ;  /* 0x00000000002c7805 */ /* 0x000fe4000001ff00 */
[----:B------:R-:W-:Y:S01]  /*02f0*/  CS2R R46, SRZ ;  /* 0x00000000002e7805 */ /* 0x000fe2000001ff00 */
[----:B------:R-:W5:Y:S01]  /*0300*/  @P1 LDG.E.128 R80, desc[UR4][R8.64] ;  /* 0x0000000408501981 */ /* 0x000f62000c1e1d00 */
[----:B------:R-:W1:Y:S01]  /*0310*/  @P2 LDC.64 R16, c[0x0][0x260] ;  /* 0x00009800ff102b82 */ /* 0x000e620000000a00 */
[----:B--2---:R-:W-:-:S04]  /*0320*/  @P5 IMAD.WIDE.U32 R10, R19, 0x10, R10 ;  /* 0x00000010130a5825 */ /* 0x004fc800078e000a */
[----:B------:R-:W-:Y:S01]  /*0330*/  @P5 VIADD R19, R19, 0x100 ;  /* 0x0000010013135836 */ /* 0x000fe20000000000 */
[----:B------:R-:W5:Y:S02]  /*0340*/  @P5 LDG.E.128 R76, desc[UR4][R10.64] ;  /* 0x000000040a4c5981 */ /* 0x000f64000c1e1d00 */
[----:B------:R-:W2:Y:S01]  /*0350*/  @P0 LDC.64 R6, c[0x0][0x260] ;  /* 0x00009800ff060b82 */ /* 0x000ea20000000a00 */
[C---:B---3--:R-:W-:Y:S01]  /*0360*/  @P4 IMAD.WIDE.U32 R12, R19.reuse, 0x10, R12 ;  /* 0x00000010130c4825 */ /* 0x048fe200078e000c */
[----:B------:R-:W-:Y:S02]  /*0370*/  @P4 IADD3 R19, R19, 0x100, RZ ;  /* 0x0000010013134810 */ /* 0x000fe40007ffe0ff */
[----:B------:R-:W-:Y:S02]  /*0380*/  CS2R R40, SRZ ;  /* 0x0000000000287805 */ /* 0x000fe4000001ff00 */
[----:B------:R-:W-:Y:S02]  /*0390*/  CS2R R42, SRZ ;  /* 0x00000000002a7805 */ /* 0x000fe4000001ff00 */
[----:B------:R-:W-:Y:S01]  /*03a0*/  CS2R R36, SRZ ;  /* 0x0000000000247805 */ /* 0x000fe2000001ff00 */
[----:B------:R-:W5:Y:S01]  /*03b0*/  @P4 LDG.E.128 R72, desc[UR4][R12.64] ;  /* 0x000000040c484981 */ /* 0x000f62000c1e1d00 */
[C---:B0-----:R-:W-:Y:S01]  /*03c0*/  @P3 IMAD.WIDE.U32 R14, R19.reuse, 0x10, R14 ;  /* 0x00000010130e3825 */ /* 0x041fe200078e000e */
[----:B------:R-:W-:-:S02]  /*03d0*/  @P3 IADD3 R19, R19, 0x100, RZ ;  /* 0x0000010013133810 */ /* 0x000fc40007ffe0ff */
[----:B------:R-:W-:Y:S02]  /*03e0*/  CS2R R38, SRZ ;  /* 0x0000000000267805 */ /* 0x000fe4000001ff00 */
[----:B------:R-:W-:Y:S02]  /*03f0*/  CS2R R32, SRZ ;  /* 0x0000000000207805 */ /* 0x000fe4000001ff00 */
[----:B------:R-:W-:Y:S01]  /*0400*/  CS2R R34, SRZ ;  /* 0x0000000000227805 */ /* 0x000fe2000001ff00 */
[----:B------:R-:W5:Y:S01]  /*0410*/  @P3 LDG.E.128 R68, desc[UR4][R14.64] ;  /* 0x000000040e443981 */ /* 0x000f62000c1e1d00 */
[C---:B-1----:R-:W-:Y:S01]  /*0420*/  @P2 IMAD.WIDE.U32 R16, R19.reuse, 0x10, R16 ;  /* 0x0000001013102825 */ /* 0x042fe200078e0010 */
[----:B------:R-:W-:Y:S02]  /*0430*/  @P2 IADD3 R19, R19, 0x100, RZ ;  /* 0x0000010013132810 */ /* 0x000fe40007ffe0ff */
[----:B------:R-:W-:Y:S02]  /*0440*/  CS2R R28, SRZ ;  /* 0x00000000001c7805 */ /* 0x000fe4000001ff00 */
[----:B------:R-:W-:-:S02]  /*0450*/  CS2R R30, SRZ ;  /* 0x00000000001e7805 */ /* 0x000fc4000001ff00 */
[----:B------:R-:W-:Y:S01]  /*0460*/  CS2R R24, SRZ ;  /* 0x0000000000187805 */ /* 0x000fe2000001ff00 */
[----:B------:R0:W5:Y:S01]  /*0470*/  @P2 LDG.E.128 R64, desc[UR4][R16.64] ;  /* 0x0000000410402981 */ /* 0x000162000c1e1d00 */
[----:B--2---:R-:W-:-:S05]  /*0480*/  @P0 IMAD.WIDE.U32 R6, R19, 0x10, R6 ;  /* 0x0000001013060825 */ /* 0x004fca00078e0006 */
[----:B------:R1:W5:Y:S01]  /*0490*/  @P0 LDG.E.128 R60, desc[UR4][R6.64] ;  /* 0x00000004063c0981 */ /* 0x000362000c1e1d00 */
[----:B------:R-:W-:Y:S02]  /*04a0*/  ISETP.GE.AND P0, PT, R119, UR7, PT ;  /* 0x0000000777007c0c */ /* 0x000fe4000bf06270 */
        /* <DEDUP_REMOVED lines=10> */
[----:B-1----:R-:W-:Y:S01]  /*0550*/  CS2R R6, SRZ ;  /* 0x0000000000067805 */ /* 0x002fe2000001ff00 */
[----:B------:R-:W-:Y:S06]  /*0560*/  @P0 BRA `(.L_x_3492) ;  /* 0x0000003c00700947 */ /* 0x000fec0003800000 */
[----:B------:R-:W0:Y:S01]  /*0570*/  LDC.U8 R181, c[0x0][0x2a0] ;  /* 0x0000a800ffb57b82 */ /* 0x000e220000000000 */
[----:B------:R-:W-:Y:S01]  /*0580*/  ULDC.64 UR6, c[0x0][0x270] ;  /* 0x00009c0000067ab9 */ /* 0x000fe20000000a00 */
[----:B------:R-:W-:Y:S01]  /*0590*/  HFMA2.MMA R57, -RZ, RZ, 0, 0 ;  /* 0x00000000ff397435 */ /* 0x000fe200000001ff */
[----:B------:R-:W-:Y:S01]  /*05a0*/  ISETP.NE.U32.AND P1, PT, RZ, UR6, PT ;  /* 0x00000006ff007c0c */ /* 0x000fe2000bf25070 */
[----:B------:R-:W-:-:S03]  /*05b0*/  IMAD.MOV.U32 R88, RZ, RZ, 0x1 ;  /* 0x00000001ff587424 */ /* 0x000fc600078e00ff */
[----:B------:R-:W-:-:S13]  /*05c0*/  ISETP.NE.AND.EX P1, PT, RZ, UR7, PT, P1 ;  /* 0x00000007ff007c0c */ /* 0x000fda000bf25310 */
.L_x_3529:
[----:B0-----:R-:W1:Y:S01]  /*05d0*/  LDC.64 R96, c[0x0][0x250] ;  /* 0x00009400ff607b82 */ /* 0x001e620000000a00 */
[----:B------:R-:W-:Y:S02]  /*05e0*/  SHF.R.S32.HI R0, RZ, 0x1f, R119 ;  /* 0x0000001fff007819 */ /* 0x000fe40000011477 */
[----:B------:R-:W-:-:S05]  /*05f0*/  ISETP.NE.AND P6, PT, R182, RZ, PT ;  /* 0x000000ffb600720c */ /* 0x000fca0003fc5270 */
[----:B------:R-:W2:Y:S08]  /*0600*/  LDC.64 R98, c[0x0][0x258] ;  /* 0x00009600ff627b82 */ /* 0x000eb00000000a00 */
[----:B------:R-:W3:Y:S01]  /*0610*/  @P1 LDC.64 R92, c[0x0][0x270] ;  /* 0x00009c00ff5c1b82 */ /* 0x000ee20000000a00 */
[----:B-1----:R-:W-:-:S05]  /*0620*/  IMAD.WIDE R96, R119, 0x4, R96 ;  /* 0x0000000477607825 */ /* 0x002fca00078e0260 */
[----:B-----5:R-:W5:Y:S01]  /*0630*/  LDG.E R91, desc[UR4][R96.64] ;  /* 0x00000004605b7981 */ /* 0x020f62000c1e1900 */
[----:B--2---:R-:W-:-:S05]  /*0640*/  IMAD.WIDE R98, R119, 0x4, R98 ;  /* 0x0000000477627825 */ /* 0x004fca00078e0262 */
[----:B------:R-:W5:Y:S01]  /*0650*/  LDG.E R118, desc[UR4][R98.64] ;  /* 0x0000000462767981 */ /* 0x000f62000c1e1900 */
[----:B---3--:R-:W-:-:S04]  /*0660*/  @P1 LEA R92, P0, R119, R92, 0x1 ;  /* 0x0000005c775c1211 */ /* 0x008fc800078008ff */
[C---:B------:R-:W-:Y:S02]  /*0670*/  @P1 LEA.HI.X R93, R119.reuse, R93, R0, 0x1, P0 ;  /* 0x0000005d775d1211 */ /* 0x040fe400000f0c00 */
[----:B------:R-:W-:Y:S01]  /*0680*/  MOV R0, UR13 ;  /* 0x0000000d00007c02 */ /* 0x000fe20008000f00 */
[----:B------:R-:W-:Y:S01]  /*0690*/  BSSY B0, `(.L_x_3493) ;  /* 0x0000044000007945 */ /* 0x000fe20003800000 */
[----:B------:R-:W-:Y:S01]  /*06a0*/  IMAD.MOV.U32 R94, RZ, RZ, RZ ;  /* 0x000000ffff5e7224 */ /* 0x000fe200078e00ff */
[----:B------:R1:W5:Y:S02]  /*06b0*/  @P1 LDG.E.U16 R89, desc[UR4][R92.64] ;  /* 0x000000045c591981 */ /* 0x000364000c1e1500 */
[----:B------:R-:W-:-:S05]  /*06c0*/  IMAD R2, R119, R0, RZ ;  /* 0x0000000077027224 */ /* 0x000fca00078e02ff */
[----:B------:R-:W-:-:S04]  /*06d0*/  SHF.R.S32.HI R95, RZ, 0x1f, R2 ;  /* 0x0000001fff5f7819 */ /* 0x000fc80000011402 */
[----:B------:R-:W-:Y:S02]  /*06e0*/  LEA.HI R95, R95, R2, RZ, 0x2 ;  /* 0x000000025f5f7211 */ /* 0x000fe400078f10ff */
[----:B------:R-:W-:-:S04]  /*06f0*/  LOP3.LUT R2, R180, 0xff, RZ, 0xc0, !PT ;  /* 0x000000ffb4027812 */ /* 0x000fc800078ec0ff */
[----:B------:R-:W-:Y:S02]  /*0700*/  LEA.HI.SX32 R120, R95, R2, 0x1e ;  /* 0x000000025f787211 */ /* 0x000fe400078ff2ff */
[----:B-1----:R-:W-:Y:S02]  /*0710*/  MOV R93, RZ ;  /* 0x000000ff005d7202 */ /* 0x002fe40000000f00 */
[----:B------:R-:W-:Y:S02]  /*0720*/  SHF.R.U32.HI R90, RZ, 0x5, R180 ;  /* 0x00000005ff5a7819 */ /* 0x000fe400000116b4 */
[----:B------:R-:W-:Y:S01]  /*0730*/  MOV R92, R120 ;  /* 0x00000078005c7202 */ /* 0x000fe20000000f00 */
[----:B------:R-:W-:Y:S06]  /*0740*/  @!P6 BRA `(.L_x_3494) ;  /* 0x0000000000e0e947 */ /* 0x000fec0003800000 */
[----:B------:R-:W1:Y:S01]  /*0750*/  LDC.64 R92, c[0x0][0x2b8] ;  /* 0x0000ae00ff5c7b82 */ /* 0x000e620000000a00 */
[----:B------:R-:W-:-:S04]  /*0760*/  LEA R96, P0, R120, UR10, 0x3 ;  /* 0x0000000a78607c11 */ /* 0x000fc8000f8018ff */
[----:B------:R-:W-:Y:S02]  /*0770*/  LEA.HI.X R97, R120, UR11, RZ, 0x3, P0 ;  /* 0x0000000b78617c11 */ /* 0x000fe400080f1cff */
[----:B------:R-:W-:-:S04]  /*0780*/  ISETP.NE.U32.AND P0, PT, RZ, UR8, PT ;  /* 0x00000008ff007c0c */ /* 0x000fc8000bf05070 */
[----:B------:R-:W2:Y:S01]  /*0790*/  LDG.E.64 R96, desc[UR4][R96.64] ;  /* 0x0000000460607981 */ /* 0x000ea2000c1e1b00 */
[----:B------:R-:W-:Y:S01]  /*07a0*/  ISETP.NE.AND.EX P0, PT, RZ, UR9, PT, P0 ;  /* 0x00000009ff007c0c */ /* 0x000fe2000bf05300 */
[----:B-1----:R-:W-:-:S12]  /*07b0*/  IMAD.WIDE.U32 R92, R120, 0x8, R92 ;  /* 0x00000008785c7825 */ /* 0x002fd800078e005c */
[----:B------:R-:W-:-:S04]  /*07c0*/  @P0 LEA R94, P6, R120, UR8, 0x3 ;  /* 0x00000008785e0c11 */ /* 0x000fc8000f8c18ff */
[----:B------:R-:W-:Y:S01]  /*07d0*/  @P0 LEA.HI.X R95, R120, UR9, RZ, 0x3, P6 ;  /* 0x00000009785f0c11 */ /* 0x000fe2000b0f1cff */
[----:B------:R-:W3:Y:S01]  /*07e0*/  LDG.E.64 R92, desc[UR4][R92.64] ;  /* 0x000000045c5c7981 */ /* 0x000ee2000c1e1b00 */
[----:B0-----:R-:W-:-:S03]  /*07f0*/  ISETP.NE.AND P6, PT, R181, RZ, PT ;  /* 0x000000ffb500720c */ /* 0x001fc60003fc5270 */
[----:B------:R0:W5:Y:S02]  /*0800*/  @P0 LDG.E.64 R116, desc[UR4][R94.64] ;  /* 0x000000045e740981 */ /* 0x000164000c1e1b00 */
[----:B-----5:R-:W-:Y:S02]  /*0810*/  FSEL R98, R91, RZ, !P6 ;  /* 0x000000ff5b627208 */ /* 0x020fe40007000000 */
[C-C-:B--2---:R-:W-:Y:S02]  /*0820*/  SHF.R.U64 R100, R96.reuse, 0x10, R97.reuse ;  /* 0x0000001060647819 */ /* 0x144fe40000001261 */
[----:B------:R-:W-:Y:S02]  /*0830*/  SHF.L.U32 R99, R96, 0x10, RZ ;  /* 0x0000001060637819 */ /* 0x000fe400000006ff */
[----:B0-----:R-:W-:Y:S02]  /*0840*/  SHF.L.U32 R95, R100, 0x10, RZ ;  /* 0x00000010645f7819 */ /* 0x001fe400000006ff */
[----:B------:R-:W-:Y:S01]  /*0850*/  SHF.R.U32.HI R103, RZ, 0x10, R97 ;  /* 0x00000010ff677819 */ /* 0x000fe20000011661 */
[----:B------:R-:W-:-:S02]  /*0860*/  FADD.FTZ R99, -R98, R99 ;  /* 0x0000006362637221 */ /* 0x000fc40000010100 */
[----:B------:R-:W-:Y:S01]  /*0870*/  FADD.FTZ R95, -R98, R95 ;  /* 0x0000005f625f7221 */ /* 0x000fe20000010100 */
[----:B------:R-:W-:Y:S01]  /*0880*/  SHF.L.U32 R101, R97, 0x10, RZ ;  /* 0x0000001061657819 */ /* 0x000fe200000006ff */
[----:B---3--:R-:W-:Y:S01]  /*0890*/  IMAD.MOV.U32 R3, RZ, RZ, R92 ;  /* 0x000000ffff037224 */ /* 0x008fe200078e005c */
[--C-:B------:R-:W-:Y:S02]  /*08a0*/  SHF.R.U64 R102, R92, 0x10, R93.reuse ;  /* 0x000000105c667819 */ /* 0x100fe4000000125d */
[----:B------:R-:W-:Y:S02]  /*08b0*/  MOV R94, R93 ;  /* 0x0000005d005e7202 */ /* 0x000fe40000000f00 */
[----:B------:R-:W-:Y:S01]  /*08c0*/  SHF.R.U32.HI R96, RZ, 0x10, R93 ;  /* 0x00000010ff607819 */ /* 0x000fe2000001165d */
[----:B------:R-:W-:Y:S01]  /*08d0*/  IMAD.U32 R93, R3, 0x10000, RZ ;  /* 0x00010000035d7824 */ /* 0x000fe200078e00ff */
[----:B------:R-:W-:Y:S01]  /*08e0*/  SHF.L.U32 R92, R102, 0x10, RZ ;  /* 0x00000010665c7819 */ /* 0x000fe200000006ff */
[C---:B------:R-:W-:Y:S01]  /*08f0*/  FMUL.FTZ R122, R118.reuse, R95 ;  /* 0x0000005f767a7220 */ /* 0x040fe20000410000 */
[----:B------:R-:W-:Y:S01]  /*0900*/  FMUL.FTZ R3, R118, R99 ;  /* 0x0000006376037220 */ /* 0x000fe20000410000 */
[-C--:B------:R-:W-:Y:S01]  /*0910*/  FMUL.FTZ R124, R84, R93.reuse ;  /* 0x0000005d547c7220 */ /* 0x080fe20000410000 */
[----:B------:R-:W-:Y:S01]  /*0920*/  SHF.L.U32 R103, R103, 0x10, RZ ;  /* 0x0000001067677819 */ /* 0x000fe200000006ff */
[----:B------:R-:W-:Y:S01]  /*0930*/  FADD.FTZ R29, R29, R92 ;  /* 0x0000005c1d1d7221 */ /* 0x000fe20000010000 */
[----:B------:R-:W-:Y:S01]  /*0940*/  SHF.L.U32 R97, R94, 0x10, RZ ;  /* 0x000000105e617819 */ /* 0x000fe200000006ff */
[-C--:B------:R-:W-:Y:S01]  /*0950*/  FFMA.FTZ R57, R122, R92.reuse, R57 ;  /* 0x0000005c7a397223 */ /* 0x080fe20000010039 */
[----:B------:R-:W-:Y:S01]  /*0960*/  FMUL.FTZ R121, R85, R92 ;  /* 0x0000005c55797220 */ /* 0x000fe20000410000 */
[----:B------:R-:W-:Y:S01]  /*0970*/  FADD.FTZ R28, R28, R93 ;  /* 0x0000005d1c1c7221 */ /* 0x000fe20000010000 */
[C---:B------:R-:W-:Y:S01]  /*0980*/  FFMA.FTZ R56, R3.reuse, R93, R56 ;  /* 0x0000005d03387223 */ /* 0x040fe20000010038 */
[----:B------:R-:W-:Y:S01]  /*0990*/  FADD.FTZ R92, RZ, R124 ;  /* 0x0000007cff5c7221 */ /* 0x000fe20000010000 */
[C---:B------:R-:W-:Y:S01]  /*09a0*/  FADD.FTZ R101, -R98.reuse, R101 ;  /* 0x0000006562657221 */ /* 0x040fe20000010100 */
[----:B------:R-:W-:Y:S01]  /*09b0*/  FFMA.FTZ R93, R3, R124, RZ ;  /* 0x0000007c035d7223 */ /* 0x000fe200000100ff */
[----:B------:R-:W-:Y:S01]  /*09c0*/  FADD.FTZ R103, -R98, R103 ;  /* 0x0000006762677221 */ /* 0x000fe20000010100 */
        /* <DEDUP_REMOVED lines=13> */
[----:B------:R-:W-:Y:S01]  /*0aa0*/  FFMA.FTZ R59, R128, R98, R59 ;  /* 0x00000062803b7223 */ /* 0x000fe2000001003b */
[----:B------:R-:W-:-:S02]  /*0ab0*/  VIADD R92, R120, 0x100 ;  /* 0x00000100785c7836 */ /* 0x000fc40000000000 */
[----:B------:R-:W-:-:S07]  /*0ac0*/  FFMA.FTZ R94, R128, R125, R96 ;  /* 0x0000007d805e7223 */ /* 0x000fce0000010060 */
.L_x_3494:
[----:B------:R-:W-:Y:S05]  /*0ad0*/  BSYNC B0 ;  /* 0x0000000000007941 */ /* 0x000fea0003800000 */
.L_x_3493:
[----:B------:R-:W-:Y:S01]  /*0ae0*/  ISETP.NE.AND P0, PT, R183, RZ, PT ;  /* 0x000000ffb700720c */ /* 0x000fe20003f05270 */
[----:B------:R-:W-:-:S12]  /*0af0*/  BSSY B0, `(.L_x_3495) ;  /* 0x000003a000007945 */ /* 0x000fd80003800000 */
[----:B------:R-:W-:Y:S05]  /*0b00*/  @!P0 BRA `(.L_x_3496) ;  /* 0x0000000000e08947 */ /* 0x000fea0003800000 */
        /* <DEDUP_REMOVED lines=19> */
[C---:B------:R-:W-:Y:S01]  /*0c40*/  FADD.FTZ R99, -R132.reuse, R99 ;  /* 0x0000006384637221 */ /* 0x040fe20000010100 */
[----:B------:R-:W-:Y:S01]  /*0c50*/  SHF.L.U32 R129, R129, 0x10, RZ ;  /* 0x0000001081817819 */ /* 0x000fe200000006ff */
[----:B------:R-:W-:Y:S01]  /*0c60*/  FADD.FTZ R127, -R132, R102 ;  /* 0x00000066847f7221 */ /* 0x000fe20000010100 */
[----:B---3--:R-:W-:Y:S02]  /*0c70*/  MOV R95, R96 ;  /* 0x00000060005f7202 */ /* 0x008fe40000000f00 */
[--C-:B------:R-:W-:Y:S02]  /*0c80*/  SHF.R.U64 R130, R96, 0x10, R97.reuse ;  /* 0x0000001060827819 */ /* 0x100fe40000001261 */
[----:B------:R-:W-:Y:S01]  /*0c90*/  SHF.L.U32 R95, R95, 0x10, RZ ;  /* 0x000000105f5f7819 */ /* 0x000fe200000006ff */
[----:B------:R-:W-:-:S02]  /*0ca0*/  IMAD.MOV.U32 R98, RZ, RZ, R97 ;  /* 0x000000ffff627224 */ /* 0x000fc400078e0061 */
[----:B------:R-:W-:Y:S01]  /*0cb0*/  FADD.FTZ R103, -R132, R103 ;  /* 0x0000006784677221 */ /* 0x000fe20000010100 */
[----:B------:R-:W-:Y:S02]  /*0cc0*/  IMAD.U32 R96, R130, 0x10000, RZ ;  /* 0x0001000082607824 */ /* 0x000fe400078e00ff */
[----:B------:R-:W-:Y:S01]  /*0cd0*/  FADD.FTZ R101, -R132, R129 ;  /* 0x0000008184657221 */ /* 0x000fe20000010100 */
[----:B------:R-:W-:Y:S01]  /*0ce0*/  FMUL.FTZ R130, R118, R99 ;  /* 0x0000006376827220 */ /* 0x000fe20000410000 */
[----:B------:R-:W-:Y:S01]  /*0cf0*/  FMUL.FTZ R132, R80, R95 ;  /* 0x0000005f50847220 */ /* 0x000fe20000410000 */
[----:B------:R-:W-:Y:S01]  /*0d00*/  FMUL.FTZ R127, R118, R127 ;  /* 0x0000007f767f7220 */ /* 0x000fe20000410000 */
[----:B------:R-:W-:Y:S01]  /*0d10*/  SHF.R.U32.HI R100, RZ, 0x10, R97 ;  /* 0x00000010ff647819 */ /* 0x000fe20000011661 */
[----:B------:R-:W-:Y:S01]  /*0d20*/  FADD.FTZ R25, R25, R96 ;  /* 0x0000006019197221 */ /* 0x000fe20000010000 */
[-C--:B------:R-:W-:Y:S01]  /*0d30*/  FFMA.FTZ R53, R130, R96.reuse, R53 ;  /* 0x0000006082357223 */ /* 0x080fe20000010035 */
[----:B------:R-:W-:Y:S01]  /*0d40*/  FMUL.FTZ R129, R81, R96 ;  /* 0x0000006051817220 */ /* 0x000fe20000410000 */
[----:B------:R-:W-:Y:S01]  /*0d50*/  SHF.L.U32 R97, R98, 0x10, RZ ;  /* 0x0000001062617819 */ /* 0x000fe200000006ff */
[----:B------:R-:W-:Y:S01]  /*0d60*/  FADD.FTZ R96, R93, R132 ;  /* 0x000000845d607221 */ /* 0x000fe20000010000 */
[C---:B------:R-:W-:Y:S01]  /*0d70*/  FFMA.FTZ R93, R127.reuse, R132, R94 ;  /* 0x000000847f5d7223 */ /* 0x040fe2000001005e */
[----:B------:R-:W-:Y:S01]  /*0d80*/  SHF.L.U32 R98, R100, 0x10, RZ ;  /* 0x0000001064627819 */ /* 0x000fe200000006ff */
        /* <DEDUP_REMOVED lines=16> */
.L_x_3496:
[----:B------:R-:W-:Y:S05]  /*0e90*/  BSYNC B0 ;  /* 0x0000000000007941 */ /* 0x000fea0003800000 */
.L_x_3495:
[----:B------:R-:W-:Y:S04]  /*0ea0*/  BSSY B0, `(.L_x_3497) ;  /* 0x000003a000007945 */ /* 0x000fe80003800000 */
        /* <DEDUP_REMOVED lines=15> */
[C-C-:B--2---:R-:W-:Y:S02]  /*0fa0*/  SHF.R.U64 R135, R100.reuse, 0x10, R101.reuse ;  /* 0x0000001064877819 */ /* 0x144fe40000001265 */
[----:B------:R-:W-:Y:S01]  /*0fb0*/  SHF.R.U32.HI R137, RZ, 0x10, R101 ;  /* 0x00000010ff897819 */ /* 0x000fe20000011665 */
[----:B------:R-:W-:Y:S02]  /*0fc0*/  IMAD.U32 R102, R100, 0x10000, RZ ;  /* 0x0001000064667824 */ /* 0x000fe400078e00ff */
[----:B0-----:R-:W-:Y:S01]  /*0fd0*/  IMAD.U32 R99, R135, 0x10000, RZ ;  /* 0x0001000087637824 */ /* 0x001fe200078e00ff */
[----:B------:R-:W-:-:S02]  /*0fe0*/  SHF.L.U32 R103, R101, 0x10, RZ ;  /* 0x0000001065677819 */ /* 0x000fc400000006ff */
[----:B------:R-:W-:Y:S01]  /*0ff0*/  SHF.L.U32 R137, R137, 0x10, RZ ;  /* 0x0000001089897819 */ /* 0x000fe200000006ff */
[C---:B------:R-:W-:Y:S01]  /*1000*/  FADD.FTZ R99, -R140.reuse, R99 ;  /* 0x000000638c637221 */ /* 0x040fe20000010100 */
[C---:B------:R-:W-:Y:S01]  /*1010*/  FADD.FTZ R135, -R140.reuse, R102 ;  /* 0x000000668c877221 */ /* 0x040fe20000010100 */
[----:B------:R-:W-:Y:S01]  /*1020*/  FADD.FTZ R103, -R140, R103 ;  /* 0x000000678c677221 */ /* 0x000fe20000010100 */
[----:B---3--:R-:W-:Y:S02]  /*1030*/  MOV R95, R96 ;  /* 0x00000060005f7202 */ /* 0x008fe40000000f00 */
[----:B------:R-:W-:Y:S02]  /*1040*/  SHF.R.U64 R138, R96, 0x10, R97 ;  /* 0x00000010608a7819 */ /* 0x000fe40000001261 */
[----:B------:R-:W-:Y:S01]  /*1050*/  SHF.L.U32 R95, R95, 0x10, RZ ;  /* 0x000000105f5f7819 */ /* 0x000fe200000006ff */
        /* <DEDUP_REMOVED lines=10> */
[----:B------:R-:W-:Y:S01]  /*1100*/  FADD.FTZ R96, R93, R140 ;  /* 0x0000008c5d607221 */ /* 0x000fe20000010000 */
[----:B------:R-:W-:-:S02]  /*1110*/  IMAD.U32 R97, R98, 0x10000, RZ ;  /* 0x0001000062617824 */ /* 0x000fc400078e00ff */
        /* <DEDUP_REMOVED lines=18> */
.L_x_3498:
[----:B------:R-:W-:Y:S05]  /*1240*/  BSYNC B0 ;  /* 0x0000000000007941 */ /* 0x000fea0003800000 */
.L_x_3497:
        /* <DEDUP_REMOVED lines=19> */
[----:B------:R-:W-:Y:S01]  /*1380*/  SHF.L.U32 R102, R100, 0x10, RZ ;  /* 0x0000001064667819 */ /* 0x000fe200000006ff */
[----:B------:R-:W-:Y:S02]  /*1390*/  IMAD.U32 R103, R101, 0x10000, RZ ;  /* 0x0001000065677824 */ /* 0x000fe400078e00ff */
[----:B------:R-:W-:Y:S02]  /*13a0*/  IMAD.U32 R145, R145, 0x10000, RZ ;  /* 0x0001000091917824 */ /* 0x000fe400078e00ff */
[C---:B------:R-:W-:Y:S01]  /*13b0*/  FADD.FTZ R99, -R148.reuse, R99 ;  /* 0x0000006394637221 */ /* 0x040fe20000010100 */
[----:B------:R-:W-:Y:S01]  /*13c0*/  FADD.FTZ R143, -R148, R102 ;  /* 0x00000066948f7221 */ /* 0x000fe20000010100 */
[----:B---3--:R-:W-:Y:S02]  /*13d0*/  MOV R95, R96 ;  /* 0x00000060005f7202 */ /* 0x008fe40000000f00 */
[----:B------:R-:W-:Y:S02]  /*13e0*/  SHF.R.U64 R146, R96, 0x10, R97 ;  /* 0x0000001060927819 */ /* 0x000fe40000001261 */
[----:B------:R-:W-:Y:S01]  /*13f0*/  SHF.L.U32 R95, R95, 0x10, RZ ;  /* 0x000000105f5f7819 */ /* 0x000fe200000006ff */
        /* <DEDUP_REMOVED lines=14> */
[----:B------:R-:W-:Y:S01]  /*14e0*/  FADD.FTZ R16, R16, R95 ;  /* 0x0000005f10107221 */ /* 0x000fe20000010000 */
[----:B------:R-:W-:Y:S01]  /*14f0*/  FFMA.FTZ R44, R143, R95, R44 ;  /* 0x0000005f8f2c7223 */ /* 0x000fe2000001002c */
[----:B------:R-:W-:-:S02]  /*1500*/  IMAD.U32 R98, R100, 0x10000, RZ ;  /* 0x0001000064627824 */ /* 0x000fc400078e00ff */
        /* <DEDUP_REMOVED lines=14> */
.L_x_3500:
[----:B------:R-:W-:Y:S05]  /*15f0*/  BSYNC B0 ;  /* 0x0000000000007941 */ /* 0x000fea0003800000 */
.L_x_3499:
        /* <DEDUP_REMOVED lines=14> */
[----:B-----5:R-:W-:Y:S01]  /*16e0*/  FSEL R156, R91, RZ, !P6 ;  /* 0x000000ff5b9c7208 */ /* 0x020fe20007000000 */
[----:B------:R-:W-:Y:S01]  /*16f0*/  VIADD R92, R92, 0x100 ;  /* 0x000001005c5c7836 */ /* 0x000fe20000000000 */
[C-C-:B--2---:R-:W-:Y:S02]  /*1700*/  SHF.R.U64 R151, R100.reuse, 0x10, R101.reuse ;  /* 0x0000001064977819 */ /* 0x144fe40000001265 */
[----:B------:R-:W-:Y:S02]  /*1710*/  SHF.R.U32.HI R153, RZ, 0x10, R101 ;  /* 0x00000010ff997819 */ /* 0x000fe40000011665 */
[----:B0-----:R-:W-:Y:S02]  /*1720*/  SHF.L.U32 R99, R151, 0x10, RZ ;  /* 0x0000001097637819 */ /* 0x001fe400000006ff */
[----:B------:R-:W-:-:S02]  /*1730*/  SHF.L.U32 R102, R100, 0x10, RZ ;  /* 0x0000001064667819 */ /* 0x000fc400000006ff */
[----:B------:R-:W-:Y:S01]  /*1740*/  SHF.L.U32 R103, R101, 0x10, RZ ;  /* 0x0000001065677819 */ /* 0x000fe200000006ff */
[C---:B------:R-:W-:Y:S01]  /*1750*/  FADD.FTZ R99, -R156.reuse, R99 ;  /* 0x000000639c637221 */ /* 0x040fe20000010100 */
[----:B------:R-:W-:Y:S01]  /*1760*/  SHF.L.U32 R153, R153, 0x10, RZ ;  /* 0x0000001099997819 */ /* 0x000fe200000006ff */
[----:B------:R-:W-:Y:S01]  /*1770*/  FADD.FTZ R151, -R156, R102 ;  /* 0x000000669c977221 */ /* 0x000fe20000010100 */
[----:B---3--:R-:W-:Y:S01]  /*1780*/  IMAD.MOV.U32 R95, RZ, RZ, R96 ;  /* 0x000000ffff5f7224 */ /* 0x008fe200078e0060 */
[----:B------:R-:W-:-:S03]  /*1790*/  SHF.R.U64 R154, R96, 0x10, R97 ;  /* 0x00000010609a7819 */ /* 0x000fc60000001261 */
[----:B------:R-:W-:Y:S01]  /*17a0*/  IMAD.U32 R95, R95, 0x10000, RZ ;  /* 0x000100005f5f7824 */ /* 0x000fe200078e00ff */
[----:B------:R-:W-:Y:S01]  /*17b0*/  SHF.L.U32 R96, R154, 0x10, RZ ;  /* 0x000000109a607819 */ /* 0x000fe200000006ff */
[C---:B------:R-:W-:Y:S01]  /*17c0*/  FADD.FTZ R103, -R156.reuse, R103 ;  /* 0x000000679c677221 */ /* 0x040fe20000010100 */
        /* <DEDUP_REMOVED lines=29> */
.L_x_3502:
[----:B------:R-:W-:Y:S05]  /*19a0*/  BSYNC B0 ;  /* 0x0000000000007941 */ /* 0x000fea0003800000 */
.L_x_3501:
        /* <DEDUP_REMOVED lines=58> */
.L_x_3504:
[----:B------:R-:W-:Y:S05]  /*1d50*/  BSYNC B0 ;  /* 0x0000000000007941 */ /* 0x000fea0003800000 */
.L_x_3503:
[----:B------:R-:W-:Y:S01]  /*1d60*/  ISETP.NE.AND P0, PT, R184, RZ, PT ;  /* 0x000000ffb800720c */ /* 0x000fe20003f05270 */
[----:B------:R-:W-:-:S12]  /*1d70*/  BSSY B0, `(.L_x_3505) ;  /* 0x0000039000007945 */ /* 0x000fd80003800000 */
[----:B------:R-:W-:Y:S05]  /*1d80*/  @!P0 BRA `(.L_x_3506) ;  /* 0x0000000000dc8947 */ /* 0x000fea0003800000 */
[----:B0-----:R-:W-:Y:S01]  /*1d90*/  ISETP.NE.AND P0, PT, R181, RZ, PT ;  /* 0x000000ffb500720c */ /* 0x001fe20003f05270 */
        /* <DEDUP_REMOVED lines=12> */
[----:B--2---:R-:W-:Y:S02]  /*1e60*/  MOV R91, R96 ;  /* 0x00000060005b7202 */ /* 0x004fe40000000f00 */
[C-C-:B---3--:R-:W-:Y:S01]  /*1e70*/  SHF.R.U64 R167, R100.reuse, 0x10, R101.reuse ;  /* 0x0000001064a77819 */ /* 0x148fe20000001265 */
[----:B------:R-:W-:Y:S01]  /*1e80*/  IMAD.U32 R95, R100, 0x10000, RZ ;  /* 0x00010000645f7824 */ /* 0x000fe200078e00ff */
[----:B------:R-:W-:Y:S02]  /*1e90*/  SHF.R.U32.HI R103, RZ, 0x10, R101 ;  /* 0x00000010ff677819 */ /* 0x000fe40000011665 */
[----:B------:R-:W-:Y:S01]  /*1ea0*/  SHF.R.U64 R169, R96, 0x10, R97 ;  /* 0x0000001060a97819 */ /* 0x000fe20000001261 */
[----:B------:R-:W-:Y:S01]  /*1eb0*/  FADD.FTZ R95, -R170, R95 ;  /* 0x0000005faa5f7221 */ /* 0x000fe20000010100 */
[----:B------:R-:W-:Y:S01]  /*1ec0*/  SHF.L.U32 R91, R91, 0x10, RZ ;  /* 0x000000105b5b7819 */ /* 0x000fe200000006ff */
[----:B0-----:R-:W-:Y:S01]  /*1ed0*/  IMAD.U32 R98, R167, 0x10000, RZ ;  /* 0x00010000a7627824 */ /* 0x001fe200078e00ff */
[----:B------:R-:W-:-:S02]  /*1ee0*/  SHF.L.U32 R99, R103, 0x10, RZ ;  /* 0x0000001067637819 */ /* 0x000fc400000006ff */
[----:B------:R-:W-:Y:S01]  /*1ef0*/  MOV R92, R97 ;  /* 0x00000061005c7202 */ /* 0x000fe20000000f00 */
[----:B------:R-:W-:Y:S01]  /*1f00*/  FMUL.FTZ R167, R118, R95 ;  /* 0x0000005f76a77220 */ /* 0x000fe20000410000 */
[----:B------:R-:W-:Y:S01]  /*1f10*/  SHF.L.U32 R102, R101, 0x10, RZ ;  /* 0x0000001065667819 */ /* 0x000fe200000006ff */
[-C--:B------:R-:W-:Y:S01]  /*1f20*/  FMUL.FTZ R172, R60, R91.reuse ;  /* 0x0000005b3cac7220 */ /* 0x080fe20000410000 */
[----:B------:R-:W-:Y:S02]  /*1f30*/  SHF.L.U32 R96, R169, 0x10, RZ ;  /* 0x00000010a9607819 */ /* 0x000fe400000006ff */
[----:B------:R-:W-:Y:S01]  /*1f40*/  SHF.R.U32.HI R100, RZ, 0x10, R97 ;  /* 0x00000010ff647819 */ /* 0x000fe20000011661 */
[C---:B------:R-:W-:Y:S01]  /*1f50*/  FADD.FTZ R97, -R170.reuse, R98 ;  /* 0x00000062aa617221 */ /* 0x040fe20000010100 */
[----:B------:R-:W-:Y:S01]  /*1f60*/  FADD.FTZ R101, -R170, R99 ;  /* 0x00000063aa657221 */ /* 0x000fe20000010100 */
[----:B------:R-:W-:Y:S02]  /*1f70*/  IMAD.U32 R99, R92, 0x10000, RZ ;  /* 0x000100005c637824 */ /* 0x000fe400078e00ff */
[----:B------:R-:W-:Y:S01]  /*1f80*/  FADD.FTZ R171, -R170, R102 ;  /* 0x00000066aaab7221 */ /* 0x000fe20000010100 */
[----:B------:R-:W-:Y:S01]  /*1f90*/  FADD.FTZ R4, R4, R91 ;  /* 0x0000005b04047221 */ /* 0x000fe20000010000 */
[----:B------:R-:W-:Y:S01]  /*1fa0*/  FFMA.FTZ R32, R167, R91, R32 ;  /* 0x0000005ba7207223 */ /* 0x000fe20000010020 */
        /* <DEDUP_REMOVED lines=14> */
[----:B------:R-:W-:Y:S01]  /*2090*/  FADD.FTZ R93, R94, R173 ;  /* 0x000000ad5e5d7221 */ /* 0x000fe20000010000 */
[----:B------:R-:W-:Y:S01]  /*20a0*/  FFMA.FTZ R33, R170, R96, R33 ;  /* 0x00000060aa217223 */ /* 0x000fe20000010021 */
[----:B------:R-:W-:Y:S01]  /*20b0*/  FADD.FTZ R6, R6, R99 ;  /* 0x0000006306067221 */ /* 0x000fe20000010000 */
[----:B------:R-:W-:Y:S01]  /*20c0*/  FFMA.FTZ R34, R171, R99, R34 ;  /* 0x00000063ab227223 */ /* 0x000fe20000010022 */
[----:B------:R-:W-:Y:S01]  /*20d0*/  FADD.FTZ R7, R7, R98 ;  /* 0x0000006207077221 */ /* 0x000fe20000010000 */
[C---:B------:R-:W-:Y:S01]  /*20e0*/  FFMA.FTZ R35, R176.reuse, R98, R35 ;  /* 0x00000062b0237223 */ /* 0x040fe20000010023 */
[----:B------:R-:W-:-:S07]  /*20f0*/  FFMA.FTZ R94, R176, R173, R92 ;  /* 0x000000adb05e7223 */ /* 0x000fce000001005c */
.L_x_3506:
[----:B------:R-:W-:Y:S05]  /*2100*/  BSYNC B0 ;  /* 0x0000000000007941 */ /* 0x000fea0003800000 */
.L_x_3505:
[----:B------:R-:W-:Y:S01]  /*2110*/  LOP3.LUT P0, RZ, R88, 0xff, RZ, 0xc0, !PT ;  /* 0x000000ff58ff7812 */ /* 0x000fe2000780c0ff */
[----:B------:R-:W-:Y:S01]  /*2120*/  HFMA2.MMA R175, -RZ, RZ, 1.875, 0 ;  /* 0x3f800000ffaf7435 */ /* 0x000fe200000001ff */
[----:B------:R-:W-:Y:S01]  /*2130*/  UMOV UR6, 0xffffffff ;  /* 0xffffffff00067882 */ /* 0x000fe20000000000 */
[----:B-----5:R-:W-:Y:S02]  /*2140*/  LOP3.LUT R91, R90, 0x7fffff8, RZ, 0xc0, !PT ;  /* 0x07fffff85a5b7812 */ /* 0x020fe400078ec0ff */
[----:B------:R-:W-:Y:S02]  /*2150*/  LOP3.LUT P6, RZ, R180, 0x1f, RZ, 0xc0, !PT ;  /* 0x0000001fb4ff7812 */ /* 0x000fe400078cc0ff */
[----:B------:R-:W-:Y:S02]  /*2160*/  @P1 IMAD.U32 R175, R89, 0x10000, RZ ;  /* 0x0001000059af1824 */ /* 0x000fe400078e00ff */
[----:B------:R-:W-:-:S04]  /*2170*/  P2R R88, PR, RZ, 0x40 ;  /* 0x00000040ff587803 */ /* 0x000fc80000000000 */
[----:B------:R-:W-:Y:S01]  /*2180*/  @!P0 IADD3 R91, R91, 0x8, RZ ;  /* 0x000000085b5b8810 */ /* 0x000fe20007ffe0ff */
[----:B------:R-:W-:Y:S06]  /*2190*/  BRA.DIV UR6, `(.L_x_3507) ;  /* 0x00000026064c7947 */ /* 0x000fec000b800000 */
        /* <DEDUP_REMOVED lines=18> */
.L_x_3540:
[----:B------:R-:W4:Y:S01]  /*22c0*/  S2R R89, SR_CgaCtaId ;  /* 0x0000000000597919 */ /* 0x000f220000008800 */
[----:B------:R-:W-:Y:S01]  /*22d0*/  P2R R92, PR, RZ, 0x1 ;  /* 0x00000001ff5c7803 */ /* 0x000fe20000000000 */
[----:B--2---:R-:W-:Y:S01]  /*22e0*/  FADD.FTZ R186, R93, R186 ;  /* 0x000000ba5dba7221 */ /* 0x004fe20000010000 */
[----:B------:R-:W-:Y:S01]  /*22f0*/  LOP3.LUT P0, RZ, R180, 0x1f, RZ, 0xc0, !PT ;  /* 0x0000001fb4ff7812 */ /* 0x000fe2000780c0ff */
[----:B---3--:R-:W-:Y:S01]  /*2300*/  FADD.FTZ R187, R94, R187 ;  /* 0x000000bb5ebb7221 */ /* 0x008fe20000010000 */
[----:B------:R-:W-:Y:S01]  /*2310*/  MOV R88, 0x400 ;  /* 0x0000040000587802 */ /* 0x000fe20000000f00 */
[----:B------:R-:W-:Y:S05]  /*2320*/  WARPSYNC.ALL ;  /* 0x0000000000007948 */ /* 0x000fea0003800000 */
[----:B------:R-:W-:Y:S01]  /*2330*/  ISETP.NE.AND P6, PT, R182, RZ, PT ;  /* 0x000000ffb600720c */ /* 0x000fe20003fc5270 */
[----:B------:R-:W-:Y:S04]  /*2340*/  BSSY B0, `(.L_x_3508) ;  /* 0x0000061000007945 */ /* 0x000fe80003800000 */
[----:B------:R-:W-:-:S04]  /*2350*/  @!P0 LOP3.LUT R90, R90, 0x7, RZ, 0xc0, !PT ;  /* 0x000000075a5a8812 */ /* 0x000fc800078ec0ff */
[----:B------:R-:W-:Y:S02]  /*2360*/  @!P0 IADD3 R90, R91, R90, RZ ;  /* 0x0000005a5b5a8210 */ /* 0x000fe40007ffe0ff */
[----:B----4-:R-:W-:-:S04]  /*2370*/  LEA R88, R89, R88, 0x18 ;  /* 0x0000005859587211 */ /* 0x010fc800078ec0ff */
[-C--:B------:R-:W-:Y:S02]  /*2380*/  @!P0 LEA R188, R90, R88.reuse, 0x3 ;  /* 0x000000585abc8211 */ /* 0x080fe400078e18ff */
[----:B------:R-:W-:-:S03]  /*2390*/  LEA R189, R91, R88, 0x3 ;  /* 0x000000585bbd7211 */ /* 0x000fc600078e18ff */
[----:B------:R-:W-:Y:S01]  /*23a0*/  @!P0 STS.64 [R188+0x7000], R186 ;  /* 0x007000babc008388 */ /* 0x000fe20000000a00 */
[----:B------:R-:W-:Y:S01]  /*23b0*/  BAR.SYNC.DEFER_BLOCKING 0x0 ;  /* 0x0000000000007b1d */ /* 0x000fe20000010000 */
[----:B------:R-:W-:-:S05]  /*23c0*/  ISETP.NE.AND P0, PT, R92, RZ, PT ;  /* 0x000000ff5c00720c */ /* 0x000fca0003f05270 */
[----:B------:R-:W2:Y:S04]  /*23d0*/  LDS.128 R88, [R189+0x7000] ;  /* 0x00700000bd587984 */ /* 0x000ea80000000c00 */
[----:B-1----:R-:W1:Y:S04]  /*23e0*/  LDS.128 R92, [R189+0x7010] ;  /* 0x00701000bd5c7984 */ /* 0x002e680000000c00 */
[----:B------:R-:W3:Y:S04]  /*23f0*/  LDS.128 R96, [R189+0x7020] ;  /* 0x00702000bd607984 */ /* 0x000ee80000000c00 */
[----:B------:R-:W4:Y:S01]  /*2400*/  LDS.128 R100, [R189+0x7030] ;  /* 0x00703000bd647984 */ /* 0x000f220000000c00 */
[----:B--2---:R-:W-:Y:S01]  /*2410*/  FADD.FTZ R191, RZ, R88 ;  /* 0x00000058ffbf7221 */ /* 0x004fe20000010000 */
[----:B------:R-:W-:-:S03]  /*2420*/  FADD.FTZ R88, RZ, R89 ;  /* 0x00000059ff587221 */ /* 0x000fc60000010000 */
        /* <DEDUP_REMOVED lines=10> */
[----:B----4-:R-:W-:Y:S01]  /*24d0*/  FADD.FTZ R191, R191, R100 ;  /* 0x00000064bfbf7221 */ /* 0x010fe20000010000 */
[----:B------:R-:W-:-:S03]  /*24e0*/  FADD.FTZ R88, R88, R101 ;  /* 0x0000006558587221 */ /* 0x000fc60000010000 */
[----:B------:R-:W-:Y:S01]  /*24f0*/  FADD.FTZ R96, R102, R191 ;  /* 0x000000bf66607221 */ /* 0x000fe20000010000 */
[----:B------:R-:W-:-:S03]  /*2500*/  FADD.FTZ R88, R103, R88 ;  /* 0x0000005867587221 */ /* 0x000fc60000010000 */
[----:B------:R-:W-:Y:S01]  /*2510*/  FMUL.FTZ R96, R96, UR12 ;  /* 0x0000000c60607c20 */ /* 0x000fe20008410000 */
[----:B------:R-:W-:Y:S01]  /*2520*/  FMUL.FTZ R97, R88, UR12 ;  /* 0x0000000c58617c20 */ /* 0x000fe20008410000 */
[----:B------:R-:W-:Y:S06]  /*2530*/  @!P6 BRA `(.L_x_3509) ;  /* 0x000000040004e947 */ /* 0x000fec0003800000 */
[----:B0-----:R-:W-:-:S04]  /*2540*/  ISETP.NE.AND P6, PT, R181, RZ, PT ;  /* 0x000000ffb500720c */ /* 0x001fc80003fc5270 */
        /* <DEDUP_REMOVED lines=62> */
.L_x_3510:
[----:B------:R1:W-:Y:S01]  /*2930*/  STG.E.64 desc[UR4][R90.64], R88 ;  /* 0x000000585a007986 */ /* 0x0003e2000c101b04 */
[----:B------:R-:W-:-:S07]  /*2940*/  IADD3 R120, R120, 0x100, RZ ;  /* 0x0000010078787810 */ /* 0x000fce0007ffe0ff */
.L_x_3509:
[----:B------:R-:W-:Y:S05]  /*2950*/  BSYNC B0 ;  /* 0x0000000000007941 */ /* 0x000fea0003800000 */
.L_x_3508:
[----:B------:R-:W-:Y:S01]  /*2960*/  ISETP.NE.AND P6, PT, R183, RZ, PT ;  /* 0x000000ffb700720c */ /* 0x000fe20003fc5270 */
[----:B------:R-:W-:-:S12]  /*2970*/  BSSY B0, `(.L_x_3511) ;  /* 0x0000043000007945 */ /* 0x000fd80003800000 */
[----:B------:R-:W-:Y:S05]  /*2980*/  @!P6 BRA `(.L_x_3512) ;  /* 0x000000040004e947 */ /* 0x000fea0003800000 */
[----:B0-----:R-:W-:-:S04]  /*2990*/  ISETP.NE.AND P6, PT, R181, RZ, PT ;  /* 0x000000ffb500720c */ /* 0x001fc80003fc5270 */
[----:B------:R-:W-:Y:S02]  /*29a0*/  FSEL R94, R96, RZ, !P6 ;  /* 0x000000ff605e7208 */ /* 0x000fe40007000000 */
[----:B------:R-:W-:-:S03]  /*29b0*/  ISETP.NE.U32.AND P6, PT, RZ, UR8, PT ;  /* 0x00000008ff007c0c */ /* 0x000fc6000bfc5070 */
[-CC-:B-1----:R-:W-:Y:S01]  /*29c0*/  FFMA.FTZ R89, R127, R97.reuse, R94.reuse ;  /* 0x000000617f597223 */ /* 0x182fe2000001005e */
        /* <DEDUP_REMOVED lines=13> */
[----:B------:R-:W-:Y:S02]  /*2aa0*/  @P6 SHF.R.U32.HI R187, RZ, 0x10, R115 ;  /* 0x00000010ffbb6819 */ /* 0x000fe40000011673 */
[----:B------:R-:W-:Y:S01]  /*2ab0*/  @P6 SHF.L.U32 R91, R88, 0x10, RZ ;  /* 0x00000010585b6819 */ /* 0x000fe200000006ff */
[----:B------:R-:W-:Y:S01]  /*2ac0*/  FMUL.FTZ R88, R118, R89 ;  /* 0x0000005976587220 */ /* 0x000fe20000410000 */
[----:B------:R-:W-:Y:S01]  /*2ad0*/  @P6 SHF.L.U32 R95, R95, 0x10, RZ ;  /* 0x000000105f5f6819 */ /* 0x000fe200000006ff */
[----:B------:R-:W-:Y:S01]  /*2ae0*/  @P6 IMAD.U32 R187, R187, 0x10000, RZ ;  /* 0x00010000bbbb6824 */ /* 0x000fe200078e00ff */
[----:B------:R-:W-:Y:S01]  /*2af0*/  @P6 SHF.L.U32 R101, R92, 0x10, RZ ;  /* 0x000000105c656819 */ /* 0x000fe200000006ff */
[----:B------:R-:W-:Y:S01]  /*2b00*/  FMUL.FTZ R92, R118, R99 ;  /* 0x00000063765c7220 */ /* 0x000fe20000410000 */
[----:B------:R-:W-:Y:S01]  /*2b10*/  @P6 FADD.FTZ R88, R88, R91 ;  /* 0x0000005b58586221 */ /* 0x000fe20000010000 */
        /* <DEDUP_REMOVED lines=38> */
.L_x_3513:
[----:B------:R2:W-:Y:S01]  /*2d80*/  STG.E.64 desc[UR4][R90.64], R88 ;  /* 0x000000585a007986 */ /* 0x0005e2000c101b04 */
[----:B------:R-:W-:-:S07]  /*2d90*/  IADD3 R120, R120, 0x100, RZ ;  /* 0x0000010078787810 */ /* 0x000fce0007ffe0ff */
.L_x_3512:
[----:B------:R-:W-:Y:S05]  /*2da0*/  BSYNC B0 ;  /* 0x0000000000007941 */ /* 0x000fea0003800000 */
.L_x_3511:
[----:B------:R-:W-:Y:S04]  /*2db0*/  BSSY B0, `(.L_x_3514) ;  /* 0x0000043000007945 */ /* 0x000fe80003800000 */
[----:B------:R-:W-:Y:S05]  /*2dc0*/  @!P5 BRA `(.L_x_3515) ;  /* 0x000000040004d947 */ /* 0x000fea0003800000 */
[----:B0-----:R-:W-:-:S04]  /*2dd0*/  ISETP.NE.AND P6, PT, R181, RZ, PT ;  /* 0x000000ffb500720c */ /* 0x001fc80003fc5270 */
[----:B------:R-:W-:Y:S02]  /*2de0*/  FSEL R94, R96, RZ, !P6 ;  /* 0x000000ff605e7208 */ /* 0x000fe40007000000 */
[----:B------:R-:W-:-:S03]  /*2df0*/  ISETP.NE.U32.AND P6, PT, RZ, UR8, PT ;  /* 0x00000008ff007c0c */ /* 0x000fc6000bfc5070 */
[-CC-:B-12---:R-:W-:Y:S01]  /*2e00*/  FFMA.FTZ R89, R135, R97.reuse, R94.reuse ;  /* 0x0000006187597223 */ /* 0x186fe2000001005e */
        /* <DEDUP_REMOVED lines=13> */
[----:B------:R-:W-:Y:S01]  /*2ee0*/  @P6 IMAD.U32 R91, R88, 0x10000, RZ ;  /* 0x00010000585b6824 */ /* 0x000fe200078e00ff */
[----:B------:R-:W-:Y:S01]  /*2ef0*/  @P6 SHF.R.U32.HI R187, RZ, 0x10, R113 ;  /* 0x00000010ffbb6819 */ /* 0x000fe20000011671 */
[----:B------:R-:W-:Y:S01]  /*2f00*/  FMUL.FTZ R88, R118, R89 ;  /* 0x0000005976587220 */ /* 0x000fe20000410000 */
[----:B------:R-:W-:-:S02]  /*2f10*/  @P6 SHF.L.U32 R95, R95, 0x10, RZ ;  /* 0x000000105f5f6819 */ /* 0x000fc400000006ff */
[----:B------:R-:W-:Y:S01]  /*2f20*/  @P6 SHF.L.U32 R101, R92, 0x10, RZ ;  /* 0x000000105c656819 */ /* 0x000fe200000006ff */
[----:B------:R-:W-:Y:S01]  /*2f30*/  FMUL.FTZ R92, R118, R99 ;  /* 0x00000063765c7220 */ /* 0x000fe20000410000 */
[----:B------:R-:W-:Y:S01]  /*2f40*/  @P6 SHF.L.U32 R187, R187, 0x10, RZ ;  /* 0x00000010bbbb6819 */ /* 0x000fe200000006ff */
[----:B------:R-:W-:Y:S01]  /*2f50*/  @P6 FADD.FTZ R88, R88, R91 ;  /* 0x0000005b58586221 */ /* 0x000fe20000010000 */
[----:B------:R-:W-:Y:S01]  /*2f60*/  @P6 FADD.FTZ R90, R90, R95 ;  /* 0x0000005f5a5a6221 */ /* 0x000fe20000010000 */
[----:B------:R-:W-:Y:S02]  /*2f70*/  @P6 FADD.FTZ R92, R92, R101 ;  /* 0x000000655c5c6221 */ /* 0x000fe40000010000 */
        /* <DEDUP_REMOVED lines=36> */
.L_x_3516:
[----:B------:R3:W-:Y:S01]  /*31c0*/  STG.E.64 desc[UR4][R90.64], R88 ;  /* 0x000000585a007986 */ /* 0x0007e2000c101b04 */
[----:B------:R-:W-:-:S07]  /*31d0*/  VIADD R120, R120, 0x100 ;  /* 0x0000010078787836 */ /* 0x000fce0000000000 */
.L_x_3515:
[----:B------:R-:W-:Y:S05]  /*31e0*/  BSYNC B0 ;  /* 0x0000000000007941 */ /* 0x000fea0003800000 */
.L_x_3514:
[----:B------:R-:W-:Y:S04]  /*31f0*/  BSSY B0, `(.L_x_3517) ;  /* 0x0000043000007945 */ /* 0x000fe80003800000 */
[----:B------:R-:W-:Y:S05]  /*3200*/  @!P4 BRA `(.L_x_3518) ;  /* 0x000000040004c947 */ /* 0x000fea0003800000 */
[----:B0-----:R-:W-:-:S04]  /*3210*/  ISETP.NE.AND P6, PT, R181, RZ, PT ;  /* 0x000000ffb500720c */ /* 0x001fc80003fc5270 */
[----:B------:R-:W-:Y:S02]  /*3220*/  FSEL R94, R96, RZ, !P6 ;  /* 0x000000ff605e7208 */ /* 0x000fe40007000000 */
[----:B------:R-:W-:-:S03]  /*3230*/  ISETP.NE.U32.AND P6, PT, RZ, UR8, PT ;  /* 0x00000008ff007c0c */ /* 0x000fc6000bfc5070 */
[-CC-:B-123--:R-:W-:Y:S01]  /*3240*/  FFMA.FTZ R89, R143, R97.reuse, R94.reuse ;  /* 0x000000618f597223 */ /* 0x18efe2000001005e */
        /* <DEDUP_REMOVED lines=11> */
[----:B------:R-:W-:Y:S02]  /*3300*/  @P6 MOV R88, R110 ;  /* 0x0000006e00586202 */ /* 0x000fe40000000f00 */
[--C-:B------:R-:W-:Y:S01]  /*3310*/  @P6 SHF.R.U64 R95, R110, 0x10, R111.reuse ;  /* 0x000000106e5f6819 */ /* 0x100fe2000000126f */
[----:B------:R-:W-:Y:S01]  /*3320*/  @P6 IMAD.U32 R101, R92, 0x10000, RZ ;  /* 0x000100005c656824 */ /* 0x000fe200078e00ff */
[----:B------:R-:W-:Y:S01]  /*3330*/  @P6 SHF.R.U32.HI R187, RZ, 0x10, R111 ;  /* 0x00000010ffbb6819 */ /* 0x000fe2000001166f */
[----:B------:R-:W-:Y:S01]  /*3340*/  FMUL.FTZ R92, R118, R99 ;  /* 0x00000063765c7220 */ /* 0x000fe20000410000 */
        /* <DEDUP_REMOVED lines=43> */
.L_x_3519:
[----:B------:R4:W-:Y:S01]  /*3600*/  STG.E.64 desc[UR4][R90.64], R88 ;  /* 0x000000585a007986 */ /* 0x0009e2000c101b04 */
[----:B------:R-:W-:-:S07]  /*3610*/  IADD3 R120, R120, 0x100, RZ ;  /* 0x0000010078787810 */ /* 0x000fce0007ffe0ff */
.L_x_3518:
[----:B------:R-:W-:Y:S05]  /*3620*/  BSYNC B0 ;  /* 0x0000000000007941 */ /* 0x000fea0003800000 */
.L_x_3517:
[----:B------:R-:W-:Y:S04]  /*3630*/  BSSY B0, `(.L_x_3520) ;  /* 0x0000043000007945 */ /* 0x000fe80003800000 */
[----:B------:R-:W-:Y:S05]  /*3640*/  @!P3 BRA `(.L_x_3521) ;  /* 0x000000040004b947 */ /* 0x000fea0003800000 */
[----:B0-----:R-:W-:-:S04]  /*3650*/  ISETP.NE.AND P6, PT, R181, RZ, PT ;  /* 0x000000ffb500720c */ /* 0x001fc80003fc5270 */
[----:B------:R-:W-:Y:S02]  /*3660*/  FSEL R94, R96, RZ, !P6 ;  /* 0x000000ff605e7208 */ /* 0x000fe40007000000 */
[----:B------:R-:W-:-:S03]  /*3670*/  ISETP.NE.U32.AND P6, PT, RZ, UR8, PT ;  /* 0x00000008ff007c0c */ /* 0x000fc6000bfc5070 */
[-CC-:B-1234-:R-:W-:Y:S01]  /*3680*/  FFMA.FTZ R89, R151, R97.reuse, R94.reuse ;  /* 0x0000006197597223 */ /* 0x19efe2000001005e */
        /* <DEDUP_REMOVED lines=10> */
[--C-:B------:R-:W-:Y:S01]  /*3730*/  @P6 IMAD.MOV.U32 R92, RZ, RZ, R109.reuse ;  /* 0x000000ffff5c6224 */ /* 0x100fe200078e006d */
[----:B------:R-:W-:Y:S02]  /*3740*/  @P6 MOV R88, R108 ;  /* 0x0000006c00586202 */ /* 0x000fe40000000f00 */
[--C-:B------:R-:W-:Y:S02]  /*3750*/  @P6 SHF.R.U64 R95, R108, 0x10, R109.reuse ;  /* 0x000000106c5f6819 */ /* 0x100fe4000000126d */
[----:B------:R-:W-:Y:S02]  /*3760*/  @P6 SHF.R.U32.HI R187, RZ, 0x10, R109 ;  /* 0x00000010ffbb6819 */ /* 0x000fe4000001166d */
[----:B------:R-:W-:Y:S01]  /*3770*/  @P6 SHF.L.U32 R91, R88, 0x10, RZ ;  /* 0x00000010585b6819 */ /* 0x000fe200000006ff */
        /* <DEDUP_REMOVED lines=44> */
.L_x_3522:
[----:B------:R1:W-:Y:S01]  /*3a40*/  STG.E.64 desc[UR4][R90.64], R88 ;  /* 0x000000585a007986 */ /* 0x0003e2000c101b04 */
[----:B------:R-:W-:-:S07]  /*3a50*/  IADD3 R120, R120, 0x100, RZ ;  /* 0x0000010078787810 */ /* 0x000fce0007ffe0ff */
.L_x_3521:
[----:B------:R-:W-:Y:S05]  /*3a60*/  BSYNC B0 ;  /* 0x0000000000007941 */ /* 0x000fea0003800000 */
.L_x_3520:
        /* <DEDUP_REMOVED lines=65> */
.L_x_3525:
[----:B------:R1:W-:Y:S01]  /*3e80*/  STG.E.64 desc[UR4][R90.64], R88 ;  /* 0x000000585a007986 */ /* 0x0003e2000c101b04 */
[----:B------:R-:W-:-:S07]  /*3e90*/  IADD3 R120, R120, 0x100, RZ ;  /* 0x0000010078787810 */ /* 0x000fce0007ffe0ff */
.L_x_3524:
[----:B------:R-:W-:Y:S05]  /*3ea0*/  BSYNC B0 ;  /* 0x0000000000007941 */ /* 0x000fea0003800000 */
.L_x_3523:
[----:B------:R-:W-:Y:S01]  /*3eb0*/  ISETP.NE.AND P6, PT, R184, RZ, PT ;  /* 0x000000ffb800720c */ /* 0x000fe20003fc5270 */
[----:B------:R-:W-:-:S12]  /*3ec0*/  BSSY B0, `(.L_x_3526) ;  /* 0x0000042000007945 */ /* 0x000fd80003800000 */
        /* <DEDUP_REMOVED lines=14> */
[----:B------:R-:W-:-:S03]  /*3fb0*/  FMUL.FTZ R94, R118, R97 ;  /* 0x00000061765e7220 */ /* 0x000fc60000410000 */
        /* <DEDUP_REMOVED lines=11> */
[----:B------:R-:W-:-:S02]  /*4070*/  @P6 FADD.FTZ R88, R88, R95 ;  /* 0x0000005f58586221 */ /* 0x000fc40000010000 */
[----:B------:R-:W-:Y:S01]  /*4080*/  @P6 FADD.FTZ R94, R94, R99 ;  /* 0x000000635e5e6221 */ /* 0x000fe20000010000 */
[----:B------:R-:W-:Y:S01]  /*4090*/  @P6 FADD.FTZ R118, R118, R103 ;  /* 0x0000006776766221 */ /* 0x000fe20000010000 */
[----:B------:R-:W-:-:S04]  /*40a0*/  ISETP.NE.U32.AND P6, PT, RZ, UR14, PT ;  /* 0x0000000eff007c0c */ /* 0x000fc8000bfc5070 */
[----:B------:R-:W-:-:S13]  /*40b0*/  ISETP.NE.AND.EX P6, PT, RZ, UR15, PT, P6 ;  /* 0x0000000fff007c0c */ /* 0x000fda000bfc5360 */
[----:B------:R-:W-:Y:S02]  /*40c0*/  @P6 F2FP.BF16.F32.PACK_AB R89, RZ, R90 ;  /* 0x0000005aff59623e */ /* 0x000fe400000010ff */
[----:B------:R-:W-:Y:S01]  /*40d0*/  @P6 F2FP.BF16.F32.PACK_AB R92, RZ, R94 ;  /* 0x0000005eff5c623e */ /* 0x000fe200000010ff */
[-C--:B------:R-:W-:Y:S01]  /*40e0*/  FMUL.FTZ R94, R94, R175.reuse ;  /* 0x000000af5e5e7220 */ /* 0x080fe20000410000 */
[----:B------:R-:W-:Y:S02]  /*40f0*/  @P6 F2FP.BF16.F32.PACK_AB R91, RZ, R88 ;  /* 0x00000058ff5b623e */ /* 0x000fe400000010ff */
[----:B------:R-:W-:Y:S01]  /*4100*/  @P6 PRMT R178, R92, 0x7610, R178 ;  /* 0x000076105cb26816 */ /* 0x000fe200000000b2 */
[-C--:B------:R-:W-:Y:S01]  /*4110*/  FMUL.FTZ R92, R88, R175.reuse ;  /* 0x000000af585c7220 */ /* 0x080fe20000410000 */
[----:B------:R-:W-:Y:S01]  /*4120*/  @P6 F2FP.BF16.F32.PACK_AB R93, RZ, R118 ;  /* 0x00000076ff5d623e */ /* 0x000fe200000010ff */
[-C--:B------:R-:W-:Y:S01]  /*4130*/  FMUL.FTZ R118, R118, R175.reuse ;  /* 0x000000af76767220 */ /* 0x080fe20000410000 */
[----:B------:R-:W-:Y:S01]  /*4140*/  @P6 PRMT R177, R89, 0x7610, R177 ;  /* 0x0000761059b16816 */ /* 0x000fe200000000b1 */
[----:B------:R-:W-:Y:S01]  /*4150*/  FMUL.FTZ R175, R90, R175 ;  /* 0x000000af5aaf7220 */ /* 0x000fe20000410000 */
[----:B------:R-:W0:Y:S01]  /*4160*/  LDC.64 R88, c[0x0][0x2f8] ;  /* 0x0000be00ff587b82 */ /* 0x000e220000000a00 */
[----:B------:R-:W-:Y:S01]  /*4170*/  @P6 PRMT R185, R91, 0x7610, R185 ;  /* 0x000076105bb96816 */ /* 0x000fe200000000b9 */
[----:B------:R-:W-:Y:S01]  /*4180*/  F2F.BF16.F32 R94, R94 ;  /* 0x0000005e005e7304 */ /* 0x000fe20000202000 */
[----:B------:R-:W-:-:S02]  /*4190*/  @P6 PRMT R179, R93, 0x7610, R179 ;  /* 0x000076105db36816 */ /* 0x000fc400000000b3 */
[----:B------:R-:W-:-:S04]  /*41a0*/  ISETP.NE.U32.AND P6, PT, RZ, UR14, PT ;  /* 0x0000000eff007c0c */ /* 0x000fc8000bfc5070 */
[----:B------:R-:W-:Y:S01]  /*41b0*/  ISETP.NE.AND.EX P6, PT, RZ, UR15, PT, P6 ;  /* 0x0000000fff007c0c */ /* 0x000fe2000bfc5360 */
[----:B------:R-:W1:Y:S08]  /*41c0*/  F2F.BF16.F32 R91, R92 ;  /* 0x0000005c005b7304 */ /* 0x000e700000202000 */
[----:B------:R-:W2:Y:S01]  /*41d0*/  F2F.BF16.F32 R93, R118 ;  /* 0x00000076005d7304 */ /* 0x000ea20000202000 */
[----:B0-----:R-:W-:-:S07]  /*41e0*/  IMAD.WIDE.U32 R88, R120, 0x8, R88 ;  /* 0x0000000878587825 */ /* 0x001fce00078e0058 */
[----:B------:R-:W0:Y:S01]  /*41f0*/  F2F.BF16.F32 R175, R175 ;  /* 0x000000af00af7304 */ /* 0x000e220000202000 */
[----:B-1----:R-:W-:Y:S01]  /*4200*/  IMAD.WIDE.U32 R90, R91, 0x10000, RZ ;  /* 0x000100005b5a7825 */ /* 0x002fe200078e00ff */
[----:B--2---:R-:W-:-:S04]  /*4210*/  SHF.L.U32 R93, R93, 0x10, RZ ;  /* 0x000000105d5d7819 */ /* 0x004fc800000006ff */
[----:B------:R-:W-:Y:S02]  /*4220*/  LOP3.LUT R91, R91, R93, R94, 0xfe, !PT ;  /* 0x0000005d5b5b7212 */ /* 0x000fe400078efe5e */
        /* <DEDUP_REMOVED lines=10> */
.L_x_3528:
[----:B------:R1:W-:Y:S02]  /*42d0*/  STG.E.64 desc[UR4][R88.64], R90 ;  /* 0x0000005a58007986 */ /* 0x0003e4000c101b04 */
.L_x_3527:
[----:B------:R-:W-:Y:S05]  /*42e0*/  BSYNC B0 ;  /* 0x0000000000007941 */ /* 0x000fea0003800000 */
.L_x_3526:
[----:B------:R-:W-:Y:S02]  /*42f0*/  IADD3 R119, R119, UR16, RZ ;  /* 0x0000001077777c10 */ /* 0x000fe4000fffe0ff */
[----:B-1234-:R-:W-:Y:S02]  /*4300*/  SEL R88, RZ, 0x1, P0 ;  /* 0x00000001ff587807 */ /* 0x01efe40000000000 */
[----:B------:R-:W-:-:S13]  /*4310*/  ISETP.GE.AND P0, PT, R119, UR17, PT ;  /* 0x0000001177007c0c */ /* 0x000fda000bf06270 */
[----:B------:R-:W-:Y:S05]  /*4320*/  @!P0 BRA `(.L_x_3529) ;  /* 0xffffffc000a88947 */ /* 0x000fea000383ffff */
.L_x_3492:
[----:B------:R-:W1:Y:S01]  /*4330*/  S2R R3, SR_TID.X ;  /* 0x0000000000037919 */ /* 0x000e620000002100 */
[----:B------:R-:W1:Y:S01]  /*4340*/  S2UR UR6, SR_CTAID.X ;  /* 0x00000000000679c3 */ /* 0x000e620000002500 */
[----:B------:R-:W-:Y:S02]  /*4350*/  ISETP.NE.AND P1, PT, R182, RZ, PT ;  /* 0x000000ffb600720c */ /* 0x000fe40003f25270 */
[----:B------:R-:W-:Y:S02]  /*4360*/  ISETP.NE.AND P6, PT, R183, RZ, PT ;  /* 0x000000ffb700720c */ /* 0x000fe40003fc5270 */
[----:B------:R-:W-:-:S03]  /*4370*/  ISETP.NE.AND P0, PT, R184, RZ, PT ;  /* 0x000000ffb800720c */ /* 0x000fc60003f05270 */
[----:B-----5:R-:W2:Y:S08]  /*4380*/  @P5 LDC.64 R68, c[0x0][0x2d0] ;  /* 0x0000b400ff445b82 */ /* 0x020eb00000000a00 */
[----:B------:R-:W3:Y:S08]  /*4390*/  @P1 LDC.64 R60, c[0x0][0x2d0] ;  /* 0x0000b400ff3c1b82 */ /* 0x000ef00000000a00 */
[----:B------:R-:W4:Y:S01]  /*43a0*/  @P1 LDC.64 R62, c[0x0][0x2d8] ;  /* 0x0000b600ff3e1b82 */ /* 0x000f220000000a00 */
[----:B-1----:R-:W-:-:S07]  /*43b0*/  LEA.HI R3, R3, UR6, RZ, 0x18 ;  /* 0x0000000603037c11 */ /* 0x002fce000f8fc0ff */
[----:B------:R-:W1:Y:S01]  /*43c0*/  @P6 LDC.64 R64, c[0x0][0x2d0] ;  /* 0x0000b400ff406b82 */ /* 0x000e620000000a00 */
[----:B------:R-:W-:-:S07]  /*43d0*/  IMAD R3, R3, R0, RZ ;  /* 0x0000000003037224 */ /* 0x000fce00078e02ff */
[----:B------:R-:W0:Y:S01]  /*43e0*/  @P6 LDC.64 R66, c[0x0][0x2d8] ;  /* 0x0000b600ff426b82 */ /* 0x000e220000000a00 */
[----:B------:R-:W-:-:S05]  /*43f0*/  LEA.HI R83, R3, R2, RZ, 0x1e ;  /* 0x0000000203537211 */ /* 0x000fca00078ff0ff */
[C---:B---3--:R-:W-:Y:S02]  /*4400*/  @P1 IMAD.WIDE.U32 R2, R83.reuse, 0x10, R60 ;  /* 0x0000001053021825 */ /* 0x048fe400078e003c */
[----:B------:R-:W3:Y:S02]  /*4410*/  @P5 LDC.64 R70, c[0x0][0x2d8] ;  /* 0x0000b600ff465b82 */ /* 0x000ee40000000a00 */
[C---:B----4-:R-:W-:Y:S01]  /*4420*/  @P1 IMAD.WIDE.U32 R60, R83.reuse, 0x10, R62 ;  /* 0x00000010533c1825 */ /* 0x050fe200078e003e */
[----:B------:R-:W-:Y:S01]  /*4430*/  @P1 IADD3 R83, R83, 0x100, RZ ;  /* 0x0000010053531810 */ /* 0x000fe20007ffe0ff */
[----:B------:R4:W-:Y:S04]  /*4440*/  @P1 STG.E.128 desc[UR4][R2.64], R28 ;  /* 0x0000001c02001986 */ /* 0x0009e8000c101d04 */
[----:B------:R-:W4:Y:S01]  /*4450*/  @P4 LDC.64 R72, c[0x0][0x2d0] ;  /* 0x0000b400ff484b82 */ /* 0x000f220000000a00 */
[C---:B-1----:R-:W-:Y:S01]  /*4460*/  @P6 IMAD.WIDE.U32 R64, R83.reuse, 0x10, R64 ;  /* 0x0000001053406825 */ /* 0x042fe200078e0040 */
[----:B------:R1:W-:Y:S04]  /*4470*/  @P1 STG.E.128 desc[UR4][R60.64], R56 ;  /* 0x000000383c001986 */ /* 0x0003e8000c101d04 */
[----:B------:R1:W-:Y:S02]  /*4480*/  @P6 STG.E.128 desc[UR4][R64.64], R24 ;  /* 0x0000001840006986 */ /* 0x0003e4000c101d04 */
[----:B------:R-:W1:Y:S01]  /*4490*/  @P4 LDC.64 R74, c[0x0][0x2d8] ;  /* 0x0000b600ff4a4b82 */ /* 0x000e620000000a00 */
[C---:B0-----:R-:W-:Y:S01]  /*44a0*/  @P6 IMAD.WIDE.U32 R66, R83.reuse, 0x10, R66 ;  /* 0x0000001053426825 */ /* 0x041fe200078e0042 */
[----:B------:R-:W-:-:S04]  /*44b0*/  @P6 IADD3 R83, R83, 0x100, RZ ;  /* 0x0000010053536810 */ /* 0x000fc80007ffe0ff */
[----:B------:R0:W-:Y:S01]  /*44c0*/  @P6 STG.E.128 desc[UR4][R66.64], R52 ;  /* 0x0000003442006986 */ /* 0x0001e2000c101d04 */
[C---:B--2---:R-:W-:Y:S01]  /*44d0*/  @P5 IMAD.WIDE.U32 R68, R83.reuse, 0x10, R68 ;  /* 0x0000001053445825 */ /* 0x044fe200078e0044 */
[----:B------:R-:W2:Y:S03]  /*44e0*/  @P3 LDC.64 R62, c[0x0][0x2d0] ;  /* 0x0000b400ff3e3b82 */ /* 0x000ea60000000a00 */
[C---:B---3--:R-:W-:Y:S01]  /*44f0*/  @P5 IMAD.WIDE.U32 R70, R83.reuse, 0x10, R70 ;  /* 0x0000001053465825 */ /* 0x048fe200078e0046 */
[----:B------:R0:W-:Y:S03]  /*4500*/  @P5 STG.E.128 desc[UR4][R68.64], R20 ;  /* 0x0000001444005986 */ /* 0x0001e6000c101d04 */
[----:B------:R-:W-:Y:S01]  /*4510*/  @P5 VIADD R83, R83, 0x100 ;  /* 0x0000010053535836 */ /* 0x000fe20000000000 */
[----:B------:R-:W3:Y:S01]  /*4520*/  @P3 LDC.64 R76, c[0x0][0x2d8] ;  /* 0x0000b600ff4c3b82 */ /* 0x000ee20000000a00 */
[----:B------:R0:W-:Y:S02]  /*4530*/  @P5 STG.E.128 desc[UR4][R70.64], R48 ;  /* 0x0000003046005986 */ /* 0x0001e4000c101d04 */
[----:B----4-:R-:W-:-:S05]  /*4540*/  @P4 IMAD.WIDE.U32 R72, R83, 0x10, R72 ;  /* 0x0000001053484825 */ /* 0x010fca00078e0048 */
[----:B------:R-:W4:Y:S01]  /*4550*/  @P2 LDC.64 R78, c[0x0][0x2d0] ;  /* 0x0000b400ff4e2b82 */ /* 0x000f220000000a00 */
[C---:B-1----:R-:W-:Y:S01]  /*4560*/  @P4 IMAD.WIDE.U32 R74, R83.reuse, 0x10, R74 ;  /* 0x00000010534a4825 */ /* 0x042fe200078e004a */
[----:B------:R-:W-:Y:S01]  /*4570*/  @P4 IADD3 R83, R83, 0x100, RZ ;  /* 0x0000010053534810 */ /* 0x000fe20007ffe0ff */
[----:B------:R0:W-:Y:S04]  /*4580*/  @P4 STG.E.128 desc[UR4][R72.64], R16 ;  /* 0x0000001048004986 */ /* 0x0001e8000c101d04 */
[----:B------:R0:W-:Y:S01]  /*4590*/  @P4 STG.E.128 desc[UR4][R74.64], R44 ;  /* 0x0000002c4a004986 */ /* 0x0001e2000c101d04 */
[----:B------:R-:W1:Y:S01]  /*45a0*/  @P2 LDC.64 R80, c[0x0][0x2d8] ;  /* 0x0000b600ff502b82 */ /* 0x000e620000000a00 */
[----:B--2---:R-:W-:-:S05]  /*45b0*/  @P3 IMAD.WIDE.U32 R62, R83, 0x10, R62 ;  /* 0x00000010533e3825 */ /* 0x004fca00078e003e */
[----:B------:R0:W-:Y:S01]  /*45c0*/  @P3 STG.E.128 desc[UR4][R62.64], R12 ;  /* 0x0000000c3e003986 */ /* 0x0001e2000c101d04 */
[C---:B---3--:R-:W-:Y:S01]  /*45d0*/  @P3 IMAD.WIDE.U32 R76, R83.reuse, 0x10, R76 ;  /* 0x00000010534c3825 */ /* 0x048fe200078e004c */
[----:B------:R-:W-:-:S04]  /*45e0*/  @P3 IADD3 R83, R83, 0x100, RZ ;  /* 0x0000010053533810 */ /* 0x000fc80007ffe0ff */
[----:B------:R0:W-:Y:S01]  /*45f0*/  @P3 STG.E.128 desc[UR4][R76.64], R40 ;  /* 0x000000284c003986 */ /* 0x0001e2000c101d04 */
[----:B----4-:R-:W-:-:S05]  /*4600*/  @P2 IMAD.WIDE.U32 R78, R83, 0x10, R78 ;  /* 0x00000010534e2825 */ /* 0x010fca00078e004e */
[----:B------:R0:W-:Y:S01]  /*4610*/  @P2 STG.E.128 desc[UR4][R78.64], R8 ;  /* 0x000000084e002986 */ /* 0x0001e2000c101d04 */
[----:B-1----:R-:W-:-:S05]  /*4620*/  @P2 IMAD.WIDE.U32 R80, R83, 0x10, R80 ;  /* 0x0000001053502825 */ /* 0x002fca00078e0050 */
[----:B------:R0:W-:Y:S01]  /*4630*/  @P2 STG.E.128 desc[UR4][R80.64], R36 ;  /* 0x0000002450002986 */ /* 0x0001e2000c101d04 */
[----:B------:R-:W-:Y:S05]  /*4640*/  @!P0 EXIT ;  /* 0x000000000000894d */ /* 0x000fea0003800000 */
[----:B------:R-:W1:Y:S01]  /*4650*/  LDC.64 R2, c[0x0][0x2d0] ;  /* 0x0000b400ff027b82 */ /* 0x000e620000000a00 */
[----:B------:R-:W-:-:S07]  /*4660*/  @P2 IADD3 R83, R83, 0x100, RZ ;  /* 0x0000010053532810 */ /* 0x000fce0007ffe0ff */
[----:B0-----:R-:W0:Y:S01]  /*4670*/  LDC.64 R8, c[0x0][0x2d8] ;  /* 0x0000b600ff087b82 */ /* 0x001e220000000a00 */
[----:B-1----:R-:W-:-:S05]  /*4680*/  IMAD.WIDE.U32 R2, R83, 0x10, R2 ;  /* 0x0000001053027825 */ /* 0x002fca00078e0002 */
[----:B------:R-:W-:Y:S01]  /*4690*/  STG.E.128 desc[UR4][R2.64], R4 ;  /* 0x0000000402007986 */ /* 0x000fe2000c101d04 */
[----:B0-----:R-:W-:-:S05]  /*46a0*/  IMAD.WIDE.U32 R8, R83, 0x10, R8 ;  /* 0x0000001053087825 */ /* 0x001fca00078e0008 */
[----:B------:R-:W-:Y:S01]  /*46b0*/  STG.E.128 desc[UR4][R8.64], R32 ;  /* 0x0000002008007986 */ /* 0x000fe2000c101d04 */
[----:B------:R-:W-:Y:S05]  /*46c0*/  EXIT ;  /* 0x000000000000794d */ /* 0x000fea0003800000 */
.L_x_3507:
[----:B------:R-:W-:Y:S01]  /*46d0*/  MOV R99, R93 ;  /* 0x0000005d00637202 */ /* 0x000fe20000000f00 */
[----:B------:R-:W-:Y:S01]  /*46e0*/  IMAD.MOV.U32 R100, RZ, RZ, 0x10 ;  /* 0x00000010ff647424 */ /* 0x000fe200078e00ff */
[----:B------:R-:W-:Y:S02]  /*46f0*/  MOV R101, 0x1f ;  /* 0x0000001f00657802 */ /* 0x000fe40000000f00 */
[----:B------:R-:W-:-:S07]  /*4700*/  MOV R98, 0xffffffff ;  /* 0xffffffff00627802 */ /* 0x000fce0000000f00 */
[----:B0-----:R-:W-:Y:S05]  /*4710*/  WARPSYNC.COLLECTIVE R98, `(.L_x_3530) ;  /* 0x0000000062087348 */ /* 0x001fea0003c00000 */
[----:B------:R1:W2:Y:S02]  /*4720*/  SHFL.DOWN P6, R187, R99, R100, R101 ;  /* 0x0800006463bb7389 */ /* 0x0002a400000c0065 */
[----:B012---:R-:W-:Y:S01]  /*4730*/  ENDCOLLECTIVE ;  /* 0x000000000000791b */ /* 0x007fe20003800000 */
.L_x_3530:
[----:B------:R-:W-:Y:S02]  /*4740*/  MOV R99, R94 ;  /* 0x0000005e00637202 */ /* 0x000fe40000000f00 */
[----:B------:R-:W-:-:S07]  /*4750*/  MOV R88, R187 ;  /* 0x000000bb00587202 */ /* 0x000fce0000000f00 */
[----:B------:R-:W-:Y:S05]  /*4760*/  WARPSYNC.COLLECTIVE R98, `(.L_x_3531) ;  /* 0x0000000062087348 */ /* 0x000fea0003c00000 */
[----:B------:R0:W1:Y:S02]  /*4770*/  SHFL.DOWN P6, R187, R99, R100, R101 ;  /* 0x0800006463bb7389 */ /* 0x00006400000c0065 */
[----:B01----:R-:W-:Y:S01]  /*4780*/  ENDCOLLECTIVE ;  /* 0x000000000000791b */ /* 0x003fe20003800000 */
.L_x_3531:
[----:B------:R-:W-:-:S05]  /*4790*/  FADD.FTZ R88, R88, R93 ;  /* 0x0000005d58587221 */ /* 0x000fca0000010000 */
[----:B------:R-:W-:Y:S02]  /*47a0*/  MOV R99, R88 ;  /* 0x0000005800637202 */ /* 0x000fe40000000f00 */
[----:B------:R-:W-:Y:S01]  /*47b0*/  MOV R100, 0x8 ;  /* 0x0000000800647802 */ /* 0x000fe20000000f00 */
[----:B------:R-:W-:-:S07]  /*47c0*/  IMAD.MOV.U32 R89, RZ, RZ, R187 ;  /* 0x000000ffff597224 */ /* 0x000fce00078e00bb */
[----:B------:R-:W-:Y:S05]  /*47d0*/  WARPSYNC.COLLECTIVE R98, `(.L_x_3532) ;  /* 0x0000000062087348 */ /* 0x000fea0003c00000 */
[----:B------:R0:W1:Y:S02]  /*47e0*/  SHFL.DOWN P6, R187, R99, R100, R101 ;  /* 0x0800006463bb7389 */ /* 0x00006400000c0065 */
[----:B01----:R-:W-:Y:S01]  /*47f0*/  ENDCOLLECTIVE ;  /* 0x000000000000791b */ /* 0x003fe20003800000 */
.L_x_3532:
[----:B------:R-:W-:-:S05]  /*4800*/  FADD.FTZ R89, R89, R94 ;  /* 0x0000005e59597221 */ /* 0x000fca0000010000 */
[----:B------:R-:W-:Y:S02]  /*4810*/  MOV R99, R89 ;  /* 0x0000005900637202 */ /* 0x000fe40000000f00 */
[----:B------:R-:W-:-:S07]  /*4820*/  MOV R95, R187 ;  /* 0x000000bb005f7202 */ /* 0x000fce0000000f00 */
[----:B------:R-:W-:Y:S05]  /*4830*/  WARPSYNC.COLLECTIVE R98, `(.L_x_3533) ;  /* 0x0000000062087348 */ /* 0x000fea0003c00000 */
[----:B------:R0:W1:Y:S02]  /*4840*/  SHFL.DOWN P6, R187, R99, R100, R101 ;  /* 0x0800006463bb7389 */ /* 0x00006400000c0065 */
[----:B01----:R-:W-:Y:S01]  /*4850*/  ENDCOLLECTIVE ;  /* 0x000000000000791b */ /* 0x003fe20003800000 */
.L_x_3533:
[----:B------:R-:W-:-:S05]  /*4860*/  FADD.FTZ R95, R88, R95 ;  /* 0x0000005f585f7221 */ /* 0x000fca0000010000 */
[----:B------:R-:W-:Y:S02]  /*4870*/  MOV R99, R95 ;  /* 0x0000005f00637202 */ /* 0x000fe40000000f00 */
[----:B------:R-:W-:Y:S01]  /*4880*/  MOV R100, 0x4 ;  /* 0x0000000400647802 */ /* 0x000fe20000000f00 */
[----:B------:R-:W-:-:S07]  /*4890*/  IMAD.MOV.U32 R92, RZ, RZ, R187 ;  /* 0x000000ffff5c7224 */ /* 0x000fce00078e00bb */
[----:B------:R-:W-:Y:S05]  /*48a0*/  WARPSYNC.COLLECTIVE R98, `(.L_x_3534) ;  /* 0x0000000062087348 */ /* 0x000fea0003c00000 */
[----:B------:R0:W1:Y:S02]  /*48b0*/  SHFL.DOWN P6, R187, R99, R100, R101 ;  /* 0x0800006463bb7389 */ /* 0x00006400000c0065 */
[----:B01----:R-:W-:Y:S01]  /*48c0*/  ENDCOLLECTIVE ;  /* 0x000000000000791b */ /* 0x003fe20003800000 */
.L_x_3534:
[----:B------:R-:W-:-:S05]  /*48d0*/  FADD.FTZ R92, R89, R92 ;  /* 0x0000005c595c7221 */ /* 0x000fca0000010000 */
[----:B------:R-:W-:Y:S02]  /*48e0*/  MOV R99, R92 ;  /* 0x0000005c00637202 */ /* 0x000fe40000000f00 */
[----:B------:R-:W-:-:S07]  /*48f0*/  MOV R96, R187 ;  /* 0x000000bb00607202 */ /* 0x000fce0000000f00 */
[----:B------:R-:W-:Y:S05]  /*4900*/  WARPSYNC.COLLECTIVE R98, `(.L_x_3535) ;  /* 0x0000000062087348 */ /* 0x000fea0003c00000 */
[----:B------:R0:W1:Y:S02]  /*4910*/  SHFL.DOWN P6, R187, R99, R100, R101 ;  /* 0x0800006463bb7389 */ /* 0x00006400000c0065 */
[----:B01----:R-:W-:Y:S01]  /*4920*/  ENDCOLLECTIVE ;  /* 0x000000000000791b */ /* 0x003fe20003800000 */
.L_x_3535:
[----:B------:R-:W-:-:S05]  /*4930*/  FADD.FTZ R96, R95, R96 ;  /* 0x000000605f607221 */ /* 0x000fca0000010000 */
[----:B------:R-:W-:Y:S02]  /*4940*/  MOV R99, R96 ;  /* 0x0000006000637202 */ /* 0x000fe40000000f00 */
[----:B------:R-:W-:Y:S01]  /*4950*/  MOV R100, 0x2 ;  /* 0x0000000200647802 */ /* 0x000fe20000000f00 */
[----:B------:R-:W-:-:S07]  /*4960*/  IMAD.MOV.U32 R97, RZ, RZ, R187 ;  /* 0x000000ffff617224 */ /* 0x000fce00078e00bb */
[----:B------:R-:W-:Y:S05]  /*4970*/  WARPSYNC.COLLECTIVE R98, `(.L_x_3536) ;  /* 0x0000000062087348 */ /* 0x000fea0003c00000 */
[----:B------:R0:W1:Y:S02]  /*4980*/  SHFL.DOWN P6, R187, R99, R100, R101 ;  /* 0x0800006463bb7389 */ /* 0x00006400000c0065 */
[----:B01----:R-:W-:Y:S01]  /*4990*/  ENDCOLLECTIVE ;  /* 0x000000000000791b */ /* 0x003fe20003800000 */
.L_x_3536:
[----:B------:R-:W-:-:S05]  /*49a0*/  FADD.FTZ R97, R92, R97 ;  /* 0x000000615c617221 */ /* 0x000fca0000010000 */
[----:B------:R-:W-:Y:S02]  /*49b0*/  MOV R99, R97 ;  /* 0x0000006100637202 */ /* 0x000fe40000000f00 */
[----:B------:R-:W-:-:S07]  /*49c0*/  MOV R93, R187 ;  /* 0x000000bb005d7202 */ /* 0x000fce0000000f00 */
[----:B------:R-:W-:Y:S05]  /*49d0*/  WARPSYNC.COLLECTIVE R98, `(.L_x_3537) ;  /* 0x0000000062087348 */ /* 0x000fea0003c00000 */
[----:B------:R0:W1:Y:S02]  /*49e0*/  SHFL.DOWN P6, R187, R99, R100, R101 ;  /* 0x0800006463bb7389 */ /* 0x00006400000c0065 */
[----:B01----:R-:W-:Y:S01]  /*49f0*/  ENDCOLLECTIVE ;  /* 0x000000000000791b */ /* 0x003fe20003800000 */
.L_x_3537:
[----:B------:R-:W-:-:S05]  /*4a00*/  FADD.FTZ R93, R96, R93 ;  /* 0x0000005d605d7221 */ /* 0x000fca0000010000 */
[----:B------:R-:W-:Y:S02]  /*4a10*/  MOV R99, R93 ;  /* 0x0000005d00637202 */ /* 0x000fe40000000f00 */
[----:B------:R-:W-:Y:S01]  /*4a20*/  MOV R100, 0x1 ;  /* 0x0000000100647802 */ /* 0x000fe20000000f00 */
[----:B------:R-:W-:-:S07]  /*4a30*/  IMAD.MOV.U32 R94, RZ, RZ, R187 ;  /* 0x000000ffff5e7224 */ /* 0x000fce00078e00bb */
[----:B------:R-:W-:Y:S05]  /*4a40*/  WARPSYNC.COLLECTIVE R98, `(.L_x_3538) ;  /* 0x0000000062087348 */ /* 0x000fea0003c00000 */
[----:B------:R0:W1:Y:S02]  /*4a50*/  SHFL.DOWN P6, R187, R99, R100, R101 ;  /* 0x0800006463bb7389 */ /* 0x00006400000c0065 */
[----:B01----:R-:W-:Y:S01]  /*4a60*/  ENDCOLLECTIVE ;  /* 0x000000000000791b */ /* 0x003fe20003800000 */
.L_x_3538:
[----:B------:R-:W-:-:S05]  /*4a70*/  FADD.FTZ R94, R97, R94 ;  /* 0x0000005e615e7221 */ /* 0x000fca0000010000 */
[----:B------:R-:W-:Y:S02]  /*4a80*/  MOV R99, R94 ;  /* 0x0000005e00637202 */ /* 0x000fe40000000f00 */
[----:B------:R-:W-:-:S07]  /*4a90*/  MOV R186, R187 ;  /* 0x000000bb00ba7202 */ /* 0x000fce0000000f00 */
[----:B------:R-:W-:Y:S05]  /*4aa0*/  WARPSYNC.COLLECTIVE R98, `(.L_x_3539) ;  /* 0x0000000062087348 */ /* 0x000fea0003c00000 */
[----:B------:R0:W1:Y:S02]  /*4ab0*/  SHFL.DOWN P6, R187, R99, R100, R101 ;  /* 0x0800006463bb7389 */ /* 0x00006400000c0065 */
[----:B01----:R-:W-:Y:S01]  /*4ac0*/  ENDCOLLECTIVE ;  /* 0x000000000000791b */ /* 0x003fe20003800000 */
.L_x_3539:
[----:B------:R-:W-:Y:S05]  /*4ad0*/  BRA `(.L_x_3540) ;  /* 0xffffffd400f87947 */ /* 0x000fea000383ffff */
.L_x_3541:
        /* <DEDUP_REMOVED lines=10> */
.L_x_15202:


//--------------------- .text._ZN10layer_norm13ln_bwd_kernelINS_13Kernel_traitsIf13__nv_bfloat16S2_S2_fjLj7168ELj1ELj1ELj8ELj8ENS_18Kernel_traits_baseILj7168EfS2_S2_S2_fjLj256EEEEELb0ELb0ELb0ELb1EEEvNS_9BwdParamsE --------------------------
	.section	.text._ZN10layer_norm13ln_bwd_kernelINS_13Kernel_traitsIf13__nv_bfloat16S2_S2_fjLj7168ELj1ELj1ELj8ELj8ENS_18Kernel_traits_baseILj7168EfS2_S2_S2_fjLj256EEEEELb0ELb0ELb0ELb1EEEvNS_9BwdParamsE,"ax",@progbits
	.align	128
        .global         _ZN10layer_norm13ln_bwd_kernelINS_13Kernel_traitsIf13__nv_bfloat16S2_S2_fjLj7168ELj1ELj1ELj8ELj8ENS_18Kernel_traits_baseILj7168EfS2_S2_S2_fjLj256EEEEELb0ELb0ELb0ELb1EEEvNS_9BwdParamsE
        .type           _ZN10layer_norm13ln_bwd_kernelINS_13Kernel_traitsIf13__nv_bfloat16S2_S2_fjLj7168ELj1ELj1ELj8ELj8ENS_18Kernel_traits_baseILj7168EfS2_S2_S2_fjLj256EEEEELb0ELb0ELb0ELb1EEEvNS_9BwdParamsE,@function
        .size           _ZN10layer_norm13ln_bwd_kernelINS_13Kernel_traitsIf13__nv_bfloat16S2_S2_fjLj7168ELj1ELj1ELj8ELj8ENS_18Kernel_traits_baseILj7168EfS2_S2_S2_fjLj256EEEEELb0ELb0ELb0ELb1EEEvNS_9BwdParamsE,(.L_x_15203 - _ZN10layer_norm13ln_bwd_kernelINS_13Kernel_traitsIf13__nv_bfloat16S2_S2_fjLj7168ELj1ELj1ELj8ELj8ENS_18Kernel_traits_baseILj7168EfS2_S2_S2_fjLj256EEEEELb0ELb0ELb0ELb1EEEvNS_9BwdParamsE)
        .other          _ZN10layer_norm13ln_bwd_kernelINS_13Kernel_traitsIf13__nv_bfloat16S2_S2_fjLj7168ELj1ELj1ELj8ELj8ENS_18Kernel_traits_baseILj7168EfS2_S2_S2_fjLj256EEEEELb0ELb0ELb0ELb1EEEvNS_9BwdParamsE,@"STO_CUDA_ENTRY STV_DEFAULT"
_ZN10layer_norm13ln_bwd_kernelINS_13Kernel_traitsIf13__nv_bfloat16S2_S2_fjLj7168ELj1ELj1ELj8ELj8ENS_18Kernel_traits_baseILj7168EfS2_S2_S2_fjLj256EEEEELb0ELb0ELb0ELb1EEEvNS_9BwdParamsE:
.text._ZN10layer_norm13ln_bwd_kernelINS_13Kernel_traitsIf13__nv_bfloat16S2_S2_fjLj7168ELj1ELj1ELj8ELj8ENS_18Kernel_traits_baseILj7168EfS2_S2_S2_fjLj256EEEEELb0ELb0ELb0ELb1EEEvNS_9BwdParamsE:
[----:B------:R-:W-:Y:S01]  /*0000*/  LDC R1, c[0x0][0x28] ;  /* 0x00000a00ff017b82 */ /* 0x000fe20000000800 */
[----:B------:R-:W0:Y:S07]  /*0010*/  S2R R110, SR_TID.X ;  /* 0x00000000006e7919 */ /* 0x000e2e0000002100 */
[----:B------:R-:W1:Y:S01]  /*0020*/  S2UR UR4, SR_CTAID.X ;  /* 0x00000000000479c3 */ /* 0x000e620000002500 */
[----:B------:R-:W-:Y:S01]  /*0030*/  ULDC UR6, c[0x0][0x214] ;  /* 0x0000850000067ab9 */ /* 0x000fe20000000800 */
        /* <DEDUP_REMOVED lines=8> */
[----:B0-----:R-:W-:-:S04]  /*00c0*/  SHF.R.U32.HI R120, RZ, 0x8, R110 ;  /* 0x00000008ff787819 */ /* 0x001fc8000001166e */
[----:B-1----:R-:W-:Y:S01]  /*00d0*/  IADD3 R118, R120, UR4, RZ ;  /* 0x0000000478767c10 */ /* 0x002fe2000fffe0ff */
[----:B------:R-:W-:-:S03]  /*00e0*/  ULDC.64 UR4, c[0x0][0x208] ;  /* 0x0000820000047ab9 */ /* 0x000fc60000000a00 */
        /* <DEDUP_REMOVED lines=31> */
.L_x_3542:
[----:B------:R-:W-:Y:S01]  /*02e0*/  SHF.L.U32 R0, R110, 0x4, RZ ;  /* 0x000000046e007819 */ /* 0x000fe200000006ff */
[----:B------:R-:W-:-:S03]  /*02f0*/  ULDC.64 UR6, c[0x0][0x260] ;  /* 0x0000980000067ab9 */ /* 0x000fc60000000a00 */
[----:B------:R-:W-:-:S04]  /*0300*/  LOP3.LUT R0, R0, 0xff0, RZ, 0xc0, !PT ;  /* 0x00000ff000007812 */ /* 0x000fc800078ec0ff */
[----:B------:R-:W-:-:S05]  /*0310*/  IADD3 R2, P0, R0, UR6, RZ ;  /* 0x0000000600027c10 */ /* 0x000fca000ff1e0ff */
[----:B------:R-:W-:Y:S01]  /*0320*/  IMAD.X R3, RZ, RZ, UR7, P0 ;  /* 0x00000007ff037e24 */ /* 0x000fe200080e06ff */
[----:B------:R-:W-:-:S04]  /*0330*/  ULDC.64 UR6, c[0x0][0x270] ;  /* 0x00009c0000067ab9 */ /* 0x000fc80000000a00 */
[----:B------:R0:W5:Y:S04]  /*0340*/  LDG.E.128 R28, desc[UR4][R2.64] ;  /* 0x00000004021c7981 */ /* 0x000168000c1e1d00 */
[----:B------:R0:W5:Y:S04]  /*0350*/  LDG.E.128 R24, desc[UR4][R2.64+0x1000] ;  /* 0x0010000402187981 */ /* 0x000168000c1e1d00 */
[----:B------:R0:W5:Y:S04]  /*0360*/  LDG.E.128 R20, desc[UR4][R2.64+0x2000] ;  /* 0x0020000402147981 */ /* 0x000168000c1e1d00 */
[----:B------:R0:W5:Y:S04]  /*0370*/  LDG.E.128 R16, desc[UR4][R2.64+0x3000] ;  /* 0x0030000402107981 */ /* 0x000168000c1e1d00 */
[----:B------:R0:W5:Y:S04]  /*0380*/  LDG.E.128 R12, desc[UR4][R2.64+0x4000] ;  /* 0x00400004020c7981 */ /* 0x000168000c1e1d00 */
[----:B------:R0:W5:Y:S04]  /*0390*/  LDG.E.128 R8, desc[UR4][R2.64+0x5000] ;  /* 0x0050000402087981 */ /* 0x000168000c1e1d00 */
[----:B------:R0:W5:Y:S01]  /*03a0*/  LDG.E.128 R4, desc[UR4][R2.64+0x6000] ;  /* 0x0060000402047981 */ /* 0x000162000c1e1d00 */
[----:B------:R-:W-:Y:S01]  /*03b0*/  ISETP.NE.U32.AND P0, PT, RZ, UR6, PT ;  /* 0x00000006ff007c0c */ /* 0x000fe2000bf05070 */
[----:B------:R-:W-:Y:S01]  /*03c0*/  HFMA2.MMA R0, -RZ, RZ, 0, 5.9604644775390625e-08 ;  /* 0x00000001ff007435 */ /* 0x000fe200000001ff */
[----:B------:R-:W-:-:S02]  /*03d0*/  LEA R120, R120, 0x8, 0x3 ;  /* 0x0000000878787811 */ /* 0x000fc400078e18ff */
        /* <DEDUP_REMOVED lines=28> */
[----:B------:R-:W-:Y:S01]  /*05a0*/  CS2R R62, SRZ ;  /* 0x00000000003e7805 */ /* 0x000fe2000001ff00 */
[----:B0-----:R-:W-:-:S07]  /*05b0*/  IMAD.MOV.U32 R119, RZ, RZ, RZ ;  /* 0x000000ffff777224 */ /* 0x001fce00078e00ff */
.L_x_3552:
        /* <DEDUP_REMOVED lines=10> */
[----:B------:R-:W-:-:S03]  /*0660*/  LOP3.LUT R37, R110, 0xff, RZ, 0xc0, !PT ;  /* 0x000000ff6e257812 */ /* 0x000fc600078ec0ff */
[----:B------:R3:W4:Y:S01]  /*0670*/  @P0 LDG.E.U16 R166, desc[UR4][R34.64] ;  /* 0x0000000422a60981 */ /* 0x000722000c1e1500 */
[----:B------:R-:W-:-:S04]  /*0680*/  LEA.HI.SX32 R155, R36, R37, 0x1e ;  /* 0x00000025249b7211 */ /* 0x000fc800078ff2ff */
[C---:B------:R-:W-:Y:S01]  /*0690*/  IADD3 R161, R155.reuse, 0x200, RZ ;  /* 0x000002009ba17810 */ /* 0x040fe20007ffe0ff */
[C---:B------:R-:W-:Y:S01]  /*06a0*/  IMAD.SHL.U32 R139, R155.reuse, 0x8, RZ ;  /* 0x000000089b8b7824 */ /* 0x040fe200078e00ff */
[C---:B------:R-:W-:Y:S01]  /*06b0*/  IADD3 R157, R155.reuse, 0x100, RZ ;  /* 0x000001009b9d7810 */ /* 0x040fe20007ffe0ff */
[----:B------:R-:W-:Y:S01]  /*06c0*/  VIADD R163, R155, 0x300 ;  /* 0x000003009ba37836 */ /* 0x000fe20000000000 */
[----:B------:R-:W-:Y:S01]  /*06d0*/  SHF.R.U32.HI R122, RZ, 0x1d, R155 ;  /* 0x0000001dff7a7819 */ /* 0x000fe2000001169b */
[----:B------:R-:W-:Y:S01]  /*06e0*/  IMAD.SHL.U32 R125, R161, 0x8, RZ ;  /* 0x00000008a17d7824 */ /* 0x000fe200078e00ff */
[----:B------:R-:W-:Y:S02]  /*06f0*/  IADD3 R40, P1, R139, UR12, RZ ;  /* 0x0000000c8b287c10 */ /* 0x000fe4000ff3e0ff */
[----:B------:R-:W-:Y:S02]  /*0700*/  SHF.L.U32 R123, R157, 0x3, RZ ;  /* 0x000000039d7b7819 */ /* 0x000fe400000006ff */
[----:B------:R-:W-:-:S02]  /*0710*/  IADD3 R165, R155, 0x400, RZ ;  /* 0x000004009ba57810 */ /* 0x000fc40007ffe0ff */
[C---:B------:R-:W-:Y:S02]  /*0720*/  IADD3 R167, R155.reuse, 0x500, RZ ;  /* 0x000005009ba77810 */ /* 0x040fe40007ffe0ff */
[----:B------:R-:W-:Y:S02]  /*0730*/  IADD3 R169, R155, 0x600, RZ ;  /* 0x000006009ba97810 */ /* 0x000fe40007ffe0ff */
[----:B------:R-:W-:Y:S02]  /*0740*/  IADD3.X R41, R122, UR13, RZ, P1, !PT ;  /* 0x0000000d7a297c10 */ /* 0x000fe40008ffe4ff */
[----:B------:R-:W-:Y:S02]  /*0750*/  SHF.R.U32.HI R124, RZ, 0x1d, R157 ;  /* 0x0000001dff7c7819 */ /* 0x000fe4000001169d */
[----:B------:R-:W-:Y:S02]  /*0760*/  IADD3 R36, P1, R123, UR12, RZ ;  /* 0x0000000c7b247c10 */ /* 0x000fe4000ff3e0ff */
[----:B------:R-:W-:-:S02]  /*0770*/  SHF.R.U32.HI R126, RZ, 0x1d, R161 ;  /* 0x0000001dff7e7819 */ /* 0x000fc400000116a1 */
[----:B------:R-:W-:Y:S02]  /*0780*/  SHF.L.U32 R127, R163, 0x3, RZ ;  /* 0x00000003a37f7819 */ /* 0x000fe400000006ff */
[----:B---3--:R-:W-:Y:S02]  /*0790*/  IADD3 R34, P2, R125, UR12, RZ ;  /* 0x0000000c7d227c10 */ /* 0x008fe4000ff5e0ff */
[----:B------:R-:W-:Y:S01]  /*07a0*/  SHF.L.U32 R129, R165, 0x3, RZ ;  /* 0x00000003a5817819 */ /* 0x000fe200000006ff */
[----:B-1----:R-:W-:Y:S01]  /*07b0*/  IMAD.WIDE.U32 R150, R155, 0x8, R32 ;  /* 0x000000089b967825 */ /* 0x002fe200078e0020 */
[----:B------:R-:W-:Y:S01]  /*07c0*/  IADD3.X R37, R124, UR13, RZ, P1, !PT ;  /* 0x0000000d7c257c10 */ /* 0x000fe20008ffe4ff */
[----:B------:R-:W3:Y:S01]  /*07d0*/  LDG.E.64 R40, desc[UR4][R40.64] ;  /* 0x0000000428287981 */ /* 0x000ee2000c1e1b00 */
[----:B------:R-:W-:Y:S01]  /*07e0*/  SHF.R.U32.HI R128, RZ, 0x1d, R163 ;  /* 0x0000001dff807819 */ /* 0x000fe200000116a3 */
[--C-:B------:R-:W-:Y:S01]  /*07f0*/  IMAD.WIDE.U32 R148, R157, 0x8, R32.reuse ;  /* 0x000000089d947825 */ /* 0x100fe200078e0020 */
[----:B------:R-:W-:Y:S01]  /*0800*/  IADD3.X R35, R126, UR13, RZ, P2, !PT ;  /* 0x0000000d7e237c10 */ /* 0x000fe200097fe4ff */
[----:B------:R-:W3:Y:S02]  /*0810*/  LDG.E.64 R150, desc[UR4][R150.64] ;  /* 0x0000000496967981 */ /* 0x000ee4000c1e1b00 */
[----:B------:R-:W-:Y:S01]  /*0820*/  IMAD.WIDE.U32 R146, R161, 0x8, R32 ;  /* 0x00000008a1927825 */ /* 0x000fe200078e0020 */
[----:B------:R-:W-:Y:S01]  /*0830*/  SHF.R.U32.HI R130, RZ, 0x1d, R165 ;  /* 0x0000001dff827819 */ /* 0x000fe200000116a5 */
[----:B------:R-:W3:Y:S02]  /*0840*/  LDG.E.64 R36, desc[UR4][R36.64] ;  /* 0x0000000424247981 */ /* 0x000ee4000c1e1b00 */
[--C-:B------:R-:W-:Y:S01]  /*0850*/  IMAD.WIDE.U32 R144, R163, 0x8, R32.reuse ;  /* 0x00000008a3907825 */ /* 0x100fe200078e0020 */
[----:B------:R-:W-:Y:S01]  /*0860*/  IADD3 R38, P2, R129, UR12, RZ ;  /* 0x0000000c81267c10 */ /* 0x000fe2000ff5e0ff */
[----:B------:R-:W3:Y:S02]  /*0870*/  LDG.E.64 R34, desc[UR4][R34.64] ;  /* 0x0000000422227981 */ /* 0x000ee4000c1e1b00 */
[--C-:B------:R-:W-:Y:S01]  /*0880*/  IMAD.WIDE.U32 R142, R165, 0x8, R32.reuse ;  /* 0x00000008a58e7825 */ /* 0x100fe200078e0020 */
[----:B------:R-:W-:Y:S01]  /*0890*/  SHF.L.U32 R133, R169, 0x3, RZ ;  /* 0x00000003a9857819 */ /* 0x000fe200000006ff */
[----:B------:R-:W3:Y:S02]  /*08a0*/  LDG.E.64 R144, desc[UR4][R144.64] ;  /* 0x0000000490907981 */ /* 0x000ee4000c1e1b00 */
[----:B------:R-:W-:-:S04]  /*08b0*/  IMAD.WIDE.U32 R60, R167, 0x8, R32 ;  /* 0x00000008a73c7825 */ /* 0x000fc800078e0020 */
[----:B------:R-:W-:Y:S01]  /*08c0*/  IMAD.WIDE.U32 R42, R169, 0x8, R32 ;  /* 0x00000008a92a7825 */ /* 0x000fe200078e0020 */
[----:B------:R-:W-:Y:S01]  /*08d0*/  IADD3 R32, P1, R127, UR12, RZ ;  /* 0x0000000c7f207c10 */ /* 0x000fe2000ff3e0ff */
[----:B------:R-:W3:Y:S02]  /*08e0*/  LDG.E.64 R142, desc[UR4][R142.64] ;  /* 0x000000048e8e7981 */ /* 0x000ee4000c1e1b00 */
[----:B------:R-:W-:Y:S01]  /*08f0*/  IMAD.SHL.U32 R131, R167, 0x8, RZ ;  /* 0x00000008a7837824 */ /* 0x000fe200078e00ff */
[----:B------:R-:W-:Y:S01]  /*0900*/  IADD3.X R33, R128, UR13, RZ, P1, !PT ;  /* 0x0000000d80217c10 */ /* 0x000fe20008ffe4ff */
[----:B--2---:R-:W-:Y:S01]  /*0910*/  IMAD.WIDE R158, R118, 0x4, R44 ;  /* 0x00000004769e7825 */ /* 0x004fe200078e022c */
[----:B------:R-:W-:Y:S01]  /*0920*/  IADD3.X R39, R130, UR13, RZ, P2, !PT ;  /* 0x0000000d82277c10 */ /* 0x000fe200097fe4ff */
[----:B------:R-:W2:Y:S01]  /*0930*/  LDG.E.64 R146, desc[UR4][R146.64] ;  /* 0x0000000492927981 */ /* 0x000ea2000c1e1b00 */
[----:B------:R-:W-:Y:S02]  /*0940*/  SHF.R.U32.HI R134, RZ, 0x1d, R169 ;  /* 0x0000001dff867819 */ /* 0x000fe400000116a9 */
[----:B------:R-:W-:Y:S01]  /*0950*/  IADD3 R152, P2, R133, UR12, RZ ;  /* 0x0000000c85987c10 */ /* 0x000fe2000ff5e0ff */
[----:B------:R-:W2:Y:S01]  /*0960*/  LDG.E.64 R32, desc[UR4][R32.64] ;  /* 0x0000000420207981 */ /* 0x000ea2000c1e1b00 */
[----:B------:R-:W-:-:S02]  /*0970*/  SHF.R.U32.HI R132, RZ, 0x1d, R167 ;  /* 0x0000001dff847819 */ /* 0x000fc400000116a7 */
[----:B------:R-:W-:Y:S01]  /*0980*/  IADD3 R46, P1, R131, UR12, RZ ;  /* 0x0000000c832e7c10 */ /* 0x000fe2000ff3e0ff */
[----:B------:R1:W2:Y:S01]  /*0990*/  LDG.E R187, desc[UR4][R158.64] ;  /* 0x000000049ebb7981 */ /* 0x0002a2000c1e1900 */
[----:B------:R-:W-:Y:S02]  /*09a0*/  IADD3.X R153, R134, UR13, RZ, P2, !PT ;  /* 0x0000000d86997c10 */ /* 0x000fe400097fe4ff */
[----:B------:R-:W-:Y:S01]  /*09b0*/  IADD3.X R47, R132, UR13, RZ, P1, !PT ;  /* 0x0000000d842f7c10 */ /* 0x000fe20008ffe4ff */
[----:B------:R-:W2:Y:S01]  /*09c0*/  LDG.E.64 R42, desc[UR4][R42.64] ;  /* 0x000000042a2a7981 */ /* 0x000ea2000c1e1b00 */
[----:B0-----:R-:W-:-:S03]  /*09d0*/  IMAD.WIDE R140, R118, 0x4, R140 ;  /* 0x00000004768c7825 */ /* 0x001fc600078e028c */
[----:B------:R0:W2:Y:S04]  /*09e0*/  LDG.E.64 R44, desc[UR4][R152.64] ;  /* 0x00000004982c7981 */ /* 0x0000a8000c1e1b00 */
[----:B------:R-:W2:Y:S04]  /*09f0*/  LDG.E.64 R148, desc[UR4][R148.64] ;  /* 0x0000000494947981 */ /* 0x000ea8000c1e1b00 */
[----:B------:R-:W2:Y:S04]  /*0a00*/  LDG.E.64 R46, desc[UR4][R46.64] ;  /* 0x000000042e2e7981 */ /* 0x000ea8000c1e1b00 */
[----:B------:R-:W2:Y:S04]  /*0a10*/  LDG.E.64 R38, desc[UR4][R38.64] ;  /* 0x0000000426267981 */ /* 0x000ea8000c1e1b00 */
[----:B------:R-:W2:Y:S04]  /*0a20*/  LDG.E.64 R60, desc[UR4][R60.64] ;  /* 0x000000043c3c7981 */ /* 0x000ea8000c1e1b00 */
[----:B------:R-:W2:Y:S01]  /*0a30*/  LDG.E R140, desc[UR4][R140.64] ;  /* 0x000000048c8c7981 */ /* 0x000ea2000c1e1900 */
[----:B------:R-:W-:-:S04]  /*0a40*/  ISETP.NE.U32.AND P1, PT, RZ, UR10, PT ;  /* 0x0000000aff007c0c */ /* 0x000fc8000bf25070 */
[----:B------:R-:W-:-:S13]  /*0a50*/  ISETP.NE.AND.EX P1, PT, RZ, UR11, PT, P1 ;  /* 0x0000000bff007c0c */ /* 0x000fda000bf25310 */
[----:B------:R-:W-:-:S04]  /*0a60*/  @P1 LEA R154, P2, R155, UR10, 0x3 ;  /* 0x0000000a9b9a1c11 */ /* 0x000fc8000f8418ff */
[----:B------:R-:W-:Y:S02]  /*0a70*/  @P1 LEA.HI.X R155, R155, UR11, RZ, 0x3, P2 ;  /* 0x0000000b9b9b1c11 */ /* 0x000fe400090f1cff */
[----:B------:R-:W-:Y:S02]  /*0a80*/  @P1 LEA R156, P2, R157, UR10, 0x3 ;  /* 0x0000000a9d9c1c11 */ /* 0x000fe4000f8418ff */
[----:B-1----:R-:W-:Y:S01]  /*0a90*/  @P1 LEA R158, P4, R161, UR10, 0x3 ;  /* 0x0000000aa19e1c11 */ /* 0x002fe2000f8818ff */
[----:B-----5:R-:W5:Y:S01]  /*0aa0*/  @P1 LDG.E.64 R2, desc[UR4][R154.64] ;  /* 0x000000049a021981 */ /* 0x020f62000c1e1b00 */
[----:B------:R-:W-:Y:S02]  /*0ab0*/  @P1 LEA.HI.X R157, R157, UR11, RZ, 0x3, P2 ;  /* 0x0000000b9d9d1c11 */ /* 0x000fe400090f1cff */
[----:B------:R-:W-:Y:S02]  /*0ac0*/  @P1 LEA R160, P2, R165, UR10, 0x3 ;  /* 0x0000000aa5a01c11 */ /* 0x000fe4000f8418ff */
[----:B------:R-:W-:Y:S01]  /*0ad0*/  @P1 LEA.HI.X R159, R161, UR11, RZ, 0x3, P4 ;  /* 0x0000000ba19f1c11 */ /* 0x000fe2000a0f1cff */
[----:B------:R-:W5:Y:S01]  /*0ae0*/  @P1 LDG.E.64 R48, desc[UR4][R156.64] ;  /* 0x000000049c301981 */ /* 0x000f62000c1e1b00 */
[----:B0-----:R-:W-:-:S02]  /*0af0*/  @P1 LEA R152, P5, R163, UR10, 0x3 ;  /* 0x0000000aa3981c11 */ /* 0x001fc4000f8a18ff */
[----:B------:R-:W-:Y:S01]  /*0b00*/  @P1 LEA.HI.X R161, R165, UR11, RZ, 0x3, P2 ;  /* 0x0000000ba5a11c11 */ /* 0x000fe200090f1cff */
[----:B------:R-:W5:Y:S01]  /*0b10*/  @P1 LDG.E.64 R50, desc[UR4][R158.64] ;  /* 0x000000049e321981 */ /* 0x000f62000c1e1b00 */
[----:B------:R-:W-:Y:S02]  /*0b20*/  @P1 LEA R162, P4, R167, UR10, 0x3 ;  /* 0x0000000aa7a21c11 */ /* 0x000fe4000f8818ff */
[----:B------:R-:W-:Y:S01]  /*0b30*/  @P1 LEA.HI.X R153, R163, UR11, RZ, 0x3, P5 ;  /* 0x0000000ba3991c11 */ /* 0x000fe2000a8f1cff */
[----:B------:R0:W5:Y:S01]  /*0b40*/  @P1 LDG.E.64 R54, desc[UR4][R160.64] ;  /* 0x00000004a0361981 */ /* 0x000162000c1e1b00 */
[----:B------:R-:W-:Y:S02]  /*0b50*/  @P1 LEA.HI.X R163, R167, UR11, RZ, 0x3, P4 ;  /* 0x0000000ba7a31c11 */ /* 0x000fe4000a0f1cff */
[----:B------:R-:W-:Y:S01]  /*0b60*/  @P1 LEA R164, P5, R169, UR10, 0x3 ;  /* 0x0000000aa9a41c11 */ /* 0x000fe2000f8a18ff */
[----:B------:R1:W5:Y:S01]  /*0b70*/  @P1 LDG.E.64 R52, desc[UR4][R152.64] ;  /* 0x0000000498341981 */ /* 0x000362000c1e1b00 */
[----:B------:R-:W-:-:S02]  /*0b80*/  ISETP.NE.AND P4, PT, RZ, UR9, PT ;  /* 0x00000009ff007c0c */ /* 0x000fc4000bf85270 */
[----:B------:R-:W-:Y:S01]  /*0b90*/  @P1 LEA.HI.X R165, R169, UR11, RZ, 0x3, P5 ;  /* 0x0000000ba9a51c11 */ /* 0x000fe2000a8f1cff */
[----:B------:R2:W5:Y:S01]  /*0ba0*/  @P1 LDG.E.64 R56, desc[UR4][R162.64] ;  /* 0x00000004a2381981 */ /* 0x000562000c1e1b00 */
[----:B------:R-:W-:-:S03]  /*0bb0*/  MOV R138, 0x3f800000 ;  /* 0x3f800000008a7802 */ /* 0x000fc60000000f00 */
[----:B------:R2:W5:Y:S01]  /*0bc0*/  @P1 LDG.E.64 R58, desc[UR4][R164.64] ;  /* 0x00000004a43a1981 */ /* 0x000562000c1e1b00 */
[----:B------:R-:W-:Y:S01]  /*0bd0*/  LOP3.LUT P3, RZ, R0, 0xff, RZ, 0xc0, !PT ;  /* 0x000000ff00ff7812 */ /* 0x000fe2000786c0ff */
[----:B------:R-:W-:Y:S01]  /*0be0*/  UMOV UR6, 0xffffffff ;  /* 0xffffffff00067882 */ /* 0x000fe20000000000 */
[----:B------:R-:W-:Y:S01]  /*0bf0*/  LOP3.LUT P2, RZ, R110, 0x1f, RZ, 0xc0, !PT ;  /* 0x0000001f6eff7812 */ /* 0x000fe2000784c0ff */
[----:B----4-:R-:W-:Y:S01]  /*0c00*/  @P0 IMAD.U32 R138, R166, 0x10000, RZ ;  /* 0x00010000a68a0824 */ /* 0x010fe200078e00ff */
[C-C-:B---3--:R-:W-:Y:S01]  /*0c10*/  SHF.R.U64 R184, R36.reuse, 0x10, R37.reuse ;  /* 0x0000001024b87819 */ /* 0x148fe20000001225 */
[----:B------:R-:W-:Y:S01]  /*0c20*/  IMAD.U32 R185, R37, 0x10000, RZ ;  /* 0x0001000025b97824 */ /* 0x000fe200078e00ff */
[----:B------:R-:W-:Y:S02]  /*0c30*/  SHF.R.U32.HI R182, RZ, 0x10, R37 ;  /* 0x00000010ffb67819 */ /* 0x000fe40000011625 */
[----:B------:R-:W-:Y:S02]  /*0c40*/  SHF.L.U32 R36, R36, 0x10, RZ ;  /* 0x0000001024247819 */ /* 0x000fe400000006ff */
[----:B0-----:R-:W-:-:S02]  /*0c50*/  SHF.R.U64 R160, R144, 0x10, R145 ;  /* 0x0000001090a07819 */ /* 0x001fc40000001291 */
[----:B------:R-:W-:Y:S02]  /*0c60*/  MOV R158, R145 ;  /* 0x00000091009e7202 */ /* 0x000fe40000000f00 */
[----:B------:R-:W-:Y:S02]  /*0c70*/  SHF.R.U32.HI R159, RZ, 0x10, R145 ;  /* 0x00000010ff9f7819 */ /* 0x000fe40000011691 */
[----:B------:R-:W-:Y:S02]  /*0c80*/  SHF.R.U64 R145, R40, 0x10, R41 ;  /* 0x0000001028917819 */ /* 0x000fe40000001229 */
[--C-:B------:R-:W-:Y:S02]  /*0c90*/  SHF.R.U64 R156, R142, 0x10, R143.reuse ;  /* 0x000000108e9c7819 */ /* 0x100fe4000000128f */
[----:B-1----:R-:W-:Y:S02]  /*0ca0*/  MOV R153, R143 ;  /* 0x0000008f00997202 */ /* 0x002fe40000000f00 */
[----:B------:R-:W-:-:S02]  /*0cb0*/  SHF.R.U32.HI R154, RZ, 0x10, R143 ;  /* 0x00000010ff9a7819 */ /* 0x000fc4000001168f */
[----:B------:R-:W-:Y:S02]  /*0cc0*/  SHF.R.U32.HI R178, RZ, 0x10, R35 ;  /* 0x00000010ffb27819 */ /* 0x000fe40000011623 */
[C---:B--2---:R-:W-:Y:S01]  /*0cd0*/  SHF.R.U64 R37, R32.reuse, 0x10, R33 ;  /* 0x0000001020257819 */ /* 0x044fe20000001221 */
[----:B------:R-:W-:Y:S01]  /*0ce0*/  IMAD.U32 R173, R32, 0x10000, RZ ;  /* 0x0001000020ad7824 */ /* 0x000fe200078e00ff */
[----:B------:R-:W-:Y:S02]  /*0cf0*/  SHF.L.U32 R32, R145, 0x10, RZ ;  /* 0x0000001091207819 */ /* 0x000fe400000006ff */
[----:B------:R-:W-:Y:S01]  /*0d00*/  FSEL R188, R187, RZ, !P4 ;  /* 0x000000ffbbbc7208 */ /* 0x000fe20006000000 */
[----:B------:R-:W-:Y:S01]  /*0d10*/  IMAD.U32 R40, R40, 0x10000, RZ ;  /* 0x0001000028287824 */ /* 0x000fe200078e00ff */
[----:B------:R-:W-:Y:S02]  /*0d20*/  MOV R166, R146 ;  /* 0x0000009200a67202 */ /* 0x000fe40000000f00 */
[----:B------:R-:W-:-:S02]  /*0d30*/  SHF.R.U64 R163, R146, 0x10, R147 ;  /* 0x0000001092a37819 */ /* 0x000fc40000001293 */
[----:B------:R-:W-:Y:S02]  /*0d40*/  SHF.R.U32.HI R143, RZ, 0x10, R41 ;  /* 0x00000010ff8f7819 */ /* 0x000fe40000011629 */
[----:B------:R-:W-:Y:S01]  /*0d50*/  SHF.R.U64 R180, R34, 0x10, R35 ;  /* 0x0000001022b47819 */ /* 0x000fe20000001223 */
[----:B------:R-:W-:Y:S01]  /*0d60*/  IMAD.MOV.U32 R157, RZ, RZ, R142 ;  /* 0x000000ffff9d7224 */ /* 0x000fe200078e008e */
[----:B------:R-:W-:Y:S01]  /*0d70*/  MOV R174, R150 ;  /* 0x0000009600ae7202 */ /* 0x000fe20000000f00 */
[----:B------:R-:W-:Y:S01]  /*0d80*/  FADD.FTZ R187, -R188, R36 ;  /* 0x00000024bcbb7221 */ /* 0x000fe20000010100 */
[----:B------:R-:W-:Y:S02]  /*0d90*/  MOV R146, R42 ;  /* 0x0000002a00927202 */ /* 0x000fe40000000f00 */
[----:B------:R-:W-:Y:S02]  /*0da0*/  SHF.R.U64 R177, R42, 0x10, R43 ;  /* 0x000000102ab17819 */ /* 0x000fe4000000122b */
[----:B------:R-:W-:-:S02]  /*0db0*/  SHF.L.U32 R41, R41, 0x10, RZ ;  /* 0x0000001029297819 */ /* 0x000fc400000006ff */
[----:B------:R-:W-:Y:S01]  /*0dc0*/  SHF.L.U32 R181, R34, 0x10, RZ ;  /* 0x0000001022b57819 */ /* 0x000fe200000006ff */
[----:B------:R-:W-:Y:S01]  /*0dd0*/  IMAD.MOV.U32 R162, RZ, RZ, R147 ;  /* 0x000000ffffa27224 */ /* 0x000fe200078e0093 */
[----:B------:R-:W-:Y:S01]  /*0de0*/  SHF.R.U32.HI R176, RZ, 0x10, R33 ;  /* 0x00000010ffb07819 */ /* 0x000fe20000011621 */
[C---:B------:R-:W-:Y:S01]  /*0df0*/  FADD.FTZ R145, -R188.reuse, R32 ;  /* 0x00000020bc917221 */ /* 0x040fe20000010100 */
[----:B------:R-:W-:Y:S01]  /*0e00*/  SHF.R.U32.HI R42, RZ, 0x10, R45 ;  /* 0x00000010ff2a7819 */ /* 0x000fe2000001162d */
[----:B------:R-:W-:Y:S01]  /*0e10*/  FADD.FTZ R185, -R188, R185 ;  /* 0x000000b9bcb97221 */ /* 0x000fe20000010100 */
[----:B------:R-:W-:Y:S02]  /*0e20*/  MOV R167, R149 ;  /* 0x0000009500a77202 */ /* 0x000fe40000000f00 */
[----:B------:R-:W-:Y:S02]  /*0e30*/  SHF.R.U32.HI R164, RZ, 0x10, R147 ;  /* 0x00000010ffa47819 */ /* 0x000fe40000011693 */
[----:B------:R-:W-:-:S02]  /*0e40*/  SHF.L.U32 R155, R33, 0x10, RZ ;  /* 0x00000010219b7819 */ /* 0x000fc400000006ff */
[----:B------:R-:W-:Y:S02]  /*0e50*/  SHF.R.U64 R142, R44, 0x10, R45 ;  /* 0x000000102c8e7819 */ /* 0x000fe4000000122d */
[----:B------:R-:W-:Y:S02]  /*0e60*/  SHF.L.U32 R36, R178, 0x10, RZ ;  /* 0x00000010b2247819 */ /* 0x000fe400000006ff */
[----:B------:R-:W-:Y:S02]  /*0e70*/  SHF.R.U64 R186, R150, 0x10, R151 ;  /* 0x0000001096ba7819 */ /* 0x000fe40000001297 */
[----:B------:R-:W-:Y:S02]  /*0e80*/  SHF.R.U32.HI R147, RZ, 0x10, R47 ;  /* 0x00000010ff937819 */ /* 0x000fe4000001162f */
[----:B------:R-:W-:Y:S01]  /*0e90*/  SHF.L.U32 R33, R143, 0x10, RZ ;  /* 0x000000108f217819 */ /* 0x000fe200000006ff */
[----:B------:R-:W-:Y:S01]  /*0ea0*/  FADD.FTZ R143, -R188, R40 ;  /* 0x00000028bc8f7221 */ /* 0x000fe20000010100 */
[----:B------:R-:W-:-:S02]  /*0eb0*/  SHF.L.U32 R32, R184, 0x10, RZ ;  /* 0x00000010b8207819 */ /* 0x000fc400000006ff */
[----:B------:R-:W-:Y:S01]  /*0ec0*/  SHF.L.U32 R34, R180, 0x10, RZ ;  /* 0x00000010b4227819 */ /* 0x000fe200000006ff */
[----:B------:R-:W-:Y:S01]  /*0ed0*/  IMAD.MOV.U32 R172, RZ, RZ, R148 ;  /* 0x000000ffffac7224 */ /* 0x000fe200078e0094 */
[----:B------:R-:W-:Y:S01]  /*0ee0*/  SHF.R.U64 R168, R148, 0x10, R149 ;  /* 0x0000001094a87819 */ /* 0x000fe20000001295 */
[C---:B------:R-:W-:Y:S01]  /*0ef0*/  FADD.FTZ R181, -R188.reuse, R181 ;  /* 0x000000b5bcb57221 */ /* 0x040fe20000010100 */
[----:B------:R-:W-:Y:S01]  /*0f00*/  SHF.R.U32.HI R170, RZ, 0x10, R149 ;  /* 0x00000010ffaa7819 */ /* 0x000fe20000011695 */
[----:B------:R-:W-:Y:S01]  /*0f10*/  FADD.FTZ R149, -R188, R41 ;  /* 0x00000029bc957221 */ /* 0x000fe20000010100 */
[----:B------:R-:W-:Y:S01]  /*0f20*/  MOV R0, R151 ;  /* 0x0000009700007202 */ /* 0x000fe20000000f00 */
[----:B------:R-:W-:Y:S01]  /*0f30*/  IMAD.U32 R174, R174, 0x10000, RZ ;  /* 0x00010000aeae7824 */ /* 0x000fe200078e00ff */
[C---:B------:R-:W-:Y:S02]  /*0f40*/  SHF.R.U64 R183, R38.reuse, 0x10, R39 ;  /* 0x0000001026b77819 */ /* 0x040fe40000001227 */
[----:B------:R-:W-:Y:S01]  /*0f50*/  SHF.L.U32 R179, R38, 0x10, RZ ;  /* 0x0000001026b37819 */ /* 0x000fe200000006ff */
[----:B------:R-:W-:Y:S01]  /*0f60*/  IMAD.U32 R38, R176, 0x10000, RZ ;  /* 0x00010000b0267824 */ /* 0x000fe200078e00ff */
[----:B------:R-:W-:Y:S01]  /*0f70*/  SHF.L.U32 R40, R42, 0x10, RZ ;  /* 0x000000102a287819 */ /* 0x000fe200000006ff */
[----:B------:R-:W-:Y:S01]  /*0f80*/  FADD.FTZ R195, -R188, R36 ;  /* 0x00000024bcc37221 */ /* 0x000fe20000010100 */
[----:B------:R-:W-:-:S02]  /*0f90*/  SHF.R.U32.HI R148, RZ, 0x10, R61 ;  /* 0x00000010ff947819 */ /* 0x000fc4000001163d */
[----:B------:R-:W-:Y:S01]  /*0fa0*/  SHF.L.U32 R171, R35, 0x10, RZ ;  /* 0x0000001023ab7819 */ /* 0x000fe200000006ff */
[----:B------:R-:W-:Y:S01]  /*0fb0*/  IMAD.U32 R35, R45, 0x10000, RZ ;  /* 0x000100002d237824 */ /* 0x000fe200078e00ff */
[----:B------:R-:W-:Y:S02]  /*0fc0*/  SHF.L.U32 R41, R142, 0x10, RZ ;  /* 0x000000108e297819 */ /* 0x000fe400000006ff */
[----:B------:R-:W-:Y:S02]  /*0fd0*/  SHF.L.U32 R167, R167, 0x10, RZ ;  /* 0x00000010a7a77819 */ /* 0x000fe400000006ff */
[----:B------:R-:W-:Y:S01]  /*0fe0*/  SHF.L.U32 R42, R160, 0x10, RZ ;  /* 0x00000010a02a7819 */ /* 0x000fe200000006ff */
[----:B------:R-:W-:Y:S01]  /*0ff0*/  FMUL.FTZ R160, R140, R185 ;  /* 0x000000b98ca07220 */ /* 0x000fe20000410000 */
[----:B------:R-:W-:Y:S01]  /*1000*/  SHF.R.U32.HI R141, RZ, 0x10, R151 ;  /* 0x00000010ff8d7819 */ /* 0x000fe20000011697 */
[----:B------:R-:W-:Y:S01]  /*1010*/  FADD.FTZ R151, -R188, R33 ;  /* 0x00000021bc977221 */ /* 0x000fe20000010100 */
[----:B------:R-:W-:Y:S01]  /*1020*/  MOV R152, R60 ;  /* 0x0000003c00987202 */ /* 0x000fe20000000f00 */
[----:B------:R-:W-:Y:S01]  /*1030*/  IMAD.U32 R45, R147, 0x10000, RZ ;  /* 0x00010000932d7824 */ /* 0x000fe200078e00ff */
[----:B------:R-:W-:Y:S01]  /*1040*/  SHF.L.U32 R142, R186, 0x10, RZ ;  /* 0x00000010ba8e7819 */ /* 0x000fe200000006ff */
[C---:B------:R-:W-:Y:S01]  /*1050*/  FADD.FTZ R189, -R188.reuse, R32 ;  /* 0x00000020bcbd7221 */ /* 0x040fe20000010100 */
[----:B------:R-:W-:Y:S01]  /*1060*/  FADD.FTZ R193, -R188, R34 ;  /* 0x00000022bcc17221 */ /* 0x000fe20000010100 */
[----:B------:R-:W-:Y:S01]  /*1070*/  FMUL.FTZ R145, R140, R145 ;  /* 0x000000918c917220 */ /* 0x000fe20000410000 */
[----:B------:R-:W-:Y:S01]  /*1080*/  IMAD.U32 R36, R166, 0x10000, RZ ;  /* 0x00010000a6247824 */ /* 0x000fe200078e00ff */
[----:B------:R-:W-:Y:S01]  /*1090*/  SHF.L.U32 R32, R0, 0x10, RZ ;  /* 0x0000001000207819 */ /* 0x000fe200000006ff */
[----:B------:R-:W-:-:S02]  /*10a0*/  IMAD.U32 R33, R182, 0x10000, RZ ;  /* 0x00010000b6217824 */ /* 0x000fc400078e00ff */
[----:B------:R-:W-:Y:S01]  /*10b0*/  FMUL.FTZ R147, R28, R174 ;  /* 0x000000ae1c937220 */ /* 0x000fe20000410000 */
[----:B------:R-:W-:Y:S01]  /*10c0*/  FMUL.FTZ R166, R140, R181 ;  /* 0x000000b58ca67220 */ /* 0x000fe20000410000 */
[----:B------:R-:W-:Y:S01]  /*10d0*/  FADD.FTZ R199, -R188, R38 ;  /* 0x00000026bcc77221 */ /* 0x000fe20000010100 */
[----:B------:R-:W-:Y:S01]  /*10e0*/  FMUL.FTZ R0, R140, R143 ;  /* 0x0000008f8c007220 */ /* 0x000fe20000410000 */
[----:B------:R-:W-:Y:S01]  /*10f0*/  SHF.L.U32 R182, R148, 0x10, RZ ;  /* 0x0000001094b67819 */ /* 0x000fe200000006ff */
[----:B------:R-:W-:Y:S01]  /*1100*/  FADD.FTZ R89, R167, R89 ;  /* 0x00000059a7597221 */ /* 0x000fe20000010000 */
[----:B------:R-:W-:Y:S01]  /*1110*/  SHF.L.U32 R38, R163, 0x10, RZ ;  /* 0x00000010a3267819 */ /* 0x000fe200000006ff */
[-C--:B------:R-:W-:Y:S01]  /*1120*/  FFMA.FTZ R65, R160, R167.reuse, R65 ;  /* 0x000000a7a0417223 */ /* 0x080fe20000010041 */
[----:B------:R-:W-:Y:S01]  /*1130*/  SHF.L.U32 R184, R156, 0x10, RZ ;  /* 0x000000109cb87819 */ /* 0x000fe200000006ff */
[----:B------:R-:W-:Y:S01]  /*1140*/  FMUL.FTZ R148, R26, R167 ;  /* 0x000000a71a947220 */ /* 0x000fe20000410000 */
[----:B------:R-:W-:Y:S01]  /*1150*/  FADD.FTZ R115, R142, R115 ;  /* 0x000000738e737221 */ /* 0x000fe20000010000 */
[----:B------:R-:W-:Y:S01]  /*1160*/  FFMA.FTZ R116, R145, R142, R116 ;  /* 0x0000008e91747223 */ /* 0x000fe20000010074 */
[----:B------:R-:W-:-:S02]  /*1170*/  IMAD.U32 R190, R152, 0x10000, RZ ;  /* 0x0001000098be7824 */ /* 0x000fc400078e00ff */
[C---:B------:R-:W-:Y:S01]  /*1180*/  FMUL.FTZ R156, R140.reuse, R187 ;  /* 0x000000bb8c9c7220 */ /* 0x040fe20000410000 */
[----:B------:R-:W-:Y:S01]  /*1190*/  FMUL.FTZ R167, R140, R193 ;  /* 0x000000c18ca77220 */ /* 0x000fe20000410000 */
[----:B------:R-:W-:Y:S01]  /*11a0*/  FMUL.FTZ R142, R29, R142 ;  /* 0x0000008e1d8e7220 */ /* 0x000fe20000410000 */
[----:B------:R-:W-:Y:S01]  /*11b0*/  FADD.FTZ R187, RZ, R147 ;  /* 0x00000093ffbb7221 */ /* 0x000fe20000010000 */
[----:B------:R-:W-:Y:S01]  /*11c0*/  FADD.FTZ R91, R36, R91 ;  /* 0x0000005b245b7221 */ /* 0x000fe20000010000 */
[-C--:B------:R-:W-:Y:S01]  /*11d0*/  FFMA.FTZ R67, R166, R36.reuse, R67 ;  /* 0x00000024a6437223 */ /* 0x080fe20000010043 */
[----:B------:R-:W-:Y:S01]  /*11e0*/  FMUL.FTZ R152, R20, R36 ;  /* 0x0000002414987220 */ /* 0x000fe20000410000 */
[----:B------:R-:W-:Y:S01]  /*11f0*/  FFMA.FTZ R36, R0, R147, RZ ;  /* 0x0000009300247223 */ /* 0x000fe200000100ff */
[----:B------:R-:W-:Y:S01]  /*1200*/  SHF.L.U32 R186, R153, 0x10, RZ ;  /* 0x0000001099ba7819 */ /* 0x000fe200000006ff */
[----:B------:R-:W-:Y:S01]  /*1210*/  FADD.FTZ R90, R38, R90 ;  /* 0x0000005a265a7221 */ /* 0x000fe20000010000 */
[----:B------:R-:W-:Y:S01]  /*1220*/  SHF.L.U32 R34, R141, 0x10, RZ ;  /* 0x000000108d227819 */ /* 0x000fe200000006ff */
[-C--:B------:R-:W-:Y:S01]  /*1230*/  FFMA.FTZ R66, R167, R38.reuse, R66 ;  /* 0x00000026a7427223 */ /* 0x080fe20000010042 */
[----:B------:R-:W-:Y:S01]  /*1240*/  FMUL.FTZ R153, R21, R38 ;  /* 0x0000002615997220 */ /* 0x000fe20000410000 */
[----:B------:R-:W-:Y:S01]  /*1250*/  FMUL.FTZ R143, R30, R32 ;  /* 0x000000201e8f7220 */ /* 0x000fe20000410000 */
[----:B------:R-:W-:Y:S01]  /*1260*/  FADD.FTZ R38, R187, R142 ;  /* 0x0000008ebb267221 */ /* 0x000fe20000010000 */
[----:B------:R-:W-:Y:S01]  /*1270*/  MOV R161, R144 ;  /* 0x0000009000a17202 */ /* 0x000fe20000000f00 */
[----:B------:R-:W-:Y:S01]  /*1280*/  FMUL.FTZ R149, R140, R149 ;  /* 0x000000958c957220 */ /* 0x000fe20000410000 */
[----:B------:R-:W-:Y:S01]  /*1290*/  FFMA.FTZ R36, R145, R142, R36 ;  /* 0x0000008e91247223 */ /* 0x000fe20000010024 */
[----:B------:R-:W-:-:S02]  /*12a0*/  IMAD.MOV.U32 R144, RZ, RZ, R61 ;  /* 0x000000ffff907224 */ /* 0x000fc400078e003d */
[----:B------:R-:W-:Y:S01]  /*12b0*/  FMUL.FTZ R141, R31, R34 ;  /* 0x000000221f8d7220 */ /* 0x000fe20000410000 */
[----:B------:R-:W-:Y:S02]  /*12c0*/  IMAD.U32 R172, R172, 0x10000, RZ ;  /* 0x00010000acac7824 */ /* 0x000fe400078e00ff */
[----:B------:R-:W-:Y:S01]  /*12d0*/  FADD.FTZ R38, R38, R143 ;  /* 0x0000008f26267221 */ /* 0x000fe20000010000 */
[----:B------:R-:W-:Y:S01]  /*12e0*/  SHF.L.U32 R37, R37, 0x10, RZ ;  /* 0x0000001025257819 */ /* 0x000fe200000006ff */
[----:B------:R-:W-:Y:S01]  /*12f0*/  FMUL.FTZ R151, R140, R151 ;  /* 0x000000978c977220 */ /* 0x000fe20000410000 */
[----:B------:R-:W-:Y:S01]  /*1300*/  FFMA.FTZ R36, R149, R143, R36 ;  /* 0x0000008f95247223 */ /* 0x000fe20000010024 */
[----:B------:R-:W-:Y:S01]  /*1310*/  FADD.FTZ R179, -R188, R179 ;  /* 0x000000b3bcb37221 */ /* 0x000fe20000010100 */
[----:B------:R-:W-:Y:S01]  /*1320*/  SHF.L.U32 R168, R168, 0x10, RZ ;  /* 0x00000010a8a87819 */ /* 0x000fe200000006ff */
[----:B------:R-:W-:Y:S01]  /*1330*/  FADD.FTZ R185, R38, R141 ;  /* 0x0000008d26b97221 */ /* 0x000fe20000010000 */
[----:B------:R-:W-:Y:S01]  /*1340*/  SHF.L.U32 R180, R144, 0x10, RZ ;  /* 0x0000001090b47819 */ /* 0x000fe200000006ff */
        /* <DEDUP_REMOVED lines=8> */
[C---:B------:R-:W-:Y:S01]  /*13d0*/  FMUL.FTZ R178, R140.reuse, R179 ;  /* 0x000000b38cb27220 */ /* 0x040fe20000410000 */
[----:B------:R-:W-:Y:S02]  /*13e0*/  IMAD.U32 R40, R161, 0x10000, RZ ;  /* 0x00010000a1287824 */ /* 0x000fe400078e00ff */
[----:B------:R-:W-:Y:S01]  /*13f0*/  FMUL.FTZ R146, R25, R168 ;  /* 0x000000a819927220 */ /* 0x000fe20000410000 */
[----:B------:R-:W-:Y:S01]  /*1400*/  FADD.FTZ R179, R185, R144 ;  /* 0x00000090b9b37221 */ /* 0x000fe20000010000 */
[----:B------:R-:W-:Y:S01]  /*1410*/  FMUL.FTZ R161, R140, R189 ;  /* 0x000000bd8ca17220 */ /* 0x000fe20000410000 */
[----:B------:R-:W-:Y:S01]  /*1420*/  FFMA.FTZ R36, R156, R144, R187 ;  /* 0x000000909c247223 */ /* 0x000fe200000100bb */
[----:B------:R-:W-:Y:S01]  /*1430*/  FADD.FTZ R191, -R188, R33 ;  /* 0x00000021bcbf7221 */ /* 0x000fe20000010100 */
[----:B------:R-:W-:Y:S01]  /*1440*/  SHF.R.U64 R150, R60, 0x10, R61 ;  /* 0x000000103c967819 */ /* 0x000fe2000000123d */
[----:B------:R-:W-:Y:S01]  /*1450*/  FADD.FTZ R183, -R188, R183 ;  /* 0x000000b7bcb77221 */ /* 0x000fe20000010100 */
[----:B------:R-:W-:Y:S01]  /*1460*/  SHF.L.U32 R170, R170, 0x10, RZ ;  /* 0x00000010aaaa7819 */ /* 0x000fe200000006ff */
[----:B------:R-:W-:-:S02]  /*1470*/  IMAD.U32 R165, R39, 0x10000, RZ ;  /* 0x0001000027a57824 */ /* 0x000fc400078e00ff */
[----:B------:R-:W-:Y:S01]  /*1480*/  FADD.FTZ R179, R179, R146 ;  /* 0x00000092b3b37221 */ /* 0x000fe20000010000 */
[----:B------:R-:W-:Y:S01]  /*1490*/  FFMA.FTZ R185, R161, R146, R36 ;  /* 0x00000092a1b97223 */ /* 0x000fe20000010024 */
[----:B------:R-:W-:Y:S01]  /*14a0*/  SHF.R.U32.HI R169, RZ, 0x10, R39 ;  /* 0x00000010ffa97819 */ /* 0x000fe20000011627 */
[----:B------:R-:W-:Y:S01]  /*14b0*/  FMUL.FTZ R163, R140, R191 ;  /* 0x000000bf8ca37220 */ /* 0x000fe20000410000 */
[----:B------:R-:W-:Y:S01]  /*14c0*/  SHF.L.U32 R192, R150, 0x10, RZ ;  /* 0x0000001096c07819 */ /* 0x000fe200000006ff */
[----:B------:R-:W-:Y:S01]  /*14d0*/  FMUL.FTZ R183, R140, R183 ;  /* 0x000000b78cb77220 */ /* 0x000fe20000410000 */
[----:B------:R-:W-:Y:S01]  /*14e0*/  FADD.FTZ R165, -R188, R165 ;  /* 0x000000a5bca57221 */ /* 0x000fe20000010100 */
[----:B------:R-:W-:Y:S01]  /*14f0*/  FMUL.FTZ R150, R27, R170 ;  /* 0x000000aa1b967220 */ /* 0x000fe20000410000 */
[----:B------:R-:W-:Y:S01]  /*1500*/  FADD.FTZ R179, R179, R148 ;  /* 0x00000094b3b37221 */ /* 0x000fe20000010000 */
[----:B------:R-:W-:Y:S01]  /*1510*/  SHF.R.U64 R61, R46, 0x10, R47 ;  /* 0x000000102e3d7819 */ /* 0x000fe2000000122f */
[----:B------:R-:W-:Y:S01]  /*1520*/  FFMA.FTZ R36, R160, R148, R185 ;  /* 0x00000094a0247223 */ /* 0x000fe200000100b9 */
[----:B------:R-:W-:Y:S01]  /*1530*/  SHF.L.U32 R169, R169, 0x10, RZ ;  /* 0x00000010a9a97819 */ /* 0x000fe200000006ff */
[----:B------:R-:W-:Y:S01]  /*1540*/  FADD.FTZ R88, R170, R88 ;  /* 0x00000058aa587221 */ /* 0x000fe20000010000 */
[----:B------:R-:W-:Y:S01]  /*1550*/  FFMA.FTZ R64, R163, R170, R64 ;  /* 0x000000aaa3407223 */ /* 0x000fe20000010040 */
[----:B------:R-:W-:Y:S01]  /*1560*/  FADD.FTZ R98, R184, R98 ;  /* 0x00000062b8627221 */ /* 0x000fe20000010000 */
[-C--:B------:R-:W-:Y:S01]  /*1570*/  FFMA.FTZ R74, R183, R184.reuse, R74 ;  /* 0x000000b8b74a7223 */ /* 0x080fe2000001004a */
[----:B------:R-:W-:Y:S01]  /*1580*/  FMUL.FTZ R170, R13, R184 ;  /* 0x000000b80daa7220 */ /* 0x000fe20000410000 */
[----:B------:R-:W-:Y:S01]  /*1590*/  MOV R60, R43 ;  /* 0x0000002b003c7202 */ /* 0x000fe20000000f00 */
[----:B------:R-:W-:Y:S01]  /*15a0*/  FMUL.FTZ R184, R140, R165 ;  /* 0x000000a58cb87220 */ /* 0x000fe20000410000 */
[----:B------:R-:W-:Y:S01]  /*15b0*/  SHF.R.U32.HI R175, RZ, 0x10, R43 ;  /* 0x00000010ffaf7819 */ /* 0x000fe2000001162b */
[----:B------:R-:W-:Y:S01]  /*15c0*/  FADD.FTZ R179, R179, R150 ;  /* 0x00000096b3b37221 */ /* 0x000fe20000010000 */
[----:B------:R-:W-:Y:S01]  /*15d0*/  SHF.L.U32 R46, R46, 0x10, RZ ;  /* 0x000000102e2e7819 */ /* 0x000fe200000006ff */
[----:B------:R-:W-:Y:S01]  /*15e0*/  FFMA.FTZ R165, R163, R150, R36 ;  /* 0x00000096a3a57223 */ /* 0x000fe20000010024 */
[----:B------:R-:W-:-:S02]  /*15f0*/  SHF.L.U32 R43, R47, 0x10, RZ ;  /* 0x000000102f2b7819 */ /* 0x000fc400000006ff */
[----:B------:R-:W-:Y:S02]  /*1600*/  SHF.L.U32 R39, R44, 0x10, RZ ;  /* 0x000000102c277819 */ /* 0x000fe400000006ff */
[----:B------:R-:W-:Y:S01]  /*1610*/  SHF.L.U32 R61, R61, 0x10, RZ ;  /* 0x000000103d3d7819 */ /* 0x000fe200000006ff */
[----:B------:R-:W-:Y:S01]  /*1620*/  FADD.FTZ R169, -R188, R169 ;  /* 0x000000a9bca97221 */ /* 0x000fe20000010100 */
[----:B------:R-:W-:Y:S01]  /*1630*/  SHF.L.U32 R162, R162, 0x10, RZ ;  /* 0x00000010a2a27819 */ /* 0x000fe200000006ff */
[----:B------:R-:W-:Y:S01]  /*1640*/  FADD.FTZ R36, R179, R152 ;  /* 0x00000098b3247221 */ /* 0x000fe20000010000 */
[----:B------:R-:W-:Y:S01]  /*1650*/  FADD.FTZ R171, -R188, R171 ;  /* 0x000000abbcab7221 */ /* 0x000fe20000010100 */
        /* <DEDUP_REMOVED lines=11> */
[----:B------:R-:W-:Y:S01]  /*1710*/  FMUL.FTZ R187, R140, R169 ;  /* 0x000000a98cbb7220 */ /* 0x000fe20000410000 */
[----:B------:R-:W-:Y:S01]  /*1720*/  SHF.L.U32 R188, R154, 0x10, RZ ;  /* 0x000000109abc7819 */ /* 0x000fe200000006ff */
[----:B------:R-:W-:Y:S01]  /*1730*/  FADD.FTZ R86, R168, R86 ;  /* 0x00000056a8567221 */ /* 0x000fe20000010000 */
[----:B------:R-:W-:Y:S01]  /*1740*/  FFMA.FTZ R62, R161, R168, R62 ;  /* 0x000000a8a13e7223 */ /* 0x000fe2000001003e */
[----:B------:R-:W-:Y:S01]  /*1750*/  FMUL.FTZ R154, R22, R162 ;  /* 0x000000a2169a7220 */ /* 0x000fe20000410000 */
[----:B------:R-:W-:Y:S01]  /*1760*/  FADD.FTZ R169, R36, R153 ;  /* 0x0000009924a97221 */ /* 0x000fe20000010000 */
[----:B------:R-:W-:Y:S01]  /*1770*/  FMUL.FTZ R168, R140, R171 ;  /* 0x000000ab8ca87220 */ /* 0x000fe20000410000 */
[----:B------:R-:W-:Y:S01]  /*1780*/  FFMA.FTZ R179, R167, R153, R38 ;  /* 0x00000099a7b37223 */ /* 0x000fe20000010026 */
[----:B------:R-:W-:Y:S01]  /*1790*/  SHF.R.U32.HI R44, RZ, 0x8, R110 ;  /* 0x00000008ff2c7819 */ /* 0x000fe2000001166e */
[----:B------:R-:W-:-:S02]  /*17a0*/  IMAD.U32 R176, R157, 0x10000, RZ ;  /* 0x000100009db07824 */ /* 0x000fc400078e00ff */
[----:B------:R-:W-:Y:S01]  /*17b0*/  FMUL.FTZ R157, R23, R164 ;  /* 0x000000a4179d7220 */ /* 0x000fe20000410000 */
[----:B------:R-:W-:Y:S01]  /*17c0*/  FADD.FTZ R36, R169, R154 ;  /* 0x0000009aa9247221 */ /* 0x000fe20000010000 */
[----:B------:R-:W-:Y:S01]  /*17d0*/  FMUL.FTZ R171, R140, R195 ;  /* 0x000000c38cab7220 */ /* 0x000fe20000410000 */
[----:B------:R-:W-:Y:S01]  /*17e0*/  FFMA.FTZ R38, R168, R154, R179 ;  /* 0x0000009aa8267223 */ /* 0x000fe200000100b3 */
[----:B------:R-:W-:Y:S01]  /*17f0*/  SHF.L.U32 R33, R44, 0x3, RZ ;  /* 0x000000032c217819 */ /* 0x000fe200000006ff */
[----:B------:R-:W-:Y:S01]  /*1800*/  FADD.FTZ R101, R186, R101 ;  /* 0x00000065ba657221 */ /* 0x000fe20000010000 */
[-C--:B------:R-:W-:Y:S01]  /*1810*/  FFMA.FTZ R77, R184, R186.reuse, R77 ;  /* 0x000000bab84d7223 */ /* 0x080fe2000001004d */
[----:B------:R-:W-:Y:S01]  /*1820*/  FMUL.FTZ R165, R14, R186 ;  /* 0x000000ba0ea57220 */ /* 0x000fe20000410000 */
[----:B------:R-:W-:Y:S01]  /*1830*/  SHF.L.U32 R44, R158, 0x10, RZ ;  /* 0x000000109e2c7819 */ /* 0x000fe200000006ff */
[----:B------:R-:W-:Y:S01]  /*1840*/  FMUL.FTZ R186, R140, R47 ;  /* 0x0000002f8cba7220 */ /* 0x000fe20000410000 */
[----:B------:R-:W-:Y:S01]  /*1850*/  FADD.FTZ R87, R172, R87 ;  /* 0x00000057ac577221 */ /* 0x000fe20000010000 */
[----:B------:R-:W-:Y:S01]  /*1860*/  FFMA.FTZ R63, R156, R172, R63 ;  /* 0x000000ac9c3f7223 */ /* 0x000fe2000001003f */
        /* <DEDUP_REMOVED lines=20> */
[----:B------:R-:W-:Y:S01]  /*19b0*/  FMUL.FTZ R162, R19, R46 ;  /* 0x0000002e13a27220 */ /* 0x000fe20000410000 */
[----:B------:R-:W-:Y:S01]  /*19c0*/  FADD.FTZ R61, R36, R155 ;  /* 0x0000009b243d7221 */ /* 0x000fe20000010000 */
[----:B------:R-:W-:Y:S01]  /*19d0*/  FMUL.FTZ R181, R140, R199 ;  /* 0x000000c78cb57220 */ /* 0x000fe20000410000 */
[----:B------:R-:W-:Y:S01]  /*19e0*/  FADD.FTZ R99, R176, R99 ;  /* 0x00000063b0637221 */ /* 0x000fe20000010000 */
[-C--:B------:R-:W-:Y:S01]  /*19f0*/  FFMA.FTZ R75, R178, R176.reuse, R75 ;  /* 0x000000b0b24b7223 */ /* 0x080fe2000001004b */
[----:B------:R-:W-:Y:S01]  /*1a00*/  FMUL.FTZ R164, R12, R176 ;  /* 0x000000b00ca47220 */ /* 0x000fe20000410000 */
        /* <DEDUP_REMOVED lines=8> */
[----:B------:R-:W-:-:S03]  /*1a90*/  FFMA.FTZ R36, R178, R164, R47 ;  /* 0x000000a4b2247223 */ /* 0x000fc6000001002f */
[----:B------:R-:W-:Y:S01]  /*1aa0*/  FADD.FTZ R38, R43, R170 ;  /* 0x000000aa2b267221 */ /* 0x000fe20000010000 */
[----:B------:R-:W-:Y:S01]  /*1ab0*/  FFMA.FTZ R43, R183, R170, R36 ;  /* 0x000000aab72b7223 */ /* 0x000fe20000010024 */
[----:B------:R-:W-:Y:S02]  /*1ac0*/  FMUL.FTZ R169, R15, R188 ;  /* 0x000000bc0fa97220 */ /* 0x000fe40000410000 */
        /* <DEDUP_REMOVED lines=10> */
[----:B------:R-:W-:Y:S01]  /*1b70*/  FADD.FTZ R105, R180, R105 ;  /* 0x00000069b4697221 */ /* 0x000fe20000010000 */
[-C--:B------:R-:W-:Y:S01]  /*1b80*/  FFMA.FTZ R81, R190, R180.reuse, R81 ;  /* 0x000000b4be517223 */ /* 0x080fe20000010051 */
        /* <DEDUP_REMOVED lines=47> */
[----:B------:R-:W-:Y:S01]  /*1e80*/  SEL R196, R120, R33, !P3 ;  /* 0x0000002178c47207 */ /* 0x000fe20005800000 */
        /* <DEDUP_REMOVED lines=21> */
.L_x_3563:
[----:B------:R-:W3:Y:S01]  /*1fe0*/  S2R R39, SR_CgaCtaId ;  /* 0x0000000000277919 */ /* 0x000ee20000008800 */
[----:B------:R-:W-:Y:S01]  /*1ff0*/  @!P2 SHF.R.U32.HI R33, RZ, 0x5, R110 ;  /* 0x00000005ff21a819 */ /* 0x000fe2000001166e */
[----:B-1----:R-:W-:Y:S01]  /*2000*/  FADD.FTZ R60, R35, R60 ;  /* 0x0000003c233c7221 */ /* 0x002fe20000010000 */
[----:B------:R-:W-:Y:S01]  /*2010*/  MOV R34, 0x400 ;  /* 0x0000040000227802 */ /* 0x000fe20000000f00 */
[----:B--2---:R-:W-:Y:S01]  /*2020*/  FADD.FTZ R61, R37, R32 ;  /* 0x00000020253d7221 */ /* 0x004fe20000010000 */
[----:B------:R-:W-:Y:S01]  /*2030*/  @!P2 LOP3.LUT R33, R33, 0x7, RZ, 0xc0, !PT ;  /* 0x000000072121a812 */ /* 0x000fe200078ec0ff */
[----:B------:R-:W-:Y:S05]  /*2040*/  WARPSYNC.ALL ;  /* 0x0000000000007948 */ /* 0x000fea0003800000 */
[----:B------:R-:W-:Y:S01]  /*2050*/  @!P2 IMAD.IADD R33, R196, 0x1, R33 ;  /* 0x00000001c421a824 */ /* 0x000fe200078e0221 */
[----:B---3--:R-:W-:-:S04]  /*2060*/  LEA R34, R39, R34, 0x18 ;  /* 0x0000002227227211 */ /* 0x008fc800078ec0ff */
[-C--:B------:R-:W-:Y:S02]  /*2070*/  @!P2 LEA R175, R33, R34.reuse, 0x3 ;  /* 0x0000002221afa211 */ /* 0x080fe400078e18ff */
[----:B------:R-:W-:-:S03]  /*2080*/  LEA R196, R196, R34, 0x3 ;  /* 0x00000022c4c47211 */ /* 0x000fc600078e18ff */
[----:B------:R-:W-:Y:S01]  /*2090*/  @!P2 STS.64 [R175+0x7000], R60 ;  /* 0x0070003caf00a388 */ /* 0x000fe20000000a00 */
[----:B------:R-:W-:Y:S01]  /*20a0*/  BAR.SYNC.DEFER_BLOCKING 0x0 ;  /* 0x0000000000007b1d */ /* 0x000fe20000010000 */
[----:B------:R-:W-:-:S04]  /*20b0*/  ISETP.NE.U32.AND P2, PT, RZ, UR16, PT ;  /* 0x00000010ff007c0c */ /* 0x000fc8000bf45070 */
[----:B------:R-:W-:Y:S01]  /*20c0*/  ISETP.NE.AND.EX P2, PT, RZ, UR17, PT, P2 ;  /* 0x00000011ff007c0c */ /* 0x000fe2000bf45320 */
[----:B0-----:R-:W0:Y:S04]  /*20d0*/  LDS.128 R32, [R196+0x7000] ;  /* 0x00700000c4207984 */ /* 0x001e280000000c00 */
        /* <DEDUP_REMOVED lines=23> */
[----:B------:R-:W-:-:S03]  /*2250*/  @P1 IMAD.U32 R32, R32, 0x10000, RZ ;  /* 0x0001000020201824 */ /* 0x000fc600078e00ff */
[-CC-:B------:R-:W-:Y:S01]  /*2260*/  FFMA.FTZ R34, R149, R60.reuse, R35.reuse ;  /* 0x0000003c95227223 */ /* 0x180fe20000010023 */
[-CC-:B------:R-:W-:Y:S01]  /*2270*/  FFMA.FTZ R36, R151, R60.reuse, R35.reuse ;  /* 0x0000003c97247223 */ /* 0x180fe20000010023 */
[-CC-:B------:R-:W-:Y:S01]  /*2280*/  FFMA.FTZ R41, R156, R60.reuse, R35.reuse ;  /* 0x0000003c9c297223 */ /* 0x180fe20000010023 */
[-C--:B------:R-:W-:Y:S01]  /*2290*/  FFMA.FTZ R0, R0, R60.reuse, R35 ;  /* 0x0000003c00007223 */ /* 0x080fe20000010023 */
[----:B------:R-:W-:Y:S01]  /*22a0*/  FADD.FTZ R39, R143, -R34 ;  /* 0x800000228f277221 */ /* 0x000fe20000010000 */
[----:B------:R-:W-:Y:S01]  /*22b0*/  @P1 MOV R34, R3 ;  /* 0x0000000300221202 */ /* 0x000fe20000000f00 */
[----:B------:R-:W-:Y:S01]  /*22c0*/  FADD.FTZ R45, R141, -R36 ;  /* 0x800000248d2d7221 */ /* 0x000fe20000010000 */
[----:B------:R-:W-:Y:S01]  /*22d0*/  @P1 SHF.R.U32.HI R36, RZ, 0x10, R3 ;  /* 0x00000010ff241819 */ /* 0x000fe20000011603 */
[----:B------:R-:W-:Y:S01]  /*22e0*/  FMUL.FTZ R39, R140, R39 ;  /* 0x000000278c277220 */ /* 0x000fe20000410000 */
[----:B------:R-:W-:Y:S01]  /*22f0*/  @P1 SHF.L.U32 R34, R34, 0x10, RZ ;  /* 0x0000001022221819 */ /* 0x000fe200000006ff */
[-C--:B------:R-:W-:Y:S01]  /*2300*/  FFMA.FTZ R38, R167, R60.reuse, R35 ;  /* 0x0000003ca7267223 */ /* 0x080fe20000010023 */
[----:B------:R-:W-:Y:S01]  /*2310*/  FADD.FTZ R47, R144, -R41 ;  /* 0x80000029902f7221 */ /* 0x000fe20000010000 */
[----:B------:R-:W-:Y:S01]  /*2320*/  FADD.FTZ R33, R147, -R0 ;  /* 0x8000000093217221 */ /* 0x000fe20000010000 */
[----:B------:R-:W-:Y:S01]  /*2330*/  FFMA.FTZ R43, R160, R60, R35 ;  /* 0x0000003ca02b7223 */ /* 0x000fe20000010023 */
[----:B------:R-:W-:Y:S01]  /*2340*/  @P1 FADD.FTZ R39, R39, R34 ;  /* 0x0000002227271221 */ /* 0x000fe20000010000 */
[----:B------:R-:W-:Y:S01]  /*2350*/  @P1 IMAD.U32 R34, R36, 0x10000, RZ ;  /* 0x0001000024221824 */ /* 0x000fe200078e00ff */
[----:B------:R-:W-:Y:S01]  /*2360*/  @P1 MOV R36, R48 ;  /* 0x0000003000241202 */ /* 0x000fe20000000f00 */
[----:B------:R-:W-:Y:S01]  /*2370*/  FMUL.FTZ R47, R140, R47 ;  /* 0x0000002f8c2f7220 */ /* 0x000fe20000410000 */
[----:B------:R-:W-:Y:S01]  /*2380*/  FADD.FTZ R147, R153, -R38 ;  /* 0x8000002699937221 */ /* 0x000fe20000010000 */
[----:B------:R-:W-:Y:S01]  /*2390*/  @P1 SHF.R.U64 R38, R48, 0x10, R49 ;  /* 0x0000001030261819 */ /* 0x000fe20000001231 */
[-C--:B------:R-:W-:Y:S01]  /*23a0*/  FFMA.FTZ R42, R171, R60.reuse, R35 ;  /* 0x0000003cab2a7223 */ /* 0x080fe20000010023 */
[----:B------:R-:W-:Y:S01]  /*23b0*/  @P1 SHF.L.U32 R36, R36, 0x10, RZ ;  /* 0x0000001024241819 */ /* 0x000fe200000006ff */
[----:B------:R-:W-:Y:S01]  /*23c0*/  FADD.FTZ R141, R148, -R43 ;  /* 0x8000002b948d7221 */ /* 0x000fe20000010000 */
[-CC-:B------:R-:W-:Y:S01]  /*23d0*/  FFMA.FTZ R145, R145, R60.reuse, R35.reuse ;  /* 0x0000003c91917223 */ /* 0x180fe20000010023 */
[-CC-:B------:R-:W-:Y:S01]  /*23e0*/  FFMA.FTZ R44, R173, R60.reuse, R35.reuse ;  /* 0x0000003cad2c7223 */ /* 0x180fe20000010023 */
[----:B------:R-:W-:Y:S01]  /*23f0*/  FFMA.FTZ R46, R187, R60, R35 ;  /* 0x0000003cbb2e7223 */ /* 0x000fe20000010023 */
[----:B------:R-:W-:Y:S01]  /*2400*/  @P1 FADD.FTZ R47, R47, R36 ;  /* 0x000000242f2f1221 */ /* 0x000fe20000010000 */
[----:B------:R-:W-:Y:S01]  /*2410*/  @P1 SHF.L.U32 R36, R38, 0x10, RZ ;  /* 0x0000001026241819 */ /* 0x000fe200000006ff */
[----:B------:R-:W-:-:S02]  /*2420*/  @P1 IMAD.MOV.U32 R38, RZ, RZ, R49 ;  /* 0x000000ffff261224 */ /* 0x000fc400078e0031 */
[-CC-:B------:R-:W-:Y:S01]  /*2430*/  FFMA.FTZ R161, R161, R60.reuse, R35.reuse ;  /* 0x0000003ca1a17223 */ /* 0x180fe20000010023 */
[-CC-:B------:R-:W-:Y:S01]  /*2440*/  FFMA.FTZ R163, R163, R60.reuse, R35.reuse ;  /* 0x0000003ca3a37223 */ /* 0x180fe20000010023 */
[-CC-:B------:R-:W-:Y:S01]  /*2450*/  FFMA.FTZ R61, R166, R60.reuse, R35.reuse ;  /* 0x0000003ca63d7223 */ /* 0x180fe20000010023 */
[-CC-:B------:R-:W-:Y:S01]  /*2460*/  FFMA.FTZ R149, R168, R60.reuse, R35.reuse ;  /* 0x0000003ca8957223 */ /* 0x180fe20000010023 */
[----:B------:R-:W-:Y:S01]  /*2470*/  @P1 SHF.L.U32 R38, R38, 0x10, RZ ;  /* 0x0000001026261819 */ /* 0x000fe200000006ff */
        /* <DEDUP_REMOVED lines=13> */
[C---:B------:R-:W-:Y:S01]  /*2550*/  FMUL.FTZ R33, R140.reuse, R33 ;  /* 0x000000218c217220 */ /* 0x040fe20000410000 */
[----:B------:R-:W-:Y:S01]  /*2560*/  FFMA.FTZ R197, R197, R60, R35 ;  /* 0x0000003cc5c57223 */ /* 0x000fe20000010023 */
[----:B------:R-:W-:Y:S01]  /*2570*/  FADD.FTZ R157, R157, -R42 ;  /* 0x8000002a9d9d7221 */ /* 0x000fe20000010000 */
[----:B------:R-:W-:Y:S01]  /*2580*/  FMUL.FTZ R141, R140, R141 ;  /* 0x0000008d8c8d7220 */ /* 0x000fe20000410000 */
[----:B------:R-:W-:Y:S01]  /*2590*/  @P1 SHF.R.U64 R35, R2, 0x10, R3 ;  /* 0x0000001002231819 */ /* 0x000fe20000001203 */
[----:B------:R-:W-:Y:S01]  /*25a0*/  FADD.FTZ R145, R142, -R145 ;  /* 0x800000918e917221 */ /* 0x000fe20000010000 */
[----:B------:R-:W-:Y:S01]  /*25b0*/  @P1 SHF.R.U32.HI R42, RZ, 0x10, R49 ;  /* 0x00000010ff2a1819 */ /* 0x000fe20000011631 */
[----:B------:R-:W-:Y:S01]  /*25c0*/  @P1 FADD.FTZ R33, R33, R32 ;  /* 0x0000002021211221 */ /* 0x000fe20000010000 */
[----:B------:R-:W-:Y:S01]  /*25d0*/  @P1 FADD.FTZ R141, R141, R38 ;  /* 0x000000268d8d1221 */ /* 0x000fe20000010000 */
[----:B------:R-:W-:Y:S01]  /*25e0*/  @P1 SHF.L.U32 R32, R35, 0x10, RZ ;  /* 0x0000001023201819 */ /* 0x000fe200000006ff */
[----:B------:R-:W-:Y:S01]  /*25f0*/  FMUL.FTZ R35, R140, R145 ;  /* 0x000000918c237220 */ /* 0x000fe20000410000 */
[----:B------:R-:W-:Y:S01]  /*2600*/  @P1 SHF.L.U32 R38, R42, 0x10, RZ ;  /* 0x000000102a261819 */ /* 0x000fe200000006ff */
[----:B------:R-:W-:Y:S01]  /*2610*/  FADD.FTZ R161, R146, -R161 ;  /* 0x800000a192a17221 */ /* 0x000fe20000010000 */
[----:B------:R-:W-:Y:S01]  /*2620*/  @P1 MOV R42, R50 ;  /* 0x00000032002a1202 */ /* 0x000fe20000000f00 */
[----:B------:R-:W-:Y:S01]  /*2630*/  FADD.FTZ R145, R152, -R61 ;  /* 0x8000003d98917221 */ /* 0x000fe20000010000 */
[----:B------:R-:W-:Y:S01]  /*2640*/  FADD.FTZ R149, R154, -R149 ;  /* 0x800000959a957221 */ /* 0x000fe20000010000 */
[----:B------:R-:W-:Y:S01]  /*2650*/  FMUL.FTZ R61, R140, R161 ;  /* 0x000000a18c3d7220 */ /* 0x000fe20000410000 */
[----:B------:R-:W-:Y:S01]  /*2660*/  FADD.FTZ R161, R159, -R44 ;  /* 0x8000002c9fa17221 */ /* 0x000fe20000010000 */
[----:B------:R-:W-:-:S02]  /*2670*/  @P1 IMAD.U32 R42, R42, 0x10000, RZ ;  /* 0x000100002a2a1824 */ /* 0x000fc400078e00ff */
[----:B------:R-:W-:Y:S01]  /*2680*/  FMUL.FTZ R145, R140, R145 ;  /* 0x000000918c917220 */ /* 0x000fe20000410000 */
[----:B------:R-:W-:Y:S01]  /*2690*/  @P1 SHF.R.U64 R44, R50, 0x10, R51 ;  /* 0x00000010322c1819 */ /* 0x000fe20000001233 */
[----:B------:R-:W-:Y:S01]  /*26a0*/  FADD.FTZ R175, R169, -R46 ;  /* 0x8000002ea9af7221 */ /* 0x000fe20000010000 */
[----:B------:R-:W-:Y:S01]  /*26b0*/  FMUL.FTZ R149, R140, R149 ;  /* 0x000000958c957220 */ /* 0x000fe20000410000 */
[----:B------:R-:W-:Y:S01]  /*26c0*/  @P1 FADD.FTZ R145, R145, R42 ;  /* 0x0000002a91911221 */ /* 0x000fe20000010000 */
[----:B------:R-:W-:Y:S01]  /*26d0*/  @P1 SHF.L.U32 R42, R44, 0x10, RZ ;  /* 0x000000102c2a1819 */ /* 0x000fe200000006ff */
[----:B------:R-:W-:Y:S01]  /*26e0*/  FADD.FTZ R199, R180, -R151 ;  /* 0x80000097b4c77221 */ /* 0x000fe20000010000 */
[----:B------:R-:W-:Y:S01]  /*26f0*/  @P1 MOV R44, R51 ;  /* 0x00000033002c1202 */ /* 0x000fe20000000f00 */
[----:B------:R-:W-:Y:S01]  /*2700*/  FMUL.FTZ R151, R140, R157 ;  /* 0x0000009d8c977220 */ /* 0x000fe20000410000 */
[----:B------:R-:W-:Y:S01]  /*2710*/  @P1 SHF.R.U32.HI R46, RZ, 0x10, R51 ;  /* 0x00000010ff2e1819 */ /* 0x000fe20000011633 */
[----:B------:R-:W-:Y:S01]  /*2720*/  FADD.FTZ R167, R158, -R167 ;  /* 0x800000a79ea77221 */ /* 0x000fe20000010000 */
[----:B------:R-:W-:Y:S01]  /*2730*/  @P1 SHF.L.U32 R44, R44, 0x10, RZ ;  /* 0x000000102c2c1819 */ /* 0x000fe200000006ff */
[----:B------:R-:W-:Y:S01]  /*2740*/  FADD.FTZ R171, R155, -R174 ;  /* 0x800000ae9bab7221 */ /* 0x000fe20000010000 */
[C---:B------:R-:W-:Y:S01]  /*2750*/  FMUL.FTZ R155, R140.reuse, R161 ;  /* 0x000000a18c9b7220 */ /* 0x040fe20000410000 */
[----:B------:R-:W-:Y:S01]  /*2760*/  FMUL.FTZ R153, R140, R167 ;  /* 0x000000a78c997220 */ /* 0x000fe20000410000 */
[----:B------:R-:W-:Y:S01]  /*2770*/  FADD.FTZ R163, R150, -R163 ;  /* 0x800000a396a37221 */ /* 0x000fe20000010000 */
[----:B------:R-:W-:Y:S01]  /*2780*/  @P1 FADD.FTZ R149, R149, R44 ;  /* 0x0000002c95951221 */ /* 0x000fe20000010000 */
[----:B------:R-:W-:Y:S01]  /*2790*/  @P1 IMAD.U32 R44, R46, 0x10000, RZ ;  /* 0x000100002e2c1824 */ /* 0x000fe200078e00ff */
[----:B------:R-:W-:Y:S01]  /*27a0*/  @P1 MOV R46, R52 ;  /* 0x00000034002e1202 */ /* 0x000fe20000000f00 */
[C---:B------:R-:W-:Y:S01]  /*27b0*/  FMUL.FTZ R161, R140.reuse, R171 ;  /* 0x000000ab8ca17220 */ /* 0x040fe20000410000 */
[----:B------:R-:W-:Y:S01]  /*27c0*/  FMUL.FTZ R143, R140, R163 ;  /* 0x000000a38c8f7220 */ /* 0x000fe20000410000 */
[----:B------:R-:W-:Y:S01]  /*27d0*/  @P1 FADD.FTZ R151, R151, R44 ;  /* 0x0000002c97971221 */ /* 0x000fe20000010000 */
[----:B------:R-:W-:Y:S01]  /*27e0*/  @P1 SHF.L.U32 R44, R46, 0x10, RZ ;  /* 0x000000102e2c1819 */ /* 0x000fe200000006ff */
[----:B------:R-:W-:Y:S01]  /*27f0*/  FADD.FTZ R163, R162, -R181 ;  /* 0x800000b5a2a37221 */ /* 0x000fe20000010000 */
[--C-:B------:R-:W-:Y:S01]  /*2800*/  @P1 SHF.R.U64 R46, R52, 0x10, R53.reuse ;  /* 0x00000010342e1819 */ /* 0x100fe20000001235 */
[----:B------:R-:W-:Y:S01]  /*2810*/  FMUL.FTZ R147, R140, R147 ;  /* 0x000000938c937220 */ /* 0x000fe20000410000 */
[--C-:B------:R-:W-:Y:S01]  /*2820*/  @P1 SHF.R.U32.HI R60, RZ, 0x10, R53.reuse ;  /* 0x00000010ff3c1819 */ /* 0x100fe20000011635 */
[----:B------:R-:W-:Y:S01]  /*2830*/  @P1 FADD.FTZ R153, R153, R44 ;  /* 0x0000002c99991221 */ /* 0x000fe20000010000 */
[----:B------:R-:W-:Y:S01]  /*2840*/  @P1 SHF.L.U32 R44, R46, 0x10, RZ ;  /* 0x000000102e2c1819 */ /* 0x000fe200000006ff */
[----:B------:R-:W-:-:S02]  /*2850*/  @P1 IMAD.MOV.U32 R46, RZ, RZ, R53 ;  /* 0x000000ffff2e1224 */ /* 0x000fc400078e0035 */
[----:B------:R-:W-:Y:S01]  /*2860*/  FMUL.FTZ R169, R140, R163 ;  /* 0x000000a38ca97220 */ /* 0x000fe20000410000 */
[----:B------:R-:W-:Y:S01]  /*2870*/  @P1 FADD.FTZ R147, R147, R42 ;  /* 0x0000002a93931221 */ /* 0x000fe20000010000 */
[----:B------:R-:W-:Y:S01]  /*2880*/  FADD.FTZ R173, R164, -R173 ;  /* 0x800000ada4ad7221 */ /* 0x000fe20000010000 */
[----:B------:R-:W-:Y:S01]  /*2890*/  @P1 FADD.FTZ R155, R155, R44 ;  /* 0x0000002c9b9b1221 */ /* 0x000fe20000010000 */
[----:B------:R-:W-:Y:S01]  /*28a0*/  @P1 SHF.L.U32 R44, R46, 0x10, RZ ;  /* 0x000000102e2c1819 */ /* 0x000fe200000006ff */
[----:B------:R-:W-:Y:S01]  /*28b0*/  FMUL.FTZ R42, R147, R138 ;  /* 0x0000008a932a7220 */ /* 0x000fe20000410000 */
[----:B------:R-:W-:Y:S01]  /*28c0*/  @P1 MOV R46, R54 ;  /* 0x00000036002e1202 */ /* 0x000fe20000000f00 */
[----:B------:R-:W-:Y:S01]  /*28d0*/  FADD.FTZ R183, R170, -R183 ;  /* 0x800000b7aab77221 */ /* 0x000fe20000010000 */
[----:B------:R-:W-:Y:S01]  /*28e0*/  FMUL.FTZ R157, R140, R173 ;  /* 0x000000ad8c9d7220 */ /* 0x000fe20000410000 */
[----:B------:R-:W-:Y:S01]  /*28f0*/  @P1 FADD.FTZ R161, R161, R44 ;  /* 0x0000002ca1a11221 */ /* 0x000fe20000010000 */
[----:B------:R-:W-:Y:S01]  /*2900*/  @P1 SHF.L.U32 R44, R60, 0x10, RZ ;  /* 0x000000103c2c1819 */ /* 0x000fe200000006ff */
[----:B------:R-:W-:-:S02]  /*2910*/  @P1 IMAD.U32 R46, R46, 0x10000, RZ ;  /* 0x000100002e2e1824 */ /* 0x000fc400078e00ff */
[----:B------:R-:W-:Y:S01]  /*2920*/  FADD.FTZ R195, R179, -R40 ;  /* 0x80000028b3c37221 */ /* 0x000fe20000010000 */
[----:B------:R-:W-:Y:S01]  /*2930*/  FADD.FTZ R167, R177, -R0 ;  /* 0x80000000b1a77221 */ /* 0x000fe20000010000 */
[----:B------:R0:W-:Y:S01]  /*2940*/  F2F.BF16.F32 R40, R42 ;  /* 0x0000002a00287304 */ /* 0x0001e20000202000 */
[----:B------:R-:W-:Y:S01]  /*2950*/  @P1 FADD.FTZ R169, R169, R44 ;  /* 0x0000002ca9a91221 */ /* 0x000fe20000010000 */
[----:B------:R-:W-:Y:S01]  /*2960*/  @P1 SHF.R.U64 R44, R54, 0x10, R55 ;  /* 0x00000010362c1819 */ /* 0x000fe20000001237 */
[-C--:B------:R-:W-:Y:S01]  /*2970*/  FMUL.FTZ R0, R153, R138.reuse ;  /* 0x0000008a99007220 */ /* 0x080fe20000410000 */
[----:B------:R-:W-:Y:S01]  /*2980*/  FMUL.FTZ R173, R140, R183 ;  /* 0x000000b78cad7220 */ /* 0x000fe20000410000 */
[----:B------:R-:W-:Y:S01]  /*2990*/  @P1 FADD.FTZ R157, R157, R46 ;  /* 0x0000002e9d9d1221 */ /* 0x000fe20000010000 */
[----:B------:R-:W-:Y:S01]  /*29a0*/  @P1 SHF.L.U32 R44, R44, 0x10, RZ ;  /* 0x000000102c2c1819 */ /* 0x000fe200000006ff */
[----:B------:R-:W-:Y:S01]  /*29b0*/  FADD.FTZ R165, R165, -R184 ;  /* 0x800000b8a5a57221 */ /* 0x000fe20000010000 */
[----:B------:R-:W-:Y:S01]  /*29c0*/  @P1 MOV R46, R55 ;  /* 0x00000037002e1202 */ /* 0x000fe20000000f00 */
[----:B0-----:R-:W-:Y:S01]  /*29d0*/  FMUL.FTZ R42, R151, R138 ;  /* 0x0000008a972a7220 */ /* 0x001fe20000410000 */
[----:B------:R0:W-:Y:S01]  /*29e0*/  F2F.BF16.F32 R203, R0 ;  /* 0x0000000000cb7304 */ /* 0x0001e20000202000 */
[----:B------:R-:W-:Y:S01]  /*29f0*/  @P1 FADD.FTZ R173, R173, R44 ;  /* 0x0000002cadad1221 */ /* 0x000fe20000010000 */
[----:B------:R-:W-:Y:S01]  /*2a00*/  FMUL.FTZ R45, R140, R45 ;  /* 0x0000002d8c2d7220 */ /* 0x000fe20000410000 */
[----:B------:R-:W-:Y:S01]  /*2a10*/  @P1 MOV R44, R56 ;  /* 0x00000038002c1202 */ /* 0x000fe20000000f00 */
[----:B------:R-:W-:Y:S01]  /*2a20*/  FADD.FTZ R187, R176, -R187 ;  /* 0x800000bbb0bb7221 */ /* 0x000fe20000010000 */
[----:B------:R-:W-:Y:S01]  /*2a30*/  @P1 SHF.L.U32 R46, R46, 0x10, RZ ;  /* 0x000000102e2e1819 */ /* 0x000fe200000006ff */
[----:B------:R-:W-:Y:S01]  /*2a40*/  FMUL.FTZ R179, R140, R165 ;  /* 0x000000a58cb37220 */ /* 0x000fe20000410000 */
[----:B------:R-:W-:Y:S01]  /*2a50*/  @P1 SHF.R.U32.HI R60, RZ, 0x10, R55 ;  /* 0x00000010ff3c1819 */ /* 0x000fe20000011637 */
[----:B------:R1:W-:Y:S01]  /*2a60*/  F2F.BF16.F32 R142, R42 ;  /* 0x0000002a008e7304 */ /* 0x0003e20000202000 */
[-C--:B0-----:R-:W-:Y:S01]  /*2a70*/  FMUL.FTZ R0, R161, R138.reuse ;  /* 0x0000008aa1007220 */ /* 0x081fe20000410000 */
[----:B------:R-:W-:Y:S01]  /*2a80*/  @P1 FADD.FTZ R45, R45, R34 ;  /* 0x000000222d2d1221 */ /* 0x000fe20000010000 */
[----:B------:R-:W-:Y:S01]  /*2a90*/  @P1 SHF.L.U32 R44, R44, 0x10, RZ ;  /* 0x000000102c2c1819 */ /* 0x000fe200000006ff */
[----:B------:R-:W-:Y:S01]  /*2aa0*/  @P1 FADD.FTZ R35, R35, R32 ;  /* 0x0000002023231221 */ /* 0x000fe20000010000 */
[----:B------:R-:W-:Y:S01]  /*2ab0*/  @P1 FADD.FTZ R61, R61, R36 ;  /* 0x000000243d3d1221 */ /* 0x000fe20000010000 */
[----:B------:R-:W-:Y:S01]  /*2ac0*/  FMUL.FTZ R177, R140, R187 ;  /* 0x000000bb8cb17220 */ /* 0x000fe20000410000 */
[----:B------:R-:W-:Y:S01]  /*2ad0*/  @P1 FADD.FTZ R143, R143, R38 ;  /* 0x000000268f8f1221 */ /* 0x000fe20000010000 */
[----:B------:R0:W-:Y:S01]  /*2ae0*/  F2F.BF16.F32 R146, R0 ;  /* 0x0000000000927304 */ /* 0x0001e20000202000 */
[----:B-1----:R-:W-:Y:S01]  /*2af0*/  FMUL.FTZ R42, R155, R138 ;  /* 0x0000008a9b2a7220 */ /* 0x002fe20000410000 */
[----:B------:R-:W-:Y:S01]  /*2b00*/  @P1 FADD.FTZ R179, R179, R46 ;  /* 0x0000002eb3b31221 */ /* 0x000fe20000010000 */
[----:B------:R-:W-:-:S02]  /*2b10*/  @P1 IMAD.U32 R60, R60, 0x10000, RZ ;  /* 0x000100003c3c1824 */ /* 0x000fc400078e00ff */
[----:B------:R-:W-:Y:S01]  /*2b20*/  FMUL.FTZ R175, R140, R175 ;  /* 0x000000af8caf7220 */ /* 0x000fe20000410000 */
[--C-:B------:R-:W-:Y:S01]  /*2b30*/  @P1 SHF.R.U64 R46, R56, 0x10, R57.reuse ;  /* 0x00000010382e1819 */ /* 0x100fe20000001239 */
[-C--:B------:R-:W-:Y:S01]  /*2b40*/  FMUL.FTZ R34, R45, R138.reuse ;  /* 0x0000008a2d227220 */ /* 0x080fe20000410000 */
[-C--:B------:R-:W-:Y:S01]  /*2b50*/  FMUL.FTZ R32, R35, R138.reuse ;  /* 0x0000008a23207220 */ /* 0x080fe20000410000 */
[----:B------:R1:W-:Y:S01]  /*2b60*/  F2F.BF16.F32 R144, R42 ;  /* 0x0000002a00907304 */ /* 0x0003e20000202000 */
[-C--:B0-----:R-:W-:Y:S01]  /*2b70*/  FMUL.FTZ R0, R157, R138.reuse ;  /* 0x0000008a9d007220 */ /* 0x081fe20000410000 */
[-C--:B------:R-:W-:Y:S01]  /*2b80*/  FMUL.FTZ R36, R61, R138.reuse ;  /* 0x0000008a3d247220 */ /* 0x080fe20000410000 */
[----:B------:R-:W-:Y:S01]  /*2b90*/  @P1 FADD.FTZ R177, R177, R44 ;  /* 0x0000002cb1b11221 */ /* 0x000fe20000010000 */
[-C--:B------:R-:W-:Y:S01]  /*2ba0*/  FMUL.FTZ R38, R143, R138.reuse ;  /* 0x0000008a8f267220 */ /* 0x080fe20000410000 */
[----:B------:R-:W-:Y:S01]  /*2bb0*/  @P1 SHF.R.U32.HI R44, RZ, 0x10, R57 ;  /* 0x00000010ff2c1819 */ /* 0x000fe20000011639 */
[----:B------:R-:W-:Y:S01]  /*2bc0*/  FADD.FTZ R193, R182, -R193 ;  /* 0x800000c1b6c17221 */ /* 0x000fe20000010000 */
[----:B------:R-:W-:Y:S01]  /*2bd0*/  @P1 FADD.FTZ R175, R175, R60 ;  /* 0x0000003cafaf1221 */ /* 0x000fe20000010000 */
[----:B------:R0:W-:Y:S01]  /*2be0*/  F2F.BF16.F32 R205, R0 ;  /* 0x0000000000cd7304 */ /* 0x0001e20000202000 */
[----:B-1----:R-:W-:Y:S01]  /*2bf0*/  FMUL.FTZ R42, R169, R138 ;  /* 0x0000008aa92a7220 */ /* 0x002fe20000410000 */
[----:B------:R-:W-:Y:S01]  /*2c00*/  @P1 MOV R60, R57 ;  /* 0x00000039003c1202 */ /* 0x000fe20000000f00 */
[----:B------:R-:W-:-:S02]  /*2c10*/  @P1 IMAD.U32 R46, R46, 0x10000, RZ ;  /* 0x000100002e2e1824 */ /* 0x000fc400078e00ff */
[C---:B------:R-:W-:Y:S01]  /*2c20*/  FMUL.FTZ R183, R140.reuse, R195 ;  /* 0x000000c38cb77220 */ /* 0x040fe20000410000 */
[----:B------:R-:W-:Y:S01]  /*2c30*/  FADD.FTZ R189, R189, -R194 ;  /* 0x800000c2bdbd7221 */ /* 0x000fe20000010000 */
[-C--:B------:R-:W-:Y:S01]  /*2c40*/  FMUL.FTZ R37, R33, R138.reuse ;  /* 0x0000008a21257220 */ /* 0x080fe20000410000 */
[-C--:B------:R-:W-:Y:S01]  /*2c50*/  FMUL.FTZ R159, R141, R138.reuse ;  /* 0x0000008a8d9f7220 */ /* 0x080fe20000410000 */
[----:B------:R1:W-:Y:S01]  /*2c60*/  F2F.BF16.F32 R148, R42 ;  /* 0x0000002a00947304 */ /* 0x0003e20000202000 */
[-C--:B0-----:R-:W-:Y:S01]  /*2c70*/  FMUL.FTZ R0, R179, R138.reuse ;  /* 0x0000008ab3007220 */ /* 0x081fe20000410000 */
[----:B------:R-:W-:Y:S01]  /*2c80*/  FADD.FTZ R201, R185, -R192 ;  /* 0x800000c0b9c97221 */ /* 0x000fe20000010000 */
[-C--:B------:R-:W-:Y:S01]  /*2c90*/  FMUL.FTZ R41, R39, R138.reuse ;  /* 0x0000008a27297220 */ /* 0x080fe20000410000 */
[----:B------:R-:W-:Y:S01]  /*2ca0*/  FMUL.FTZ R185, R140, R193 ;  /* 0x000000c18cb97220 */ /* 0x000fe20000410000 */
[----:B------:R-:W-:Y:S01]  /*2cb0*/  @P1 IMAD.U32 R44, R44, 0x10000, RZ ;  /* 0x000100002c2c1824 */ /* 0x000fe200078e00ff */
[----:B------:R-:W-:Y:S01]  /*2cc0*/  @P1 SHF.L.U32 R60, R60, 0x10, RZ ;  /* 0x000000103c3c1819 */ /* 0x000fe200000006ff */
[----:B------:R-:W-:Y:S01]  /*2cd0*/  @P1 FADD.FTZ R183, R183, R46 ;  /* 0x0000002eb7b71221 */ /* 0x000fe20000010000 */
[----:B------:R-:W0:Y:S01]  /*2ce0*/  F2F.BF16.F32 R34, R34 ;  /* 0x0000002200227304 */ /* 0x000e220000202000 */
[----:B-1----:R-:W-:Y:S01]  /*2cf0*/  FMUL.FTZ R42, R173, R138 ;  /* 0x0000008aad2a7220 */ /* 0x002fe20000410000 */
[C---:B------:R-:W-:Y:S01]  /*2d00*/  FMUL.FTZ R187, R140.reuse, R199 ;  /* 0x000000c78cbb7220 */ /* 0x040fe20000410000 */
[C---:B------:R-:W-:Y:S01]  /*2d10*/  FMUL.FTZ R165, R140.reuse, R167 ;  /* 0x000000a78ca57220 */ /* 0x040fe20000410000 */
[----:B------:R-:W-:Y:S01]  /*2d20*/  @P1 MOV R46, R58 ;  /* 0x0000003a002e1202 */ /* 0x000fe20000000f00 */
[----:B------:R-:W-:Y:S01]  /*2d30*/  FMUL.FTZ R167, R140, R189 ;  /* 0x000000bd8ca77220 */ /* 0x000fe20000410000 */
[-C--:B------:R-:W-:Y:S01]  /*2d40*/  FMUL.FTZ R43, R47, R138.reuse ;  /* 0x0000008a2f2b7220 */ /* 0x080fe20000410000 */
[----:B------:R-:W-:Y:S01]  /*2d50*/  @P1 FADD.FTZ R185, R185, R44 ;  /* 0x0000002cb9b91221 */ /* 0x000fe20000010000 */
[----:B------:R1:W-:Y:S01]  /*2d60*/  F2F.BF16.F32 R150, R42 ;  /* 0x0000002a00967304 */ /* 0x0003e20000202000 */
[-C--:B------:R-:W-:Y:S01]  /*2d70*/  FMUL.FTZ R181, R145, R138.reuse ;  /* 0x0000008a91b57220 */ /* 0x080fe20000410000 */
[-C--:B------:R-:W-:Y:S01]  /*2d80*/  FMUL.FTZ R191, R149, R138.reuse ;  /* 0x0000008a95bf7220 */ /* 0x080fe20000410000 */
[----:B------:R-:W-:Y:S01]  /*2d90*/  @P1 FADD.FTZ R187, R187, R60 ;  /* 0x0000003cbbbb1221 */ /* 0x000fe20000010000 */
[----:B------:R-:W-:Y:S01]  /*2da0*/  @P1 SHF.L.U32 R46, R46, 0x10, RZ ;  /* 0x000000102e2e1819 */ /* 0x000fe200000006ff */
[----:B------:R-:W-:Y:S01]  /*2db0*/  FMUL.FTZ R163, R140, R201 ;  /* 0x000000c98ca37220 */ /* 0x000fe20000410000 */
[----:B------:R-:W-:Y:S01]  /*2dc0*/  @P2 F2FP.BF16.F32.PACK_AB R33, RZ, R33 ;  /* 0x00000021ff21223e */ /* 0x000fe200000010ff */
[----:B0-----:R-:W-:Y:S01]  /*2dd0*/  IMAD.U32 R44, R34, 0x10000, RZ ;  /* 0x00010000222c7824 */ /* 0x001fe200078e00ff */
[----:B------:R0:W-:Y:S01]  /*2de0*/  F2F.BF16.F32 R152, R0 ;  /* 0x0000000000987304 */ /* 0x0001e20000202000 */
[----:B-1----:R-:W-:Y:S01]  /*2df0*/  FMUL.FTZ R42, R175, R138 ;  /* 0x0000008aaf2a7220 */ /* 0x002fe20000410000 */
[----:B------:R-:W-:Y:S01]  /*2e00*/  @P2 F2FP.BF16.F32.PACK_AB R35, RZ, R35 ;  /* 0x00000023ff23223e */ /* 0x000fe200000010ff */
[----:B------:R-:W-:Y:S01]  /*2e10*/  @P1 FADD.FTZ R163, R163, R46 ;  /* 0x0000002ea3a31221 */ /* 0x000fe20000010000 */
[----:B------:R-:W-:Y:S01]  /*2e20*/  @P2 PRMT R137, R33, 0x7610, R137 ;  /* 0x0000761021892816 */ /* 0x000fe20000000089 */
[----:B------:R-:W-:Y:S01]  /*2e30*/  FADD.FTZ R197, R188, -R197 ;  /* 0x800000c5bcc57221 */ /* 0x000fe20000010000 */
[----:B------:R-:W-:-:S02]  /*2e40*/  @P2 PRMT R135, R35, 0x7610, R135 ;  /* 0x0000761023872816 */ /* 0x000fc40000000087 */
[----:B------:R-:W1:Y:S01]  /*2e50*/  F2F.BF16.F32 R32, R32 ;  /* 0x0000002000207304 */ /* 0x000e620000202000 */
[----:B0-----:R-:W-:Y:S01]  /*2e60*/  FMUL.FTZ R0, R177, R138 ;  /* 0x0000008ab1007220 */ /* 0x001fe20000410000 */
[----:B------:R-:W-:Y:S01]  /*2e70*/  FMUL.FTZ R171, R140, R197 ;  /* 0x000000c58cab7220 */ /* 0x000fe20000410000 */
[----:B------:R-:W-:Y:S02]  /*2e80*/  @P1 SHF.R.U64 R60, R58, 0x10, R59 ;  /* 0x000000103a3c1819 */ /* 0x000fe4000000123b */
[----:B------:R-:W-:Y:S02]  /*2e90*/  @P1 MOV R140, R59 ;  /* 0x0000003b008c1202 */ /* 0x000fe40000000f00 */
[----:B------:R-:W-:Y:S01]  /*2ea0*/  @P1 SHF.L.U32 R60, R60, 0x10, RZ ;  /* 0x000000103c3c1819 */ /* 0x000fe200000006ff */
[----:B------:R-:W0:Y:S01]  /*2eb0*/  F2F.BF16.F32 R36, R36 ;  /* 0x0000002400247304 */ /* 0x000e220000202000 */
[----:B------:R-:W-:Y:S02]  /*2ec0*/  @P1 SHF.L.U32 R140, R140, 0x10, RZ ;  /* 0x000000108c8c1819 */ /* 0x000fe400000006ff */
[----:B------:R-:W-:Y:S01]  /*2ed0*/  @P2 F2FP.BF16.F32.PACK_AB R45, RZ, R45 ;  /* 0x0000002dff2d223e */ /* 0x000fe200000010ff */
[----:B------:R-:W-:-:S02]  /*2ee0*/  @P1 FADD.FTZ R165, R165, R60 ;  /* 0x0000003ca5a51221 */ /* 0x000fc40000010000 */
[----:B------:R-:W-:Y:S01]  /*2ef0*/  @P1 FADD.FTZ R167, R167, R140 ;  /* 0x0000008ca7a71221 */ /* 0x000fe20000010000 */
[----:B-1----:R-:W-:Y:S01]  /*2f00*/  IMAD.WIDE.U32 R32, R32, 0x10000, RZ ;  /* 0x0001000020207825 */ /* 0x002fe200078e00ff */
[----:B------:R-:W1:Y:S01]  /*2f10*/  F2F.BF16.F32 R38, R38 ;  /* 0x0000002600267304 */ /* 0x000e620000202000 */
[----:B------:R-:W-:Y:S02]  /*2f20*/  @P2 PRMT R136, R45, 0x7610, R136 ;  /* 0x000076102d882816 */ /* 0x000fe40000000088 */
[----:B0-----:R-:W-:-:S05]  /*2f30*/  IMAD.WIDE.U32 R34, R36, 0x10000, RZ ;  /* 0x0001000024227825 */ /* 0x001fca00078e00ff */
[----:B------:R0:W-:Y:S01]  /*2f40*/  F2F.BF16.F32 R154, R42 ;  /* 0x0000002a009a7304 */ /* 0x0001e20000202000 */
[----:B-1----:R-:W-:-:S07]  /*2f50*/  SHF.L.U32 R38, R38, 0x10, RZ ;  /* 0x0000001026267819 */ /* 0x002fce00000006ff */
[----:B------:R1:W-:Y:S01]  /*2f60*/  F2F.BF16.F32 R189, R0 ;  /* 0x0000000000bd7304 */ /* 0x0003e20000202000 */
[----:B0-----:R-:W-:-:S07]  /*2f70*/  FMUL.FTZ R42, R183, R138 ;  /* 0x0000008ab72a7220 */ /* 0x001fce0000410000 */
[----:B------:R-:W0:Y:S01]  /*2f80*/  F2F.BF16.F32 R37, R37 ;  /* 0x0000002500257304 */ /* 0x000e220000202000 */
[----:B-1----:R-:W-:Y:S01]  /*2f90*/  @P2 F2FP.BF16.F32.PACK_AB R0, RZ, R39 ;  /* 0x00000027ff00223e */ /* 0x002fe200000010ff */
[----:B------:R-:W-:-:S03]  /*2fa0*/  FMUL.FTZ R39, R185, R138 ;  /* 0x0000008ab9277220 */ /* 0x000fc60000410000 */
[----:B------:R-:W-:Y:S01]  /*2fb0*/  @P2 PRMT R121, R0, 0x7610, R121 ;  /* 0x0000761000792816 */ /* 0x000fe20000000079 */
[----:B------:R-:W-:Y:S02]  /*2fc0*/  FMUL.FTZ R0, R187, R138 ;  /* 0x0000008abb007220 */ /* 0x000fe40000410000 */
[----:B------:R-:W1:Y:S01]  /*2fd0*/  F2F.BF16.F32 R159, R159 ;  /* 0x0000009f009f7304 */ /* 0x000e620000202000 */
[----:B0-----:R-:W-:-:S07]  /*2fe0*/  LOP3.LUT R32, R32, R37, RZ, 0xfc, !PT ;  /* 0x0000002520207212 */ /* 0x001fce00078efcff */
[----:B------:R-:W0:Y:S01]  /*2ff0*/  F2F.BF16.F32 R41, R41 ;  /* 0x0000002900297304 */ /* 0x000e220000202000 */
[----:B------:R-:W-:Y:S01]  /*3000*/  IMAD.WIDE.U32 R36, R40, 0x10000, RZ ;  /* 0x0001000028247825 */ /* 0x000fe200078e00ff */
[----:B------:R-:W-:Y:S02]  /*3010*/  SHF.L.U32 R40, R142, 0x10, RZ ;  /* 0x000000108e287819 */ /* 0x000fe400000006ff */
[----:B-1----:R-:W-:-:S04]  /*3020*/  LOP3.LUT R35, R35, R38, R159, 0xfe, !PT ;  /* 0x0000002623237212 */ /* 0x002fc800078efe9f */
[----:B------:R-:W1:Y:S01]  /*3030*/  F2F.BF16.F32 R43, R43 ;  /* 0x0000002b002b7304 */ /* 0x000e620000202000 */
[----:B------:R-:W-:Y:S01]  /*3040*/  IMAD.U32 R159, R154, 0x10000, RZ ;  /* 0x000100009a9f7824 */ /* 0x000fe200078e00ff */
[----:B0-----:R-:W-:-:S06]  /*3050*/  LOP3.LUT R33, R33, R44, R41, 0xfe, !PT ;  /* 0x0000002c21217212 */ /* 0x001fcc00078efe29 */
[----:B------:R-:W0:Y:S01]  /*3060*/  F2F.BF16.F32 R181, R181 ;  /* 0x000000b500b57304 */ /* 0x000e220000202000 */
[----:B------:R-:W-:Y:S02]  /*3070*/  SHF.L.U32 R41, R148, 0x10, RZ ;  /* 0x0000001094297819 */ /* 0x000fe400000006ff */
[----:B-1----:R-:W-:-:S05]  /*3080*/  LOP3.LUT R34, R34, R43, RZ, 0xfc, !PT ;  /* 0x0000002b22227212 */ /* 0x002fca00078efcff */
[----:B------:R-:W1:Y:S01]  /*3090*/  F2F.BF16.F32 R191, R191 ;  /* 0x000000bf00bf7304 */ /* 0x000e620000202000 */
[----:B0-----:R-:W-:-:S07]  /*30a0*/  LOP3.LUT R36, R36, R181, RZ, 0xfc, !PT ;  /* 0x000000b524247212 */ /* 0x001fce00078efcff */
[----:B------:R-:W0:Y:S01]  /*30b0*/  F2F.BF16.F32 R42, R42 ;  /* 0x0000002a002a7304 */ /* 0x000e220000202000 */
[----:B-1----:R-:W-:-:S07]  /*30c0*/  LOP3.LUT R37, R37, R40, R191, 0xfe, !PT ;  /* 0x0000002825257212 */ /* 0x002fce00078efebf */
[----:B------:R1:W2:Y:S01]  /*30d0*/  F2F.BF16.F32 R46, R39 ;  /* 0x00000027002e7304 */ /* 0x0002a20000202000 */
[----:B0-----:R-:W-:-:S07]  /*30e0*/  IMAD.WIDE.U32 R42, R42, 0x10000, RZ ;  /* 0x000100002a2a7825 */ /* 0x001fce00078e00ff */
[----:B------:R-:W0:Y:S01]  /*30f0*/  F2F.BF16.F32 R0, R0 ;  /* 0x0000000000007304 */ /* 0x000e220000202000 */
[----:B-1----:R-:W-:Y:S01]  /*3100*/  IMAD.WIDE.U32 R38, R144, 0x10000, RZ ;  /* 0x0001000090267825 */ /* 0x002fe200078e00ff */
[----:B------:R-:W-:Y:S02]  /*3110*/  LOP3.LUT R42, R42, R189, RZ, 0xfc, !PT ;  /* 0x000000bd2a2a7212 */ /* 0x000fe400078efcff */
[----:B--2---:R-:W-:Y:S02]  /*3120*/  SHF.L.U32 R181, R46, 0x10, RZ ;  /* 0x000000102eb57819 */ /* 0x004fe400000006ff */
[----:B------:R-:W-:Y:S01]  /*3130*/  LOP3.LUT R39, R39, R41, R146, 0xfe, !PT ;  /* 0x0000002927277212 */ /* 0x000fe200078efe92 */
[----:B------:R-:W-:Y:S01]  /*3140*/  IMAD.WIDE.U32 R40, R150, 0x10000, RZ ;  /* 0x0001000096287825 */ /* 0x000fe200078e00ff */
[----:B------:R-:W-:Y:S02]  /*3150*/  LOP3.LUT R38, R38, R203, RZ, 0xfc, !PT ;  /* 0x000000cb26267212 */ /* 0x000fe400078efcff */
[----:B0-----:R-:W-:-:S02]  /*3160*/  LOP3.LUT R43, R43, R181, R0, 0xfe, !PT ;  /* 0x000000b52b2b7212 */ /* 0x001fc400078efe00 */
[----:B------:R-:W-:Y:S02]  /*3170*/  LOP3.LUT R41, R41, R159, R152, 0xfe, !PT ;  /* 0x0000009f29297212 */ /* 0x000fe400078efe98 */
[----:B------:R-:W-:Y:S02]  /*3180*/  LOP3.LUT R40, R40, R205, RZ, 0xfc, !PT ;  /* 0x000000cd28287212 */ /* 0x000fe400078efcff */
[----:B------:R-:W-:Y:S01]  /*3190*/  @P2 F2FP.BF16.F32.PACK_AB R0, RZ, R47 ;  /* 0x0000002fff00223e */ /* 0x000fe200000010ff */
[----:B------:R-:W-:Y:S06]  /*31a0*/  @!P2 BRA `(.L_x_3545) ;  /* 0x000000000020a947 */ /* 0x000fec0003800000 */
        /* <DEDUP_REMOVED lines=8> */
.L_x_3545:
[----:B0-----:R-:W-:Y:S02]  /*3230*/  IADD3 R44, P4, R139, UR18, RZ ;  /* 0x000000128b2c7c10 */ /* 0x001fe4000ff9e0ff */
[----:B------:R-:W-:Y:S02]  /*3240*/  @P2 F2FP.BF16.F32.PACK_AB R61, RZ, R61 ;  /* 0x0000003dff3d223e */ /* 0x000fe400000010ff */
[----:B------:R-:W-:Y:S02]  /*3250*/  IADD3.X R45, R122, UR19, RZ, P4, !PT ;  /* 0x000000137a2d7c10 */ /* 0x000fe4000a7fe4ff */
[----:B------:R-:W-:Y:S02]  /*3260*/  @P2 F2FP.BF16.F32.PACK_AB R141, RZ, R141 ;  /* 0x0000008dff8d223e */ /* 0x000fe400000010ff */
[----:B------:R-:W-:Y:S01]  /*3270*/  @P2 F2FP.BF16.F32.PACK_AB R143, RZ, R143 ;  /* 0x0000008fff8f223e */ /* 0x000fe200000010ff */
[----:B------:R0:W-:Y:S01]  /*3280*/  STG.E.64 desc[UR4][R44.64], R32 ;  /* 0x000000202c007986 */ /* 0x0001e2000c101b04 */
[----:B------:R-:W-:-:S02]  /*3290*/  IADD3 R46, P5, R123, UR18, RZ ;  /* 0x000000127b2e7c10 */ /* 0x000fc4000ffbe0ff */
[----:B------:R-:W-:Y:S02]  /*32a0*/  @P2 PRMT R137, R0, 0x7610, R137 ;  /* 0x0000761000892816 */ /* 0x000fe40000000089 */
[----:B------:R-:W-:Y:S02]  /*32b0*/  @P2 PRMT R135, R61, 0x7610, R135 ;  /* 0x000076103d872816 */ /* 0x000fe40000000087 */
[----:B------:R-:W-:Y:S02]  /*32c0*/  @P2 PRMT R121, R141, 0x7610, R121 ;  /* 0x000076108d792816 */ /* 0x000fe40000000079 */
[----:B------:R-:W-:Y:S02]  /*32d0*/  @P2 PRMT R136, R143, 0x7610, R136 ;  /* 0x000076108f882816 */ /* 0x000fe40000000088 */
[----:B------:R-:W-:Y:S01]  /*32e0*/  IADD3.X R47, R124, UR19, RZ, P5, !PT ;  /* 0x000000137c2f7c10 */ /* 0x000fe2000affe4ff */
[----:B------:R-:W-:Y:S06]  /*32f0*/  @!P2 BRA `(.L_x_3546) ;  /* 0x000000000020a947 */ /* 0x000fec0003800000 */
[----:B0-----:R-:W-:Y:S02]  /*3300*/  LOP3.LUT R44, R135, 0xffff, RZ, 0xc0, !PT ;  /* 0x0000ffff872c7812 */ /* 0x001fe400078ec0ff */
[----:B------:R-:W-:Y:S02]  /*3310*/  IADD3 R32, P4, R123, UR16, RZ ;  /* 0x000000107b207c10 */ /* 0x000fe4000ff9e0ff */
[----:B------:R-:W-:Y:S01]  /*3320*/  PRMT R61, R121, 0x5410, R136 ;  /* 0x00005410793d7816 */ /* 0x000fe20000000088 */
[----:B------:R-:W-:Y:S01]  /*3330*/  IMAD.WIDE.U32 R44, R44, 0x10000, RZ ;  /* 0x000100002c2c7825 */ /* 0x000fe200078e00ff */
[----:B------:R-:W-:-:S04]  /*3340*/  IADD3.X R33, R124, UR17, RZ, P4, !PT ;  /* 0x000000117c217c10 */ /* 0x000fc8000a7fe4ff */
[----:B------:R-:W-:Y:S02]  /*3350*/  LOP3.LUT R45, R61, R45, RZ, 0xfc, !PT ;  /* 0x0000002d3d2d7212 */ /* 0x000fe400078efcff */
[----:B------:R-:W-:-:S05]  /*3360*/  LOP3.LUT R44, R44, 0xffff, R137, 0xf8, !PT ;  /* 0x0000ffff2c2c7812 */ /* 0x000fca00078ef889 */
[----:B------:R1:W-:Y:S02]  /*3370*/  STG.E.64 desc[UR4][R32.64], R44 ;  /* 0x0000002c20007986 */ /* 0x0003e4000c101b04 */
.L_x_3546:
[----:B------:R2:W-:Y:S01]  /*3380*/  STG.E.64 desc[UR4][R46.64], R34 ;  /* 0x000000222e007986 */ /* 0x0005e2000c101b04 */
[----:B------:R-:W-:Y:S02]  /*3390*/  @P2 F2FP.BF16.F32.PACK_AB R145, RZ, R145 ;  /* 0x00000091ff91223e */ /* 0x000fe400000010ff */
[----:B------:R-:W-:Y:S02]  /*33a0*/  @P2 F2FP.BF16.F32.PACK_AB R147, RZ, R147 ;  /* 0x00000093ff93223e */ /* 0x000fe400000010ff */
[----:B------:R-:W-:Y:S02]  /*33b0*/  @P2 F2FP.BF16.F32.PACK_AB R149, RZ, R149 ;  /* 0x00000095ff95223e */ /* 0x000fe400000010ff */
[----:B01----:R-:W-:Y:S02]  /*33c0*/  IADD3 R32, P4, R125, UR18, RZ ;  /* 0x000000127d207c10 */ /* 0x003fe4000ff9e0ff */
[----:B------:R-:W-:Y:S02]  /*33d0*/  @P2 F2FP.BF16.F32.PACK_AB R151, RZ, R151 ;  /* 0x00000097ff97223e */ /* 0x000fe400000010ff */
[----:B------:R-:W-:-:S02]  /*33e0*/  @P2 PRMT R137, R145, 0x7610, R137 ;  /* 0x0000761091892816 */ /* 0x000fc40000000089 */
[----:B------:R-:W-:Y:S02]  /*33f0*/  @P2 PRMT R135, R147, 0x7610, R135 ;  /* 0x0000761093872816 */ /* 0x000fe40000000087 */
[----:B------:R-:W-:Y:S02]  /*3400*/  @P2 PRMT R121, R149, 0x7610, R121 ;  /* 0x0000761095792816 */ /* 0x000fe40000000079 */
[----:B------:R-:W-:Y:S02]  /*3410*/  IADD3.X R33, R126, UR19, RZ, P4, !PT ;  /* 0x000000137e217c10 */ /* 0x000fe4000a7fe4ff */
[----:B------:R-:W-:Y:S01]  /*3420*/  @P2 PRMT R136, R151, 0x7610, R136 ;  /* 0x0000761097882816 */ /* 0x000fe20000000088 */
[----:B--2---:R-:W-:Y:S06]  /*3430*/  @!P2 BRA `(.L_x_3547) ;  /* 0x000000000020a947 */ /* 0x004fec0003800000 */
        /* <DEDUP_REMOVED lines=8> */
.L_x_3547:
[----:B------:R1:W-:Y:S01]  /*34c0*/  STG.E.64 desc[UR4][R32.64], R36 ;  /* 0x0000002420007986 */ /* 0x0003e2000c101b04 */
[----:B------:R-:W-:Y:S02]  /*34d0*/  @P2 F2FP.BF16.F32.PACK_AB R153, RZ, R153 ;  /* 0x00000099ff99223e */ /* 0x000fe400000010ff */
[----:B------:R-:W-:Y:S02]  /*34e0*/  @P2 F2FP.BF16.F32.PACK_AB R155, RZ, R155 ;  /* 0x0000009bff9b223e */ /* 0x000fe400000010ff */
[----:B------:R-:W-:Y:S02]  /*34f0*/  @P2 F2FP.BF16.F32.PACK_AB R161, RZ, R161 ;  /* 0x000000a1ffa1223e */ /* 0x000fe400000010ff */
[----:B0-----:R-:W-:Y:S02]  /*3500*/  IADD3 R34, P4, R127, UR18, RZ ;  /* 0x000000127f227c10 */ /* 0x001fe4000ff9e0ff */
[----:B------:R-:W-:Y:S02]  /*3510*/  @P2 F2FP.BF16.F32.PACK_AB R169, RZ, R169 ;  /* 0x000000a9ffa9223e */ /* 0x000fe400000010ff */
[----:B------:R-:W-:-:S02]  /*3520*/  @P2 PRMT R137, R153, 0x7610, R137 ;  /* 0x0000761099892816 */ /* 0x000fc40000000089 */
[----:B------:R-:W-:Y:S02]  /*3530*/  @P2 PRMT R135, R155, 0x7610, R135 ;  /* 0x000076109b872816 */ /* 0x000fe40000000087 */
[----:B------:R-:W-:Y:S02]  /*3540*/  @P2 PRMT R121, R161, 0x7610, R121 ;  /* 0x00007610a1792816 */ /* 0x000fe40000000079 */
[----:B------:R-:W-:Y:S02]  /*3550*/  IADD3.X R35, R128, UR19, RZ, P4, !PT ;  /* 0x0000001380237c10 */ /* 0x000fe4000a7fe4ff */
[----:B------:R-:W-:Y:S01]  /*3560*/  @P2 PRMT R136, R169, 0x7610, R136 ;  /* 0x00007610a9882816 */ /* 0x000fe20000000088 */
[----:B-1----:R-:W-:Y:S06]  /*3570*/  @!P2 BRA `(.L_x_3548) ;  /* 0x000000000020a947 */ /* 0x002fec0003800000 */
        /* <DEDUP_REMOVED lines=8> */
.L_x_3548:
        /* <DEDUP_REMOVED lines=20> */
.L_x_3549:
[----:B------:R1:W-:Y:S01]  /*3740*/  STG.E.64 desc[UR4][R36.64], R40 ;  /* 0x0000002824007986 */ /* 0x0003e2000c101b04 */
[-C--:B------:R-:W-:Y:S01]  /*3750*/  FMUL.FTZ R0, R163, R138.reuse ;  /* 0x0000008aa3007220 */ /* 0x080fe20000410000 */
[----:B------:R-:W-:Y:S01]  /*3760*/  @P2 F2FP.BF16.F32.PACK_AB R177, RZ, R177 ;  /* 0x000000b1ffb1223e */ /* 0x000fe200000010ff */
[----:B------:R-:W-:Y:S01]  /*3770*/  FMUL.FTZ R38, R165, R138 ;  /* 0x0000008aa5267220 */ /* 0x000fe20000410000 */
[----:B------:R-:W-:Y:S01]  /*3780*/  @P2 F2FP.BF16.F32.PACK_AB R183, RZ, R183 ;  /* 0x000000b7ffb7223e */ /* 0x000fe200000010ff */
[----:B------:R1:W2:Y:S01]  /*3790*/  F2F.BF16.F32 R45, R0 ;  /* 0x00000000002d7304 */ /* 0x0002a20000202000 */
[----:B------:R-:W-:Y:S02]  /*37a0*/  @P2 F2FP.BF16.F32.PACK_AB R187, RZ, R187 ;  /* 0x000000bbffbb223e */ /* 0x000fe400000010ff */
[----:B0-----:R-:W-:Y:S02]  /*37b0*/  IADD3 R34, P4, R131, UR18, RZ ;  /* 0x0000001283227c10 */ /* 0x001fe4000ff9e0ff */
[----:B------:R-:W-:-:S02]  /*37c0*/  @P2 F2FP.BF16.F32.PACK_AB R185, RZ, R185 ;  /* 0x000000b9ffb9223e */ /* 0x000fc400000010ff */
[----:B------:R-:W-:Y:S02]  /*37d0*/  @P2 PRMT R137, R177, 0x7610, R137 ;  /* 0x00007610b1892816 */ /* 0x000fe40000000089 */
[----:B------:R-:W-:Y:S02]  /*37e0*/  @P2 PRMT R135, R183, 0x7610, R135 ;  /* 0x00007610b7872816 */ /* 0x000fe40000000087 */
[----:B------:R-:W-:Y:S02]  /*37f0*/  @P2 PRMT R121, R187, 0x7610, R121 ;  /* 0x00007610bb792816 */ /* 0x000fe40000000079 */
[----:B------:R-:W-:Y:S02]  /*3800*/  @P1 SHF.R.U32.HI R39, RZ, 0x10, R59 ;  /* 0x00000010ff271819 */ /* 0x000fe4000001163b */
[----:B------:R-:W-:Y:S02]  /*3810*/  IADD3.X R35, R132, UR19, RZ, P4, !PT ;  /* 0x0000001384237c10 */ /* 0x000fe4000a7fe4ff */
[----:B------:R-:W-:Y:S01]  /*3820*/  @P2 PRMT R136, R185, 0x7610, R136 ;  /* 0x00007610b9882816 */ /* 0x000fe20000000088 */
[----:B-12---:R-:W-:Y:S06]  /*3830*/  @!P2 BRA `(.L_x_3550) ;  /* 0x000000000020a947 */ /* 0x006fec0003800000 */
        /* <DEDUP_REMOVED lines=8> */
.L_x_3550:
[----:B0-----:R-:W-:Y:S01]  /*38c0*/  @P1 SHF.L.U32 R32, R39, 0x10, RZ ;  /* 0x0000001027201819 */ /* 0x001fe200000006ff */
[----:B------:R0:W-:Y:S01]  /*38d0*/  STG.E.64 desc[UR4][R34.64], R42 ;  /* 0x0000002a22007986 */ /* 0x0001e2000c101b04 */
[-C--:B------:R-:W-:Y:S01]  /*38e0*/  FMUL.FTZ R0, R167, R138.reuse ;  /* 0x0000008aa7007220 */ /* 0x080fe20000410000 */
[----:B------:R-:W1:Y:S01]  /*38f0*/  F2F.BF16.F32 R38, R38 ;  /* 0x0000002600267304 */ /* 0x000e620000202000 */
[----:B------:R-:W-:Y:S01]  /*3900*/  @P2 F2FP.BF16.F32.PACK_AB R163, RZ, R163 ;  /* 0x000000a3ffa3223e */ /* 0x000fe200000010ff */
[----:B------:R-:W-:Y:S01]  /*3910*/  @P1 FADD.FTZ R171, R171, R32 ;  /* 0x00000020abab1221 */ /* 0x000fe20000010000 */
[----:B------:R-:W-:Y:S02]  /*3920*/  @P2 F2FP.BF16.F32.PACK_AB R165, RZ, R165 ;  /* 0x000000a5ffa5223e */ /* 0x000fe400000010ff */
[----:B------:R-:W-:Y:S01]  /*3930*/  @P2 F2FP.BF16.F32.PACK_AB R167, RZ, R167 ;  /* 0x000000a7ffa7223e */ /* 0x000fe200000010ff */
[----:B------:R-:W-:Y:S01]  /*3940*/  FMUL.FTZ R138, R171, R138 ;  /* 0x0000008aab8a7220 */ /* 0x000fe20000410000 */
[----:B------:R-:W-:Y:S01]  /*3950*/  @P2 F2FP.BF16.F32.PACK_AB R171, RZ, R171 ;  /* 0x000000abffab223e */ /* 0x000fe200000010ff */
[----:B------:R-:W2:Y:S01]  /*3960*/  F2F.BF16.F32 R0, R0 ;  /* 0x0000000000007304 */ /* 0x000ea20000202000 */
[----:B------:R-:W-:-:S02]  /*3970*/  @P2 PRMT R137, R163, 0x7610, R137 ;  /* 0x00007610a3892816 */ /* 0x000fc40000000089 */
[----:B------:R-:W-:Y:S02]  /*3980*/  @P2 PRMT R135, R165, 0x7610, R135 ;  /* 0x00007610a5872816 */ /* 0x000fe40000000087 */
[----:B------:R-:W-:Y:S02]  /*3990*/  @P2 PRMT R121, R167, 0x7610, R121 ;  /* 0x00007610a7792816 */ /* 0x000fe40000000079 */
[----:B------:R-:W-:Y:S01]  /*39a0*/  @P2 PRMT R136, R171, 0x7610, R136 ;  /* 0x00007610ab882816 */ /* 0x000fe20000000088 */
[----:B------:R-:W3:Y:S01]  /*39b0*/  F2F.BF16.F32 R138, R138 ;  /* 0x0000008a008a7304 */ /* 0x000ee20000202000 */
[----:B01----:R-:W-:Y:S05]  /*39c0*/  @!P2 BRA `(.L_x_3551) ;  /* 0x000000000020a947 */ /* 0x003fea0003800000 */
        /* <DEDUP_REMOVED lines=8> */
.L_x_3551:
[----:B0-----:R-:W-:Y:S01]  /*3a50*/  IMAD.WIDE.U32 R32, R38, 0x10000, RZ ;  /* 0x0001000026207825 */ /* 0x001fe200078e00ff */
[----:B---3--:R-:W-:Y:S02]  /*3a60*/  SHF.L.U32 R35, R138, 0x10, RZ ;  /* 0x000000108a237819 */ /* 0x008fe400000006ff */
[----:B------:R-:W-:Y:S01]  /*3a70*/  IADD3 R34, P1, R133, UR18, RZ ;  /* 0x0000001285227c10 */ /* 0x000fe2000ff3e0ff */
[----:B------:R-:W-:Y:S01]  /*3a80*/  VIADD R118, R118, UR20 ;  /* 0x0000001476767c36 */ /* 0x000fe20008000000 */
[----:B--2---:R-:W-:Y:S02]  /*3a90*/  LOP3.LUT R33, R33, R35, R0, 0xfe, !PT ;  /* 0x0000002321217212 */ /* 0x004fe400078efe00 */
[----:B------:R-:W-:Y:S02]  /*3aa0*/  LOP3.LUT R32, R32, R45, RZ, 0xfc, !PT ;  /* 0x0000002d20207212 */ /* 0x000fe400078efcff */
[----:B------:R-:W-:Y:S02]  /*3ab0*/  IADD3.X R35, R134, UR19, RZ, P1, !PT ;  /* 0x0000001386237c10 */ /* 0x000fe40008ffe4ff */
[----:B------:R-:W-:-:S02]  /*3ac0*/  ISETP.GE.AND P1, PT, R118, UR21, PT ;  /* 0x0000001576007c0c */ /* 0x000fc4000bf26270 */
        /* <DEDUP_REMOVED lines=32> */
[----:B------:R-:W-:Y:S02]  /*3cd0*/  MOV R26, R69 ;  /* 0x00000045001a7202 */ /* 0x000fe40000000f00 */
[----:B------:R-:W-:Y:S02]  /*3ce0*/  MOV R30, R93 ;  /* 0x0000005d001e7202 */ /* 0x000fe40000000f00 */
[----:B------:R-:W-:Y:S02]  /*3cf0*/  MOV R27, R68 ;  /* 0x00000044001b7202 */ /* 0x000fe40000000f00 */
[----:B0-----:R-:W-:Y:S02]  /*3d00*/  MOV R32, R71 ;  /* 0x0000004700207202 */ /* 0x001fe40000000f00 */
        /* <DEDUP_REMOVED lines=23> */
.L_x_3543:
        /* <DEDUP_REMOVED lines=25> */
.L_x_3544:
[----:B------:R-:W-:Y:S01]  /*4010*/  HFMA2.MMA R42, -RZ, RZ, 0, 9.5367431640625e-07 ;  /* 0x00000010ff2a7435 */ /* 0x000fe200000001ff */
[----:B------:R-:W-:Y:S01]  /*4020*/  MOV R43, R37 ;  /* 0x00000025002b7202 */ /* 0x000fe20000000f00 */
[----:B------:R-:W-:Y:S01]  /*4030*/  IMAD.MOV.U32 R40, RZ, RZ, -0x1 ;  /* 0xffffffffff287424 */ /* 0x000fe200078e00ff */
[----:B------:R-:W-:-:S08]  /*4040*/  MOV R45, 0x1f ;  /* 0x0000001f002d7802 */ /* 0x000fd00000000f00 */
[----:B-----5:R-:W-:Y:S05]  /*4050*/  WARPSYNC.COLLECTIVE R40, `(.L_x_3553) ;  /* 0x0000000028087348 */ /* 0x020fea0003c00000 */
[----:B------:R0:W1:Y:S02]  /*4060*/  SHFL.DOWN P5, R41, R43, R42, R45 ;  /* 0x0800002a2b297389 */ /* 0x00006400000a002d */
[----:B01---5:R-:W-:Y:S01]  /*4070*/  ENDCOLLECTIVE ;  /* 0x000000000000791b */ /* 0x023fe20003800000 */
.L_x_3553:
[----:B------:R-:W-:Y:S02]  /*4080*/  MOV R43, R35 ;  /* 0x00000023002b7202 */ /* 0x000fe40000000f00 */
[----:B------:R-:W-:-:S07]  /*4090*/  MOV R32, R41 ;  /* 0x0000002900207202 */ /* 0x000fce0000000f00 */
[----:B------:R-:W-:Y:S05]  /*40a0*/  WARPSYNC.COLLECTIVE R40, `(.L_x_3554) ;  /* 0x0000000028087348 */ /* 0x000fea0003c00000 */
[----:B------:R0:W1:Y:S02]  /*40b0*/  SHFL.DOWN P5, R41, R43, R42, R45 ;  /* 0x0800002a2b297389 */ /* 0x00006400000a002d */
[----:B01----:R-:W-:Y:S01]  /*40c0*/  ENDCOLLECTIVE ;  /* 0x000000000000791b */ /* 0x003fe20003800000 */
.L_x_3554:
[----:B------:R-:W-:Y:S01]  /*40d0*/  FADD.FTZ R32, R37, R32 ;  /* 0x0000002025207221 */ /* 0x000fe20000010000 */
[----:B------:R-:W-:-:S03]  /*40e0*/  HFMA2.MMA R42, -RZ, RZ, 0, 4.76837158203125e-07 ;  /* 0x00000008ff2a7435 */ /* 0x000fc600000001ff */
[----:B------:R-:W-:Y:S01]  /*40f0*/  IMAD.MOV.U32 R43, RZ, RZ, R32 ;  /* 0x000000ffff2b7224 */ /* 0x000fe200078e0020 */
[----:B------:R-:W-:-:S07]  /*4100*/  MOV R34, R41 ;  /* 0x0000002900227202 */ /* 0x000fce0000000f00 */
[----:B------:R-:W-:Y:S05]  /*4110*/  WARPSYNC.COLLECTIVE R40, `(.L_x_3555) ;  /* 0x0000000028087348 */ /* 0x000fea0003c00000 */
[----:B------:R0:W1:Y:S02]  /*4120*/  SHFL.DOWN P5, R41, R43, R42, R45 ;  /* 0x0800002a2b297389 */ /* 0x00006400000a002d */
[----:B01----:R-:W-:Y:S01]  /*4130*/  ENDCOLLECTIVE ;  /* 0x000000000000791b */ /* 0x003fe20003800000 */
.L_x_3555:
[----:B------:R-:W-:-:S05]  /*4140*/  FADD.FTZ R34, R35, R34 ;  /* 0x0000002223227221 */ /* 0x000fca0000010000 */
[----:B------:R-:W-:Y:S02]  /*4150*/  MOV R43, R34 ;  /* 0x00000022002b7202 */ /* 0x000fe40000000f00 */
[----:B------:R-:W-:-:S07]  /*4160*/  MOV R33, R41 ;  /* 0x0000002900217202 */ /* 0x000fce0000000f00 */
[----:B------:R-:W-:Y:S05]  /*4170*/  WARPSYNC.COLLECTIVE R40, `(.L_x_3556) ;  /* 0x0000000028087348 */ /* 0x000fea0003c00000 */
[----:B------:R0:W1:Y:S02]  /*4180*/  SHFL.DOWN P5, R41, R43, R42, R45 ;  /* 0x0800002a2b297389 */ /* 0x00006400000a002d */
[----:B01----:R-:W-:Y:S01]  /*4190*/  ENDCOLLECTIVE ;  /* 0x000000000000791b */ /* 0x003fe20003800000 */
.L_x_3556:
[----:B------:R-:W-:Y:S01]  /*41a0*/  FADD.FTZ R33, R32, R33 ;  /* 0x0000002120217221 */ /* 0x000fe20000010000 */
[----:B------:R-:W-:-:S04]  /*41b0*/  HFMA2.MMA R42, -RZ, RZ, 0, 2.384185791015625e-07 ;  /* 0x00000004ff2a7435 */ /* 0x000fc800000001ff */
[----:B------:R-:W-:Y:S01]  /*41c0*/  MOV R43, R33 ;  /* 0x00000021002b7202 */ /* 0x000fe20000000f00 */
[----:B------:R-:W-:-:S07]  /*41d0*/  IMAD.MOV.U32 R39, RZ, RZ, R41 ;  /* 0x000000ffff277224 */ /* 0x000fce00078e0029 */
[----:B------:R-:W-:Y:S05]  /*41e0*/  WARPSYNC.COLLECTIVE R40, `(.L_x_3557) ;  /* 0x0000000028087348 */ /* 0x000fea0003c00000 */
[----:B------:R0:W1:Y:S02]  /*41f0*/  SHFL.DOWN P5, R41, R43, R42, R45 ;  /* 0x0800002a2b297389 */ /* 0x00006400000a002d */
[----:B01----:R-:W-:Y:S01]  /*4200*/  ENDCOLLECTIVE ;  /* 0x000000000000791b */ /* 0x003fe20003800000 */
.L_x_3557:
[----:B------:R-:W-:-:S04]  /*4210*/  FADD.FTZ R39, R34, R39 ;  /* 0x0000002722277221 */ /* 0x000fc80000010000 */
[----:B------:R-:W-:Y:S01]  /*4220*/  IMAD.MOV.U32 R43, RZ, RZ, R39 ;  /* 0x000000ffff2b7224 */ /* 0x000fe200078e0027 */
[----:B------:R-:W-:-:S07]  /*4230*/  MOV R36, R41 ;  /* 0x0000002900247202 */ /* 0x000fce0000000f00 */
[----:B------:R-:W-:Y:S05]  /*4240*/  WARPSYNC.COLLECTIVE R40, `(.L_x_3558) ;  /* 0x0000000028087348 */ /* 0x000fea0003c00000 */
[----:B------:R0:W1:Y:S02]  /*4250*/  SHFL.DOWN P5, R41, R43, R42, R45 ;  /* 0x0800002a2b297389 */ /* 0x00006400000a002d */
[----:B01----:R-:W-:Y:S01]  /*4260*/  ENDCOLLECTIVE ;  /* 0x000000000000791b */ /* 0x003fe20003800000 */
.L_x_3558:
[----:B------:R-:W-:Y:S01]  /*4270*/  FADD.FTZ R36, R33, R36 ;  /* 0x0000002421247221 */ /* 0x000fe20000010000 */
[----:B------:R-:W-:-:S04]  /*4280*/  HFMA2.MMA R42, -RZ, RZ, 0, 1.1920928955078125e-07 ;  /* 0x00000002ff2a7435 */ /* 0x000fc800000001ff */
[----:B------:R-:W-:Y:S02]  /*4290*/  MOV R43, R36 ;  /* 0x00000024002b7202 */ /* 0x000fe40000000f00 */
[----:B------:R-:W-:-:S07]  /*42a0*/  MOV R38, R41 ;  /* 0x0000002900267202 */ /* 0x000fce0000000f00 */
[----:B------:R-:W-:Y:S05]  /*42b0*/  WARPSYNC.COLLECTIVE R40, `(.L_x_3559) ;  /* 0x0000000028087348 */ /* 0x000fea0003c00000 */
[----:B------:R0:W1:Y:S02]  /*42c0*/  SHFL.DOWN P5, R41, R43, R42, R45 ;  /* 0x0800002a2b297389 */ /* 0x00006400000a002d */
[----:B01----:R-:W-:Y:S01]  /*42d0*/  ENDCOLLECTIVE ;  /* 0x000000000000791b */ /* 0x003fe20003800000 */
.L_x_3559:
[----:B------:R-:W-:-:S05]  /*42e0*/  FADD.FTZ R38, R39, R38 ;  /* 0x0000002627267221 */ /* 0x000fca0000010000 */
[----:B------:R-:W-:Y:S01]  /*42f0*/  MOV R43, R38 ;  /* 0x00000026002b7202 */ /* 0x000fe20000000f00 */
[----:B------:R-:W-:-:S07]  /*4300*/  IMAD.MOV.U32 R35, RZ, RZ, R41 ;  /* 0x000000ffff237224 */ /* 0x000fce00078e0029 */
[----:B------:R-:W-:Y:S05]  /*4310*/  WARPSYNC.COLLECTIVE R40, `(.L_x_3560) ;  /* 0x0000000028087348 */ /* 0x000fea0003c00000 */
[----:B------:R0:W1:Y:S02]  /*4320*/  SHFL.DOWN P5, R41, R43, R42, R45 ;  /* 0x0800002a2b297389 */ /* 0x00006400000a002d */
[----:B01----:R-:W-:Y:S01]  /*4330*/  ENDCOLLECTIVE ;  /* 0x000000000000791b */ /* 0x003fe20003800000 */
.L_x_3560:
[----:B------:R-:W-:-:S05]  /*4340*/  FADD.FTZ R35, R36, R35 ;  /* 0x0000002324237221 */ /* 0x000fca0000010000 */
[----:B------:R-:W-:Y:S01]  /*4350*/  MOV R43, R35 ;  /* 0x00000023002b7202 */ /* 0x000fe20000000f00 */
[----:B------:R-:W-:Y:S01]  /*4360*/  IMAD.MOV.U32 R42, RZ, RZ, 0x1 ;  /* 0x00000001ff2a7424 */ /* 0x000fe200078e00ff */
[----:B------:R-:W-:-:S07]  /*4370*/  MOV R37, R41 ;  /* 0x0000002900257202 */ /* 0x000fce0000000f00 */
[----:B------:R-:W-:Y:S05]  /*4380*/  WARPSYNC.COLLECTIVE R40, `(.L_x_3561) ;  /* 0x0000000028087348 */ /* 0x000fea0003c00000 */
[----:B------:R0:W1:Y:S02]  /*4390*/  SHFL.DOWN P5, R41, R43, R42, R45 ;  /* 0x0800002a2b297389 */ /* 0x00006400000a002d */
[----:B01----:R-:W-:Y:S01]  /*43a0*/  ENDCOLLECTIVE ;  /* 0x000000000000791b */ /* 0x003fe20003800000 */
.L_x_3561:
[----:B------:R-:W-:-:S05]  /*43b0*/  FADD.FTZ R37, R38, R37 ;  /* 0x0000002526257221 */ /* 0x000fca0000010000 */
[----:B------:R-:W-:Y:S02]  /*43c0*/  MOV R43, R37 ;  /* 0x00000025002b7202 */ /* 0x000fe40000000f00 */
[----:B------:R-:W-:-:S07]  /*43d0*/  MOV R60, R41 ;  /* 0x00000029003c7202 */ /* 0x000fce0000000f00 */
[----:B------:R-:W-:Y:S05]  /*43e0*/  WARPSYNC.COLLECTIVE R40, `(.L_x_3562) ;  /* 0x0000000028087348 */ /* 0x000fea0003c00000 */
[----:B------:R0:W1:Y:S02]  /*43f0*/  SHFL.DOWN P5, R41, R43, R42, R45 ;  /* 0x0800002a2b297389 */ /* 0x00006400000a002d */
[----:B01----:R-:W-:Y:S01]  /*4400*/  ENDCOLLECTIVE ;  /* 0x000000000000791b */ /* 0x003fe20003800000 */
.L_x_3562:
[----:B------:R-:W-:Y:S01]  /*4410*/  MOV R32, R41 ;  /* 0x0000002900207202 */ /* 0x000fe20000000f00 */
[----:B------:R-:W-:Y:S06]  /*4420*/  BRA `(.L_x_3563) ;  /* 0xffffffd800ec7947 */ /* 0x000fec000383ffff */
.L_x_3564:
        /* <DEDUP_REMOVED lines=13> */
.L_x_15203:


//--------------------- .text._ZN10layer_norm13ln_bwd_kernelINS_13Kernel_traitsIf13__nv_bfloat16S2_S2_fjLj7168ELj1ELj1ELj8ELj8ENS_18Kernel_traits_baseILj7168EfS2_S2_S2_fjLj256EEEEELb0ELb0ELb1ELb0EEEvNS_9BwdParamsE --------------------------
	.section	.text._ZN10layer_norm13ln_bwd_kernelINS_13Kernel_traitsIf13__nv_bfloat16S2_S2_fjLj7168ELj1ELj1ELj8ELj8ENS_18Kernel_traits_baseILj7168EfS2_S2_S2_fjLj256EEEEELb0ELb0ELb1ELb0EEEvNS_9BwdParamsE,"ax",@progbits
	.align	128
        .global         _ZN10layer_norm13ln_bwd_kernelINS_13Kernel_traitsIf13__nv_bfloat16S2_S2_fjLj7168ELj1ELj1ELj8ELj8ENS_18Kernel_traits_baseILj7168EfS2_S2_S2_fjLj256EEEEELb0ELb0ELb1ELb0EEEvNS_9BwdParamsE
        .type           _ZN10layer_norm13ln_bwd_kernelINS_13Kernel_traitsIf13__nv_bfloat16S2_S2_fjLj7168ELj1ELj1ELj8ELj8ENS_18Kernel_traits_baseILj7168EfS2_S2_S2_fjLj256EEEEELb0ELb0ELb1ELb0EEEvNS_9BwdParamsE,@function
        .size           _ZN10layer_norm13ln_bwd_kernelINS_13Kernel_traitsIf13__nv_bfloat16S2_S2_fjLj7168ELj1ELj1ELj8ELj8ENS_18Kernel_traits_baseILj7168EfS2_S2_S2_fjLj256EEEEELb0ELb0ELb1ELb0EEEvNS_9BwdParamsE,(.L_x_15204 - _ZN10layer_norm13ln_bwd_kernelINS_13Kernel_traitsIf13__nv_bfloat16S2_S2_fjLj7168ELj1ELj1ELj8ELj8ENS_18Kernel_traits_baseILj7168EfS2_S2_S2_fjLj256EEEEELb0ELb0ELb1ELb0EEEvNS_9BwdParamsE)
        .other          _ZN10layer_norm13ln_bwd_kernelINS_13Kernel_traitsIf13__nv_bfloat16S2_S2_fjLj7168ELj1ELj1ELj8ELj8ENS_18Kernel_traits_baseILj7168EfS2_S2_S2_fjLj256EEEEELb0ELb0ELb1ELb0EEEvNS_9BwdParamsE,@"STO_CUDA_ENTRY STV_DEFAULT"
_ZN10layer_norm13ln_bwd_kernelINS_13Kernel_traitsIf13__nv_bfloat16S2_S2_fjLj7168ELj1ELj1ELj8ELj8ENS_18Kernel_traits_baseILj7168EfS2_S2_S2_fjLj256EEEEELb0ELb0ELb1ELb0EEEvNS_9BwdParamsE:
.text._ZN10layer_norm13ln_bwd_kernelINS_13Kernel_traitsIf13__nv_bfloat16S2_S2_fjLj7168ELj1ELj1ELj8ELj8ENS_18Kernel_traits_baseILj7168EfS2_S2_S2_fjLj256EEEEELb0ELb0ELb1ELb0EEEvNS_9BwdParamsE:
        /* <DEDUP_REMOVED lines=29> */
[----:B------:R-:W-:Y:S02]  /*01d0*/  P2R R10, PR, RZ, 0x20 ;  /* 0x00000020ff0a7803 */ /* 0x000fe40000000000 */
[----:B------:R-:W-:-:S02]  /*01e0*/  CS2R R94, SRZ ;  /* 0x00000000005e7805 */ /* 0x000fc4000001ff00 */
[----:B------:R-:W-:Y:S01]  /*01f0*/  P2R R11, PR, RZ, 0x10 ;  /* 0x00000010ff0b7803 */ /* 0x000fe20000000000 */
[----:B------:R-:W2:Y:S01]  /*0200*/  @P5 LDC.64 R14, c[0x0][0x260] ;  /* 0x00009800ff0e5b82 */ /* 0x000ea20000000a00 */
[----:B------:R-:W-:-:S07]  /*0210*/  P2R R12, PR, RZ, 0x8 ;  /* 0x00000008ff0c7803 */ /* 0x000fce0000000000 */
[----:B------:R-:W3:Y:S08]  /*0220*/  @P4 LDC.64 R18, c[0x0][0x260] ;  /* 0x00009800ff124b82 */ /* 0x000ef00000000a00 */
[----:B------:R-:W4:Y:S01]  /*0230*/  @P3 LDC.64 R20, c[0x0][0x260] ;  /* 0x00009800ff143b82 */ /* 0x000f220000000a00 */
[C---:B0-----:R-:W-:Y:S01]  /*0240*/  @P6 IMAD.WIDE.U32 R6, R5.reuse, 0x10, R6 ;  /* 0x0000001005066825 */ /* 0x041fe200078e0006 */
[----:B------:R-:W-:-:S04]  /*0250*/  @P6 LOP3.LUT R5, R5, 0x100, RZ, 0xfc, !PT ;  /* 0x0000010005056812 */ /* 0x000fc800078efcff */
[----:B------:R1:W5:Y:S02]  /*0260*/  @P6 LDG.E.128 R120, desc[UR4][R6.64] ;  /* 0x0000000406786981 */ /* 0x000364000c1e1d00 */
[----:B------:R-:W0:Y:S01]  /*0270*/  @P0 LDC.64 R22, c[0x0][0x260] ;  /* 0x00009800ff160b82 */ /* 0x000e220000000a00 */
[C---:B--2---:R-:W-:Y:S01]  /*0280*/  @P5 IMAD.WIDE.U32 R16, R5.reuse, 0x10, R14 ;  /* 0x0000001005105825 */ /* 0x044fe200078e000e */
[----:B------:R-:W-:-:S04]  /*0290*/  @P5 IADD3 R5, R5, 0x100, RZ ;  /* 0x0000010005055810 */ /* 0x000fc80007ffe0ff */
[----:B------:R2:W5:Y:S02]  /*02a0*/  @P5 LDG.E.128 R116, desc[UR4][R16.64] ;  /* 0x0000000410745981 */ /* 0x000564000c1e1d00 */
[----:B------:R-:W1:Y:S01]  /*02b0*/  @P1 LDC.64 R24, c[0x0][0x260] ;  /* 0x00009800ff181b82 */ /* 0x000e620000000a00 */
[----:B---3--:R-:W-:-:S04]  /*02c0*/  @P4 IMAD.WIDE.U32 R18, R5, 0x10, R18 ;  /* 0x0000001005124825 */ /* 0x008fc800078e0012 */
[----:B------:R-:W-:Y:S01]  /*02d0*/  @P4 VIADD R5, R5, 0x100 ;  /* 0x0000010005054836 */ /* 0x000fe20000000000 */
[----:B------:R2:W5:Y:S02]  /*02e0*/  @P4 LDG.E.128 R112, desc[UR4][R18.64] ;  /* 0x0000000412704981 */ /* 0x000564000c1e1d00 */
[----:B------:R-:W3:Y:S01]  /*02f0*/  @P2 LDC.64 R14, c[0x0][0x260] ;  /* 0x00009800ff0e2b82 */ /* 0x000ee20000000a00 */
[C---:B----4-:R-:W-:Y:S01]  /*0300*/  @P3 IMAD.WIDE.U32 R20, R5.reuse, 0x10, R20 ;  /* 0x0000001005143825 */ /* 0x050fe200078e0014 */
[----:B------:R-:W-:-:S04]  /*0310*/  @P3 IADD3 R5, R5, 0x100, RZ ;  /* 0x0000010005053810 */ /* 0x000fc80007ffe0ff */
[----:B------:R2:W5:Y:S01]  /*0320*/  @P3 LDG.E.128 R108, desc[UR4][R20.64] ;  /* 0x00000004146c3981 */ /* 0x000562000c1e1d00 */
[----:B0-----:R-:W-:-:S04]  /*0330*/  @P0 IMAD.WIDE.U32 R22, R5, 0x10, R22 ;  /* 0x0000001005160825 */ /* 0x001fc800078e0016 */
[----:B------:R-:W-:Y:S01]  /*0340*/  @P0 VIADD R5, R5, 0x100 ;  /* 0x0000010005050836 */ /* 0x000fe20000000000 */
[----:B------:R2:W5:Y:S03]  /*0350*/  @P0 LDG.E.128 R104, desc[UR4][R22.64] ;  /* 0x0000000416680981 */ /* 0x000566000c1e1d00 */
[C---:B-1----:R-:W-:Y:S01]  /*0360*/  @P1 IMAD.WIDE.U32 R24, R5.reuse, 0x10, R24 ;  /* 0x0000001005181825 */ /* 0x042fe200078e0018 */
[----:B------:R-:W-:-:S04]  /*0370*/  @P1 IADD3 R5, R5, 0x100, RZ ;  /* 0x0000010005051810 */ /* 0x000fc80007ffe0ff */
[----:B------:R2:W5:Y:S01]  /*0380*/  @P1 LDG.E.128 R100, desc[UR4][R24.64] ;  /* 0x0000000418641981 */ /* 0x000562000c1e1d00 */
[----:B------:R-:W-:Y:S01]  /*0390*/  LEA.HI R7, R0, UR6, RZ, 0x18 ;  /* 0x0000000600077c11 */ /* 0x000fe2000f8fc0ff */
[----:B---3--:R-:W-:-:S05]  /*03a0*/  @P2 IMAD.WIDE.U32 R14, R5, 0x10, R14 ;  /* 0x00000010050e2825 */ /* 0x008fca00078e000e */
[----:B------:R2:W5:Y:S01]  /*03b0*/  @P2 LDG.E.128 R96, desc[UR4][R14.64] ;  /* 0x000000040e602981 */ /* 0x000562000c1e1d00 */
        /* <DEDUP_REMOVED lines=27> */
[----:B--2---:R-:W-:Y:S06]  /*0570*/  @P2 BRA `(.L_x_3565) ;  /* 0x0000005400782947 */ /* 0x004fec0003800000 */
[----:B------:R-:W0:Y:S01]  /*0580*/  LDC.U8 R5, c[0x0][0x2a0] ;  /* 0x0000a800ff057b82 */ /* 0x000e220000000000 */
[----:B------:R-:W-:Y:S01]  /*0590*/  ULDC.64 UR6, c[0x0][0x2c8] ;  /* 0x0000b20000067ab9 */ /* 0x000fe20000000a00 */
[----:B------:R-:W-:Y:S01]  /*05a0*/  HFMA2.MMA R93, -RZ, RZ, 0, 0 ;  /* 0x00000000ff5d7435 */ /* 0x000fe200000001ff */
[----:B------:R-:W-:Y:S01]  /*05b0*/  ISETP.NE.U32.AND P2, PT, RZ, UR6, PT ;  /* 0x00000006ff007c0c */ /* 0x000fe2000bf45070 */
[----:B------:R-:W-:-:S03]  /*05c0*/  IMAD.MOV.U32 R128, RZ, RZ, 0x1 ;  /* 0x00000001ff807424 */ /* 0x000fc600078e00ff */
[----:B------:R-:W-:-:S04]  /*05d0*/  ISETP.NE.AND.EX P2, PT, RZ, UR7, PT, P2 ;  /* 0x00000007ff007c0c */ /* 0x000fc8000bf45320 */
[----:B------:R-:W-:-:S04]  /*05e0*/  ISETP.LT.U32.OR P2, PT, R3, 0x700, !P2 ;  /* 0x000007000300780c */ /* 0x000fc80005741470 */
[----:B------:R-:W-:-:S09]  /*05f0*/  P2R R13, PR, RZ, 0x4 ;  /* 0x00000004ff0d7803 */ /* 0x000fd20000000000 */
.L_x_3717:
[----:B0123--:R-:W1:Y:S08]  /*0600*/  LDC.64 R124, c[0x0][0x288] ;  /* 0x0000a200ff7c7b82 */ /* 0x00fe700000000a00 */
[----:B------:R-:W2:Y:S08]  /*0610*/  LDC.64 R134, c[0x0][0x258] ;  /* 0x00009600ff867b82 */ /* 0x000eb00000000a00 */
[----:B------:R-:W3:Y:S01]  /*0620*/  LDC.64 R132, c[0x0][0x280] ;  /* 0x0000a000ff847b82 */ /* 0x000ee20000000a00 */
[----:B-1----:R-:W-:-:S07]  /*0630*/  IMAD.WIDE R136, R7, 0x4, R124 ;  /* 0x0000000407887825 */ /* 0x002fce00078e027c */
[----:B------:R-:W1:Y:S01]  /*0640*/  LDC.64 R126, c[0x0][0x250] ;  /* 0x00009400ff7e7b82 */ /* 0x000e620000000a00 */
[----:B------:R-:W4:Y:S01]  /*0650*/  LDG.E R136, desc[UR4][R136.64] ;  /* 0x0000000488887981 */ /* 0x000f22000c1e1900 */
[----:B--2---:R-:W-:-:S05]  /*0660*/  IMAD.WIDE R134, R7, 0x4, R134 ;  /* 0x0000000407867825 */ /* 0x004fca00078e0286 */
[----:B-----5:R-:W5:Y:S01]  /*0670*/  LDG.E R6, desc[UR4][R134.64] ;  /* 0x0000000486067981 */ /* 0x020f62000c1e1900 */
[----:B---3--:R-:W-:-:S05]  /*0680*/  IMAD.WIDE R132, R7, 0x4, R132 ;  /* 0x0000000407847825 */ /* 0x008fca00078e0284 */
[----:B------:R-:W5:Y:S01]  /*0690*/  LDG.E R195, desc[UR4][R132.64] ;  /* 0x0000000484c37981 */ /* 0x000f62000c1e1900 */
[----:B------:R-:W-:Y:S02]  /*06a0*/  IMAD.U32 R2, RZ, RZ, UR9 ;  /* 0x00000009ff027e24 */ /* 0x000fe4000f8e00ff */
[C---:B-1----:R-:W-:Y:S02]  /*06b0*/  IMAD.WIDE R124, R7.reuse, 0x4, R126 ;  /* 0x00000004077c7825 */ /* 0x042fe400078e027e */
[----:B------:R-:W1:Y:S02]  /*06c0*/  LDC.64 R126, c[0x0][0x2c8] ;  /* 0x0000b200ff7e7b82 */ /* 0x000e640000000a00 */
[----:B------:R-:W-:Y:S01]  /*06d0*/  IMAD R4, R7, R2, RZ ;  /* 0x0000000207047224 */ /* 0x000fe200078e02ff */
[----:B------:R-:W-:Y:S01]  /*06e0*/  BSSY B0, `(.L_x_3566) ;  /* 0x00001ef000007945 */ /* 0x000fe20003800000 */
[----:B------:R1:W5:Y:S03]  /*06f0*/  LDG.E R131, desc[UR4][R124.64] ;  /* 0x000000047c837981 */ /* 0x000366000c1e1900 */
[----:B------:R-:W-:-:S04]  /*0700*/  SHF.R.S32.HI R129, RZ, 0x1f, R4 ;  /* 0x0000001fff817819 */ /* 0x000fc80000011404 */
[----:B------:R-:W-:Y:S02]  /*0710*/  LEA.HI R129, R129, R4, RZ, 0x2 ;  /* 0x0000000481817211 */ /* 0x000fe400078f10ff */
[----:B------:R-:W-:-:S04]  /*0720*/  LOP3.LUT R4, R0, 0xff, RZ, 0xc0, !PT ;  /* 0x000000ff00047812 */ /* 0x000fc800078ec0ff */
[----:B------:R-:W-:-:S05]  /*0730*/  LEA.HI.SX32 R8, R129, R4, 0x1e ;  /* 0x0000000481087211 */ /* 0x000fca00078ff2ff */
[----:B-1----:R-:W-:Y:S01]  /*0740*/  IMAD.WIDE.U32 R124, R8, 0x8, R126 ;  /* 0x00000008087c7825 */ /* 0x002fe200078e007e */
[----:B----4-:R-:W-:-:S13]  /*0750*/  ISETP.GT.AND P2, PT, R136, RZ, PT ;  /* 0x000000ff8800720c */ /* 0x010fda0003f44270 */
[----:B------:R-:W-:Y:S05]  /*0760*/  @P2 BRA `(.L_x_3567) ;  /* 0x0000000400042947 */ /* 0x000fea0003800000 */
[----:B------:R-:W-:Y:S01]  /*0770*/  ISETP.NE.AND P3, PT, R9, RZ, PT ;  /* 0x000000ff0900720c */ /* 0x000fe20003f65270 */
[----:B------:R-:W-:Y:S01]  /*0780*/  BSSY B1, `(.L_x_3568) ;  /* 0x0000008000017945 */ /* 0x000fe20003800000 */
[----:B-----5:R-:W-:-:S11]  /*0790*/  MOV R131, R8 ;  /* 0x0000000800837202 */ /* 0x020fd60000000f00 */
[----:B------:R-:W-:Y:S05]  /*07a0*/  @!P3 BRA `(.L_x_3569) ;  /* 0x000000000014b947 */ /* 0x000fea0003800000 */
[----:B------:R-:W-:-:S04]  /*07b0*/  ISETP.NE.U32.AND P3, PT, RZ, UR14, PT ;  /* 0x0000000eff007c0c */ /* 0x000fc8000bf65070 */
[----:B------:R-:W-:-:S13]  /*07c0*/  ISETP.NE.AND.EX P3, PT, RZ, UR15, PT, P3 ;  /* 0x0000000fff007c0c */ /* 0x000fda000bf65330 */
[----:B------:R-:W-:Y:S05]  /*07d0*/  @!P3 BRA `(.L_x_3570) ;  /* 0x000000000004b947 */ /* 0x000fea0003800000 */
[----:B------:R1:W5:Y:S02]  /*07e0*/  LDG.E.64 R182, desc[UR4][R124.64] ;  /* 0x000000047cb67981 */ /* 0x000364000c1e1b00 */
.L_x_3570:
[----:B------:R-:W-:-:S07]  /*07f0*/  VIADD R131, R8, 0x100 ;  /* 0x0000010008837836 */ /* 0x000fce0000000000 */
.L_x_3569:
[----:B------:R-:W-:Y:S05]  /*0800*/  BSYNC B1 ;  /* 0x0000000000017941 */ /* 0x000fea0003800000 */
.L_x_3568:
        /* <DEDUP_REMOVED lines=8> */
.L_x_3573:
[----:B------:R-:W-:-:S07]  /*0890*/  IADD3 R131, R131, 0x100, RZ ;  /* 0x0000010083837810 */ /* 0x000fce0007ffe0ff */
.L_x_3572:
[----:B------:R-:W-:Y:S05]  /*08a0*/  BSYNC B1 ;  /* 0x0000000000017941 */ /* 0x000fea0003800000 */
.L_x_3571:
        /* <DEDUP_REMOVED lines=8> */
.L_x_3576:
[----:B------:R-:W-:-:S07]  /*0930*/  VIADD R131, R131, 0x100 ;  /* 0x0000010083837836 */ /* 0x000fce0000000000 */
.L_x_3575:
[----:B------:R-:W-:Y:S05]  /*0940*/  BSYNC B1 ;  /* 0x0000000000017941 */ /* 0x000fea0003800000 */
.L_x_3574:
        /* <DEDUP_REMOVED lines=8> */
.L_x_3579:
[----:B------:R-:W-:-:S07]  /*09d0*/  IADD3 R131, R131, 0x100, RZ ;  /* 0x0000010083837810 */ /* 0x000fce0007ffe0ff */
.L_x_3578:
[----:B------:R-:W-:Y:S05]  /*09e0*/  BSYNC B1 ;  /* 0x0000000000017941 */ /* 0x000fea0003800000 */
.L_x_3577:
[----:B------:R-:W-:Y:S04]  /*09f0*/  BSSY B1, `(.L_x_3580) ;  /* 0x0000008000017945 */ /* 0x000fe80003800000 */
[----:B------:R-:W-:Y:S05]  /*0a00*/  @!P0 BRA `(.L_x_3581) ;  /* 0x0000000000188947 */ /* 0x000fea0003800000 */
[----:B------:R-:W-:-:S04]  /*0a10*/  ISETP.NE.U32.AND P3, PT, RZ, UR14, PT ;  /* 0x0000000eff007c0c */ /* 0x000fc8000bf65070 */
[----:B------:R-:W-:-:S13]  /*0a20*/  ISETP.NE.AND.EX P3, PT, RZ, UR15, PT, P3 ;  /* 0x0000000fff007c0c */ /* 0x000fda000bf65330 */
[----:B------:R-:W-:Y:S05]  /*0a30*/  @!P3 BRA `(.L_x_3582) ;  /* 0x000000000008b947 */ /* 0x000fea0003800000 */
[----:B------:R-:W-:-:S06]  /*0a40*/  IMAD.WIDE.U32 R174, R131, 0x8, R126 ;  /* 0x0000000883ae7825 */ /* 0x000fcc00078e007e */
[----:B------:R-:W5:Y:S02]  /*0a50*/  LDG.E.64 R174, desc[UR4][R174.64] ;  /* 0x00000004aeae7981 */ /* 0x000f64000c1e1b00 */
.L_x_3582:
[----:B------:R-:W-:-:S07]  /*0a60*/  VIADD R131, R131, 0x100 ;  /* 0x0000010083837836 */ /* 0x000fce0000000000 */
.L_x_3581:
[----:B------:R-:W-:Y:S05]  /*0a70*/  BSYNC B1 ;  /* 0x0000000000017941 */ /* 0x000fea0003800000 */
.L_x_3580:
[----:B------:R-:W-:Y:S04]  /*0a80*/  BSSY B1, `(.L_x_3583) ;  /* 0x0000008000017945 */ /* 0x000fe80003800000 */
[----:B------:R-:W-:Y:S05]  /*0a90*/  @!P1 BRA `(.L_x_3584) ;  /* 0x0000000000189947 */ /* 0x000fea0003800000 */
[----:B------:R-:W-:-:S04]  /*0aa0*/  ISETP.NE.U32.AND P3, PT, RZ, UR14, PT ;  /* 0x0000000eff007c0c */ /* 0x000fc8000bf65070 */
[----:B------:R-:W-:-:S13]  /*0ab0*/  ISETP.NE.AND.EX P3, PT, RZ, UR15, PT, P3 ;  /* 0x0000000fff007c0c */ /* 0x000fda000bf65330 */
[----:B------:R-:W-:Y:S05]  /*0ac0*/  @!P3 BRA `(.L_x_3585) ;  /* 0x000000000008b947 */ /* 0x000fea0003800000 */
[----:B------:R-:W-:-:S06]  /*0ad0*/  IMAD.WIDE.U32 R172, R131, 0x8, R126 ;  /* 0x0000000883ac7825 */ /* 0x000fcc00078e007e */
[----:B------:R-:W5:Y:S02]  /*0ae0*/  LDG.E.64 R172, desc[UR4][R172.64] ;  /* 0x00000004acac7981 */ /* 0x000f64000c1e1b00 */
.L_x_3585:
[----:B------:R-:W-:-:S07]  /*0af0*/  IADD3 R131, R131, 0x100, RZ ;  /* 0x0000010083837810 */ /* 0x000fce0007ffe0ff */
.L_x_3584:
[----:B------:R-:W-:Y:S05]  /*0b00*/  BSYNC B1 ;  /* 0x0000000000017941 */ /* 0x000fea0003800000 */
.L_x_3583:
[----:B------:R-:W-:Y:S01]  /*0b10*/  ISETP.NE.AND P3, PT, R13, RZ, PT ;  /* 0x000000ff0d00720c */ /* 0x000fe20003f65270 */
[----:B------:R-:W-:Y:S01]  /*0b20*/  HFMA2.MMA R130, -RZ, RZ, 0, 0 ;  /* 0x00000000ff827435 */ /* 0x000fe200000001ff */
[----:B------:R-:W-:-:S11]  /*0b30*/  IMAD.MOV.U32 R129, RZ, RZ, RZ ;  /* 0x000000ffff817224 */ /* 0x000fd600078e00ff */
[----:B------:R-:W-:Y:S05]  /*0b40*/  @P3 BRA `(.L_x_3586) ;  /* 0x0000001800a03947 */ /* 0x000fea0003800000 */
[----:B------:R-:W-:-:S05]  /*0b50*/  IMAD.WIDE.U32 R126, R131, 0x8, R126 ;  /* 0x00000008837e7825 */ /* 0x000fca00078e007e */
[----:B------:R2:W5:Y:S01]  /*0b60*/  LDG.E.64 R170, desc[UR4][R126.64] ;  /* 0x000000047eaa7981 */ /* 0x000562000c1e1b00 */
[----:B------:R-:W-:Y:S05]  /*0b70*/  BRA `(.L_x_3586) ;  /* 0x0000001800947947 */ /* 0x000fea0003800000 */
.L_x_3567:
[----:B------:R-:W-:Y:S01]  /*0b80*/  VIADD R129, R136, 0xffffffff ;  /* 0xffffffff88817836 */ /* 0x000fe20000000000 */
[----:B------:R-:W-:Y:S01]  /*0b90*/  ISETP.NE.AND P3, PT, R9, RZ, PT ;  /* 0x000000ff0900720c */ /* 0x000fe20003f65270 */
[----:B------:R-:W-:Y:S01]  /*0ba0*/  BSSY B1, `(.L_x_3587) ;  /* 0x0000040000017945 */ /* 0x000fe20003800000 */
[----:B------:R-:W-:Y:S01]  /*0bb0*/  MOV R139, R8 ;  /* 0x00000008008b7202 */ /* 0x000fe20000000f00 */
[----:B------:R-:W-:-:S05]  /*0bc0*/  IMAD R129, R129, R2, RZ ;  /* 0x0000000281817224 */ /* 0x000fca00078e02ff */
[----:B------:R-:W-:-:S04]  /*0bd0*/  SHF.R.S32.HI R130, RZ, 0x1f, R129 ;  /* 0x0000001fff827819 */ /* 0x000fc80000011481 */
[----:B------:R-:W-:Y:S01]  /*0be0*/  LEA.HI R137, R130, R129, RZ, 0x2 ;  /* 0x0000008182897211 */ /* 0x000fe200078f10ff */
[----:B------:R-:W-:Y:S01]  /*0bf0*/  IMAD.MOV.U32 R130, RZ, RZ, RZ ;  /* 0x000000ffff827224 */ /* 0x000fe200078e00ff */
[----:B------:R-:W-:Y:S02]  /*0c00*/  MOV R129, RZ ;  /* 0x000000ff00817202 */ /* 0x000fe40000000f00 */
[----:B------:R-:W-:Y:S01]  /*0c10*/  LEA.HI.SX32 R137, R137, R4, 0x1e ;  /* 0x0000000489897211 */ /* 0x000fe200078ff2ff */
[----:B------:R-:W-:Y:S06]  /*0c20*/  @!P3 BRA `(.L_x_3588) ;  /* 0x0000000000dcb947 */ /* 0x000fec0003800000 */
[----:B------:R-:W1:Y:S01]  /*0c30*/  LDC.64 R14, c[0x0][0x238] ;  /* 0x00008e00ff0e7b82 */ /* 0x000e620000000a00 */
[----:B0-----:R-:W-:-:S04]  /*0c40*/  ISETP.NE.AND P3, PT, R5, RZ, PT ;  /* 0x000000ff0500720c */ /* 0x001fc80003f65270 */
[----:B-----5:R-:W-:Y:S02]  /*0c50*/  FSEL R19, R131, RZ, !P3 ;  /* 0x000000ff83137208 */ /* 0x020fe40005800000 */
[----:B------:R-:W-:Y:S01]  /*0c60*/  ISETP.NE.U32.AND P3, PT, RZ, UR14, PT ;  /* 0x0000000eff007c0c */ /* 0x000fe2000bf65070 */
[----:B------:R-:W0:Y:S03]  /*0c70*/  LDC.64 R16, c[0x0][0x2b8] ;  /* 0x0000ae00ff107b82 */ /* 0x000e260000000a00 */
[----:B------:R-:W-:Y:S01]  /*0c80*/  ISETP.NE.AND.EX P3, PT, RZ, UR15, PT, P3 ;  /* 0x0000000fff007c0c */ /* 0x000fe2000bf65330 */
[----:B-1----:R-:W-:-:S12]  /*0c90*/  IMAD.WIDE.U32 R14, R8, 0x8, R14 ;  /* 0x00000008080e7825 */ /* 0x002fd800078e000e */
[----:B------:R1:W5:Y:S04]  /*0ca0*/  @P3 LDG.E.64 R182, desc[UR4][R124.64] ;  /* 0x000000047cb63981 */ /* 0x000368000c1e1b00 */
[----:B------:R-:W2:Y:S01]  /*0cb0*/  LDG.E.64 R14, desc[UR4][R14.64] ;  /* 0x000000040e0e7981 */ /* 0x000ea2000c1e1b00 */
[----:B0-----:R-:W-:-:S06]  /*0cc0*/  IMAD.WIDE.U32 R16, R137, 0x8, R16 ;  /* 0x0000000889107825 */ /* 0x001fcc00078e0010 */
[----:B------:R-:W3:Y:S01]  /*0cd0*/  LDG.E.64 R16, desc[UR4][R16.64] ;  /* 0x0000000410107981 */ /* 0x000ee2000c1e1b00 */
[----:B------:R-:W-:Y:S01]  /*0ce0*/  VIADD R139, R8, 0x100 ;  /* 0x00000100088b7836 */ /* 0x000fe20000000000 */
[----:B------:R-:W-:Y:S02]  /*0cf0*/  IADD3 R137, R137, 0x100, RZ ;  /* 0x0000010089897810 */ /* 0x000fe40007ffe0ff */
[C-C-:B--2---:R-:W-:Y:S01]  /*0d00*/  SHF.R.U64 R129, R14.reuse, 0x10, R15.reuse ;  /* 0x000000100e817819 */ /* 0x144fe2000000120f */
[----:B------:R-:W-:Y:S01]  /*0d10*/  IMAD.U32 R20, R14, 0x10000, RZ ;  /* 0x000100000e147824 */ /* 0x000fe200078e00ff */
[----:B------:R-:W-:Y:S02]  /*0d20*/  SHF.R.U32.HI R132, RZ, 0x10, R15 ;  /* 0x00000010ff847819 */ /* 0x000fe4000001160f */
[----:B------:R-:W-:Y:S01]  /*0d30*/  SHF.L.U32 R130, R15, 0x10, RZ ;  /* 0x000000100f827819 */ /* 0x000fe200000006ff */
[----:B-1----:R-:W-:Y:S01]  /*0d40*/  IMAD.U32 R124, R129, 0x10000, RZ ;  /* 0x00010000817c7824 */ /* 0x002fe200078e00ff */
[----:B------:R-:W-:Y:S01]  /*0d50*/  SHF.L.U32 R132, R132, 0x10, RZ ;  /* 0x0000001084847819 */ /* 0x000fe200000006ff */
[----:B---3--:R-:W-:Y:S01]  /*0d60*/  IMAD.MOV.U32 R3, RZ, RZ, R16 ;  /* 0x000000ffff037224 */ /* 0x008fe200078e0010 */
[--C-:B------:R-:W-:Y:S01]  /*0d70*/  SHF.R.U64 R134, R16, 0x10, R17.reuse ;  /* 0x0000001010867819 */ /* 0x100fe20000001211 */
[C---:B------:R-:W-:Y:S01]  /*0d80*/  FADD.FTZ R15, -R19.reuse, R20 ;  /* 0x00000014130f7221 */ /* 0x040fe20000010100 */
[----:B------:R-:W-:Y:S01]  /*0d90*/  MOV R18, R17 ;  /* 0x0000001100127202 */ /* 0x000fe20000000f00 */
[----:B------:R-:W-:Y:S01]  /*0da0*/  FADD.FTZ R129, -R19, R130 ;  /* 0x0000008213817221 */ /* 0x000fe20000010100 */
[----:B------:R-:W-:Y:S01]  /*0db0*/  SHF.R.U32.HI R14, RZ, 0x10, R17 ;  /* 0x00000010ff0e7819 */ /* 0x000fe20000011611 */
[----:B------:R-:W-:-:S02]  /*0dc0*/  IMAD.U32 R17, R3, 0x10000, RZ ;  /* 0x0001000003117824 */ /* 0x000fc400078e00ff */
[C---:B------:R-:W-:Y:S01]  /*0dd0*/  FADD.FTZ R125, -R19.reuse, R124 ;  /* 0x0000007c137d7221 */ /* 0x040fe20000010100 */
[----:B------:R-:W-:Y:S01]  /*0de0*/  FADD.FTZ R133, -R19, R132 ;  /* 0x0000008413857221 */ /* 0x000fe20000010100 */
[----:B------:R-:W-:Y:S01]  /*0df0*/  SHF.L.U32 R20, R134, 0x10, RZ ;  /* 0x0000001086147819 */ /* 0x000fe200000006ff */
[----:B------:R-:W-:Y:S01]  /*0e00*/  FMUL.FTZ R3, R6, R15 ;  /* 0x0000000f06037220 */ /* 0x000fe20000410000 */
[----:B------:R-:W-:Y:S02]  /*0e10*/  IMAD.U32 R19, R18, 0x10000, RZ ;  /* 0x0001000012137824 */ /* 0x000fe400078e00ff */
[----:B------:R-:W-:Y:S01]  /*0e20*/  FMUL.FTZ R16, R120, R17 ;  /* 0x0000001178107220 */ /* 0x000fe20000410000 */
[----:B------:R-:W-:Y:S01]  /*0e30*/  FMUL.FTZ R15, R6, R129 ;  /* 0x00000081060f7220 */ /* 0x000fe20000410000 */
[----:B------:R-:W-:Y:S01]  /*0e40*/  SHF.L.U32 R130, R14, 0x10, RZ ;  /* 0x000000100e827819 */ /* 0x000fe200000006ff */
[----:B------:R-:W-:Y:S01]  /*0e50*/  FMUL.FTZ R14, R6, R125 ;  /* 0x0000007d060e7220 */ /* 0x000fe20000410000 */
[----:B------:R-:W-:Y:S01]  /*0e60*/  FADD.FTZ R64, R64, R17 ;  /* 0x0000001140407221 */ /* 0x000fe20000010000 */
[----:B------:R-:W-:Y:S01]  /*0e70*/  FFMA.FTZ R92, R3, R17, R92 ;  /* 0x00000011035c7223 */ /* 0x000fe2000001005c */
[----:B------:R-:W-:Y:S01]  /*0e80*/  FMUL.FTZ R17, R121, R20 ;  /* 0x0000001479117220 */ /* 0x000fe20000410000 */
[----:B------:R-:W-:Y:S01]  /*0e90*/  FADD.FTZ R66, R66, R19 ;  /* 0x0000001342427221 */ /* 0x000fe20000010000 */
[-C--:B------:R-:W-:Y:S01]  /*0ea0*/  FFMA.FTZ R94, R15, R19.reuse, R94 ;  /* 0x000000130f5e7223 */ /* 0x080fe2000001005e */
[----:B------:R-:W-:Y:S01]  /*0eb0*/  FMUL.FTZ R18, R122, R19 ;  /* 0x000000137a127220 */ /* 0x000fe20000410000 */
[----:B------:R-:W-:Y:S01]  /*0ec0*/  FADD.FTZ R124, RZ, R16 ;  /* 0x00000010ff7c7221 */ /* 0x000fe20000010000 */
[----:B------:R-:W-:Y:S01]  /*0ed0*/  FFMA.FTZ R19, R3, R16, RZ ;  /* 0x0000001003137223 */ /* 0x000fe200000100ff */
[----:B------:R-:W-:Y:S01]  /*0ee0*/  FADD.FTZ R65, R65, R20 ;  /* 0x0000001441417221 */ /* 0x000fe20000010000 */
[----:B------:R-:W-:Y:S01]  /*0ef0*/  FFMA.FTZ R93, R14, R20, R93 ;  /* 0x000000140e5d7223 */ /* 0x000fe2000001005d */
        /* <DEDUP_REMOVED lines=10> */
.L_x_3588:
[----:B------:R-:W-:Y:S05]  /*0fa0*/  BSYNC B1 ;  /* 0x0000000000017941 */ /* 0x000fea0003800000 */
.L_x_3587:
[----:B------:R-:W-:Y:S01]  /*0fb0*/  ISETP.NE.AND P3, PT, R10, RZ, PT ;  /* 0x000000ff0a00720c */ /* 0x000fe20003f65270 */
[----:B------:R-:W-:-:S12]  /*0fc0*/  BSSY B1, `(.L_x_3589) ;  /* 0x000003a000017945 */ /* 0x000fd80003800000 */
[----:B------:R-:W-:Y:S05]  /*0fd0*/  @!P3 BRA `(.L_x_3590) ;  /* 0x0000000000e0b947 */ /* 0x000fea0003800000 */
[----:B------:R-:W1:Y:S01]  /*0fe0*/  LDC.64 R22, c[0x0][0x238] ;  /* 0x00008e00ff167b82 */ /* 0x000e620000000a00 */
[----:B0-----:R-:W-:-:S04]  /*0ff0*/  ISETP.NE.AND P3, PT, R5, RZ, PT ;  /* 0x000000ff0500720c */ /* 0x001fc80003f65270 */
[----:B-----5:R-:W-:Y:S02]  /*1000*/  FSEL R135, R131, RZ, !P3 ;  /* 0x000000ff83877208 */ /* 0x020fe40005800000 */
[----:B------:R-:W-:Y:S01]  /*1010*/  ISETP.NE.U32.AND P3, PT, RZ, UR14, PT ;  /* 0x0000000eff007c0c */ /* 0x000fe2000bf65070 */
[----:B------:R-:W0:Y:S03]  /*1020*/  LDC.64 R24, c[0x0][0x2b8] ;  /* 0x0000ae00ff187b82 */ /* 0x000e260000000a00 */
[----:B------:R-:W-:Y:S01]  /*1030*/  ISETP.NE.AND.EX P3, PT, RZ, UR15, PT, P3 ;  /* 0x0000000fff007c0c */ /* 0x000fe2000bf65330 */
[----:B-1----:R-:W-:-:S12]  /*1040*/  IMAD.WIDE.U32 R22, R139, 0x8, R22 ;  /* 0x000000088b167825 */ /* 0x002fd800078e0016 */
[----:B------:R-:W-:Y:S01]  /*1050*/  @P3 IMAD.WIDE.U32 R26, R139, 0x8, R126 ;  /* 0x000000088b1a3825 */ /* 0x000fe200078e007e */
[----:B------:R-:W2:Y:S03]  /*1060*/  LDG.E.64 R22, desc[UR4][R22.64] ;  /* 0x0000000416167981 */ /* 0x000ea6000c1e1b00 */
[C---:B0-----:R-:W-:Y:S01]  /*1070*/  IMAD.WIDE.U32 R24, R137.reuse, 0x8, R24 ;  /* 0x0000000889187825 */ /* 0x041fe200078e0018 */
[----:B------:R0:W5:Y:S05]  /*1080*/  @P3 LDG.E.64 R180, desc[UR4][R26.64] ;  /* 0x000000041ab43981 */ /* 0x00016a000c1e1b00 */
[----:B------:R-:W3:Y:S01]  /*1090*/  LDG.E.64 R24, desc[UR4][R24.64] ;  /* 0x0000000418187981 */ /* 0x000ee2000c1e1b00 */
[----:B------:R-:W-:Y:S01]  /*10a0*/  VIADD R137, R137, 0x100 ;  /* 0x0000010089897836 */ /* 0x000fe20000000000 */
[----:B------:R-:W-:-:S02]  /*10b0*/  IADD3 R139, R139, 0x100, RZ ;  /* 0x000001008b8b7810 */ /* 0x000fc40007ffe0ff */
[C-C-:B--2---:R-:W-:Y:S01]  /*10c0*/  SHF.R.U64 R125, R22.reuse, 0x10, R23.reuse ;  /* 0x00000010167d7819 */ /* 0x144fe20000001217 */
[----:B------:R-:W-:Y:S01]  /*10d0*/  IMAD.U32 R28, R22, 0x10000, RZ ;  /* 0x00010000161c7824 */ /* 0x000fe200078e00ff */
[----:B------:R-:W-:Y:S02]  /*10e0*/  SHF.R.U32.HI R132, RZ, 0x10, R23 ;  /* 0x00000010ff847819 */ /* 0x000fe40000011617 */
[----:B------:R-:W-:Y:S01]  /*10f0*/  SHF.L.U32 R124, R23, 0x10, RZ ;  /* 0x00000010177c7819 */ /* 0x000fe200000006ff */
[----:B------:R-:W-:Y:S01]  /*1100*/  FADD.FTZ R23, -R135, R28 ;  /* 0x0000001c87177221 */ /* 0x000fe20000010100 */
[----:B---3--:R-:W-:Y:S01]  /*1110*/  IMAD.MOV.U32 R21, RZ, RZ, R24 ;  /* 0x000000ffff157224 */ /* 0x008fe200078e0018 */
[--C-:B------:R-:W-:Y:S01]  /*1120*/  SHF.R.U64 R133, R24, 0x10, R25.reuse ;  /* 0x0000001018857819 */ /* 0x100fe20000001219 */
[----:B0-----:R-:W-:Y:S01]  /*1130*/  IMAD.U32 R27, R125, 0x10000, RZ ;  /* 0x000100007d1b7824 */ /* 0x001fe200078e00ff */
[----:B------:R-:W-:Y:S02]  /*1140*/  MOV R26, R25 ;  /* 0x00000019001a7202 */ /* 0x000fe40000000f00 */
[----:B------:R-:W-:Y:S01]  /*1150*/  SHF.R.U32.HI R22, RZ, 0x10, R25 ;  /* 0x00000010ff167819 */ /* 0x000fe20000011619 */
[----:B------:R-:W-:Y:S01]  /*1160*/  IMAD.U32 R25, R21, 0x10000, RZ ;  /* 0x0001000015197824 */ /* 0x000fe200078e00ff */
[----:B------:R-:W-:Y:S01]  /*1170*/  SHF.L.U32 R132, R132, 0x10, RZ ;  /* 0x0000001084847819 */ /* 0x000fe200000006ff */
[----:B------:R-:W-:Y:S01]  /*1180*/  FMUL.FTZ R21, R6, R23 ;  /* 0x0000001706157220 */ /* 0x000fe20000410000 */
[----:B------:R-:W-:Y:S01]  /*1190*/  SHF.L.U32 R28, R133, 0x10, RZ ;  /* 0x00000010851c7819 */ /* 0x000fe200000006ff */
[C---:B------:R-:W-:Y:S01]  /*11a0*/  FADD.FTZ R27, -R135.reuse, R27 ;  /* 0x0000001b871b7221 */ /* 0x040fe20000010100 */
[-C--:B------:R-:W-:Y:S01]  /*11b0*/  FMUL.FTZ R24, R116, R25.reuse ;  /* 0x0000001974187220 */ /* 0x080fe20000410000 */
[C---:B------:R-:W-:Y:S01]  /*11c0*/  FADD.FTZ R125, -R135.reuse, R124 ;  /* 0x0000007c877d7221 */ /* 0x040fe20000010100 */
[----:B------:R-:W-:Y:S01]  /*11d0*/  FADD.FTZ R135, -R135, R132 ;  /* 0x0000008487877221 */ /* 0x000fe20000010100 */
[----:B------:R-:W-:Y:S01]  /*11e0*/  SHF.L.U32 R132, R22, 0x10, RZ ;  /* 0x0000001016847819 */ /* 0x000fe200000006ff */
[----:B------:R-:W-:Y:S01]  /*11f0*/  FADD.FTZ R60, R60, R25 ;  /* 0x000000193c3c7221 */ /* 0x000fe20000010000 */
[----:B------:R-:W-:Y:S01]  /*1200*/  FFMA.FTZ R88, R21, R25, R88 ;  /* 0x0000001915587223 */ /* 0x000fe20000010058 */
[----:B------:R-:W-:-:S02]  /*1210*/  IMAD.U32 R133, R26, 0x10000, RZ ;  /* 0x000100001a857824 */ /* 0x000fc400078e00ff */
[C---:B------:R-:W-:Y:S01]  /*1220*/  FMUL.FTZ R22, R6.reuse, R27 ;  /* 0x0000001b06167220 */ /* 0x040fe20000410000 */
        /* <DEDUP_REMOVED lines=19> */
.L_x_3590:
[----:B------:R-:W-:Y:S05]  /*1360*/  BSYNC B1 ;  /* 0x0000000000017941 */ /* 0x000fea0003800000 */
.L_x_3589:
        /* <DEDUP_REMOVED lines=16> */
[----:B------:R-:W-:Y:S01]  /*1470*/  IADD3 R139, R139, 0x100, RZ ;  /* 0x000001008b8b7810 */ /* 0x000fe20007ffe0ff */
[----:B--2---:R-:W-:Y:S01]  /*1480*/  IMAD.U32 R134, R30, 0x10000, RZ ;  /* 0x000100001e867824 */ /* 0x004fe200078e00ff */
[----:B------:R-:W-:-:S02]  /*1490*/  SHF.L.U32 R136, R31, 0x10, RZ ;  /* 0x000000101f887819 */ /* 0x000fc400000006ff */
[--C-:B------:R-:W-:Y:S02]  /*14a0*/  SHF.R.U64 R124, R30, 0x10, R31.reuse ;  /* 0x000000101e7c7819 */ /* 0x100fe4000000121f */
[----:B------:R-:W-:Y:S01]  /*14b0*/  SHF.R.U32.HI R125, RZ, 0x10, R31 ;  /* 0x00000010ff7d7819 */ /* 0x000fe2000001161f */
[----:B---3--:R-:W-:Y:S01]  /*14c0*/  IMAD.MOV.U32 R29, RZ, RZ, R32 ;  /* 0x000000ffff1d7224 */ /* 0x008fe200078e0020 */
[--C-:B------:R-:W-:Y:S02]  /*14d0*/  SHF.R.U64 R36, R32, 0x10, R33.reuse ;  /* 0x0000001020247819 */ /* 0x100fe40000001221 */
[----:B0-----:R-:W-:Y:S02]  /*14e0*/  MOV R34, R33 ;  /* 0x0000002100227202 */ /* 0x001fe40000000f00 */
[----:B------:R-:W-:Y:S01]  /*14f0*/  SHF.R.U32.HI R132, RZ, 0x10, R33 ;  /* 0x00000010ff847819 */ /* 0x000fe20000011621 */
[----:B------:R-:W-:Y:S01]  /*1500*/  FADD.FTZ R33, -R133, R134 ;  /* 0x0000008685217221 */ /* 0x000fe20000010100 */
[----:B------:R-:W-:-:S02]  /*1510*/  IMAD.U32 R31, R29, 0x10000, RZ ;  /* 0x000100001d1f7824 */ /* 0x000fc400078e00ff */
[----:B------:R-:W-:Y:S01]  /*1520*/  FADD.FTZ R135, -R133, R136 ;  /* 0x0000008885877221 */ /* 0x000fe20000010100 */
[----:B------:R-:W-:Y:S01]  /*1530*/  FMUL.FTZ R29, R6, R33 ;  /* 0x00000021061d7220 */ /* 0x000fe20000410000 */
[----:B------:R-:W-:Y:S01]  /*1540*/  IMAD.U32 R124, R124, 0x10000, RZ ;  /* 0x000100007c7c7824 */ /* 0x000fe200078e00ff */
[----:B------:R-:W-:Y:S01]  /*1550*/  SHF.L.U32 R36, R36, 0x10, RZ ;  /* 0x0000001024247819 */ /* 0x000fe200000006ff */
[----:B------:R-:W-:Y:S01]  /*1560*/  FADD.FTZ R56, R56, R31 ;  /* 0x0000001f38387221 */ /* 0x000fe20000010000 */
[-C--:B------:R-:W-:Y:S01]  /*1570*/  FFMA.FTZ R84, R29, R31.reuse, R84 ;  /* 0x0000001f1d547223 */ /* 0x080fe20000010054 */
[----:B------:R-:W-:Y:S01]  /*1580*/  FMUL.FTZ R32, R112, R31 ;  /* 0x0000001f70207220 */ /* 0x000fe20000410000 */
[----:B------:R-:W-:Y:S01]  /*1590*/  SHF.L.U32 R138, R125, 0x10, RZ ;  /* 0x000000107d8a7819 */ /* 0x000fe200000006ff */
[----:B------:R-:W-:Y:S02]  /*15a0*/  IMAD.U32 R35, R34, 0x10000, RZ ;  /* 0x0001000022237824 */ /* 0x000fe400078e00ff */
[----:B------:R-:W-:Y:S01]  /*15b0*/  FMUL.FTZ R31, R6, R135 ;  /* 0x00000087061f7220 */ /* 0x000fe20000410000 */
[----:B------:R-:W-:Y:S01]  /*15c0*/  FADD.FTZ R125, -R133, R124 ;  /* 0x0000007c857d7221 */ /* 0x000fe20000010100 */
[----:B------:R-:W-:Y:S01]  /*15d0*/  FMUL.FTZ R33, R113, R36 ;  /* 0x0000002471217220 */ /* 0x000fe20000410000 */
[----:B------:R-:W-:Y:S01]  /*15e0*/  FADD.FTZ R58, R58, R35 ;  /* 0x000000233a3a7221 */ /* 0x000fe20000010000 */
[-C--:B------:R-:W-:Y:S01]  /*15f0*/  FFMA.FTZ R86, R31, R35.reuse, R86 ;  /* 0x000000231f567223 */ /* 0x080fe20000010056 */
[----:B------:R-:W-:Y:S01]  /*1600*/  FMUL.FTZ R34, R114, R35 ;  /* 0x0000002372227220 */ /* 0x000fe20000410000 */
[----:B------:R-:W-:Y:S01]  /*1610*/  FADD.FTZ R124, R129, R32 ;  /* 0x00000020817c7221 */ /* 0x000fe20000010000 */
[----:B------:R-:W-:Y:S01]  /*1620*/  FMUL.FTZ R30, R6, R125 ;  /* 0x0000007d061e7220 */ /* 0x000fe20000410000 */
[----:B------:R-:W-:Y:S01]  /*1630*/  FFMA.FTZ R35, R29, R32, R130 ;  /* 0x000000201d237223 */ /* 0x000fe20000010082 */
[----:B------:R-:W-:Y:S01]  /*1640*/  SHF.L.U32 R132, R132, 0x10, RZ ;  /* 0x0000001084847819 */ /* 0x000fe200000006ff */
[----:B------:R-:W-:Y:S01]  /*1650*/  FADD.FTZ R125, R124, R33 ;  /* 0x000000217c7d7221 */ /* 0x000fe20000010000 */
[----:B------:R-:W-:Y:S01]  /*1660*/  FADD.FTZ R133, -R133, R138 ;  /* 0x0000008a85857221 */ /* 0x000fe20000010100 */
[C---:B------:R-:W-:Y:S01]  /*1670*/  FFMA.FTZ R124, R30.reuse, R33, R35 ;  /* 0x000000211e7c7223 */ /* 0x040fe20000010023 */
[----:B------:R-:W-:Y:S01]  /*1680*/  FADD.FTZ R57, R57, R36 ;  /* 0x0000002439397221 */ /* 0x000fe20000010000 */
[----:B------:R-:W-:Y:S01]  /*1690*/  FFMA.FTZ R85, R30, R36, R85 ;  /* 0x000000241e557223 */ /* 0x000fe20000010055 */
[----:B------:R-:W-:Y:S01]  /*16a0*/  FMUL.FTZ R35, R115, R132 ;  /* 0x0000008473237220 */ /* 0x000fe20000410000 */
[----:B------:R-:W-:Y:S01]  /*16b0*/  FADD.FTZ R130, R125, R34 ;  /* 0x000000227d827221 */ /* 0x000fe20000010000 */
[----:B------:R-:W-:Y:S01]  /*16c0*/  FMUL.FTZ R36, R6, R133 ;  /* 0x0000008506247220 */ /* 0x000fe20000410000 */
[----:B------:R-:W-:Y:S01]  /*16d0*/  FFMA.FTZ R125, R31, R34, R124 ;  /* 0x000000221f7d7223 */ /* 0x000fe2000001007c */
[----:B------:R-:W-:Y:S01]  /*16e0*/  FADD.FTZ R59, R59, R132 ;  /* 0x000000843b3b7221 */ /* 0x000fe20000010000 */
[----:B------:R-:W-:Y:S01]  /*16f0*/  FADD.FTZ R129, R130, R35 ;  /* 0x0000002382817221 */ /* 0x000fe20000010000 */
[C---:B------:R-:W-:Y:S01]  /*1700*/  FFMA.FTZ R87, R36.reuse, R132, R87 ;  /* 0x0000008424577223 */ /* 0x040fe20000010057 */
[----:B------:R-:W-:-:S07]  /*1710*/  FFMA.FTZ R130, R36, R35, R125 ;  /* 0x0000002324827223 */ /* 0x000fce000001007d */
.L_x_3592:
[----:B------:R-:W-:Y:S05]  /*1720*/  BSYNC B1 ;  /* 0x0000000000017941 */ /* 0x000fea0003800000 */
.L_x_3591:
        /* <DEDUP_REMOVED lines=17> */
[C---:B--2---:R-:W-:Y:S01]  /*1840*/  SHF.R.U64 R134, R38.reuse, 0x10, R39 ;  /* 0x0000001026867819 */ /* 0x044fe20000001227 */
[----:B------:R-:W-:Y:S01]  /*1850*/  IMAD.U32 R141, R38, 0x10000, RZ ;  /* 0x00010000268d7824 */ /* 0x000fe200078e00ff */
[----:B------:R-:W-:-:S03]  /*1860*/  SHF.L.U32 R191, R39, 0x10, RZ ;  /* 0x0000001027bf7819 */ /* 0x000fc600000006ff */
[----:B------:R-:W-:Y:S02]  /*1870*/  IMAD.U32 R143, R134, 0x10000, RZ ;  /* 0x00010000868f7824 */ /* 0x000fe400078e00ff */
[----:B------:R-:W-:Y:S01]  /*1880*/  FADD.FTZ R141, -R136, R141 ;  /* 0x0000008d888d7221 */ /* 0x000fe20000010100 */
[----:B---3--:R-:W-:Y:S01]  /*1890*/  IMAD.MOV.U32 R37, RZ, RZ, R124 ;  /* 0x000000ffff257224 */ /* 0x008fe200078e007c */
[----:B0-----:R-:W-:Y:S02]  /*18a0*/  MOV R132, R125 ;  /* 0x0000007d00847202 */ /* 0x001fe40000000f00 */
[----:B------:R-:W-:Y:S01]  /*18b0*/  SHF.R.U32.HI R135, RZ, 0x10, R39 ;  /* 0x00000010ff877819 */ /* 0x000fe20000011627 */
[----:B------:R-:W-:Y:S01]  /*18c0*/  IMAD.U32 R39, R37, 0x10000, RZ ;  /* 0x0001000025277824 */ /* 0x000fe200078e00ff */
[----:B------:R-:W-:Y:S01]  /*18d0*/  SHF.R.U64 R133, R124, 0x10, R125 ;  /* 0x000000107c857819 */ /* 0x000fe2000000127d */
[----:B------:R-:W-:Y:S01]  /*18e0*/  FADD.FTZ R143, -R136, R143 ;  /* 0x0000008f888f7221 */ /* 0x000fe20000010100 */
[----:B------:R-:W-:Y:S01]  /*18f0*/  SHF.R.U32.HI R38, RZ, 0x10, R125 ;  /* 0x00000010ff267819 */ /* 0x000fe2000001167d */
[----:B------:R-:W-:Y:S01]  /*1900*/  FMUL.FTZ R37, R6, R141 ;  /* 0x0000008d06257220 */ /* 0x000fe20000410000 */
[----:B------:R-:W-:Y:S01]  /*1910*/  FADD.FTZ R191, -R136, R191 ;  /* 0x000000bf88bf7221 */ /* 0x000fe20000010100 */
[----:B------:R-:W-:Y:S01]  /*1920*/  IMAD.U32 R125, R132, 0x10000, RZ ;  /* 0x00010000847d7824 */ /* 0x000fe200078e00ff */
[----:B------:R-:W-:Y:S01]  /*1930*/  SHF.L.U32 R124, R133, 0x10, RZ ;  /* 0x00000010857c7819 */ /* 0x000fe200000006ff */
[----:B------:R-:W-:Y:S01]  /*1940*/  FADD.FTZ R52, R52, R39 ;  /* 0x0000002734347221 */ /* 0x000fe20000010000 */
[----:B------:R-:W-:Y:S01]  /*1950*/  SHF.L.U32 R132, R38, 0x10, RZ ;  /* 0x0000001026847819 */ /* 0x000fe200000006ff */
[----:B------:R-:W-:Y:S01]  /*1960*/  FMUL.FTZ R38, R6, R143 ;  /* 0x0000008f06267220 */ /* 0x000fe20000410000 */
[-C--:B------:R-:W-:Y:S01]  /*1970*/  FFMA.FTZ R80, R37, R39.reuse, R80 ;  /* 0x0000002725507223 */ /* 0x080fe20000010050 */
[----:B------:R-:W-:Y:S01]  /*1980*/  FMUL.FTZ R140, R108, R39 ;  /* 0x000000276c8c7220 */ /* 0x000fe20000410000 */
        /* <DEDUP_REMOVED lines=8> */
[----:B------:R-:W-:Y:S01]  /*1a10*/  FADD.FTZ R124, R129, R140 ;  /* 0x0000008c817c7221 */ /* 0x000fe20000010000 */
[----:B------:R-:W-:Y:S01]  /*1a20*/  FFMA.FTZ R125, R37, R140, R130 ;  /* 0x0000008c257d7223 */ /* 0x000fe20000010082 */
[----:B------:R-:W-:-:S02]  /*1a30*/  FADD.FTZ R135, -R136, R135 ;  /* 0x0000008788877221 */ /* 0x000fc40000010100 */
        /* <DEDUP_REMOVED lines=10> */
.L_x_3594:
[----:B------:R-:W-:Y:S05]  /*1ae0*/  BSYNC B1 ;  /* 0x0000000000017941 */ /* 0x000fea0003800000 */
.L_x_3593:
[----:B------:R-:W-:Y:S04]  /*1af0*/  BSSY B1, `(.L_x_3595) ;  /* 0x000003a000017945 */ /* 0x000fe80003800000 */
        /* <DEDUP_REMOVED lines=21> */
[----:B------:R-:W-:Y:S01]  /*1c50*/  SHF.L.U32 R191, R145, 0x10, RZ ;  /* 0x0000001091bf7819 */ /* 0x000fe200000006ff */
[----:B------:R-:W-:Y:S01]  /*1c60*/  FADD.FTZ R149, -R146, R149 ;  /* 0x0000009592957221 */ /* 0x000fe20000010100 */
[----:B------:R-:W-:Y:S01]  /*1c70*/  SHF.R.U64 R138, R132, 0x10, R133 ;  /* 0x00000010848a7819 */ /* 0x000fe20000001285 */
[----:B------:R-:W-:Y:S01]  /*1c80*/  FADD.FTZ R145, -R146, R147 ;  /* 0x0000009392917221 */ /* 0x000fe20000010100 */
[----:B------:R-:W-:-:S02]  /*1c90*/  IMAD.U32 R125, R134, 0x10000, RZ ;  /* 0x00010000867d7824 */ /* 0x000fc400078e00ff */
[C---:B------:R-:W-:Y:S01]  /*1ca0*/  FADD.FTZ R147, -R146.reuse, R151 ;  /* 0x0000009792937221 */ /* 0x040fe20000010100 */
[----:B------:R-:W-:Y:S01]  /*1cb0*/  FADD.FTZ R191, -R146, R191 ;  /* 0x000000bf92bf7221 */ /* 0x000fe20000010100 */
[----:B------:R-:W-:Y:S01]  /*1cc0*/  SHF.L.U32 R124, R138, 0x10, RZ ;  /* 0x000000108a7c7819 */ /* 0x000fe200000006ff */
[C---:B------:R-:W-:Y:S01]  /*1cd0*/  FMUL.FTZ R146, R6.reuse, R149 ;  /* 0x0000009506927220 */ /* 0x040fe20000410000 */
[----:B------:R-:W-:Y:S01]  /*1ce0*/  MOV R135, R133 ;  /* 0x0000008500877202 */ /* 0x000fe20000000f00 */
        /* <DEDUP_REMOVED lines=26> */
.L_x_3596:
[----:B------:R-:W-:Y:S05]  /*1e90*/  BSYNC B1 ;  /* 0x0000000000017941 */ /* 0x000fea0003800000 */
.L_x_3595:
        /* <DEDUP_REMOVED lines=58> */
.L_x_3598:
[----:B------:R-:W-:Y:S05]  /*2240*/  BSYNC B1 ;  /* 0x0000000000017941 */ /* 0x000fea0003800000 */
.L_x_3597:
[----:B------:R-:W-:-:S13]  /*2250*/  ISETP.NE.AND P3, PT, R161, RZ, PT ;  /* 0x000000ffa100720c */ /* 0x000fda0003f65270 */
[----:B------:R-:W-:Y:S05]  /*2260*/  @!P3 BRA `(.L_x_3586) ;  /* 0x0000000000d8b947 */ /* 0x000fea0003800000 */
[----:B0-----:R-:W-:Y:S01]  /*2270*/  ISETP.NE.AND P3, PT, R5, RZ, PT ;  /* 0x000000ff0500720c */ /* 0x001fe20003f65270 */
        /* <DEDUP_REMOVED lines=11> */
[C-C-:B--2---:R-:W-:Y:S02]  /*2330*/  SHF.R.U64 R137, R124.reuse, 0x10, R125.reuse ;  /* 0x000000107c897819 */ /* 0x144fe4000000127d */
[----:B------:R-:W-:Y:S01]  /*2340*/  SHF.R.U32.HI R136, RZ, 0x10, R125 ;  /* 0x00000010ff887819 */ /* 0x000fe2000001167d */
[----:B------:R-:W-:Y:S02]  /*2350*/  IMAD.U32 R134, R124, 0x10000, RZ ;  /* 0x000100007c867824 */ /* 0x000fe400078e00ff */
[----:B0-----:R-:W-:Y:S01]  /*2360*/  IMAD.U32 R133, R137, 0x10000, RZ ;  /* 0x0001000089857824 */ /* 0x001fe200078e00ff */
[----:B------:R-:W-:Y:S02]  /*2370*/  SHF.L.U32 R135, R125, 0x10, RZ ;  /* 0x000000107d877819 */ /* 0x000fe400000006ff */
[----:B------:R-:W-:Y:S01]  /*2380*/  SHF.L.U32 R136, R136, 0x10, RZ ;  /* 0x0000001088887819 */ /* 0x000fe200000006ff */
[C---:B------:R-:W-:Y:S01]  /*2390*/  FADD.FTZ R133, -R162.reuse, R133 ;  /* 0x00000085a2857221 */ /* 0x040fe20000010100 */
[C---:B------:R-:W-:Y:S01]  /*23a0*/  FADD.FTZ R163, -R162.reuse, R134 ;  /* 0x00000086a2a37221 */ /* 0x040fe20000010100 */
[----:B------:R-:W-:-:S02]  /*23b0*/  FADD.FTZ R135, -R162, R135 ;  /* 0x00000087a2877221 */ /* 0x000fc40000010100 */
[----:B------:R-:W-:Y:S01]  /*23c0*/  FADD.FTZ R137, -R162, R136 ;  /* 0x00000088a2897221 */ /* 0x000fe20000010100 */
[----:B---3--:R-:W-:Y:S01]  /*23d0*/  IMAD.MOV.U32 R131, RZ, RZ, R126 ;  /* 0x000000ffff837224 */ /* 0x008fe200078e007e */
[----:B------:R-:W-:-:S04]  /*23e0*/  SHF.R.U64 R138, R126, 0x10, R127 ;  /* 0x000000107e8a7819 */ /* 0x000fc8000000127f */
[----:B------:R-:W-:Y:S01]  /*23f0*/  SHF.L.U32 R131, R131, 0x10, RZ ;  /* 0x0000001083837819 */ /* 0x000fe200000006ff */
[----:B------:R-:W-:Y:S01]  /*2400*/  IMAD.U32 R124, R138, 0x10000, RZ ;  /* 0x000100008a7c7824 */ /* 0x000fe200078e00ff */
[----:B------:R-:W-:Y:S01]  /*2410*/  MOV R132, R127 ;  /* 0x0000007f00847202 */ /* 0x000fe20000000f00 */
[----:B------:R-:W-:Y:S01]  /*2420*/  FMUL.FTZ R162, R6, R133 ;  /* 0x0000008506a27220 */ /* 0x000fe20000410000 */
[----:B------:R-:W-:Y:S01]  /*2430*/  SHF.R.U32.HI R125, RZ, 0x10, R127 ;  /* 0x00000010ff7d7819 */ /* 0x000fe2000001167f */
[----:B------:R-:W-:Y:S01]  /*2440*/  FMUL.FTZ R164, R96, R131 ;  /* 0x0000008360a47220 */ /* 0x000fe20000410000 */
[----:B------:R-:W-:Y:S01]  /*2450*/  FMUL.FTZ R163, R6, R163 ;  /* 0x000000a306a37220 */ /* 0x000fe20000410000 */
[----:B------:R-:W-:Y:S01]  /*2460*/  SHF.L.U32 R127, R132, 0x10, RZ ;  /* 0x00000010847f7819 */ /* 0x000fe200000006ff */
[----:B------:R-:W-:Y:S01]  /*2470*/  FADD.FTZ R41, R41, R124 ;  /* 0x0000007c29297221 */ /* 0x000fe20000010000 */
[-C--:B------:R-:W-:Y:S01]  /*2480*/  FFMA.FTZ R69, R162, R124.reuse, R69 ;  /* 0x0000007ca2457223 */ /* 0x080fe20000010045 */
[----:B------:R-:W-:Y:S01]  /*2490*/  FMUL.FTZ R165, R97, R124 ;  /* 0x0000007c61a57220 */ /* 0x000fe20000410000 */
[----:B------:R-:W-:Y:S01]  /*24a0*/  FMUL.FTZ R167, R6, R135 ;  /* 0x0000008706a77220 */ /* 0x000fe20000410000 */
[----:B------:R-:W-:Y:S01]  /*24b0*/  SHF.L.U32 R126, R125, 0x10, RZ ;  /* 0x000000107d7e7819 */ /* 0x000fe200000006ff */
        /* <DEDUP_REMOVED lines=17> */
.L_x_3586:
[----:B------:R-:W-:Y:S05]  /*25d0*/  BSYNC B0 ;  /* 0x0000000000007941 */ /* 0x000fea0003800000 */
.L_x_3566:
        /* <DEDUP_REMOVED lines=8> */
[----:B--2---:R-:W1:Y:S04]  /*2660*/  SHFL.DOWN PT, R126, R129, 0x10, 0x1f ;  /* 0x0a001f00817e7f89 */ /* 0x004e6800000e0000 */
        /* <DEDUP_REMOVED lines=17> */
.L_x_3728:
[----:B------:R-:W4:Y:S01]  /*2780*/  S2R R127, SR_CgaCtaId ;  /* 0x00000000007f7919 */ /* 0x000f220000008800 */
[----:B------:R-:W-:Y:S01]  /*2790*/  MOV R126, 0x400 ;  /* 0x00000400007e7802 */ /* 0x000fe20000000f00 */
[----:B--2---:R-:W-:Y:S01]  /*27a0*/  FADD.FTZ R190, R129, R190 ;  /* 0x000000be81be7221 */ /* 0x004fe20000010000 */
[----:B------:R-:W-:Y:S01]  /*27b0*/  @!P3 LOP3.LUT R124, R124, 0x7, RZ, 0xc0, !PT ;  /* 0x000000077c7cb812 */ /* 0x000fe200078ec0ff */
[----:B---3--:R-:W-:Y:S01]  /*27c0*/  FADD.FTZ R191, R130, R191 ;  /* 0x000000bf82bf7221 */ /* 0x008fe20000010000 */
[----:B------:R-:W-:Y:S05]  /*27d0*/  WARPSYNC.ALL ;  /* 0x0000000000007948 */ /* 0x000fea0003800000 */
[----:B------:R-:W-:Y:S01]  /*27e0*/  @!P3 IADD3 R124, R125, R124, RZ ;  /* 0x0000007c7d7cb210 */ /* 0x000fe20007ffe0ff */
[----:B------:R-:W-:Y:S01]  /*27f0*/  BSSY B0, `(.L_x_3600) ;  /* 0x0000097000007945 */ /* 0x000fe20003800000 */
[----:B------:R-:W-:-:S02]  /*2800*/  ISETP.NE.AND P4, PT, R9, RZ, PT ;  /* 0x000000ff0900720c */ /* 0x000fc40003f85270 */
[----:B----4-:R-:W-:-:S04]  /*2810*/  LEA R126, R127, R126, 0x18 ;  /* 0x0000007e7f7e7211 */ /* 0x010fc800078ec0ff */
[----:B------:R-:W-:Y:S01]  /*2820*/  @!P3 LEA R196, R124, R126, 0x3 ;  /* 0x0000007e7cc4b211 */ /* 0x000fe200078e18ff */
[----:B------:R-:W-:-:S04]  /*2830*/  IMAD R197, R125, 0x8, R126 ;  /* 0x000000087dc57824 */ /* 0x000fc800078e027e */
[----:B------:R-:W-:Y:S01]  /*2840*/  @!P3 STS.64 [R196+0x7000], R190 ;  /* 0x007000bec400b388 */ /* 0x000fe20000000a00 */
[----:B------:R-:W-:Y:S01]  /*2850*/  BAR.SYNC.DEFER_BLOCKING 0x0 ;  /* 0x0000000000007b1d */ /* 0x000fe20000010000 */
[----:B------:R-:W-:-:S13]  /*2860*/  ISETP.GE.AND P3, PT, R195, 0x1, PT ;  /* 0x00000001c300780c */ /* 0x000fda0003f66270 */
[----:B------:R-:W-:-:S05]  /*2870*/  @P3 IADD3 R195, R195, -0x1, RZ ;  /* 0xffffffffc3c33810 */ /* 0x000fca0007ffe0ff */
[----:B------:R-:W-:Y:S01]  /*2880*/  @P3 IMAD R195, R195, R2, RZ ;  /* 0x00000002c3c33224 */ /* 0x000fe200078e02ff */
[----:B------:R-:W2:Y:S04]  /*2890*/  LDS.128 R124, [R197+0x7000] ;  /* 0x00700000c57c7984 */ /* 0x000ea80000000c00 */
[----:B-1----:R-:W1:Y:S04]  /*28a0*/  LDS.128 R128, [R197+0x7010] ;  /* 0x00701000c5807984 */ /* 0x002e680000000c00 */
[----:B------:R-:W3:Y:S04]  /*28b0*/  LDS.128 R132, [R197+0x7020] ;  /* 0x00702000c5847984 */ /* 0x000ee80000000c00 */
[----:B------:R-:W4:Y:S01]  /*28c0*/  LDS.128 R136, [R197+0x7030] ;  /* 0x00703000c5887984 */ /* 0x000f220000000c00 */
[----:B--2---:R-:W-:Y:S01]  /*28d0*/  FADD.FTZ R199, RZ, R124 ;  /* 0x0000007cffc77221 */ /* 0x004fe20000010000 */
[----:B------:R-:W-:-:S03]  /*28e0*/  FADD.FTZ R124, RZ, R125 ;  /* 0x0000007dff7c7221 */ /* 0x000fc60000010000 */
[----:B------:R-:W-:Y:S01]  /*28f0*/  FADD.FTZ R199, R126, R199 ;  /* 0x000000c77ec77221 */ /* 0x000fe20000010000 */
[----:B------:R-:W-:Y:S01]  /*2900*/  FADD.FTZ R124, R127, R124 ;  /* 0x0000007c7f7c7221 */ /* 0x000fe20000010000 */
[----:B------:R-:W-:Y:S02]  /*2910*/  @P3 SHF.R.S32.HI R126, RZ, 0x1f, R195 ;  /* 0x0000001fff7e3819 */ /* 0x000fe400000114c3 */
[----:B-1----:R-:W-:Y:S01]  /*2920*/  FADD.FTZ R199, R199, R128 ;  /* 0x00000080c7c77221 */ /* 0x002fe20000010000 */
[----:B------:R-:W-:Y:S01]  /*2930*/  FADD.FTZ R124, R124, R129 ;  /* 0x000000817c7c7221 */ /* 0x000fe20000010000 */
[----:B------:R-:W-:Y:S01]  /*2940*/  HFMA2.MMA R129, -RZ, RZ, 0, 0 ;  /* 0x00000000ff817435 */ /* 0x000fe200000001ff */
[----:B------:R-:W-:Y:S01]  /*2950*/  @P3 LEA.HI R195, R126, R195, RZ, 0x2 ;  /* 0x000000c37ec33211 */ /* 0x000fe200078f10ff */
[----:B------:R-:W-:Y:S01]  /*2960*/  FADD.FTZ R199, R130, R199 ;  /* 0x000000c782c77221 */ /* 0x000fe20000010000 */
[----:B------:R-:W-:-:S03]  /*2970*/  FADD.FTZ R124, R131, R124 ;  /* 0x0000007c837c7221 */ /* 0x000fc60000010000 */
[----:B---3--:R-:W-:Y:S01]  /*2980*/  FADD.FTZ R199, R199, R132 ;  /* 0x00000084c7c77221 */ /* 0x008fe20000010000 */
[----:B------:R-:W-:Y:S01]  /*2990*/  FADD.FTZ R124, R124, R133 ;  /* 0x000000857c7c7221 */ /* 0x000fe20000010000 */
[----:B------:R-:W-:Y:S02]  /*29a0*/  @P3 LEA.HI.SX32 R129, R195, R4, 0x1e ;  /* 0x00000004c3813211 */ /* 0x000fe400078ff2ff */
        /* <DEDUP_REMOVED lines=18> */
.L_x_3603:
[----:B------:R-:W-:Y:S01]  /*2ad0*/  UISETP.NE.U32.AND UP0, UPT, UR14, URZ, UPT ;  /* 0x0000003f0e00728c */ /* 0x000fe2000bf05070 */
[----:B0-----:R-:W-:-:S03]  /*2ae0*/  ISETP.NE.AND P4, PT, R5, RZ, PT ;  /* 0x000000ff0500720c */ /* 0x001fc60003f85270 */
[----:B------:R-:W-:Y:S01]  /*2af0*/  UISETP.NE.AND.EX UP0, UPT, UR15, URZ, UPT, UP0 ;  /* 0x0000003f0f00728c */ /* 0x000fe2000bf05300 */
[----:B------:R-:W-:-:S05]  /*2b00*/  FSEL R124, R128, RZ, !P4 ;  /* 0x000000ff807c7208 */ /* 0x000fca0006000000 */
[----:B------:R-:W-:Y:S01]  /*2b10*/  PLOP3.LUT P4, PT, PT, PT, UP0, 0x80, 0x0 ;  /* 0x000000000000781c */ /* 0x000fe20003f8f008 */
[----:B------:R-:W-:-:S04]  /*2b20*/  FFMA.FTZ R125, R3, R130, R124 ;  /* 0x00000082037d7223 */ /* 0x000fc8000001007c */
[----:B------:R-:W-:-:S04]  /*2b30*/  FADD.FTZ R125, R16, -R125 ;  /* 0x8000007d107d7221 */ /* 0x000fc80000010000 */
[----:B------:R-:W-:-:S04]  /*2b40*/  FMUL.FTZ R125, R6, R125 ;  /* 0x0000007d067d7220 */ /* 0x000fc80000410000 */
[----:B------:R-:W-:-:S05]  /*2b50*/  @P4 SHF.L.U32 R124, R182, 0x10, RZ ;  /* 0x00000010b67c4819 */ /* 0x000fca00000006ff */
[----:B------:R-:W-:-:S07]  /*2b60*/  @P4 FADD.FTZ R125, R125, R124 ;  /* 0x0000007c7d7d4221 */ /* 0x000fce0000010000 */
.L_x_3604:
[----:B------:R-:W-:Y:S05]  /*2b70*/  BSYNC B1 ;  /* 0x0000000000017941 */ /* 0x000fea0003800000 */
.L_x_3602:
[----:B------:R-:W1:Y:S01]  /*2b80*/  @P3 LDC R124, c[0x0][0x29c] ;  /* 0x0000a700ff7c3b82 */ /* 0x000e620000000800 */
[----:B------:R-:W-:Y:S01]  /*2b90*/  ISETP.NE.U32.AND P5, PT, RZ, UR10, PT ;  /* 0x0000000aff007c0c */ /* 0x000fe2000bfa5070 */
[----:B------:R-:W-:Y:S03]  /*2ba0*/  BSSY B1, `(.L_x_3605) ;  /* 0x0000015000017945 */ /* 0x000fe60003800000 */
[----:B------:R-:W-:Y:S01]  /*2bb0*/  ISETP.NE.AND.EX P5, PT, RZ, UR11, PT, P5 ;  /* 0x0000000bff007c0c */ /* 0x000fe2000bfa5350 */
[----:B-1----:R-:W-:-:S12]  /*2bc0*/  @P3 FMUL.FTZ R124, R125, R124 ;  /* 0x0000007c7d7c3220 */ /* 0x002fd80000410000 */
        /* <DEDUP_REMOVED lines=10> */
.L_x_3606:
[----:B0-----:R-:W-:Y:S02]  /*2c70*/  ISETP.NE.AND P6, PT, R5, RZ, PT ;  /* 0x000000ff0500720c */ /* 0x001fe40003fc5270 */
[----:B------:R-:W-:Y:S02]  /*2c80*/  @P4 SHF.R.U64 R126, R182, 0x10, R183 ;  /* 0x00000010b67e4819 */ /* 0x000fe400000012b7 */
[----:B------:R-:W-:Y:S02]  /*2c90*/  FSEL R125, R128, RZ, !P6 ;  /* 0x000000ff807d7208 */ /* 0x000fe40007000000 */
[----:B------:R-:W-:-:S03]  /*2ca0*/  @P4 SHF.L.U32 R126, R126, 0x10, RZ ;  /* 0x000000107e7e4819 */ /* 0x000fc600000006ff */
[----:B------:R-:W-:-:S04]  /*2cb0*/  FFMA.FTZ R124, R14, R130, R125 ;  /* 0x000000820e7c7223 */ /* 0x000fc8000001007d */
[----:B------:R-:W-:-:S04]  /*2cc0*/  FADD.FTZ R125, R17, -R124 ;  /* 0x8000007c117d7221 */ /* 0x000fc80000010000 */
[----:B------:R-:W-:-:S04]  /*2cd0*/  FMUL.FTZ R125, R6, R125 ;  /* 0x0000007d067d7220 */ /* 0x000fc80000410000 */
[----:B------:R-:W-:-:S07]  /*2ce0*/  @P4 FADD.FTZ R125, R125, R126 ;  /* 0x0000007e7d7d4221 */ /* 0x000fce0000010000 */
.L_x_3607:
[----:B------:R-:W-:Y:S05]  /*2cf0*/  BSYNC B1 ;  /* 0x0000000000017941 */ /* 0x000fea0003800000 */
.L_x_3605:
[----:B------:R-:W1:Y:S01]  /*2d00*/  @P3 LDC R124, c[0x0][0x29c] ;  /* 0x0000a700ff7c3b82 */ /* 0x000e620000000800 */
[----:B------:R-:W-:Y:S01]  /*2d10*/  BSSY B1, `(.L_x_3608) ;  /* 0x0000012000017945 */ /* 0x000fe20003800000 */
[----:B-1----:R-:W-:Y:S01]  /*2d20*/  @P3 FMUL.FTZ R124, R125, R124 ;  /* 0x0000007c7d7c3220 */ /* 0x002fe20000410000 */
        /* <DEDUP_REMOVED lines=9> */
.L_x_3609:
[----:B0-----:R-:W-:-:S04]  /*2dc0*/  ISETP.NE.AND P6, PT, R5, RZ, PT ;  /* 0x000000ff0500720c */ /* 0x001fc80003fc5270 */
[----:B------:R-:W-:-:S05]  /*2dd0*/  FSEL R124, R128, RZ, !P6 ;  /* 0x000000ff807c7208 */ /* 0x000fca0007000000 */
[----:B------:R-:W-:Y:S01]  /*2de0*/  FFMA.FTZ R125, R15, R130, R124 ;  /* 0x000000820f7d7223 */ /* 0x000fe2000001007c */
[----:B------:R-:W-:-:S03]  /*2df0*/  @P4 SHF.L.U32 R124, R183, 0x10, RZ ;  /* 0x00000010b77c4819 */ /* 0x000fc600000006ff */
[----:B------:R-:W-:-:S04]  /*2e00*/  FADD.FTZ R125, R18, -R125 ;  /* 0x8000007d127d7221 */ /* 0x000fc80000010000 */
[----:B------:R-:W-:-:S04]  /*2e10*/  FMUL.FTZ R125, R6, R125 ;  /* 0x0000007d067d7220 */ /* 0x000fc80000410000 */
[----:B------:R-:W-:-:S07]  /*2e20*/  @P4 FADD.FTZ R125, R125, R124 ;  /* 0x0000007c7d7d4221 */ /* 0x000fce0000010000 */
.L_x_3610:
[----:B------:R-:W-:Y:S05]  /*2e30*/  BSYNC B1 ;  /* 0x0000000000017941 */ /* 0x000fea0003800000 */
.L_x_3608:
        /* <DEDUP_REMOVED lines=13> */
.L_x_3612:
[----:B0-----:R-:W-:Y:S02]  /*2f10*/  ISETP.NE.AND P6, PT, R5, RZ, PT ;  /* 0x000000ff0500720c */ /* 0x001fe40003fc5270 */
[----:B------:R-:W-:Y:S02]  /*2f20*/  @P4 SHF.R.U32.HI R126, RZ, 0x10, R183 ;  /* 0x00000010ff7e4819 */ /* 0x000fe400000116b7 */
[----:B------:R-:W-:Y:S02]  /*2f30*/  FSEL R125, R128, RZ, !P6 ;  /* 0x000000ff807d7208 */ /* 0x000fe40007000000 */
[----:B------:R-:W-:-:S03]  /*2f40*/  @P4 SHF.L.U32 R126, R126, 0x10, RZ ;  /* 0x000000107e7e4819 */ /* 0x000fc600000006ff */
[----:B------:R-:W-:-:S04]  /*2f50*/  FFMA.FTZ R124, R20, R130, R125 ;  /* 0x00000082147c7223 */ /* 0x000fc8000001007d */
[----:B------:R-:W-:-:S04]  /*2f60*/  FADD.FTZ R125, R19, -R124 ;  /* 0x8000007c137d7221 */ /* 0x000fc80000010000 */
[----:B------:R-:W-:-:S04]  /*2f70*/  FMUL.FTZ R125, R6, R125 ;  /* 0x0000007d067d7220 */ /* 0x000fc80000410000 */
[----:B------:R-:W-:-:S07]  /*2f80*/  @P4 FADD.FTZ R125, R125, R126 ;  /* 0x0000007e7d7d4221 */ /* 0x000fce0000010000 */
.L_x_3613:
[----:B------:R-:W-:Y:S05]  /*2f90*/  BSYNC B1 ;  /* 0x0000000000017941 */ /* 0x000fea0003800000 */
.L_x_3611:
[----:B------:R-:W1:Y:S02]  /*2fa0*/  @P3 LDC R124, c[0x0][0x29c] ;  /* 0x0000a700ff7c3b82 */ /* 0x000e640000000800 */
[----:B-1----:R-:W-:Y:S01]  /*2fb0*/  @P3 FMUL.FTZ R124, R125, R124 ;  /* 0x0000007c7d7c3220 */ /* 0x002fe20000410000 */
[----:B------:R-:W-:-:S04]  /*2fc0*/  @P5 F2FP.BF16.F32.PACK_AB R125, RZ, R125 ;  /* 0x0000007dff7d523e */ /* 0x000fc800000010ff */
[----:B------:R-:W-:Y:S02]  /*2fd0*/  @P3 F2FP.BF16.F32.PACK_AB R132, RZ, R124 ;  /* 0x0000007cff84323e */ /* 0x000fe400000010ff */
[----:B------:R-:W-:Y:S01]  /*2fe0*/  @P5 PRMT R193, R125, 0x7610, R193 ;  /* 0x000076107dc15816 */ /* 0x000fe200000000c1 */
[----:B------:R-:W-:Y:S06]  /*2ff0*/  @!P5 BRA `(.L_x_3614) ;  /* 0x000000000020d947 */ /* 0x000fec0003800000 */
[----:B------:R-:W1:Y:S01]  /*3000*/  LDC.64 R124, c[0x0][0x308] ;  /* 0x0000c200ff7c7b82 */ /* 0x000e620000000a00 */
[----:B------:R-:W-:Y:S02]  /*3010*/  LOP3.LUT R126, R186, 0xffff, RZ, 0xc0, !PT ;  /* 0x0000ffffba7e7812 */ /* 0x000fe400078ec0ff */
[----:B------:R-:W-:-:S03]  /*3020*/  PRMT R131, R188, 0x5410, R193 ;  /* 0x00005410bc837816 */ /* 0x000fc600000000c1 */
[----:B------:R-:W-:-:S05]  /*3030*/  IMAD.WIDE.U32 R126, R126, 0x10000, RZ ;  /* 0x000100007e7e7825 */ /* 0x000fca00078e00ff */
[----:B------:R-:W-:Y:S02]  /*3040*/  LOP3.LUT R127, R131, R127, RZ, 0xfc, !PT ;  /* 0x0000007f837f7212 */ /* 0x000fe400078efcff */
[----:B------:R-:W-:Y:S01]  /*3050*/  LOP3.LUT R126, R126, 0xffff, R169, 0xf8, !PT ;  /* 0x0000ffff7e7e7812 */ /* 0x000fe200078ef8a9 */
[----:B-1----:R-:W-:-:S05]  /*3060*/  IMAD.WIDE.U32 R124, R8, 0x8, R124 ;  /* 0x00000008087c7825 */ /* 0x002fca00078e007c */
[----:B------:R1:W-:Y:S02]  /*3070*/  STG.E.64 desc[UR4][R124.64], R126 ;  /* 0x0000007e7c007986 */ /* 0x0003e4000c101b04 */
.L_x_3614:
[----:B------:R-:W-:Y:S01]  /*3080*/  BSSY B1, `(.L_x_3615) ;  /* 0x000000b000017945 */ /* 0x000fe20003800000 */
[----:B------:R-:W-:-:S03]  /*3090*/  @P3 PRMT R192, R132, 0x7610, R192 ;  /* 0x0000761084c03816 */ /* 0x000fc600000000c0 */
[----:B------:R-:W-:Y:S05]  /*30a0*/  @!P3 BRA `(.L_x_3616) ;  /* 0x000000000020b947 */ /* 0x000fea0003800000 */
[----:B-1----:R-:W1:Y:S01]  /*30b0*/  LDC.64 R124, c[0x0][0x2f8] ;  /* 0x0000be00ff7c7b82 */ /* 0x002e620000000a00 */
[----:B------:R-:W-:Y:S02]  /*30c0*/  LOP3.LUT R126, R187, 0xffff, RZ, 0xc0, !PT ;  /* 0x0000ffffbb7e7812 */ /* 0x000fe400078ec0ff */
[----:B------:R-:W-:-:S03]  /*30d0*/  PRMT R131, R189, 0x5410, R192 ;  /* 0x00005410bd837816 */ /* 0x000fc600000000c0 */
[----:B------:R-:W-:-:S05]  /*30e0*/  IMAD.WIDE.U32 R126, R126, 0x10000, RZ ;  /* 0x000100007e7e7825 */ /* 0x000fca00078e00ff */
[----:B------:R-:W-:Y:S02]  /*30f0*/  LOP3.LUT R127, R131, R127, RZ, 0xfc, !PT ;  /* 0x0000007f837f7212 */ /* 0x000fe400078efcff */
[----:B------:R-:W-:Y:S01]  /*3100*/  LOP3.LUT R126, R126, 0xffff, R185, 0xf8, !PT ;  /* 0x0000ffff7e7e7812 */ /* 0x000fe200078ef8b9 */
[----:B-1----:R-:W-:-:S05]  /*3110*/  IMAD.WIDE.U32 R124, R129, 0x8, R124 ;  /* 0x00000008817c7825 */ /* 0x002fca00078e007c */
[----:B------:R2:W-:Y:S02]  /*3120*/  STG.E.64 desc[UR4][R124.64], R126 ;  /* 0x0000007e7c007986 */ /* 0x0005e4000c101b04 */
.L_x_3616:
[----:B------:R-:W-:Y:S05]  /*3130*/  BSYNC B1 ;  /* 0x0000000000017941 */ /* 0x000fea0003800000 */
.L_x_3615:
[----:B------:R-:W-:Y:S01]  /*3140*/  VIADD R8, R8, 0x100 ;  /* 0x0000010008087836 */ /* 0x000fe20000000000 */
[----:B------:R-:W-:-:S07]  /*3150*/  IADD3 R129, R129, 0x100, RZ ;  /* 0x0000010081817810 */ /* 0x000fce0007ffe0ff */
.L_x_3601:
[----:B------:R-:W-:Y:S05]  /*3160*/  BSYNC B0 ;  /* 0x0000000000007941 */ /* 0x000fea0003800000 */
.L_x_3600:
[----:B------:R-:W-:Y:S01]  /*3170*/  ISETP.NE.AND P4, PT, R10, RZ, PT ;  /* 0x000000ff0a00720c */ /* 0x000fe20003f85270 */
[----:B------:R-:W-:-:S12]  /*3180*/  BSSY B0, `(.L_x_3617) ;  /* 0x000006e000007945 */ /* 0x000fd80003800000 */
[----:B------:R-:W-:Y:S05]  /*3190*/  @!P4 BRA `(.L_x_3618) ;  /* 0x0000000400b0c947 */ /* 0x000fea0003800000 */
[----:B0-----:R-:W-:Y:S01]  /*31a0*/  ISETP.NE.AND P4, PT, R5, RZ, PT ;  /* 0x000000ff0500720c */ /* 0x001fe20003f85270 */
[----:B------:R-:W-:Y:S03]  /*31b0*/  BSSY B1, `(.L_x_3619) ;  /* 0x0000012000017945 */ /* 0x000fe60003800000 */
[----:B-12---:R-:W-:Y:S01]  /*31c0*/  FSEL R127, R128, RZ, !P4 ;  /* 0x000000ff807f7208 */ /* 0x006fe20006000000 */
[----:B------:R-:W-:Y:S08]  /*31d0*/  @P2 BRA `(.L_x_3620) ;  /* 0x00000000001c2947 */ /* 0x000ff00003800000 */
[----:B------:R-:W-:Y:S01]  /*31e0*/  UISETP.NE.U32.AND UP0, UPT, UR14, URZ, UPT ;  /* 0x0000003f0e00728c */ /* 0x000fe2000bf05070 */
[----:B------:R-:W-:-:S03]  /*31f0*/  MOV R125, RZ ;  /* 0x000000ff007d7202 */ /* 0x000fc60000000f00 */
[----:B------:R-:W-:-:S06]  /*3200*/  UISETP.NE.AND.EX UP0, UPT, UR15, URZ, UPT, UP0 ;  /* 0x0000003f0f00728c */ /* 0x000fcc000bf05300 */
[----:B------:R-:W-:-:S13]  /*3210*/  PLOP3.LUT P4, PT, PT, PT, UP0, 0x80, 0x0 ;  /* 0x000000000000781c */ /* 0x000fda0003f8f008 */
[----:B------:R-:W-:Y:S05]  /*3220*/  @!P4 BRA `(.L_x_3621) ;  /* 0x000000000028c947 */ /* 0x000fea0003800000 */
[----:B------:R-:W-:Y:S01]  /*3230*/  IMAD.U32 R125, R180, 0x10000, RZ ;  /* 0x00010000b47d7824 */ /* 0x000fe200078e00ff */
[----:B------:R-:W-:Y:S06]  /*3240*/  BRA `(.L_x_3621) ;  /* 0x0000000000207947 */ /* 0x000fec0003800000 */
.L_x_3620:
        /* <DEDUP_REMOVED lines=8> */
.L_x_3621:
[----:B------:R-:W-:Y:S05]  /*32d0*/  BSYNC B1 ;  /* 0x0000000000017941 */ /* 0x000fea0003800000 */
.L_x_3619:
        /* <DEDUP_REMOVED lines=10> */
[----:B------:R-:W-:Y:S01]  /*3380*/  HFMA2.MMA R125, -RZ, RZ, 0, 0 ;  /* 0x00000000ff7d7435 */ /* 0x000fe200000001ff */
[----:B------:R-:W-:Y:S10]  /*3390*/  @!P4 BRA `(.L_x_3624) ;  /* 0x000000000024c947 */ /* 0x000ff40003800000 */
[----:B------:R-:W-:-:S05]  /*33a0*/  SHF.R.U64 R125, R180, 0x10, R181 ;  /* 0x00000010b47d7819 */ /* 0x000fca00000012b5 */
[----:B------:R-:W-:Y:S01]  /*33b0*/  IMAD.U32 R125, R125, 0x10000, RZ ;  /* 0x000100007d7d7824 */ /* 0x000fe200078e00ff */
[----:B------:R-:W-:Y:S06]  /*33c0*/  BRA `(.L_x_3624) ;  /* 0x0000000000187947 */ /* 0x000fec0003800000 */
.L_x_3623:
[----:B------:R-:W-:Y:S01]  /*33d0*/  FFMA.FTZ R124, R22, R130, R127 ;  /* 0x00000082167c7223 */ /* 0x000fe2000001007f */
[----:B------:R-:W-:-:S03]  /*33e0*/  @P4 SHF.R.U64 R126, R180, 0x10, R181 ;  /* 0x00000010b47e4819 */ /* 0x000fc600000012b5 */
[----:B------:R-:W-:Y:S01]  /*33f0*/  FADD.FTZ R125, R25, -R124 ;  /* 0x8000007c197d7221 */ /* 0x000fe20000010000 */
[----:B------:R-:W-:-:S03]  /*3400*/  @P4 SHF.L.U32 R126, R126, 0x10, RZ ;  /* 0x000000107e7e4819 */ /* 0x000fc600000006ff */
[----:B------:R-:W-:-:S04]  /*3410*/  FMUL.FTZ R125, R6, R125 ;  /* 0x0000007d067d7220 */ /* 0x000fc80000410000 */
[----:B------:R-:W-:-:S07]  /*3420*/  @P4 FADD.FTZ R125, R125, R126 ;  /* 0x0000007e7d7d4221 */ /* 0x000fce0000010000 */
.L_x_3624:
[----:B------:R-:W-:Y:S05]  /*3430*/  BSYNC B1 ;  /* 0x0000000000017941 */ /* 0x000fea0003800000 */
.L_x_3622:
        /* <DEDUP_REMOVED lines=10> */
[----:B------:R-:W-:Y:S01]  /*34e0*/  IMAD.U32 R125, R181, 0x10000, RZ ;  /* 0x00010000b57d7824 */ /* 0x000fe200078e00ff */
[----:B------:R-:W-:Y:S06]  /*34f0*/  BRA `(.L_x_3627) ;  /* 0x0000000000147947 */ /* 0x000fec0003800000 */
.L_x_3626:
[----:B------:R-:W-:Y:S01]  /*3500*/  FFMA.FTZ R125, R23, R130, R127 ;  /* 0x00000082177d7223 */ /* 0x000fe2000001007f */
[----:B------:R-:W-:-:S03]  /*3510*/  @P4 SHF.L.U32 R124, R181, 0x10, RZ ;  /* 0x00000010b57c4819 */ /* 0x000fc600000006ff */
[----:B------:R-:W-:-:S04]  /*3520*/  FADD.FTZ R125, R26, -R125 ;  /* 0x8000007d1a7d7221 */ /* 0x000fc80000010000 */
[----:B------:R-:W-:-:S04]  /*3530*/  FMUL.FTZ R125, R6, R125 ;  /* 0x0000007d067d7220 */ /* 0x000fc80000410000 */
[----:B------:R-:W-:-:S07]  /*3540*/  @P4 FADD.FTZ R125, R125, R124 ;  /* 0x0000007c7d7d4221 */ /* 0x000fce0000010000 */
.L_x_3627:
[----:B------:R-:W-:Y:S05]  /*3550*/  BSYNC B1 ;  /* 0x0000000000017941 */ /* 0x000fea0003800000 */
.L_x_3625:
        /* <DEDUP_REMOVED lines=13> */
.L_x_3629:
[----:B------:R-:W-:Y:S01]  /*3630*/  FFMA.FTZ R124, R28, R130, R127 ;  /* 0x000000821c7c7223 */ /* 0x000fe2000001007f */
[----:B------:R-:W-:-:S03]  /*3640*/  @P4 SHF.R.U32.HI R126, RZ, 0x10, R181 ;  /* 0x00000010ff7e4819 */ /* 0x000fc600000116b5 */
[----:B------:R-:W-:Y:S01]  /*3650*/  FADD.FTZ R125, R27, -R124 ;  /* 0x8000007c1b7d7221 */ /* 0x000fe20000010000 */
[----:B------:R-:W-:-:S03]  /*3660*/  @P4 SHF.L.U32 R126, R126, 0x10, RZ ;  /* 0x000000107e7e4819 */ /* 0x000fc600000006ff */
[----:B------:R-:W-:-:S04]  /*3670*/  FMUL.FTZ R125, R6, R125 ;  /* 0x0000007d067d7220 */ /* 0x000fc80000410000 */
[----:B------:R-:W-:-:S07]  /*3680*/  @P4 FADD.FTZ R125, R125, R126 ;  /* 0x0000007e7d7d4221 */ /* 0x000fce0000010000 */
.L_x_3630:
[----:B------:R-:W-:Y:S05]  /*3690*/  BSYNC B1 ;  /* 0x0000000000017941 */ /* 0x000fea0003800000 */
.L_x_3628:
        /* <DEDUP_REMOVED lines=15> */
.L_x_3631:
        /* <DEDUP_REMOVED lines=10> */
.L_x_3633:
[----:B------:R-:W-:Y:S05]  /*3830*/  BSYNC B1 ;  /* 0x0000000000017941 */ /* 0x000fea0003800000 */
.L_x_3632:
[----:B------:R-:W-:Y:S01]  /*3840*/  IADD3 R8, R8, 0x100, RZ ;  /* 0x0000010008087810 */ /* 0x000fe20007ffe0ff */
[----:B------:R-:W-:-:S07]  /*3850*/  VIADD R129, R129, 0x100 ;  /* 0x0000010081817836 */ /* 0x000fce0000000000 */
.L_x_3618:
[----:B------:R-:W-:Y:S05]  /*3860*/  BSYNC B0 ;  /* 0x0000000000007941 */ /* 0x000fea0003800000 */
.L_x_3617:
        /* <DEDUP_REMOVED lines=12> */
[----:B------:R-:W-:Y:S01]  /*3930*/  SHF.L.U32 R125, R178, 0x10, RZ ;  /* 0x00000010b27d7819 */ /* 0x000fe200000006ff */
[----:B------:R-:W-:Y:S06]  /*3940*/  BRA `(.L_x_3638) ;  /* 0x0000000000207947 */ /* 0x000fec0003800000 */
.L_x_3637:
        /* <DEDUP_REMOVED lines=8> */
.L_x_3638:
[----:B------:R-:W-:Y:S05]  /*39d0*/  BSYNC B1 ;  /* 0x0000000000017941 */ /* 0x000fea0003800000 */
.L_x_3636:
        /* <DEDUP_REMOVED lines=15> */
.L_x_3640:
[----:B------:R-:W-:Y:S01]  /*3ad0*/  FFMA.FTZ R124, R30, R130, R127 ;  /* 0x000000821e7c7223 */ /* 0x000fe2000001007f */
[----:B------:R-:W-:-:S03]  /*3ae0*/  @P4 SHF.R.U64 R126, R178, 0x10, R179 ;  /* 0x00000010b27e4819 */ /* 0x000fc600000012b3 */
[----:B------:R-:W-:Y:S02]  /*3af0*/  FADD.FTZ R125, R33, -R124 ;  /* 0x8000007c217d7221 */ /* 0x000fe40000010000 */
[----:B------:R-:W-:Y:S02]  /*3b00*/  @P4 IMAD.U32 R126, R126, 0x10000, RZ ;  /* 0x000100007e7e4824 */ /* 0x000fe400078e00ff */
[----:B------:R-:W-:-:S04]  /*3b10*/  FMUL.FTZ R125, R6, R125 ;  /* 0x0000007d067d7220 */ /* 0x000fc80000410000 */
[----:B------:R-:W-:-:S07]  /*3b20*/  @P4 FADD.FTZ R125, R125, R126 ;  /* 0x0000007e7d7d4221 */ /* 0x000fce0000010000 */
.L_x_3641:
[----:B------:R-:W-:Y:S05]  /*3b30*/  BSYNC B1 ;  /* 0x0000000000017941 */ /* 0x000fea0003800000 */
.L_x_3639:
        /* <DEDUP_REMOVED lines=12> */
.L_x_3643:
[----:B------:R-:W-:Y:S01]  /*3c00*/  FFMA.FTZ R125, R31, R130, R127 ;  /* 0x000000821f7d7223 */ /* 0x000fe2000001007f */
[----:B------:R-:W-:-:S03]  /*3c10*/  @P4 IMAD.U32 R124, R179, 0x10000, RZ ;  /* 0x00010000b37c4824 */ /* 0x000fc600078e00ff */
[----:B------:R-:W-:-:S04]  /*3c20*/  FADD.FTZ R125, R34, -R125 ;  /* 0x8000007d227d7221 */ /* 0x000fc80000010000 */
[----:B------:R-:W-:-:S04]  /*3c30*/  FMUL.FTZ R125, R6, R125 ;  /* 0x0000007d067d7220 */ /* 0x000fc80000410000 */
[----:B------:R-:W-:-:S07]  /*3c40*/  @P4 FADD.FTZ R125, R125, R124 ;  /* 0x0000007c7d7d4221 */ /* 0x000fce0000010000 */
.L_x_3644:
[----:B------:R-:W-:Y:S05]  /*3c50*/  BSYNC B1 ;  /* 0x0000000000017941 */ /* 0x000fea0003800000 */
.L_x_3642:
        /* <DEDUP_REMOVED lines=13> */
.L_x_3646:
[----:B------:R-:W-:Y:S01]  /*3d30*/  FFMA.FTZ R124, R36, R130, R127 ;  /* 0x00000082247c7223 */ /* 0x000fe2000001007f */
[----:B------:R-:W-:-:S03]  /*3d40*/  @P4 SHF.R.U32.HI R126, RZ, 0x10, R179 ;  /* 0x00000010ff7e4819 */ /* 0x000fc600000116b3 */
[----:B------:R-:W-:Y:S02]  /*3d50*/  FADD.FTZ R125, R35, -R124 ;  /* 0x8000007c237d7221 */ /* 0x000fe40000010000 */
[----:B------:R-:W-:Y:S02]  /*3d60*/  @P4 IMAD.U32 R126, R126, 0x10000, RZ ;  /* 0x000100007e7e4824 */ /* 0x000fe400078e00ff */
[----:B------:R-:W-:-:S04]  /*3d70*/  FMUL.FTZ R125, R6, R125 ;  /* 0x0000007d067d7220 */ /* 0x000fc80000410000 */
[----:B------:R-:W-:-:S07]  /*3d80*/  @P4 FADD.FTZ R125, R125, R126 ;  /* 0x0000007e7d7d4221 */ /* 0x000fce0000010000 */
.L_x_3647:
[----:B------:R-:W-:Y:S05]  /*3d90*/  BSYNC B1 ;  /* 0x0000000000017941 */ /* 0x000fea0003800000 */
.L_x_3645:
        /* <DEDUP_REMOVED lines=15> */
.L_x_3648:
        /* <DEDUP_REMOVED lines=10> */
.L_x_3650:
[----:B------:R-:W-:Y:S05]  /*3f30*/  BSYNC B1 ;  /* 0x0000000000017941 */ /* 0x000fea0003800000 */
.L_x_3649:
[----:B------:R-:W-:Y:S02]  /*3f40*/  IADD3 R8, R8, 0x100, RZ ;  /* 0x0000010008087810 */ /* 0x000fe40007ffe0ff */
[----:B------:R-:W-:-:S07]  /*3f50*/  IADD3 R129, R129, 0x100, RZ ;  /* 0x0000010081817810 */ /* 0x000fce0007ffe0ff */
.L_x_3635:
[----:B------:R-:W-:Y:S05]  /*3f60*/  BSYNC B0 ;  /* 0x0000000000007941 */ /* 0x000fea0003800000 */
.L_x_3634:
        /* <DEDUP_REMOVED lines=14> */
.L_x_3654:
        /* <DEDUP_REMOVED lines=8> */
.L_x_3655:
[----:B------:R-:W-:Y:S05]  /*40d0*/  BSYNC B1 ;  /* 0x0000000000017941 */ /* 0x000fea0003800000 */
.L_x_3653:
        /* <DEDUP_REMOVED lines=15> */
.L_x_3657:
[----:B------:R-:W-:Y:S01]  /*41d0*/  FFMA.FTZ R124, R38, R130, R127 ;  /* 0x00000082267c7223 */ /* 0x000fe2000001007f */
[----:B------:R-:W-:-:S03]  /*41e0*/  @P4 SHF.R.U64 R126, R176, 0x10, R177 ;  /* 0x00000010b07e4819 */ /* 0x000fc600000012b1 */
[----:B------:R-:W-:Y:S01]  /*41f0*/  FADD.FTZ R125, R141, -R124 ;  /* 0x8000007c8d7d7221 */ /* 0x000fe20000010000 */
[----:B------:R-:W-:-:S03]  /*4200*/  @P4 SHF.L.U32 R126, R126, 0x10, RZ ;  /* 0x000000107e7e4819 */ /* 0x000fc600000006ff */
[----:B------:R-:W-:-:S04]  /*4210*/  FMUL.FTZ R125, R6, R125 ;  /* 0x0000007d067d7220 */ /* 0x000fc80000410000 */
[----:B------:R-:W-:-:S07]  /*4220*/  @P4 FADD.FTZ R125, R125, R126 ;  /* 0x0000007e7d7d4221 */ /* 0x000fce0000010000 */
.L_x_3658:
[----:B------:R-:W-:Y:S05]  /*4230*/  BSYNC B1 ;  /* 0x0000000000017941 */ /* 0x000fea0003800000 */
.L_x_3656:
        /* <DEDUP_REMOVED lines=12> */
.L_x_3660:
[----:B------:R-:W-:Y:S01]  /*4300*/  FFMA.FTZ R125, R39, R130, R127 ;  /* 0x00000082277d7223 */ /* 0x000fe2000001007f */
[----:B------:R-:W-:-:S03]  /*4310*/  @P4 SHF.L.U32 R124, R177, 0x10, RZ ;  /* 0x00000010b17c4819 */ /* 0x000fc600000006ff */
[----:B------:R-:W-:-:S04]  /*4320*/  FADD.FTZ R125, R142, -R125 ;  /* 0x8000007d8e7d7221 */ /* 0x000fc80000010000 */
[----:B------:R-:W-:-:S04]  /*4330*/  FMUL.FTZ R125, R6, R125 ;  /* 0x0000007d067d7220 */ /* 0x000fc80000410000 */
[----:B------:R-:W-:-:S07]  /*4340*/  @P4 FADD.FTZ R125, R125, R124 ;  /* 0x0000007c7d7d4221 */ /* 0x000fce0000010000 */
.L_x_3661:
[----:B------:R-:W-:Y:S05]  /*4350*/  BSYNC B1 ;  /* 0x0000000000017941 */ /* 0x000fea0003800000 */
.L_x_3659:
        /* <DEDUP_REMOVED lines=13> */
.L_x_3663:
[----:B------:R-:W-:Y:S01]  /*4430*/  FFMA.FTZ R124, R144, R130, R127 ;  /* 0x00000082907c7223 */ /* 0x000fe2000001007f */
[----:B------:R-:W-:-:S03]  /*4440*/  @P4 SHF.R.U32.HI R126, RZ, 0x10, R177 ;  /* 0x00000010ff7e4819 */ /* 0x000fc600000116b1 */
[----:B------:R-:W-:Y:S01]  /*4450*/  FADD.FTZ R125, R143, -R124 ;  /* 0x8000007c8f7d7221 */ /* 0x000fe20000010000 */
[----:B------:R-:W-:-:S03]  /*4460*/  @P4 SHF.L.U32 R126, R126, 0x10, RZ ;  /* 0x000000107e7e4819 */ /* 0x000fc600000006ff */
[----:B------:R-:W-:-:S04]  /*4470*/  FMUL.FTZ R125, R6, R125 ;  /* 0x0000007d067d7220 */ /* 0x000fc80000410000 */
[----:B------:R-:W-:-:S07]  /*4480*/  @P4 FADD.FTZ R125, R125, R126 ;  /* 0x0000007e7d7d4221 */ /* 0x000fce0000010000 */
.L_x_3664:
[----:B------:R-:W-:Y:S05]  /*4490*/  BSYNC B1 ;  /* 0x0000000000017941 */ /* 0x000fea0003800000 */
.L_x_3662:
        /* <DEDUP_REMOVED lines=15> */
.L_x_3665:
        /* <DEDUP_REMOVED lines=10> */
.L_x_3667:
[----:B------:R-:W-:Y:S05]  /*4630*/  BSYNC B1 ;  /* 0x0000000000017941 */ /* 0x000fea0003800000 */
.L_x_3666:
[----:B------:R-:W-:Y:S01]  /*4640*/  VIADD R8, R8, 0x100 ;  /* 0x0000010008087836 */ /* 0x000fe20000000000 */
[----:B------:R-:W-:-:S07]  /*4650*/  IADD3 R129, R129, 0x100, RZ ;  /* 0x0000010081817810 */ /* 0x000fce0007ffe0ff */
.L_x_3652:
[----:B------:R-:W-:Y:S05]  /*4660*/  BSYNC B0 ;  /* 0x0000000000007941 */ /* 0x000fea0003800000 */
.L_x_3651:
[----:B------:R-:W-:Y:S04]  /*4670*/  BSSY B0, `(.L_x_3668) ;  /* 0x000006e000007945 */ /* 0x000fe80003800000 */
        /* <DEDUP_REMOVED lines=12> */
.L_x_3671:
        /* <DEDUP_REMOVED lines=8> */
.L_x_3672:
[----:B------:R-:W-:Y:S05]  /*47c0*/  BSYNC B1 ;  /* 0x0000000000017941 */ /* 0x000fea0003800000 */
.L_x_3670:
        /* <DEDUP_REMOVED lines=15> */
.L_x_3674:
[----:B------:R-:W-:Y:S01]  /*48c0*/  FFMA.FTZ R124, R146, R130, R127 ;  /* 0x00000082927c7223 */ /* 0x000fe2000001007f */
[----:B------:R-:W-:-:S03]  /*48d0*/  @P4 SHF.R.U64 R126, R174, 0x10, R175 ;  /* 0x00000010ae7e4819 */ /* 0x000fc600000012af */
[----:B------:R-:W-:Y:S01]  /*48e0*/  FADD.FTZ R125, R149, -R124 ;  /* 0x8000007c957d7221 */ /* 0x000fe20000010000 */
[----:B------:R-:W-:-:S03]  /*48f0*/  @P4 SHF.L.U32 R126, R126, 0x10, RZ ;  /* 0x000000107e7e4819 */ /* 0x000fc600000006ff */
[----:B------:R-:W-:-:S04]  /*4900*/  FMUL.FTZ R125, R6, R125 ;  /* 0x0000007d067d7220 */ /* 0x000fc80000410000 */
[----:B------:R-:W-:-:S07]  /*4910*/  @P4 FADD.FTZ R125, R125, R126 ;  /* 0x0000007e7d7d4221 */ /* 0x000fce0000010000 */
.L_x_3675:
[----:B------:R-:W-:Y:S05]  /*4920*/  BSYNC B1 ;  /* 0x0000000000017941 */ /* 0x000fea0003800000 */
.L_x_3673:
        /* <DEDUP_REMOVED lines=12> */
.L_x_3677:
[----:B------:R-:W-:Y:S01]  /*49f0*/  FFMA.FTZ R125, R147, R130, R127 ;  /* 0x00000082937d7223 */ /* 0x000fe2000001007f */
[----:B------:R-:W-:-:S03]  /*4a00*/  @P4 SHF.L.U32 R124, R175, 0x10, RZ ;  /* 0x00000010af7c4819 */ /* 0x000fc600000006ff */
[----:B------:R-:W-:-:S04]  /*4a10*/  FADD.FTZ R125, R150, -R125 ;  /* 0x8000007d967d7221 */ /* 0x000fc80000010000 */
[----:B------:R-:W-:-:S04]  /*4a20*/  FMUL.FTZ R125, R6, R125 ;  /* 0x0000007d067d7220 */ /* 0x000fc80000410000 */
[----:B------:R-:W-:-:S07]  /*4a30*/  @P4 FADD.FTZ R125, R125, R124 ;  /* 0x0000007c7d7d4221 */ /* 0x000fce0000010000 */
.L_x_3678:
[----:B------:R-:W-:Y:S05]  /*4a40*/  BSYNC B1 ;  /* 0x0000000000017941 */ /* 0x000fea0003800000 */
.L_x_3676:
        /* <DEDUP_REMOVED lines=13> */
.L_x_3680:
[----:B------:R-:W-:Y:S01]  /*4b20*/  FFMA.FTZ R124, R152, R130, R127 ;  /* 0x00000082987c7223 */ /* 0x000fe2000001007f */
[----:B------:R-:W-:-:S03]  /*4b30*/  @P4 SHF.R.U32.HI R126, RZ, 0x10, R175 ;  /* 0x00000010ff7e4819 */ /* 0x000fc600000116af */
[----:B------:R-:W-:Y:S01]  /*4b40*/  FADD.FTZ R125, R151, -R124 ;  /* 0x8000007c977d7221 */ /* 0x000fe20000010000 */
[----:B------:R-:W-:-:S03]  /*4b50*/  @P4 SHF.L.U32 R126, R126, 0x10, RZ ;  /* 0x000000107e7e4819 */ /* 0x000fc600000006ff */
[----:B------:R-:W-:-:S04]  /*4b60*/  FMUL.FTZ R125, R6, R125 ;  /* 0x0000007d067d7220 */ /* 0x000fc80000410000 */
[----:B------:R-:W-:-:S07]  /*4b70*/  @P4 FADD.FTZ R125, R125, R126 ;  /* 0x0000007e7d7d4221 */ /* 0x000fce0000010000 */
.L_x_3681:
[----:B------:R-:W-:Y:S05]  /*4b80*/  BSYNC B1 ;  /* 0x0000000000017941 */ /* 0x000fea0003800000 */
.L_x_3679:
        /* <DEDUP_REMOVED lines=15> */
.L_x_3682:
        /* <DEDUP_REMOVED lines=10> */
.L_x_3684:
[----:B------:R-:W-:Y:S05]  /*4d20*/  BSYNC B1 ;  /* 0x0000000000017941 */ /* 0x000fea0003800000 */
.L_x_3683:
[----:B------:R-:W-:Y:S01]  /*4d30*/  IADD3 R8, R8, 0x100, RZ ;  /* 0x0000010008087810 */ /* 0x000fe20007ffe0ff */
[----:B------:R-:W-:-:S07]  /*4d40*/  VIADD R129, R129, 0x100 ;  /* 0x0000010081817836 */ /* 0x000fce0000000000 */
.L_x_3669:
[----:B------:R-:W-:Y:S05]  /*4d50*/  BSYNC B0 ;  /* 0x0000000000007941 */ /* 0x000fea0003800000 */
.L_x_3668:
        /* <DEDUP_REMOVED lines=13> */
.L_x_3688:
        /* <DEDUP_REMOVED lines=8> */
.L_x_3689:
[----:B------:R-:W-:Y:S05]  /*4eb0*/  BSYNC B1 ;  /* 0x0000000000017941 */ /* 0x000fea0003800000 */
.L_x_3687:
        /* <DEDUP_REMOVED lines=15> */
.L_x_3691:
[----:B------:R-:W-:Y:S01]  /*4fb0*/  FFMA.FTZ R124, R154, R130, R127 ;  /* 0x000000829a7c7223 */ /* 0x000fe2000001007f */
[----:B------:R-:W-:-:S03]  /*4fc0*/  @P4 SHF.R.U64 R126, R172, 0x10, R173 ;  /* 0x00000010ac7e4819 */ /* 0x000fc600000012ad */
[----:B------:R-:W-:Y:S02]  /*4fd0*/  FADD.FTZ R125, R157, -R124 ;  /* 0x8000007c9d7d7221 */ /* 0x000fe40000010000 */
[----:B------:R-:W-:Y:S02]  /*4fe0*/  @P4 IMAD.U32 R126, R126, 0x10000, RZ ;  /* 0x000100007e7e4824 */ /* 0x000fe400078e00ff */
[----:B------:R-:W-:-:S04]  /*4ff0*/  FMUL.FTZ R125, R6, R125 ;  /* 0x0000007d067d7220 */ /* 0x000fc80000410000 */
[----:B------:R-:W-:-:S07]  /*5000*/  @P4 FADD.FTZ R125, R125, R126 ;  /* 0x0000007e7d7d4221 */ /* 0x000fce0000010000 */
.L_x_3692:
[----:B------:R-:W-:Y:S05]  /*5010*/  BSYNC B1 ;  /* 0x0000000000017941 */ /* 0x000fea0003800000 */
.L_x_3690:
        /* <DEDUP_REMOVED lines=12> */
.L_x_3694:
[----:B------:R-:W-:Y:S01]  /*50e0*/  FFMA.FTZ R125, R155, R130, R127 ;  /* 0x000000829b7d7223 */ /* 0x000fe2000001007f */
[----:B------:R-:W-:-:S03]  /*50f0*/  @P4 IMAD.U32 R124, R173, 0x10000, RZ ;  /* 0x00010000ad7c4824 */ /* 0x000fc600078e00ff */
[----:B------:R-:W-:-:S04]  /*5100*/  FADD.FTZ R125, R158, -R125 ;  /* 0x8000007d9e7d7221 */ /* 0x000fc80000010000 */
[----:B------:R-:W-:-:S04]  /*5110*/  FMUL.FTZ R125, R6, R125 ;  /* 0x0000007d067d7220 */ /* 0x000fc80000410000 */
[----:B------:R-:W-:-:S07]  /*5120*/  @P4 FADD.FTZ R125, R125, R124 ;  /* 0x0000007c7d7d4221 */ /* 0x000fce0000010000 */
.L_x_3695:
[----:B------:R-:W-:Y:S05]  /*5130*/  BSYNC B1 ;  /* 0x0000000000017941 */ /* 0x000fea0003800000 */
.L_x_3693:
        /* <DEDUP_REMOVED lines=13> */
.L_x_3697:
[----:B------:R-:W-:Y:S01]  /*5210*/  FFMA.FTZ R124, R160, R130, R127 ;  /* 0x00000082a07c7223 */ /* 0x000fe2000001007f */
[----:B------:R-:W-:-:S03]  /*5220*/  @P4 SHF.R.U32.HI R126, RZ, 0x10, R173 ;  /* 0x00000010ff7e4819 */ /* 0x000fc600000116ad */
[----:B------:R-:W-:Y:S02]  /*5230*/  FADD.FTZ R125, R159, -R124 ;  /* 0x8000007c9f7d7221 */ /* 0x000fe40000010000 */
[----:B------:R-:W-:Y:S02]  /*5240*/  @P4 IMAD.U32 R126, R126, 0x10000, RZ ;  /* 0x000100007e7e4824 */ /* 0x000fe400078e00ff */
[----:B------:R-:W-:-:S04]  /*5250*/  FMUL.FTZ R125, R6, R125 ;  /* 0x0000007d067d7220 */ /* 0x000fc80000410000 */
[----:B------:R-:W-:-:S07]  /*5260*/  @P4 FADD.FTZ R125, R125, R126 ;  /* 0x0000007e7d7d4221 */ /* 0x000fce0000010000 */
.L_x_3698:
[----:B------:R-:W-:Y:S05]  /*5270*/  BSYNC B1 ;  /* 0x0000000000017941 */ /* 0x000fea0003800000 */
.L_x_3696:
        /* <DEDUP_REMOVED lines=15> */
.L_x_3699:
        /* <DEDUP_REMOVED lines=10> */
.L_x_3701:
[----:B------:R-:W-:Y:S05]  /*5410*/  BSYNC B1 ;  /* 0x0000000000017941 */ /* 0x000fea0003800000 */
.L_x_3700:
[----:B------:R-:W-:Y:S02]  /*5420*/  IADD3 R8, R8, 0x100, RZ ;  /* 0x0000010008087810 */ /* 0x000fe40007ffe0ff */
[----:B------:R-:W-:-:S07]  /*5430*/  IADD3 R129, R129, 0x100, RZ ;  /* 0x0000010081817810 */ /* 0x000fce0007ffe0ff */
.L_x_3686:
[----:B------:R-:W-:Y:S05]  /*5440*/  BSYNC B0 ;  /* 0x0000000000007941 */ /* 0x000fea0003800000 */
.L_x_3685:
        /* <DEDUP_REMOVED lines=14> */
.L_x_3705:
        /* <DEDUP_REMOVED lines=8> */
.L_x_3706:
[----:B------:R-:W-:Y:S05]  /*55b0*/  BSYNC B1 ;  /* 0x0000000000017941 */ /* 0x000fea0003800000 */
.L_x_3704:
        /* <DEDUP_REMOVED lines=15> */
.L_x_3708:
[----:B------:R-:W-:Y:S01]  /*56b0*/  FFMA.FTZ R124, R162, R130, R127 ;  /* 0x00000082a27c7223 */ /* 0x000fe2000001007f */
[----:B------:R-:W-:-:S03]  /*56c0*/  @P4 SHF.R.U64 R126, R170, 0x10, R171 ;  /* 0x00000010aa7e4819 */ /* 0x000fc600000012ab */
[----:B------:R-:W-:Y:S01]  /*56d0*/  FADD.FTZ R125, R165, -R124 ;  /* 0x8000007ca57d7221 */ /* 0x000fe20000010000 */
[----:B------:R-:W-:-:S03]  /*56e0*/  @P4 SHF.L.U32 R126, R126, 0x10, RZ ;  /* 0x000000107e7e4819 */ /* 0x000fc600000006ff */
[----:B------:R-:W-:-:S04]  /*56f0*/  FMUL.FTZ R125, R6, R125 ;  /* 0x0000007d067d7220 */ /* 0x000fc80000410000 */
[----:B------:R-:W-:-:S07]  /*5700*/  @P4 FADD.FTZ R125, R125, R126 ;  /* 0x0000007e7d7d4221 */ /* 0x000fce0000010000 */
.L_x_3709:
[----:B------:R-:W-:Y:S05]  /*5710*/  BSYNC B1 ;  /* 0x0000000000017941 */ /* 0x000fea0003800000 */
.L_x_3707:
        /* <DEDUP_REMOVED lines=12> */
.L_x_3711:
[----:B------:R-:W-:Y:S01]  /*57e0*/  FFMA.FTZ R125, R167, R130, R127 ;  /* 0x00000082a77d7223 */ /* 0x000fe2000001007f */
[----:B------:R-:W-:-:S03]  /*57f0*/  @P4 SHF.L.U32 R124, R171, 0x10, RZ ;  /* 0x00000010ab7c4819 */ /* 0x000fc600000006ff */
[----:B------:R-:W-:-:S04]  /*5800*/  FADD.FTZ R125, R166, -R125 ;  /* 0x8000007da67d7221 */ /* 0x000fc80000010000 */
[----:B------:R-:W-:-:S04]  /*5810*/  FMUL.FTZ R125, R6, R125 ;  /* 0x0000007d067d7220 */ /* 0x000fc80000410000 */
[----:B------:R-:W-:-:S07]  /*5820*/  @P4 FADD.FTZ R125, R125, R124 ;  /* 0x0000007c7d7d4221 */ /* 0x000fce0000010000 */
.L_x_3712:
[----:B------:R-:W-:Y:S05]  /*5830*/  BSYNC B1 ;  /* 0x0000000000017941 */ /* 0x000fea0003800000 */
.L_x_3710:
        /* <DEDUP_REMOVED lines=13> */
.L_x_3714:
[----:B------:R-:W-:Y:S01]  /*5910*/  FFMA.FTZ R125, R184, R130, R127 ;  /* 0x00000082b87d7223 */ /* 0x000fe2000001007f */
[----:B------:R-:W-:-:S03]  /*5920*/  @P4 SHF.R.U32.HI R124, RZ, 0x10, R171 ;  /* 0x00000010ff7c4819 */ /* 0x000fc600000116ab */
[----:B------:R-:W-:Y:S01]  /*5930*/  FADD.FTZ R125, R168, -R125 ;  /* 0x8000007da87d7221 */ /* 0x000fe20000010000 */
[----:B------:R-:W-:-:S03]  /*5940*/  @P4 SHF.L.U32 R127, R124, 0x10, RZ ;  /* 0x000000107c7f4819 */ /* 0x000fc600000006ff */
[----:B------:R-:W-:-:S04]  /*5950*/  FMUL.FTZ R6, R6, R125 ;  /* 0x0000007d06067220 */ /* 0x000fc80000410000 */
[----:B------:R-:W-:-:S07]  /*5960*/  @P4 FADD.FTZ R6, R6, R127 ;  /* 0x0000007f06064221 */ /* 0x000fce0000010000 */
.L_x_3715:
[----:B------:R-:W-:Y:S05]  /*5970*/  BSYNC B1 ;  /* 0x0000000000017941 */ /* 0x000fea0003800000 */
.L_x_3713:
        /* <DEDUP_REMOVED lines=14> */
.L_x_3716:
        /* <DEDUP_REMOVED lines=10> */
.L_x_3703:
[----:B------:R-:W-:Y:S05]  /*5b00*/  BSYNC B0 ;  /* 0x0000000000007941 */ /* 0x000fea0003800000 */
.L_x_3702:
[----:B------:R-:W-:Y:S01]  /*5b10*/  ISETP.NE.AND P2, PT, R194, RZ, PT ;  /* 0x000000ffc200720c */ /* 0x000fe20003f45270 */
[----:B------:R-:W-:-:S03]  /*5b20*/  VIADD R7, R7, UR12 ;  /* 0x0000000c07077c36 */ /* 0x000fc60008000000 */
[----:B------:R-:W-:Y:S02]  /*5b30*/  SEL R128, RZ, 0x1, P2 ;  /* 0x00000001ff807807 */ /* 0x000fe40001000000 */
[----:B------:R-:W-:-:S13]  /*5b40*/  ISETP.GE.AND P2, PT, R7, UR13, PT ;  /* 0x0000000d07007c0c */ /* 0x000fda000bf46270 */
[----:B------:R-:W-:Y:S05]  /*5b50*/  @!P2 BRA `(.L_x_3717) ;  /* 0xffffffa800a8a947 */ /* 0x000fea000383ffff */
.L_x_3565:
[----:B------:R-:W4:Y:S01]  /*5b60*/  S2R R0, SR_TID.X ;  /* 0x0000000000007919 */ /* 0x000f220000002100 */
[----:B------:R-:W4:Y:S01]  /*5b70*/  S2UR UR6, SR_CTAID.X ;  /* 0x00000000000679c3 */ /* 0x000f220000002500 */
[----:B------:R-:W-:Y:S02]  /*5b80*/  ISETP.NE.AND P6, PT, R9, RZ, PT ;  /* 0x000000ff0900720c */ /* 0x000fe40003fc5270 */
[----:B------:R-:W-:Y:S02]  /*5b90*/  ISETP.NE.AND P5, PT, R10, RZ, PT ;  /* 0x000000ff0a00720c */ /* 0x000fe40003fa5270 */
[----:B------:R-:W-:Y:S02]  /*5ba0*/  ISETP.NE.AND P4, PT, R11, RZ, PT ;  /* 0x000000ff0b00720c */ /* 0x000fe40003f85270 */
[----:B------:R-:W-:Y:S01]  /*5bb0*/  ISETP.NE.AND P3, PT, R12, RZ, PT ;  /* 0x000000ff0c00720c */ /* 0x000fe20003f65270 */
[----:B------:R-:W1:Y:S01]  /*5bc0*/  @P1 LDC.64 R22, c[0x0][0x2d0] ;  /* 0x0000b400ff161b82 */ /* 0x000e620000000a00 */
[----:B------:R-:W-:-:S07]  /*5bd0*/  ISETP.NE.AND P2, PT, R161, RZ, PT ;  /* 0x000000ffa100720c */ /* 0x000fce0003f45270 */
[----:B------:R-:W0:Y:S08]  /*5be0*/  @P6 LDC.64 R6, c[0x0][0x2d0] ;  /* 0x0000b400ff066b82 */ /* 0x000e300000000a00 */
[----:B------:R-:W2:Y:S01]  /*5bf0*/  @P6 LDC.64 R8, c[0x0][0x2d8] ;  /* 0x0000b600ff086b82 */ /* 0x000ea20000000a00 */
[----:B----4-:R-:W-:-:S07]  /*5c00*/  LEA.HI R3, R0, UR6, RZ, 0x18 ;  /* 0x0000000600037c11 */ /* 0x010fce000f8fc0ff */
[----:B------:R-:W4:Y:S01]  /*5c10*/  @P5 LDC.64 R10, c[0x0][0x2d0] ;  /* 0x0000b400ff0a5b82 */ /* 0x000f220000000a00 */
[----:B------:R-:W-:-:S07]  /*5c20*/  IMAD R3, R3, R2, RZ ;  /* 0x0000000203037224 */ /* 0x000fce00078e02ff */
[----:B------:R-:W3:Y:S01]  /*5c30*/  @P5 LDC.64 R12, c[0x0][0x2d8] ;  /* 0x0000b600ff0c5b82 */ /* 0x000ee20000000a00 */
[----:B------:R-:W-:-:S05]  /*5c40*/  LEA.HI R27, R3, R4, RZ, 0x1e ;  /* 0x00000004031b7211 */ /* 0x000fca00078ff0ff */
[C---:B0-----:R-:W-:Y:S02]  /*5c50*/  @P6 IMAD.WIDE.U32 R2, R27.reuse, 0x10, R6 ;  /* 0x000000101b026825 */ /* 0x041fe400078e0006 */
[----:B------:R-:W0:Y:S02]  /*5c60*/  @P4 LDC.64 R14, c[0x0][0x2d0] ;  /* 0x0000b400ff0e4b82 */ /* 0x000e240000000a00 */
[C---:B--2---:R-:W-:Y:S01]  /*5c70*/  @P6 IMAD.WIDE.U32 R4, R27.reuse, 0x10, R8 ;  /* 0x000000101b046825 */ /* 0x044fe200078e0008 */
[----:B------:R-:W-:Y:S01]  /*5c80*/  @P6 IADD3 R27, R27, 0x100, RZ ;  /* 0x000001001b1b6810 */ /* 0x000fe20007ffe0ff */
[----:B------:R2:W-:Y:S04]  /*5c90*/  @P6 STG.E.128 desc[UR4][R2.64], R64 ;  /* 0x0000004002006986 */ /* 0x0005e8000c101d04 */
[----:B------:R-:W1:Y:S01]  /*5ca0*/  @P4 LDC.64 R16, c[0x0][0x2d8] ;  /* 0x0000b600ff104b82 */ /* 0x000e620000000a00 */
[C---:B----4-:R-:W-:Y:S01]  /*5cb0*/  @P5 IMAD.WIDE.U32 R10, R27.reuse, 0x10, R10 ;  /* 0x000000101b0a5825 */ /* 0x050fe200078e000a */
[----:B------:R2:W-:Y:S04]  /*5cc0*/  @P6 STG.E.128 desc[UR4][R4.64], R92 ;  /* 0x0000005c04006986 */ /* 0x0005e8000c101d04 */
[----:B------:R2:W-:Y:S02]  /*5cd0*/  @P5 STG.E.128 desc[UR4][R10.64], R60 ;  /* 0x0000003c0a005986 */ /* 0x0005e4000c101d04 */
[----:B------:R-:W4:Y:S01]  /*5ce0*/  @P3 LDC.64 R18, c[0x0][0x2d0] ;  /* 0x0000b400ff123b82 */ /* 0x000f220000000a00 */
[C---:B---3--:R-:W-:Y:S01]  /*5cf0*/  @P5 IMAD.WIDE.U32 R12, R27.reuse, 0x10, R12 ;  /* 0x000000101b0c5825 */ /* 0x048fe200078e000c */
[----:B------:R-:W-:-:S04]  /*5d00*/  @P5 IADD3 R27, R27, 0x100, RZ ;  /* 0x000001001b1b5810 */ /* 0x000fc80007ffe0ff */
[----:B------:R2:W-:Y:S02]  /*5d10*/  @P5 STG.E.128 desc[UR4][R12.64], R88 ;  /* 0x000000580c005986 */ /* 0x0005e4000c101d04 */
[----:B------:R-:W3:Y:S01]  /*5d20*/  @P3 LDC.64 R20, c[0x0][0x2d8] ;  /* 0x0000b600ff143b82 */ /* 0x000ee20000000a00 */
[----:B0-----:R-:W-:-:S05]  /*5d30*/  @P4 IMAD.WIDE.U32 R14, R27, 0x10, R14 ;  /* 0x000000101b0e4825 */ /* 0x001fca00078e000e */
[----:B------:R2:W-:Y:S02]  /*5d40*/  @P4 STG.E.128 desc[UR4][R14.64], R56 ;  /* 0x000000380e004986 */ /* 0x0005e4000c101d04 */
[----:B------:R-:W0:Y:S01]  /*5d50*/  @P0 LDC.64 R6, c[0x0][0x2d0] ;  /* 0x0000b400ff060b82 */ /* 0x000e220000000a00 */
[----:B-1----:R-:W-:-:S04]  /*5d60*/  @P4 IMAD.WIDE.U32 R16, R27, 0x10, R16 ;  /* 0x000000101b104825 */ /* 0x002fc800078e0010 */
[----:B------:R-:W-:Y:S01]  /*5d70*/  @P4 VIADD R27, R27, 0x100 ;  /* 0x000001001b1b4836 */ /* 0x000fe20000000000 */
[----:B------:R2:W-:Y:S02]  /*5d80*/  @P4 STG.E.128 desc[UR4][R16.64], R84 ;  /* 0x0000005410004986 */ /* 0x0005e4000c101d04 */
[----:B------:R-:W1:Y:S01]  /*5d90*/  @P0 LDC.64 R8, c[0x0][0x2d8] ;  /* 0x0000b600ff080b82 */ /* 0x000e620000000a00 */
[----:B----4-:R-:W-:-:S05]  /*5da0*/  @P3 IMAD.WIDE.U32 R18, R27, 0x10, R18 ;  /* 0x000000101b123825 */ /* 0x010fca00078e0012 */
[----:B------:R2:W-:Y:S02]  /*5db0*/  @P3 STG.E.128 desc[UR4][R18.64], R52 ;  /* 0x0000003412003986 */ /* 0x0005e4000c101d04 */
[----:B------:R-:W4:Y:S01]  /*5dc0*/  @P1 LDC.64 R24, c[0x0][0x2d8] ;  /* 0x0000b600ff181b82 */ /* 0x000f220000000a00 */
[C---:B---3--:R-:W-:Y:S01]  /*5dd0*/  @P3 IMAD.WIDE.U32 R20, R27.reuse, 0x10, R20 ;  /* 0x000000101b143825 */ /* 0x048fe200078e0014 */
[----:B------:R-:W-:-:S04]  /*5de0*/  @P3 IADD3 R27, R27, 0x100, RZ ;  /* 0x000001001b1b3810 */ /* 0x000fc80007ffe0ff */
[----:B------:R2:W-:Y:S01]  /*5df0*/  @P3 STG.E.128 desc[UR4][R20.64], R80 ;  /* 0x0000005014003986 */ /* 0x0005e2000c101d04 */
[----:B0-----:R-:W-:-:S05]  /*5e00*/  @P0 IMAD.WIDE.U32 R6, R27, 0x10, R6 ;  /* 0x000000101b060825 */ /* 0x001fca00078e0006 */
[----:B------:R2:W-:Y:S01]  /*5e10*/  @P0 STG.E.128 desc[UR4][R6.64], R48 ;  /* 0x0000003006000986 */ /* 0x0005e2000c101d04 */
[C---:B-1----:R-:W-:Y:S01]  /*5e20*/  @P0 IMAD.WIDE.U32 R8, R27.reuse, 0x10, R8 ;  /* 0x000000101b080825 */ /* 0x042fe200078e0008 */
[----:B------:R-:W-:-:S04]  /*5e30*/  @P0 IADD3 R27, R27, 0x100, RZ ;  /* 0x000001001b1b0810 */ /* 0x000fc80007ffe0ff */
[----:B------:R2:W-:Y:S01]  /*5e40*/  @P0 STG.E.128 desc[UR4][R8.64], R76 ;  /* 0x0000004c08000986 */ /* 0x0005e2000c101d04 */
[----:B------:R-:W-:-:S04]  /*5e50*/  @P1 IMAD.WIDE.U32 R22, R27, 0x10, R22 ;  /* 0x000000101b161825 */ /* 0x000fc800078e0016 */
[----:B----4-:R-:W-:Y:S01]  /*5e60*/  @P1 IMAD.WIDE.U32 R24, R27, 0x10, R24 ;  /* 0x000000101b181825 */ /* 0x010fe200078e0018 */
[----:B------:R2:W-:Y:S04]  /*5e70*/  @P1 STG.E.128 desc[UR4][R22.64], R44 ;  /* 0x0000002c16001986 */ /* 0x0005e8000c101d04 */
[----:B------:R2:W-:Y:S01]  /*5e80*/  @P1 STG.E.128 desc[UR4][R24.64], R72 ;  /* 0x0000004818001986 */ /* 0x0005e2000c101d04 */
[----:B------:R-:W-:Y:S05]  /*5e90*/  @!P2 EXIT ;  /* 0x000000000000a94d */ /* 0x000fea0003800000 */
[----:B--2---:R-:W0:Y:S01]  /*5ea0*/  LDC.64 R2, c[0x0][0x2d0] ;  /* 0x0000b400ff027b82 */ /* 0x004e220000000a00 */
[----:B------:R-:W-:-:S07]  /*5eb0*/  @P1 VIADD R27, R27, 0x100 ;  /* 0x000001001b1b1836 */ /* 0x000fce0000000000 */
[----:B------:R-:W1:Y:S01]  /*5ec0*/  LDC.64 R4, c[0x0][0x2d8] ;  /* 0x0000b600ff047b82 */ /* 0x000e620000000a00 */
[----:B0-----:R-:W-:-:S05]  /*5ed0*/  IMAD.WIDE.U32 R2, R27, 0x10, R2 ;  /* 0x000000101b027825 */ /* 0x001fca00078e0002 */
[----:B------:R-:W-:Y:S01]  /*5ee0*/  STG.E.128 desc[UR4][R2.64], R40 ;  /* 0x0000002802007986 */ /* 0x000fe2000c101d04 */
[----:B-1----:R-:W-:-:S05]  /*5ef0*/  IMAD.WIDE.U32 R4, R27, 0x10, R4 ;  /* 0x000000101b047825 */ /* 0x002fca00078e0004 */
[----:B------:R-:W-:Y:S01]  /*5f00*/  STG.E.128 desc[UR4][R4.64], R68 ;  /* 0x0000004404007986 */ /* 0x000fe2000c101d04 */
[----:B------:R-:W-:Y:S05]  /*5f10*/  EXIT ;  /* 0x000000000000794d */ /* 0x000fea0003800000 */
.L_x_3599:
[----:B------:R-:W-:Y:S01]  /*5f20*/  HFMA2.MMA R136, -RZ, RZ, 0, 9.5367431640625e-07 ;  /* 0x00000010ff887435 */ /* 0x000fe200000001ff */
[----:B------:R-:W-:Y:S01]  /*5f30*/  MOV R135, R129 ;  /* 0x0000008100877202 */ /* 0x000fe20000000f00 */
[----:B------:R-:W-:Y:S01]  /*5f40*/  IMAD.MOV.U32 R137, RZ, RZ, 0x1f ;  /* 0x0000001fff897424 */ /* 0x000fe200078e00ff */
[----:B------:R-:W-:-:S08]  /*5f50*/  MOV R134, 0xffffffff ;  /* 0xffffffff00867802 */ /* 0x000fd00000000f00 */
[----:B0-2--5:R-:W-:Y:S05]  /*5f60*/  WARPSYNC.COLLECTIVE R134, `(.L_x_3718) ;  /* 0x0000000086087348 */ /* 0x025fea0003c00000 */
[----:B------:R1:W3:Y:S02]  /*5f70*/  SHFL.DOWN P4, R191, R135, R136, R137 ;  /* 0x0800008887bf7389 */ /* 0x0002e40000080089 */
[----:B0123-5:R-:W-:Y:S01]  /*5f80*/  ENDCOLLECTIVE ;  /* 0x000000000000791b */ /* 0x02ffe20003800000 */
.L_x_3718:
[----:B------:R-:W-:Y:S01]  /*5f90*/  IMAD.MOV.U32 R135, RZ, RZ, R130 ;  /* 0x000000ffff877224 */ /* 0x000fe200078e0082 */
[----:B------:R-:W-:-:S07]  /*5fa0*/  MOV R126, R191 ;  /* 0x000000bf007e7202 */ /* 0x000fce0000000f00 */
[----:B------:R-:W-:Y:S05]  /*5fb0*/  WARPSYNC.COLLECTIVE R134, `(.L_x_3719) ;  /* 0x0000000086087348 */ /* 0x000fea0003c00000 */
[----:B------:R0:W1:Y:S02]  /*5fc0*/  SHFL.DOWN P4, R191, R135, R136, R137 ;  /* 0x0800008887bf7389 */ /* 0x0000640000080089 */
[----:B01----:R-:W-:Y:S01]  /*5fd0*/  ENDCOLLECTIVE ;  /* 0x000000000000791b */ /* 0x003fe20003800000 */
.L_x_3719:
[----:B------:R-:W-:-:S05]  /*5fe0*/  FADD.FTZ R126, R126, R129 ;  /* 0x000000817e7e7221 */ /* 0x000fca0000010000 */
[----:B------:R-:W-:Y:S01]  /*5ff0*/  MOV R135, R126 ;  /* 0x0000007e00877202 */ /* 0x000fe20000000f00 */
[----:B------:R-:W-:Y:S01]  /*6000*/  IMAD.MOV.U32 R136, RZ, RZ, 0x8 ;  /* 0x00000008ff887424 */ /* 0x000fe200078e00ff */
[----:B------:R-:W-:-:S07]  /*6010*/  MOV R127, R191 ;  /* 0x000000bf007f7202 */ /* 0x000fce0000000f00 */
[----:B------:R-:W-:Y:S05]  /*6020*/  WARPSYNC.COLLECTIVE R134, `(.L_x_3720) ;  /* 0x0000000086087348 */ /* 0x000fea0003c00000 */
[----:B------:R0:W1:Y:S02]  /*6030*/  SHFL.DOWN P4, R191, R135, R136, R137 ;  /* 0x0800008887bf7389 */ /* 0x0000640000080089 */
[----:B01----:R-:W-:Y:S01]  /*6040*/  ENDCOLLECTIVE ;  /* 0x000000000000791b */ /* 0x003fe20003800000 */
.L_x_3720:
[----:B------:R-:W-:-:S05]  /*6050*/  FADD.FTZ R127, R127, R130 ;  /* 0x000000827f7f7221 */ /* 0x000fca0000010000 */
[----:B------:R-:W-:Y:S02]  /*6060*/  MOV R135, R127 ;  /* 0x0000007f00877202 */ /* 0x000fe40000000f00 */
[----:B------:R-:W-:-:S07]  /*6070*/  MOV R131, R191 ;  /* 0x000000bf00837202 */ /* 0x000fce0000000f00 */
[----:B------:R-:W-:Y:S05]  /*6080*/  WARPSYNC.COLLECTIVE R134, `(.L_x_3721) ;  /* 0x0000000086087348 */ /* 0x000fea0003c00000 */
[----:B------:R0:W1:Y:S02]  /*6090*/  SHFL.DOWN P4, R191, R135, R136, R137 ;  /* 0x0800008887bf7389 */ /* 0x0000640000080089 */
[----:B01----:R-:W-:Y:S01]  /*60a0*/  ENDCOLLECTIVE ;  /* 0x000000000000791b */ /* 0x003fe20003800000 */
.L_x_3721:
[----:B------:R-:W-:Y:S01]  /*60b0*/  FADD.FTZ R131, R126, R131 ;  /* 0x000000837e837221 */ /* 0x000fe20000010000 */
[----:B------:R-:W-:-:S04]  /*60c0*/  HFMA2.MMA R136, -RZ, RZ, 0, 2.384185791015625e-07 ;  /* 0x00000004ff887435 */ /* 0x000fc800000001ff */
[----:B------:R-:W-:Y:S01]  /*60d0*/  MOV R135, R131 ;  /* 0x0000008300877202 */ /* 0x000fe20000000f00 */
[----:B------:R-:W-:-:S07]  /*60e0*/  IMAD.MOV.U32 R128, RZ, RZ, R191 ;  /* 0x000000ffff807224 */ /* 0x000fce00078e00bf */
[----:B------:R-:W-:Y:S05]  /*60f0*/  WARPSYNC.COLLECTIVE R134, `(.L_x_3722) ;  /* 0x0000000086087348 */ /* 0x000fea0003c00000 */
[----:B------:R0:W1:Y:S02]  /*6100*/  SHFL.DOWN P4, R191, R135, R136, R137 ;  /* 0x0800008887bf7389 */ /* 0x0000640000080089 */
[----:B01----:R-:W-:Y:S01]  /*6110*/  ENDCOLLECTIVE ;  /* 0x000000000000791b */ /* 0x003fe20003800000 */
.L_x_3722:
[----:B------:R-:W-:-:S05]  /*6120*/  FADD.FTZ R128, R127, R128 ;  /* 0x000000807f807221 */ /* 0x000fca0000010000 */
[----:B------:R-:W-:Y:S01]  /*6130*/  MOV R135, R128 ;  /* 0x0000008000877202 */ /* 0x000fe20000000f00 */
[----:B------:R-:W-:-:S07]  /*6140*/  IMAD.MOV.U32 R132, RZ, RZ, R191 ;  /* 0x000000ffff847224 */ /* 0x000fce00078e00bf */
[----:B------:R-:W-:Y:S05]  /*6150*/  WARPSYNC.COLLECTIVE R134, `(.L_x_3723) ;  /* 0x0000000086087348 */ /* 0x000fea0003c00000 */
[----:B------:R0:W1:Y:S02]  /*6160*/  SHFL.DOWN P4, R191, R135, R136, R137 ;  /* 0x0800008887bf7389 */ /* 0x0000640000080089 */
[----:B01----:R-:W-:Y:S01]  /*6170*/  ENDCOLLECTIVE ;  /* 0x000000000000791b */ /* 0x003fe20003800000 */
.L_x_3723:
[----:B------:R-:W-:Y:S01]  /*6180*/  FADD.FTZ R132, R131, R132 ;  /* 0x0000008483847221 */ /* 0x000fe20000010000 */
[----:B------:R-:W-:-:S03]  /*6190*/  HFMA2.MMA R136, -RZ, RZ, 0, 1.1920928955078125e-07 ;  /* 0x00000002ff887435 */ /* 0x000fc600000001ff */
[----:B------:R-:W-:Y:S01]  /*61a0*/  IMAD.MOV.U32 R135, RZ, RZ, R132 ;  /* 0x000000ffff877224 */ /* 0x000fe200078e0084 */
[----:B------:R-:W-:-:S07]  /*61b0*/  MOV R133, R191 ;  /* 0x000000bf00857202 */ /* 0x000fce0000000f00 */
[----:B------:R-:W-:Y:S05]  /*61c0*/  WARPSYNC.COLLECTIVE R134, `(.L_x_3724) ;  /* 0x0000000086087348 */ /* 0x000fea0003c00000 */
[----:B------:R0:W1:Y:S02]  /*61d0*/  SHFL.DOWN P4, R191, R135, R136, R137 ;  /* 0x0800008887bf7389 */ /* 0x0000640000080089 */
[----:B01----:R-:W-:Y:S01]  /*61e0*/  ENDCOLLECTIVE ;  /* 0x000000000000791b */ /* 0x003fe20003800000 */
.L_x_3724:
[----:B------:R-:W-:-:S04]  /*61f0*/  FADD.FTZ R133, R128, R133 ;  /* 0x0000008580857221 */ /* 0x000fc80000010000 */
[----:B------:R-:W-:Y:S01]  /*6200*/  IMAD.MOV.U32 R135, RZ, RZ, R133 ;  /* 0x000000ffff877224 */ /* 0x000fe200078e0085 */
[----:B------:R-:W-:-:S07]  /*6210*/  MOV R129, R191 ;  /* 0x000000bf00817202 */ /* 0x000fce0000000f00 */
[----:B------:R-:W-:Y:S05]  /*6220*/  WARPSYNC.COLLECTIVE R134, `(.L_x_3725) ;  /* 0x0000000086087348 */ /* 0x000fea0003c00000 */
[----:B------:R0:W1:Y:S02]  /*6230*/  SHFL.DOWN P4, R191, R135, R136, R137 ;  /* 0x0800008887bf7389 */ /* 0x0000640000080089 */
[----:B01----:R-:W-:Y:S01]  /*6240*/  ENDCOLLECTIVE ;  /* 0x000000000000791b */ /* 0x003fe20003800000 */
.L_x_3725:
[----:B------:R-:W-:-:S05]  /*6250*/  FADD.FTZ R129, R132, R129 ;  /* 0x0000008184817221 */ /* 0x000fca0000010000 */
[----:B------:R-:W-:Y:S01]  /*6260*/  MOV R135, R129 ;  /* 0x0000008100877202 */ /* 0x000fe20000000f00 */
[----:B------:R-:W-:Y:S01]  /*6270*/  IMAD.MOV.U32 R136, RZ, RZ, 0x1 ;  /* 0x00000001ff887424 */ /* 0x000fe200078e00ff */
[----:B------:R-:W-:-:S07]  /*6280*/  MOV R130, R191 ;  /* 0x000000bf00827202 */ /* 0x000fce0000000f00 */
[----:B------:R-:W-:Y:S05]  /*6290*/  WARPSYNC.COLLECTIVE R134, `(.L_x_3726) ;  /* 0x0000000086087348 */ /* 0x000fea0003c00000 */
[----:B------:R0:W1:Y:S02]  /*62a0*/  SHFL.DOWN P4, R191, R135, R136, R137 ;  /* 0x0800008887bf7389 */ /* 0x0000640000080089 */
[----:B01----:R-:W-:Y:S01]  /*62b0*/  ENDCOLLECTIVE ;  /* 0x000000000000791b */ /* 0x003fe20003800000 */
.L_x_3726:
[----:B------:R-:W-:-:S05]  /*62c0*/  FADD.FTZ R130, R133, R130 ;  /* 0x0000008285827221 */ /* 0x000fca0000010000 */
[----:B------:R-:W-:Y:S02]  /*62d0*/  MOV R135, R130 ;  /* 0x0000008200877202 */ /* 0x000fe40000000f00 */
[----:B------:R-:W-:-:S07]  /*62e0*/  MOV R190, R191 ;  /* 0x000000bf00be7202 */ /* 0x000fce0000000f00 */
[----:B------:R-:W-:Y:S05]  /*62f0*/  WARPSYNC.COLLECTIVE R134, `(.L_x_3727) ;  /* 0x0000000086087348 */ /* 0x000fea0003c00000 */
[----:B------:R0:W1:Y:S02]  /*6300*/  SHFL.DOWN P4, R191, R135, R136, R137 ;  /* 0x0800008887bf7389 */ /* 0x0000640000080089 */
[----:B01----:R-:W-:Y:S01]  /*6310*/  ENDCOLLECTIVE ;  /* 0x000000000000791b */ /* 0x003fe20003800000 */
.L_x_3727:
[----:B------:R-:W-:Y:S05]  /*6320*/  BRA `(.L_x_3728) ;  /* 0xffffffc400147947 */ /* 0x000fea000383ffff */
.L_x_3729:
        /* <DEDUP_REMOVED lines=13> */
.L_x_15204:


//--------------------- .text._ZN10layer_norm13ln_bwd_kernelINS_13Kernel_traitsIf13__nv_bfloat16S2_S2_fjLj7168ELj1ELj1ELj8ELj8ENS_18Kernel_traits_baseILj7168EfS2_S2_S2_fjLj256EEEEELb0ELb0ELb1ELb1EEEvNS_9BwdParamsE --------------------------
	.section	.text._ZN10layer_norm13ln_bwd_kernelINS_13Kernel_traitsIf13__nv_bfloat16S2_S2_fjLj7168ELj1ELj1ELj8ELj8ENS_18Kernel_traits_baseILj7168EfS2_S2_S2_fjLj256EEEEELb0ELb0ELb1ELb1EEEvNS_9BwdParamsE,"ax",@progbits
	.align	128
        .global         _ZN10layer_norm13ln_bwd_kernelINS_13Kernel_traitsIf13__nv_bfloat16S2_S2_fjLj7168ELj1ELj1ELj8ELj8ENS_18Kernel_traits_baseILj7168EfS2_S2_S2_fjLj256EEEEELb0ELb0ELb1ELb1EEEvNS_9BwdParamsE
        .type           _ZN10layer_norm13ln_bwd_kernelINS_13Kernel_traitsIf13__nv_bfloat16S2_S2_fjLj7168ELj1ELj1ELj8ELj8ENS_18Kernel_traits_baseILj7168EfS2_S2_S2_fjLj256EEEEELb0ELb0ELb1ELb1EEEvNS_9BwdParamsE,@function
        .size           _ZN10layer_norm13ln_bwd_kernelINS_13Kernel_traitsIf13__nv_bfloat16S2_S2_fjLj7168ELj1ELj1ELj8ELj8ENS_18Kernel_traits_baseILj7168EfS2_S2_S2_fjLj256EEEEELb0ELb0ELb1ELb1EEEvNS_9BwdParamsE,(.L_x_15205 - _ZN10layer_norm13ln_bwd_kernelINS_13Kernel_traitsIf13__nv_bfloat16S2_S2_fjLj7168ELj1ELj1ELj8ELj8ENS_18Kernel_traits_baseILj7168EfS2_S2_S2_fjLj256EEEEELb0ELb0ELb1ELb1EEEvNS_9BwdParamsE)
        .other          _ZN10layer_norm13ln_bwd_kernelINS_13Kernel_traitsIf13__nv_bfloat16S2_S2_fjLj7168ELj1ELj1ELj8ELj8ENS_18Kernel_traits_baseILj7168EfS2_S2_S2_fjLj256EEEEELb0ELb0ELb1ELb1EEEvNS_9BwdParamsE,@"STO_CUDA_ENTRY STV_DEFAULT"
_ZN10layer_norm13ln_bwd_kernelINS_13Kernel_traitsIf13__nv_bfloat16S2_S2_fjLj7168ELj1ELj1ELj8ELj8ENS_18Kernel_traits_baseILj7168EfS2_S2_S2_fjLj256EEEEELb0ELb0ELb1ELb1EEEvNS_9BwdParamsE:
.text._ZN10layer_norm13ln_bwd_kernelINS_13Kernel_traitsIf13__nv_bfloat16S2_S2_fjLj7168ELj1ELj1ELj8ELj8ENS_18Kernel_traits_baseILj7168EfS2_S2_S2_fjLj256EEEEELb0ELb0ELb1ELb1EEEvNS_9BwdParamsE:
        /* <DEDUP_REMOVED lines=41> */
.L_x_3730:
[----:B------:R-:W0:Y:S01]  /*0290*/  LDC.U8 R121, c[0x0][0x2a0] ;  /* 0x0000a800ff797b82 */ /* 0x000e220000000000 */
[----:B------:R-:W-:Y:S01]  /*02a0*/  SHF.L.U32 R3, R0, 0x4, RZ ;  /* 0x0000000400037819 */ /* 0x000fe200000006ff */
[----:B------:R-:W-:-:S03]  /*02b0*/  ULDC.64 UR6, c[0x0][0x260] ;  /* 0x0000980000067ab9 */ /* 0x000fc60000000a00 */
[----:B------:R-:W-:-:S04]  /*02c0*/  LOP3.LUT R3, R3, 0xff0, RZ, 0xc0, !PT ;  /* 0x00000ff003037812 */ /* 0x000fc800078ec0ff */
[----:B------:R-:W-:-:S04]  /*02d0*/  IADD3 R12, P0, R3, UR6, RZ ;  /* 0x00000006030c7c10 */ /* 0x000fc8000ff1e0ff */
[----:B------:R-:W-:Y:S01]  /*02e0*/  IADD3.X R13, RZ, UR7, RZ, P0, !PT ;  /* 0x00000007ff0d7c10 */ /* 0x000fe200087fe4ff */
[----:B------:R-:W-:Y:S01]  /*02f0*/  HFMA2.MMA R98, -RZ, RZ, 0, 5.9604644775390625e-08 ;  /* 0x00000001ff627435 */ /* 0x000fe200000001ff */
[----:B------:R-:W-:Y:S02]  /*0300*/  CS2R R4, SRZ ;  /* 0x0000000000047805 */ /* 0x000fe4000001ff00 */
[----:B------:R-:W-:Y:S02]  /*0310*/  CS2R R6, SRZ ;  /* 0x0000000000067805 */ /* 0x000fe4000001ff00 */
[----:B------:R-:W-:Y:S01]  /*0320*/  CS2R R8, SRZ ;  /* 0x0000000000087805 */ /* 0x000fe2000001ff00 */
[----:B------:R-:W5:Y:S01]  /*0330*/  LDG.E.128 R60, desc[UR4][R12.64] ;  /* 0x000000040c3c7981 */ /* 0x000f62000c1e1d00 */
[----:B------:R-:W-:Y:S02]  /*0340*/  CS2R R10, SRZ ;  /* 0x00000000000a7805 */ /* 0x000fe4000001ff00 */
[----:B------:R-:W-:-:S02]  /*0350*/  CS2R R14, SRZ ;  /* 0x00000000000e7805 */ /* 0x000fc4000001ff00 */
[----:B------:R-:W-:Y:S01]  /*0360*/  CS2R R16, SRZ ;  /* 0x0000000000107805 */ /* 0x000fe2000001ff00 */
[----:B------:R-:W5:Y:S01]  /*0370*/  LDG.E.128 R64, desc[UR4][R12.64+0x1000] ;  /* 0x001000040c407981 */ /* 0x000f62000c1e1d00 */
        /* <DEDUP_REMOVED lines=19> */
[----:B------:R1:W5:Y:S01]  /*04b0*/  LDG.E.128 R84, desc[UR4][R12.64+0x6000] ;  /* 0x006000040c547981 */ /* 0x000362000c1e1d00 */
[----:B------:R-:W-:Y:S02]  /*04c0*/  CS2R R50, SRZ ;  /* 0x0000000000327805 */ /* 0x000fe4000001ff00 */
[----:B------:R-:W-:-:S02]  /*04d0*/  CS2R R48, SRZ ;  /* 0x0000000000307805 */ /* 0x000fc4000001ff00 */
[----:B------:R-:W-:Y:S02]  /*04e0*/  CS2R R54, SRZ ;  /* 0x0000000000367805 */ /* 0x000fe4000001ff00 */
[----:B------:R-:W-:Y:S02]  /*04f0*/  CS2R R52, SRZ ;  /* 0x0000000000347805 */ /* 0x000fe4000001ff00 */
[----:B------:R-:W-:Y:S02]  /*0500*/  CS2R R58, SRZ ;  /* 0x00000000003a7805 */ /* 0x000fe4000001ff00 */
[----:B------:R-:W-:Y:S02]  /*0510*/  CS2R R56, SRZ ;  /* 0x0000000000387805 */ /* 0x000fe4000001ff00 */
[----:B01----:R-:W-:-:S07]  /*0520*/  CS2R R12, SRZ ;  /* 0x00000000000c7805 */ /* 0x003fce000001ff00 */
.L_x_3841:
[----:B0-----:R-:W0:Y:S08]  /*0530*/  LDC.64 R90, c[0x0][0x288] ;  /* 0x0000a200ff5a7b82 */ /* 0x001e300000000a00 */
[----:B-1----:R-:W1:Y:S08]  /*0540*/  LDC R167, c[0x0][0x218] ;  /* 0x00008600ffa77b82 */ /* 0x002e700000000800 */
[----:B------:R-:W2:Y:S01]  /*0550*/  LDC.64 R88, c[0x0][0x258] ;  /* 0x00009600ff587b82 */ /* 0x000ea20000000a00 */
[----:B0-----:R-:W-:-:S07]  /*0560*/  IMAD.WIDE R90, R2, 0x4, R90 ;  /* 0x00000004025a7825 */ /* 0x001fce00078e025a */
[----:B------:R-:W0:Y:S01]  /*0570*/  LDC.64 R92, c[0x0][0x280] ;  /* 0x0000a000ff5c7b82 */ /* 0x000e220000000a00 */
[----:B------:R3:W4:Y:S07]  /*0580*/  LDG.E R100, desc[UR4][R90.64] ;  /* 0x000000045a647981 */ /* 0x00072e000c1e1900 */
[----:B------:R-:W3:Y:S01]  /*0590*/  LDC.64 R96, c[0x0][0x2c8] ;  /* 0x0000b200ff607b82 */ /* 0x000ee20000000a00 */
[----:B-1----:R-:W-:Y:S01]  /*05a0*/  IMAD R94, R2, R167, RZ ;  /* 0x000000a7025e7224 */ /* 0x002fe200078e02ff */
[----:B------:R-:W-:-:S04]  /*05b0*/  LOP3.LUT R164, R0, 0xff, RZ, 0xc0, !PT ;  /* 0x000000ff00a47812 */ /* 0x000fc800078ec0ff */
[----:B------:R-:W-:Y:S01]  /*05c0*/  SHF.R.S32.HI R95, RZ, 0x1f, R94 ;  /* 0x0000001fff5f7819 */ /* 0x000fe2000001145e */
[----:B--2---:R-:W-:-:S03]  /*05d0*/  IMAD.WIDE R88, R2, 0x4, R88 ;  /* 0x0000000402587825 */ /* 0x004fc600078e0258 */
[----:B------:R-:W-:Y:S01]  /*05e0*/  LEA.HI R95, R95, R94, RZ, 0x2 ;  /* 0x0000005e5f5f7211 */ /* 0x000fe200078f10ff */
[----:B------:R-:W-:Y:S01]  /*05f0*/  BSSY B0, `(.L_x_3732) ;  /* 0x000018a000007945 */ /* 0x000fe20003800000 */
[----:B-----5:R-:W5:Y:S02]  /*0600*/  LDG.E R122, desc[UR4][R88.64] ;  /* 0x00000004587a7981 */ /* 0x020f64000c1e1900 */
[----:B------:R-:W-:Y:S01]  /*0610*/  LEA.HI.SX32 R123, R95, R164, 0x1e ;  /* 0x000000a45f7b7211 */ /* 0x000fe200078ff2ff */
[----:B0-----:R-:W-:-:S03]  /*0620*/  IMAD.WIDE R92, R2, 0x4, R92 ;  /* 0x00000004025c7825 */ /* 0x001fc600078e025c */
[C---:B------:R-:W-:Y:S02]  /*0630*/  IADD3 R125, R123.reuse, 0x200, RZ ;  /* 0x000002007b7d7810 */ /* 0x040fe40007ffe0ff */
[C---:B------:R-:W-:Y:S01]  /*0640*/  IADD3 R127, R123.reuse, 0x300, RZ ;  /* 0x000003007b7f7810 */ /* 0x040fe20007ffe0ff */
[C---:B------:R-:W-:Y:S01]  /*0650*/  VIADD R133, R123.reuse, 0x100 ;  /* 0x000001007b857836 */ /* 0x040fe20000000000 */
[----:B------:R0:W5:Y:S01]  /*0660*/  LDG.E R165, desc[UR4][R92.64] ;  /* 0x000000045ca57981 */ /* 0x000162000c1e1900 */
[----:B---3--:R-:W-:-:S04]  /*0670*/  IMAD.WIDE.U32 R94, R123, 0x8, R96 ;  /* 0x000000087b5e7825 */ /* 0x008fc800078e0060 */
[----:B------:R-:W-:-:S04]  /*0680*/  IMAD.WIDE.U32 R90, R125, 0x8, R96 ;  /* 0x000000087d5a7825 */ /* 0x000fc800078e0060 */
[----:B0-----:R-:W-:-:S04]  /*0690*/  IMAD.WIDE.U32 R92, R133, 0x8, R96 ;  /* 0x00000008855c7825 */ /* 0x001fc800078e0060 */
        /* <DEDUP_REMOVED lines=23> */
[----:B------:R-:W-:-:S02]  /*0810*/  MOV R100, RZ ;  /* 0x000000ff00647202 */ /* 0x000fc40000000f00 */
[----:B------:R-:W-:Y:S01]  /*0820*/  MOV R99, RZ ;  /* 0x000000ff00637202 */ /* 0x000fe20000000f00 */
[----:B------:R-:W-:Y:S06]  /*0830*/  BRA `(.L_x_3734) ;  /* 0x0000001400947947 */ /* 0x000fec0003800000 */
.L_x_3733:
[----:B------:R-:W0:Y:S01]  /*0840*/  LDC.64 R142, c[0x0][0x2b8] ;  /* 0x0000ae00ff8e7b82 */ /* 0x000e220000000a00 */
[----:B------:R-:W-:-:S04]  /*0850*/  VIADD R100, R100, 0xffffffff ;  /* 0xffffffff64647836 */ /* 0x000fc80000000000 */
[----:B------:R-:W-:-:S03]  /*0860*/  IMAD R100, R100, R167, RZ ;  /* 0x000000a764647224 */ /* 0x000fc600078e02ff */
[----:B------:R-:W1:Y:S02]  /*0870*/  LDC.64 R144, c[0x0][0x238] ;  /* 0x00008e00ff907b82 */ /* 0x000e640000000a00 */
[----:B------:R-:W-:-:S04]  /*0880*/  SHF.R.S32.HI R3, RZ, 0x1f, R100 ;  /* 0x0000001fff037819 */ /* 0x000fc80000011464 */
[----:B------:R-:W-:Y:S02]  /*0890*/  LEA.HI R3, R3, R100, RZ, 0x2 ;  /* 0x0000006403037211 */ /* 0x000fe400078f10ff */
[----:B------:R-:W2:Y:S02]  /*08a0*/  LDC.64 R152, c[0x0][0x250] ;  /* 0x00009400ff987b82 */ /* 0x000ea40000000a00 */
[----:B------:R-:W-:-:S04]  /*08b0*/  LEA.HI.SX32 R3, R3, R164, 0x1e ;  /* 0x000000a403037211 */ /* 0x000fc800078ff2ff */
[C---:B------:R-:W-:Y:S01]  /*08c0*/  IADD3 R103, R3.reuse, 0x100, RZ ;  /* 0x0000010003677810 */ /* 0x040fe20007ffe0ff */
[C-C-:B0-----:R-:W-:Y:S01]  /*08d0*/  IMAD.WIDE.U32 R100, R3.reuse, 0x8, R142.reuse ;  /* 0x0000000803647825 */ /* 0x141fe200078e008e */
[C---:B------:R-:W-:Y:S02]  /*08e0*/  IADD3 R151, R3.reuse, 0x200, RZ ;  /* 0x0000020003977810 */ /* 0x040fe40007ffe0ff */
[C---:B------:R-:W-:Y:S01]  /*08f0*/  IADD3 R149, R3.reuse, 0x300, RZ ;  /* 0x0000030003957810 */ /* 0x040fe20007ffe0ff */
[C---:B------:R-:W-:Y:S01]  /*0900*/  VIADD R147, R3.reuse, 0x400 ;  /* 0x0000040003937836 */ /* 0x040fe20000000000 */
[----:B------:R1:W3:Y:S01]  /*0910*/  LDG.E.64 R158, desc[UR4][R100.64] ;  /* 0x00000004649e7981 */ /* 0x0002e2000c1e1b00 */
[----:B------:R-:W-:Y:S01]  /*0920*/  IADD3 R137, R3, 0x500, RZ ;  /* 0x0000050003897810 */ /* 0x000fe20007ffe0ff */
[--C-:B------:R-:W-:Y:S01]  /*0930*/  IMAD.WIDE.U32 R102, R103, 0x8, R142.reuse ;  /* 0x0000000867667825 */ /* 0x100fe200078e008e */
[----:B------:R-:W-:Y:S02]  /*0940*/  IADD3 R3, R3, 0x600, RZ ;  /* 0x0000060003037810 */ /* 0x000fe40007ffe0ff */
[----:B------:R-:W-:Y:S01]  /*0950*/  IADD3 R155, R123, 0x400, RZ ;  /* 0x000004007b9b7810 */ /* 0x000fe20007ffe0ff */
[----:B------:R-:W-:Y:S01]  /*0960*/  IMAD.WIDE.U32 R150, R151, 0x8, R142 ;  /* 0x0000000897967825 */ /* 0x000fe200078e008e */
[----:B------:R-:W4:Y:S03]  /*0970*/  LDG.E.64 R168, desc[UR4][R102.64] ;  /* 0x0000000466a87981 */ /* 0x000f26000c1e1b00 */
[----:B-1----:R-:W-:-:S02]  /*0980*/  IMAD.WIDE.U32 R100, R123, 0x8, R144 ;  /* 0x000000087b647825 */ /* 0x002fc400078e0090 */
[----:B------:R-:W4:Y:S02]  /*0990*/  LDG.E.64 R150, desc[UR4][R150.64] ;  /* 0x0000000496967981 */ /* 0x000f24000c1e1b00 */
[----:B--2---:R-:W-:Y:S02]  /*09a0*/  IMAD.WIDE R152, R2, 0x4, R152 ;  /* 0x0000000402987825 */ /* 0x004fe400078e0298 */
[----:B------:R-:W2:Y:S02]  /*09b0*/  LDG.E.64 R100, desc[UR4][R100.64] ;  /* 0x0000000464647981 */ /* 0x000ea4000c1e1b00 */
[--C-:B------:R-:W-:Y:S02]  /*09c0*/  IMAD.WIDE.U32 R148, R149, 0x8, R142.reuse ;  /* 0x0000000895947825 */ /* 0x100fe400078e008e */
[----:B------:R-:W4:Y:S02]  /*09d0*/  LDG.E R152, desc[UR4][R152.64] ;  /* 0x0000000498987981 */ /* 0x000f24000c1e1900 */
[----:B------:R-:W-:-:S02]  /*09e0*/  IMAD.WIDE.U32 R146, R147, 0x8, R142 ;  /* 0x0000000893927825 */ /* 0x000fc400078e008e */
[----:B------:R-:W4:Y:S02]  /*09f0*/  LDG.E.64 R148, desc[UR4][R148.64] ;  /* 0x0000000494947981 */ /* 0x000f24000c1e1b00 */
[--C-:B------:R-:W-:Y:S02]  /*0a00*/  IMAD.WIDE.U32 R136, R137, 0x8, R142.reuse ;  /* 0x0000000889887825 */ /* 0x100fe400078e008e */
[----:B------:R-:W4:Y:S02]  /*0a10*/  LDG.E.64 R146, desc[UR4][R146.64] ;  /* 0x0000000492927981 */ /* 0x000f24000c1e1b00 */
[----:B------:R-:W-:Y:S01]  /*0a20*/  IMAD.WIDE.U32 R142, R3, 0x8, R142 ;  /* 0x00000008038e7825 */ /* 0x000fe200078e008e */
[----:B------:R-:W-:Y:S01]  /*0a30*/  IADD3 R3, R123, 0x600, RZ ;  /* 0x000006007b037810 */ /* 0x000fe20007ffe0ff */
[----:B------:R-:W4:Y:S02]  /*0a40*/  LDG.E.64 R136, desc[UR4][R136.64] ;  /* 0x0000000488887981 */ /* 0x000f24000c1e1b00 */
[----:B------:R-:W-:-:S02]  /*0a50*/  IMAD.WIDE.U32 R118, R133, 0x8, R144 ;  /* 0x0000000885767825 */ /* 0x000fc400078e0090 */
[----:B------:R0:W4:Y:S02]  /*0a60*/  LDG.E.64 R102, desc[UR4][R142.64] ;  /* 0x000000048e667981 */ /* 0x000124000c1e1b00 */
[--C-:B------:R-:W-:Y:S02]  /*0a70*/  IMAD.WIDE.U32 R134, R125, 0x8, R144.reuse ;  /* 0x000000087d867825 */ /* 0x100fe400078e0090 */
[----:B------:R-:W4:Y:S02]  /*0a80*/  LDG.E.64 R118, desc[UR4][R118.64] ;  /* 0x0000000476767981 */ /* 0x000f24000c1e1b00 */
[----:B------:R-:W-:Y:S02]  /*0a90*/  VIADD R157, R123, 0x500 ;  /* 0x000005007b9d7836 */ /* 0x000fe40000000000 */
[--C-:B------:R-:W-:Y:S01]  /*0aa0*/  IMAD.WIDE.U32 R140, R155, 0x8, R144.reuse ;  /* 0x000000089b8c7825 */ /* 0x100fe200078e0090 */
[----:B------:R-:W4:Y:S03]  /*0ab0*/  LDG.E.64 R134, desc[UR4][R134.64] ;  /* 0x0000000486867981 */ /* 0x000f26000c1e1b00 */
[----:B------:R-:W-:-:S02]  /*0ac0*/  IMAD.WIDE.U32 R138, R127, 0x8, R144 ;  /* 0x000000087f8a7825 */ /* 0x000fc400078e0090 */
[----:B------:R-:W4:Y:S02]  /*0ad0*/  LDG.E.64 R140, desc[UR4][R140.64] ;  /* 0x000000048c8c7981 */ /* 0x000f24000c1e1b00 */
[--C-:B0-----:R-:W-:Y:S02]  /*0ae0*/  IMAD.WIDE.U32 R142, R157, 0x8, R144.reuse ;  /* 0x000000089d8e7825 */ /* 0x101fe400078e0090 */
[----:B------:R-:W4:Y:S02]  /*0af0*/  LDG.E.64 R138, desc[UR4][R138.64] ;  /* 0x000000048a8a7981 */ /* 0x000f24000c1e1b00 */
[----:B------:R-:W-:Y:S02]  /*0b00*/  IMAD.WIDE.U32 R144, R3, 0x8, R144 ;  /* 0x0000000803907825 */ /* 0x000fe400078e0090 */
[----:B------:R-:W4:Y:S04]  /*0b10*/  LDG.E.64 R142, desc[UR4][R142.64] ;  /* 0x000000048e8e7981 */ /* 0x000f28000c1e1b00 */
[----:B------:R-:W4:Y:S01]  /*0b20*/  LDG.E.64 R144, desc[UR4][R144.64] ;  /* 0x0000000490907981 */ /* 0x000f22000c1e1b00 */
        /* <DEDUP_REMOVED lines=10> */
[----:B------:R2:W5:Y:S04]  /*0bd0*/  @P0 LDG.E.64 R110, desc[UR4][R88.64] ;  /* 0x00000004586e0981 */ /* 0x000568000c1e1b00 */
[----:B------:R-:W5:Y:S04]  /*0be0*/  @P0 LDG.E.64 R112, desc[UR4][R154.64] ;  /* 0x000000049a700981 */ /* 0x000f68000c1e1b00 */
[----:B------:R0:W5:Y:S04]  /*0bf0*/  @P0 LDG.E.64 R114, desc[UR4][R156.64] ;  /* 0x000000049c720981 */ /* 0x000168000c1e1b00 */
[----:B------:R1:W5:Y:S01]  /*0c00*/  @P0 LDG.E.64 R116, desc[UR4][R96.64] ;  /* 0x0000000460740981 */ /* 0x000362000c1e1b00 */
[----:B------:R-:W-:-:S02]  /*0c10*/  ISETP.NE.AND P0, PT, R121, RZ, PT ;  /* 0x000000ff7900720c */ /* 0x000fc40003f05270 */
[--C-:B---3--:R-:W-:Y:S02]  /*0c20*/  SHF.R.U64 R132, R158, 0x10, R159.reuse ;  /* 0x000000109e847819 */ /* 0x108fe4000000129f */
[----:B------:R-:W-:Y:S02]  /*0c30*/  MOV R179, R159 ;  /* 0x0000009f00b37202 */ /* 0x000fe40000000f00 */
[----:B------:R-:W-:Y:S01]  /*0c40*/  SHF.R.U32.HI R130, RZ, 0x10, R159 ;  /* 0x00000010ff827819 */ /* 0x000fe2000001169f */
[----:B------:R-:W-:Y:S01]  /*0c50*/  IMAD.MOV.U32 R180, RZ, RZ, R158 ;  /* 0x000000ffffb47224 */ /* 0x000fe200078e009e */
[--C-:B--2---:R-:W-:Y:S02]  /*0c60*/  SHF.R.U64 R89, R100, 0x10, R101.reuse ;  /* 0x0000001064597819 */ /* 0x104fe40000001265 */
[----:B0-----:R-:W-:Y:S02]  /*0c70*/  SHF.R.U32.HI R157, RZ, 0x10, R101 ;  /* 0x00000010ff9d7819 */ /* 0x001fe40000011665 */
[----:B------:R-:W-:-:S02]  /*0c80*/  SHF.L.U32 R101, R101, 0x10, RZ ;  /* 0x0000001065657819 */ /* 0x000fc400000006ff */
[----:B----4-:R-:W-:Y:S01]  /*0c90*/  FSEL R213, R152, RZ, !P0 ;  /* 0x000000ff98d57208 */ /* 0x010fe20004000000 */
[----:B------:R-:W-:Y:S01]  /*0ca0*/  IMAD.U32 R89, R89, 0x10000, RZ ;  /* 0x0001000059597824 */ /* 0x000fe200078e00ff */
[----:B------:R-:W-:Y:S02]  /*0cb0*/  SHF.L.U32 R100, R100, 0x10, RZ ;  /* 0x0000001064647819 */ /* 0x000fe400000006ff */
[----:B------:R-:W-:Y:S01]  /*0cc0*/  SHF.R.U64 R99, R148, 0x10, R149 ;  /* 0x0000001094637819 */ /* 0x000fe20000001295 */
[C---:B------:R-:W-:Y:S01]  /*0cd0*/  FADD.FTZ R159, -R213.reuse, R101 ;  /* 0x00000065d59f7221 */ /* 0x040fe20000010100 */
[----:B------:R-:W-:Y:S01]  /*0ce0*/  MOV R93, R149 ;  /* 0x00000095005d7202 */ /* 0x000fe20000000f00 */
[----:B------:R-:W-:Y:S01]  /*0cf0*/  FADD.FTZ R101, -R213, R89 ;  /* 0x00000059d5657221 */ /* 0x000fe20000010100 */
[----:B-1----:R-:W-:Y:S02]  /*0d00*/  SHF.R.U32.HI R97, RZ, 0x10, R149 ;  /* 0x00000010ff617819 */ /* 0x002fe40000011695 */
[----:B------:R-:W-:-:S02]  /*0d10*/  MOV R95, R136 ;  /* 0x00000088005f7202 */ /* 0x000fc40000000f00 */
[----:B------:R-:W-:Y:S02]  /*0d20*/  SHF.R.U64 R90, R136, 0x10, R137 ;  /* 0x00000010885a7819 */ /* 0x000fe40000001289 */
[----:B------:R-:W-:Y:S02]  /*0d30*/  MOV R170, R148 ;  /* 0x0000009400aa7202 */ /* 0x000fe40000000f00 */
[----:B------:R-:W-:Y:S02]  /*0d40*/  SHF.R.U32.HI R153, RZ, 0x10, R119 ;  /* 0x00000010ff997819 */ /* 0x000fe40000011677 */
[----:B------:R-:W-:Y:S02]  /*0d50*/  SHF.L.U32 R136, R134, 0x10, RZ ;  /* 0x0000001086887819 */ /* 0x000fe400000006ff */
[----:B------:R-:W-:Y:S02]  /*0d60*/  SHF.R.U32.HI R149, RZ, 0x10, R135 ;  /* 0x00000010ff957819 */ /* 0x000fe40000011687 */
[----:B------:R-:W-:-:S02]  /*0d70*/  SHF.R.U32.HI R162, RZ, 0x10, R141 ;  /* 0x00000010ffa27819 */ /* 0x000fc4000001168d */
[----:B------:R-:W-:Y:S02]  /*0d80*/  SHF.R.U64 R184, R134, 0x10, R135 ;  /* 0x0000001086b87819 */ /* 0x000fe40000001287 */
[C---:B------:R-:W-:Y:S01]  /*0d90*/  SHF.R.U64 R183, R138.reuse, 0x10, R139 ;  /* 0x000000108ab77819 */ /* 0x040fe2000000128b */
[----:B------:R-:W-:Y:S01]  /*0da0*/  IMAD.U32 R138, R138, 0x10000, RZ ;  /* 0x000100008a8a7824 */ /* 0x000fe200078e00ff */
[----:B------:R-:W-:Y:S01]  /*0db0*/  SHF.L.U32 R134, R153, 0x10, RZ ;  /* 0x0000001099867819 */ /* 0x000fe200000006ff */
[C---:B------:R-:W-:Y:S01]  /*0dc0*/  FADD.FTZ R3, -R213.reuse, R100 ;  /* 0x00000064d5037221 */ /* 0x040fe20000010100 */
[C---:B------:R-:W-:Y:S01]  /*0dd0*/  SHF.R.U64 R160, R142.reuse, 0x10, R143 ;  /* 0x000000108ea07819 */ /* 0x040fe2000000128f */
[----:B------:R-:W-:Y:S02]  /*0de0*/  IMAD.U32 R148, R142, 0x10000, RZ ;  /* 0x000100008e947824 */ /* 0x000fe400078e00ff */
[----:B------:R-:W-:Y:S01]  /*0df0*/  FADD.FTZ R153, -R213, R136 ;  /* 0x00000088d5997221 */ /* 0x000fe20000010100 */
[----:B------:R-:W-:Y:S01]  /*0e00*/  SHF.L.U32 R142, R162, 0x10, RZ ;  /* 0x00000010a28e7819 */ /* 0x000fe200000006ff */
[----:B-----5:R-:W-:Y:S01]  /*0e10*/  FMUL.FTZ R162, R122, R101 ;  /* 0x000000657aa27220 */ /* 0x020fe20000410000 */
[----:B------:R-:W-:-:S02]  /*0e20*/  SHF.R.U64 R88, R146, 0x10, R147 ;  /* 0x0000001092587819 */ /* 0x000fc40000001293 */
[----:B------:R-:W-:Y:S02]  /*0e30*/  MOV R91, R147 ;  /* 0x00000093005b7202 */ /* 0x000fe40000000f00 */
[----:B------:R-:W-:Y:S02]  /*0e40*/  SHF.R.U32.HI R92, RZ, 0x10, R147 ;  /* 0x00000010ff5c7819 */ /* 0x000fe40000011693 */
[----:B------:R-:W-:Y:S01]  /*0e50*/  SHF.L.U32 R136, R149, 0x10, RZ ;  /* 0x0000001095887819 */ /* 0x000fe200000006ff */
[----:B------:R-:W-:Y:S01]  /*0e60*/  FADD.FTZ R149, -R213, R138 ;  /* 0x0000008ad5957221 */ /* 0x000fe20000010100 */
[C---:B------:R-:W-:Y:S01]  /*0e70*/  SHF.R.U64 R155, R118.reuse, 0x10, R119 ;  /* 0x00000010769b7819 */ /* 0x040fe20000001277 */
[----:B------:R-:W-:Y:S01]  /*0e80*/  IMAD.U32 R118, R118, 0x10000, RZ ;  /* 0x0001000076767824 */ /* 0x000fe200078e00ff */
[----:B------:R-:W-:Y:S02]  /*0e90*/  SHF.L.U32 R147, R141, 0x10, RZ ;  /* 0x000000108d937819 */ /* 0x000fe400000006ff */
[----:B------:R-:W-:Y:S01]  /*0ea0*/  SHF.L.U32 R101, R180, 0x10, RZ ;  /* 0x00000010b4657819 */ /* 0x000fe200000006ff */
[----:B------:R-:W-:Y:S01]  /*0eb0*/  FMUL.FTZ R3, R122, R3 ;  /* 0x000000037a037220 */ /* 0x000fe20000410000 */
[----:B------:R-:W-:Y:S01]  /*0ec0*/  SHF.R.U64 R156, R144, 0x10, R145 ;  /* 0x00000010909c7819 */ /* 0x000fe20000001291 */
[----:B------:R-:W-:Y:S01]  /*0ed0*/  IMAD.MOV.U32 R174, RZ, RZ, R150 ;  /* 0x000000ffffae7224 */ /* 0x000fe200078e0096 */
[----:B------:R-:W-:-:S02]  /*0ee0*/  SHF.L.U32 R119, R119, 0x10, RZ ;  /* 0x0000001077777819 */ /* 0x000fc400000006ff */
[----:B------:R-:W-:Y:S01]  /*0ef0*/  SHF.L.U32 R138, R183, 0x10, RZ ;  /* 0x00000010b78a7819 */ /* 0x000fe200000006ff */
[C---:B------:R-:W-:Y:S01]  /*0f00*/  FADD.FTZ R183, -R213.reuse, R134 ;  /* 0x00000086d5b77221 */ /* 0x040fe20000010100 */
[----:B------:R-:W-:Y:S01]  /*0f10*/  MOV R178, R168 ;  /* 0x000000a800b27202 */ /* 0x000fe20000000f00 */
[----:B------:R-:W-:Y:S01]  /*0f20*/  FADD.FTZ R187, -R213, R136 ;  /* 0x00000088d5bb7221 */ /* 0x000fe20000010100 */
[----:B------:R-:W-:Y:S02]  /*0f30*/  SHF.R.U64 R173, R150, 0x10, R151 ;  /* 0x0000001096ad7819 */ /* 0x000fe40000001297 */
[----:B------:R-:W-:Y:S01]  /*0f40*/  SHF.L.U32 R100, R157, 0x10, RZ ;  /* 0x000000109d647819 */ /* 0x000fe200000006ff */
[----:B------:R-:W-:Y:S01]  /*0f50*/  FADD.FTZ R157, -R213, R118 ;  /* 0x00000076d59d7221 */ /* 0x000fe20000010100 */
[----:B------:R-:W-:Y:S01]  /*0f60*/  SHF.R.U32.HI R158, RZ, 0x10, R143 ;  /* 0x00000010ff9e7819 */ /* 0x000fe2000001168f */
[-C--:B------:R-:W-:Y:S01]  /*0f70*/  FMUL.FTZ R136, R60, R101.reuse ;  /* 0x000000653c887220 */ /* 0x080fe20000410000 */
[----:B------:R-:W-:Y:S01]  /*0f80*/  SHF.L.U32 R150, R143, 0x10, RZ ;  /* 0x000000108f967819 */ /* 0x000fe200000006ff */
[----:B------:R-:W-:Y:S01]  /*0f90*/  FADD.FTZ R143, -R213, R147 ;  /* 0x00000093d58f7221 */ /* 0x000fe20000010100 */
[----:B------:R-:W-:Y:S01]  /*0fa0*/  SHF.L.U32 R132, R132, 0x10, RZ ;  /* 0x0000001084847819 */ /* 0x000fe200000006ff */
[----:B------:R-:W-:Y:S01]  /*0fb0*/  IMAD.U32 R147, R156, 0x10000, RZ ;  /* 0x000100009c937824 */ /* 0x000fe200078e00ff */
[----:B------:R-:W-:Y:S01]  /*0fc0*/  SHF.L.U32 R118, R155, 0x10, RZ ;  /* 0x000000109b767819 */ /* 0x000fe200000006ff */
[----:B------:R-:W-:Y:S01]  /*0fd0*/  FADD.FTZ R4, R4, R101 ;  /* 0x0000006504047221 */ /* 0x000fe20000010000 */
[----:B------:R-:W-:Y:S01]  /*0fe0*/  FFMA.FTZ R56, R3, R101, R56 ;  /* 0x0000006503387223 */ /* 0x000fe20000010038 */
[C---:B------:R-:W-:Y:S01]  /*0ff0*/  FADD.FTZ R155, -R213.reuse, R119 ;  /* 0x00000077d59b7221 */ /* 0x040fe20000010100 */
[----:B------:R-:W-:Y:S01]  /*1000*/  FMUL.FTZ R156, R122, R183 ;  /* 0x000000b77a9c7220 */ /* 0x000fe20000410000 */
[----:B------:R-:W-:Y:S01]  /*1010*/  SHF.L.U32 R101, R178, 0x10, RZ ;  /* 0x00000010b2657819 */ /* 0x000fe200000006ff */
[----:B------:R-:W-:Y:S01]  /*1020*/  FADD.FTZ R119, -R213, R100 ;  /* 0x00000064d5777221 */ /* 0x000fe20000010100 */
[----:B------:R-:W-:Y:S01]  /*1030*/  SHF.L.U32 R178, R99, 0x10, RZ ;  /* 0x0000001063b27819 */ /* 0x000fe200000006ff */
[----:B------:R-:W-:Y:S01]  /*1040*/  IMAD.U32 R183, R91, 0x10000, RZ ;  /* 0x000100005bb77824 */ /* 0x000fe200078e00ff */
[----:B------:R-:W-:Y:S01]  /*1050*/  MOV R171, R151 ;  /* 0x0000009700ab7202 */ /* 0x000fe20000000f00 */
[----:B------:R-:W-:Y:S01]  /*1060*/  IMAD.U32 R179, R179, 0x10000, RZ ;  /* 0x00010000b3b37824 */ /* 0x000fe200078e00ff */
[----:B------:R-:W-:Y:S01]  /*1070*/  SHF.R.U32.HI R172, RZ, 0x10, R151 ;  /* 0x00000010ffac7819 */ /* 0x000fe20000011697 */
[----:B------:R-:W-:Y:S01]  /*1080*/  FMUL.FTZ R134, R61, R132 ;  /* 0x000000843d867220 */ /* 0x000fe20000410000 */
[----:B------:R-:W-:-:S02]  /*1090*/  IMAD.U32 R99, R93, 0x10000, RZ ;  /* 0x000100005d637824 */ /* 0x000fc400078e00ff */
[----:B------:R-:W-:Y:S01]  /*10a0*/  FADD.FTZ R91, RZ, R136 ;  /* 0x00000088ff5b7221 */ /* 0x000fe20000010000 */
[----:B------:R-:W-:Y:S01]  /*10b0*/  MOV R96, R137 ;  /* 0x0000008900607202 */ /* 0x000fe20000000f00 */
[----:B------:R-:W-:Y:S01]  /*10c0*/  FFMA.FTZ R93, R3, R136, RZ ;  /* 0x00000088035d7223 */ /* 0x000fe200000100ff */
[----:B------:R-:W-:Y:S02]  /*10d0*/  SHF.R.U32.HI R166, RZ, 0x10, R137 ;  /* 0x00000010ffa67819 */ /* 0x000fe40000011689 */
[----:B------:R-:W-:Y:S02]  /*10e0*/  SHF.R.U32.HI R182, RZ, 0x10, R139 ;  /* 0x00000010ffb67819 */ /* 0x000fe4000001168b */
[----:B------:R-:W-:Y:S01]  /*10f0*/  SHF.L.U32 R151, R144, 0x10, RZ ;  /* 0x0000001090977819 */ /* 0x000fe200000006ff */
[----:B------:R-:W-:Y:S01]  /*1100*/  IMAD.MOV.U32 R94, RZ, RZ, R146 ;  /* 0x000000ffff5e7224 */ /* 0x000fe200078e0092 */
[----:B------:R-:W-:Y:S01]  /*1110*/  SHF.L.U32 R137, R135, 0x10, RZ ;  /* 0x0000001087897819 */ /* 0x000fe200000006ff */
[----:B------:R-:W-:Y:S01]  /*1120*/  IMAD.U32 R135, R184, 0x10000, RZ ;  /* 0x00010000b8877824 */ /* 0x000fe200078e00ff */
[----:B------:R-:W-:Y:S01]  /*1130*/  SHF.L.U32 R144, R160, 0x10, RZ ;  /* 0x00000010a0907819 */ /* 0x000fe200000006ff */
[----:B------:R-:W-:Y:S01]  /*1140*/  FMUL.FTZ R160, R122, R119 ;  /* 0x000000777aa07220 */ /* 0x000fe20000410000 */
[----:B------:R-:W-:Y:S01]  /*1150*/  SHF.L.U32 R130, R130, 0x10, RZ ;  /* 0x0000001082827819 */ /* 0x000fe200000006ff */
[----:B------:R-:W-:Y:S01]  /*1160*/  FADD.FTZ R5, R5, R132 ;  /* 0x0000008405057221 */ /* 0x000fe20000010000 */
[----:B------:R-:W-:Y:S01]  /*1170*/  SHF.L.U32 R152, R145, 0x10, RZ ;  /* 0x0000001091987819 */ /* 0x000fe200000006ff */
[----:B------:R-:W-:Y:S01]  /*1180*/  FFMA.FTZ R57, R162, R132, R57 ;  /* 0x00000084a2397223 */ /* 0x000fe20000010039 */
[----:B------:R-:W-:Y:S01]  /*1190*/  SHF.R.U64 R181, R140, 0x10, R141 ;  /* 0x000000108cb57819 */ /* 0x000fe2000000128d */
[----:B------:R-:W-:Y:S01]  /*11a0*/  FMUL.FTZ R132, R62, R179 ;  /* 0x000000b33e847220 */ /* 0x000fe20000410000 */
[----:B------:R-:W-:Y:S01]  /*11b0*/  SHF.L.U32 R146, R140, 0x10, RZ ;  /* 0x000000108c927819 */ /* 0x000fe200000006ff */
[----:B------:R-:W-:Y:S01]  /*11c0*/  FADD.FTZ R91, R91, R134 ;  /* 0x000000865b5b7221 */ /* 0x000fe20000010000 */
[----:B------:R-:W-:Y:S01]  /*11d0*/  SHF.R.U32.HI R154, RZ, 0x10, R145 ;  /* 0x00000010ff9a7819 */ /* 0x000fe20000011691 */
[----:B------:R-:W-:Y:S01]  /*11e0*/  FMUL.FTZ R159, R122, R159 ;  /* 0x0000009f7a9f7220 */ /* 0x000fe20000410000 */
[----:B------:R-:W-:Y:S01]  /*11f0*/  SHF.L.U32 R184, R90, 0x10, RZ ;  /* 0x000000105ab87819 */ /* 0x000fe200000006ff */
[----:B------:R-:W-:Y:S01]  /*1200*/  FFMA.FTZ R90, R162, R134, R93 ;  /* 0x00000086a25a7223 */ /* 0x000fe2000001005d */
[----:B------:R-:W-:Y:S01]  /*1210*/  SHF.L.U32 R140, R182, 0x10, RZ ;  /* 0x00000010b68c7819 */ /* 0x000fe200000006ff */
[----:B------:R-:W-:Y:S01]  /*1220*/  FADD.FTZ R199, -R213, R148 ;  /* 0x00000094d5c77221 */ /* 0x000fe20000010100 */
[----:B------:R-:W-:Y:S01]  /*1230*/  SHF.R.U64 R177, R168, 0x10, R169 ;  /* 0x00000010a8b17819 */ /* 0x000fe200000012a9 */
[----:B------:R-:W-:Y:S01]  /*1240*/  FADD.FTZ R7, R7, R130 ;  /* 0x0000008207077221 */ /* 0x000fe20000010000 */
[-C--:B------:R-:W-:Y:S01]  /*1250*/  FFMA.FTZ R59, R160, R130.reuse, R59 ;  /* 0x00000082a03b7223 */ /* 0x080fe2000001003b */
[----:B------:R-:W-:Y:S01]  /*1260*/  FADD.FTZ R211, -R213, R152 ;  /* 0x00000098d5d37221 */ /* 0x000fe20000010100 */
[----:B------:R-:W-:Y:S01]  /*1270*/  SHF.L.U32 R148, R154, 0x10, RZ ;  /* 0x000000109a947819 */ /* 0x000fe200000006ff */
[----:B------:R-:W-:Y:S01]  /*1280*/  FMUL.FTZ R130, R63, R130 ;  /* 0x000000823f827220 */ /* 0x000fe20000410000 */
[----:B------:R-:W-:Y:S01]  /*1290*/  FADD.FTZ R91, R91, R132 ;  /* 0x000000845b5b7221 */ /* 0x000fe20000010000 */
[----:B------:R-:W-:Y:S01]  /*12a0*/  MOV R175, R169 ;  /* 0x000000a900af7202 */ /* 0x000fe20000000f00 */
[----:B------:R-:W-:Y:S01]  /*12b0*/  FMUL.FTZ R152, R122, R187 ;  /* 0x000000bb7a987220 */ /* 0x000fe20000410000 */
[----:B------:R-:W-:Y:S01]  /*12c0*/  SHF.R.U32.HI R176, RZ, 0x10, R169 ;  /* 0x00000010ffb07819 */ /* 0x000fe200000116a9 */
[----:B------:R-:W-:Y:S01]  /*12d0*/  FFMA.FTZ R93, R159, R132, R90 ;  /* 0x000000849f5d7223 */ /* 0x000fe2000001005a */
[----:B------:R-:W-:Y:S01]  /*12e0*/  MOV R169, R103 ;  /* 0x0000006700a97202 */ /* 0x000fe20000000f00 */
[----:B------:R-:W-:Y:S01]  /*12f0*/  FADD.FTZ R191, -R213, R140 ;  /* 0x0000008cd5bf7221 */ /* 0x000fe20000010100 */
[----:B------:R-:W-:Y:S01]  /*1300*/  IMAD.U32 R187, R96, 0x10000, RZ ;  /* 0x0001000060bb7824 */ /* 0x000fe200078e00ff */
[----:B------:R-:W-:Y:S01]  /*1310*/  SHF.L.U32 R100, R177, 0x10, RZ ;  /* 0x00000010b1647819 */ /* 0x000fe200000006ff */
[----:B------:R-:W-:Y:S01]  /*1320*/  IMAD.U32 R141, R181, 0x10000, RZ ;  /* 0x00010000b58d7824 */ /* 0x000fe200078e00ff */
[----:B------:R-:W-:Y:S01]  /*1330*/  SHF.L.U32 R96, R166, 0x10, RZ ;  /* 0x00000010a6607819 */ /* 0x000fe200000006ff */
[----:B------:R-:W-:Y:S01]  /*1340*/  FMUL.FTZ R166, R64, R101 ;  /* 0x0000006540a67220 */ /* 0x000fe20000410000 */
[----:B------:R-:W-:Y:S01]  /*1350*/  SHF.L.U32 R182, R92, 0x10, RZ ;  /* 0x000000105cb67819 */ /* 0x000fe200000006ff */
[----:B------:R-:W-:Y:S01]  /*1360*/  FADD.FTZ R91, R91, R130 ;  /* 0x000000825b5b7221 */ /* 0x000fe20000010000 */
[C---:B------:R-:W-:Y:S01]  /*1370*/  FADD.FTZ R181, -R213.reuse, R118 ;  /* 0x00000076d5b57221 */ /* 0x040fe20000010100 */
[----:B------:R-:W-:Y:S01]  /*1380*/  FADD.FTZ R89, -R213, R148 ;  /* 0x00000094d5597221 */ /* 0x000fe20000010100 */
[----:B------:R-:W-:Y:S01]  /*1390*/  FMUL.FTZ R157, R122, R157 ;  /* 0x0000009d7a9d7220 */ /* 0x000fe20000410000 */
[----:B------:R-:W-:Y:S01]  /*13a0*/  FFMA.FTZ R92, R160, R130, R93 ;  /* 0x00000082a05c7223 */ /* 0x000fe2000001005d */
[----:B------:R-:W-:-:S02]  /*13b0*/  IMAD.MOV.U32 R168, RZ, RZ, R102 ;  /* 0x000000ffffa87224 */ /* 0x000fc400078e0066 */
[C---:B------:R-:W-:Y:S01]  /*13c0*/  FADD.FTZ R189, -R213.reuse, R138 ;  /* 0x0000008ad5bd7221 */ /* 0x040fe20000010100 */
[----:B------:R-:W-:Y:S01]  /*13d0*/  FMUL.FTZ R148, R122, R191 ;  /* 0x000000bf7a947220 */ /* 0x000fe20000410000 */
[----:B------:R-:W-:Y:S01]  /*13e0*/  FADD.FTZ R145, -R213, R146 ;  /* 0x00000092d5917221 */ /* 0x000fe20000010100 */
[----:B------:R-:W-:Y:S01]  /*13f0*/  IMAD.U32 R191, R169, 0x10000, RZ ;  /* 0x00010000a9bf7824 */ /* 0x000fe200078e00ff */
[----:B------:R-:W-:Y:S01]  /*1400*/  SHF.L.U32 R146, R158, 0x10, RZ ;  /* 0x000000109e927819 */ /* 0x000fe200000006ff */
[----:B------:R-:W-:Y:S02]  /*1410*/  IMAD.U32 R175, R175, 0x10000, RZ ;  /* 0x00010000afaf7824 */ /* 0x000fe400078e00ff */
[----:B------:R-:W-:Y:S01]  /*1420*/  FMUL.FTZ R169, R65, R100 ;  /* 0x0000006441a97220 */ /* 0x000fe20000410000 */
[----:B------:R-:W-:Y:S01]  /*1430*/  FADD.FTZ R90, R91, R166 ;  /* 0x000000a65b5a7221 */ /* 0x000fe20000010000 */
[----:B------:R-:W-:Y:S01]  /*1440*/  FADD.FTZ R203, -R213, R150 ;  /* 0x00000096d5cb7221 */ /* 0x000fe20000010100 */
[C---:B------:R-:W-:Y:S01]  /*1450*/  FMUL.FTZ R158, R122.reuse, R181 ;  /* 0x000000b57a9e7220 */ /* 0x040fe20000410000 */
[----:B------:R-:W-:Y:S01]  /*1460*/  FFMA.FTZ R91, R157, R166, R92 ;  /* 0x000000a69d5b7223 */ /* 0x000fe2000001005c */
[----:B------:R-:W-:Y:S01]  /*1470*/  FMUL.FTZ R150, R122, R189 ;  /* 0x000000bd7a967220 */ /* 0x000fe20000410000 */
[----:B------:R-:W-:Y:S01]  /*1480*/  SHF.L.U32 R176, R176, 0x10, RZ ;  /* 0x00000010b0b07819 */ /* 0x000fe200000006ff */
[----:B------:R-:W-:Y:S01]  /*1490*/  FADD.FTZ R93, R90, R169 ;  /* 0x000000a95a5d7221 */ /* 0x000fe20000010000 */
[----:B------:R-:W-:Y:S01]  /*14a0*/  SHF.L.U32 R189, R168, 0x10, RZ ;  /* 0x00000010a8bd7819 */ /* 0x000fe200000006ff */
[----:B------:R-:W-:Y:S01]  /*14b0*/  FMUL.FTZ R168, R66, R175 ;  /* 0x000000af42a87220 */ /* 0x000fe20000410000 */
[----:B------:R-:W-:Y:S01]  /*14c0*/  FMUL.FTZ R155, R122, R155 ;  /* 0x0000009b7a9b7220 */ /* 0x000fe20000410000 */
[----:B------:R-:W-:Y:S01]  /*14d0*/  FFMA.FTZ R90, R158, R169, R91 ;  /* 0x000000a99e5a7223 */ /* 0x000fe2000001005b */
[----:B------:R-:W-:Y:S01]  /*14e0*/  SHF.L.U32 R119, R174, 0x10, RZ ;  /* 0x00000010ae777819 */ /* 0x000fe200000006ff */
[----:B------:R-:W-:-:S02]  /*14f0*/  IMAD.U32 R177, R171, 0x10000, RZ ;  /* 0x00010000abb17824 */ /* 0x000fc400078e00ff */
[----:B------:R-:W-:Y:S01]  /*1500*/  FMUL.FTZ R171, R67, R176 ;  /* 0x000000b043ab7220 */ /* 0x000fe20000410000 */
[----:B------:R-:W-:Y:S01]  /*1510*/  FADD.FTZ R92, R93, R168 ;  /* 0x000000a85d5c7221 */ /* 0x000fe20000010000 */
[----:B------:R-:W-:Y:S01]  /*1520*/  FFMA.FTZ R91, R155, R168, R90 ;  /* 0x000000a89b5b7223 */ /* 0x000fe2000001005a */
[----:B------:R-:W-:Y:S01]  /*1530*/  FADD.FTZ R6, R6, R179 ;  /* 0x000000b306067221 */ /* 0x000fe20000010000 */
[----:B------:R-:W-:Y:S01]  /*1540*/  FFMA.FTZ R58, R159, R179, R58 ;  /* 0x000000b39f3a7223 */ /* 0x000fe2000001003a */
[----:B------:R-:W-:Y:S01]  /*1550*/  SHF.L.U32 R118, R173, 0x10, RZ ;  /* 0x00000010ad767819 */ /* 0x000fe200000006ff */
[----:B------:R-:W-:Y:S01]  /*1560*/  FADD.FTZ R93, R92, R171 ;  /* 0x000000ab5c5d7221 */ /* 0x000fe20000010000 */
[----:B------:R-:W-:Y:S01]  /*1570*/  SHF.L.U32 R179, R170, 0x10, RZ ;  /* 0x00000010aab37819 */ /* 0x000fe200000006ff */
[----:B------:R-:W-:Y:S01]  /*1580*/  FMUL.FTZ R170, R68, R119 ;  /* 0x0000007744aa7220 */ /* 0x000fe20000410000 */
[----:B------:R-:W-:Y:S01]  /*1590*/  FADD.FTZ R185, -R213, R135 ;  /* 0x00000087d5b97221 */ /* 0x000fe20000010100 */
[----:B------:R-:W-:Y:S01]  /*15a0*/  FMUL.FTZ R153, R122, R153 ;  /* 0x000000997a997220 */ /* 0x000fe20000410000 */
[----:B------:R-:W-:Y:S01]  /*15b0*/  FFMA.FTZ R92, R156, R171, R91 ;  /* 0x000000ab9c5c7223 */ /* 0x000fe2000001005b */
[----:B------:R-:W-:Y:S01]  /*15c0*/  FMUL.FTZ R173, R69, R118 ;  /* 0x0000007645ad7220 */ /* 0x000fe20000410000 */
[----:B------:R-:W-:Y:S01]  /*15d0*/  FADD.FTZ R90, R93, R170 ;  /* 0x000000aa5d5a7221 */ /* 0x000fe20000010000 */
[----:B------:R-:W-:Y:S01]  /*15e0*/  FADD.FTZ R137, -R213, R137 ;  /* 0x00000089d5897221 */ /* 0x000fe20000010100 */
        /* <DEDUP_REMOVED lines=24> */
[----:B------:R-:W-:Y:S01]  /*1770*/  FADD.FTZ R139, -R213, R139 ;  /* 0x0000008bd58b7221 */ /* 0x000fe20000010100 */
[----:B------:R-:W-:Y:S01]  /*1780*/  FFMA.FTZ R91, R149, R174, R92 ;  /* 0x000000ae955b7223 */ /* 0x000fe2000001005c */
[----:B------:R-:W-:Y:S01]  /*1790*/  SHF.L.U32 R180, R97, 0x10, RZ ;  /* 0x0000001061b47819 */ /* 0x000fe200000006ff */
        /* <DEDUP_REMOVED lines=18> */
[C---:B------:R-:W-:Y:S01]  /*18c0*/  FADD.FTZ R195, -R213.reuse, R141 ;  /* 0x0000008dd5c37221 */ /* 0x040fe20000010100 */
[----:B------:R-:W-:Y:S01]  /*18d0*/  FMUL.FTZ R145, R122, R145 ;  /* 0x000000917a917220 */ /* 0x000fe20000410000 */
[----:B------:R-:W-:Y:S01]  /*18e0*/  FFMA.FTZ R92, R148, R179, R91 ;  /* 0x000000b3945c7223 */ /* 0x000fe2000001005b */
[----:B------:R-:W-:Y:S01]  /*18f0*/  FADD.FTZ R205, -R213, R146 ;  /* 0x00000092d5cd7221 */ /* 0x000fe20000010100 */
[----:B------:R-:W-:Y:S01]  /*1900*/  FMUL.FTZ R181, R77, R94 ;  /* 0x0000005e4db57220 */ /* 0x000fe20000410000 */
[----:B------:R-:W-:Y:S01]  /*1910*/  FADD.FTZ R90, R93, R178 ;  /* 0x000000b25d5a7221 */ /* 0x000fe20000010000 */
[C---:B------:R-:W-:Y:S01]  /*1920*/  FMUL.FTZ R146, R122.reuse, R195 ;  /* 0x000000c37a927220 */ /* 0x040fe20000410000 */
        /* <DEDUP_REMOVED lines=32> */
[----:B------:R-:W-:Y:S01]  /*1b30*/  SHF.R.U64 R102, R102, 0x10, R103 ;  /* 0x0000001066667819 */ /* 0x000fe20000001267 */
[----:B------:R-:W-:Y:S01]  /*1b40*/  FADD.FTZ R26, R26, R187 ;  /* 0x000000bb1a1a7221 */ /* 0x000fe20000010000 */
[----:B------:R-:W-:Y:S01]  /*1b50*/  FFMA.FTZ R38, R139, R187, R38 ;  /* 0x000000bb8b267223 */ /* 0x000fe20000010026 */
[----:B------:R-:W-:Y:S01]  /*1b60*/  FMUL.FTZ R187, R83, R96 ;  /* 0x0000006053bb7220 */ /* 0x000fe20000410000 */
[----:B------:R-:W-:Y:S01]  /*1b70*/  FADD.FTZ R92, R93, R184 ;  /* 0x000000b85d5c7221 */ /* 0x000fe20000010000 */
[C---:B------:R-:W-:Y:S01]  /*1b80*/  FMUL.FTZ R140, R122.reuse, R205 ;  /* 0x000000cd7a8c7220 */ /* 0x040fe20000410000 */
[----:B------:R-:W-:Y:S01]  /*1b90*/  FFMA.FTZ R91, R139, R184, R90 ;  /* 0x000000b88b5b7223 */ /* 0x000fe2000001005a */
[----:B------:R-:W-:Y:S01]  /*1ba0*/  FMUL.FTZ R137, R122, R207 ;  /* 0x000000cf7a897220 */ /* 0x000fe20000410000 */
[----:B------:R-:W-:Y:S01]  /*1bb0*/  SHF.L.U32 R102, R102, 0x10, RZ ;  /* 0x0000001066667819 */ /* 0x000fe200000006ff */
[----:B------:R-:W-:Y:S01]  /*1bc0*/  FMUL.FTZ R186, R84, R189 ;  /* 0x000000bd54ba7220 */ /* 0x000fe20000410000 */
[----:B------:R-:W-:Y:S01]  /*1bd0*/  FADD.FTZ R93, R92, R187 ;  /* 0x000000bb5c5d7221 */ /* 0x000fe20000010000 */
[----:B------:R-:W-:Y:S01]  /*1be0*/  FFMA.FTZ R92, R140, R187, R91 ;  /* 0x000000bb8c5c7223 */ /* 0x000fe2000001005b */
[----:B------:R-:W-:Y:S01]  /*1bf0*/  FADD.FTZ R28, R28, R189 ;  /* 0x000000bd1c1c7221 */ /* 0x000fe20000010000 */
[----:B------:R-:W-:Y:S01]  /*1c00*/  FFMA.FTZ R32, R137, R189, R32 ;  /* 0x000000bd89207223 */ /* 0x000fe20000010020 */
[----:B------:R-:W-:Y:S01]  /*1c10*/  SHF.R.U32.HI R103, RZ, 0x10, R103 ;  /* 0x00000010ff677819 */ /* 0x000fe20000011667 */
[----:B------:R-:W-:Y:S01]  /*1c20*/  FMUL.FTZ R189, R85, R102 ;  /* 0x0000006655bd7220 */ /* 0x000fe20000410000 */
[----:B------:R-:W-:Y:S01]  /*1c30*/  FADD.FTZ R90, R93, R186 ;  /* 0x000000ba5d5a7221 */ /* 0x000fe20000010000 */
[C---:B------:R-:W-:Y:S01]  /*1c40*/  FMUL.FTZ R138, R122.reuse, R209 ;  /* 0x000000d17a8a7220 */ /* 0x040fe20000410000 */
[----:B------:R-:W-:Y:S01]  /*1c50*/  FFMA.FTZ R91, R137, R186, R92 ;  /* 0x000000ba895b7223 */ /* 0x000fe2000001005c */
[----:B------:R-:W-:Y:S01]  /*1c60*/  FMUL.FTZ R135, R122, R211 ;  /* 0x000000d37a877220 */ /* 0x000fe20000410000 */
[----:B------:R-:W-:Y:S01]  /*1c70*/  SHF.L.U32 R88, R103, 0x10, RZ ;  /* 0x0000001067587819 */ /* 0x000fe200000006ff */
        /* <DEDUP_REMOVED lines=33> */
.L_x_3734:
[----:B------:R-:W-:Y:S05]  /*1e90*/  BSYNC B0 ;  /* 0x0000000000007941 */ /* 0x000fea0003800000 */
.L_x_3732:
        /* <DEDUP_REMOVED lines=25> */
.L_x_3852:
        /* <DEDUP_REMOVED lines=8> */
[----:B-----5:R-:W-:-:S02]  /*20b0*/  ISETP.GE.AND P4, PT, R165, 0x1, PT ;  /* 0x00000001a500780c */ /* 0x020fc40003f86270 */
        /* <DEDUP_REMOVED lines=42> */
.L_x_3737:
[----:B------:R-:W-:Y:S01]  /*2360*/  ISETP.NE.U32.AND P0, PT, R161, RZ, PT ;  /* 0x000000ffa100720c */ /* 0x000fe20003f05070 */
[----:B------:R-:W-:-:S03]  /*2370*/  FFMA.FTZ R89, R3, R92, R95 ;  /* 0x0000005c03597223 */ /* 0x000fc6000001005f */
[----:B------:R-:W-:Y:S01]  /*2380*/  ISETP.NE.AND.EX P0, PT, R163, RZ, PT, P0 ;  /* 0x000000ffa300720c */ /* 0x000fe20003f05300 */
[----:B------:R-:W-:-:S04]  /*2390*/  FADD.FTZ R89, R136, -R89 ;  /* 0x8000005988597221 */ /* 0x000fc80000010000 */
[----:B------:R-:W-:-:S08]  /*23a0*/  FMUL.FTZ R89, R122, R89 ;  /* 0x000000597a597220 */ /* 0x000fd00000410000 */
[----:B------:R-:W-:-:S05]  /*23b0*/  @P0 SHF.L.U32 R88, R104, 0x10, RZ ;  /* 0x0000001068580819 */ /* 0x000fca00000006ff */
[----:B------:R-:W-:-:S07]  /*23c0*/  @P0 FADD.FTZ R89, R89, R88 ;  /* 0x0000005859590221 */ /* 0x000fce0000010000 */
.L_x_3738:
[----:B------:R-:W-:Y:S05]  /*23d0*/  BSYNC B0 ;  /* 0x0000000000007941 */ /* 0x000fea0003800000 */
.L_x_3736:
        /* <DEDUP_REMOVED lines=15> */
.L_x_3740:
[----:B------:R-:W-:Y:S01]  /*24d0*/  FFMA.FTZ R89, R162, R92, R95 ;  /* 0x0000005ca2597223 */ /* 0x000fe2000001005f */
[----:B------:R-:W-:-:S03]  /*24e0*/  @P0 SHF.R.U64 R88, R104, 0x10, R105 ;  /* 0x0000001068580819 */ /* 0x000fc60000001269 */
[----:B------:R-:W-:Y:S01]  /*24f0*/  FADD.FTZ R89, R134, -R89 ;  /* 0x8000005986597221 */ /* 0x000fe20000010000 */
[----:B------:R-:W-:-:S03]  /*2500*/  @P0 SHF.L.U32 R88, R88, 0x10, RZ ;  /* 0x0000001058580819 */ /* 0x000fc600000006ff */
[----:B------:R-:W-:-:S04]  /*2510*/  FMUL.FTZ R89, R122, R89 ;  /* 0x000000597a597220 */ /* 0x000fc80000410000 */
[----:B------:R-:W-:-:S07]  /*2520*/  @P0 FADD.FTZ R89, R89, R88 ;  /* 0x0000005859590221 */ /* 0x000fce0000010000 */
.L_x_3741:
[----:B------:R-:W-:Y:S05]  /*2530*/  BSYNC B0 ;  /* 0x0000000000007941 */ /* 0x000fea0003800000 */
.L_x_3739:
        /* <DEDUP_REMOVED lines=12> */
.L_x_3743:
[----:B------:R-:W-:Y:S01]  /*2600*/  FFMA.FTZ R89, R159, R92, R95 ;  /* 0x0000005c9f597223 */ /* 0x000fe2000001005f */
[----:B------:R-:W-:-:S03]  /*2610*/  @P0 IMAD.U32 R88, R105, 0x10000, RZ ;  /* 0x0001000069580824 */ /* 0x000fc600078e00ff */
[----:B------:R-:W-:-:S04]  /*2620*/  FADD.FTZ R89, R132, -R89 ;  /* 0x8000005984597221 */ /* 0x000fc80000010000 */
[----:B------:R-:W-:-:S04]  /*2630*/  FMUL.FTZ R89, R122, R89 ;  /* 0x000000597a597220 */ /* 0x000fc80000410000 */
[----:B------:R-:W-:-:S07]  /*2640*/  @P0 FADD.FTZ R89, R89, R88 ;  /* 0x0000005859590221 */ /* 0x000fce0000010000 */
.L_x_3744:
[----:B------:R-:W-:Y:S05]  /*2650*/  BSYNC B0 ;  /* 0x0000000000007941 */ /* 0x000fea0003800000 */
.L_x_3742:
        /* <DEDUP_REMOVED lines=13> */
.L_x_3746:
[----:B------:R-:W-:Y:S01]  /*2730*/  FFMA.FTZ R89, R160, R92, R95 ;  /* 0x0000005ca0597223 */ /* 0x000fe2000001005f */
[----:B------:R-:W-:-:S03]  /*2740*/  @P0 SHF.R.U32.HI R88, RZ, 0x10, R105 ;  /* 0x00000010ff580819 */ /* 0x000fc60000011669 */
[----:B------:R-:W-:Y:S01]  /*2750*/  FADD.FTZ R89, R130, -R89 ;  /* 0x8000005982597221 */ /* 0x000fe20000010000 */
[----:B------:R-:W-:-:S03]  /*2760*/  @P0 SHF.L.U32 R88, R88, 0x10, RZ ;  /* 0x0000001058580819 */ /* 0x000fc600000006ff */
[----:B------:R-:W-:-:S04]  /*2770*/  FMUL.FTZ R89, R122, R89 ;  /* 0x000000597a597220 */ /* 0x000fc80000410000 */
[----:B------:R-:W-:-:S07]  /*2780*/  @P0 FADD.FTZ R89, R89, R88 ;  /* 0x0000005859590221 */ /* 0x000fce0000010000 */
.L_x_3747:
[----:B------:R-:W-:Y:S05]  /*2790*/  BSYNC B0 ;  /* 0x0000000000007941 */ /* 0x000fea0003800000 */
.L_x_3745:
        /* <DEDUP_REMOVED lines=15> */
.L_x_3748:
        /* <DEDUP_REMOVED lines=10> */
.L_x_3750:
[----:B------:R-:W-:Y:S05]  /*2930*/  BSYNC B0 ;  /* 0x0000000000007941 */ /* 0x000fea0003800000 */
.L_x_3749:
[----:B------:R-:W-:Y:S04]  /*2940*/  BSSY B0, `(.L_x_3751) ;  /* 0x000000b000007945 */ /* 0x000fe80003800000 */
[----:B------:R-:W-:Y:S05]  /*2950*/  @P2 BRA `(.L_x_3752) ;  /* 0x0000000000102947 */ /* 0x000fea0003800000 */
[----:B01----:R-:W-:Y:S01]  /*2960*/  IMAD.MOV.U32 R89, RZ, RZ, RZ ;  /* 0x000000ffff597224 */ /* 0x003fe200078e00ff */
[----:B------:R-:W-:Y:S06]  /*2970*/  @!P0 BRA `(.L_x_3753) ;  /* 0x00000000001c8947 */ /* 0x000fec0003800000 */
[----:B------:R-:W-:Y:S01]  /*2980*/  SHF.L.U32 R89, R106, 0x10, RZ ;  /* 0x000000106a597819 */ /* 0x000fe200000006ff */
[----:B------:R-:W-:Y:S06]  /*2990*/  BRA `(.L_x_3753) ;  /* 0x0000000000147947 */ /* 0x000fec0003800000 */
.L_x_3752:
[----:B01----:R-:W-:Y:S01]  /*29a0*/  FFMA.FTZ R89, R157, R92, R95 ;  /* 0x0000005c9d597223 */ /* 0x003fe2000001005f */
[----:B------:R-:W-:-:S03]  /*29b0*/  @P0 SHF.L.U32 R88, R106, 0x10, RZ ;  /* 0x000000106a580819 */ /* 0x000fc600000006ff */
[----:B------:R-:W-:-:S04]  /*29c0*/  FADD.FTZ R89, R166, -R89 ;  /* 0x80000059a6597221 */ /* 0x000fc80000010000 */
[----:B------:R-:W-:-:S04]  /*29d0*/  FMUL.FTZ R89, R122, R89 ;  /* 0x000000597a597220 */ /* 0x000fc80000410000 */
[----:B------:R-:W-:-:S07]  /*29e0*/  @P0 FADD.FTZ R89, R89, R88 ;  /* 0x0000005859590221 */ /* 0x000fce0000010000 */
.L_x_3753:
[----:B------:R-:W-:Y:S05]  /*29f0*/  BSYNC B0 ;  /* 0x0000000000007941 */ /* 0x000fea0003800000 */
.L_x_3751:
        /* <DEDUP_REMOVED lines=13> */
.L_x_3755:
[----:B------:R-:W-:Y:S01]  /*2ad0*/  FFMA.FTZ R88, R158, R92, R95 ;  /* 0x0000005c9e587223 */ /* 0x000fe2000001005f */
[----:B------:R-:W-:-:S03]  /*2ae0*/  @P0 SHF.R.U64 R90, R106, 0x10, R107 ;  /* 0x000000106a5a0819 */ /* 0x000fc6000000126b */
[----:B------:R-:W-:Y:S01]  /*2af0*/  FADD.FTZ R89, R169, -R88 ;  /* 0x80000058a9597221 */ /* 0x000fe20000010000 */
[----:B------:R-:W-:-:S03]  /*2b00*/  @P0 SHF.L.U32 R90, R90, 0x10, RZ ;  /* 0x000000105a5a0819 */ /* 0x000fc600000006ff */
[----:B------:R-:W-:-:S04]  /*2b10*/  FMUL.FTZ R89, R122, R89 ;  /* 0x000000597a597220 */ /* 0x000fc80000410000 */
[----:B------:R-:W-:-:S07]  /*2b20*/  @P0 FADD.FTZ R89, R89, R90 ;  /* 0x0000005a59590221 */ /* 0x000fce0000010000 */
.L_x_3756:
[----:B------:R-:W-:Y:S05]  /*2b30*/  BSYNC B0 ;  /* 0x0000000000007941 */ /* 0x000fea0003800000 */
.L_x_3754:
        /* <DEDUP_REMOVED lines=12> */
.L_x_3758:
[----:B------:R-:W-:Y:S01]  /*2c00*/  FFMA.FTZ R89, R155, R92, R95 ;  /* 0x0000005c9b597223 */ /* 0x000fe2000001005f */
[----:B------:R-:W-:-:S03]  /*2c10*/  @P0 IMAD.U32 R88, R107, 0x10000, RZ ;  /* 0x000100006b580824 */ /* 0x000fc600078e00ff */
[----:B------:R-:W-:-:S04]  /*2c20*/  FADD.FTZ R89, R168, -R89 ;  /* 0x80000059a8597221 */ /* 0x000fc80000010000 */
[----:B------:R-:W-:-:S04]  /*2c30*/  FMUL.FTZ R89, R122, R89 ;  /* 0x000000597a597220 */ /* 0x000fc80000410000 */
[----:B------:R-:W-:-:S07]  /*2c40*/  @P0 FADD.FTZ R89, R89, R88 ;  /* 0x0000005859590221 */ /* 0x000fce0000010000 */
.L_x_3759:
[----:B------:R-:W-:Y:S05]  /*2c50*/  BSYNC B0 ;  /* 0x0000000000007941 */ /* 0x000fea0003800000 */
.L_x_3757:
        /* <DEDUP_REMOVED lines=13> */
.L_x_3761:
[----:B------:R-:W-:Y:S01]  /*2d30*/  FFMA.FTZ R88, R156, R92, R95 ;  /* 0x0000005c9c587223 */ /* 0x000fe2000001005f */
[----:B------:R-:W-:-:S03]  /*2d40*/  @P0 SHF.R.U32.HI R90, RZ, 0x10, R107 ;  /* 0x00000010ff5a0819 */ /* 0x000fc6000001166b */
[----:B------:R-:W-:Y:S01]  /*2d50*/  FADD.FTZ R89, R171, -R88 ;  /* 0x80000058ab597221 */ /* 0x000fe20000010000 */
[----:B------:R-:W-:-:S03]  /*2d60*/  @P0 SHF.L.U32 R90, R90, 0x10, RZ ;  /* 0x000000105a5a0819 */ /* 0x000fc600000006ff */
[----:B------:R-:W-:-:S04]  /*2d70*/  FMUL.FTZ R89, R122, R89 ;  /* 0x000000597a597220 */ /* 0x000fc80000410000 */
[----:B------:R-:W-:-:S07]  /*2d80*/  @P0 FADD.FTZ R89, R89, R90 ;  /* 0x0000005a59590221 */ /* 0x000fce0000010000 */
.L_x_3762:
[----:B------:R-:W-:Y:S05]  /*2d90*/  BSYNC B0 ;  /* 0x0000000000007941 */ /* 0x000fea0003800000 */
.L_x_3760:
        /* <DEDUP_REMOVED lines=14> */
.L_x_3763:
        /* <DEDUP_REMOVED lines=12> */
.L_x_3765:
[----:B------:R-:W-:Y:S05]  /*2f40*/  BSYNC B0 ;  /* 0x0000000000007941 */ /* 0x000fea0003800000 */
.L_x_3764:
[----:B------:R-:W-:Y:S04]  /*2f50*/  BSSY B0, `(.L_x_3766) ;  /* 0x000000b000007945 */ /* 0x000fe80003800000 */
[----:B------:R-:W-:Y:S05]  /*2f60*/  @P2 BRA `(.L_x_3767) ;  /* 0x0000000000102947 */ /* 0x000fea0003800000 */
[----:B01----:R-:W-:Y:S01]  /*2f70*/  MOV R89, RZ ;  /* 0x000000ff00597202 */ /* 0x003fe20000000f00 */
[----:B------:R-:W-:Y:S06]  /*2f80*/  @!P0 BRA `(.L_x_3768) ;  /* 0x00000000001c8947 */ /* 0x000fec0003800000 */
[----:B------:R-:W-:Y:S01]  /*2f90*/  SHF.L.U32 R89, R108, 0x10, RZ ;  /* 0x000000106c597819 */ /* 0x000fe200000006ff */
[----:B------:R-:W-:Y:S06]  /*2fa0*/  BRA `(.L_x_3768) ;  /* 0x0000000000147947 */ /* 0x000fec0003800000 */
.L_x_3767:
[----:B01----:R-:W-:Y:S01]  /*2fb0*/  FFMA.FTZ R89, R153, R92, R95 ;  /* 0x0000005c99597223 */ /* 0x003fe2000001005f */
[----:B------:R-:W-:-:S03]  /*2fc0*/  @P0 SHF.L.U32 R88, R108, 0x10, RZ ;  /* 0x000000106c580819 */ /* 0x000fc600000006ff */
[----:B------:R-:W-:-:S04]  /*2fd0*/  FADD.FTZ R89, R170, -R89 ;  /* 0x80000059aa597221 */ /* 0x000fc80000010000 */
[----:B------:R-:W-:-:S04]  /*2fe0*/  FMUL.FTZ R89, R122, R89 ;  /* 0x000000597a597220 */ /* 0x000fc80000410000 */
[----:B------:R-:W-:-:S07]  /*2ff0*/  @P0 FADD.FTZ R89, R89, R88 ;  /* 0x0000005859590221 */ /* 0x000fce0000010000 */
.L_x_3768:
[----:B------:R-:W-:Y:S05]  /*3000*/  BSYNC B0 ;  /* 0x0000000000007941 */ /* 0x000fea0003800000 */
.L_x_3766:
        /* <DEDUP_REMOVED lines=13> */
.L_x_3770:
[----:B------:R-:W-:Y:S01]  /*30e0*/  FFMA.FTZ R88, R154, R92, R95 ;  /* 0x0000005c9a587223 */ /* 0x000fe2000001005f */
[----:B------:R-:W-:-:S03]  /*30f0*/  @P0 SHF.R.U64 R90, R108, 0x10, R109 ;  /* 0x000000106c5a0819 */ /* 0x000fc6000000126d */
[----:B------:R-:W-:Y:S01]  /*3100*/  FADD.FTZ R89, R173, -R88 ;  /* 0x80000058ad597221 */ /* 0x000fe20000010000 */
[----:B------:R-:W-:-:S03]  /*3110*/  @P0 SHF.L.U32 R90, R90, 0x10, RZ ;  /* 0x000000105a5a0819 */ /* 0x000fc600000006ff */
[----:B------:R-:W-:-:S04]  /*3120*/  FMUL.FTZ R89, R122, R89 ;  /* 0x000000597a597220 */ /* 0x000fc80000410000 */
[----:B------:R-:W-:-:S07]  /*3130*/  @P0 FADD.FTZ R89, R89, R90 ;  /* 0x0000005a59590221 */ /* 0x000fce0000010000 */
.L_x_3771:
[----:B------:R-:W-:Y:S05]  /*3140*/  BSYNC B0 ;  /* 0x0000000000007941 */ /* 0x000fea0003800000 */
.L_x_3769:
        /* <DEDUP_REMOVED lines=12> */
.L_x_3773:
[----:B------:R-:W-:Y:S01]  /*3210*/  FFMA.FTZ R89, R151, R92, R95 ;  /* 0x0000005c97597223 */ /* 0x000fe2000001005f */
[----:B------:R-:W-:-:S03]  /*3220*/  @P0 SHF.L.U32 R88, R109, 0x10, RZ ;  /* 0x000000106d580819 */ /* 0x000fc600000006ff */
[----:B------:R-:W-:-:S04]  /*3230*/  FADD.FTZ R89, R172, -R89 ;  /* 0x80000059ac597221 */ /* 0x000fc80000010000 */
[----:B------:R-:W-:-:S04]  /*3240*/  FMUL.FTZ R89, R122, R89 ;  /* 0x000000597a597220 */ /* 0x000fc80000410000 */
[----:B------:R-:W-:-:S07]  /*3250*/  @P0 FADD.FTZ R89, R89, R88 ;  /* 0x0000005859590221 */ /* 0x000fce0000010000 */
.L_x_3774:
[----:B------:R-:W-:Y:S05]  /*3260*/  BSYNC B0 ;  /* 0x0000000000007941 */ /* 0x000fea0003800000 */
.L_x_3772:
        /* <DEDUP_REMOVED lines=13> */
.L_x_3776:
[----:B------:R-:W-:Y:S01]  /*3340*/  FFMA.FTZ R88, R152, R92, R95 ;  /* 0x0000005c98587223 */ /* 0x000fe2000001005f */
[----:B------:R-:W-:-:S03]  /*3350*/  @P0 SHF.R.U32.HI R90, RZ, 0x10, R109 ;  /* 0x00000010ff5a0819 */ /* 0x000fc6000001166d */
[----:B------:R-:W-:Y:S02]  /*3360*/  FADD.FTZ R89, R175, -R88 ;  /* 0x80000058af597221 */ /* 0x000fe40000010000 */
[----:B------:R-:W-:Y:S02]  /*3370*/  @P0 IMAD.U32 R90, R90, 0x10000, RZ ;  /* 0x000100005a5a0824 */ /* 0x000fe400078e00ff */
[----:B------:R-:W-:-:S04]  /*3380*/  FMUL.FTZ R89, R122, R89 ;  /* 0x000000597a597220 */ /* 0x000fc80000410000 */
[----:B------:R-:W-:-:S07]  /*3390*/  @P0 FADD.FTZ R89, R89, R90 ;  /* 0x0000005a59590221 */ /* 0x000fce0000010000 */
.L_x_3777:
[----:B------:R-:W-:Y:S05]  /*33a0*/  BSYNC B0 ;  /* 0x0000000000007941 */ /* 0x000fea0003800000 */
.L_x_3775:
        /* <DEDUP_REMOVED lines=14> */
.L_x_3778:
        /* <DEDUP_REMOVED lines=12> */
.L_x_3780:
[----:B------:R-:W-:Y:S05]  /*3550*/  BSYNC B0 ;  /* 0x0000000000007941 */ /* 0x000fea0003800000 */
.L_x_3779:
[----:B------:R-:W-:Y:S04]  /*3560*/  BSSY B0, `(.L_x_3781) ;  /* 0x000000b000007945 */ /* 0x000fe80003800000 */
[----:B------:R-:W-:Y:S05]  /*3570*/  @P2 BRA `(.L_x_3782) ;  /* 0x0000000000102947 */ /* 0x000fea0003800000 */
[----:B01----:R-:W-:Y:S01]  /*3580*/  HFMA2.MMA R89, -RZ, RZ, 0, 0 ;  /* 0x00000000ff597435 */ /* 0x003fe200000001ff */
[----:B------:R-:W-:Y:S10]  /*3590*/  @!P0 BRA `(.L_x_3783) ;  /* 0x00000000001c8947 */ /* 0x000ff40003800000 */
[----:B------:R-:W-:Y:S01]  /*35a0*/  SHF.L.U32 R89, R110, 0x10, RZ ;  /* 0x000000106e597819 */ /* 0x000fe200000006ff */
[----:B------:R-:W-:Y:S06]  /*35b0*/  BRA `(.L_x_3783) ;  /* 0x0000000000147947 */ /* 0x000fec0003800000 */
.L_x_3782:
[----:B01----:R-:W-:Y:S01]  /*35c0*/  FFMA.FTZ R89, R149, R92, R95 ;  /* 0x0000005c95597223 */ /* 0x003fe2000001005f */
[----:B------:R-:W-:-:S03]  /*35d0*/  @P0 IMAD.U32 R88, R110, 0x10000, RZ ;  /* 0x000100006e580824 */ /* 0x000fc600078e00ff */
[----:B------:R-:W-:-:S04]  /*35e0*/  FADD.FTZ R89, R174, -R89 ;  /* 0x80000059ae597221 */ /* 0x000fc80000010000 */
[----:B------:R-:W-:-:S04]  /*35f0*/  FMUL.FTZ R89, R122, R89 ;  /* 0x000000597a597220 */ /* 0x000fc80000410000 */
[----:B------:R-:W-:-:S07]  /*3600*/  @P0 FADD.FTZ R89, R89, R88 ;  /* 0x0000005859590221 */ /* 0x000fce0000010000 */
.L_x_3783:
[----:B------:R-:W-:Y:S05]  /*3610*/  BSYNC B0 ;  /* 0x0000000000007941 */ /* 0x000fea0003800000 */
.L_x_3781:
        /* <DEDUP_REMOVED lines=13> */
.L_x_3785:
[----:B------:R-:W-:Y:S01]  /*36f0*/  FFMA.FTZ R88, R150, R92, R95 ;  /* 0x0000005c96587223 */ /* 0x000fe2000001005f */
[----:B------:R-:W-:-:S03]  /*3700*/  @P0 SHF.R.U64 R90, R110, 0x10, R111 ;  /* 0x000000106e5a0819 */ /* 0x000fc6000000126f */
[----:B------:R-:W-:Y:S01]  /*3710*/  FADD.FTZ R89, R177, -R88 ;  /* 0x80000058b1597221 */ /* 0x000fe20000010000 */
[----:B------:R-:W-:-:S03]  /*3720*/  @P0 SHF.L.U32 R90, R90, 0x10, RZ ;  /* 0x000000105a5a0819 */ /* 0x000fc600000006ff */
[----:B------:R-:W-:-:S04]  /*3730*/  FMUL.FTZ R89, R122, R89 ;  /* 0x000000597a597220 */ /* 0x000fc80000410000 */
[----:B------:R-:W-:-:S07]  /*3740*/  @P0 FADD.FTZ R89, R89, R90 ;  /* 0x0000005a59590221 */ /* 0x000fce0000010000 */
.L_x_3786:
[----:B------:R-:W-:Y:S05]  /*3750*/  BSYNC B0 ;  /* 0x0000000000007941 */ /* 0x000fea0003800000 */
.L_x_3784:
        /* <DEDUP_REMOVED lines=12> */
.L_x_3788:
[----:B------:R-:W-:Y:S01]  /*3820*/  FFMA.FTZ R89, R147, R92, R95 ;  /* 0x0000005c93597223 */ /* 0x000fe2000001005f */
[----:B------:R-:W-:-:S03]  /*3830*/  @P0 SHF.L.U32 R88, R111, 0x10, RZ ;  /* 0x000000106f580819 */ /* 0x000fc600000006ff */
[----:B------:R-:W-:-:S04]  /*3840*/  FADD.FTZ R89, R176, -R89 ;  /* 0x80000059b0597221 */ /* 0x000fc80000010000 */
[----:B------:R-:W-:-:S04]  /*3850*/  FMUL.FTZ R89, R122, R89 ;  /* 0x000000597a597220 */ /* 0x000fc80000410000 */
[----:B------:R-:W-:-:S07]  /*3860*/  @P0 FADD.FTZ R89, R89, R88 ;  /* 0x0000005859590221 */ /* 0x000fce0000010000 */
.L_x_3789:
[----:B------:R-:W-:Y:S05]  /*3870*/  BSYNC B0 ;  /* 0x0000000000007941 */ /* 0x000fea0003800000 */
.L_x_3787:
        /* <DEDUP_REMOVED lines=13> */
.L_x_3791:
[----:B------:R-:W-:Y:S01]  /*3950*/  FFMA.FTZ R88, R148, R92, R95 ;  /* 0x0000005c94587223 */ /* 0x000fe2000001005f */
[----:B------:R-:W-:-:S03]  /*3960*/  @P0 SHF.R.U32.HI R90, RZ, 0x10, R111 ;  /* 0x00000010ff5a0819 */ /* 0x000fc6000001166f */
[----:B------:R-:W-:Y:S01]  /*3970*/  FADD.FTZ R89, R179, -R88 ;  /* 0x80000058b3597221 */ /* 0x000fe20000010000 */
[----:B------:R-:W-:-:S03]  /*3980*/  @P0 SHF.L.U32 R90, R90, 0x10, RZ ;  /* 0x000000105a5a0819 */ /* 0x000fc600000006ff */
[----:B------:R-:W-:-:S04]  /*3990*/  FMUL.FTZ R89, R122, R89 ;  /* 0x000000597a597220 */ /* 0x000fc80000410000 */
[----:B------:R-:W-:-:S07]  /*39a0*/  @P0 FADD.FTZ R89, R89, R90 ;  /* 0x0000005a59590221 */ /* 0x000fce0000010000 */
.L_x_3792:
[----:B------:R-:W-:Y:S05]  /*39b0*/  BSYNC B0 ;  /* 0x0000000000007941 */ /* 0x000fea0003800000 */
.L_x_3790:
        /* <DEDUP_REMOVED lines=14> */
.L_x_3793:
        /* <DEDUP_REMOVED lines=12> */
.L_x_3795:
[----:B------:R-:W-:Y:S05]  /*3b60*/  BSYNC B0 ;  /* 0x0000000000007941 */ /* 0x000fea0003800000 */
.L_x_3794:
[----:B------:R-:W-:Y:S04]  /*3b70*/  BSSY B0, `(.L_x_3796) ;  /* 0x000000b000007945 */ /* 0x000fe80003800000 */
[----:B------:R-:W-:Y:S05]  /*3b80*/  @P2 BRA `(.L_x_3797) ;  /* 0x0000000000102947 */ /* 0x000fea0003800000 */
[----:B01----:R-:W-:Y:S01]  /*3b90*/  MOV R89, RZ ;  /* 0x000000ff00597202 */ /* 0x003fe20000000f00 */
[----:B------:R-:W-:Y:S06]  /*3ba0*/  @!P0 BRA `(.L_x_3798) ;  /* 0x00000000001c8947 */ /* 0x000fec0003800000 */
[----:B------:R-:W-:Y:S01]  /*3bb0*/  IMAD.U32 R89, R112, 0x10000, RZ ;  /* 0x0001000070597824 */ /* 0x000fe200078e00ff */
[----:B------:R-:W-:Y:S06]  /*3bc0*/  BRA `(.L_x_3798) ;  /* 0x0000000000147947 */ /* 0x000fec0003800000 */
.L_x_3797:
[----:B01----:R-:W-:Y:S01]  /*3bd0*/  FFMA.FTZ R89, R145, R92, R95 ;  /* 0x0000005c91597223 */ /* 0x003fe2000001005f */
[----:B------:R-:W-:-:S03]  /*3be0*/  @P0 SHF.L.U32 R88, R112, 0x10, RZ ;  /* 0x0000001070580819 */ /* 0x000fc600000006ff */
[----:B------:R-:W-:-:S04]  /*3bf0*/  FADD.FTZ R89, R178, -R89 ;  /* 0x80000059b2597221 */ /* 0x000fc80000010000 */
[----:B------:R-:W-:-:S04]  /*3c00*/  FMUL.FTZ R89, R122, R89 ;  /* 0x000000597a597220 */ /* 0x000fc80000410000 */
[----:B------:R-:W-:-:S07]  /*3c10*/  @P0 FADD.FTZ R89, R89, R88 ;  /* 0x0000005859590221 */ /* 0x000fce0000010000 */
.L_x_3798:
[----:B------:R-:W-:Y:S05]  /*3c20*/  BSYNC B0 ;  /* 0x0000000000007941 */ /* 0x000fea0003800000 */
.L_x_3796:
        /* <DEDUP_REMOVED lines=13> */
.L_x_3800:
[----:B------:R-:W-:Y:S01]  /*3d00*/  FFMA.FTZ R88, R146, R92, R95 ;  /* 0x0000005c92587223 */ /* 0x000fe2000001005f */
[----:B------:R-:W-:-:S03]  /*3d10*/  @P0 SHF.R.U64 R90, R112, 0x10, R113 ;  /* 0x00000010705a0819 */ /* 0x000fc60000001271 */
[----:B------:R-:W-:Y:S02]  /*3d20*/  FADD.FTZ R89, R181, -R88 ;  /* 0x80000058b5597221 */ /* 0x000fe40000010000 */
[----:B------:R-:W-:Y:S02]  /*3d30*/  @P0 IMAD.U32 R90, R90, 0x10000, RZ ;  /* 0x000100005a5a0824 */ /* 0x000fe400078e00ff */
[----:B------:R-:W-:-:S04]  /*3d40*/  FMUL.FTZ R89, R122, R89 ;  /* 0x000000597a597220 */ /* 0x000fc80000410000 */
[----:B------:R-:W-:-:S07]  /*3d50*/  @P0 FADD.FTZ R89, R89, R90 ;  /* 0x0000005a59590221 */ /* 0x000fce0000010000 */
.L_x_3801:
[----:B------:R-:W-:Y:S05]  /*3d60*/  BSYNC B0 ;  /* 0x0000000000007941 */ /* 0x000fea0003800000 */
.L_x_3799:
        /* <DEDUP_REMOVED lines=12> */
.L_x_3803:
[----:B------:R-:W-:Y:S01]  /*3e30*/  FFMA.FTZ R89, R143, R92, R95 ;  /* 0x0000005c8f597223 */ /* 0x000fe2000001005f */
[----:B------:R-:W-:-:S03]  /*3e40*/  @P0 SHF.L.U32 R88, R113, 0x10, RZ ;  /* 0x0000001071580819 */ /* 0x000fc600000006ff */
[----:B------:R-:W-:-:S04]  /*3e50*/  FADD.FTZ R89, R180, -R89 ;  /* 0x80000059b4597221 */ /* 0x000fc80000010000 */
[----:B------:R-:W-:-:S04]  /*3e60*/  FMUL.FTZ R89, R122, R89 ;  /* 0x000000597a597220 */ /* 0x000fc80000410000 */
[----:B------:R-:W-:-:S07]  /*3e70*/  @P0 FADD.FTZ R89, R89, R88 ;  /* 0x0000005859590221 */ /* 0x000fce0000010000 */
.L_x_3804:
[----:B------:R-:W-:Y:S05]  /*3e80*/  BSYNC B0 ;  /* 0x0000000000007941 */ /* 0x000fea0003800000 */
.L_x_3802:
        /* <DEDUP_REMOVED lines=13> */
.L_x_3806:
[----:B------:R-:W-:Y:S01]  /*3f60*/  FFMA.FTZ R88, R144, R92, R95 ;  /* 0x0000005c90587223 */ /* 0x000fe2000001005f */
[----:B------:R-:W-:-:S03]  /*3f70*/  @P0 SHF.R.U32.HI R90, RZ, 0x10, R113 ;  /* 0x00000010ff5a0819 */ /* 0x000fc60000011671 */
[----:B------:R-:W-:Y:S01]  /*3f80*/  FADD.FTZ R89, R183, -R88 ;  /* 0x80000058b7597221 */ /* 0x000fe20000010000 */
[----:B------:R-:W-:-:S03]  /*3f90*/  @P0 SHF.L.U32 R90, R90, 0x10, RZ ;  /* 0x000000105a5a0819 */ /* 0x000fc600000006ff */
[----:B------:R-:W-:-:S04]  /*3fa0*/  FMUL.FTZ R89, R122, R89 ;  /* 0x000000597a597220 */ /* 0x000fc80000410000 */
[----:B------:R-:W-:-:S07]  /*3fb0*/  @P0 FADD.FTZ R89, R89, R90 ;  /* 0x0000005a59590221 */ /* 0x000fce0000010000 */
.L_x_3807:
[----:B------:R-:W-:Y:S05]  /*3fc0*/  BSYNC B0 ;  /* 0x0000000000007941 */ /* 0x000fea0003800000 */
.L_x_3805:
        /* <DEDUP_REMOVED lines=16> */
.L_x_3808:
        /* <DEDUP_REMOVED lines=11> */
.L_x_3810:
[----:B------:R-:W-:Y:S05]  /*4180*/  BSYNC B0 ;  /* 0x0000000000007941 */ /* 0x000fea0003800000 */
.L_x_3809:
[----:B------:R-:W-:Y:S04]  /*4190*/  BSSY B0, `(.L_x_3811) ;  /* 0x000000b000007945 */ /* 0x000fe80003800000 */
[----:B------:R-:W-:Y:S05]  /*41a0*/  @P2 BRA `(.L_x_3812) ;  /* 0x0000000000102947 */ /* 0x000fea0003800000 */
[----:B01----:R-:W-:Y:S01]  /*41b0*/  HFMA2.MMA R89, -RZ, RZ, 0, 0 ;  /* 0x00000000ff597435 */ /* 0x003fe200000001ff */
[----:B------:R-:W-:Y:S10]  /*41c0*/  @!P0 BRA `(.L_x_3813) ;  /* 0x00000000001c8947 */ /* 0x000ff40003800000 */
[----:B------:R-:W-:Y:S01]  /*41d0*/  SHF.L.U32 R89, R114, 0x10, RZ ;  /* 0x0000001072597819 */ /* 0x000fe200000006ff */
[----:B------:R-:W-:Y:S06]  /*41e0*/  BRA `(.L_x_3813) ;  /* 0x0000000000147947 */ /* 0x000fec0003800000 */
.L_x_3812:
[----:B01----:R-:W-:Y:S01]  /*41f0*/  FFMA.FTZ R89, R141, R92, R95 ;  /* 0x0000005c8d597223 */ /* 0x003fe2000001005f */
[----:B------:R-:W-:-:S03]  /*4200*/  @P0 SHF.L.U32 R88, R114, 0x10, RZ ;  /* 0x0000001072580819 */ /* 0x000fc600000006ff */
[----:B------:R-:W-:-:S04]  /*4210*/  FADD.FTZ R89, R182, -R89 ;  /* 0x80000059b6597221 */ /* 0x000fc80000010000 */
[----:B------:R-:W-:-:S04]  /*4220*/  FMUL.FTZ R89, R122, R89 ;  /* 0x000000597a597220 */ /* 0x000fc80000410000 */
[----:B------:R-:W-:-:S07]  /*4230*/  @P0 FADD.FTZ R89, R89, R88 ;  /* 0x0000005859590221 */ /* 0x000fce0000010000 */
.L_x_3813:
[----:B------:R-:W-:Y:S05]  /*4240*/  BSYNC B0 ;  /* 0x0000000000007941 */ /* 0x000fea0003800000 */
.L_x_3811:
        /* <DEDUP_REMOVED lines=13> */
.L_x_3815:
[----:B------:R-:W-:Y:S01]  /*4320*/  FFMA.FTZ R88, R142, R92, R95 ;  /* 0x0000005c8e587223 */ /* 0x000fe2000001005f */
[----:B------:R-:W-:-:S03]  /*4330*/  @P0 SHF.R.U64 R90, R114, 0x10, R115 ;  /* 0x00000010725a0819 */ /* 0x000fc60000001273 */
[----:B------:R-:W-:Y:S01]  /*4340*/  FADD.FTZ R89, R185, -R88 ;  /* 0x80000058b9597221 */ /* 0x000fe20000010000 */
[----:B------:R-:W-:-:S03]  /*4350*/  @P0 SHF.L.U32 R90, R90, 0x10, RZ ;  /* 0x000000105a5a0819 */ /* 0x000fc600000006ff */
[----:B------:R-:W-:-:S04]  /*4360*/  FMUL.FTZ R89, R122, R89 ;  /* 0x000000597a597220 */ /* 0x000fc80000410000 */
[----:B------:R-:W-:-:S07]  /*4370*/  @P0 FADD.FTZ R89, R89, R90 ;  /* 0x0000005a59590221 */ /* 0x000fce0000010000 */
.L_x_3816:
[----:B------:R-:W-:Y:S05]  /*4380*/  BSYNC B0 ;  /* 0x0000000000007941 */ /* 0x000fea0003800000 */
.L_x_3814:
        /* <DEDUP_REMOVED lines=12> */
.L_x_3818:
[----:B------:R-:W-:Y:S01]  /*4450*/  FFMA.FTZ R89, R139, R92, R95 ;  /* 0x0000005c8b597223 */ /* 0x000fe2000001005f */
[----:B------:R-:W-:-:S03]  /*4460*/  @P0 SHF.L.U32 R88, R115, 0x10, RZ ;  /* 0x0000001073580819 */ /* 0x000fc600000006ff */
[----:B------:R-:W-:-:S04]  /*4470*/  FADD.FTZ R89, R184, -R89 ;  /* 0x80000059b8597221 */ /* 0x000fc80000010000 */
[----:B------:R-:W-:-:S04]  /*4480*/  FMUL.FTZ R89, R122, R89 ;  /* 0x000000597a597220 */ /* 0x000fc80000410000 */
[----:B------:R-:W-:-:S07]  /*4490*/  @P0 FADD.FTZ R89, R89, R88 ;  /* 0x0000005859590221 */ /* 0x000fce0000010000 */
.L_x_3819:
[----:B------:R-:W-:Y:S05]  /*44a0*/  BSYNC B0 ;  /* 0x0000000000007941 */ /* 0x000fea0003800000 */
.L_x_3817:
        /* <DEDUP_REMOVED lines=13> */
.L_x_3821:
[----:B------:R-:W-:Y:S01]  /*4580*/  FFMA.FTZ R88, R140, R92, R95 ;  /* 0x0000005c8c587223 */ /* 0x000fe2000001005f */
[----:B------:R-:W-:-:S03]  /*4590*/  @P0 SHF.R.U32.HI R90, RZ, 0x10, R115 ;  /* 0x00000010ff5a0819 */ /* 0x000fc60000011673 */
[----:B------:R-:W-:Y:S02]  /*45a0*/  FADD.FTZ R89, R187, -R88 ;  /* 0x80000058bb597221 */ /* 0x000fe40000010000 */
[----:B------:R-:W-:Y:S02]  /*45b0*/  @P0 IMAD.U32 R90, R90, 0x10000, RZ ;  /* 0x000100005a5a0824 */ /* 0x000fe400078e00ff */
[----:B------:R-:W-:-:S04]  /*45c0*/  FMUL.FTZ R89, R122, R89 ;  /* 0x000000597a597220 */ /* 0x000fc80000410000 */
[----:B------:R-:W-:-:S07]  /*45d0*/  @P0 FADD.FTZ R89, R89, R90 ;  /* 0x0000005a59590221 */ /* 0x000fce0000010000 */
.L_x_3822:
[----:B------:R-:W-:Y:S05]  /*45e0*/  BSYNC B0 ;  /* 0x0000000000007941 */ /* 0x000fea0003800000 */
.L_x_3820:
        /* <DEDUP_REMOVED lines=16> */
.L_x_3823:
        /* <DEDUP_REMOVED lines=11> */
.L_x_3825:
[----:B------:R-:W-:Y:S05]  /*47a0*/  BSYNC B0 ;  /* 0x0000000000007941 */ /* 0x000fea0003800000 */
.L_x_3824:
[----:B------:R-:W-:Y:S04]  /*47b0*/  BSSY B0, `(.L_x_3826) ;  /* 0x000000b000007945 */ /* 0x000fe80003800000 */
[----:B------:R-:W-:Y:S05]  /*47c0*/  @P2 BRA `(.L_x_3827) ;  /* 0x0000000000102947 */ /* 0x000fea0003800000 */
[----:B01----:R-:W-:Y:S01]  /*47d0*/  MOV R89, RZ ;  /* 0x000000ff00597202 */ /* 0x003fe20000000f00 */
[----:B------:R-:W-:Y:S06]  /*47e0*/  @!P0 BRA `(.L_x_3828) ;  /* 0x00000000001c8947 */ /* 0x000fec0003800000 */
[----:B------:R-:W-:Y:S01]  /*47f0*/  IMAD.U32 R89, R116, 0x10000, RZ ;  /* 0x0001000074597824 */ /* 0x000fe200078e00ff */
[----:B------:R-:W-:Y:S06]  /*4800*/  BRA `(.L_x_3828) ;  /* 0x0000000000147947 */ /* 0x000fec0003800000 */
.L_x_3827:
[----:B01----:R-:W-:Y:S01]  /*4810*/  FFMA.FTZ R89, R137, R92, R95 ;  /* 0x0000005c89597223 */ /* 0x003fe2000001005f */
[----:B------:R-:W-:-:S03]  /*4820*/  @P0 SHF.L.U32 R88, R116, 0x10, RZ ;  /* 0x0000001074580819 */ /* 0x000fc600000006ff */
[----:B------:R-:W-:-:S04]  /*4830*/  FADD.FTZ R89, R186, -R89 ;  /* 0x80000059ba597221 */ /* 0x000fc80000010000 */
[----:B------:R-:W-:-:S04]  /*4840*/  FMUL.FTZ R89, R122, R89 ;  /* 0x000000597a597220 */ /* 0x000fc80000410000 */
[----:B------:R-:W-:-:S07]  /*4850*/  @P0 FADD.FTZ R89, R89, R88 ;  /* 0x0000005859590221 */ /* 0x000fce0000010000 */
.L_x_3828:
[----:B------:R-:W-:Y:S05]  /*4860*/  BSYNC B0 ;  /* 0x0000000000007941 */ /* 0x000fea0003800000 */
.L_x_3826:
        /* <DEDUP_REMOVED lines=13> */
.L_x_3830:
[----:B------:R-:W-:Y:S01]  /*4940*/  FFMA.FTZ R88, R138, R92, R95 ;  /* 0x0000005c8a587223 */ /* 0x000fe2000001005f */
[----:B------:R-:W-:-:S03]  /*4950*/  @P0 SHF.R.U64 R90, R116, 0x10, R117 ;  /* 0x00000010745a0819 */ /* 0x000fc60000001275 */
[----:B------:R-:W-:Y:S02]  /*4960*/  FADD.FTZ R89, R189, -R88 ;  /* 0x80000058bd597221 */ /* 0x000fe40000010000 */
[----:B------:R-:W-:Y:S02]  /*4970*/  @P0 IMAD.U32 R90, R90, 0x10000, RZ ;  /* 0x000100005a5a0824 */ /* 0x000fe400078e00ff */
[----:B------:R-:W-:-:S04]  /*4980*/  FMUL.FTZ R89, R122, R89 ;  /* 0x000000597a597220 */ /* 0x000fc80000410000 */
[----:B------:R-:W-:-:S07]  /*4990*/  @P0 FADD.FTZ R89, R89, R90 ;  /* 0x0000005a59590221 */ /* 0x000fce0000010000 */
.L_x_3831:
[----:B------:R-:W-:Y:S05]  /*49a0*/  BSYNC B0 ;  /* 0x0000000000007941 */ /* 0x000fea0003800000 */
.L_x_3829:
        /* <DEDUP_REMOVED lines=12> */
.L_x_3833:
[----:B------:R-:W-:Y:S01]  /*4a70*/  FFMA.FTZ R89, R135, R92, R95 ;  /* 0x0000005c87597223 */ /* 0x000fe2000001005f */
[----:B------:R-:W-:-:S03]  /*4a80*/  @P0 SHF.L.U32 R88, R117, 0x10, RZ ;  /* 0x0000001075580819 */ /* 0x000fc600000006ff */
[----:B------:R-:W-:-:S04]  /*4a90*/  FADD.FTZ R89, R188, -R89 ;  /* 0x80000059bc597221 */ /* 0x000fc80000010000 */
[----:B------:R-:W-:-:S04]  /*4aa0*/  FMUL.FTZ R89, R122, R89 ;  /* 0x000000597a597220 */ /* 0x000fc80000410000 */
[----:B------:R-:W-:-:S07]  /*4ab0*/  @P0 FADD.FTZ R89, R89, R88 ;  /* 0x0000005859590221 */ /* 0x000fce0000010000 */
.L_x_3834:
[----:B------:R-:W-:Y:S05]  /*4ac0*/  BSYNC B0 ;  /* 0x0000000000007941 */ /* 0x000fea0003800000 */
.L_x_3832:
        /* <DEDUP_REMOVED lines=13> */
.L_x_3836:
[----:B------:R-:W-:Y:S01]  /*4ba0*/  FFMA.FTZ R92, R190, R92, R95 ;  /* 0x0000005cbe5c7223 */ /* 0x000fe2000001005f */
[----:B------:R-:W-:-:S03]  /*4bb0*/  @P0 SHF.R.U32.HI R88, RZ, 0x10, R117 ;  /* 0x00000010ff580819 */ /* 0x000fc60000011675 */
[----:B------:R-:W-:Y:S01]  /*4bc0*/  FADD.FTZ R89, R191, -R92 ;  /* 0x8000005cbf597221 */ /* 0x000fe20000010000 */
[----:B------:R-:W-:-:S03]  /*4bd0*/  @P0 SHF.L.U32 R88, R88, 0x10, RZ ;  /* 0x0000001058580819 */ /* 0x000fc600000006ff */
[----:B------:R-:W-:-:S04]  /*4be0*/  FMUL.FTZ R89, R122, R89 ;  /* 0x000000597a597220 */ /* 0x000fc80000410000 */
[----:B------:R-:W-:-:S07]  /*4bf0*/  @P0 FADD.FTZ R89, R89, R88 ;  /* 0x0000005859590221 */ /* 0x000fce0000010000 */
.L_x_3837:
[----:B------:R-:W-:Y:S05]  /*4c00*/  BSYNC B0 ;  /* 0x0000000000007941 */ /* 0x000fea0003800000 */
.L_x_3835:
        /* <DEDUP_REMOVED lines=15> */
.L_x_3838:
[----:B------:R-:W-:Y:S01]  /*4d00*/  BSSY B0, `(.L_x_3839) ;  /* 0x000000c000007945 */ /* 0x000fe20003800000 */
[----:B------:R-:W-:-:S03]  /*4d10*/  @P4 PRMT R120, R92, 0x7610, R120 ;  /* 0x000076105c784816 */ /* 0x000fc60000000078 */
[----:B------:R-:W-:Y:S05]  /*4d20*/  @!P4 BRA `(.L_x_3840) ;  /* 0x000000000024c947 */ /* 0x000fea0003800000 */
[----:B------:R-:W1:Y:S01]  /*4d30*/  LDC.64 R90, c[0x0][0x2f8] ;  /* 0x0000be00ff5a7b82 */ /* 0x000e620000000a00 */
[----:B0-----:R-:W-:Y:S01]  /*4d40*/  LOP3.LUT R88, R193, 0xffff, RZ, 0xc0, !PT ;  /* 0x0000ffffc1587812 */ /* 0x001fe200078ec0ff */
[----:B------:R-:W-:Y:S01]  /*4d50*/  VIADD R95, R93, 0x600 ;  /* 0x000006005d5f7836 */ /* 0x000fe20000000000 */
[----:B------:R-:W-:-:S03]  /*4d60*/  PRMT R97, R129, 0x5410, R120 ;  /* 0x0000541081617816 */ /* 0x000fc60000000078 */
[----:B------:R-:W-:-:S05]  /*4d70*/  IMAD.WIDE.U32 R88, R88, 0x10000, RZ ;  /* 0x0001000058587825 */ /* 0x000fca00078e00ff */
[----:B------:R-:W-:Y:S02]  /*4d80*/  LOP3.LUT R93, R97, R89, RZ, 0xfc, !PT ;  /* 0x00000059615d7212 */ /* 0x000fe400078efcff */
[----:B------:R-:W-:Y:S01]  /*4d90*/  LOP3.LUT R92, R88, 0xffff, R128, 0xf8, !PT ;  /* 0x0000ffff585c7812 */ /* 0x000fe200078ef880 */
[----:B-1----:R-:W-:-:S05]  /*4da0*/  IMAD.WIDE.U32 R88, R95, 0x8, R90 ;  /* 0x000000085f587825 */ /* 0x002fca00078e005a */
[----:B------:R1:W-:Y:S02]  /*4db0*/  STG.E.64 desc[UR4][R88.64], R92 ;  /* 0x0000005c58007986 */ /* 0x0003e4000c101b04 */
.L_x_3840:
[----:B------:R-:W-:Y:S05]  /*4dc0*/  BSYNC B0 ;  /* 0x0000000000007941 */ /* 0x000fea0003800000 */
.L_x_3839:
[----:B------:R-:W-:Y:S02]  /*4dd0*/  IADD3 R2, R2, UR12, RZ ;  /* 0x0000000c02027c10 */ /* 0x000fe4000fffe0ff */
[----:B------:R-:W-:Y:S02]  /*4de0*/  SEL R98, RZ, 0x1, P3 ;  /* 0x00000001ff627807 */ /* 0x000fe40001800000 */
[----:B------:R-:W-:-:S13]  /*4df0*/  ISETP.GE.AND P0, PT, R2, UR13, PT ;  /* 0x0000000d02007c0c */ /* 0x000fda000bf06270 */
[----:B------:R-:W-:Y:S05]  /*4e00*/  @!P0 BRA `(.L_x_3841) ;  /* 0xffffffb400c88947 */ /* 0x000fea000383ffff */
.L_x_3731:
        /* <DEDUP_REMOVED lines=25> */
.L_x_3735:
[----:B------:R-:W-:Y:S01]  /*4fa0*/  HFMA2.MMA R102, -RZ, RZ, 0, 9.5367431640625e-07 ;  /* 0x00000010ff667435 */ /* 0x000fe200000001ff */
[----:B------:R-:W-:Y:S01]  /*4fb0*/  MOV R101, R99 ;  /* 0x0000006300657202 */ /* 0x000fe20000000f00 */
[----:B------:R-:W-:Y:S01]  /*4fc0*/  IMAD.MOV.U32 R103, RZ, RZ, 0x1f ;  /* 0x0000001fff677424 */ /* 0x000fe200078e00ff */
[----:B------:R-:W-:-:S08]  /*4fd0*/  MOV R98, 0xffffffff ;  /* 0xffffffff00627802 */ /* 0x000fd00000000f00 */
[----:B-----5:R-:W-:Y:S05]  /*4fe0*/  WARPSYNC.COLLECTIVE R98, `(.L_x_3842) ;  /* 0x0000000062087348 */ /* 0x020fea0003c00000 */
[----:B------:R0:W1:Y:S02]  /*4ff0*/  SHFL.DOWN P1, R119, R101, R102, R103 ;  /* 0x0800006665777389 */ /* 0x0000640000020067 */
[----:B01---5:R-:W-:Y:S01]  /*5000*/  ENDCOLLECTIVE ;  /* 0x000000000000791b */ /* 0x023fe20003800000 */
.L_x_3842:
[----:B------:R-:W-:Y:S02]  /*5010*/  MOV R101, R100 ;  /* 0x0000006400657202 */ /* 0x000fe40000000f00 */
[----:B------:R-:W-:-:S07]  /*5020*/  MOV R90, R119 ;  /* 0x00000077005a7202 */ /* 0x000fce0000000f00 */
[----:B------:R-:W-:Y:S05]  /*5030*/  WARPSYNC.COLLECTIVE R98, `(.L_x_3843) ;  /* 0x0000000062087348 */ /* 0x000fea0003c00000 */
[----:B------:R0:W1:Y:S02]  /*5040*/  SHFL.DOWN P1, R119, R101, R102, R103 ;  /* 0x0800006665777389 */ /* 0x0000640000020067 */
[----:B01----:R-:W-:Y:S01]  /*5050*/  ENDCOLLECTIVE ;  /* 0x000000000000791b */ /* 0x003fe20003800000 */
.L_x_3843:
[----:B------:R-:W-:Y:S01]  /*5060*/  FADD.FTZ R90, R90, R99 ;  /* 0x000000635a5a7221 */ /* 0x000fe20000010000 */
[----:B------:R-:W-:-:S04]  /*5070*/  HFMA2.MMA R102, -RZ, RZ, 0, 4.76837158203125e-07 ;  /* 0x00000008ff667435 */ /* 0x000fc800000001ff */
[----:B------:R-:W-:Y:S01]  /*5080*/  MOV R101, R90 ;  /* 0x0000005a00657202 */ /* 0x000fe20000000f00 */
[----:B------:R-:W-:-:S07]  /*5090*/  IMAD.MOV.U32 R91, RZ, RZ, R119 ;  /* 0x000000ffff5b7224 */ /* 0x000fce00078e0077 */
[----:B------:R-:W-:Y:S05]  /*50a0*/  WARPSYNC.COLLECTIVE R98, `(.L_x_3844) ;  /* 0x0000000062087348 */ /* 0x000fea0003c00000 */
[----:B------:R0:W1:Y:S02]  /*50b0*/  SHFL.DOWN P1, R119, R101, R102, R103 ;  /* 0x0800006665777389 */ /* 0x0000640000020067 */
[----:B01----:R-:W-:Y:S01]  /*50c0*/  ENDCOLLECTIVE ;  /* 0x000000000000791b */ /* 0x003fe20003800000 */
.L_x_3844:
[----:B------:R-:W-:-:S04]  /*50d0*/  FADD.FTZ R91, R91, R100 ;  /* 0x000000645b5b7221 */ /* 0x000fc80000010000 */
[----:B------:R-:W-:Y:S01]  /*50e0*/  IMAD.MOV.U32 R101, RZ, RZ, R91 ;  /* 0x000000ffff657224 */ /* 0x000fe200078e005b */
[----:B------:R-:W-:-:S07]  /*50f0*/  MOV R93, R119 ;  /* 0x00000077005d7202 */ /* 0x000fce0000000f00 */
[----:B------:R-:W-:Y:S05]  /*5100*/  WARPSYNC.COLLECTIVE R98, `(.L_x_3845) ;  /* 0x0000000062087348 */ /* 0x000fea0003c00000 */
[----:B------:R0:W1:Y:S02]  /*5110*/  SHFL.DOWN P1, R119, R101, R102, R103 ;  /* 0x0800006665777389 */ /* 0x0000640000020067 */
[----:B01----:R-:W-:Y:S01]  /*5120*/  ENDCOLLECTIVE ;  /* 0x000000000000791b */ /* 0x003fe20003800000 */
.L_x_3845:
[----:B------:R-:W-:Y:S01]  /*5130*/  FADD.FTZ R93, R90, R93 ;  /* 0x0000005d5a5d7221 */ /* 0x000fe20000010000 */
[----:B------:R-:W-:-:S04]  /*5140*/  HFMA2.MMA R102, -RZ, RZ, 0, 2.384185791015625e-07 ;  /* 0x00000004ff667435 */ /* 0x000fc800000001ff */
[----:B------:R-:W-:Y:S02]  /*5150*/  MOV R101, R93 ;  /* 0x0000005d00657202 */ /* 0x000fe40000000f00 */
[----:B------:R-:W-:-:S07]  /*5160*/  MOV R92, R119 ;  /* 0x00000077005c7202 */ /* 0x000fce0000000f00 */
[----:B------:R-:W-:Y:S05]  /*5170*/  WARPSYNC.COLLECTIVE R98, `(.L_x_3846) ;  /* 0x0000000062087348 */ /* 0x000fea0003c00000 */
[----:B------:R0:W1:Y:S02]  /*5180*/  SHFL.DOWN P1, R119, R101, R102, R103 ;  /* 0x0800006665777389 */ /* 0x0000640000020067 */
[----:B01----:R-:W-:Y:S01]  /*5190*/  ENDCOLLECTIVE ;  /* 0x000000000000791b */ /* 0x003fe20003800000 */
.L_x_3846:
[----:B------:R-:W-:-:S05]  /*51a0*/  FADD.FTZ R92, R91, R92 ;  /* 0x0000005c5b5c7221 */ /* 0x000fca0000010000 */
[----:B------:R-:W-:Y:S01]  /*51b0*/  MOV R101, R92 ;  /* 0x0000005c00657202 */ /* 0x000fe20000000f00 */
[----:B------:R-:W-:-:S07]  /*51c0*/  IMAD.MOV.U32 R94, RZ, RZ, R119 ;  /* 0x000000ffff5e7224 */ /* 0x000fce00078e0077 */
[----:B------:R-:W-:Y:S05]  /*51d0*/  WARPSYNC.COLLECTIVE R98, `(.L_x_3847) ;  /* 0x0000000062087348 */ /* 0x000fea0003c00000 */
[----:B------:R0:W1:Y:S02]  /*51e0*/  SHFL.DOWN P1, R119, R101, R102, R103 ;  /* 0x0800006665777389 */ /* 0x0000640000020067 */
[----:B01----:R-:W-:Y:S01]  /*51f0*/  ENDCOLLECTIVE ;  /* 0x000000000000791b */ /* 0x003fe20003800000 */
.L_x_3847:
[----:B------:R-:W-:-:S05]  /*5200*/  FADD.FTZ R94, R93, R94 ;  /* 0x0000005e5d5e7221 */ /* 0x000fca0000010000 */
[----:B------:R-:W-:Y:S01]  /*5210*/  MOV R101, R94 ;  /* 0x0000005e00657202 */ /* 0x000fe20000000f00 */
[----:B------:R-:W-:Y:S01]  /*5220*/  IMAD.MOV.U32 R102, RZ, RZ, 0x2 ;  /* 0x00000002ff667424 */ /* 0x000fe200078e00ff */
[----:B------:R-:W-:-:S07]  /*5230*/  MOV R95, R119 ;  /* 0x00000077005f7202 */ /* 0x000fce0000000f00 */
[----:B------:R-:W-:Y:S05]  /*5240*/  WARPSYNC.COLLECTIVE R98, `(.L_x_3848) ;  /* 0x0000000062087348 */ /* 0x000fea0003c00000 */
[----:B------:R0:W1:Y:S02]  /*5250*/  SHFL.DOWN P1, R119, R101, R102, R103 ;  /* 0x0800006665777389 */ /* 0x0000640000020067 */
[----:B01----:R-:W-:Y:S01]  /*5260*/  ENDCOLLECTIVE ;  /* 0x000000000000791b */ /* 0x003fe20003800000 */
.L_x_3848:
[----:B------:R-:W-:-:S05]  /*5270*/  FADD.FTZ R95, R92, R95 ;  /* 0x0000005f5c5f7221 */ /* 0x000fca0000010000 */
[----:B------:R-:W-:Y:S02]  /*5280*/  MOV R101, R95 ;  /* 0x0000005f00657202 */ /* 0x000fe40000000f00 */
[----:B------:R-:W-:-:S07]  /*5290*/  MOV R97, R119 ;  /* 0x0000007700617202 */ /* 0x000fce0000000f00 */
[----:B------:R-:W-:Y:S05]  /*52a0*/  WARPSYNC.COLLECTIVE R98, `(.L_x_3849) ;  /* 0x0000000062087348 */ /* 0x000fea0003c00000 */
[----:B------:R0:W1:Y:S02]  /*52b0*/  SHFL.DOWN P1, R119, R101, R102, R103 ;  /* 0x0800006665777389 */ /* 0x0000640000020067 */
[----:B01----:R-:W-:Y:S01]  /*52c0*/  ENDCOLLECTIVE ;  /* 0x000000000000791b */ /* 0x003fe20003800000 */
.L_x_3849:
[----:B------:R-:W-:Y:S01]  /*52d0*/  FADD.FTZ R97, R94, R97 ;  /* 0x000000615e617221 */ /* 0x000fe20000010000 */
[----:B------:R-:W-:-:S03]  /*52e0*/  HFMA2.MMA R102, -RZ, RZ, 0, 5.9604644775390625e-08 ;  /* 0x00000001ff667435 */ /* 0x000fc600000001ff */
[----:B------:R-:W-:Y:S01]  /*52f0*/  IMAD.MOV.U32 R101, RZ, RZ, R97 ;  /* 0x000000ffff657224 */ /* 0x000fe200078e0061 */
[----:B------:R-:W-:-:S07]  /*5300*/  MOV R96, R119 ;  /* 0x0000007700607202 */ /* 0x000fce0000000f00 */
[----:B------:R-:W-:Y:S05]  /*5310*/  WARPSYNC.COLLECTIVE R98, `(.L_x_3850) ;  /* 0x0000000062087348 */ /* 0x000fea0003c00000 */
[----:B------:R0:W1:Y:S02]  /*5320*/  SHFL.DOWN P1, R119, R101, R102, R103 ;  /* 0x0800006665777389 */ /* 0x0000640000020067 */
[----:B01----:R-:W-:Y:S01]  /*5330*/  ENDCOLLECTIVE ;  /* 0x000000000000791b */ /* 0x003fe20003800000 */
.L_x_3850:
[----:B------:R-:W-:-:S05]  /*5340*/  FADD.FTZ R96, R95, R96 ;  /* 0x000000605f607221 */ /* 0x000fca0000010000 */
[----:B------:R-:W-:Y:S02]  /*5350*/  MOV R101, R96 ;  /* 0x0000006000657202 */ /* 0x000fe40000000f00 */
[----:B------:R-:W-:-:S07]  /*5360*/  MOV R118, R119 ;  /* 0x0000007700767202 */ /* 0x000fce0000000f00 */
[----:B------:R-:W-:Y:S05]  /*5370*/  WARPSYNC.COLLECTIVE R98, `(.L_x_3851) ;  /* 0x0000000062087348 */ /* 0x000fea0003c00000 */
[----:B------:R0:W1:Y:S02]  /*5380*/  SHFL.DOWN P1, R119, R101, R102, R103 ;  /* 0x0800006665777389 */ /* 0x0000640000020067 */
[----:B01----:R-:W-:Y:S01]  /*5390*/  ENDCOLLECTIVE ;  /* 0x000000000000791b */ /* 0x003fe20003800000 */
.L_x_3851:
[----:B------:R-:W-:Y:S05]  /*53a0*/  BRA `(.L_x_3852) ;  /* 0xffffffcc00207947 */ /* 0x000fea000383ffff */
.L_x_3853:
        /* <DEDUP_REMOVED lines=13> */
.L_x_15205:


//--------------------- .text._ZN10layer_norm13ln_bwd_kernelINS_13Kernel_traitsIf13__nv_bfloat16S2_S2_fjLj7168ELj1ELj1ELj8ELj8ENS_18Kernel_traits_baseILj7168EfS2_S2_S2_fjLj256EEEEELb0ELb1ELb0ELb0EEEvNS_9BwdParamsE --------------------------
	.section	.text._ZN10layer_norm13ln_bwd_kernelINS_13Kernel_traitsIf13__nv_bfloat16S2_S2_fjLj7168ELj1ELj1ELj8ELj8ENS_18Kernel_traits_baseILj7168EfS2_S2_S2_fjLj256EEEEELb0ELb1ELb0ELb0EEEvNS_9BwdParamsE,"ax",@progbits
	.align	128
        .global         _ZN10layer_norm13ln_bwd_kernelINS_13Kernel_traitsIf13__nv_bfloat16S2_S2_fjLj7168ELj1ELj1ELj8ELj8ENS_18Kernel_traits_baseILj7168EfS2_S2_S2_fjLj256EEEEELb0ELb1ELb0ELb0EEEvNS_9BwdParamsE
        .type           _ZN10layer_norm13ln_bwd_kernelINS_13Kernel_traitsIf13__nv_bfloat16S2_S2_fjLj7168ELj1ELj1ELj8ELj8ENS_18Kernel_traits_baseILj7168EfS2_S2_S2_fjLj256EEEEELb0ELb1ELb0ELb0EEEvNS_9BwdParamsE,@function
        .size           _ZN10layer_norm13ln_bwd_kernelINS_13Kernel_traitsIf13__nv_bfloat16S2_S2_fjLj7168ELj1ELj1ELj8ELj8ENS_18Kernel_traits_baseILj7168EfS2_S2_S2_fjLj256EEEEELb0ELb1ELb0ELb0EEEvNS_9BwdParamsE,(.L_x_15206 - _ZN10layer_norm13ln_bwd_kernelINS_13Kernel_traitsIf13__nv_bfloat16S2_S2_fjLj7168ELj1ELj1ELj8ELj8ENS_18Kernel_traits_baseILj7168EfS2_S2_S2_fjLj256EEEEELb0ELb1ELb0ELb0EEEvNS_9BwdParamsE)
        .other          _ZN10layer_norm13ln_bwd_kernelINS_13Kernel_traitsIf13__nv_bfloat16S2_S2_fjLj7168ELj1ELj1ELj8ELj8ENS_18Kernel_traits_baseILj7168EfS2_S2_S2_fjLj256EEEEELb0ELb1ELb0ELb0EEEvNS_9BwdParamsE,@"STO_CUDA_ENTRY STV_DEFAULT"
_ZN10layer_norm13ln_bwd_kernelINS_13Kernel_traitsIf13__nv_bfloat16S2_S2_fjLj7168ELj1ELj1ELj8ELj8ENS_18Kernel_traits_baseILj7168EfS2_S2_S2_fjLj256EEEEELb0ELb1ELb0ELb0EEEvNS_9BwdParamsE:
.text._ZN10layer_norm13ln_bwd_kernelINS_13Kernel_traitsIf13__nv_bfloat16S2_S2_fjLj7168ELj1ELj1ELj8ELj8ENS_18Kernel_traits_baseILj7168EfS2_S2_S2_fjLj256EEEEELb0ELb1ELb0ELb0EEEvNS_9BwdParamsE:
        /* <DEDUP_REMOVED lines=35> */
[----:B------:R-:W-:-:S07]  /*0230*/  @P0 LOP3.LUT R0, R0, 0x8, RZ, 0xfc, !PT ;  /* 0x0000000800000812 */ /* 0x000fce00078efcff */
[----:B------:R-:W4:Y:S01]  /*0240*/  @P1 LDC.64 R10, c[0x0][0x278] ;  /* 0x00009e00ff0a1b82 */ /* 0x000f220000000a00 */
[----:B0-----:R-:W-:-:S05]  /*0250*/  @P6 IMAD.WIDE.U32 R2, R39, 0x10, R2 ;  /* 0x0000001027026825 */ /* 0x001fca00078e0002 */
[----:B------:R1:W5:Y:S02]  /*0260*/  @P6 LDG.E.128 R164, desc[UR4][R2.64] ;  /* 0x0000000402a46981 */ /* 0x000364000c1e1d00 */
[----:B------:R-:W0:Y:S01]  /*0270*/  @P5 LDC.64 R18, c[0x0][0x260] ;  /* 0x00009800ff125b82 */ /* 0x000e220000000a00 */
[C---:B--2---:R-:W-:Y:S01]  /*0280*/  @P6 IMAD.WIDE.U32 R6, R39.reuse, 0x10, R6 ;  /* 0x0000001027066825 */ /* 0x044fe200078e0006 */
[----:B------:R-:W-:-:S04]  /*0290*/  @P6 LOP3.LUT R39, R39, 0x100, RZ, 0xfc, !PT ;  /* 0x0000010027276812 */ /* 0x000fc800078efcff */
[----:B------:R-:W5:Y:S02]  /*02a0*/  @P6 LDG.E.128 R160, desc[UR4][R6.64] ;  /* 0x0000000406a06981 */ /* 0x000f64000c1e1d00 */
[----:B------:R-:W2:Y:S01]  /*02b0*/  @P5 LDC.64 R20, c[0x0][0x278] ;  /* 0x00009e00ff145b82 */ /* 0x000ea20000000a00 */
[----:B---3--:R-:W-:-:S05]  /*02c0*/  @P1 IMAD.WIDE.U32 R14, R39, 0x10, R8 ;  /* 0x00000010270e1825 */ /* 0x008fca00078e0008 */
[----:B------:R-:W5:Y:S02]  /*02d0*/  @P1 LDG.E.128 R156, desc[UR4][R14.64] ;  /* 0x000000040e9c1981 */ /* 0x000f64000c1e1d00 */
[----:B------:R-:W3:Y:S01]  /*02e0*/  @P4 LDC.64 R22, c[0x0][0x260] ;  /* 0x00009800ff164b82 */ /* 0x000ee20000000a00 */
[C---:B----4-:R-:W-:Y:S01]  /*02f0*/  @P1 IMAD.WIDE.U32 R16, R39.reuse, 0x10, R10 ;  /* 0x0000001027101825 */ /* 0x050fe200078e000a */
[----:B------:R-:W-:-:S04]  /*0300*/  @P1 IADD3 R39, R39, 0x100, RZ ;  /* 0x0000010027271810 */ /* 0x000fc80007ffe0ff */
[----:B------:R-:W5:Y:S02]  /*0310*/  @P1 LDG.E.128 R152, desc[UR4][R16.64] ;  /* 0x0000000410981981 */ /* 0x000f64000c1e1d00 */
[----:B------:R-:W4:Y:S01]  /*0320*/  @P4 LDC.64 R24, c[0x0][0x278] ;  /* 0x00009e00ff184b82 */ /* 0x000f220000000a00 */
[----:B0-----:R-:W-:-:S05]  /*0330*/  @P5 IMAD.WIDE.U32 R18, R39, 0x10, R18 ;  /* 0x0000001027125825 */ /* 0x001fca00078e0012 */
[----:B------:R-:W5:Y:S02]  /*0340*/  @P5 LDG.E.128 R148, desc[UR4][R18.64] ;  /* 0x0000000412945981 */ /* 0x000f64000c1e1d00 */
[----:B------:R-:W0:Y:S01]  /*0350*/  @P3 LDC.64 R26, c[0x0][0x260] ;  /* 0x00009800ff1a3b82 */ /* 0x000e220000000a00 */
[----:B--2---:R-:W-:-:S04]  /*0360*/  @P5 IMAD.WIDE.U32 R20, R39, 0x10, R20 ;  /* 0x0000001027145825 */ /* 0x004fc800078e0014 */
[----:B------:R-:W-:Y:S01]  /*0370*/  @P5 VIADD R39, R39, 0x100 ;  /* 0x0000010027275836 */ /* 0x000fe20000000000 */
[----:B------:R-:W5:Y:S02]  /*0380*/  @P5 LDG.E.128 R144, desc[UR4][R20.64] ;  /* 0x0000000414905981 */ /* 0x000f64000c1e1d00 */
[----:B------:R-:W2:Y:S01]  /*0390*/  @P3 LDC.64 R28, c[0x0][0x278] ;  /* 0x00009e00ff1c3b82 */ /* 0x000ea20000000a00 */
[----:B---3--:R-:W-:-:S05]  /*03a0*/  @P4 IMAD.WIDE.U32 R22, R39, 0x10, R22 ;  /* 0x0000001027164825 */ /* 0x008fca00078e0016 */
[----:B------:R-:W5:Y:S01]  /*03b0*/  @P4 LDG.E.128 R140, desc[UR4][R22.64] ;  /* 0x00000004168c4981 */ /* 0x000f62000c1e1d00 */
[C---:B----4-:R-:W-:Y:S01]  /*03c0*/  @P4 IMAD.WIDE.U32 R24, R39.reuse, 0x10, R24 ;  /* 0x0000001027184825 */ /* 0x050fe200078e0018 */
[----:B------:R-:W-:Y:S01]  /*03d0*/  @P4 IADD3 R39, R39, 0x100, RZ ;  /* 0x0000010027274810 */ /* 0x000fe20007ffe0ff */
[----:B------:R-:W3:Y:S03]  /*03e0*/  @P2 LDC.64 R8, c[0x0][0x260] ;  /* 0x00009800ff082b82 */ /* 0x000ee60000000a00 */
[----:B------:R-:W5:Y:S01]  /*03f0*/  @P4 LDG.E.128 R136, desc[UR4][R24.64] ;  /* 0x0000000418884981 */ /* 0x000f62000c1e1d00 */
[----:B0-----:R-:W-:-:S04]  /*0400*/  @P3 IMAD.WIDE.U32 R26, R39, 0x10, R26 ;  /* 0x00000010271a3825 */ /* 0x001fc800078e001a */
[----:B------:R-:W0:Y:S01]  /*0410*/  @P2 LDC.64 R10, c[0x0][0x278] ;  /* 0x00009e00ff0a2b82 */ /* 0x000e220000000a00 */
[----:B------:R-:W5:Y:S01]  /*0420*/  @P3 LDG.E.128 R132, desc[UR4][R26.64] ;  /* 0x000000041a843981 */ /* 0x000f62000c1e1d00 */
[C---:B--2---:R-:W-:Y:S01]  /*0430*/  @P3 IMAD.WIDE.U32 R28, R39.reuse, 0x10, R28 ;  /* 0x00000010271c3825 */ /* 0x044fe200078e001c */
[----:B------:R-:W-:-:S05]  /*0440*/  @P3 IADD3 R39, R39, 0x100, RZ ;  /* 0x0000010027273810 */ /* 0x000fca0007ffe0ff */
[----:B------:R-:W2:Y:S08]  /*0450*/  @P0 LDC.64 R34, c[0x0][0x260] ;  /* 0x00009800ff220b82 */ /* 0x000eb00000000a00 */
[----:B------:R-:W4:Y:S01]  /*0460*/  @P0 LDC.64 R36, c[0x0][0x278] ;  /* 0x00009e00ff240b82 */ /* 0x000f220000000a00 */
[----:B---3--:R-:W-:Y:S01]  /*0470*/  @P2 IMAD.WIDE.U32 R30, R39, 0x10, R8 ;  /* 0x00000010271e2825 */ /* 0x008fe200078e0008 */
[----:B-1----:R-:W-:Y:S01]  /*0480*/  LEA.HI R2, R5, UR6, RZ, 0x18 ;  /* 0x0000000605027c11 */ /* 0x002fe2000f8fc0ff */
[----:B------:R-:W5:Y:S01]  /*0490*/  @P3 LDG.E.128 R128, desc[UR4][R28.64] ;  /* 0x000000041c803981 */ /* 0x000f62000c1e1d00 */
[----:B------:R-:W-:-:S02]  /*04a0*/  CS2R R108, SRZ ;  /* 0x00000000006c7805 */ /* 0x000fc4000001ff00 */
[----:B------:R-:W-:Y:S02]  /*04b0*/  CS2R R110, SRZ ;  /* 0x00000000006e7805 */ /* 0x000fe4000001ff00 */
[----:B------:R-:W-:Y:S01]  /*04c0*/  CS2R R104, SRZ ;  /* 0x0000000000687805 */ /* 0x000fe2000001ff00 */
[----:B------:R-:W5:Y:S01]  /*04d0*/  @P2 LDG.E.128 R124, desc[UR4][R30.64] ;  /* 0x000000041e7c2981 */ /* 0x000f62000c1e1d00 */
[C---:B0-----:R-:W-:Y:S01]  /*04e0*/  @P2 IMAD.WIDE.U32 R32, R39.reuse, 0x10, R10 ;  /* 0x0000001027202825 */ /* 0x041fe200078e000a */
[----:B------:R-:W-:Y:S02]  /*04f0*/  @P2 IADD3 R39, R39, 0x100, RZ ;  /* 0x0000010027272810 */ /* 0x000fe40007ffe0ff */
[----:B------:R-:W-:Y:S02]  /*0500*/  CS2R R106, SRZ ;  /* 0x00000000006a7805 */ /* 0x000fe4000001ff00 */
[----:B------:R-:W-:Y:S02]  /*0510*/  CS2R R100, SRZ ;  /* 0x0000000000647805 */ /* 0x000fe4000001ff00 */
[----:B------:R-:W-:Y:S01]  /*0520*/  CS2R R102, SRZ ;  /* 0x0000000000667805 */ /* 0x000fe2000001ff00 */
[----:B------:R0:W5:Y:S01]  /*0530*/  @P2 LDG.E.128 R120, desc[UR4][R32.64] ;  /* 0x0000000420782981 */ /* 0x000162000c1e1d00 */
[----:B--2---:R-:W-:-:S05]  /*0540*/  @P0 IMAD.WIDE.U32 R8, R39, 0x10, R34 ;  /* 0x0000001027080825 */ /* 0x004fca00078e0022 */
[----:B------:R1:W5:Y:S01]  /*0550*/  @P0 LDG.E.128 R116, desc[UR4][R8.64] ;  /* 0x0000000408740981 */ /* 0x000362000c1e1d00 */
[----:B----4-:R-:W-:-:S05]  /*0560*/  @P0 IMAD.WIDE.U32 R10, R39, 0x10, R36 ;  /* 0x00000010270a0825 */ /* 0x010fca00078e0024 */
        /* <DEDUP_REMOVED lines=35> */
[----:B------:R-:W-:Y:S02]  /*07a0*/  CS2R R34, SRZ ;  /* 0x0000000000227805 */ /* 0x000fe4000001ff00 */
[----:B------:R-:W-:-:S02]  /*07b0*/  CS2R R28, SRZ ;  /* 0x00000000001c7805 */ /* 0x000fc4000001ff00 */
[----:B------:R-:W-:Y:S01]  /*07c0*/  CS2R R30, SRZ ;  /* 0x00000000001e7805 */ /* 0x000fe2000001ff00 */
[----:B-1----:R-:W-:Y:S06]  /*07d0*/  @P0 BRA `(.L_x_3854) ;  /* 0x0000004400500947 */ /* 0x002fec0003800000 */
[----:B------:R-:W0:Y:S01]  /*07e0*/  LDC.U8 R4, c[0x0][0x2a0] ;  /* 0x0000a800ff047b82 */ /* 0x000e220000000000 */
[----:B------:R-:W-:Y:S01]  /*07f0*/  ULDC.64 UR6, c[0x0][0x270] ;  /* 0x00009c0000067ab9 */ /* 0x000fe20000000a00 */
[----:B------:R-:W-:Y:S01]  /*0800*/  HFMA2.MMA R109, -RZ, RZ, 0, 0 ;  /* 0x00000000ff6d7435 */ /* 0x000fe200000001ff */
[----:B------:R-:W-:Y:S01]  /*0810*/  ISETP.NE.U32.AND P1, PT, RZ, UR6, PT ;  /* 0x00000006ff007c0c */ /* 0x000fe2000bf25070 */
[----:B------:R-:W-:-:S03]  /*0820*/  IMAD.MOV.U32 R172, RZ, RZ, 0x1 ;  /* 0x00000001ffac7424 */ /* 0x000fc600078e00ff */
[----:B------:R-:W-:-:S13]  /*0830*/  ISETP.NE.AND.EX P1, PT, RZ, UR7, PT, P1 ;  /* 0x00000007ff007c0c */ /* 0x000fda000bf25310 */
.L_x_3891:
[----:B------:R-:W1:Y:S01]  /*0840*/  @P1 LDC.64 R10, c[0x0][0x270] ;  /* 0x00009c00ff0a1b82 */ /* 0x000e620000000a00 */
[----:B------:R-:W-:Y:S02]  /*0850*/  SHF.R.S32.HI R12, RZ, 0x1f, R2 ;  /* 0x0000001fff0c7819 */ /* 0x000fe40000011402 */
[----:B------:R-:W-:-:S05]  /*0860*/  LOP3.LUT P6, RZ, R0, 0x4, RZ, 0xc0, !PT ;  /* 0x0000000400ff7812 */ /* 0x000fca00078cc0ff */
[----:B------:R-:W2:Y:S08]  /*0870*/  LDC.64 R170, c[0x0][0x250] ;  /* 0x00009400ffaa7b82 */ /* 0x000eb00000000a00 */
[----:B------:R-:W3:Y:S01]  /*0880*/  LDC.64 R168, c[0x0][0x258] ;  /* 0x00009600ffa87b82 */ /* 0x000ee20000000a00 */
[----:B-1----:R-:W-:-:S04]  /*0890*/  @P1 LEA R174, P0, R2, R10, 0x1 ;  /* 0x0000000a02ae1211 */ /* 0x002fc800078008ff */
[C---:B------:R-:W-:Y:S01]  /*08a0*/  @P1 LEA.HI.X R175, R2.reuse, R11, R12, 0x1, P0 ;  /* 0x0000000b02af1211 */ /* 0x040fe200000f0c0c */
[----:B--2---:R-:W-:-:S04]  /*08b0*/  IMAD.WIDE R170, R2, 0x4, R170 ;  /* 0x0000000402aa7825 */ /* 0x004fc800078e02aa */
[C---:B---3--:R-:W-:Y:S01]  /*08c0*/  IMAD.WIDE R168, R2.reuse, 0x4, R168 ;  /* 0x0000000402a87825 */ /* 0x048fe200078e02a8 */
[----:B-----5:R-:W5:Y:S04]  /*08d0*/  LDG.E R177, desc[UR4][R170.64] ;  /* 0x00000004aab17981 */ /* 0x020f68000c1e1900 */
[----:B------:R-:W5:Y:S01]  /*08e0*/  LDG.E R11, desc[UR4][R168.64] ;  /* 0x00000004a80b7981 */ /* 0x000f62000c1e1900 */
[----:B------:R-:W-:Y:S02]  /*08f0*/  MOV R13, UR13 ;  /* 0x0000000d000d7c02 */ /* 0x000fe40008000f00 */
[----:B------:R-:W-:Y:S01]  /*0900*/  LOP3.LUT R12, R5, 0xff, RZ, 0xc0, !PT ;  /* 0x000000ff050c7812 */ /* 0x000fe200078ec0ff */
[----:B------:R-:W-:Y:S01]  /*0910*/  BSSY B0, `(.L_x_3855) ;  /* 0x0000043000007945 */ /* 0x000fe20003800000 */
[----:B------:R1:W5:Y:S01]  /*0920*/  @P1 LDG.E.U16 R173, desc[UR4][R174.64] ;  /* 0x00000004aead1981 */ /* 0x000362000c1e1500 */
[----:B------:R-:W-:-:S05]  /*0930*/  IMAD R10, R2, R13, RZ ;  /* 0x0000000d020a7224 */ /* 0x000fca00078e02ff */
[----:B------:R-:W-:-:S04]  /*0940*/  SHF.R.S32.HI R179, RZ, 0x1f, R10 ;  /* 0x0000001fffb37819 */ /* 0x000fc8000001140a */
[----:B------:R-:W-:-:S04]  /*0950*/  LEA.HI R179, R179, R10, RZ, 0x2 ;  /* 0x0000000ab3b37211 */ /* 0x000fc800078f10ff */
[----:B------:R-:W-:Y:S01]  /*0960*/  LEA.HI.SX32 R10, R179, R12, 0x1e ;  /* 0x0000000cb30a7211 */ /* 0x000fe200078ff2ff */
[----:B------:R-:W-:Y:S01]  /*0970*/  IMAD.MOV.U32 R176, RZ, RZ, RZ ;  /* 0x000000ffffb07224 */ /* 0x000fe200078e00ff */
        /* <DEDUP_REMOVED lines=20> */
[----:B------:R-:W-:Y:S02]  /*0ac0*/  SHF.L.U32 R169, R14, 0x10, RZ ;  /* 0x000000100ea97819 */ /* 0x000fe400000006ff */
[----:B0-----:R-:W-:-:S02]  /*0ad0*/  SHF.L.U32 R19, R168, 0x10, RZ ;  /* 0x00000010a8137819 */ /* 0x001fc400000006ff */
[----:B------:R-:W-:Y:S02]  /*0ae0*/  SHF.L.U32 R171, R15, 0x10, RZ ;  /* 0x000000100fab7819 */ /* 0x000fe400000006ff */
[----:B------:R-:W-:Y:S01]  /*0af0*/  SHF.L.U32 R175, R175, 0x10, RZ ;  /* 0x00000010afaf7819 */ /* 0x000fe200000006ff */
[C---:B------:R-:W-:Y:S02]  /*0b00*/  FADD.FTZ R14, -R20.reuse, R169 ;  /* 0x000000a9140e7221 */ /* 0x040fe40000010100 */
[----:B------:R-:W-:Y:S01]  /*0b10*/  FADD.FTZ R168, -R20, R171 ;  /* 0x000000ab14a87221 */ /* 0x000fe20000010100 */
[----:B---3--:R-:W-:Y:S01]  /*0b20*/  IMAD.MOV.U32 R3, RZ, RZ, R16 ;  /* 0x000000ffff037224 */ /* 0x008fe200078e0010 */
[----:B------:R-:W-:Y:S01]  /*0b30*/  SHF.R.U64 R178, R16, 0x10, R17 ;  /* 0x0000001010b27819 */ /* 0x000fe20000001211 */
[C---:B------:R-:W-:Y:S01]  /*0b40*/  FADD.FTZ R16, -R20.reuse, R19 ;  /* 0x0000001314107221 */ /* 0x040fe20000010100 */
[----:B------:R-:W-:Y:S01]  /*0b50*/  FADD.FTZ R170, -R20, R175 ;  /* 0x000000af14aa7221 */ /* 0x000fe20000010100 */
[----:B------:R-:W-:Y:S01]  /*0b60*/  IMAD.U32 R15, R3, 0x10000, RZ ;  /* 0x00010000030f7824 */ /* 0x000fe200078e00ff */
[----:B------:R-:W-:Y:S01]  /*0b70*/  SHF.L.U32 R20, R178, 0x10, RZ ;  /* 0x00000010b2147819 */ /* 0x000fe200000006ff */
[C---:B------:R-:W-:Y:S01]  /*0b80*/  FMUL.FTZ R3, R11.reuse, R14 ;  /* 0x0000000e0b037220 */ /* 0x040fe20000410000 */
[----:B------:R-:W-:Y:S01]  /*0b90*/  MOV R18, R17 ;  /* 0x0000001100127202 */ /* 0x000fe20000000f00 */
[----:B------:R-:W-:Y:S01]  /*0ba0*/  FMUL.FTZ R14, R11, R16 ;  /* 0x000000100b0e7220 */ /* 0x000fe20000410000 */
[-C--:B------:R-:W-:Y:S01]  /*0bb0*/  FMUL.FTZ R16, R164, R15.reuse ;  /* 0x0000000fa4107220 */ /* 0x080fe20000410000 */
[----:B------:R-:W-:Y:S01]  /*0bc0*/  FADD.FTZ R80, R80, R15 ;  /* 0x0000000f50507221 */ /* 0x000fe20000010000 */
[----:B------:R-:W-:Y:S01]  /*0bd0*/  FFMA.FTZ R108, R3, R15, R108 ;  /* 0x0000000f036c7223 */ /* 0x000fe2000001006c */
[----:B------:R-:W-:Y:S01]  /*0be0*/  SHF.R.U32.HI R176, RZ, 0x10, R17 ;  /* 0x00000010ffb07819 */ /* 0x000fe20000011611 */
[----:B------:R-:W-:Y:S01]  /*0bf0*/  FADD.FTZ R81, R81, R20 ;  /* 0x0000001451517221 */ /* 0x000fe20000010000 */
[----:B------:R-:W-:Y:S01]  /*0c00*/  SHF.L.U32 R19, R18, 0x10, RZ ;  /* 0x0000001012137819 */ /* 0x000fe200000006ff */
        /* <DEDUP_REMOVED lines=19> */
.L_x_3856:
[----:B------:R-:W-:Y:S05]  /*0d40*/  BSYNC B0 ;  /* 0x0000000000007941 */ /* 0x000fea0003800000 */
.L_x_3855:
[----:B------:R-:W-:Y:S01]  /*0d50*/  LOP3.LUT P0, RZ, R0, 0x2, RZ, 0xc0, !PT ;  /* 0x0000000200ff7812 */ /* 0x000fe2000780c0ff */
        /* <DEDUP_REMOVED lines=17> */
[----:B------:R-:W-:Y:S02]  /*0e70*/  SHF.L.U32 R168, R22, 0x10, RZ ;  /* 0x0000001016a87819 */ /* 0x000fe400000006ff */
[----:B------:R-:W-:-:S02]  /*0e80*/  SHF.R.U32.HI R170, RZ, 0x10, R23 ;  /* 0x00000010ffaa7819 */ /* 0x000fc40000011617 */
[----:B------:R-:W-:Y:S02]  /*0e90*/  SHF.L.U32 R169, R23, 0x10, RZ ;  /* 0x0000001017a97819 */ /* 0x000fe400000006ff */
[----:B0-----:R-:W-:Y:S01]  /*0ea0*/  SHF.L.U32 R27, R171, 0x10, RZ ;  /* 0x00000010ab1b7819 */ /* 0x001fe200000006ff */
[----:B------:R-:W-:Y:S01]  /*0eb0*/  FADD.FTZ R168, -R184, R168 ;  /* 0x000000a8b8a87221 */ /* 0x000fe20000010100 */
[----:B------:R-:W-:Y:S01]  /*0ec0*/  SHF.L.U32 R170, R170, 0x10, RZ ;  /* 0x00000010aaaa7819 */ /* 0x000fe200000006ff */
[----:B------:R-:W-:Y:S01]  /*0ed0*/  FADD.FTZ R178, -R184, R169 ;  /* 0x000000a9b8b27221 */ /* 0x000fe20000010100 */
[----:B---3--:R-:W-:Y:S02]  /*0ee0*/  MOV R21, R24 ;  /* 0x0000001800157202 */ /* 0x008fe40000000f00 */
[----:B------:R-:W-:Y:S02]  /*0ef0*/  SHF.R.U64 R181, R24, 0x10, R25 ;  /* 0x0000001018b57819 */ /* 0x000fe40000001219 */
[----:B------:R-:W-:Y:S01]  /*0f00*/  SHF.L.U32 R23, R21, 0x10, RZ ;  /* 0x0000001015177819 */ /* 0x000fe200000006ff */
[----:B------:R-:W-:Y:S01]  /*0f10*/  FADD.FTZ R22, -R184, R27 ;  /* 0x0000001bb8167221 */ /* 0x000fe20000010100 */
[----:B------:R-:W-:-:S02]  /*0f20*/  IMAD.MOV.U32 R26, RZ, RZ, R25 ;  /* 0x000000ffff1a7224 */ /* 0x000fc400078e0019 */
[----:B------:R-:W-:Y:S01]  /*0f30*/  FADD.FTZ R184, -R184, R170 ;  /* 0x000000aab8b87221 */ /* 0x000fe20000010100 */
[----:B------:R-:W-:Y:S01]  /*0f40*/  FMUL.FTZ R21, R11, R168 ;  /* 0x000000a80b157220 */ /* 0x000fe20000410000 */
[----:B------:R-:W-:Y:S02]  /*0f50*/  IMAD.U32 R170, R181, 0x10000, RZ ;  /* 0x00010000b5aa7824 */ /* 0x000fe400078e00ff */
[-C--:B------:R-:W-:Y:S01]  /*0f60*/  FMUL.FTZ R24, R156, R23.reuse ;  /* 0x000000179c187220 */ /* 0x080fe20000410000 */
[----:B------:R-:W-:Y:S01]  /*0f70*/  FADD.FTZ R76, R76, R23 ;  /* 0x000000174c4c7221 */ /* 0x000fe20000010000 */
[----:B------:R-:W-:Y:S01]  /*0f80*/  FFMA.FTZ R104, R21, R23, R104 ;  /* 0x0000001715687223 */ /* 0x000fe20000010068 */
[----:B------:R-:W-:Y:S01]  /*0f90*/  SHF.R.U32.HI R180, RZ, 0x10, R25 ;  /* 0x00000010ffb47819 */ /* 0x000fe20000011619 */
[----:B------:R-:W-:Y:S01]  /*0fa0*/  FMUL.FTZ R23, R157, R170 ;  /* 0x000000aa9d177220 */ /* 0x000fe20000410000 */
[----:B------:R-:W-:Y:S01]  /*0fb0*/  SHF.L.U32 R27, R26, 0x10, RZ ;  /* 0x000000101a1b7819 */ /* 0x000fe200000006ff */
        /* <DEDUP_REMOVED lines=20> */
.L_x_3858:
[----:B------:R-:W-:Y:S05]  /*1100*/  BSYNC B0 ;  /* 0x0000000000007941 */ /* 0x000fea0003800000 */
.L_x_3857:
        /* <DEDUP_REMOVED lines=23> */
[----:B------:R-:W-:Y:S01]  /*1280*/  FADD.FTZ R182, -R192, R182 ;  /* 0x000000b6c0b67221 */ /* 0x000fe20000010100 */
[----:B---3--:R-:W-:Y:S02]  /*1290*/  MOV R178, R170 ;  /* 0x000000aa00b27202 */ /* 0x008fe40000000f00 */
[----:B------:R-:W-:Y:S02]  /*12a0*/  SHF.R.U64 R188, R170, 0x10, R171 ;  /* 0x00000010aabc7819 */ /* 0x000fe400000012ab */
[----:B------:R-:W-:Y:S01]  /*12b0*/  SHF.L.U32 R169, R178, 0x10, RZ ;  /* 0x00000010b2a97819 */ /* 0x000fe200000006ff */
[C---:B------:R-:W-:Y:S01]  /*12c0*/  FADD.FTZ R170, -R192.reuse, R183 ;  /* 0x000000b7c0aa7221 */ /* 0x040fe20000010100 */
[----:B------:R-:W-:Y:S01]  /*12d0*/  MOV R180, R171 ;  /* 0x000000ab00b47202 */ /* 0x000fe20000000f00 */
[----:B------:R-:W-:Y:S01]  /*12e0*/  FADD.FTZ R192, -R192, R185 ;  /* 0x000000b9c0c07221 */ /* 0x000fe20000010100 */
[----:B------:R-:W-:Y:S01]  /*12f0*/  SHF.R.U32.HI R187, RZ, 0x10, R171 ;  /* 0x00000010ffbb7819 */ /* 0x000fe200000116ab */
[C---:B------:R-:W-:Y:S01]  /*1300*/  FMUL.FTZ R186, R11.reuse, R186 ;  /* 0x000000ba0bba7220 */ /* 0x040fe20000410000 */
[----:B------:R-:W-:Y:S01]  /*1310*/  SHF.L.U32 R168, R188, 0x10, RZ ;  /* 0x00000010bca87819 */ /* 0x000fe200000006ff */
        /* <DEDUP_REMOVED lines=25> */
.L_x_3860:
[----:B------:R-:W-:Y:S05]  /*14b0*/  BSYNC B0 ;  /* 0x0000000000007941 */ /* 0x000fea0003800000 */
.L_x_3859:
        /* <DEDUP_REMOVED lines=27> */
[C---:B------:R-:W-:Y:S01]  /*1670*/  FADD.FTZ R170, -R212.reuse, R183 ;  /* 0x000000b7d4aa7221 */ /* 0x040fe20000010100 */
[----:B------:R-:W-:Y:S01]  /*1680*/  SHF.R.U32.HI R195, RZ, 0x10, R171 ;  /* 0x00000010ffc37819 */ /* 0x000fe200000116ab */
[----:B------:R-:W-:Y:S01]  /*1690*/  FADD.FTZ R212, -R212, R193 ;  /* 0x000000c1d4d47221 */ /* 0x000fe20000010100 */
[----:B------:R-:W-:Y:S01]  /*16a0*/  MOV R180, R171 ;  /* 0x000000ab00b47202 */ /* 0x000fe20000000f00 */
        /* <DEDUP_REMOVED lines=27> */
.L_x_3862:
[----:B------:R-:W-:Y:S05]  /*1860*/  BSYNC B0 ;  /* 0x0000000000007941 */ /* 0x000fea0003800000 */
.L_x_3861:
        /* <DEDUP_REMOVED lines=16> */
[--C-:B--2---:R-:W-:Y:S02]  /*1970*/  SHF.R.U64 R214, R168, 0x10, R169.reuse ;  /* 0x00000010a8d67819 */ /* 0x104fe400000012a9 */
        /* <DEDUP_REMOVED lines=8> */
[----:B------:R-:W-:Y:S01]  /*1a00*/  SHF.R.U64 R216, R170, 0x10, R171 ;  /* 0x00000010aad87819 */ /* 0x000fe200000012ab */
[----:B------:R-:W-:Y:S02]  /*1a10*/  FADD.FTZ R170, -R222, R183 ;  /* 0x000000b7deaa7221 */ /* 0x000fe40000010100 */
[----:B------:R-:W-:Y:S01]  /*1a20*/  IMAD.U32 R169, R178, 0x10000, RZ ;  /* 0x00010000b2a97824 */ /* 0x000fe200078e00ff */
[----:B------:R-:W-:Y:S01]  /*1a30*/  MOV R180, R171 ;  /* 0x000000ab00b47202 */ /* 0x000fe20000000f00 */
[----:B------:R-:W-:Y:S01]  /*1a40*/  FADD.FTZ R222, -R222, R213 ;  /* 0x000000d5dede7221 */ /* 0x000fe20000010100 */
[----:B------:R-:W-:Y:S01]  /*1a50*/  SHF.R.U32.HI R215, RZ, 0x10, R171 ;  /* 0x00000010ffd77819 */ /* 0x000fe200000116ab */
[C---:B------:R-:W-:Y:S01]  /*1a60*/  FMUL.FTZ R214, R11.reuse, R214 ;  /* 0x000000d60bd67220 */ /* 0x040fe20000410000 */
[----:B------:R-:W-:Y:S01]  /*1a70*/  SHF.L.U32 R168, R216, 0x10, RZ ;  /* 0x00000010d8a87819 */ /* 0x000fe200000006ff */
[C---:B------:R-:W-:Y:S01]  /*1a80*/  FMUL.FTZ R213, R11.reuse, R182 ;  /* 0x000000b60bd57220 */ /* 0x040fe20000410000 */
[-C--:B------:R-:W-:Y:S01]  /*1a90*/  FMUL.FTZ R216, R132, R169.reuse ;  /* 0x000000a984d87220 */ /* 0x080fe20000410000 */
[----:B------:R-:W-:Y:S01]  /*1aa0*/  SHF.L.U32 R171, R180, 0x10, RZ ;  /* 0x00000010b4ab7819 */ /* 0x000fe200000006ff */
[----:B------:R-:W-:Y:S01]  /*1ab0*/  FMUL.FTZ R217, R11, R170 ;  /* 0x000000aa0bd97220 */ /* 0x000fe20000410000 */
[----:B------:R-:W-:Y:S01]  /*1ac0*/  SHF.L.U32 R178, R215, 0x10, RZ ;  /* 0x00000010d7b27819 */ /* 0x000fe200000006ff */
        /* <DEDUP_REMOVED lines=20> */
.L_x_3864:
[----:B------:R-:W-:Y:S05]  /*1c10*/  BSYNC B0 ;  /* 0x0000000000007941 */ /* 0x000fea0003800000 */
.L_x_3863:
        /* <DEDUP_REMOVED lines=16> */
[C---:B--2---:R-:W-:Y:S02]  /*1d20*/  SHF.R.U64 R219, R168.reuse, 0x10, R169 ;  /* 0x00000010a8db7819 */ /* 0x044fe400000012a9 */
[----:B------:R-:W-:Y:S02]  /*1d30*/  SHF.L.U32 R182, R168, 0x10, RZ ;  /* 0x00000010a8b67819 */ /* 0x000fe400000006ff */
[----:B0-----:R-:W-:-:S02]  /*1d40*/  SHF.L.U32 R181, R219, 0x10, RZ ;  /* 0x00000010dbb57819 */ /* 0x001fc400000006ff */
[----:B------:R-:W-:Y:S02]  /*1d50*/  SHF.R.U32.HI R218, RZ, 0x10, R169 ;  /* 0x00000010ffda7819 */ /* 0x000fe400000116a9 */
[----:B------:R-:W-:Y:S01]  /*1d60*/  SHF.L.U32 R183, R169, 0x10, RZ ;  /* 0x00000010a9b77819 */ /* 0x000fe200000006ff */
[C---:B------:R-:W-:Y:S01]  /*1d70*/  FADD.FTZ R224, -R225.reuse, R181 ;  /* 0x000000b5e1e07221 */ /* 0x040fe20000010100 */
[----:B------:R-:W-:Y:S01]  /*1d80*/  FADD.FTZ R182, -R225, R182 ;  /* 0x000000b6e1b67221 */ /* 0x000fe20000010100 */
[----:B------:R-:W-:Y:S02]  /*1d90*/  SHF.L.U32 R218, R218, 0x10, RZ ;  /* 0x00000010dada7819 */ /* 0x000fe400000006ff */
[----:B---3--:R-:W-:Y:S02]  /*1da0*/  MOV R178, R170 ;  /* 0x000000aa00b27202 */ /* 0x008fe40000000f00 */
[--C-:B------:R-:W-:Y:S02]  /*1db0*/  SHF.R.U64 R223, R170, 0x10, R171.reuse ;  /* 0x00000010aadf7819 */ /* 0x100fe400000012ab */
[----:B------:R-:W-:Y:S01]  /*1dc0*/  SHF.L.U32 R169, R178, 0x10, RZ ;  /* 0x00000010b2a97819 */ /* 0x000fe200000006ff */
[----:B------:R-:W-:-:S02]  /*1dd0*/  IMAD.MOV.U32 R180, RZ, RZ, R171 ;  /* 0x000000ffffb47224 */ /* 0x000fc400078e00ab */
[----:B------:R-:W-:Y:S01]  /*1de0*/  FADD.FTZ R170, -R225, R183 ;  /* 0x000000b7e1aa7221 */ /* 0x000fe20000010100 */
[----:B------:R-:W-:Y:S02]  /*1df0*/  IMAD.U32 R168, R223, 0x10000, RZ ;  /* 0x00010000dfa87824 */ /* 0x000fe400078e00ff */
[C---:B------:R-:W-:Y:S01]  /*1e00*/  FMUL.FTZ R224, R11.reuse, R224 ;  /* 0x000000e00be07220 */ /* 0x040fe20000410000 */
[----:B------:R-:W-:Y:S01]  /*1e10*/  FMUL.FTZ R223, R11, R182 ;  /* 0x000000b60bdf7220 */ /* 0x000fe20000410000 */
[-C--:B------:R-:W-:Y:S01]  /*1e20*/  FMUL.FTZ R226, R124, R169.reuse ;  /* 0x000000a97ce27220 */ /* 0x080fe20000410000 */
[----:B------:R-:W-:Y:S01]  /*1e30*/  SHF.R.U32.HI R219, RZ, 0x10, R171 ;  /* 0x00000010ffdb7819 */ /* 0x000fe200000116ab */
[----:B------:R-:W-:Y:S01]  /*1e40*/  FADD.FTZ R218, -R225, R218 ;  /* 0x000000dae1da7221 */ /* 0x000fe20000010100 */
        /* <DEDUP_REMOVED lines=12> */
[----:B------:R-:W-:Y:S01]  /*1f10*/  SHF.L.U32 R178, R219, 0x10, RZ ;  /* 0x00000010dbb27819 */ /* 0x000fe200000006ff */
[----:B------:R-:W-:Y:S01]  /*1f20*/  FADD.FTZ R171, R168, R225 ;  /* 0x000000e1a8ab7221 */ /* 0x000fe20000010000 */
[----:B------:R-:W-:Y:S01]  /*1f30*/  FFMA.FTZ R168, R224, R225, R169 ;  /* 0x000000e1e0a87223 */ /* 0x000fe200000100a9 */
[----:B------:R-:W-:-:S02]  /*1f40*/  FMUL.FTZ R230, R11, R218 ;  /* 0x000000da0be67220 */ /* 0x000fc40000410000 */
[----:B------:R-:W-:Y:S01]  /*1f50*/  FMUL.FTZ R229, R127, R178 ;  /* 0x000000b27fe57220 */ /* 0x000fe20000410000 */
[----:B------:R-:W-:Y:S01]  /*1f60*/  FADD.FTZ R170, R171, R228 ;  /* 0x000000e4abaa7221 */ /* 0x000fe20000010000 */
[----:B------:R-:W-:Y:S01]  /*1f70*/  FFMA.FTZ R168, R227, R228, R168 ;  /* 0x000000e4e3a87223 */ /* 0x000fe200000100a8 */
[----:B------:R-:W-:Y:S01]  /*1f80*/  FADD.FTZ R63, R63, R178 ;  /* 0x000000b23f3f7221 */ /* 0x000fe20000010000 */
[----:B------:R-:W-:Y:S01]  /*1f90*/  FFMA.FTZ R91, R230, R178, R91 ;  /* 0x000000b2e65b7223 */ /* 0x000fe2000001005b */
[----:B------:R-:W-:Y:S01]  /*1fa0*/  FADD.FTZ R175, R170, R229 ;  /* 0x000000e5aaaf7221 */ /* 0x000fe20000010000 */
[----:B------:R-:W-:-:S07]  /*1fb0*/  FFMA.FTZ R176, R230, R229, R168 ;  /* 0x000000e5e6b07223 */ /* 0x000fce00000100a8 */
.L_x_3866:
[----:B------:R-:W-:Y:S05]  /*1fc0*/  BSYNC B0 ;  /* 0x0000000000007941 */ /* 0x000fea0003800000 */
.L_x_3865:
[----:B------:R-:W-:Y:S01]  /*1fd0*/  LOP3.LUT P0, RZ, R0, 0x8, RZ, 0xc0, !PT ;  /* 0x0000000800ff7812 */ /* 0x000fe2000780c0ff */
        /* <DEDUP_REMOVED lines=15> */
[C---:B--2---:R-:W-:Y:S01]  /*20d0*/  SHF.R.U64 R218, R168.reuse, 0x10, R169 ;  /* 0x00000010a8da7819 */ /* 0x044fe200000012a9 */
[----:B------:R-:W-:Y:S01]  /*20e0*/  IMAD.U32 R177, R168, 0x10000, RZ ;  /* 0x00010000a8b17824 */ /* 0x000fe200078e00ff */
[----:B---3--:R-:W-:-:S03]  /*20f0*/  MOV R168, R178 ;  /* 0x000000b200a87202 */ /* 0x008fc60000000f00 */
[----:B-1----:R-:W-:Y:S01]  /*2100*/  IMAD.U32 R180, R218, 0x10000, RZ ;  /* 0x00010000dab47824 */ /* 0x002fe200078e00ff */
[----:B------:R-:W-:Y:S02]  /*2110*/  SHF.R.U64 R219, R178, 0x10, R179 ;  /* 0x00000010b2db7819 */ /* 0x000fe400000012b3 */
[----:B------:R-:W-:Y:S01]  /*2120*/  SHF.L.U32 R171, R168, 0x10, RZ ;  /* 0x00000010a8ab7819 */ /* 0x000fe200000006ff */
[C---:B------:R-:W-:Y:S01]  /*2130*/  FADD.FTZ R180, -R238.reuse, R180 ;  /* 0x000000b4eeb47221 */ /* 0x040fe20000010100 */
[----:B------:R-:W-:Y:S01]  /*2140*/  FADD.FTZ R170, -R238, R177 ;  /* 0x000000b1eeaa7221 */ /* 0x000fe20000010100 */
[----:B------:R-:W-:Y:S02]  /*2150*/  SHF.R.U32.HI R183, RZ, 0x10, R169 ;  /* 0x00000010ffb77819 */ /* 0x000fe400000116a9 */
[----:B------:R-:W-:Y:S01]  /*2160*/  SHF.L.U32 R182, R169, 0x10, RZ ;  /* 0x00000010a9b67819 */ /* 0x000fe200000006ff */
[----:B------:R-:W-:Y:S01]  /*2170*/  FMUL.FTZ R232, R11, R180 ;  /* 0x000000b40be87220 */ /* 0x000fe20000410000 */
[----:B------:R-:W-:Y:S01]  /*2180*/  SHF.L.U32 R168, R219, 0x10, RZ ;  /* 0x00000010dba87819 */ /* 0x000fe200000006ff */
[----:B------:R-:W-:Y:S01]  /*2190*/  FMUL.FTZ R234, R116, R171 ;  /* 0x000000ab74ea7220 */ /* 0x000fe20000410000 */
[----:B------:R-:W-:Y:S01]  /*21a0*/  MOV R169, R179 ;  /* 0x000000b300a97202 */ /* 0x000fe20000000f00 */
[----:B------:R-:W-:Y:S01]  /*21b0*/  FMUL.FTZ R231, R11, R170 ;  /* 0x000000aa0be77220 */ /* 0x000fe20000410000 */
[----:B------:R-:W-:Y:S01]  /*21c0*/  SHF.L.U32 R181, R183, 0x10, RZ ;  /* 0x00000010b7b57819 */ /* 0x000fe200000006ff */
[----:B------:R-:W-:Y:S01]  /*21d0*/  FADD.FTZ R57, R57, R168 ;  /* 0x000000a839397221 */ /* 0x000fe20000010000 */
[-C--:B------:R-:W-:Y:S01]  /*21e0*/  FFMA.FTZ R85, R232, R168.reuse, R85 ;  /* 0x000000a8e8557223 */ /* 0x080fe20000010055 */
[----:B------:R-:W-:Y:S01]  /*21f0*/  FMUL.FTZ R233, R117, R168 ;  /* 0x000000a875e97220 */ /* 0x000fe20000410000 */
[----:B------:R-:W-:Y:S01]  /*2200*/  SHF.R.U32.HI R183, RZ, 0x10, R179 ;  /* 0x00000010ffb77819 */ /* 0x000fe200000116b3 */
[----:B------:R-:W-:-:S02]  /*2210*/  IMAD.U32 R177, R169, 0x10000, RZ ;  /* 0x00010000a9b17824 */ /* 0x000fc400078e00ff */
[----:B------:R-:W-:Y:S01]  /*2220*/  FADD.FTZ R168, R175, R234 ;  /* 0x000000eaafa87221 */ /* 0x000fe20000010000 */
[----:B------:R-:W-:Y:S01]  /*2230*/  FADD.FTZ R182, -R238, R182 ;  /* 0x000000b6eeb67221 */ /* 0x000fe20000010100 */
[C---:B------:R-:W-:Y:S01]  /*2240*/  FFMA.FTZ R169, R231.reuse, R234, R176 ;  /* 0x000000eae7a97223 */ /* 0x040fe200000100b0 */
[----:B------:R-:W-:Y:S01]  /*2250*/  FADD.FTZ R56, R56, R171 ;  /* 0x000000ab38387221 */ /* 0x000fe20000010000 */
[----:B------:R-:W-:Y:S01]  /*2260*/  FFMA.FTZ R84, R231, R171, R84 ;  /* 0x000000abe7547223 */ /* 0x000fe20000010054 */
[----:B------:R-:W-:Y:S01]  /*2270*/  SHF.L.U32 R178, R183, 0x10, RZ ;  /* 0x00000010b7b27819 */ /* 0x000fe200000006ff */
        /* <DEDUP_REMOVED lines=15> */
.L_x_3868:
[----:B------:R-:W-:Y:S05]  /*2370*/  BSYNC B0 ;  /* 0x0000000000007941 */ /* 0x000fea0003800000 */
.L_x_3867:
[----:B------:R-:W-:Y:S01]  /*2380*/  LOP3.LUT P0, RZ, R172, 0xff, RZ, 0xc0, !PT ;  /* 0x000000ffacff7812 */ /* 0x000fe2000780c0ff */
[----:B------:R-:W-:Y:S01]  /*2390*/  HFMA2.MMA R239, -RZ, RZ, 1.875, 0 ;  /* 0x3f800000ffef7435 */ /* 0x000fe200000001ff */
[----:B------:R-:W-:Y:S01]  /*23a0*/  LOP3.LUT P6, RZ, R5, 0x1f, RZ, 0xc0, !PT ;  /* 0x0000001f05ff7812 */ /* 0x000fe200078cc0ff */
[----:B------:R-:W-:Y:S01]  /*23b0*/  UMOV UR6, 0xffffffff ;  /* 0xffffffff00067882 */ /* 0x000fe20000000000 */
[----:B------:R-:W-:Y:S02]  /*23c0*/  LOP3.LUT R168, R174, 0x7fffff8, RZ, 0xc0, !PT ;  /* 0x07fffff8aea87812 */ /* 0x000fe400078ec0ff */
[----:B------:R-:W-:Y:S01]  /*23d0*/  LOP3.LUT R0, R0, 0xfffffffe, RZ, 0xc0, !PT ;  /* 0xfffffffe00007812 */ /* 0x000fe200078ec0ff */
[----:B-----5:R-:W-:-:S06]  /*23e0*/  @P1 IMAD.U32 R239, R173, 0x10000, RZ ;  /* 0x00010000adef1824 */ /* 0x020fcc00078e00ff */
[----:B------:R-:W-:Y:S02]  /*23f0*/  @!P0 IADD3 R168, R168, 0x8, RZ ;  /* 0x00000008a8a88810 */ /* 0x000fe40007ffe0ff */
[----:B------:R-:W-:Y:S01]  /*2400*/  @P6 LOP3.LUT R0, R0, 0x1, RZ, 0xfc, !PT ;  /* 0x0000000100006812 */ /* 0x000fe200078efcff */
        /* <DEDUP_REMOVED lines=19> */
.L_x_3914:
[----:B------:R-:W4:Y:S01]  /*2540*/  S2R R171, SR_CgaCtaId ;  /* 0x0000000000ab7919 */ /* 0x000f220000008800 */
[----:B------:R-:W-:Y:S01]  /*2550*/  P2R R172, PR, RZ, 0x1 ;  /* 0x00000001ffac7803 */ /* 0x000fe20000000000 */
[----:B--2---:R-:W-:Y:S01]  /*2560*/  FADD.FTZ R218, R175, R218 ;  /* 0x000000daafda7221 */ /* 0x004fe20000010000 */
[----:B------:R-:W-:Y:S01]  /*2570*/  LOP3.LUT P0, RZ, R5, 0x1f, RZ, 0xc0, !PT ;  /* 0x0000001f05ff7812 */ /* 0x000fe2000780c0ff */
[----:B---3--:R-:W-:Y:S01]  /*2580*/  FADD.FTZ R219, R176, R219 ;  /* 0x000000dbb0db7221 */ /* 0x008fe20000010000 */
[----:B------:R-:W-:Y:S01]  /*2590*/  MOV R170, 0x400 ;  /* 0x0000040000aa7802 */ /* 0x000fe20000000f00 */
[----:B------:R-:W-:Y:S05]  /*25a0*/  WARPSYNC.ALL ;  /* 0x0000000000007948 */ /* 0x000fea0003800000 */
[----:B------:R-:W-:Y:S01]  /*25b0*/  LOP3.LUT P6, RZ, R0, 0x4, RZ, 0xc0, !PT ;  /* 0x0000000400ff7812 */ /* 0x000fe200078cc0ff */
        /* <DEDUP_REMOVED lines=48> */
[----:B------:R-:W-:Y:S01]  /*28c0*/  @P6 IMAD.MOV.U32 R168, RZ, RZ, R240 ;  /* 0x000000ffffa86224 */ /* 0x000fe200078e00f0 */
[--C-:B------:R-:W-:Y:S01]  /*28d0*/  @P6 SHF.R.U64 R171, R240, 0x10, R241.reuse ;  /* 0x00000010f0ab6819 */ /* 0x100fe200000012f1 */
[----:B------:R-:W0:Y:S01]  /*28e0*/  LDC.64 R176, c[0x0][0x2f8] ;  /* 0x0000be00ffb07b82 */ /* 0x000e220000000a00 */
[----:B------:R-:W-:Y:S02]  /*28f0*/  @P6 SHF.R.U32.HI R175, RZ, 0x10, R241 ;  /* 0x00000010ffaf6819 */ /* 0x000fe400000116f1 */
[----:B------:R-:W-:Y:S02]  /*2900*/  @P6 SHF.L.U32 R169, R168, 0x10, RZ ;  /* 0x00000010a8a96819 */ /* 0x000fe400000006ff */
[----:B------:R-:W-:Y:S02]  /*2910*/  @P6 SHF.L.U32 R171, R171, 0x10, RZ ;  /* 0x00000010abab6819 */ /* 0x000fe400000006ff */
[----:B------:R-:W-:Y:S01]  /*2920*/  @P6 MOV R172, R241 ;  /* 0x000000f100ac6202 */ /* 0x000fe20000000f00 */
[----:B------:R-:W-:Y:S01]  /*2930*/  @P6 FADD.FTZ R174, R174, R169 ;  /* 0x000000a9aeae6221 */ /* 0x000fe20000010000 */
[----:B------:R-:W-:Y:S01]  /*2940*/  @P6 SHF.L.U32 R175, R175, 0x10, RZ ;  /* 0x00000010afaf6819 */ /* 0x000fe200000006ff */
[----:B------:R-:W1:Y:S01]  /*2950*/  LDC.64 R168, c[0x0][0x220] ;  /* 0x00008800ffa87b82 */ /* 0x000e620000000a00 */
[----:B------:R-:W-:Y:S01]  /*2960*/  @P6 FADD.FTZ R218, R218, R171 ;  /* 0x000000abdada6221 */ /* 0x000fe20000010000 */
[----:B------:R-:W-:-:S02]  /*2970*/  @P6 IMAD.U32 R173, R172, 0x10000, RZ ;  /* 0x00010000acad6824 */ /* 0x000fc400078e00ff */
[----:B------:R-:W-:Y:S01]  /*2980*/  @P6 FADD.FTZ R244, R244, R175 ;  /* 0x000000aff4f46221 */ /* 0x000fe20000010000 */
[----:B-1----:R-:W-:-:S04]  /*2990*/  IMAD.WIDE.U32 R168, R10, 0x8, R168 ;  /* 0x000000080aa87825 */ /* 0x002fc800078e00a8 */
[-C--:B------:R-:W-:Y:S01]  /*29a0*/  FMUL.FTZ R182, R218, R239.reuse ;  /* 0x000000efdab67220 */ /* 0x080fe20000410000 */
[----:B------:R-:W-:Y:S01]  /*29b0*/  @P6 FADD.FTZ R242, R242, R173 ;  /* 0x000000adf2f26221 */ /* 0x000fe20000010000 */
[----:B------:R-:W5:Y:S01]  /*29c0*/  LDG.E.64 R168, desc[UR4][R168.64] ;  /* 0x00000004a8a87981 */ /* 0x000f62000c1e1b00 */
[-C--:B------:R-:W-:Y:S01]  /*29d0*/  FMUL.FTZ R180, R244, R239.reuse ;  /* 0x000000eff4b47220 */ /* 0x080fe20000410000 */
[----:B------:R-:W-:Y:S01]  /*29e0*/  FMUL.FTZ R171, R161, R182 ;  /* 0x000000b6a1ab7220 */ /* 0x000fe20000410000 */
[-C--:B------:R-:W-:Y:S01]  /*29f0*/  FMUL.FTZ R181, R242, R239.reuse ;  /* 0x000000eff2b57220 */ /* 0x080fe20000410000 */
[----:B------:R-:W-:Y:S01]  /*2a00*/  FMUL.FTZ R183, R174, R239 ;  /* 0x000000efaeb77220 */ /* 0x000fe20000410000 */
[----:B------:R-:W-:Y:S01]  /*2a10*/  FMUL.FTZ R219, R163, R180 ;  /* 0x000000b4a3db7220 */ /* 0x000fe20000410000 */
[----:B------:R-:W-:Y:S01]  /*2a20*/  ISETP.NE.U32.AND P6, PT, RZ, UR14, PT ;  /* 0x0000000eff007c0c */ /* 0x000fe2000bfc5070 */
[----:B------:R-:W-:Y:S01]  /*2a30*/  FMUL.FTZ R175, R162, R181 ;  /* 0x000000b5a2af7220 */ /* 0x000fe20000410000 */
[----:B------:R-:W-:Y:S01]  /*2a40*/  F2F.BF16.F32 R171, R171 ;  /* 0x000000ab00ab7304 */ /* 0x000fe20000202000 */
[----:B------:R-:W-:Y:S01]  /*2a50*/  FMUL.FTZ R170, R160, R183 ;  /* 0x000000b7a0aa7220 */ /* 0x000fe20000410000 */
[----:B------:R-:W-:Y:S01]  /*2a60*/  ISETP.NE.AND.EX P6, PT, RZ, UR15, PT, P6 ;  /* 0x0000000fff007c0c */ /* 0x000fe2000bfc5360 */
[----:B0-----:R-:W-:-:S05]  /*2a70*/  IMAD.WIDE.U32 R176, R10, 0x8, R176 ;  /* 0x000000080ab07825 */ /* 0x001fca00078e00b0 */
[----:B------:R-:W0:Y:S07]  /*2a80*/  F2F.BF16.F32 R173, R219 ;  /* 0x000000db00ad7304 */ /* 0x000e2e0000202000 */
[----:B------:R-:W-:Y:S01]  /*2a90*/  @P6 F2FP.BF16.F32.PACK_AB R174, RZ, R174 ;  /* 0x000000aeffae623e */ /* 0x000fe200000010ff */
[----:B------:R1:W2:Y:S01]  /*2aa0*/  F2F.BF16.F32 R243, R170 ;  /* 0x000000aa00f37304 */ /* 0x0002a20000202000 */
[----:B------:R-:W-:Y:S02]  /*2ab0*/  @P6 F2FP.BF16.F32.PACK_AB R218, RZ, R218 ;  /* 0x000000daffda623e */ /* 0x000fe400000010ff */
[----:B------:R-:W-:-:S02]  /*2ac0*/  @P6 F2FP.BF16.F32.PACK_AB R242, RZ, R242 ;  /* 0x000000f2fff2623e */ /* 0x000fc400000010ff */
[----:B------:R-:W-:Y:S02]  /*2ad0*/  @P6 F2FP.BF16.F32.PACK_AB R244, RZ, R244 ;  /* 0x000000f4fff4623e */ /* 0x000fe400000010ff */
[----:B0-----:R-:W-:Y:S01]  /*2ae0*/  SHF.L.U32 R173, R173, 0x10, RZ ;  /* 0x00000010adad7819 */ /* 0x001fe200000006ff */
[----:B------:R-:W0:Y:S01]  /*2af0*/  F2F.BF16.F32 R175, R175 ;  /* 0x000000af00af7304 */ /* 0x000e220000202000 */
[----:B-1----:R-:W-:Y:S01]  /*2b00*/  IMAD.WIDE.U32 R170, R171, 0x10000, RZ ;  /* 0x00010000abaa7825 */ /* 0x002fe200078e00ff */
[----:B------:R-:W-:Y:S02]  /*2b10*/  @P6 PRMT R6, R174, 0x7610, R6 ;  /* 0x00007610ae066816 */ /* 0x000fe40000000006 */
[----:B------:R-:W-:Y:S02]  /*2b20*/  @P6 PRMT R7, R218, 0x7610, R7 ;  /* 0x00007610da076816 */ /* 0x000fe40000000007 */
[----:B------:R-:W-:Y:S02]  /*2b30*/  @P6 PRMT R8, R242, 0x7610, R8 ;  /* 0x00007610f2086816 */ /* 0x000fe40000000008 */
[----:B--2---:R-:W-:-:S02]  /*2b40*/  LOP3.LUT R172, R170, R243, RZ, 0xfc, !PT ;  /* 0x000000f3aaac7212 */ /* 0x004fc400078efcff */
[----:B------:R-:W-:Y:S02]  /*2b50*/  @P6 PRMT R9, R244, 0x7610, R9 ;  /* 0x00007610f4096816 */ /* 0x000fe40000000009 */
[----:B0-----:R-:W-:Y:S01]  /*2b60*/  LOP3.LUT R173, R171, R173, R175, 0xfe, !PT ;  /* 0x000000adabad7212 */ /* 0x001fe200078efeaf */
        /* <DEDUP_REMOVED lines=9> */
.L_x_3872:
        /* <DEDUP_REMOVED lines=14> */
.L_x_3871:
[----:B------:R-:W-:Y:S05]  /*2ce0*/  BSYNC B0 ;  /* 0x0000000000007941 */ /* 0x000fea0003800000 */
.L_x_3870:
[----:B------:R-:W-:Y:S01]  /*2cf0*/  LOP3.LUT P6, RZ, R0, 0x2, RZ, 0xc0, !PT ;  /* 0x0000000200ff7812 */ /* 0x000fe200078cc0ff */
[----:B------:R-:W-:-:S12]  /*2d00*/  BSSY B0, `(.L_x_3873) ;  /* 0x0000054000007945 */ /* 0x000fd80003800000 */
[----:B------:R-:W-:Y:S05]  /*2d10*/  @!P6 BRA `(.L_x_3874) ;  /* 0x000000040048e947 */ /* 0x000fea0003800000 */
[----:B0-----:R-:W-:-:S04]  /*2d20*/  ISETP.NE.AND P6, PT, R4, RZ, PT ;  /* 0x000000ff0400720c */ /* 0x001fc80003fc5270 */
        /* <DEDUP_REMOVED lines=15> */
[--C-:B------:R-:W-:Y:S02]  /*2e20*/  @P6 SHF.R.U64 R171, R202, 0x10, R203.reuse ;  /* 0x00000010caab6819 */ /* 0x100fe400000012cb */
[----:B------:R-:W-:Y:S02]  /*2e30*/  @P6 SHF.R.U32.HI R175, RZ, 0x10, R203 ;  /* 0x00000010ffaf6819 */ /* 0x000fe400000116cb */
[----:B------:R-:W-:Y:S02]  /*2e40*/  @P6 SHF.L.U32 R171, R171, 0x10, RZ ;  /* 0x00000010abab6819 */ /* 0x000fe400000006ff */
[----:B------:R-:W-:Y:S02]  /*2e50*/  @P6 MOV R172, R203 ;  /* 0x000000cb00ac6202 */ /* 0x000fe40000000f00 */
[----:B------:R-:W-:Y:S01]  /*2e60*/  @P6 SHF.L.U32 R175, R175, 0x10, RZ ;  /* 0x00000010afaf6819 */ /* 0x000fe200000006ff */
[----:B------:R-:W-:Y:S01]  /*2e70*/  @P6 FADD.FTZ R218, R218, R171 ;  /* 0x000000abdada6221 */ /* 0x000fe20000010000 */
[----:B------:R-:W-:Y:S01]  /*2e80*/  @P6 MOV R168, R202 ;  /* 0x000000ca00a86202 */ /* 0x000fe20000000f00 */
[----:B------:R-:W0:Y:S01]  /*2e90*/  LDC.64 R170, c[0x0][0x220] ;  /* 0x00008800ffaa7b82 */ /* 0x000e220000000a00 */
[----:B------:R-:W-:Y:S01]  /*2ea0*/  @P6 SHF.L.U32 R173, R172, 0x10, RZ ;  /* 0x00000010acad6819 */ /* 0x000fe200000006ff */
[----:B------:R-:W-:-:S02]  /*2eb0*/  @P6 FADD.FTZ R244, R244, R175 ;  /* 0x000000aff4f46221 */ /* 0x000fc40000010000 */
[----:B------:R-:W-:Y:S02]  /*2ec0*/  @P6 IMAD.U32 R169, R168, 0x10000, RZ ;  /* 0x00010000a8a96824 */ /* 0x000fe400078e00ff */
[----:B------:R-:W-:Y:S01]  /*2ed0*/  FMUL.FTZ R180, R218, R239 ;  /* 0x000000efdab47220 */ /* 0x000fe20000410000 */
[----:B------:R-:W-:Y:S01]  /*2ee0*/  @P6 FADD.FTZ R242, R242, R173 ;  /* 0x000000adf2f26221 */ /* 0x000fe20000010000 */
[----:B0-----:R-:W-:-:S04]  /*2ef0*/  IMAD.WIDE.U32 R170, R10, 0x8, R170 ;  /* 0x000000080aaa7825 */ /* 0x001fc800078e00aa */
        /* <DEDUP_REMOVED lines=31> */
[----:B------:R-:W-:Y:S02]  /*30f0*/  LEA R176, P6, R10, UR14, 0x3 ;  /* 0x0000000e0ab07c11 */ /* 0x000fe4000f8c18ff */
[----:B------:R-:W-:Y:S01]  /*3100*/  PRMT R219, R8, 0x5410, R9 ;  /* 0x0000541008db7816 */ /* 0x000fe20000000009 */
[----:B------:R-:W-:Y:S01]  /*3110*/  IMAD.WIDE.U32 R168, R168, 0x10000, RZ ;  /* 0x00010000a8a87825 */ /* 0x000fe200078e00ff */
[----:B------:R-:W-:-:S04]  /*3120*/  LEA.HI.X R177, R10, UR15, RZ, 0x3, P6 ;  /* 0x0000000f0ab17c11 */ /* 0x000fc8000b0f1cff */
[----:B------:R-:W-:Y:S02]  /*3130*/  LOP3.LUT R169, R219, R169, RZ, 0xfc, !PT ;  /* 0x000000a9dba97212 */ /* 0x000fe400078efcff */
[----:B------:R-:W-:-:S05]  /*3140*/  LOP3.LUT R168, R168, 0xffff, R6, 0xf8, !PT ;  /* 0x0000ffffa8a87812 */ /* 0x000fca00078ef806 */
[----:B------:R0:W-:Y:S02]  /*3150*/  STG.E.64 desc[UR4][R176.64], R168 ;  /* 0x000000a8b0007986 */ /* 0x0001e4000c101b04 */
.L_x_3875:
[----:B------:R1:W-:Y:S01]  /*3160*/  STG.E.64 desc[UR4][R172.64], R174 ;  /* 0x000000aeac007986 */ /* 0x0003e2000c101b04 */
[----:B0----5:R-:W-:Y:S02]  /*3170*/  MOV R168, R170 ;  /* 0x000000aa00a87202 */ /* 0x021fe40000000f00 */
[--C-:B------:R-:W-:Y:S02]  /*3180*/  SHF.R.U64 R177, R170, 0x10, R171.reuse ;  /* 0x00000010aab17819 */ /* 0x100fe400000012ab */
        /* <DEDUP_REMOVED lines=8> */
[----:B------:R-:W-:Y:S01]  /*3210*/  FFMA.FTZ R49, R168, R180, R49 ;  /* 0x000000b4a8317223 */ /* 0x000fe20000010031 */
[----:B------:R-:W-:Y:S01]  /*3220*/  IADD3 R10, R10, 0x100, RZ ;  /* 0x000001000a0a7810 */ /* 0x000fe20007ffe0ff */
[----:B-1----:R-:W-:-:S07]  /*3230*/  FFMA.FTZ R51, R170, R182, R51 ;  /* 0x000000b6aa337223 */ /* 0x002fce0000010033 */
.L_x_3874:
[----:B------:R-:W-:Y:S05]  /*3240*/  BSYNC B0 ;  /* 0x0000000000007941 */ /* 0x000fea0003800000 */
.L_x_3873:
[----:B------:R-:W-:Y:S04]  /*3250*/  BSSY B0, `(.L_x_3876) ;  /* 0x0000054000007945 */ /* 0x000fe80003800000 */
[----:B------:R-:W-:Y:S05]  /*3260*/  @!P5 BRA `(.L_x_3877) ;  /* 0x000000040048d947 */ /* 0x000fea0003800000 */
        /* <DEDUP_REMOVED lines=15> */
[----:B------:R-:W-:-:S02]  /*3360*/  FMUL.FTZ R244, R11, R176 ;  /* 0x000000b00bf47220 */ /* 0x000fc40000410000 */
[--C-:B------:R-:W-:Y:S02]  /*3370*/  @P6 SHF.R.U32.HI R175, RZ, 0x10, R201.reuse ;  /* 0x00000010ffaf6819 */ /* 0x100fe400000116c9 */
[----:B------:R-:W-:Y:S02]  /*3380*/  @P6 MOV R174, R201 ;  /* 0x000000c900ae6202 */ /* 0x000fe40000000f00 */
[----:B------:R-:W-:Y:S02]  /*3390*/  @P6 SHF.L.U32 R175, R175, 0x10, RZ ;  /* 0x00000010afaf6819 */ /* 0x000fe400000006ff */
[----:B------:R-:W-:Y:S02]  /*33a0*/  @P6 SHF.L.U32 R173, R174, 0x10, RZ ;  /* 0x00000010aead6819 */ /* 0x000fe400000006ff */
[----:B------:R-:W-:Y:S01]  /*33b0*/  @P6 SHF.R.U64 R171, R200, 0x10, R201 ;  /* 0x00000010c8ab6819 */ /* 0x000fe200000012c9 */
[----:B------:R-:W-:Y:S01]  /*33c0*/  @P6 FADD.FTZ R244, R244, R175 ;  /* 0x000000aff4f46221 */ /* 0x000fe20000010000 */
[----:B------:R-:W-:Y:S01]  /*33d0*/  @P6 MOV R168, R200 ;  /* 0x000000c800a86202 */ /* 0x000fe20000000f00 */
[----:B------:R-:W0:Y:S01]  /*33e0*/  LDC.64 R174, c[0x0][0x220] ;  /* 0x00008800ffae7b82 */ /* 0x000e220000000a00 */
[----:B------:R-:W-:Y:S01]  /*33f0*/  @P6 SHF.L.U32 R171, R171, 0x10, RZ ;  /* 0x00000010abab6819 */ /* 0x000fe200000006ff */
[----:B------:R-:W-:-:S02]  /*3400*/  @P6 FADD.FTZ R242, R242, R173 ;  /* 0x000000adf2f26221 */ /* 0x000fc40000010000 */
[----:B------:R-:W-:Y:S02]  /*3410*/  @P6 IMAD.U32 R169, R168, 0x10000, RZ ;  /* 0x00010000a8a96824 */ /* 0x000fe400078e00ff */
        /* <DEDUP_REMOVED lines=14> */
[----:B------:R-:W-:Y:S01]  /*3500*/  FMUL.FTZ R170, R144, R181 ;  /* 0x000000b590aa7220 */ /* 0x000fe20000410000 */
[----:B------:R-:W-:Y:S02]  /*3510*/  F2F.BF16.F32 R171, R173 ;  /* 0x000000ad00ab7304 */ /* 0x000fe40000202000 */
[----:B------:R-:W-:-:S06]  /*3520*/  ISETP.NE.AND.EX P6, PT, RZ, UR15, PT, P6 ;  /* 0x0000000fff007c0c */ /* 0x000fcc000bfc5360 */
        /* <DEDUP_REMOVED lines=24> */
.L_x_3878:
[----:B------:R1:W-:Y:S01]  /*36b0*/  STG.E.64 desc[UR4][R168.64], R176 ;  /* 0x000000b0a8007986 */ /* 0x0003e2000c101b04 */
[----:B0----5:R-:W-:Y:S01]  /*36c0*/  IMAD.MOV.U32 R170, RZ, RZ, R174 ;  /* 0x000000ffffaa7224 */ /* 0x021fe200078e00ae */
[--C-:B------:R-:W-:Y:S02]  /*36d0*/  SHF.R.U64 R173, R174, 0x10, R175.reuse ;  /* 0x00000010aead7819 */ /* 0x100fe400000012af */
[----:B------:R-:W-:Y:S02]  /*36e0*/  MOV R172, R175 ;  /* 0x000000af00ac7202 */ /* 0x000fe40000000f00 */
[----:B------:R-:W-:Y:S02]  /*36f0*/  SHF.R.U32.HI R174, RZ, 0x10, R175 ;  /* 0x00000010ffae7819 */ /* 0x000fe400000116af */
[----:B------:R-:W-:Y:S02]  /*3700*/  SHF.L.U32 R171, R170, 0x10, RZ ;  /* 0x00000010aaab7819 */ /* 0x000fe400000006ff */
[----:B------:R-:W-:-:S02]  /*3710*/  SHF.L.U32 R170, R173, 0x10, RZ ;  /* 0x00000010adaa7819 */ /* 0x000fc400000006ff */
[----:B------:R-:W-:Y:S01]  /*3720*/  SHF.L.U32 R173, R172, 0x10, RZ ;  /* 0x00000010acad7819 */ /* 0x000fe200000006ff */
[----:B------:R-:W-:Y:S02]  /*3730*/  IMAD.U32 R172, R174, 0x10000, RZ ;  /* 0x00010000aeac7824 */ /* 0x000fe400078e00ff */
[----:B------:R-:W-:Y:S01]  /*3740*/  FFMA.FTZ R44, R171, R181, R44 ;  /* 0x000000b5ab2c7223 */ /* 0x000fe2000001002c */
[----:B------:R-:W-:Y:S01]  /*3750*/  FFMA.FTZ R45, R170, R180, R45 ;  /* 0x000000b4aa2d7223 */ /* 0x000fe2000001002d */
[----:B------:R-:W-:Y:S01]  /*3760*/  IADD3 R10, R10, 0x100, RZ ;  /* 0x000001000a0a7810 */ /* 0x000fe20007ffe0ff */
[----:B------:R-:W-:Y:S01]  /*3770*/  FFMA.FTZ R46, R173, R183, R46 ;  /* 0x000000b7ad2e7223 */ /* 0x000fe2000001002e */
[----:B-1----:R-:W-:-:S07]  /*3780*/  FFMA.FTZ R47, R172, R182, R47 ;  /* 0x000000b6ac2f7223 */ /* 0x002fce000001002f */
.L_x_3877:
[----:B------:R-:W-:Y:S05]  /*3790*/  BSYNC B0 ;  /* 0x0000000000007941 */ /* 0x000fea0003800000 */
.L_x_3876:
        /* <DEDUP_REMOVED lines=26> */
[----:B------:R-:W-:Y:S01]  /*3940*/  @P6 FADD.FTZ R242, R242, R173 ;  /* 0x000000adf2f26221 */ /* 0x000fe20000010000 */
[----:B------:R-:W-:Y:S01]  /*3950*/  @P6 IMAD.U32 R171, R171, 0x10000, RZ ;  /* 0x00010000abab6824 */ /* 0x000fe200078e00ff */
[----:B------:R-:W-:-:S03]  /*3960*/  @P6 SHF.L.U32 R169, R168, 0x10, RZ ;  /* 0x00000010a8a96819 */ /* 0x000fc600000006ff */
        /* <DEDUP_REMOVED lines=41> */
.L_x_3881:
[----:B------:R1:W-:Y:S01]  /*3c00*/  STG.E.64 desc[UR4][R168.64], R176 ;  /* 0x000000b0a8007986 */ /* 0x0003e2000c101b04 */
[----:B0----5:R-:W-:Y:S01]  /*3c10*/  MOV R170, R174 ;  /* 0x000000ae00aa7202 */ /* 0x021fe20000000f00 */
[--C-:B------:R-:W-:Y:S01]  /*3c20*/  IMAD.MOV.U32 R172, RZ, RZ, R175.reuse ;  /* 0x000000ffffac7224 */ /* 0x100fe200078e00af */
[--C-:B------:R-:W-:Y:S01]  /*3c30*/  SHF.R.U64 R173, R174, 0x10, R175.reuse ;  /* 0x00000010aead7819 */ /* 0x100fe200000012af */
[----:B------:R-:W-:Y:S01]  /*3c40*/  VIADD R10, R10, 0x100 ;  /* 0x000001000a0a7836 */ /* 0x000fe20000000000 */
[----:B------:R-:W-:Y:S02]  /*3c50*/  SHF.R.U32.HI R174, RZ, 0x10, R175 ;  /* 0x00000010ffae7819 */ /* 0x000fe400000116af */
[----:B------:R-:W-:Y:S02]  /*3c60*/  SHF.L.U32 R171, R170, 0x10, RZ ;  /* 0x00000010aaab7819 */ /* 0x000fe400000006ff */
[----:B------:R-:W-:Y:S02]  /*3c70*/  SHF.L.U32 R170, R173, 0x10, RZ ;  /* 0x00000010adaa7819 */ /* 0x000fe400000006ff */
[----:B------:R-:W-:Y:S01]  /*3c80*/  SHF.L.U32 R173, R172, 0x10, RZ ;  /* 0x00000010acad7819 */ /* 0x000fe200000006ff */
[----:B------:R-:W-:Y:S01]  /*3c90*/  FFMA.FTZ R40, R171, R181, R40 ;  /* 0x000000b5ab287223 */ /* 0x000fe20000010028 */
[----:B------:R-:W-:Y:S01]  /*3ca0*/  SHF.L.U32 R172, R174, 0x10, RZ ;  /* 0x00000010aeac7819 */ /* 0x000fe200000006ff */
[----:B------:R-:W-:-:S02]  /*3cb0*/  FFMA.FTZ R41, R170, R180, R41 ;  /* 0x000000b4aa297223 */ /* 0x000fc40000010029 */
[----:B------:R-:W-:Y:S02]  /*3cc0*/  FFMA.FTZ R42, R173, R183, R42 ;  /* 0x000000b7ad2a7223 */ /* 0x000fe4000001002a */
[----:B-1----:R-:W-:-:S07]  /*3cd0*/  FFMA.FTZ R43, R172, R182, R43 ;  /* 0x000000b6ac2b7223 */ /* 0x002fce000001002b */
.L_x_3880:
[----:B------:R-:W-:Y:S05]  /*3ce0*/  BSYNC B0 ;  /* 0x0000000000007941 */ /* 0x000fea0003800000 */
.L_x_3879:
        /* <DEDUP_REMOVED lines=21> */
[----:B------:R-:W-:Y:S01]  /*3e40*/  @P6 SHF.R.U64 R171, R204, 0x10, R205 ;  /* 0x00000010ccab6819 */ /* 0x000fe200000012cd */
[----:B------:R-:W-:Y:S01]  /*3e50*/  @P6 IMAD.U32 R173, R174, 0x10000, RZ ;  /* 0x00010000aead6824 */ /* 0x000fe200078e00ff */
[----:B------:R-:W-:Y:S01]  /*3e60*/  @P6 MOV R168, R204 ;  /* 0x000000cc00a86202 */ /* 0x000fe20000000f00 */
[----:B------:R-:W-:Y:S01]  /*3e70*/  @P6 FADD.FTZ R244, R244, R175 ;  /* 0x000000aff4f46221 */ /* 0x000fe20000010000 */
[----:B------:R-:W-:Y:S01]  /*3e80*/  @P6 SHF.L.U32 R171, R171, 0x10, RZ ;  /* 0x00000010abab6819 */ /* 0x000fe200000006ff */
[----:B------:R-:W0:Y:S01]  /*3e90*/  LDC.64 R174, c[0x0][0x220] ;  /* 0x00008800ffae7b82 */ /* 0x000e220000000a00 */
[----:B------:R-:W-:Y:S01]  /*3ea0*/  @P6 SHF.L.U32 R169, R168, 0x10, RZ ;  /* 0x00000010a8a96819 */ /* 0x000fe200000006ff */
[----:B------:R-:W-:-:S02]  /*3eb0*/  @P6 FADD.FTZ R242, R242, R173 ;  /* 0x000000adf2f26221 */ /* 0x000fc40000010000 */
        /* <DEDUP_REMOVED lines=41> */
.L_x_3884:
        /* <DEDUP_REMOVED lines=10> */
[----:B------:R-:W-:Y:S01]  /*41f0*/  FFMA.FTZ R37, R170, R180, R37 ;  /* 0x000000b4aa257223 */ /* 0x000fe20000010025 */
[----:B------:R-:W-:Y:S01]  /*4200*/  IADD3 R10, R10, 0x100, RZ ;  /* 0x000001000a0a7810 */ /* 0x000fe20007ffe0ff */
[----:B------:R-:W-:Y:S02]  /*4210*/  FFMA.FTZ R38, R173, R183, R38 ;  /* 0x000000b7ad267223 */ /* 0x000fe40000010026 */
[----:B-1----:R-:W-:-:S07]  /*4220*/  FFMA.FTZ R39, R172, R182, R39 ;  /* 0x000000b6ac277223 */ /* 0x002fce0000010027 */
.L_x_3883:
[----:B------:R-:W-:Y:S05]  /*4230*/  BSYNC B0 ;  /* 0x0000000000007941 */ /* 0x000fea0003800000 */
.L_x_3882:
        /* <DEDUP_REMOVED lines=18> */
[--C-:B------:R-:W-:Y:S01]  /*4360*/  @P6 SHF.R.U32.HI R175, RZ, 0x10, R207.reuse ;  /* 0x00000010ffaf6819 */ /* 0x100fe200000116cf */
[----:B------:R-:W-:Y:S01]  /*4370*/  @P6 IMAD.MOV.U32 R168, RZ, RZ, R206 ;  /* 0x000000ffffa86224 */ /* 0x000fe200078e00ce */
[----:B------:R-:W-:Y:S02]  /*4380*/  @P6 MOV R174, R207 ;  /* 0x000000cf00ae6202 */ /* 0x000fe40000000f00 */
[----:B------:R-:W-:Y:S01]  /*4390*/  @P6 SHF.R.U64 R171, R206, 0x10, R207 ;  /* 0x00000010ceab6819 */ /* 0x000fe200000012cf */
[----:B------:R-:W-:Y:S01]  /*43a0*/  @P6 IMAD.U32 R175, R175, 0x10000, RZ ;  /* 0x00010000afaf6824 */ /* 0x000fe200078e00ff */
[----:B------:R-:W-:Y:S02]  /*43b0*/  @P6 SHF.L.U32 R173, R174, 0x10, RZ ;  /* 0x00000010aead6819 */ /* 0x000fe400000006ff */
        /* <DEDUP_REMOVED lines=46> */
.L_x_3887:
        /* <DEDUP_REMOVED lines=14> */
.L_x_3886:
[----:B------:R-:W-:Y:S05]  /*4780*/  BSYNC B0 ;  /* 0x0000000000007941 */ /* 0x000fea0003800000 */
.L_x_3885:
        /* <DEDUP_REMOVED lines=19> */
[----:B------:R-:W-:Y:S01]  /*48c0*/  @P6 MOV R168, R208 ;  /* 0x000000d000a86202 */ /* 0x000fe20000000f00 */
[--C-:B------:R-:W-:Y:S01]  /*48d0*/  @P6 IMAD.MOV.U32 R173, RZ, RZ, R209.reuse ;  /* 0x000000ffffad6224 */ /* 0x100fe200078e00d1 */
[--C-:B------:R-:W-:Y:S02]  /*48e0*/  @P6 SHF.R.U64 R176, R208, 0x10, R209.reuse ;  /* 0x00000010d0b06819 */ /* 0x100fe400000012d1 */
[----:B------:R-:W-:Y:S02]  /*48f0*/  @P6 SHF.L.U32 R169, R168, 0x10, RZ ;  /* 0x00000010a8a96819 */ /* 0x000fe400000006ff */
[----:B------:R-:W-:Y:S02]  /*4900*/  @P6 SHF.R.U32.HI R175, RZ, 0x10, R209 ;  /* 0x00000010ffaf6819 */ /* 0x000fe400000116d1 */
[----:B------:R-:W-:Y:S01]  /*4910*/  @P6 SHF.L.U32 R171, R176, 0x10, RZ ;  /* 0x00000010b0ab6819 */ /* 0x000fe200000006ff */
[----:B------:R-:W-:Y:S01]  /*4920*/  @P6 FADD.FTZ R172, R172, R169 ;  /* 0x000000a9acac6221 */ /* 0x000fe20000010000 */
[----:B------:R-:W-:Y:S01]  /*4930*/  @P6 SHF.L.U32 R175, R175, 0x10, RZ ;  /* 0x00000010afaf6819 */ /* 0x000fe200000006ff */
[----:B------:R-:W0:Y:S01]  /*4940*/  LDC.64 R168, c[0x0][0x220] ;  /* 0x00008800ffa87b82 */ /* 0x000e220000000a00 */
[----:B------:R-:W-:Y:S01]  /*4950*/  @P6 SHF.L.U32 R173, R173, 0x10, RZ ;  /* 0x00000010adad6819 */ /* 0x000fe200000006ff */
[----:B------:R-:W-:-:S02]  /*4960*/  @P6 FADD.FTZ R180, R180, R171 ;  /* 0x000000abb4b46221 */ /* 0x000fc40000010000 */
        /* <DEDUP_REMOVED lines=27> */
[----:B-1----:R-:W-:Y:S01]  /*4b20*/  IMAD.U32 R175, R179, 0x10000, RZ ;  /* 0x00010000b3af7824 */ /* 0x002fe200078e00ff */
[----:B------:R-:W-:Y:S02]  /*4b30*/  @P6 PRMT R8, R182, 0x7610, R8 ;  /* 0x00007610b6086816 */ /* 0x000fe40000000008 */
[----:B------:R-:W-:Y:S02]  /*4b40*/  @P6 PRMT R9, R174, 0x7610, R9 ;  /* 0x00007610ae096816 */ /* 0x000fe40000000009 */
[----:B--2---:R-:W-:-:S02]  /*4b50*/  LOP3.LUT R173, R173, R175, R181, 0xfe, !PT ;  /* 0x000000afadad7212 */ /* 0x004fc400078efeb5 */
[----:B0-----:R-:W-:Y:S01]  /*4b60*/  LOP3.LUT R172, R172, R11, RZ, 0xfc, !PT ;  /* 0x0000000bacac7212 */ /* 0x001fe200078efcff */
[----:B------:R-:W-:Y:S06]  /*4b70*/  @!P6 BRA `(.L_x_3890) ;  /* 0x000000000020e947 */ /* 0x000fec0003800000 */
[----:B------:R-:W-:Y:S02]  /*4b80*/  LEA R174, P6, R10, UR14, 0x3 ;  /* 0x0000000e0aae7c11 */ /* 0x000fe4000f8c18ff */
[----:B------:R-:W-:Y:S02]  /*4b90*/  PRMT R179, R8, 0x5410, R9 ;  /* 0x0000541008b37816 */ /* 0x000fe40000000009 */
[----:B------:R-:W-:Y:S02]  /*4ba0*/  LEA.HI.X R175, R10, UR15, RZ, 0x3, P6 ;  /* 0x0000000f0aaf7c11 */ /* 0x000fe4000b0f1cff */
[----:B------:R-:W-:-:S05]  /*4bb0*/  LOP3.LUT R10, R7, 0xffff, RZ, 0xc0, !PT ;  /* 0x0000ffff070a7812 */ /* 0x000fca00078ec0ff */
[----:B------:R-:W-:-:S05]  /*4bc0*/  IMAD.WIDE.U32 R10, R10, 0x10000, RZ ;  /* 0x000100000a0a7825 */ /* 0x000fca00078e00ff */
[----:B------:R-:W-:Y:S02]  /*4bd0*/  LOP3.LUT R11, R179, R11, RZ, 0xfc, !PT ;  /* 0x0000000bb30b7212 */ /* 0x000fe400078efcff */
[----:B------:R-:W-:-:S05]  /*4be0*/  LOP3.LUT R10, R10, 0xffff, R6, 0xf8, !PT ;  /* 0x0000ffff0a0a7812 */ /* 0x000fca00078ef806 */
[----:B------:R0:W-:Y:S02]  /*4bf0*/  STG.E.64 desc[UR4][R174.64], R10 ;  /* 0x0000000aae007986 */ /* 0x0001e4000c101b04 */
.L_x_3890:
        /* <DEDUP_REMOVED lines=13> */
.L_x_3889:
[----:B------:R-:W-:Y:S05]  /*4cd0*/  BSYNC B0 ;  /* 0x0000000000007941 */ /* 0x000fea0003800000 */
.L_x_3888:
[----:B------:R-:W-:Y:S02]  /*4ce0*/  IADD3 R2, R2, UR18, RZ ;  /* 0x0000001202027c10 */ /* 0x000fe4000fffe0ff */
[----:B------:R-:W-:Y:S02]  /*4cf0*/  SEL R172, RZ, 0x1, P0 ;  /* 0x00000001ffac7807 */ /* 0x000fe40000000000 */
[----:B------:R-:W-:-:S13]  /*4d00*/  ISETP.GE.AND P0, PT, R2, UR19, PT ;  /* 0x0000001302007c0c */ /* 0x000fda000bf06270 */
[----:B------:R-:W-:Y:S05]  /*4d10*/  @!P0 BRA `(.L_x_3891) ;  /* 0xffffffb800c88947 */ /* 0x000fea000383ffff */
.L_x_3854:
[----:B------:R-:W1:Y:S01]  /*4d20*/  S2R R2, SR_TID.X ;  /* 0x0000000000027919 */ /* 0x000e620000002100 */
[----:B------:R-:W1:Y:S01]  /*4d30*/  S2UR UR6, SR_CTAID.X ;  /* 0x00000000000679c3 */ /* 0x000e620000002500 */
[----:B------:R-:W-:Y:S01]  /*4d40*/  LOP3.LUT P0, RZ, R0, 0x4, RZ, 0xc0, !PT ;  /* 0x0000000400ff7812 */ /* 0x000fe2000780c0ff */
[----:B------:R-:W-:Y:S01]  /*4d50*/  BSSY B0, `(.L_x_3892) ;  /* 0x000000f000007945 */ /* 0x000fe20003800000 */
[----:B-1----:R-:W-:-:S05]  /*4d60*/  LEA.HI R2, R2, UR6, RZ, 0x18 ;  /* 0x0000000602027c11 */ /* 0x002fca000f8fc0ff */
[----:B------:R-:W-:-:S05]  /*4d70*/  IMAD R13, R2, R13, RZ ;  /* 0x0000000d020d7224 */ /* 0x000fca00078e02ff */
[----:B------:R-:W-:Y:S01]  /*4d80*/  LEA.HI R13, R13, R12, RZ, 0x1e ;  /* 0x0000000c0d0d7211 */ /* 0x000fe200078ff0ff */
[----:B------:R-:W-:Y:S06]  /*4d90*/  @!P0 BRA `(.L_x_3893) ;  /* 0x0000000000288947 */ /* 0x000fec0003800000 */
[----:B------:R-:W1:Y:S08]  /*4da0*/  LDC.64 R2, c[0x0][0x2d0] ;  /* 0x0000b400ff027b82 */ /* 0x000e700000000a00 */
[----:B0-----:R-:W0:Y:S08]  /*4db0*/  LDC.64 R4, c[0x0][0x2d8] ;  /* 0x0000b600ff047b82 */ /* 0x001e300000000a00 */
[----:B------:R-:W2:Y:S01]  /*4dc0*/  LDC.64 R6, c[0x0][0x2f0] ;  /* 0x0000bc00ff067b82 */ /* 0x000ea20000000a00 */
[----:B-1----:R-:W-:-:S05]  /*4dd0*/  IMAD.WIDE.U32 R2, R13, 0x10, R2 ;  /* 0x000000100d027825 */ /* 0x002fca00078e0002 */
[----:B------:R1:W-:Y:S01]  /*4de0*/  STG.E.128 desc[UR4][R2.64], R80 ;  /* 0x0000005002007986 */ /* 0x0003e2000c101d04 */
[----:B0-----:R-:W-:-:S05]  /*4df0*/  IMAD.WIDE.U32 R4, R13, 0x10, R4 ;  /* 0x000000100d047825 */ /* 0x001fca00078e0004 */
[----:B------:R1:W-:Y:S01]  /*4e00*/  STG.E.128 desc[UR4][R4.64], R108 ;  /* 0x0000006c04007986 */ /* 0x0003e2000c101d04 */
[C---:B--2---:R-:W-:Y:S01]  /*4e10*/  IMAD.WIDE.U32 R6, R13.reuse, 0x10, R6 ;  /* 0x000000100d067825 */ /* 0x044fe200078e0006 */
[----:B------:R-:W-:-:S04]  /*4e20*/  IADD3 R13, R13, 0x100, RZ ;  /* 0x000001000d0d7810 */ /* 0x000fc80007ffe0ff */
[----:B------:R1:W-:Y:S03]  /*4e30*/  STG.E.128 desc[UR4][R6.64], R52 ;  /* 0x0000003406007986 */ /* 0x0003e6000c101d04 */
.L_x_3893:
[----:B------:R-:W-:Y:S05]  /*4e40*/  BSYNC B0 ;  /* 0x0000000000007941 */ /* 0x000fea0003800000 */
.L_x_3892:
[----:B------:R-:W-:Y:S01]  /*4e50*/  LOP3.LUT P0, RZ, R0, 0x2, RZ, 0xc0, !PT ;  /* 0x0000000200ff7812 */ /* 0x000fe2000780c0ff */
[----:B------:R-:W-:-:S12]  /*4e60*/  BSSY B0, `(.L_x_3894) ;  /* 0x000000c000007945 */ /* 0x000fd80003800000 */
[----:B------:R-:W-:Y:S05]  /*4e70*/  @!P0 BRA `(.L_x_3895) ;  /* 0x0000000000288947 */ /* 0x000fea0003800000 */
[----:B-1----:R-:W1:Y:S08]  /*4e80*/  LDC.64 R2, c[0x0][0x2d0] ;  /* 0x0000b400ff027b82 */ /* 0x002e700000000a00 */
        /* <DEDUP_REMOVED lines=9> */
.L_x_3895:
[----:B------:R-:W-:Y:S05]  /*4f20*/  BSYNC B0 ;  /* 0x0000000000007941 */ /* 0x000fea0003800000 */
.L_x_3894:
[----:B------:R-:W-:Y:S04]  /*4f30*/  BSSY B0, `(.L_x_3896) ;  /* 0x000000c000007945 */ /* 0x000fe80003800000 */
[----:B------:R-:W-:Y:S05]  /*4f40*/  @!P5 BRA `(.L_x_3897) ;  /* 0x000000000028d947 */ /* 0x000fea0003800000 */
[----:B-1-3--:R-:W1:Y:S08]  /*4f50*/  LDC.64 R2, c[0x0][0x2d0] ;  /* 0x0000b400ff027b82 */ /* 0x00ae700000000a00 */
[----:B0-----:R-:W0:Y:S08]  /*4f60*/  LDC.64 R4, c[0x0][0x2d8] ;  /* 0x0000b600ff047b82 */ /* 0x001e300000000a00 */
[----:B------:R-:W2:Y:S01]  /*4f70*/  LDC.64 R6, c[0x0][0x2f0] ;  /* 0x0000bc00ff067b82 */ /* 0x000ea20000000a00 */
[----:B-1----:R-:W-:-:S05]  /*4f80*/  IMAD.WIDE.U32 R2, R13, 0x10, R2 ;  /* 0x000000100d027825 */ /* 0x002fca00078e0002 */
[----:B------:R4:W-:Y:S01]  /*4f90*/  STG.E.128 desc[UR4][R2.64], R72 ;  /* 0x0000004802007986 */ /* 0x0009e2000c101d04 */
[----:B0-----:R-:W-:-:S05]  /*4fa0*/  IMAD.WIDE.U32 R4, R13, 0x10, R4 ;  /* 0x000000100d047825 */ /* 0x001fca00078e0004 */
[----:B------:R4:W-:Y:S01]  /*4fb0*/  STG.E.128 desc[UR4][R4.64], R100 ;  /* 0x0000006404007986 */ /* 0x0009e2000c101d04 */
[----:B--2---:R-:W-:-:S04]  /*4fc0*/  IMAD.WIDE.U32 R6, R13, 0x10, R6 ;  /* 0x000000100d067825 */ /* 0x004fc800078e0006 */
[----:B------:R-:W-:Y:S01]  /*4fd0*/  VIADD R13, R13, 0x100 ;  /* 0x000001000d0d7836 */ /* 0x000fe20000000000 */
[----:B------:R4:W-:Y:S06]  /*4fe0*/  STG.E.128 desc[UR4][R6.64], R44 ;  /* 0x0000002c06007986 */ /* 0x0009ec000c101d04 */
.L_x_3897:
[----:B------:R-:W-:Y:S05]  /*4ff0*/  BSYNC B0 ;  /* 0x0000000000007941 */ /* 0x000fea0003800000 */
.L_x_3896:
[----:B------:R-:W-:Y:S04]  /*5000*/  BSSY B0, `(.L_x_3898) ;  /* 0x000000c000007945 */ /* 0x000fe80003800000 */
[----:B------:R-:W-:Y:S05]  /*5010*/  @!P4 BRA `(.L_x_3899) ;  /* 0x000000000028c947 */ /* 0x000fea0003800000 */
[----:B-1-34-:R-:W1:Y:S08]  /*5020*/  LDC.64 R2, c[0x0][0x2d0] ;  /* 0x0000b400ff027b82 */ /* 0x01ae700000000a00 */
        /* <DEDUP_REMOVED lines=9> */
.L_x_3899:
[----:B------:R-:W-:Y:S05]  /*50c0*/  BSYNC B0 ;  /* 0x0000000000007941 */ /* 0x000fea0003800000 */
.L_x_3898:
        /* <DEDUP_REMOVED lines=12> */
.L_x_3901:
[----:B------:R-:W-:Y:S05]  /*5190*/  BSYNC B0 ;  /* 0x0000000000007941 */ /* 0x000fea0003800000 */
.L_x_3900:
        /* <DEDUP_REMOVED lines=12> */
.L_x_3903:
[----:B------:R-:W-:Y:S05]  /*5260*/  BSYNC B0 ;  /* 0x0000000000007941 */ /* 0x000fea0003800000 */
.L_x_3902:
[----:B------:R-:W-:-:S13]  /*5270*/  LOP3.LUT P0, RZ, R0, 0x8, RZ, 0xc0, !PT ;  /* 0x0000000800ff7812 */ /* 0x000fda000780c0ff */
[----:B------:R-:W-:Y:S05]  /*5280*/  @!P0 EXIT ;  /* 0x000000000000894d */ /* 0x000fea0003800000 */
[----:B-1-34-:R-:W1:Y:S08]  /*5290*/  LDC.64 R2, c[0x0][0x2d0] ;  /* 0x0000b400ff027b82 */ /* 0x01ae700000000a00 */
[----:B0-----:R-:W0:Y:S08]  /*52a0*/  LDC.64 R4, c[0x0][0x2d8] ;  /* 0x0000b600ff047b82 */ /* 0x001e300000000a00 */
[----:B------:R-:W2:Y:S01]  /*52b0*/  LDC.64 R6, c[0x0][0x2f0] ;  /* 0x0000bc00ff067b82 */ /* 0x000ea20000000a00 */
[----:B-1----:R-:W-:-:S05]  /*52c0*/  IMAD.WIDE.U32 R2, R13, 0x10, R2 ;  /* 0x000000100d027825 */ /* 0x002fca00078e0002 */
[----:B------:R-:W-:Y:S01]  /*52d0*/  STG.E.128 desc[UR4][R2.64], R56 ;  /* 0x0000003802007986 */ /* 0x000fe2000c101d04 */
[----:B0-----:R-:W-:-:S05]  /*52e0*/  IMAD.WIDE.U32 R4, R13, 0x10, R4 ;  /* 0x000000100d047825 */ /* 0x001fca00078e0004 */
[----:B------:R-:W-:Y:S01]  /*52f0*/  STG.E.128 desc[UR4][R4.64], R84 ;  /* 0x0000005404007986 */ /* 0x000fe2000c101d04 */
[----:B--2---:R-:W-:-:S05]  /*5300*/  IMAD.WIDE.U32 R6, R13, 0x10, R6 ;  /* 0x000000100d067825 */ /* 0x004fca00078e0006 */
[----:B------:R-:W-:Y:S01]  /*5310*/  STG.E.128 desc[UR4][R6.64], R28 ;  /* 0x0000001c06007986 */ /* 0x000fe2000c101d04 */
[----:B------:R-:W-:Y:S05]  /*5320*/  EXIT ;  /* 0x000000000000794d */ /* 0x000fea0003800000 */
.L_x_3869:
[----:B------:R-:W-:Y:S01]  /*5330*/  MOV R180, R175 ;  /* 0x000000af00b47202 */ /* 0x000fe20000000f00 */
[----:B------:R-:W-:Y:S01]  /*5340*/  IMAD.MOV.U32 R179, RZ, RZ, 0x10 ;  /* 0x00000010ffb37424 */ /* 0x000fe200078e00ff */
[----:B------:R-:W-:Y:S02]  /*5350*/  MOV R182, 0x1f ;  /* 0x0000001f00b67802 */ /* 0x000fe40000000f00 */
[----:B------:R-:W-:-:S07]  /*5360*/  MOV R177, 0xffffffff ;  /* 0xffffffff00b17802 */ /* 0x000fce0000000f00 */
[----:B0-----:R-:W-:Y:S05]  /*5370*/  WARPSYNC.COLLECTIVE R177, `(.L_x_3904) ;  /* 0x00000000b1087348 */ /* 0x001fea0003c00000 */
[----:B------:R1:W2:Y:S02]  /*5380*/  SHFL.DOWN P6, R219, R180, R179, R182 ;  /* 0x080000b3b4db7389 */ /* 0x0002a400000c00b6 */
[----:B012---:R-:W-:Y:S01]  /*5390*/  ENDCOLLECTIVE ;  /* 0x000000000000791b */ /* 0x007fe20003800000 */
.L_x_3904:
[----:B------:R-:W-:Y:S02]  /*53a0*/  MOV R180, R176 ;  /* 0x000000b000b47202 */ /* 0x000fe40000000f00 */
[----:B------:R-:W-:-:S07]  /*53b0*/  MOV R170, R219 ;  /* 0x000000db00aa7202 */ /* 0x000fce0000000f00 */
[----:B------:R-:W-:Y:S05]  /*53c0*/  WARPSYNC.COLLECTIVE R177, `(.L_x_3905) ;  /* 0x00000000b1087348 */ /* 0x000fea0003c00000 */
[----:B------:R0:W1:Y:S02]  /*53d0*/  SHFL.DOWN P6, R219, R180, R179, R182 ;  /* 0x080000b3b4db7389 */ /* 0x00006400000c00b6 */
[----:B01----:R-:W-:Y:S01]  /*53e0*/  ENDCOLLECTIVE ;  /* 0x000000000000791b */ /* 0x003fe20003800000 */
.L_x_3905:
[----:B------:R-:W-:-:S05]  /*53f0*/  FADD.FTZ R170, R170, R175 ;  /* 0x000000afaaaa7221 */ /* 0x000fca0000010000 */
[----:B------:R-:W-:Y:S02]  /*5400*/  MOV R180, R170 ;  /* 0x000000aa00b47202 */ /* 0x000fe40000000f00 */
[----:B------:R-:W-:Y:S01]  /*5410*/  MOV R179, 0x8 ;  /* 0x0000000800b37802 */ /* 0x000fe20000000f00 */
[----:B------:R-:W-:-:S07]  /*5420*/  IMAD.MOV.U32 R169, RZ, RZ, R219 ;  /* 0x000000ffffa97224 */ /* 0x000fce00078e00db */
[----:B------:R-:W-:Y:S05]  /*5430*/  WARPSYNC.COLLECTIVE R177, `(.L_x_3906) ;  /* 0x00000000b1087348 */ /* 0x000fea0003c00000 */
[----:B------:R0:W1:Y:S02]  /*5440*/  SHFL.DOWN P6, R219, R180, R179, R182 ;  /* 0x080000b3b4db7389 */ /* 0x00006400000c00b6 */
[----:B01----:R-:W-:Y:S01]  /*5450*/  ENDCOLLECTIVE ;  /* 0x000000000000791b */ /* 0x003fe20003800000 */
.L_x_3906:
[----:B------:R-:W-:-:S05]  /*5460*/  FADD.FTZ R169, R169, R176 ;  /* 0x000000b0a9a97221 */ /* 0x000fca0000010000 */
[----:B------:R-:W-:Y:S02]  /*5470*/  MOV R180, R169 ;  /* 0x000000a900b47202 */ /* 0x000fe40000000f00 */
[----:B------:R-:W-:-:S07]  /*5480*/  MOV R171, R219 ;  /* 0x000000db00ab7202 */ /* 0x000fce0000000f00 */
[----:B------:R-:W-:Y:S05]  /*5490*/  WARPSYNC.COLLECTIVE R177, `(.L_x_3907) ;  /* 0x00000000b1087348 */ /* 0x000fea0003c00000 */
[----:B------:R0:W1:Y:S02]  /*54a0*/  SHFL.DOWN P6, R219, R180, R179, R182 ;  /* 0x080000b3b4db7389 */ /* 0x00006400000c00b6 */
[----:B01----:R-:W-:Y:S01]  /*54b0*/  ENDCOLLECTIVE ;  /* 0x000000000000791b */ /* 0x003fe20003800000 */
.L_x_3907:
[----:B------:R-:W-:-:S05]  /*54c0*/  FADD.FTZ R171, R170, R171 ;  /* 0x000000abaaab7221 */ /* 0x000fca0000010000 */
[----:B------:R-:W-:Y:S02]  /*54d0*/  MOV R180, R171 ;  /* 0x000000ab00b47202 */ /* 0x000fe40000000f00 */
[----:B------:R-:W-:Y:S01]  /*54e0*/  MOV R179, 0x4 ;  /* 0x0000000400b37802 */ /* 0x000fe20000000f00 */
[----:B------:R-:W-:-:S07]  /*54f0*/  IMAD.MOV.U32 R172, RZ, RZ, R219 ;  /* 0x000000ffffac7224 */ /* 0x000fce00078e00db */
[----:B------:R-:W-:Y:S05]  /*5500*/  WARPSYNC.COLLECTIVE R177, `(.L_x_3908) ;  /* 0x00000000b1087348 */ /* 0x000fea0003c00000 */
[----:B------:R0:W1:Y:S02]  /*5510*/  SHFL.DOWN P6, R219, R180, R179, R182 ;  /* 0x080000b3b4db7389 */ /* 0x00006400000c00b6 */
[----:B01----:R-:W-:Y:S01]  /*5520*/  ENDCOLLECTIVE ;  /* 0x000000000000791b */ /* 0x003fe20003800000 */
.L_x_3908:
[----:B------:R-:W-:-:S05]  /*5530*/  FADD.FTZ R172, R169, R172 ;  /* 0x000000aca9ac7221 */ /* 0x000fca0000010000 */
[----:B------:R-:W-:Y:S02]  /*5540*/  MOV R180, R172 ;  /* 0x000000ac00b47202 */ /* 0x000fe40000000f00 */
[----:B------:R-:W-:-:S07]  /*5550*/  MOV R178, R219 ;  /* 0x000000db00b27202 */ /* 0x000fce0000000f00 */
[----:B------:R-:W-:Y:S05]  /*5560*/  WARPSYNC.COLLECTIVE R177, `(.L_x_3909) ;  /* 0x00000000b1087348 */ /* 0x000fea0003c00000 */
[----:B------:R0:W1:Y:S02]  /*5570*/  SHFL.DOWN P6, R219, R180, R179, R182 ;  /* 0x080000b3b4db7389 */ /* 0x00006400000c00b6 */
[----:B01----:R-:W-:Y:S01]  /*5580*/  ENDCOLLECTIVE ;  /* 0x000000000000791b */ /* 0x003fe20003800000 */
.L_x_3909:
[----:B------:R-:W-:-:S05]  /*5590*/  FADD.FTZ R178, R171, R178 ;  /* 0x000000b2abb27221 */ /* 0x000fca0000010000 */
[----:B------:R-:W-:Y:S02]  /*55a0*/  MOV R180, R178 ;  /* 0x000000b200b47202 */ /* 0x000fe40000000f00 */
[----:B------:R-:W-:Y:S01]  /*55b0*/  MOV R179, 0x2 ;  /* 0x0000000200b37802 */ /* 0x000fe20000000f00 */
[----:B------:R-:W-:-:S07]  /*55c0*/  IMAD.MOV.U32 R173, RZ, RZ, R219 ;  /* 0x000000ffffad7224 */ /* 0x000fce00078e00db */
[----:B------:R-:W-:Y:S05]  /*55d0*/  WARPSYNC.COLLECTIVE R177, `(.L_x_3910) ;  /* 0x00000000b1087348 */ /* 0x000fea0003c00000 */
[----:B------:R0:W1:Y:S02]  /*55e0*/  SHFL.DOWN P6, R219, R180, R179, R182 ;  /* 0x080000b3b4db7389 */ /* 0x00006400000c00b6 */
[----:B01----:R-:W-:Y:S01]  /*55f0*/  ENDCOLLECTIVE ;  /* 0x000000000000791b */ /* 0x003fe20003800000 */
.L_x_3910:
[----:B------:R-:W-:-:S05]  /*5600*/  FADD.FTZ R173, R172, R173 ;  /* 0x000000adacad7221 */ /* 0x000fca0000010000 */
[----:B------:R-:W-:Y:S02]  /*5610*/  MOV R180, R173 ;  /* 0x000000ad00b47202 */ /* 0x000fe40000000f00 */
[----:B------:R-:W-:-:S07]  /*5620*/  MOV R175, R219 ;  /* 0x000000db00af7202 */ /* 0x000fce0000000f00 */
[----:B------:R-:W-:Y:S05]  /*5630*/  WARPSYNC.COLLECTIVE R177, `(.L_x_3911) ;  /* 0x00000000b1087348 */ /* 0x000fea0003c00000 */
[----:B------:R0:W1:Y:S02]  /*5640*/  SHFL.DOWN P6, R219, R180, R179, R182 ;  /* 0x080000b3b4db7389 */ /* 0x00006400000c00b6 */
[----:B01----:R-:W-:Y:S01]  /*5650*/  ENDCOLLECTIVE ;  /* 0x000000000000791b */ /* 0x003fe20003800000 */
.L_x_3911:
[----:B------:R-:W-:-:S05]  /*5660*/  FADD.FTZ R175, R178, R175 ;  /* 0x000000afb2af7221 */ /* 0x000fca0000010000 */
[----:B------:R-:W-:Y:S02]  /*5670*/  MOV R180, R175 ;  /* 0x000000af00b47202 */ /* 0x000fe40000000f00 */
[----:B------:R-:W-:Y:S01]  /*5680*/  MOV R179, 0x1 ;  /* 0x0000000100b37802 */ /* 0x000fe20000000f00 */
[----:B------:R-:W-:-:S07]  /*5690*/  IMAD.MOV.U32 R176, RZ, RZ, R219 ;  /* 0x000000ffffb07224 */ /* 0x000fce00078e00db */
[----:B------:R-:W-:Y:S05]  /*56a0*/  WARPSYNC.COLLECTIVE R177, `(.L_x_3912) ;  /* 0x00000000b1087348 */ /* 0x000fea0003c00000 */
[----:B------:R0:W1:Y:S02]  /*56b0*/  SHFL.DOWN P6, R219, R180, R179, R182 ;  /* 0x080000b3b4db7389 */ /* 0x00006400000c00b6 */
[----:B01----:R-:W-:Y:S01]  /*56c0*/  ENDCOLLECTIVE ;  /* 0x000000000000791b */ /* 0x003fe20003800000 */
.L_x_3912:
[----:B------:R-:W-:-:S05]  /*56d0*/  FADD.FTZ R176, R173, R176 ;  /* 0x000000b0adb07221 */ /* 0x000fca0000010000 */
[----:B------:R-:W-:Y:S02]  /*56e0*/  MOV R180, R176 ;  /* 0x000000b000b47202 */ /* 0x000fe40000000f00 */
[----:B------:R-:W-:-:S07]  /*56f0*/  MOV R218, R219 ;  /* 0x000000db00da7202 */ /* 0x000fce0000000f00 */
[----:B------:R-:W-:Y:S05]  /*5700*/  WARPSYNC.COLLECTIVE R177, `(.L_x_3913) ;  /* 0x00000000b1087348 */ /* 0x000fea0003c00000 */
[----:B------:R0:W1:Y:S02]  /*5710*/  SHFL.DOWN P6, R219, R180, R179, R182 ;  /* 0x080000b3b4db7389 */ /* 0x00006400000c00b6 */
[----:B01----:R-:W-:Y:S01]  /*5720*/  ENDCOLLECTIVE ;  /* 0x000000000000791b */ /* 0x003fe20003800000 */
.L_x_3913:
[----:B------:R-:W-:Y:S05]  /*5730*/  BRA `(.L_x_3914) ;  /* 0xffffffcc00807947 */ /* 0x000fea000383ffff */
.L_x_3915:
        /* <DEDUP_REMOVED lines=12> */
.L_x_15206:


//--------------------- .text._ZN10layer_norm13ln_bwd_kernelINS_13Kernel_traitsIf13__nv_bfloat16S2_S2_fjLj7168ELj1ELj1ELj8ELj8ENS_18Kernel_traits_baseILj7168EfS2_S2_S2_fjLj256EEEEELb0ELb1ELb0ELb1EEEvNS_9BwdParamsE --------------------------
	.section	.text._ZN10layer_norm13ln_bwd_kernelINS_13Kernel_traitsIf13__nv_bfloat16S2_S2_fjLj7168ELj1ELj1ELj8ELj8ENS_18Kernel_traits_baseILj7168EfS2_S2_S2_fjLj256EEEEELb0ELb1ELb0ELb1EEEvNS_9BwdParamsE,"ax",@progbits
	.align	128
        .global         _ZN10layer_norm13ln_bwd_kernelINS_13Kernel_traitsIf13__nv_bfloat16S2_S2_fjLj7168ELj1ELj1ELj8ELj8ENS_18Kernel_traits_baseILj7168EfS2_S2_S2_fjLj256EEEEELb0ELb1ELb0ELb1EEEvNS_9BwdParamsE
        .type           _ZN10layer_norm13ln_bwd_kernelINS_13Kernel_traitsIf13__nv_bfloat16S2_S2_fjLj7168ELj1ELj1ELj8ELj8ENS_18Kernel_traits_baseILj7168EfS2_S2_S2_fjLj256EEEEELb0ELb1ELb0ELb1EEEvNS_9BwdParamsE,@function
        .size           _ZN10layer_norm13ln_bwd_kernelINS_13Kernel_traitsIf13__nv_bfloat16S2_S2_fjLj7168ELj1ELj1ELj8ELj8ENS_18Kernel_traits_baseILj7168EfS2_S2_S2_fjLj256EEEEELb0ELb1ELb0ELb1EEEvNS_9BwdParamsE,(.L_x_15207 - _ZN10layer_norm13ln_bwd_kernelINS_13Kernel_traitsIf13__nv_bfloat16S2_S2_fjLj7168ELj1ELj1ELj8ELj8ENS_18Kernel_traits_baseILj7168EfS2_S2_S2_fjLj256EEEEELb0ELb1ELb0ELb1EEEvNS_9BwdParamsE)
        .other          _ZN10layer_norm13ln_bwd_kernelINS_13Kernel_traitsIf13__nv_bfloat16S2_S2_fjLj7168ELj1ELj1ELj8ELj8ENS_18Kernel_traits_baseILj7168EfS2_S2_S2_fjLj256EEEEELb0ELb1ELb0ELb1EEEvNS_9BwdParamsE,@"STO_CUDA_ENTRY STV_DEFAULT"
_ZN10layer_norm13ln_bwd_kernelINS_13Kernel_traitsIf13__nv_bfloat16S2_S2_fjLj7168ELj1ELj1ELj8ELj8ENS_18Kernel_traits_baseILj7168EfS2_S2_S2_fjLj256EEEEELb0ELb1ELb0ELb1EEEvNS_9BwdParamsE:
.text._ZN10layer_norm13ln_bwd_kernelINS_13Kernel_traitsIf13__nv_bfloat16S2_S2_fjLj7168ELj1ELj1ELj8ELj8ENS_18Kernel_traits_baseILj7168EfS2_S2_S2_fjLj256EEEEELb0ELb1ELb0ELb1EEEvNS_9BwdParamsE:
        /* <DEDUP_REMOVED lines=60> */
.L_x_3916:
[----:B------:R-:W-:Y:S01]  /*03c0*/  SHF.L.U32 R2, R0, 0x4, RZ ;  /* 0x0000000400027819 */ /* 0x000fe200000006ff */
[----:B------:R-:W-:Y:S01]  /*03d0*/  ULDC.64 UR4, c[0x0][0x260] ;  /* 0x0000980000047ab9 */ /* 0x000fe20000000a00 */
[----:B------:R-:W-:Y:S02]  /*03e0*/  ULDC.64 UR8, c[0x0][0x278] ;  /* 0x00009e0000087ab9 */ /* 0x000fe40000000a00 */
[----:B------:R-:W-:-:S04]  /*03f0*/  LOP3.LUT R8, R2, 0xff0, RZ, 0xc0, !PT ;  /* 0x00000ff002087812 */ /* 0x000fc800078ec0ff */
[C---:B------:R-:W-:Y:S02]  /*0400*/  IADD3 R2, P0, R8.reuse, UR4, RZ ;  /* 0x0000000408027c10 */ /* 0x040fe4000ff1e0ff */
[----:B------:R-:W-:Y:S02]  /*0410*/  IADD3 R8, P1, R8, UR8, RZ ;  /* 0x0000000808087c10 */ /* 0x000fe4000ff3e0ff */
[----:B------:R-:W-:Y:S01]  /*0420*/  IADD3.X R3, RZ, UR5, RZ, P0, !PT ;  /* 0x00000005ff037c10 */ /* 0x000fe200087fe4ff */
[----:B------:R-:W-:Y:S02]  /*0430*/  ULDC.64 UR4, c[0x0][0x270] ;  /* 0x00009c0000047ab9 */ /* 0x000fe40000000a00 */
[----:B------:R-:W-:Y:S01]  /*0440*/  IMAD.X R9, RZ, RZ, UR9, P1 ;  /* 0x00000009ff097e24 */ /* 0x000fe200088e06ff */
[----:B------:R-:W-:Y:S01]  /*0450*/  ISETP.NE.U32.AND P0, PT, RZ, UR4, PT ;  /* 0x00000004ff007c0c */ /* 0x000fe2000bf05070 */
[----:B------:R-:W-:Y:S01]  /*0460*/  HFMA2.MMA R208, -RZ, RZ, 0, 5.9604644775390625e-08 ;  /* 0x00000001ffd07435 */ /* 0x000fe200000001ff */
[----:B------:R-:W5:Y:S01]  /*0470*/  LDG.E.128 R100, desc[UR6][R2.64] ;  /* 0x0000000602647981 */ /* 0x000f62000c1e1d00 */
[----:B------:R-:W-:-:S02]  /*0480*/  CS2R R4, SRZ ;  /* 0x0000000000047805 */ /* 0x000fc4000001ff00 */
[----:B------:R-:W-:Y:S02]  /*0490*/  ISETP.NE.AND.EX P0, PT, RZ, UR5, PT, P0 ;  /* 0x00000005ff007c0c */ /* 0x000fe4000bf05300 */
[----:B------:R-:W-:Y:S01]  /*04a0*/  CS2R R6, SRZ ;  /* 0x0000000000067805 */ /* 0x000fe2000001ff00 */
[----:B------:R-:W5:Y:S01]  /*04b0*/  LDG.E.128 R96, desc[UR6][R2.64+0x1000] ;  /* 0x0010000602607981 */ /* 0x000f62000c1e1d00 */
[----:B------:R-:W-:Y:S02]  /*04c0*/  CS2R R44, SRZ ;  /* 0x00000000002c7805 */ /* 0x000fe4000001ff00 */
[----:B------:R-:W-:Y:S02]  /*04d0*/  CS2R R46, SRZ ;  /* 0x00000000002e7805 */ /* 0x000fe4000001ff00 */
[----:B------:R-:W-:Y:S01]  /*04e0*/  CS2R R10, SRZ ;  /* 0x00000000000a7805 */ /* 0x000fe2000001ff00 */
[----:B------:R-:W5:Y:S01]  /*04f0*/  LDG.E.128 R92, desc[UR6][R2.64+0x2000] ;  /* 0x00200006025c7981 */ /* 0x000f62000c1e1d00 */
[----:B------:R-:W-:-:S02]  /*0500*/  CS2R R12, SRZ ;  /* 0x00000000000c7805 */ /* 0x000fc4000001ff00 */
[----:B------:R-:W-:Y:S02]  /*0510*/  CS2R R14, SRZ ;  /* 0x00000000000e7805 */ /* 0x000fe4000001ff00 */
        /* <DEDUP_REMOVED lines=13> */
[----:B------:R0:W5:Y:S01]  /*05f0*/  LDG.E.128 R76, desc[UR6][R2.64+0x6000] ;  /* 0x00600006024c7981 */ /* 0x000162000c1e1d00 */
        /* <DEDUP_REMOVED lines=9> */
[----:B0-----:R-:W-:Y:S02]  /*0690*/  CS2R R2, SRZ ;  /* 0x0000000000027805 */ /* 0x001fe4000001ff00 */
        /* <DEDUP_REMOVED lines=17> */
[----:B------:R0:W5:Y:S01]  /*07b0*/  LDG.E.128 R48, desc[UR6][R8.64+0x6000] ;  /* 0x0060000608307981 */ /* 0x000162000c1e1d00 */
[----:B------:R-:W-:Y:S02]  /*07c0*/  CS2R R38, SRZ ;  /* 0x0000000000267805 */ /* 0x000fe4000001ff00 */
[----:B------:R-:W-:Y:S02]  /*07d0*/  CS2R R40, SRZ ;  /* 0x0000000000287805 */ /* 0x000fe4000001ff00 */
[----:B------:R-:W-:Y:S02]  /*07e0*/  CS2R R42, SRZ ;  /* 0x00000000002a7805 */ /* 0x000fe4000001ff00 */
[----:B0-----:R-:W-:-:S07]  /*07f0*/  CS2R R8, SRZ ;  /* 0x0000000000087805 */ /* 0x001fce000001ff00 */
.L_x_3921:
[----:B0-----:R-:W0:Y:S01]  /*0800*/  @P0 LDC.64 R104, c[0x0][0x270] ;  /* 0x00009c00ff680b82 */ /* 0x001e220000000a00 */
        /* <DEDUP_REMOVED lines=10> */
[C---:B------:R-:W-:Y:S02]  /*08b0*/  IADD3 R215, R217.reuse, 0x100, RZ ;  /* 0x00000100d9d77810 */ /* 0x040fe40007ffe0ff */
[----:B------:R-:W-:Y:S01]  /*08c0*/  @P0 LEA.HI.X R105, R176, R105, R108, 0x1, P1 ;  /* 0x00000069b0690211 */ /* 0x000fe200008f0c6c */
[C---:B------:R-:W-:Y:S01]  /*08d0*/  VIADD R213, R217.reuse, 0x200 ;  /* 0x00000200d9d57836 */ /* 0x040fe20000000000 */
[----:B------:R-:W-:Y:S01]  /*08e0*/  SHF.L.U32 R171, R217, 0x3, RZ ;  /* 0x00000003d9ab7819 */ /* 0x000fe200000006ff */
[----:B------:R-:W-:Y:S01]  /*08f0*/  IMAD.SHL.U32 R194, R215, 0x8, RZ ;  /* 0x00000008d7c27824 */ /* 0x000fe200078e00ff */
[----:B------:R-:W-:Y:S01]  /*0900*/  SHF.R.U32.HI R170, RZ, 0x1d, R217 ;  /* 0x0000001dffaa7819 */ /* 0x000fe200000116d9 */
[----:B------:R3:W4:Y:S01]  /*0910*/  @P0 LDG.E.U16 R195, desc[UR6][R104.64] ;  /* 0x0000000668c30981 */ /* 0x000722000c1e1500 */
[C---:B------:R-:W-:Y:S01]  /*0920*/  IADD3 R209, R217.reuse, 0x400, RZ ;  /* 0x00000400d9d17810 */ /* 0x040fe20007ffe0ff */
[C---:B------:R-:W-:Y:S01]  /*0930*/  VIADD R181, R217.reuse, 0x500 ;  /* 0x00000500d9b57836 */ /* 0x040fe20000000000 */
[C---:B------:R-:W-:Y:S01]  /*0940*/  IADD3 R211, R217.reuse, 0x300, RZ ;  /* 0x00000300d9d37810 */ /* 0x040fe20007ffe0ff */
[----:B-1----:R-:W-:Y:S01]  /*0950*/  IMAD.WIDE.U32 R204, R217, 0x8, R118 ;  /* 0x00000008d9cc7825 */ /* 0x002fe200078e0076 */
[----:B------:R-:W-:-:S02]  /*0960*/  SHF.L.U32 R192, R213, 0x3, RZ ;  /* 0x00000003d5c07819 */ /* 0x000fc400000006ff */
[----:B------:R-:W-:Y:S01]  /*0970*/  SHF.R.U32.HI R193, RZ, 0x1d, R215 ;  /* 0x0000001dffc17819 */ /* 0x000fe200000116d7 */
[----:B------:R-:W-:Y:S01]  /*0980*/  IMAD.WIDE.U32 R202, R215, 0x8, R118 ;  /* 0x00000008d7ca7825 */ /* 0x000fe200078e0076 */
[----:B------:R-:W-:Y:S01]  /*0990*/  IADD3 R221, R217, 0x600, RZ ;  /* 0x00000600d9dd7810 */ /* 0x000fe20007ffe0ff */
[----:B------:R-:W4:Y:S01]  /*09a0*/  LDG.E.64 R204, desc[UR6][R204.64] ;  /* 0x00000006cccc7981 */ /* 0x000f22000c1e1b00 */
[----:B---3--:R-:W-:Y:S01]  /*09b0*/  IADD3 R104, P1, R171, UR14, RZ ;  /* 0x0000000eab687c10 */ /* 0x008fe2000ff3e0ff */
[----:B------:R-:W-:Y:S01]  /*09c0*/  IMAD.SHL.U32 R188, R209, 0x8, RZ ;  /* 0x00000008d1bc7824 */ /* 0x000fe200078e00ff */
[----:B------:R-:W-:Y:S01]  /*09d0*/  SHF.R.U32.HI R191, RZ, 0x1d, R213 ;  /* 0x0000001dffbf7819 */ /* 0x000fe200000116d5 */
[--C-:B------:R-:W-:Y:S01]  /*09e0*/  IMAD.WIDE.U32 R200, R213, 0x8, R118.reuse ;  /* 0x00000008d5c87825 */ /* 0x100fe200078e0076 */
[----:B------:R-:W-:Y:S01]  /*09f0*/  IADD3.X R105, R170, UR15, RZ, P1, !PT ;  /* 0x0000000faa697c10 */ /* 0x000fe20008ffe4ff */
[----:B------:R-:W3:Y:S01]  /*0a00*/  LDG.E.64 R202, desc[UR6][R202.64] ;  /* 0x00000006caca7981 */ /* 0x000ee2000c1e1b00 */
[----:B------:R-:W-:Y:S01]  /*0a10*/  IADD3 R106, P1, R194, UR14, RZ ;  /* 0x0000000ec26a7c10 */ /* 0x000fe2000ff3e0ff */
[C-C-:B------:R-:W-:Y:S01]  /*0a20*/  IMAD.WIDE.U32 R198, R211.reuse, 0x8, R118.reuse ;  /* 0x00000008d3c67825 */ /* 0x140fe200078e0076 */
[----:B------:R-:W-:Y:S01]  /*0a30*/  SHF.L.U32 R190, R211, 0x3, RZ ;  /* 0x00000003d3be7819 */ /* 0x000fe200000006ff */
[----:B------:R-:W3:Y:S01]  /*0a40*/  LDG.E.64 R200, desc[UR6][R200.64] ;  /* 0x00000006c8c87981 */ /* 0x000ee2000c1e1b00 */
[----:B------:R-:W-:Y:S01]  /*0a50*/  IADD3 R108, P2, R192, UR14, RZ ;  /* 0x0000000ec06c7c10 */ /* 0x000fe2000ff5e0ff */
[----:B------:R-:W-:Y:S01]  /*0a60*/  IMAD.WIDE.U32 R196, R209, 0x8, R118 ;  /* 0x00000008d1c47825 */ /* 0x000fe200078e0076 */
[----:B------:R-:W-:Y:S01]  /*0a70*/  IADD3.X R107, R193, UR15, RZ, P1, !PT ;  /* 0x0000000fc16b7c10 */ /* 0x000fe20008ffe4ff */
[----:B------:R-:W3:Y:S01]  /*0a80*/  LDG.E.64 R104, desc[UR6][R104.64] ;  /* 0x0000000668687981 */ /* 0x000ee2000c1e1b00 */
[----:B------:R-:W-:Y:S01]  /*0a90*/  SHF.R.U32.HI R189, RZ, 0x1d, R211 ;  /* 0x0000001dffbd7819 */ /* 0x000fe200000116d3 */
[--C-:B------:R-:W-:Y:S01]  /*0aa0*/  IMAD.WIDE.U32 R172, R181, 0x8, R118.reuse ;  /* 0x00000008b5ac7825 */ /* 0x100fe200078e0076 */
[----:B------:R-:W-:Y:S01]  /*0ab0*/  IADD3 R110, P1, R190, UR14, RZ ;  /* 0x0000000ebe6e7c10 */ /* 0x000fe2000ff3e0ff */
[----:B------:R-:W3:Y:S01]  /*0ac0*/  LDG.E.64 R196, desc[UR6][R196.64] ;  /* 0x00000006c4c47981 */ /* 0x000ee2000c1e1b00 */
[----:B------:R-:W-:Y:S01]  /*0ad0*/  IADD3.X R109, R191, UR15, RZ, P2, !PT ;  /* 0x0000000fbf6d7c10 */ /* 0x000fe200097fe4ff */
[----:B------:R-:W-:Y:S01]  /*0ae0*/  IMAD.WIDE.U32 R118, R221, 0x8, R118 ;  /* 0x00000008dd767825 */ /* 0x000fe200078e0076 */
[----:B------:R-:W-:Y:S01]  /*0af0*/  SHF.R.U32.HI R187, RZ, 0x1d, R209 ;  /* 0x0000001dffbb7819 */ /* 0x000fe200000116d1 */
[----:B------:R-:W3:Y:S01]  /*0b00*/  LDG.E.64 R198, desc[UR6][R198.64] ;  /* 0x00000006c6c67981 */ /* 0x000ee2000c1e1b00 */
[----:B------:R-:W-:-:S02]  /*0b10*/  SHF.L.U32 R186, R181, 0x3, RZ ;  /* 0x00000003b5ba7819 */ /* 0x000fc400000006ff */
[----:B------:R-:W-:Y:S01]  /*0b20*/  IADD3 R112, P2, R188, UR14, RZ ;  /* 0x0000000ebc707c10 */ /* 0x000fe2000ff5e0ff */
[----:B--2---:R-:W-:Y:S01]  /*0b30*/  IMAD.WIDE R222, R176, 0x4, R222 ;  /* 0x00000004b0de7825 */ /* 0x004fe200078e02de */
[----:B------:R-:W-:Y:S01]  /*0b40*/  IADD3.X R111, R189, UR15, RZ, P1, !PT ;  /* 0x0000000fbd6f7c10 */ /* 0x000fe20008ffe4ff */
[----:B------:R-:W2:Y:S01]  /*0b50*/  LDG.E.64 R118, desc[UR6][R118.64] ;  /* 0x0000000676767981 */ /* 0x000ea2000c1e1b00 */
[----:B------:R-:W-:Y:S02]  /*0b60*/  SHF.R.U32.HI R185, RZ, 0x1d, R181 ;  /* 0x0000001dffb97819 */ /* 0x000fe400000116b5 */
[----:B------:R-:W-:Y:S01]  /*0b70*/  IADD3 R114, P1, R186, UR14, RZ ;  /* 0x0000000eba727c10 */ /* 0x000fe2000ff3e0ff */
[----:B------:R-:W2:Y:S01]  /*0b80*/  LDG.E R222, desc[UR6][R222.64] ;  /* 0x00000006dede7981 */ /* 0x000ea2000c1e1900 */
[----:B------:R-:W-:Y:S02]  /*0b90*/  IADD3.X R113, R187, UR15, RZ, P2, !PT ;  /* 0x0000000fbb717c10 */ /* 0x000fe400097fe4ff */
[----:B------:R-:W-:Y:S01]  /*0ba0*/  SHF.L.U32 R184, R221, 0x3, RZ ;  /* 0x00000003ddb87819 */ /* 0x000fe200000006ff */
[----:B------:R-:W2:Y:S01]  /*0bb0*/  LDG.E.64 R106, desc[UR6][R106.64] ;  /* 0x000000066a6a7981 */ /* 0x000ea2000c1e1b00 */
[----:B------:R-:W-:-:S02]  /*0bc0*/  IADD3.X R115, R185, UR15, RZ, P1, !PT ;  /* 0x0000000fb9737c10 */ /* 0x000fc40008ffe4ff */
[----:B------:R-:W-:Y:S01]  /*0bd0*/  SHF.R.U32.HI R183, RZ, 0x1d, R221 ;  /* 0x0000001dffb77819 */ /* 0x000fe200000116dd */
[----:B------:R-:W2:Y:S01]  /*0be0*/  LDG.E.64 R108, desc[UR6][R108.64] ;  /* 0x000000066c6c7981 */ /* 0x000ea2000c1e1b00 */
[----:B------:R-:W-:-:S03]  /*0bf0*/  IADD3 R116, P1, R184, UR14, RZ ;  /* 0x0000000eb8747c10 */ /* 0x000fc6000ff3e0ff */
[----:B------:R-:W2:Y:S01]  /*0c00*/  LDG.E.64 R172, desc[UR6][R172.64] ;  /* 0x00000006acac7981 */ /* 0x000ea2000c1e1b00 */
[----:B------:R-:W-:-:S03]  /*0c10*/  IADD3.X R117, R183, UR15, RZ, P1, !PT ;  /* 0x0000000fb7757c10 */ /* 0x000fc60008ffe4ff */
[----:B------:R-:W2:Y:S04]  /*0c20*/  LDG.E.64 R112, desc[UR6][R112.64] ;  /* 0x0000000670707981 */ /* 0x000ea8000c1e1b00 */
[----:B------:R-:W2:Y:S01]  /*0c30*/  LDG.E.64 R110, desc[UR6][R110.64] ;  /* 0x000000066e6e7981 */ /* 0x000ea2000c1e1b00 */
[----:B0-----:R-:W-:-:S03]  /*0c40*/  IMAD.WIDE R206, R176, 0x4, R206 ;  /* 0x00000004b0ce7825 */ /* 0x001fc600078e02ce */
        /* <DEDUP_REMOVED lines=9> */
[----:B-----5:R-:W5:Y:S01]  /*0ce0*/  @P1 LDG.E.64 R156, desc[UR6][R218.64] ;  /* 0x00000006da9c1981 */ /* 0x020f62000c1e1b00 */
[----:B------:R-:W-:Y:S02]  /*0cf0*/  @P1 LEA.HI.X R217, R215, UR13, RZ, 0x3, P2 ;  /* 0x0000000dd7d91c11 */ /* 0x000fe400090f1cff */
[----:B------:R-:W-:Y:S02]  /*0d00*/  @P1 LEA R212, P2, R211, UR12, 0x3 ;  /* 0x0000000cd3d41c11 */ /* 0x000fe4000f8418ff */
[----:B------:R-:W-:Y:S01]  /*0d10*/  @P1 LEA.HI.X R215, R213, UR13, RZ, 0x3, P4 ;  /* 0x0000000dd5d71c11 */ /* 0x000fe2000a0f1cff */
[----:B------:R3:W5:Y:S01]  /*0d20*/  @P1 LDG.E.64 R158, desc[UR6][R216.64] ;  /* 0x00000006d89e1981 */ /* 0x000762000c1e1b00 */
[----:B------:R-:W-:-:S02]  /*0d30*/  LOP3.LUT P3, RZ, R208, 0xff, RZ, 0xc0, !PT ;  /* 0x000000ffd0ff7812 */ /* 0x000fc4000786c0ff */
[----:B------:R-:W-:Y:S01]  /*0d40*/  @P1 LEA R210, P4, R209, UR12, 0x3 ;  /* 0x0000000cd1d21c11 */ /* 0x000fe2000f8818ff */
[----:B------:R1:W5:Y:S01]  /*0d50*/  @P1 LDG.E.64 R160, desc[UR6][R214.64] ;  /* 0x00000006d6a01981 */ /* 0x000362000c1e1b00 */
[----:B------:R-:W-:Y:S02]  /*0d60*/  @P1 LEA.HI.X R213, R211, UR13, RZ, 0x3, P2 ;  /* 0x0000000dd3d51c11 */ /* 0x000fe400090f1cff */
[----:B------:R-:W-:Y:S02]  /*0d70*/  @P1 LEA R208, P2, R181, UR12, 0x3 ;  /* 0x0000000cb5d01c11 */ /* 0x000fe4000f8418ff */
[----:B------:R-:W-:Y:S01]  /*0d80*/  @P1 LEA.HI.X R211, R209, UR13, RZ, 0x3, P4 ;  /* 0x0000000dd1d31c11 */ /* 0x000fe2000a0f1cff */
[----:B------:R-:W5:Y:S01]  /*0d90*/  @P1 LDG.E.64 R162, desc[UR6][R212.64] ;  /* 0x00000006d4a21981 */ /* 0x000f62000c1e1b00 */
[----:B------:R-:W-:Y:S02]  /*0da0*/  @P1 LEA.HI.X R209, R181, UR13, RZ, 0x3, P2 ;  /* 0x0000000db5d11c11 */ /* 0x000fe400090f1cff */
[----:B------:R-:W-:Y:S01]  /*0db0*/  ISETP.NE.AND P4, PT, RZ, UR11, PT ;  /* 0x0000000bff007c0c */ /* 0x000fe2000bf85270 */
[----:B------:R-:W5:Y:S01]  /*0dc0*/  @P1 LDG.E.64 R164, desc[UR6][R210.64] ;  /* 0x00000006d2a41981 */ /* 0x000f62000c1e1b00 */
[----:B0-----:R-:W-:Y:S01]  /*0dd0*/  @P1 LEA R206, P5, R221, UR12, 0x3 ;  /* 0x0000000cddce1c11 */ /* 0x001fe2000f8a18ff */
[----:B------:R-:W-:-:S02]  /*0de0*/  IMAD.MOV.U32 R181, RZ, RZ, 0x3f800000 ;  /* 0x3f800000ffb57424 */ /* 0x000fc400078e00ff */
[----:B------:R0:W5:Y:S01]  /*0df0*/  @P1 LDG.E.64 R166, desc[UR6][R208.64] ;  /* 0x00000006d0a61981 */ /* 0x000162000c1e1b00 */
[----:B------:R-:W-:-:S05]  /*0e00*/  @P1 LEA.HI.X R207, R221, UR13, RZ, 0x3, P5 ;  /* 0x0000000dddcf1c11 */ /* 0x000fca000a8f1cff */
[----:B------:R2:W5:Y:S01]  /*0e10*/  @P1 LDG.E.64 R168, desc[UR6][R206.64] ;  /* 0x00000006cea81981 */ /* 0x000562000c1e1b00 */
[----:B------:R-:W-:Y:S01]  /*0e20*/  UMOV UR4, 0xffffffff ;  /* 0xffffffff00047882 */ /* 0x000fe20000000000 */
[----:B------:R-:W-:Y:S02]  /*0e30*/  LOP3.LUT P2, RZ, R0, 0x1f, RZ, 0xc0, !PT ;  /* 0x0000001f00ff7812 */ /* 0x000fe4000784c0ff */
[----:B----4-:R-:W-:Y:S02]  /*0e40*/  @P0 SHF.L.U32 R181, R195, 0x10, RZ ;  /* 0x00000010c3b50819 */ /* 0x010fe400000006ff */
[----:B---3--:R-:W-:Y:S02]  /*0e50*/  MOV R216, R202 ;  /* 0x000000ca00d87202 */ /* 0x008fe40000000f00 */
[----:B------:R-:W-:Y:S01]  /*0e60*/  SHF.R.U64 R239, R202, 0x10, R203 ;  /* 0x00000010caef7819 */ /* 0x000fe200000012cb */
[----:B-1----:R-:W-:Y:S01]  /*0e70*/  IMAD.MOV.U32 R214, RZ, RZ, R200 ;  /* 0x000000ffffd67224 */ /* 0x002fe200078e00c8 */
[----:B------:R-:W-:-:S02]  /*0e80*/  SHF.R.U64 R228, R200, 0x10, R201 ;  /* 0x00000010c8e47819 */ /* 0x000fc400000012c9 */
[----:B------:R-:W-:Y:S02]  /*0e90*/  SHF.L.U32 R243, R105, 0x10, RZ ;  /* 0x0000001069f37819 */ /* 0x000fe400000006ff */
[----:B0-----:R-:W-:Y:S02]  /*0ea0*/  MOV R209, R196 ;  /* 0x000000c400d17202 */ /* 0x001fe40000000f00 */
[--C-:B------:R-:W-:Y:S02]  /*0eb0*/  SHF.R.U64 R210, R196, 0x10, R197.reuse ;  /* 0x00000010c4d27819 */ /* 0x100fe400000012c5 */
[----:B------:R-:W-:Y:S02]  /*0ec0*/  MOV R231, R197 ;  /* 0x000000c500e77202 */ /* 0x000fe40000000f00 */
[----:B------:R-:W-:Y:S01]  /*0ed0*/  SHF.R.U32.HI R208, RZ, 0x10, R197 ;  /* 0x00000010ffd07819 */ /* 0x000fe200000116c5 */
[----:B------:R-:W-:Y:S01]  /*0ee0*/  IMAD.MOV.U32 R217, RZ, RZ, R199 ;  /* 0x000000ffffd97224 */ /* 0x000fe200078e00c7 */
[----:B------:R-:W-:-:S02]  /*0ef0*/  MOV R212, R198 ;  /* 0x000000c600d47202 */ /* 0x000fc40000000f00 */
[----:B--2---:R-:W-:Y:S01]  /*0f00*/  MOV R202, R118 ;  /* 0x0000007600ca7202 */ /* 0x004fe20000000f00 */
[--C-:B------:R-:W-:Y:S01]  /*0f10*/  IMAD.MOV.U32 R196, RZ, RZ, R119.reuse ;  /* 0x000000ffffc47224 */ /* 0x100fe200078e0077 */
[--C-:B------:R-:W-:Y:S02]  /*0f20*/  SHF.R.U64 R200, R118, 0x10, R119.reuse ;  /* 0x0000001076c87819 */ /* 0x100fe40000001277 */
[----:B------:R-:W-:Y:S02]  /*0f30*/  SHF.R.U32.HI R118, RZ, 0x10, R119 ;  /* 0x00000010ff767819 */ /* 0x000fe40000011677 */
[----:B------:R-:W-:Y:S02]  /*0f40*/  FSEL R222, R222, RZ, !P4 ;  /* 0x000000ffdede7208 */ /* 0x000fe40006000000 */
[----:B------:R-:W-:Y:S02]  /*0f50*/  SHF.R.U64 R219, R198, 0x10, R199 ;  /* 0x00000010c6db7819 */ /* 0x000fe400000012c7 */
[----:B------:R-:W-:-:S02]  /*0f60*/  SHF.R.U32.HI R197, RZ, 0x10, R107 ;  /* 0x00000010ffc57819 */ /* 0x000fc4000001166b */
[C---:B------:R-:W-:Y:S02]  /*0f70*/  SHF.R.U64 R119, R108.reuse, 0x10, R109 ;  /* 0x000000106c777819 */ /* 0x040fe4000000126d */
[----:B------:R-:W-:Y:S01]  /*0f80*/  SHF.L.U32 R227, R108, 0x10, RZ ;  /* 0x000000106ce37819 */ /* 0x000fe200000006ff */
[----:B------:R-:W-:Y:S01]  /*0f90*/  IMAD.U32 R245, R106, 0x10000, RZ ;  /* 0x000100006af57824 */ /* 0x000fe200078e00ff */
[----:B------:R-:W-:Y:S01]  /*0fa0*/  MOV R225, R201 ;  /* 0x000000c900e17202 */ /* 0x000fe20000000f00 */
[----:B------:R-:W-:Y:S01]  /*0fb0*/  IMAD.MOV.U32 R195, RZ, RZ, R172 ;  /* 0x000000ffffc37224 */ /* 0x000fe200078e00ac */
[----:B------:R-:W-:Y:S02]  /*0fc0*/  SHF.R.U32.HI R223, RZ, 0x10, R201 ;  /* 0x00000010ffdf7819 */ /* 0x000fe400000116c9 */
[----:B------:R-:W-:Y:S02]  /*0fd0*/  SHF.R.U32.HI R213, RZ, 0x10, R199 ;  /* 0x00000010ffd57819 */ /* 0x000fe400000116c7 */
[----:B------:R-:W-:-:S02]  /*0fe0*/  SHF.R.U64 R198, R172, 0x10, R173 ;  /* 0x00000010acc67819 */ /* 0x000fc400000012ad */
[----:B------:R-:W-:Y:S02]  /*0ff0*/  SHF.R.U64 R108, R112, 0x10, R113 ;  /* 0x00000010706c7819 */ /* 0x000fe40000001271 */
[--C-:B------:R-:W-:Y:S02]  /*1000*/  SHF.R.U64 R201, R104, 0x10, R105.reuse ;  /* 0x0000001068c97819 */ /* 0x100fe40000001269 */
[----:B------:R-:W-:Y:S02]  /*1010*/  SHF.R.U32.HI R199, RZ, 0x10, R105 ;  /* 0x00000010ffc77819 */ /* 0x000fe40000011669 */
[----:B------:R-:W-:Y:S02]  /*1020*/  SHF.R.U64 R172, R106, 0x10, R107 ;  /* 0x000000106aac7819 */ /* 0x000fe4000000126b */
[----:B------:R-:W-:Y:S02]  /*1030*/  SHF.L.U32 R241, R104, 0x10, RZ ;  /* 0x0000001068f17819 */ /* 0x000fe400000006ff */
[----:B------:R-:W-:-:S02]  /*1040*/  SHF.R.U64 R105, R110, 0x10, R111 ;  /* 0x000000106e697819 */ /* 0x000fc4000000126f */
[----:B------:R-:W-:Y:S02]  /*1050*/  SHF.R.U32.HI R106, RZ, 0x10, R111 ;  /* 0x00000010ff6a7819 */ /* 0x000fe4000001166f */
[----:B------:R-:W-:Y:S01]  /*1060*/  SHF.L.U32 R215, R111, 0x10, RZ ;  /* 0x000000106fd77819 */ /* 0x000fe200000006ff */
[----:B------:R-:W-:Y:S01]  /*1070*/  FADD.FTZ R111, -R222, R243 ;  /* 0x000000f3de6f7221 */ /* 0x000fe20000010100 */
[----:B------:R-:W-:Y:S01]  /*1080*/  IMAD.U32 R197, R197, 0x10000, RZ ;  /* 0x00010000c5c57824 */ /* 0x000fe200078e00ff */
[----:B------:R-:W-:Y:S01]  /*1090*/  SHF.L.U32 R243, R108, 0x10, RZ ;  /* 0x000000106cf37819 */ /* 0x000fe200000006ff */
[----:B------:R-:W-:Y:S01]  /*10a0*/  IMAD.MOV.U32 R233, RZ, RZ, R205 ;  /* 0x000000ffffe97224 */ /* 0x000fe200078e00cd */
[----:B------:R-:W-:Y:S01]  /*10b0*/  MOV R220, R204 ;  /* 0x000000cc00dc7202 */ /* 0x000fe20000000f00 */
[----:B------:R-:W-:Y:S01]  /*10c0*/  FADD.FTZ R241, -R222, R241 ;  /* 0x000000f1def17221 */ /* 0x000fe20000010100 */
[----:B------:R-:W-:Y:S02]  /*10d0*/  SHF.R.U64 R221, R204, 0x10, R205 ;  /* 0x00000010ccdd7819 */ /* 0x000fe400000012cd */
[----:B------:R-:W-:-:S02]  /*10e0*/  MOV R237, R203 ;  /* 0x000000cb00ed7202 */ /* 0x000fc40000000f00 */
[----:B------:R-:W-:Y:S01]  /*10f0*/  SHF.R.U32.HI R235, RZ, 0x10, R203 ;  /* 0x00000010ffeb7819 */ /* 0x000fe200000116cb */
[----:B------:R-:W-:Y:S01]  /*1100*/  IMAD.U32 R203, R109, 0x10000, RZ ;  /* 0x000100006dcb7824 */ /* 0x000fe200078e00ff */
[----:B------:R-:W-:Y:S01]  /*1110*/  SHF.R.U32.HI R218, RZ, 0x10, R205 ;  /* 0x00000010ffda7819 */ /* 0x000fe200000116cd */
[----:B------:R-:W-:Y:S01]  /*1120*/  FADD.FTZ R238, -R222, R197 ;  /* 0x000000c5deee7221 */ /* 0x000fe20000010100 */
[----:B------:R-:W-:Y:S02]  /*1130*/  MOV R204, R173 ;  /* 0x000000ad00cc7202 */ /* 0x000fe40000000f00 */
[----:B------:R-:W-:Y:S02]  /*1140*/  SHF.R.U32.HI R206, RZ, 0x10, R173 ;  /* 0x00000010ffce7819 */ /* 0x000fe400000116ad */
[----:B------:R-:W-:Y:S02]  /*1150*/  SHF.L.U32 R247, R107, 0x10, RZ ;  /* 0x000000106bf77819 */ /* 0x000fe400000006ff */
[----:B------:R-:W-:-:S02]  /*1160*/  SHF.R.U32.HI R104, RZ, 0x10, R109 ;  /* 0x00000010ff687819 */ /* 0x000fc4000001166d */
[----:B------:R-:W-:Y:S01]  /*1170*/  SHF.L.U32 R229, R110, 0x10, RZ ;  /* 0x000000106ee57819 */ /* 0x000fe200000006ff */
[----:B------:R-:W-:Y:S01]  /*1180*/  IMAD.U32 R211, R112, 0x10000, RZ ;  /* 0x0001000070d37824 */ /* 0x000fe200078e00ff */
[----:B------:R-:W-:Y:S01]  /*1190*/  SHF.R.U32.HI R109, RZ, 0x10, R113 ;  /* 0x00000010ff6d7819 */ /* 0x000fe20000011671 */
[----:B------:R-:W-:Y:S01]  /*11a0*/  FADD.FTZ R197, -R222, R243 ;  /* 0x000000f3dec57221 */ /* 0x000fe20000010100 */
[----:B------:R-:W-:Y:S02]  /*11b0*/  SHF.L.U32 R173, R113, 0x10, RZ ;  /* 0x0000001071ad7819 */ /* 0x000fe400000006ff */
[C---:B------:R-:W-:Y:S02]  /*11c0*/  SHF.R.U64 R110, R114.reuse, 0x10, R115 ;  /* 0x00000010726e7819 */ /* 0x040fe40000001273 */
[----:B------:R-:W-:Y:S02]  /*11d0*/  SHF.L.U32 R205, R114, 0x10, RZ ;  /* 0x0000001072cd7819 */ /* 0x000fe400000006ff */
[----:B------:R-:W-:Y:S01]  /*11e0*/  SHF.L.U32 R107, R199, 0x10, RZ ;  /* 0x00000010c76b7819 */ /* 0x000fe200000006ff */
[----:B------:R-:W-:Y:S01]  /*11f0*/  IMAD.U32 R207, R115, 0x10000, RZ ;  /* 0x0001000073cf7824 */ /* 0x000fe200078e00ff */
[----:B------:R-:W-:-:S02]  /*1200*/  SHF.R.U64 R113, R116, 0x10, R117 ;  /* 0x0000001074717819 */ /* 0x000fc40000001275 */
[----:B------:R-:W-:Y:S02]  /*1210*/  SHF.R.U32.HI R114, RZ, 0x10, R117 ;  /* 0x00000010ff727819 */ /* 0x000fe40000011675 */
[----:B------:R-:W-:Y:S02]  /*1220*/  SHF.L.U32 R199, R117, 0x10, RZ ;  /* 0x0000001075c77819 */ /* 0x000fe400000006ff */
[----:B------:R-:W-:Y:S02]  /*1230*/  SHF.R.U32.HI R112, RZ, 0x10, R115 ;  /* 0x00000010ff707819 */ /* 0x000fe40000011673 */
[----:B------:R-:W-:Y:S01]  /*1240*/  SHF.L.U32 R117, R172, 0x10, RZ ;  /* 0x00000010ac757819 */ /* 0x000fe200000006ff */
[----:B------:R-:W-:Y:S01]  /*1250*/  FMUL.FTZ R172, R182, R241 ;  /* 0x000000f1b6ac7220 */ /* 0x000fe20000410000 */
[----:B------:R-:W-:Y:S02]  /*1260*/  SHF.L.U32 R243, R220, 0x10, RZ ;  /* 0x00000010dcf37819 */ /* 0x000fe400000006ff */
[----:B------:R-:W-:Y:S01]  /*1270*/  SHF.L.U32 R115, R201, 0x10, RZ ;  /* 0x00000010c9737819 */ /* 0x000fe200000006ff */
[----:B------:R-:W-:Y:S01]  /*1280*/  FADD.FTZ R250, -R222, R245 ;  /* 0x000000f5defa7221 */ /* 0x000fe20000010100 */
[----:B------:R-:W-:Y:S01]  /*1290*/  SHF.L.U32 R245, R110, 0x10, RZ ;  /* 0x000000106ef57819 */ /* 0x000fe200000006ff */
[----:B------:R-:W-:Y:S01]  /*12a0*/  FADD.FTZ R215, -R222, R215 ;  /* 0x000000d7ded77221 */ /* 0x000fe20000010100 */
[----:B------:R-:W-:Y:S01]  /*12b0*/  FADD.FTZ R174, R243, R174 ;  /* 0x000000aef3ae7221 */ /* 0x000fe20000010000 */
[----:B------:R-:W-:Y:S01]  /*12c0*/  FFMA.FTZ R175, R172, R243, R175 ;  /* 0x000000f3acaf7223 */ /* 0x000fe200000100af */
[----:B------:R-:W-:Y:S01]  /*12d0*/  FADD.FTZ R115, -R222, R115 ;  /* 0x00000073de737221 */ /* 0x000fe20000010100 */
[----:B------:R-:W-:-:S02]  /*12e0*/  IMAD.U32 R221, R221, 0x10000, RZ ;  /* 0x00010000dddd7824 */ /* 0x000fc400078e00ff */
[----:B------:R-:W-:Y:S01]  /*12f0*/  FMUL.FTZ R243, R100, R243 ;  /* 0x000000f364f37220 */ /* 0x000fe20000410000 */
[----:B------:R-:W-:Y:S01]  /*1300*/  FADD.FTZ R240, -R222, R247 ;  /* 0x000000f7def07221 */ /* 0x000fe20000010100 */
[----:B------:R-:W-:Y:S01]  /*1310*/  SHF.L.U32 R247, R112, 0x10, RZ ;  /* 0x0000001070f77819 */ /* 0x000fe200000006ff */
[C---:B------:R-:W-:Y:S01]  /*1320*/  FADD.FTZ R242, -R222.reuse, R117 ;  /* 0x00000075def27221 */ /* 0x040fe20000010100 */
[----:B------:R-:W-:Y:S01]  /*1330*/  FADD.FTZ R117, -R222, R245 ;  /* 0x000000f5de757221 */ /* 0x000fe20000010100 */
[----:B------:R-:W-:Y:S01]  /*1340*/  SHF.L.U32 R233, R233, 0x10, RZ ;  /* 0x00000010e9e97819 */ /* 0x000fe200000006ff */
[C---:B------:R-:W-:Y:S01]  /*1350*/  FMUL.FTZ R220, R182.reuse, R215 ;  /* 0x000000d7b6dc7220 */ /* 0x040fe20000410000 */
[----:B------:R-:W-:Y:S01]  /*1360*/  SHF.L.U32 R119, R119, 0x10, RZ ;  /* 0x0000001077777819 */ /* 0x000fe200000006ff */
[----:B------:R-:W-:Y:S01]  /*1370*/  FMUL.FTZ R244, R182, R115 ;  /* 0x00000073b6f47220 */ /* 0x000fe20000410000 */
[----:B------:R-:W-:Y:S01]  /*1380*/  FMUL.FTZ R245, R101, R221 ;  /* 0x000000dd65f57220 */ /* 0x000fe20000410000 */
[----:B------:R-:W-:Y:S01]  /*1390*/  FADD.FTZ R112, RZ, R243 ;  /* 0x000000f3ff707221 */ /* 0x000fe20000010000 */
[----:B------:R-:W-:Y:S01]  /*13a0*/  FFMA.FTZ R215, R172, R243, RZ ;  /* 0x000000f3acd77223 */ /* 0x000fe200000100ff */
[C---:B------:R-:W-:Y:S01]  /*13b0*/  FADD.FTZ R232, -R222.reuse, R203 ;  /* 0x000000cbdee87221 */ /* 0x040fe20000010100 */
[----:B------:R-:W-:Y:S01]  /*13c0*/  FADD.FTZ R107, -R222, R107 ;  /* 0x0000006bde6b7221 */ /* 0x000fe20000010100 */
[----:B------:R-:W-:Y:S01]  /*13d0*/  SHF.L.U32 R203, R106, 0x10, RZ ;  /* 0x000000106acb7819 */ /* 0x000fe200000006ff */
[----:B------:R-:W-:Y:S01]  /*13e0*/  IMAD.U32 R109, R109, 0x10000, RZ ;  /* 0x000100006d6d7824 */ /* 0x000fe200078e00ff */
[----:B------:R-:W-:Y:S01]  /*13f0*/  SHF.L.U32 R218, R218, 0x10, RZ ;  /* 0x00000010dada7819 */ /* 0x000fe200000006ff */
[----:B------:R-:W-:-:S02]  /*1400*/  IMAD.U32 R249, R113, 0x10000, RZ ;  /* 0x0001000071f97824 */ /* 0x000fc400078e00ff */
[----:B------:R-:W-:Y:S01]  /*1410*/  FADD.FTZ R113, -R222, R247 ;  /* 0x000000f7de717221 */ /* 0x000fe20000010100 */
[----:B------:R-:W-:Y:S01]  /*1420*/  FMUL.FTZ R246, R182, R111 ;  /* 0x0000006fb6f67220 */ /* 0x000fe20000410000 */
[----:B------:R-:W-:Y:S01]  /*1430*/  FMUL.FTZ R247, R102, R233 ;  /* 0x000000e966f77220 */ /* 0x000fe20000410000 */
[----:B------:R-:W-:Y:S01]  /*1440*/  FADD.FTZ R112, R112, R245 ;  /* 0x000000f570707221 */ /* 0x000fe20000010000 */
[----:B------:R-:W-:Y:S01]  /*1450*/  FFMA.FTZ R215, R244, R245, R215 ;  /* 0x000000f5f4d77223 */ /* 0x000fe200000100d7 */
[C---:B------:R-:W-:Y:S01]  /*1460*/  FADD.FTZ R234, -R222.reuse, R119 ;  /* 0x00000077deea7221 */ /* 0x040fe20000010100 */
[----:B------:R-:W-:Y:S01]  /*1470*/  FADD.FTZ R119, -R222, R109 ;  /* 0x0000006dde777221 */ /* 0x000fe20000010100 */
[----:B------:R-:W-:Y:S01]  /*1480*/  FMUL.FTZ R248, R182, R107 ;  /* 0x0000006bb6f87220 */ /* 0x000fe20000410000 */
[C---:B------:R-:W-:Y:S01]  /*1490*/  FADD.FTZ R203, -R222.reuse, R203 ;  /* 0x000000cbdecb7221 */ /* 0x040fe20000010100 */
[----:B------:R-:W-:Y:S01]  /*14a0*/  FADD.FTZ R109, -R222, R249 ;  /* 0x000000f9de6d7221 */ /* 0x000fe20000010100 */
[----:B------:R-:W-:-:S02]  /*14b0*/  IMAD.U32 R241, R216, 0x10000, RZ ;  /* 0x00010000d8f17824 */ /* 0x000fc400078e00ff */
[----:B------:R-:W-:Y:S01]  /*14c0*/  FMUL.FTZ R250, R182, R250 ;  /* 0x000000fab6fa7220 */ /* 0x000fe20000410000 */
[-C--:B------:R-:W-:Y:S01]  /*14d0*/  FMUL.FTZ R249, R103, R218.reuse ;  /* 0x000000da67f97220 */ /* 0x080fe20000410000 */
[----:B------:R-:W-:Y:S01]  /*14e0*/  FADD.FTZ R112, R112, R247 ;  /* 0x000000f770707221 */ /* 0x000fe20000010000 */
[----:B------:R-:W-:Y:S01]  /*14f0*/  FFMA.FTZ R215, R246, R247, R215 ;  /* 0x000000f7f6d77223 */ /* 0x000fe200000100d7 */
        /* <DEDUP_REMOVED lines=17> */
[----:B------:R-:W-:Y:S01]  /*1610*/  FADD.FTZ R236, -R222, R227 ;  /* 0x000000e3deec7221 */ /* 0x000fe20000010100 */
        /* <DEDUP_REMOVED lines=24> */
[----:B------:R-:W-:Y:S01]  /*17a0*/  FADD.FTZ R229, -R222, R229 ;  /* 0x000000e5dee57221 */ /* 0x000fe20000010100 */
[----:B------:R-:W-:Y:S01]  /*17b0*/  SHF.L.U32 R110, R210, 0x10, RZ ;  /* 0x00000010d26e7819 */ /* 0x000fe200000006ff */
[----:B------:R-:W-:Y:S01]  /*17c0*/  FADD.FTZ R251, -R222, R251 ;  /* 0x000000fbdefb7221 */ /* 0x000fe20000010100 */
[----:B------:R-:W-:-:S02]  /*17d0*/  IMAD.U32 R225, R225, 0x10000, RZ ;  /* 0x00010000e1e17824 */ /* 0x000fc400078e00ff */
[----:B------:R-:W-:Y:S01]  /*17e0*/  FADD.FTZ R138, R228, R138 ;  /* 0x0000008ae48a7221 */ /* 0x000fe20000010000 */
[----:B------:R-:W-:Y:S01]  /*17f0*/  FMUL.FTZ R232, R182, R232 ;  /* 0x000000e8b6e87220 */ /* 0x000fe20000410000 */
[-C--:B------:R-:W-:Y:S01]  /*1800*/  FFMA.FTZ R139, R234, R228.reuse, R139 ;  /* 0x000000e4ea8b7223 */ /* 0x080fe2000001008b */
[----:B------:R-:W-:Y:S01]  /*1810*/  FMUL.FTZ R216, R182, R197 ;  /* 0x000000c5b6d87220 */ /* 0x000fe20000410000 */
[----:B------:R-:W-:Y:S01]  /*1820*/  FMUL.FTZ R228, R93, R228 ;  /* 0x000000e45de47220 */ /* 0x000fe20000410000 */
[----:B------:R-:W-:Y:S01]  /*1830*/  FADD.FTZ R197, R112, R233 ;  /* 0x000000e970c57221 */ /* 0x000fe20000010000 */
[----:B------:R-:W-:Y:S01]  /*1840*/  FFMA.FTZ R203, R236, R233, R203 ;  /* 0x000000e9eccb7223 */ /* 0x000fe200000100cb */
[----:B------:R-:W-:Y:S01]  /*1850*/  IMAD.U32 R105, R105, 0x10000, RZ ;  /* 0x0001000069697824 */ /* 0x000fe200078e00ff */
        /* <DEDUP_REMOVED lines=8> */
[----:B------:R-:W-:Y:S01]  /*18e0*/  SHF.L.U32 R114, R114, 0x10, RZ ;  /* 0x0000001072727819 */ /* 0x000fe200000006ff */
[----:B------:R-:W-:Y:S01]  /*18f0*/  FMUL.FTZ R225, R94, R225 ;  /* 0x000000e15ee17220 */ /* 0x000fe20000410000 */
[----:B------:R-:W-:Y:S01]  /*1900*/  FADD.FTZ R110, R197, R228 ;  /* 0x000000e4c56e7221 */ /* 0x000fe20000010000 */
[----:B------:R-:W-:Y:S01]  /*1910*/  FFMA.FTZ R203, R234, R228, R203 ;  /* 0x000000e4eacb7223 */ /* 0x000fe200000100cb */
[----:B------:R-:W-:-:S02]  /*1920*/  IMAD.U32 R201, R116, 0x10000, RZ ;  /* 0x0001000074c97824 */ /* 0x000fc400078e00ff */
[----:B------:R-:W-:Y:S01]  /*1930*/  FADD.FTZ R154, R221, R154 ;  /* 0x0000009add9a7221 */ /* 0x000fe20000010000 */
[----:B------:R-:W-:Y:S01]  /*1940*/  FFMA.FTZ R155, R244, R221, R155 ;  /* 0x000000ddf49b7223 */ /* 0x000fe2000001009b */
[----:B------:R-:W-:Y:S01]  /*1950*/  FADD.FTZ R227, -R222, R105 ;  /* 0x00000069dee37221 */ /* 0x000fe20000010100 */
[----:B------:R-:W-:Y:S01]  /*1960*/  SHF.L.U32 R221, R212, 0x10, RZ ;  /* 0x00000010d4dd7819 */ /* 0x000fe200000006ff */
[----:B------:R-:W-:Y:S02]  /*1970*/  IMAD.U32 R108, R208, 0x10000, RZ ;  /* 0x00010000d06c7824 */ /* 0x000fe400078e00ff */
[----:B------:R-:W-:Y:S01]  /*1980*/  FADD.FTZ R134, R223, R134 ;  /* 0x00000086df867221 */ /* 0x000fe20000010000 */
[----:B------:R-:W-:Y:S01]  /*1990*/  FFMA.FTZ R135, R226, R223, R135 ;  /* 0x000000dfe2877223 */ /* 0x000fe20000010087 */
        /* <DEDUP_REMOVED lines=12> */
[----:B------:R-:W-:-:S02]  /*1a60*/  IMAD.U32 R219, R219, 0x10000, RZ ;  /* 0x00010000dbdb7824 */ /* 0x000fc400078e00ff */
        /* <DEDUP_REMOVED lines=25> */
[----:B------:R-:W-:Y:S01]  /*1c00*/  FADD.FTZ R108, R108, R217 ;  /* 0x000000d96c6c7221 */ /* 0x000fe20000010000 */
[----:B------:R-:W-:Y:S01]  /*1c10*/  FFMA.FTZ R119, R220, R217, R119 ;  /* 0x000000d9dc777223 */ /* 0x000fe20000010077 */
[----:B------:R-:W-:Y:S02]  /*1c20*/  IMAD.U32 R115, R204, 0x10000, RZ ;  /* 0x00010000cc737824 */ /* 0x000fe400078e00ff */
[----:B------:R-:W-:Y:S01]  /*1c30*/  FADD.FTZ R30, R209, R30 ;  /* 0x0000001ed11e7221 */ /* 0x000fe20000010000 */
[----:B------:R-:W-:Y:S01]  /*1c40*/  FFMA.FTZ R42, R211, R209, R42 ;  /* 0x000000d1d32a7223 */ /* 0x000fe2000001002a */
[----:B------:R-:W-:Y:S01]  /*1c50*/  FMUL.FTZ R207, R182, R207 ;  /* 0x000000cfb6cf7220 */ /* 0x000fe20000410000 */
[----:B------:R-:W-:Y:S01]  /*1c60*/  FMUL.FTZ R209, R84, R209 ;  /* 0x000000d154d17220 */ /* 0x000fe20000410000 */
[----:B------:R-:W-:Y:S01]  /*1c70*/  FADD.FTZ R108, R108, R213 ;  /* 0x000000d56c6c7221 */ /* 0x000fe20000010000 */
[----:B------:R-:W-:Y:S01]  /*1c80*/  FFMA.FTZ R110, R218, R213, R119 ;  /* 0x000000d5da6e7223 */ /* 0x000fe20000010077 */
[----:B------:R-:W-:Y:S01]  /*1c90*/  SHF.L.U32 R231, R231, 0x10, RZ ;  /* 0x00000010e7e77819 */ /* 0x000fe200000006ff */
        /* <DEDUP_REMOVED lines=12> */
[----:B------:R-:W-:Y:S01]  /*1d60*/  FMUL.FTZ R205, R182, R205 ;  /* 0x000000cdb6cd7220 */ /* 0x000fe20000410000 */
[----:B------:R-:W-:-:S02]  /*1d70*/  SHF.L.U32 R106, R206, 0x10, RZ ;  /* 0x00000010ce6a7819 */ /* 0x000fc400000006ff */
[----:B------:R-:W-:Y:S01]  /*1d80*/  SHF.L.U32 R107, R196, 0x10, RZ ;  /* 0x00000010c46b7819 */ /* 0x000fe200000006ff */
[----:B------:R-:W-:Y:S01]  /*1d90*/  FMUL.FTZ R196, R182, R113 ;  /* 0x00000071b6c47220 */ /* 0x000fe20000410000 */
        /* <DEDUP_REMOVED lines=24> */
[----:B------:R-:W-:Y:S02]  /*1f20*/  FMUL.FTZ R202, R182, R109 ;  /* 0x0000006db6ca7220 */ /* 0x000fe40000410000 */
[----:B------:R-:W-:Y:S01]  /*1f30*/  FADD.FTZ R108, R111, R212 ;  /* 0x000000d46f6c7221 */ /* 0x000fe20000010000 */
[----:B------:R-:W-:Y:S01]  /*1f40*/  FFMA.FTZ R109, R207, R212, R106 ;  /* 0x000000d4cf6d7223 */ /* 0x000fe2000001006a */
[----:B------:R-:W-:Y:S02]  /*1f50*/  IMAD.U32 R200, R200, 0x10000, RZ ;  /* 0x00010000c8c87824 */ /* 0x000fe400078e00ff */
        /* <DEDUP_REMOVED lines=41> */
.L_x_3932:
[----:B01----:R-:W-:Y:S01]  /*21f0*/  FADD.FTZ R104, R104, R107 ;  /* 0x0000006b68687221 */ /* 0x003fe20000010000 */
[----:B--2---:R-:W-:Y:S01]  /*2200*/  FADD.FTZ R105, R105, R106 ;  /* 0x0000006a69697221 */ /* 0x004fe20000010000 */
[----:B------:R-:W-:Y:S06]  /*2210*/  @P2 BRA `(.L_x_3919) ;  /* 0x0000000000242947 */ /* 0x000fec0003800000 */
[----:B------:R-:W0:Y:S01]  /*2220*/  S2UR UR5, SR_CgaCtaId ;  /* 0x00000000000579c3 */ /* 0x000e220000008800 */
[----:B------:R-:W-:Y:S01]  /*2230*/  SHF.R.U32.HI R106, RZ, 0x5, R0 ;  /* 0x00000005ff6a7819 */ /* 0x000fe20000011600 */
[----:B------:R-:W-:-:S03]  /*2240*/  UMOV UR4, 0x400 ;  /* 0x0000040000047882 */ /* 0x000fc60000000000 */
[----:B------:R-:W-:-:S05]  /*2250*/  LOP3.LUT R107, R106, 0x7fffff8, RZ, 0xc0, !PT ;  /* 0x07fffff86a6b7812 */ /* 0x000fca00078ec0ff */
[----:B------:R-:W-:-:S05]  /*2260*/  @!P3 VIADD R107, R107, 0x8 ;  /* 0x000000086b6bb836 */ /* 0x000fca0000000000 */
[----:B------:R-:W-:Y:S01]  /*2270*/  LOP3.LUT R106, R107, 0x7, R106, 0xf8, !PT ;  /* 0x000000076b6a7812 */ /* 0x000fe200078ef86a */
[----:B0-----:R-:W-:-:S06]  /*2280*/  ULEA UR4, UR5, UR4, 0x18 ;  /* 0x0000000405047291 */ /* 0x001fcc000f8ec03f */
[----:B------:R-:W-:-:S05]  /*2290*/  LEA R106, R106, UR4, 0x3 ;  /* 0x000000046a6a7c11 */ /* 0x000fca000f8e18ff */
[----:B------:R0:W-:Y:S02]  /*22a0*/  STS.64 [R106+0x7000], R104 ;  /* 0x007000686a007388 */ /* 0x0001e40000000a00 */
.L_x_3919:
        /* <DEDUP_REMOVED lines=24> */
[----:B------:R-:W-:Y:S02]  /*2430*/  @P1 MOV R110, R158 ;  /* 0x0000009e006e1202 */ /* 0x000fe40000000f00 */
[----:B--2---:R-:W-:Y:S01]  /*2440*/  FADD.FTZ R251, R251, R112 ;  /* 0x00000070fbfb7221 */ /* 0x004fe20000010000 */
[----:B------:R-:W-:Y:S01]  /*2450*/  FADD.FTZ R104, R104, R113 ;  /* 0x0000007168687221 */ /* 0x000fe20000010000 */
[----:B------:R-:W-:-:S02]  /*2460*/  @P1 SHF.R.U32.HI R112, RZ, 0x10, R157 ;  /* 0x00000010ff701819 */ /* 0x000fc4000001169d */
[----:B------:R-:W-:Y:S01]  /*2470*/  FADD.FTZ R251, R114, R251 ;  /* 0x000000fb72fb7221 */ /* 0x000fe20000010000 */
[----:B------:R-:W-:-:S03]  /*2480*/  FADD.FTZ R104, R115, R104 ;  /* 0x0000006873687221 */ /* 0x000fc60000010000 */
[----:B---3--:R-:W-:Y:S01]  /*2490*/  FADD.FTZ R251, R251, R116 ;  /* 0x00000074fbfb7221 */ /* 0x008fe20000010000 */
[----:B------:R-:W-:Y:S01]  /*24a0*/  FADD.FTZ R104, R104, R117 ;  /* 0x0000007568687221 */ /* 0x000fe20000010000 */
[----:B------:R-:W-:Y:S02]  /*24b0*/  @P1 SHF.R.U64 R117, R156, 0x10, R157 ;  /* 0x000000109c751819 */ /* 0x000fe4000000129d */
[----:B------:R-:W-:Y:S01]  /*24c0*/  FADD.FTZ R118, R118, R251 ;  /* 0x000000fb76767221 */ /* 0x000fe20000010000 */
[----:B------:R-:W-:Y:S01]  /*24d0*/  FADD.FTZ R104, R119, R104 ;  /* 0x0000006877687221 */ /* 0x000fe20000010000 */
[----:B------:R-:W-:Y:S02]  /*24e0*/  @P1 SHF.L.U32 R117, R117, 0x10, RZ ;  /* 0x0000001075751819 */ /* 0x000fe400000006ff */
[----:B------:R-:W-:Y:S01]  /*24f0*/  FMUL.FTZ R118, R118, UR16 ;  /* 0x0000001076767c20 */ /* 0x000fe20008410000 */
[----:B------:R-:W-:Y:S01]  /*2500*/  FMUL.FTZ R230, R104, UR16 ;  /* 0x0000001068e67c20 */ /* 0x000fe20008410000 */
[----:B------:R-:W-:-:S02]  /*2510*/  @P1 SHF.R.U64 R119, R158, 0x10, R159 ;  /* 0x000000109e771819 */ /* 0x000fc4000000129f */
[----:B------:R-:W-:Y:S02]  /*2520*/  @P1 MOV R116, R159 ;  /* 0x0000009f00741202 */ /* 0x000fe40000000f00 */
[----:B------:R-:W-:Y:S02]  /*2530*/  FSEL R215, R118, RZ, !P4 ;  /* 0x000000ff76d77208 */ /* 0x000fe40006000000 */
[----:B------:R-:W-:Y:S02]  /*2540*/  @P1 SHF.L.U32 R119, R119, 0x10, RZ ;  /* 0x0000001077771819 */ /* 0x000fe400000006ff */
[----:B------:R-:W-:Y:S01]  /*2550*/  @P1 MOV R118, R160 ;  /* 0x000000a000761202 */ /* 0x000fe20000000f00 */
[-CC-:B------:R-:W-:Y:S01]  /*2560*/  FFMA.FTZ R104, R211, R230.reuse, R215.reuse ;  /* 0x000000e6d3687223 */ /* 0x180fe200000100d7 */
[-CC-:B------:R-:W-:Y:S01]  /*2570*/  FFMA.FTZ R172, R172, R230.reuse, R215.reuse ;  /* 0x000000e6acac7223 */ /* 0x180fe200000100d7 */
[-CC-:B------:R-:W-:Y:S01]  /*2580*/  FFMA.FTZ R106, R173, R230.reuse, R215.reuse ;  /* 0x000000e6ad6a7223 */ /* 0x180fe200000100d7 */
[--C-:B------:R-:W-:Y:S01]  /*2590*/  FFMA.FTZ R246, R246, R230, R215.reuse ;  /* 0x000000e6f6f67223 */ /* 0x100fe200000100d7 */
[----:B------:R-:W-:Y:S01]  /*25a0*/  FADD.FTZ R105, R209, -R104 ;  /* 0x80000068d1697221 */ /* 0x000fe20000010000 */
[----:B------:R-:W-:Y:S01]  /*25b0*/  @P1 MOV R104, R156 ;  /* 0x0000009c00681202 */ /* 0x000fe20000000f00 */
[----:B------:R-:W-:Y:S01]  /*25c0*/  FADD.FTZ R243, R243, -R172 ;  /* 0x800000acf3f37221 */ /* 0x000fe20000010000 */
[----:B------:R-:W-:Y:S01]  /*25d0*/  FFMA.FTZ R244, R244, R230, R215 ;  /* 0x000000e6f4f47223 */ /* 0x000fe200000100d7 */
[----:B------:R-:W-:Y:S01]  /*25e0*/  FADD.FTZ R231, R231, -R106 ;  /* 0x8000006ae7e77221 */ /* 0x000fe20000010000 */
[----:B------:R-:W-:Y:S01]  /*25f0*/  FADD.FTZ R247, R247, -R246 ;  /* 0x800000f6f7f77221 */ /* 0x000fe20000010000 */
[----:B------:R-:W-:-:S02]  /*2600*/  @P1 IMAD.U32 R113, R104, 0x10000, RZ ;  /* 0x0001000068711824 */ /* 0x000fc400078e00ff */
[----:B------:R-:W-:Y:S01]  /*2610*/  FMUL.FTZ R106, R182, R243 ;  /* 0x000000f3b66a7220 */ /* 0x000fe20000410000 */
[----:B------:R-:W-:Y:S01]  /*2620*/  FADD.FTZ R245, R245, -R244 ;  /* 0x800000f4f5f57221 */ /* 0x000fe20000010000 */
[-CC-:B------:R-:W-:Y:S01]  /*2630*/  FFMA.FTZ R250, R250, R230.reuse, R215.reuse ;  /* 0x000000e6fafa7223 */ /* 0x180fe200000100d7 */
[-C--:B------:R-:W-:Y:S01]  /*2640*/  FFMA.FTZ R242, R242, R230.reuse, R215 ;  /* 0x000000e6f2f27223 */ /* 0x080fe200000100d7 */
[----:B------:R-:W-:Y:S01]  /*2650*/  @P1 FADD.FTZ R106, R106, R113 ;  /* 0x000000716a6a1221 */ /* 0x000fe20000010000 */
[----:B------:R-:W-:Y:S02]  /*2660*/  @P1 IMAD.U32 R113, R108, 0x10000, RZ ;  /* 0x000100006c711824 */ /* 0x000fe400078e00ff */
[C---:B------:R-:W-:Y:S01]  /*2670*/  FMUL.FTZ R108, R182.reuse, R247 ;  /* 0x000000f7b66c7220 */ /* 0x040fe20000410000 */
[----:B------:R-:W-:Y:S01]  /*2680*/  FMUL.FTZ R104, R182, R245 ;  /* 0x000000f5b6687220 */ /* 0x000fe20000410000 */
[----:B------:R-:W-:Y:S01]  /*2690*/  FADD.FTZ R241, R241, -R250 ;  /* 0x800000faf1f17221 */ /* 0x000fe20000010000 */
[----:B------:R-:W-:Y:S01]  /*26a0*/  FADD.FTZ R239, R239, -R242 ;  /* 0x800000f2efef7221 */ /* 0x000fe20000010000 */
[-C--:B------:R-:W-:Y:S01]  /*26b0*/  FFMA.FTZ R236, R236, R230.reuse, R215 ;  /* 0x000000e6ecec7223 */ /* 0x080fe200000100d7 */
[----:B------:R-:W-:Y:S01]  /*26c0*/  @P1 FADD.FTZ R108, R108, R113 ;  /* 0x000000716c6c1221 */ /* 0x000fe20000010000 */
[----:B------:R-:W-:Y:S01]  /*26d0*/  @P1 FADD.FTZ R104, R104, R117 ;  /* 0x0000007568681221 */ /* 0x000fe20000010000 */
[----:B------:R-:W-:Y:S01]  /*26e0*/  @P1 SHF.L.U32 R113, R112, 0x10, RZ ;  /* 0x0000001070711819 */ /* 0x000fe200000006ff */
[----:B------:R-:W-:Y:S01]  /*26f0*/  FFMA.FTZ R218, R218, R230, R215 ;  /* 0x000000e6dada7223 */ /* 0x000fe200000100d7 */
[----:B------:R-:W-:-:S02]  /*2700*/  @P1 IMAD.U32 R117, R110, 0x10000, RZ ;  /* 0x000100006e751824 */ /* 0x000fc400078e00ff */
[C---:B------:R-:W-:Y:S01]  /*2710*/  FMUL.FTZ R112, R182.reuse, R241 ;  /* 0x000000f1b6707220 */ /* 0x040fe20000410000 */
[----:B------:R-:W-:Y:S01]  /*2720*/  FMUL.FTZ R114, R182, R239 ;  /* 0x000000efb6727220 */ /* 0x000fe20000410000 */
[-CC-:B------:R-:W-:Y:S01]  /*2730*/  FFMA.FTZ R248, R248, R230.reuse, R215.reuse ;  /* 0x000000e6f8f87223 */ /* 0x180fe200000100d7 */
[----:B------:R-:W-:Y:S01]  /*2740*/  FADD.FTZ R233, R233, -R236 ;  /* 0x800000ece9e97221 */ /* 0x000fe20000010000 */
[-CC-:B------:R-:W-:Y:S01]  /*2750*/  FFMA.FTZ R238, R238, R230.reuse, R215.reuse ;  /* 0x000000e6eeee7223 */ /* 0x180fe200000100d7 */
[-CC-:B------:R-:W-:Y:S01]  /*2760*/  FFMA.FTZ R226, R226, R230.reuse, R215.reuse ;  /* 0x000000e6e2e27223 */ /* 0x180fe200000100d7 */
[-C--:B------:R-:W-:Y:S01]  /*2770*/  FFMA.FTZ R232, R232, R230.reuse, R215 ;  /* 0x000000e6e8e87223 */ /* 0x080fe200000100d7 */
[----:B------:R-:W-:Y:S01]  /*2780*/  FADD.FTZ R107, R213, -R218 ;  /* 0x800000dad56b7221 */ /* 0x000fe20000010000 */
[----:B------:R-:W-:Y:S01]  /*2790*/  @P1 FADD.FTZ R112, R112, R117 ;  /* 0x0000007570701221 */ /* 0x000fe20000010000 */
[----:B------:R-:W-:Y:S01]  /*27a0*/  @P1 FADD.FTZ R114, R114, R119 ;  /* 0x0000007772721221 */ /* 0x000fe20000010000 */
[----:B------:R-:W-:Y:S01]  /*27b0*/  FADD.FTZ R249, R249, -R248 ;  /* 0x800000f8f9f97221 */ /* 0x000fe20000010000 */
[----:B------:R-:W-:Y:S01]  /*27c0*/  FFMA.FTZ R115, R234, R230, R215 ;  /* 0x000000e6ea737223 */ /* 0x000fe200000100d7 */
[----:B------:R-:W-:Y:S01]  /*27d0*/  @P1 SHF.R.U32.HI R117, RZ, 0x10, R159 ;  /* 0x00000010ff751819 */ /* 0x000fe2000001169f */
[----:B------:R-:W-:-:S02]  /*27e0*/  @P1 IMAD.U32 R119, R118, 0x10000, RZ ;  /* 0x0001000076771824 */ /* 0x000fc400078e00ff */
[----:B------:R-:W-:Y:S01]  /*27f0*/  FMUL.FTZ R218, R182, R233 ;  /* 0x000000e9b6da7220 */ /* 0x000fe20000410000 */
[----:B------:R-:W-:Y:S01]  /*2800*/  @P1 MOV R172, R161 ;  /* 0x000000a100ac1202 */ /* 0x000fe20000000f00 */
[----:B------:R-:W-:Y:S01]  /*2810*/  FADD.FTZ R235, R235, -R238 ;  /* 0x800000eeebeb7221 */ /* 0x000fe20000010000 */
[----:B------:R-:W-:Y:S01]  /*2820*/  FADD.FTZ R111, R223, -R226 ;  /* 0x800000e2df6f7221 */ /* 0x000fe20000010000 */
[-CC-:B------:R-:W-:Y:S01]  /*2830*/  FFMA.FTZ R240, R240, R230.reuse, R215.reuse ;  /* 0x000000e6f0f07223 */ /* 0x180fe200000100d7 */
[-C--:B------:R-:W-:Y:S01]  /*2840*/  FFMA.FTZ R214, R214, R230.reuse, R215 ;  /* 0x000000e6d6d67223 */ /* 0x080fe200000100d7 */
[----:B------:R-:W-:Y:S01]  /*2850*/  FMUL.FTZ R223, R108, R181 ;  /* 0x000000b56cdf7220 */ /* 0x000fe20000410000 */
[----:B------:R-:W-:Y:S01]  /*2860*/  FADD.FTZ R225, R225, -R232 ;  /* 0x800000e8e1e17221 */ /* 0x000fe20000010000 */
[----:B------:R-:W-:Y:S01]  /*2870*/  FADD.FTZ R115, R228, -R115 ;  /* 0x80000073e4737221 */ /* 0x000fe20000010000 */
[----:B------:R-:W-:Y:S01]  /*2880*/  FFMA.FTZ R220, R220, R230, R215 ;  /* 0x000000e6dcdc7223 */ /* 0x000fe200000100d7 */
[----:B------:R-:W-:Y:S01]  /*2890*/  FMUL.FTZ R110, R182, R249 ;  /* 0x000000f9b66e7220 */ /* 0x000fe20000410000 */
[----:B------:R-:W-:Y:S01]  /*28a0*/  @P1 SHF.L.U32 R117, R117, 0x10, RZ ;  /* 0x0000001075751819 */ /* 0x000fe200000006ff */
[----:B------:R-:W-:Y:S01]  /*28b0*/  @P1 FADD.FTZ R218, R218, R119 ;  /* 0x00000077dada1221 */ /* 0x000fe20000010000 */
[----:B------:R-:W-:Y:S01]  /*28c0*/  FMUL.FTZ R118, R182, R235 ;  /* 0x000000ebb6767220 */ /* 0x000fe20000410000 */
[----:B------:R-:W-:Y:S01]  /*28d0*/  @P1 SHF.R.U64 R119, R160, 0x10, R161 ;  /* 0x00000010a0771819 */ /* 0x000fe200000012a1 */
[----:B------:R-:W-:-:S02]  /*28e0*/  @P1 IMAD.U32 R173, R172, 0x10000, RZ ;  /* 0x00010000acad1824 */ /* 0x000fc400078e00ff */
[----:B------:R-:W-:Y:S01]  /*28f0*/  FADD.FTZ R237, R237, -R240 ;  /* 0x800000f0eded7221 */ /* 0x000fe20000010000 */
[-C--:B------:R-:W-:Y:S01]  /*2900*/  FFMA.FTZ R224, R224, R230.reuse, R215 ;  /* 0x000000e6e0e07223 */ /* 0x080fe200000100d7 */
[----:B------:R-:W-:Y:S01]  /*2910*/  FADD.FTZ R227, R227, -R214 ;  /* 0x800000d6e3e37221 */ /* 0x000fe20000010000 */
[----:B------:R-:W-:Y:S01]  /*2920*/  @P1 SHF.R.U32.HI R211, RZ, 0x10, R161 ;  /* 0x00000010ffd31819 */ /* 0x000fe200000116a1 */
[----:B------:R-:W-:Y:S01]  /*2930*/  FMUL.FTZ R172, R74, R223 ;  /* 0x000000df4aac7220 */ /* 0x000fe20000410000 */
[----:B------:R-:W-:Y:S01]  /*2940*/  FMUL.FTZ R214, R182, R225 ;  /* 0x000000e1b6d67220 */ /* 0x000fe20000410000 */
[----:B------:R-:W-:Y:S01]  /*2950*/  FFMA.FTZ R222, R222, R230, R215 ;  /* 0x000000e6dede7223 */ /* 0x000fe200000100d7 */
[----:B------:R-:W-:Y:S01]  /*2960*/  FADD.FTZ R217, R217, -R220 ;  /* 0x800000dcd9d97221 */ /* 0x000fe20000010000 */
[----:B------:R-:W-:Y:S01]  /*2970*/  @P1 FADD.FTZ R110, R110, R113 ;  /* 0x000000716e6e1221 */ /* 0x000fe20000010000 */
[----:B------:R-:W-:Y:S02]  /*2980*/  @P1 IMAD.U32 R113, R116, 0x10000, RZ ;  /* 0x0001000074711824 */ /* 0x000fe400078e00ff */
[----:B------:R-:W-:Y:S01]  /*2990*/  @P1 FADD.FTZ R118, R118, R117 ;  /* 0x0000007576761221 */ /* 0x000fe20000010000 */
[----:B------:R-:W-:Y:S01]  /*29a0*/  @P1 SHF.L.U32 R119, R119, 0x10, RZ ;  /* 0x0000001077771819 */ /* 0x000fe200000006ff */
[C---:B------:R-:W-:Y:S01]  /*29b0*/  FMUL.FTZ R220, R182.reuse, R115 ;  /* 0x00000073b6dc7220 */ /* 0x040fe20000410000 */
[----:B------:R-:W-:Y:S01]  /*29c0*/  FADD.FTZ R109, R221, -R224 ;  /* 0x800000e0dd6d7221 */ /* 0x000fe20000010000 */
[C---:B------:R-:W-:Y:S01]  /*29d0*/  FMUL.FTZ R116, R182.reuse, R237 ;  /* 0x000000edb6747220 */ /* 0x040fe20000410000 */
[----:B------:R-:W-:Y:S01]  /*29e0*/  @P1 SHF.L.U32 R211, R211, 0x10, RZ ;  /* 0x00000010d3d31819 */ /* 0x000fe200000006ff */
[----:B------:R0:W-:Y:S01]  /*29f0*/  F2F.BF16.F32 R115, R172 ;  /* 0x000000ac00737304 */ /* 0x0001e20000202000 */
[----:B------:R-:W-:Y:S01]  /*2a00*/  FMUL.FTZ R236, R182, R111 ;  /* 0x0000006fb6ec7220 */ /* 0x000fe20000410000 */
[----:B------:R-:W-:Y:S01]  /*2a10*/  @P1 FADD.FTZ R214, R214, R173 ;  /* 0x000000add6d61221 */ /* 0x000fe20000010000 */
[--C-:B------:R-:W-:Y:S01]  /*2a20*/  @P1 SHF.R.U64 R225, R162, 0x10, R163.reuse ;  /* 0x00000010a2e11819 */ /* 0x100fe200000012a3 */
[-C--:B------:R-:W-:Y:S01]  /*2a30*/  FMUL.FTZ R221, R114, R181.reuse ;  /* 0x000000b572dd7220 */ /* 0x080fe20000410000 */
[----:B------:R-:W-:Y:S01]  /*2a40*/  FADD.FTZ R219, R219, -R222 ;  /* 0x800000dedbdb7221 */ /* 0x000fe20000010000 */
[----:B------:R-:W-:Y:S01]  /*2a50*/  FMUL.FTZ R209, R104, R181 ;  /* 0x000000b568d17220 */ /* 0x000fe20000410000 */
[----:B------:R-:W-:Y:S01]  /*2a60*/  @P1 MOV R173, R162 ;  /* 0x000000a200ad1202 */ /* 0x000fe20000000f00 */
[----:B------:R-:W-:Y:S01]  /*2a70*/  FMUL.FTZ R234, R182, R217 ;  /* 0x000000d9b6ea7220 */ /* 0x000fe20000410000 */
[----:B0-----:R-:W-:-:S02]  /*2a80*/  @P1 IMAD.MOV.U32 R172, RZ, RZ, R163 ;  /* 0x000000ffffac1224 */ /* 0x001fc400078e00a3 */
[-C--:B------:R-:W-:Y:S01]  /*2a90*/  FMUL.FTZ R228, R110, R181.reuse ;  /* 0x000000b56ee47220 */ /* 0x080fe20000410000 */
[----:B------:R-:W-:Y:S01]  /*2aa0*/  @P1 SHF.R.U32.HI R217, RZ, 0x10, R163 ;  /* 0x00000010ffd91819 */ /* 0x000fe200000116a3 */
[----:B------:R-:W-:Y:S01]  /*2ab0*/  FMUL.FTZ R226, R118, R181 ;  /* 0x000000b576e27220 */ /* 0x000fe20000410000 */
[----:B------:R-:W-:Y:S01]  /*2ac0*/  @P1 FADD.FTZ R116, R116, R113 ;  /* 0x0000007174741221 */ /* 0x000fe20000010000 */
[----:B------:R-:W-:Y:S01]  /*2ad0*/  @P1 FADD.FTZ R220, R220, R119 ;  /* 0x00000077dcdc1221 */ /* 0x000fe20000010000 */
[----:B------:R-:W-:Y:S01]  /*2ae0*/  FMUL.FTZ R238, R182, R109 ;  /* 0x0000006db6ee7220 */ /* 0x000fe20000410000 */
[----:B------:R-:W-:Y:S01]  /*2af0*/  @P2 F2FP.BF16.F32.PACK_AB R104, RZ, R104 ;  /* 0x00000068ff68223e */ /* 0x000fe200000010ff */
[----:B------:R-:W-:Y:S01]  /*2b00*/  FFMA.FTZ R216, R216, R230, R215 ;  /* 0x000000e6d8d87223 */ /* 0x000fe200000100d7 */
[----:B------:R-:W-:Y:S01]  /*2b10*/  @P1 FADD.FTZ R236, R236, R211 ;  /* 0x000000d3ecec1221 */ /* 0x000fe20000010000 */
[----:B------:R-:W-:Y:S01]  /*2b20*/  @P1 SHF.L.U32 R225, R225, 0x10, RZ ;  /* 0x00000010e1e11819 */ /* 0x000fe200000006ff */
[----:B------:R-:W-:-:S02]  /*2b30*/  @P1 IMAD.U32 R233, R172, 0x10000, RZ ;  /* 0x00010000ace91824 */ /* 0x000fc400078e00ff */
[----:B------:R-:W-:Y:S01]  /*2b40*/  FMUL.FTZ R109, R69, R221 ;  /* 0x000000dd456d7220 */ /* 0x000fe20000410000 */
[----:B------:R-:W-:Y:S01]  /*2b50*/  @P2 F2FP.BF16.F32.PACK_AB R222, RZ, R106 ;  /* 0x0000006affde223e */ /* 0x000fe200000010ff */
[----:B------:R-:W-:Y:S01]  /*2b60*/  FMUL.FTZ R213, R106, R181 ;  /* 0x000000b56ad57220 */ /* 0x000fe20000410000 */
[----:B------:R-:W-:Y:S01]  /*2b70*/  FMUL.FTZ R117, R73, R209 ;  /* 0x000000d149757220 */ /* 0x000fe20000410000 */
[----:B------:R-:W-:Y:S01]  /*2b80*/  FMUL.FTZ R211, R112, R181 ;  /* 0x000000b570d37220 */ /* 0x000fe20000410000 */
[----:B------:R-:W-:Y:S01]  /*2b90*/  @P1 SHF.L.U32 R173, R173, 0x10, RZ ;  /* 0x00000010adad1819 */ /* 0x000fe200000006ff */
[----:B------:R-:W-:Y:S01]  /*2ba0*/  FMUL.FTZ R232, R182, R219 ;  /* 0x000000dbb6e87220 */ /* 0x000fe20000410000 */
[----:B------:R-:W-:Y:S01]  /*2bb0*/  @P1 MOV R172, R164 ;  /* 0x000000a400ac1202 */ /* 0x000fe20000000f00 */
[----:B------:R-:W-:Y:S01]  /*2bc0*/  FMUL.FTZ R119, R75, R228 ;  /* 0x000000e44b777220 */ /* 0x000fe20000410000 */
[----:B------:R-:W-:Y:S01]  /*2bd0*/  @P1 SHF.L.U32 R217, R217, 0x10, RZ ;  /* 0x00000010d9d91819 */ /* 0x000fe200000006ff */
[----:B------:R-:W-:Y:S01]  /*2be0*/  FMUL.FTZ R106, R71, R226 ;  /* 0x000000e2476a7220 */ /* 0x000fe20000410000 */
[----:B------:R-:W-:Y:S01]  /*2bf0*/  FMUL.FTZ R219, R116, R181 ;  /* 0x000000b574db7220 */ /* 0x000fe20000410000 */
[----:B------:R-:W-:Y:S01]  /*2c00*/  FMUL.FTZ R240, R182, R107 ;  /* 0x0000006bb6f07220 */ /* 0x000fe20000410000 */
[----:B------:R-:W-:Y:S01]  /*2c10*/  FMUL.FTZ R224, R220, R181 ;  /* 0x000000b5dce07220 */ /* 0x000fe20000410000 */
[----:B------:R-:W-:Y:S01]  /*2c20*/  @P2 F2FP.BF16.F32.PACK_AB R108, RZ, R108 ;  /* 0x0000006cff6c223e */ /* 0x000fe200000010ff */
[----:B------:R-:W-:Y:S01]  /*2c30*/  FADD.FTZ R229, R229, -R216 ;  /* 0x800000d8e5e57221 */ /* 0x000fe20000010000 */
[----:B------:R-:W-:Y:S01]  /*2c40*/  @P2 F2FP.BF16.F32.PACK_AB R110, RZ, R110 ;  /* 0x0000006eff6e223e */ /* 0x000fe200000010ff */
[----:B------:R-:W-:Y:S01]  /*2c50*/  FMUL.FTZ R111, R68, R211 ;  /* 0x000000d3446f7220 */ /* 0x000fe20000410000 */
[----:B------:R-:W-:Y:S01]  /*2c60*/  @P2 PRMT R178, R104, 0x7610, R178 ;  /* 0x0000761068b22816 */ /* 0x000fe200000000b2 */
[----:B------:R-:W-:Y:S01]  /*2c70*/  @P1 FADD.FTZ R232, R232, R225 ;  /* 0x000000e1e8e81221 */ /* 0x000fe20000010000 */
[----:B------:R-:W-:Y:S01]  /*2c80*/  @P2 PRMT R177, R222, 0x7610, R177 ;  /* 0x00007610deb12816 */ /* 0x000fe200000000b1 */
[----:B------:R-:W-:Y:S01]  /*2c90*/  FMUL.FTZ R216, R182, R105 ;  /* 0x00000069b6d87220 */ /* 0x000fe20000410000 */
[----:B------:R-:W-:Y:S01]  /*2ca0*/  @P2 F2FP.BF16.F32.PACK_AB R114, RZ, R114 ;  /* 0x00000072ff72223e */ /* 0x000fe200000010ff */
[----:B------:R-:W-:Y:S01]  /*2cb0*/  FMUL.FTZ R222, R236, R181 ;  /* 0x000000b5ecde7220 */ /* 0x000fe20000410000 */
[----:B------:R-:W0:Y:S01]  /*2cc0*/  F2F.BF16.F32 R109, R109 ;  /* 0x0000006d006d7304 */ /* 0x000e220000202000 */
[----:B------:R-:W-:Y:S01]  /*2cd0*/  @P1 FADD.FTZ R238, R238, R173 ;  /* 0x000000adeeee1221 */ /* 0x000fe20000010000 */
[----:B------:R-:W-:-:S02]  /*2ce0*/  @P1 IMAD.U32 R225, R172, 0x10000, RZ ;  /* 0x00010000ace11824 */ /* 0x000fc400078e00ff */
[----:B------:R-:W-:Y:S01]  /*2cf0*/  FMUL.FTZ R173, R70, R219 ;  /* 0x000000db46ad7220 */ /* 0x000fe20000410000 */
[----:B------:R-:W-:Y:S01]  /*2d00*/  @P1 FADD.FTZ R240, R240, R217 ;  /* 0x000000d9f0f01221 */ /* 0x000fe20000010000 */
[----:B------:R-:W-:Y:S01]  /*2d10*/  FMUL.FTZ R172, R65, R224 ;  /* 0x000000e041ac7220 */ /* 0x000fe20000410000 */
[----:B------:R-:W-:Y:S01]  /*2d20*/  @P2 PRMT R179, R108, 0x7610, R179 ;  /* 0x000076106cb32816 */ /* 0x000fe200000000b3 */
[----:B------:R-:W-:Y:S01]  /*2d30*/  FMUL.FTZ R217, R214, R181 ;  /* 0x000000b5d6d97220 */ /* 0x000fe20000410000 */
[----:B------:R-:W1:Y:S01]  /*2d40*/  F2F.BF16.F32 R105, R106 ;  /* 0x0000006a00697304 */ /* 0x000e620000202000 */
[----:B------:R-:W-:Y:S01]  /*2d50*/  @P2 PRMT R180, R110, 0x7610, R180 ;  /* 0x000076106eb42816 */ /* 0x000fe200000000b4 */
[----:B------:R-:W-:Y:S01]  /*2d60*/  @P1 FADD.FTZ R234, R234, R233 ;  /* 0x000000e9eaea1221 */ /* 0x000fe20000010000 */
[----:B------:R-:W-:Y:S01]  /*2d70*/  @P2 LOP3.LUT R104, R178, 0xffff, RZ, 0xc0, !PT ;  /* 0x0000ffffb2682812 */ /* 0x000fe200078ec0ff */
[----:B------:R-:W-:Y:S01]  /*2d80*/  FMUL.FTZ R113, R72, R213 ;  /* 0x000000d548717220 */ /* 0x000fe20000410000 */
[----:B------:R-:W-:Y:S01]  /*2d90*/  @P2 F2FP.BF16.F32.PACK_AB R118, RZ, R118 ;  /* 0x00000076ff76223e */ /* 0x000fe200000010ff */
[----:B------:R-:W-:Y:S01]  /*2da0*/  @P1 FADD.FTZ R216, R216, R225 ;  /* 0x000000e1d8d81221 */ /* 0x000fe20000010000 */
[----:B------:R-:W-:Y:S01]  /*2db0*/  @P2 PRMT R178, R114, 0x7610, R178 ;  /* 0x0000761072b22816 */ /* 0x000fe200000000b2 */
[----:B------:R-:W2:Y:S01]  /*2dc0*/  F2F.BF16.F32 R117, R117 ;  /* 0x0000007500757304 */ /* 0x000ea20000202000 */
[----:B------:R-:W-:Y:S01]  /*2dd0*/  FMUL.FTZ R114, R67, R222 ;  /* 0x000000de43727220 */ /* 0x000fe20000410000 */
[--C-:B------:R-:W-:Y:S01]  /*2de0*/  @P2 PRMT R233, R179, 0x5410, R180.reuse ;  /* 0x00005410b3e92816 */ /* 0x100fe200000000b4 */
[----:B------:R-:W-:Y:S01]  /*2df0*/  FMUL.FTZ R225, R66, R217 ;  /* 0x000000d942e17220 */ /* 0x000fe20000410000 */
[----:B------:R-:W-:Y:S01]  /*2e00*/  @P2 PRMT R180, R118, 0x7610, R180 ;  /* 0x0000761076b42816 */ /* 0x000fe200000000b4 */
[----:B0-----:R-:W-:Y:S01]  /*2e10*/  IMAD.WIDE.U32 R108, R109, 0x10000, RZ ;  /* 0x000100006d6c7825 */ /* 0x001fe200078e00ff */
[----:B------:R-:W-:-:S02]  /*2e20*/  @P2 F2FP.BF16.F32.PACK_AB R116, RZ, R116 ;  /* 0x00000074ff74223e */ /* 0x000fc400000010ff */
[----:B------:R-:W0:Y:S01]  /*2e30*/  F2F.BF16.F32 R119, R119 ;  /* 0x0000007700777304 */ /* 0x000e220000202000 */
[----:B-1----:R-:W-:Y:S01]  /*2e40*/  SHF.L.U32 R110, R105, 0x10, RZ ;  /* 0x00000010696e7819 */ /* 0x002fe200000006ff */
[----:B------:R-:W-:Y:S01]  /*2e50*/  @P2 IMAD.WIDE.U32 R104, R104, 0x10000, RZ ;  /* 0x0001000068682825 */ /* 0x000fe200078e00ff */
[----:B------:R-:W-:-:S03]  /*2e60*/  @P2 PRMT R179, R116, 0x7610, R179 ;  /* 0x0000761074b32816 */ /* 0x000fc600000000b3 */
[----:B--2---:R-:W-:Y:S02]  /*2e70*/  IMAD.WIDE.U32 R106, R117, 0x10000, RZ ;  /* 0x00010000756a7825 */ /* 0x004fe400078e00ff */
[----:B------:R-:W1:Y:S01]  /*2e80*/  F2F.BF16.F32 R111, R111 ;  /* 0x0000006f006f7304 */ /* 0x000e620000202000 */
[----:B0-----:R-:W-:-:S07]  /*2e90*/  SHF.L.U32 R119, R119, 0x10, RZ ;  /* 0x0000001077777819 */ /* 0x001fce00000006ff */
[----:B------:R-:W0:Y:S01]  /*2ea0*/  F2F.BF16.F32 R173, R173 ;  /* 0x000000ad00ad7304 */ /* 0x000e220000202000 */
[----:B------:R-:W-:Y:S02]  /*2eb0*/  LOP3.LUT R107, R107, R119, R115, 0xfe, !PT ;  /* 0x000000776b6b7212 */ /* 0x000fe400078efe73 */
[----:B------:R-:W-:Y:S02]  /*2ec0*/  @P2 F2FP.BF16.F32.PACK_AB R119, RZ, R112 ;  /* 0x00000070ff77223e */ /* 0x000fe400000010ff */
[----:B-1----:R-:W-:-:S03]  /*2ed0*/  LOP3.LUT R108, R108, R111, RZ, 0xfc, !PT ;  /* 0x0000006f6c6c7212 */ /* 0x002fc600078efcff */
[----:B------:R-:W1:Y:S01]  /*2ee0*/  F2F.BF16.F32 R172, R172 ;  /* 0x000000ac00ac7304 */ /* 0x000e620000202000 */
[----:B------:R-:W-:Y:S02]  /*2ef0*/  @P2 LOP3.LUT R111, R233, R105, RZ, 0xfc, !PT ;  /* 0x00000069e96f2212 */ /* 0x000fe400078efcff */
[----:B------:R-:W-:Y:S02]  /*2f00*/  @P2 IADD3 R112, P5, R171, UR20, RZ ;  /* 0x00000014ab702c10 */ /* 0x000fe4000ffbe0ff */
[----:B0-----:R-:W-:-:S03]  /*2f10*/  LOP3.LUT R109, R109, R110, R173, 0xfe, !PT ;  /* 0x0000006e6d6d7212 */ /* 0x001fc600078efead */
[----:B------:R0:W2:Y:S01]  /*2f20*/  F2F.BF16.F32 R118, R114 ;  /* 0x0000007200767304 */ /* 0x0000a20000202000 */
[--C-:B------:R-:W-:Y:S02]  /*2f30*/  @P2 LOP3.LUT R110, R104, 0xffff, R177.reuse, 0xf8, !PT ;  /* 0x0000ffff686e2812 */ /* 0x100fe400078ef8b1 */
[----:B------:R-:W-:Y:S02]  /*2f40*/  IADD3 R104, P6, R171, UR22, RZ ;  /* 0x00000016ab687c10 */ /* 0x000fe4000ffde0ff */
[----:B------:R-:W-:Y:S01]  /*2f50*/  @P2 PRMT R177, R119, 0x7610, R177 ;  /* 0x0000761077b12816 */ /* 0x000fe200000000b1 */
[----:B-1----:R-:W-:Y:S02]  /*2f60*/  IMAD.WIDE.U32 R116, R172, 0x10000, RZ ;  /* 0x00010000ac747825 */ /* 0x002fe400078e00ff */
[----:B------:R-:W1:Y:S01]  /*2f70*/  F2F.BF16.F32 R113, R113 ;  /* 0x0000007100717304 */ /* 0x000e620000202000 */
[----:B0-----:R-:W-:-:S07]  /*2f80*/  IADD3 R114, P4, R171, UR18, RZ ;  /* 0x00000012ab727c10 */ /* 0x001fce000ff9e0ff */
[----:B------:R-:W0:Y:S01]  /*2f90*/  F2F.BF16.F32 R225, R225 ;  /* 0x000000e100e17304 */ /* 0x000e220000202000 */
[----:B--2---:R-:W-:Y:S01]  /*2fa0*/  IMAD.U32 R105, R118, 0x10000, RZ ;  /* 0x0001000076697824 */ /* 0x004fe200078e00ff */
[----:B------:R-:W-:Y:S02]  /*2fb0*/  IADD3.X R115, R170, UR19, RZ, P4, !PT ;  /* 0x00000013aa737c10 */ /* 0x000fe4000a7fe4ff */
[----:B------:R-:W-:Y:S02]  /*2fc0*/  @P2 LOP3.LUT R172, R178, 0xffff, RZ, 0xc0, !PT ;  /* 0x0000ffffb2ac2812 */ /* 0x000fe400078ec0ff */
[----:B------:R-:W-:Y:S02]  /*2fd0*/  IADD3 R118, P4, R194, UR18, RZ ;  /* 0x00000012c2767c10 */ /* 0x000fe4000ff9e0ff */
[----:B-1----:R-:W-:Y:S01]  /*2fe0*/  LOP3.LUT R106, R106, R113, RZ, 0xfc, !PT ;  /* 0x000000716a6a7212 */ /* 0x002fe200078efcff */
[----:B------:R-:W-:Y:S01]  /*2ff0*/  @P2 IMAD.WIDE.U32 R172, R172, 0x10000, RZ ;  /* 0x00010000acac2825 */ /* 0x000fe200078e00ff */
[----:B------:R-:W-:Y:S01]  /*3000*/  @P2 IADD3.X R113, R170, UR21, RZ, P5, !PT ;  /* 0x00000015aa712c10 */ /* 0x000fe2000affe4ff */
[----:B------:R-:W2:Y:S01]  /*3010*/  LDG.E.64 R114, desc[UR6][R114.64] ;  /* 0x0000000672727981 */ /* 0x000ea2000c1e1b00 */
[----:B------:R-:W-:-:S02]  /*3020*/  IADD3.X R119, R193, UR19, RZ, P4, !PT ;  /* 0x00000013c1777c10 */ /* 0x000fc4000a7fe4ff */
[----:B0-----:R-:W-:Y:S02]  /*3030*/  LOP3.LUT R117, R117, R105, R225, 0xfe, !PT ;  /* 0x0000006975757212 */ /* 0x001fe400078efee1 */
[----:B------:R-:W-:Y:S02]  /*3040*/  IADD3.X R105, R170, UR23, RZ, P6, !PT ;  /* 0x00000017aa697c10 */ /* 0x000fe4000b7fe4ff */
[----:B------:R-:W-:Y:S02]  /*3050*/  @P2 IADD3 R170, P4, R194, UR20, RZ ;  /* 0x00000014c2aa2c10 */ /* 0x000fe4000ff9e0ff */
[----:B------:R-:W-:Y:S01]  /*3060*/  @P2 PRMT R235, R179, 0x5410, R180 ;  /* 0x00005410b3eb2816 */ /* 0x000fe200000000b4 */
[----:B------:R-:W-:Y:S01]  /*3070*/  FMUL.FTZ R225, R218, R181 ;  /* 0x000000b5dae17220 */ /* 0x000fe20000410000 */
[----:B------:R0:W-:Y:S01]  /*3080*/  @P2 STG.E.64 desc[UR6][R112.64], R110 ;  /* 0x0000006e70002986 */ /* 0x0001e2000c101b06 */
[----:B------:R-:W-:Y:S02]  /*3090*/  @P2 IADD3.X R171, R193, UR21, RZ, P4, !PT ;  /* 0x00000015c1ab2c10 */ /* 0x000fe4000a7fe4ff */
[----:B------:R-:W-:Y:S01]  /*30a0*/  FMUL.FTZ R237, R64, R225 ;  /* 0x000000e140ed7220 */ /* 0x000fe20000410000 */
[----:B------:R1:W-:Y:S04]  /*30b0*/  STG.E.64 desc[UR6][R104.64], R106 ;  /* 0x0000006a68007986 */ /* 0x0003e8000c101b06 */
[----:B------:R-:W3:Y:S01]  /*30c0*/  LDG.E.64 R118, desc[UR6][R118.64] ;  /* 0x0000000676767981 */ /* 0x000ee2000c1e1b00 */
[----:B0-----:R-:W-:-:S02]  /*30d0*/  @P2 LOP3.LUT R111, R235, R173, RZ, 0xfc, !PT ;  /* 0x000000adeb6f2212 */ /* 0x001fc400078efcff */
[----:B------:R-:W-:Y:S01]  /*30e0*/  @P2 LOP3.LUT R110, R172, 0xffff, R177, 0xf8, !PT ;  /* 0x0000ffffac6e2812 */ /* 0x000fe200078ef8b1 */
[----:B------:R0:W4:Y:S01]  /*30f0*/  F2F.BF16.F32 R113, R237 ;  /* 0x000000ed00717304 */ /* 0x0001220000202000 */
[----:B-1----:R-:W-:-:S03]  /*3100*/  @P1 SHF.R.U64 R105, R164, 0x10, R165 ;  /* 0x00000010a4691819 */ /* 0x002fc600000012a5 */
[----:B------:R1:W-:Y:S01]  /*3110*/  @P2 STG.E.64 desc[UR6][R170.64], R110 ;  /* 0x0000006eaa002986 */ /* 0x0003e2000c101b06 */
[----:B------:R-:W-:Y:S01]  /*3120*/  @P1 SHF.L.U32 R105, R105, 0x10, RZ ;  /* 0x0000001069691819 */ /* 0x000fe200000006ff */
[----:B------:R-:W-:Y:S01]  /*3130*/  FMUL.FTZ R112, R182, R229 ;  /* 0x000000e5b6707220 */ /* 0x000fe20000410000 */
[----:B------:R-:W-:Y:S01]  /*3140*/  @P1 MOV R106, R165 ;  /* 0x000000a5006a1202 */ /* 0x000fe20000000f00 */
[----:B------:R-:W-:Y:S01]  /*3150*/  FMUL.FTZ R242, R240, R181 ;  /* 0x000000b5f0f27220 */ /* 0x000fe20000410000 */
[----:B------:R-:W-:Y:S01]  /*3160*/  FMUL.FTZ R172, R182, R227 ;  /* 0x000000e3b6ac7220 */ /* 0x000fe20000410000 */
[----:B------:R-:W-:Y:S01]  /*3170*/  FMUL.FTZ R235, R232, R181 ;  /* 0x000000b5e8eb7220 */ /* 0x000fe20000410000 */
[----:B-1----:R-:W-:-:S04]  /*3180*/  @P1 SHF.R.U32.HI R111, RZ, 0x10, R165 ;  /* 0x00000010ff6f1819 */ /* 0x002fc800000116a5 */
[----:B------:R-:W-:Y:S01]  /*3190*/  @P1 SHF.L.U32 R111, R111, 0x10, RZ ;  /* 0x000000106f6f1819 */ /* 0x000fe200000006ff */
[----:B------:R-:W-:Y:S01]  /*31a0*/  @P1 FADD.FTZ R112, R112, R105 ;  /* 0x0000006970701221 */ /* 0x000fe20000010000 */
[----:B------:R-:W-:Y:S01]  /*31b0*/  FMUL.FTZ R105, R63, R242 ;  /* 0x000000f23f697220 */ /* 0x000fe20000410000 */
[----:B------:R-:W-:Y:S01]  /*31c0*/  FMUL.FTZ R104, R61, R235 ;  /* 0x000000eb3d687220 */ /* 0x000fe20000410000 */
[----:B------:R-:W-:Y:S02]  /*31d0*/  @P1 IMAD.U32 R173, R106, 0x10000, RZ ;  /* 0x000100006aad1824 */ /* 0x000fe400078e00ff */
[----:B------:R-:W-:Y:S01]  /*31e0*/  @P1 FADD.FTZ R172, R172, R111 ;  /* 0x0000006facac1221 */ /* 0x000fe20000010000 */
[----:B------:R-:W-:Y:S01]  /*31f0*/  FMUL.FTZ R170, R182, R231 ;  /* 0x000000e7b6aa7220 */ /* 0x000fe20000410000 */
[-C--:B------:R-:W-:Y:S01]  /*3200*/  FMUL.FTZ R233, R238, R181.reuse ;  /* 0x000000b5eee97220 */ /* 0x080fe20000410000 */
[-C--:B0-----:R-:W-:Y:S01]  /*3210*/  FMUL.FTZ R237, R234, R181.reuse ;  /* 0x000000b5eaed7220 */ /* 0x081fe20000410000 */
[-C--:B------:R-:W-:Y:S01]  /*3220*/  FMUL.FTZ R229, R112, R181.reuse ;  /* 0x000000b570e57220 */ /* 0x080fe20000410000 */
[----:B------:R-:W-:Y:S01]  /*3230*/  FMUL.FTZ R231, R172, R181 ;  /* 0x000000b5ace77220 */ /* 0x000fe20000410000 */
[----:B------:R-:W-:Y:S01]  /*3240*/  @P1 FADD.FTZ R170, R170, R173 ;  /* 0x000000adaaaa1221 */ /* 0x000fe20000010000 */
[----:B------:R-:W-:Y:S01]  /*3250*/  FMUL.FTZ R107, R60, R233 ;  /* 0x000000e93c6b7220 */ /* 0x000fe20000410000 */
[----:B----4-:R-:W-:Y:S01]  /*3260*/  LOP3.LUT R116, R116, R113, RZ, 0xfc, !PT ;  /* 0x0000007174747212 */ /* 0x010fe200078efcff */
[----:B------:R-:W0:Y:S01]  /*3270*/  F2F.BF16.F32 R105, R105 ;  /* 0x0000006900697304 */ /* 0x000e220000202000 */
[----:B------:R-:W-:Y:S01]  /*3280*/  FMUL.FTZ R113, R62, R237 ;  /* 0x000000ed3e717220 */ /* 0x000fe20000410000 */
[----:B------:R-:W-:Y:S01]  /*3290*/  FMUL.FTZ R106, R57, R229 ;  /* 0x000000e5396a7220 */ /* 0x000fe20000410000 */
[----:B------:R-:W-:Y:S01]  /*32a0*/  FMUL.FTZ R239, R216, R181 ;  /* 0x000000b5d8ef7220 */ /* 0x000fe20000410000 */
        /* <DEDUP_REMOVED lines=15> */
[----:B------:R-:W-:-:S03]  /*33a0*/  LOP3.LUT R105, R105, R173, R113, 0xfe, !PT ;  /* 0x000000ad69697212 */ /* 0x000fc600078efe71 */
[----:B0-----:R-:W-:Y:S02]  /*33b0*/  IMAD.U32 R113, R171, 0x10000, RZ ;  /* 0x00010000ab717824 */ /* 0x001fe400078e00ff */
[-CC-:B------:R-:W-:Y:S01]  /*33c0*/  FFMA.FTZ R244, R205, R230.reuse, R215.reuse ;  /* 0x000000e6cdf47223 */ /* 0x180fe200000100d7 */
[----:B-1----:R-:W-:Y:S01]  /*33d0*/  LOP3.LUT R106, R106, R111, RZ, 0xfc, !PT ;  /* 0x0000006f6a6a7212 */ /* 0x002fe200078efcff */
[----:B------:R-:W-:Y:S02]  /*33e0*/  FFMA.FTZ R111, R210, R230, R215 ;  /* 0x000000e6d26f7223 */ /* 0x000fe400000100d7 */
[----:B------:R-:W-:Y:S01]  /*33f0*/  FADD.FTZ R195, R195, -R244 ;  /* 0x800000f4c3c37221 */ /* 0x000fe20000010000 */
[----:B------:R-:W-:Y:S02]  /*3400*/  LOP3.LUT R107, R107, R113, R110, 0xfe, !PT ;  /* 0x000000716b6b7212 */ /* 0x000fe400078efe6e */
[----:B------:R-:W-:Y:S01]  /*3410*/  @P1 MOV R110, R166 ;  /* 0x000000a6006e1202 */ /* 0x000fe20000000f00 */
[----:B------:R-:W-:Y:S01]  /*3420*/  FADD.FTZ R113, R198, -R111 ;  /* 0x8000006fc6717221 */ /* 0x000fe20000010000 */
[----:B------:R-:W-:Y:S01]  /*3430*/  FFMA.FTZ R196, R196, R230, R215 ;  /* 0x000000e6c4c47223 */ /* 0x000fe200000100d7 */
[----:B------:R-:W-:Y:S01]  /*3440*/  FMUL.FTZ R210, R182, R195 ;  /* 0x000000c3b6d27220 */ /* 0x000fe20000410000 */
[----:B------:R-:W-:-:S02]  /*3450*/  @P1 SHF.L.U32 R111, R110, 0x10, RZ ;  /* 0x000000106e6f1819 */ /* 0x000fc400000006ff */
[----:B------:R-:W-:Y:S01]  /*3460*/  @P1 SHF.R.U64 R110, R166, 0x10, R167 ;  /* 0x00000010a66e1819 */ /* 0x000fe200000012a7 */
[----:B------:R-:W-:Y:S01]  /*3470*/  FFMA.FTZ R207, R207, R230, R215 ;  /* 0x000000e6cfcf7223 */ /* 0x000fe200000100d7 */
[----:B------:R-:W-:Y:S01]  /*3480*/  FADD.FTZ R197, R197, -R196 ;  /* 0x800000c4c5c57221 */ /* 0x000fe20000010000 */
[----:B------:R-:W-:Y:S01]  /*3490*/  @P1 FADD.FTZ R210, R210, R111 ;  /* 0x0000006fd2d21221 */ /* 0x000fe20000010000 */
[----:B------:R-:W-:Y:S01]  /*34a0*/  FMUL.FTZ R196, R182, R113 ;  /* 0x00000071b6c47220 */ /* 0x000fe20000410000 */
[----:B------:R-:W-:Y:S01]  /*34b0*/  @P1 IMAD.U32 R111, R110, 0x10000, RZ ;  /* 0x000100006e6f1824 */ /* 0x000fe200078e00ff */
[----:B------:R-:W-:Y:S01]  /*34c0*/  @P1 MOV R110, R167 ;  /* 0x000000a7006e1202 */ /* 0x000fe20000000f00 */
[----:B------:R-:W-:Y:S02]  /*34d0*/  FADD.FTZ R207, R212, -R207 ;  /* 0x800000cfd4cf7221 */ /* 0x000fe40000010000 */
[----:B------:R-:W-:Y:S01]  /*34e0*/  @P1 FADD.FTZ R196, R196, R111 ;  /* 0x0000006fc4c41221 */ /* 0x000fe20000010000 */
[----:B------:R-:W-:Y:S01]  /*34f0*/  @P1 SHF.L.U32 R111, R110, 0x10, RZ ;  /* 0x000000106e6f1819 */ /* 0x000fe200000006ff */
[C---:B------:R-:W-:Y:S01]  /*3500*/  FMUL.FTZ R244, R182.reuse, R207 ;  /* 0x000000cfb6f47220 */ /* 0x040fe20000410000 */
[----:B------:R-:W-:Y:S01]  /*3510*/  @P1 SHF.R.U32.HI R110, RZ, 0x10, R167 ;  /* 0x00000010ff6e1819 */ /* 0x000fe200000116a7 */
[----:B------:R-:W-:-:S02]  /*3520*/  FMUL.FTZ R246, R182, R197 ;  /* 0x000000c5b6f67220 */ /* 0x000fc40000410000 */
[----:B------:R-:W-:Y:S02]  /*3530*/  @P1 FADD.FTZ R244, R244, R111 ;  /* 0x0000006ff4f41221 */ /* 0x000fe40000010000 */
[----:B------:R-:W-:-:S04]  /*3540*/  @P1 IMAD.U32 R111, R110, 0x10000, RZ ;  /* 0x000100006e6f1824 */ /* 0x000fc800078e00ff */
[----:B------:R-:W-:Y:S01]  /*3550*/  @P1 FADD.FTZ R246, R246, R111 ;  /* 0x0000006ff6f61221 */ /* 0x000fe20000010000 */
[----:B------:R-:W-:-:S03]  /*3560*/  FMUL.FTZ R198, R196, R181 ;  /* 0x000000b5c4c67220 */ /* 0x000fc60000410000 */
[-C--:B------:R-:W-:Y:S01]  /*3570*/  FMUL.FTZ R212, R246, R181.reuse ;  /* 0x000000b5f6d47220 */ /* 0x080fe20000410000 */
[----:B------:R-:W-:Y:S01]  /*3580*/  FMUL.FTZ R110, R53, R198 ;  /* 0x000000c6356e7220 */ /* 0x000fe20000410000 */
[----:B------:R-:W-:Y:S02]  /*3590*/  FMUL.FTZ R205, R244, R181 ;  /* 0x000000b5f4cd7220 */ /* 0x000fe40000410000 */
[----:B------:R-:W-:Y:S01]  /*35a0*/  FMUL.FTZ R111, R55, R212 ;  /* 0x000000d4376f7220 */ /* 0x000fe20000410000 */
[----:B------:R0:W1:Y:S01]  /*35b0*/  F2F.BF16.F32 R113, R110 ;  /* 0x0000006e00717304 */ /* 0x0000620000202000 */
[----:B------:R-:W-:-:S07]  /*35c0*/  @P2 F2FP.BF16.F32.PACK_AB R220, RZ, R220 ;  /* 0x000000dcffdc223e */ /* 0x000fce00000010ff */
[----:B------:R-:W4:Y:S01]  /*35d0*/  F2F.BF16.F32 R111, R111 ;  /* 0x0000006f006f7304 */ /* 0x000f220000202000 */
[----:B0-----:R-:W-:Y:S01]  /*35e0*/  FMUL.FTZ R110, R54, R205 ;  /* 0x000000cd366e7220 */ /* 0x001fe20000410000 */
[----:B------:R-:W-:-:S06]  /*35f0*/  @P2 PRMT R178, R220, 0x7610, R178 ;  /* 0x00007610dcb22816 */ /* 0x000fcc00000000b2 */
[----:B------:R0:W0:Y:S01]  /*3600*/  F2F.BF16.F32 R173, R110 ;  /* 0x0000006e00ad7304 */ /* 0x0000220000202000 */
[----:B------:R-:W-:Y:S02]  /*3610*/  @P2 F2FP.BF16.F32.PACK_AB R214, RZ, R214 ;  /* 0x000000d6ffd6223e */ /* 0x000fe400000010ff */
[----:B------:R-:W-:Y:S02]  /*3620*/  @P2 F2FP.BF16.F32.PACK_AB R236, RZ, R236 ;  /* 0x000000ecffec223e */ /* 0x000fe400000010ff */
[----:B------:R-:W-:Y:S02]  /*3630*/  @P2 F2FP.BF16.F32.PACK_AB R232, RZ, R232 ;  /* 0x000000e8ffe8223e */ /* 0x000fe400000010ff */
[----:B------:R-:W-:Y:S02]  /*3640*/  @P2 LOP3.LUT R197, R178, 0xffff, RZ, 0xc0, !PT ;  /* 0x0000ffffb2c52812 */ /* 0x000fe400078ec0ff */
[----:B------:R-:W-:Y:S01]  /*3650*/  @P2 F2FP.BF16.F32.PACK_AB R207, RZ, R112 ;  /* 0x00000070ffcf223e */ /* 0x000fe200000010ff */
[----:B-1----:R-:W-:Y:S01]  /*3660*/  IMAD.WIDE.U32 R112, R113, 0x10000, RZ ;  /* 0x0001000071707825 */ /* 0x002fe200078e00ff */
[----:B------:R-:W-:-:S02]  /*3670*/  @P2 PRMT R179, R214, 0x7610, R179 ;  /* 0x00007610d6b32816 */ /* 0x000fc400000000b3 */
[----:B------:R-:W-:Y:S02]  /*3680*/  @P2 PRMT R180, R236, 0x7610, R180 ;  /* 0x00007610ecb42816 */ /* 0x000fe400000000b4 */
[----:B----4-:R-:W-:Y:S02]  /*3690*/  SHF.L.U32 R171, R111, 0x10, RZ ;  /* 0x000000106fab7819 */ /* 0x010fe400000006ff */
[----:B------:R-:W-:Y:S01]  /*36a0*/  @P2 PRMT R178, R232, 0x7610, R178 ;  /* 0x00007610e8b22816 */ /* 0x000fe200000000b2 */
[----:B0-----:R-:W-:Y:S01]  /*36b0*/  @P2 IMAD.WIDE.U32 R110, R197, 0x10000, RZ ;  /* 0x00010000c56e2825 */ /* 0x001fe200078e00ff */
[----:B------:R-:W-:Y:S02]  /*36c0*/  @P2 F2FP.BF16.F32.PACK_AB R218, RZ, R218 ;  /* 0x000000daffda223e */ /* 0x000fe400000010ff */
[----:B------:R-:W-:Y:S02]  /*36d0*/  @P2 PRMT R195, R179, 0x5410, R180 ;  /* 0x00005410b3c32816 */ /* 0x000fe400000000b4 */
[----:B------:R-:W-:-:S02]  /*36e0*/  LOP3.LUT R113, R113, R171, R173, 0xfe, !PT ;  /* 0x000000ab71717212 */ /* 0x000fc400078efead */
[----:B------:R-:W-:Y:S02]  /*36f0*/  @P2 F2FP.BF16.F32.PACK_AB R234, RZ, R234 ;  /* 0x000000eaffea223e */ /* 0x000fe400000010ff */
[----:B------:R-:W-:Y:S02]  /*3700*/  @P2 F2FP.BF16.F32.PACK_AB R240, RZ, R240 ;  /* 0x000000f0fff0223e */ /* 0x000fe400000010ff */
[----:B------:R-:W-:Y:S02]  /*3710*/  @P2 LOP3.LUT R171, R178, 0xffff, RZ, 0xc0, !PT ;  /* 0x0000ffffb2ab2812 */ /* 0x000fe400078ec0ff */
[----:B------:R-:W-:Y:S02]  /*3720*/  @P2 PRMT R177, R218, 0x7610, R177 ;  /* 0x00007610dab12816 */ /* 0x000fe400000000b1 */
[----:B------:R-:W-:Y:S02]  /*3730*/  @P2 F2FP.BF16.F32.PACK_AB R238, RZ, R238 ;  /* 0x000000eeffee223e */ /* 0x000fe400000010ff */
[----:B------:R-:W-:-:S02]  /*3740*/  @P2 LOP3.LUT R111, R195, R111, RZ, 0xfc, !PT ;  /* 0x0000006fc36f2212 */ /* 0x000fc400078efcff */
[----:B------:R-:W-:Y:S02]  /*3750*/  @P2 PRMT R179, R234, 0x7610, R179 ;  /* 0x00007610eab32816 */ /* 0x000fe400000000b3 */
[----:B------:R-:W-:Y:S02]  /*3760*/  @P2 PRMT R180, R240, 0x7610, R180 ;  /* 0x00007610f0b42816 */ /* 0x000fe400000000b4 */
[----:B------:R-:W-:Y:S01]  /*3770*/  @P2 F2FP.BF16.F32.PACK_AB R195, RZ, R170 ;  /* 0x000000aaffc3223e */ /* 0x000fe200000010ff */
[----:B------:R-:W-:Y:S01]  /*3780*/  @P2 IMAD.WIDE.U32 R170, R171, 0x10000, RZ ;  /* 0x00010000abaa2825 */ /* 0x000fe200078e00ff */
[--C-:B------:R-:W-:Y:S02]  /*3790*/  @P2 LOP3.LUT R110, R110, 0xffff, R177.reuse, 0xf8, !PT ;  /* 0x0000ffff6e6e2812 */ /* 0x100fe400078ef8b1 */
[----:B------:R-:W-:Y:S02]  /*37a0*/  @P2 F2FP.BF16.F32.PACK_AB R172, RZ, R172 ;  /* 0x000000acffac223e */ /* 0x000fe400000010ff */
[----:B------:R-:W-:-:S02]  /*37b0*/  @P2 PRMT R177, R238, 0x7610, R177 ;  /* 0x00007610eeb12816 */ /* 0x000fc400000000b1 */
[----:B------:R-:W-:Y:S02]  /*37c0*/  @P2 PRMT R178, R207, 0x7610, R178 ;  /* 0x00007610cfb22816 */ /* 0x000fe400000000b2 */
[--C-:B------:R-:W-:Y:S02]  /*37d0*/  @P2 PRMT R173, R179, 0x5410, R180.reuse ;  /* 0x00005410b3ad2816 */ /* 0x100fe400000000b4 */
[----:B------:R-:W-:Y:S02]  /*37e0*/  @P2 PRMT R180, R172, 0x7610, R180 ;  /* 0x00007610acb42816 */ /* 0x000fe400000000b4 */
[----:B------:R-:W-:Y:S02]  /*37f0*/  @P2 LOP3.LUT R172, R170, 0xffff, R177, 0xf8, !PT ;  /* 0x0000ffffaaac2812 */ /* 0x000fe400078ef8b1 */
[----:B------:R-:W-:Y:S02]  /*3800*/  @P2 LOP3.LUT R170, R178, 0xffff, RZ, 0xc0, !PT ;  /* 0x0000ffffb2aa2812 */ /* 0x000fe400078ec0ff */
[----:B------:R-:W-:-:S02]  /*3810*/  @P2 F2FP.BF16.F32.PACK_AB R216, RZ, R216 ;  /* 0x000000d8ffd8223e */ /* 0x000fc400000010ff */
[----:B------:R-:W-:Y:S02]  /*3820*/  @P2 PRMT R179, R195, 0x7610, R179 ;  /* 0x00007610c3b32816 */ /* 0x000fe400000000b3 */
[----:B------:R-:W-:Y:S02]  /*3830*/  @P2 F2FP.BF16.F32.PACK_AB R196, RZ, R196 ;  /* 0x000000c4ffc4223e */ /* 0x000fe400000010ff */
[----:B------:R-:W-:Y:S01]  /*3840*/  @P2 LOP3.LUT R173, R173, R171, RZ, 0xfc, !PT ;  /* 0x000000abadad2212 */ /* 0x000fe200078efcff */
[----:B------:R-:W-:Y:S01]  /*3850*/  @P2 IMAD.WIDE.U32 R170, R170, 0x10000, RZ ;  /* 0x00010000aaaa2825 */ /* 0x000fe200078e00ff */
[----:B------:R-:W-:Y:S02]  /*3860*/  @P2 PRMT R177, R216, 0x7610, R177 ;  /* 0x00007610d8b12816 */ /* 0x000fe400000000b1 */
[----:B------:R-:W-:Y:S02]  /*3870*/  @P2 PRMT R178, R196, 0x7610, R178 ;  /* 0x00007610c4b22816 */ /* 0x000fe400000000b2 */
[----:B------:R-:W-:-:S02]  /*3880*/  @P2 PRMT R195, R179, 0x5410, R180 ;  /* 0x00005410b3c32816 */ /* 0x000fc400000000b4 */
[----:B------:R-:W-:Y:S02]  /*3890*/  @P2 F2FP.BF16.F32.PACK_AB R197, RZ, R210 ;  /* 0x000000d2ffc5223e */ /* 0x000fe400000010ff */
[----:B------:R-:W-:Y:S02]  /*38a0*/  IADD3 R194, P5, R194, UR22, RZ ;  /* 0x00000016c2c27c10 */ /* 0x000fe4000ffbe0ff */
[----:B------:R-:W-:Y:S02]  /*38b0*/  IADD3 R196, P4, R192, UR18, RZ ;  /* 0x00000012c0c47c10 */ /* 0x000fe4000ff9e0ff */
[--C-:B------:R-:W-:Y:S02]  /*38c0*/  @P2 LOP3.LUT R170, R170, 0xffff, R177.reuse, 0xf8, !PT ;  /* 0x0000ffffaaaa2812 */ /* 0x100fe400078ef8b1 */
[----:B------:R-:W-:Y:S02]  /*38d0*/  @P2 LOP3.LUT R171, R195, R171, RZ, 0xfc, !PT ;  /* 0x000000abc3ab2212 */ /* 0x000fe400078efcff */
[----:B------:R-:W-:-:S02]  /*38e0*/  @P2 PRMT R177, R197, 0x7610, R177 ;  /* 0x00007610c5b12816 */ /* 0x000fc400000000b1 */
[----:B------:R-:W-:Y:S02]  /*38f0*/  @P2 F2FP.BF16.F32.PACK_AB R244, RZ, R244 ;  /* 0x000000f4fff4223e */ /* 0x000fe400000010ff */
[----:B------:R-:W-:Y:S02]  /*3900*/  IADD3.X R195, R193, UR23, RZ, P5, !PT ;  /* 0x00000017c1c37c10 */ /* 0x000fe4000affe4ff */
[----:B------:R-:W-:Y:S02]  /*3910*/  IADD3.X R197, R191, UR19, RZ, P4, !PT ;  /* 0x00000013bfc57c10 */ /* 0x000fe4000a7fe4ff */
[----:B------:R-:W-:Y:S02]  /*3920*/  @P2 F2FP.BF16.F32.PACK_AB R246, RZ, R246 ;  /* 0x000000f6fff6223e */ /* 0x000fe400000010ff */
[----:B------:R-:W-:Y:S01]  /*3930*/  @P2 IADD3 R240, P6, R192, UR20, RZ ;  /* 0x00000014c0f02c10 */ /* 0x000fe2000ffde0ff */
[----:B------:R0:W-:Y:S01]  /*3940*/  STG.E.64 desc[UR6][R194.64], R108 ;  /* 0x0000006cc2007986 */ /* 0x0001e2000c101b06 */
[----:B------:R-:W-:-:S02]  /*3950*/  @P2 PRMT R179, R244, 0x7610, R179 ;  /* 0x00007610f4b32816 */ /* 0x000fc400000000b3 */
[----:B------:R-:W-:Y:S01]  /*3960*/  IADD3 R192, P5, R192, UR22, RZ ;  /* 0x00000016c0c07c10 */ /* 0x000fe2000ffbe0ff */
[----:B------:R-:W4:Y:S01]  /*3970*/  LDG.E.64 R196, desc[UR6][R196.64] ;  /* 0x00000006c4c47981 */ /* 0x000f22000c1e1b00 */
[----:B------:R-:W-:Y:S02]  /*3980*/  IADD3 R244, P4, R190, UR18, RZ ;  /* 0x00000012bef47c10 */ /* 0x000fe4000ff9e0ff */
[----:B------:R-:W-:Y:S02]  /*3990*/  @P2 PRMT R180, R246, 0x7610, R180 ;  /* 0x00007610f6b42816 */ /* 0x000fe400000000b4 */
[C---:B------:R-:W-:Y:S02]  /*39a0*/  @P2 IADD3.X R241, R191.reuse, UR21, RZ, P6, !PT ;  /* 0x00000015bff12c10 */ /* 0x040fe4000b7fe4ff */
[----:B------:R-:W-:Y:S02]  /*39b0*/  IADD3.X R193, R191, UR23, RZ, P5, !PT ;  /* 0x00000017bfc17c10 */ /* 0x000fe4000affe4ff */
[----:B------:R-:W-:-:S02]  /*39c0*/  @P2 IADD3 R246, P6, R190, UR20, RZ ;  /* 0x00000014bef62c10 */ /* 0x000fc4000ffde0ff */
[----:B------:R-:W-:Y:S02]  /*39d0*/  IADD3 R190, P5, R190, UR22, RZ ;  /* 0x00000016bebe7c10 */ /* 0x000fe4000ffbe0ff */
[C---:B------:R-:W-:Y:S02]  /*39e0*/  IADD3.X R245, R189.reuse, UR19, RZ, P4, !PT ;  /* 0x00000013bdf57c10 */ /* 0x040fe4000a7fe4ff */
[C---:B------:R-:W-:Y:S01]  /*39f0*/  IADD3 R248, P4, R188.reuse, UR18, RZ ;  /* 0x00000012bcf87c10 */ /* 0x040fe2000ff9e0ff */
[----:B------:R1:W-:Y:S01]  /*3a00*/  @P2 STG.E.64 desc[UR6][R240.64], R110 ;  /* 0x0000006ef0002986 */ /* 0x0003e2000c101b06 */
[C---:B------:R-:W-:Y:S02]  /*3a10*/  @P2 IADD3.X R247, R189.reuse, UR21, RZ, P6, !PT ;  /* 0x00000015bdf72c10 */ /* 0x040fe4000b7fe4ff */
[----:B------:R-:W-:Y:S01]  /*3a20*/  IADD3.X R191, R189, UR23, RZ, P5, !PT ;  /* 0x00000017bdbf7c10 */ /* 0x000fe2000affe4ff */
[----:B------:R2:W-:Y:S01]  /*3a30*/  STG.E.64 desc[UR6][R192.64], R116 ;  /* 0x00000074c0007986 */ /* 0x0005e2000c101b06 */
[----:B0-----:R-:W-:-:S02]  /*3a40*/  @P2 IADD3 R108, P5, R188, UR20, RZ ;  /* 0x00000014bc6c2c10 */ /* 0x001fc4000ffbe0ff */
[C---:B------:R-:W-:Y:S01]  /*3a50*/  IADD3.X R249, R187.reuse, UR19, RZ, P4, !PT ;  /* 0x00000013bbf97c10 */ /* 0x040fe2000a7fe4ff */
[----:B------:R-:W4:Y:S01]  /*3a60*/  LDG.E.64 R244, desc[UR6][R244.64] ;  /* 0x00000006f4f47981 */ /* 0x000f22000c1e1b00 */
[----:B------:R-:W-:Y:S01]  /*3a70*/  FMUL.FTZ R210, R210, R181 ;  /* 0x000000b5d2d27220 */ /* 0x000fe20000410000 */
[----:B------:R-:W-:Y:S02]  /*3a80*/  @P2 IADD3.X R109, R187, UR21, RZ, P5, !PT ;  /* 0x00000015bb6d2c10 */ /* 0x000fe4000affe4ff */
[----:B------:R0:W-:Y:S01]  /*3a90*/  @P2 STG.E.64 desc[UR6][R246.64], R172 ;  /* 0x000000acf6002986 */ /* 0x0001e2000c101b06 */
[----:B------:R-:W-:Y:S02]  /*3aa0*/  IADD3 R188, P6, R188, UR22, RZ ;  /* 0x00000016bcbc7c10 */ /* 0x000fe4000ffde0ff */
[----:B-1----:R-:W-:Y:S01]  /*3ab0*/  IADD3 R110, P5, R186, UR18, RZ ;  /* 0x00000012ba6e7c10 */ /* 0x002fe2000ffbe0ff */
[----:B------:R1:W-:Y:S01]  /*3ac0*/  STG.E.64 desc[UR6][R190.64], R104 ;  /* 0x00000068be007986 */ /* 0x0003e2000c101b06 */
[----:B--2---:R-:W-:-:S03]  /*3ad0*/  FMUL.FTZ R192, R52, R210 ;  /* 0x000000d234c07220 */ /* 0x004fc60000410000 */
[----:B------:R-:W2:Y:S01]  /*3ae0*/  LDG.E.64 R248, desc[UR6][R248.64] ;  /* 0x00000006f8f87981 */ /* 0x000ea2000c1e1b00 */
[----:B------:R-:W-:Y:S02]  /*3af0*/  IADD3.X R189, R187, UR23, RZ, P6, !PT ;  /* 0x00000017bbbd7c10 */ /* 0x000fe4000b7fe4ff */
[----:B------:R-:W-:Y:S01]  /*3b00*/  IADD3.X R111, R185, UR19, RZ, P5, !PT ;  /* 0x00000013b96f7c10 */ /* 0x000fe2000affe4ff */
[----:B------:R-:W3:Y:S01]  /*3b10*/  F2F.BF16.F32 R117, R192 ;  /* 0x000000c000757304 */ /* 0x000ee20000202000 */
[----:B------:R3:W-:Y:S01]  /*3b20*/  @P2 STG.E.64 desc[UR6][R108.64], R170 ;  /* 0x000000aa6c002986 */ /* 0x0007e2000c101b06 */
[----:B0-----:R-:W-:-:S03]  /*3b30*/  @P2 LOP3.LUT R172, R178, 0xffff, RZ, 0xc0, !PT ;  /* 0x0000ffffb2ac2812 */ /* 0x001fc600078ec0ff */
[----:B------:R0:W-:Y:S04]  /*3b40*/  STG.E.64 desc[UR6][R188.64], R106 ;  /* 0x0000006abc007986 */ /* 0x0001e8000c101b06 */
[----:B------:R-:W2:Y:S01]  /*3b50*/  LDG.E.64 R110, desc[UR6][R110.64] ;  /* 0x000000066e6e7981 */ /* 0x000ea2000c1e1b00 */
[----:B------:R-:W-:Y:S01]  /*3b60*/  IADD3 R116, P4, R186, UR22, RZ ;  /* 0x00000016ba747c10 */ /* 0x000fe2000ff9e0ff */
[----:B------:R-:W-:Y:S01]  /*3b70*/  @P2 IMAD.WIDE.U32 R172, R172, 0x10000, RZ ;  /* 0x00010000acac2825 */ /* 0x000fe200078e00ff */
[----:B------:R-:W-:Y:S02]  /*3b80*/  @P2 IADD3 R186, P5, R186, UR20, RZ ;  /* 0x00000014baba2c10 */ /* 0x000fe4000ffbe0ff */
[----:B-1----:R-:W-:Y:S02]  /*3b90*/  @P2 PRMT R105, R179, 0x5410, R180 ;  /* 0x00005410b3692816 */ /* 0x002fe400000000b4 */
[----:B------:R-:W-:-:S02]  /*3ba0*/  IADD3 R104, P6, R184, UR18, RZ ;  /* 0x00000012b8687c10 */ /* 0x000fc4000ffde0ff */
[----:B------:R-:W-:Y:S02]  /*3bb0*/  @P2 IADD3.X R187, R185, UR21, RZ, P5, !PT ;  /* 0x00000015b9bb2c10 */ /* 0x000fe4000affe4ff */
[----:B---3--:R-:W-:Y:S02]  /*3bc0*/  @P2 LOP3.LUT R109, R105, R173, RZ, 0xfc, !PT ;  /* 0x000000ad696d2212 */ /* 0x008fe400078efcff */
[----:B------:R-:W-:Y:S02]  /*3bd0*/  @P2 LOP3.LUT R108, R172, 0xffff, R177, 0xf8, !PT ;  /* 0x0000ffffac6c2812 */ /* 0x000fe400078ef8b1 */
[----:B------:R-:W-:Y:S02]  /*3be0*/  LOP3.LUT R112, R112, R117, RZ, 0xfc, !PT ;  /* 0x0000007570707212 */ /* 0x000fe400078efcff */
[----:B------:R-:W-:Y:S02]  /*3bf0*/  IADD3.X R117, R185, UR23, RZ, P4, !PT ;  /* 0x00000017b9757c10 */ /* 0x000fe4000a7fe4ff */
[----:B------:R-:W-:Y:S01]  /*3c00*/  IADD3.X R105, R183, UR19, RZ, P6, !PT ;  /* 0x00000013b7697c10 */ /* 0x000fe2000b7fe4ff */
[----:B------:R1:W-:Y:S04]  /*3c10*/  @P2 STG.E.64 desc[UR6][R186.64], R108 ;  /* 0x0000006cba002986 */ /* 0x0003e8000c101b06 */
[----:B------:R3:W-:Y:S04]  /*3c20*/  STG.E.64 desc[UR6][R116.64], R112 ;  /* 0x0000007074007986 */ /* 0x0007e8000c101b06 */
[----:B------:R-:W2:Y:S01]  /*3c30*/  LDG.E.64 R104, desc[UR6][R104.64] ;  /* 0x0000000668687981 */ /* 0x000ea2000c1e1b00 */
[----:B0-----:R-:W-:Y:S01]  /*3c40*/  FFMA.FTZ R107, R202, R230, R215 ;  /* 0x000000e6ca6b7223 */ /* 0x001fe200000100d7 */
[----:B------:R-:W-:-:S03]  /*3c50*/  @P1 SHF.R.U64 R106, R168, 0x10, R169 ;  /* 0x00000010a86a1819 */ /* 0x000fc600000012a9 */
[----:B------:R-:W-:Y:S01]  /*3c60*/  FADD.FTZ R107, R200, -R107 ;  /* 0x8000006bc86b7221 */ /* 0x000fe20000010000 */
[-C--:B------:R-:W-:Y:S01]  /*3c70*/  FFMA.FTZ R201, R201, R230.reuse, R215 ;  /* 0x000000e6c9c97223 */ /* 0x080fe200000100d7 */
[----:B-1----:R-:W-:Y:S02]  /*3c80*/  @P1 SHF.L.U32 R109, R106, 0x10, RZ ;  /* 0x000000106a6d1819 */ /* 0x002fe400000006ff */
[----:B------:R-:W-:Y:S01]  /*3c90*/  FMUL.FTZ R108, R182, R107 ;  /* 0x0000006bb66c7220 */ /* 0x000fe20000410000 */
[----:B------:R-:W-:Y:S02]  /*3ca0*/  @P1 IMAD.MOV.U32 R107, RZ, RZ, R169 ;  /* 0x000000ffff6b1224 */ /* 0x000fe400078e00a9 */
[--C-:B------:R-:W-:Y:S01]  /*3cb0*/  FFMA.FTZ R199, R199, R230, R215.reuse ;  /* 0x000000e6c7c77223 */ /* 0x100fe200000100d7 */
[----:B------:R-:W-:Y:S01]  /*3cc0*/  @P1 MOV R106, R168 ;  /* 0x000000a8006a1202 */ /* 0x000fe20000000f00 */
[----:B------:R-:W-:Y:S01]  /*3cd0*/  FFMA.FTZ R208, R208, R230, R215 ;  /* 0x000000e6d0d07223 */ /* 0x000fe200000100d7 */
[----:B------:R-:W-:Y:S01]  /*3ce0*/  FADD.FTZ R201, R206, -R201 ;  /* 0x800000c9cec97221 */ /* 0x000fe20000010000 */
[----:B------:R-:W-:Y:S01]  /*3cf0*/  @P1 FADD.FTZ R108, R108, R109 ;  /* 0x0000006d6c6c1221 */ /* 0x000fe20000010000 */
[----:B------:R-:W-:-:S02]  /*3d00*/  @P1 IMAD.U32 R109, R107, 0x10000, RZ ;  /* 0x000100006b6d1824 */ /* 0x000fc400078e00ff */
[----:B------:R-:W-:Y:S01]  /*3d10*/  FADD.FTZ R199, R204, -R199 ;  /* 0x800000c7ccc77221 */ /* 0x000fe20000010000 */
[----:B---3--:R-:W-:Y:S01]  /*3d20*/  @P1 SHF.R.U32.HI R113, RZ, 0x10, R169 ;  /* 0x00000010ff711819 */ /* 0x008fe200000116a9 */
[----:B------:R-:W-:Y:S01]  /*3d30*/  FADD.FTZ R203, R203, -R208 ;  /* 0x800000d0cbcb7221 */ /* 0x000fe20000010000 */
[----:B------:R-:W-:Y:S01]  /*3d40*/  @P1 SHF.L.U32 R107, R106, 0x10, RZ ;  /* 0x000000106a6b1819 */ /* 0x000fe200000006ff */
[C---:B------:R-:W-:Y:S01]  /*3d50*/  FMUL.FTZ R112, R182.reuse, R201 ;  /* 0x000000c9b6707220 */ /* 0x040fe20000410000 */
[----:B------:R-:W-:Y:S01]  /*3d60*/  @P1 SHF.L.U32 R113, R113, 0x10, RZ ;  /* 0x0000001071711819 */ /* 0x000fe200000006ff */
[C---:B------:R-:W-:Y:S01]  /*3d70*/  FMUL.FTZ R116, R182.reuse, R199 ;  /* 0x000000c7b6747220 */ /* 0x040fe20000410000 */
[----:B------:R-:W-:Y:S01]  /*3d80*/  FMUL.FTZ R182, R182, R203 ;  /* 0x000000cbb6b67220 */ /* 0x000fe20000410000 */
[----:B------:R-:W-:Y:S01]  /*3d90*/  @P1 FADD.FTZ R112, R112, R107 ;  /* 0x0000006b70701221 */ /* 0x000fe20000010000 */
[----:B------:R-:W-:Y:S01]  /*3da0*/  @P2 F2FP.BF16.F32.PACK_AB R106, RZ, R108 ;  /* 0x0000006cff6a223e */ /* 0x000fe200000010ff */
[----:B------:R-:W-:Y:S01]  /*3db0*/  @P1 FADD.FTZ R116, R116, R109 ;  /* 0x0000006d74741221 */ /* 0x000fe20000010000 */
[----:B------:R-:W-:Y:S01]  /*3dc0*/  @P1 FADD.FTZ R182, R182, R113 ;  /* 0x00000071b6b61221 */ /* 0x000fe20000010000 */
[----:B------:R-:W-:-:S02]  /*3dd0*/  MOV R109, R114 ;  /* 0x00000072006d7202 */ /* 0x000fc40000000f00 */
[----:B------:R-:W-:Y:S02]  /*3de0*/  @P2 F2FP.BF16.F32.PACK_AB R113, RZ, R112 ;  /* 0x00000070ff71223e */ /* 0x000fe400000010ff */
[----:B------:R-:W-:Y:S01]  /*3df0*/  @P2 PRMT R178, R106, 0x7610, R178 ;  /* 0x000076106ab22816 */ /* 0x000fe200000000b2 */
[-C--:B------:R-:W-:Y:S01]  /*3e00*/  FMUL.FTZ R106, R108, R181.reuse ;  /* 0x000000b56c6a7220 */ /* 0x080fe20000410000 */
[-C--:B------:R-:W-:Y:S01]  /*3e10*/  FMUL.FTZ R107, R116, R181.reuse ;  /* 0x000000b5746b7220 */ /* 0x080fe20000410000 */
[-C--:B------:R-:W-:Y:S01]  /*3e20*/  FMUL.FTZ R108, R182, R181.reuse ;  /* 0x000000b5b66c7220 */ /* 0x080fe20000410000 */
[----:B------:R-:W-:Y:S01]  /*3e30*/  FMUL.FTZ R181, R112, R181 ;  /* 0x000000b570b57220 */ /* 0x000fe20000410000 */
[----:B------:R-:W-:Y:S01]  /*3e40*/  @P2 PRMT R177, R113, 0x7610, R177 ;  /* 0x0000761071b12816 */ /* 0x000fe200000000b1 */
[----:B------:R-:W-:Y:S01]  /*3e50*/  IMAD.U32 R112, R109, 0x10000, RZ ;  /* 0x000100006d707824 */ /* 0x000fe200078e00ff */
[----:B------:R-:W-:Y:S02]  /*3e60*/  MOV R113, R115 ;  /* 0x0000007300717202 */ /* 0x000fe40000000f00 */
[----:B------:R-:W-:-:S02]  /*3e70*/  SHF.R.U64 R109, R114, 0x10, R115 ;  /* 0x00000010726d7819 */ /* 0x000fc40000001273 */
[----:B------:R-:W-:Y:S01]  /*3e80*/  SHF.R.U32.HI R114, RZ, 0x10, R115 ;  /* 0x00000010ff727819 */ /* 0x000fe20000011673 */
[----:B------:R-:W-:Y:S01]  /*3e90*/  FFMA.FTZ R125, R112, R213, R125 ;  /* 0x000000d5707d7223 */ /* 0x000fe2000001007d */
[----:B------:R-:W-:Y:S01]  /*3ea0*/  IMAD.U32 R112, R113, 0x10000, RZ ;  /* 0x0001000071707824 */ /* 0x000fe200078e00ff */
[----:B------:R-:W-:Y:S02]  /*3eb0*/  SHF.L.U32 R109, R109, 0x10, RZ ;  /* 0x000000106d6d7819 */ /* 0x000fe400000006ff */
[----:B------:R-:W-:Y:S02]  /*3ec0*/  SHF.L.U32 R114, R114, 0x10, RZ ;  /* 0x0000001072727819 */ /* 0x000fe400000006ff */
[----:B------:R-:W-:Y:S02]  /*3ed0*/  MOV R113, R118 ;  /* 0x0000007600717202 */ /* 0x000fe40000000f00 */
[----:B------:R-:W-:Y:S01]  /*3ee0*/  SHF.R.U64 R115, R118, 0x10, R119 ;  /* 0x0000001076737819 */ /* 0x000fe20000001277 */
[----:B------:R-:W-:Y:S01]  /*3ef0*/  FFMA.FTZ R19, R112, R223, R19 ;  /* 0x000000df70137223 */ /* 0x000fe20000010013 */
[----:B------:R-:W-:Y:S01]  /*3f00*/  FFMA.FTZ R124, R109, R209, R124 ;  /* 0x000000d16d7c7223 */ /* 0x000fe2000001007c */
[----:B------:R-:W-:-:S02]  /*3f10*/  IMAD.U32 R112, R113, 0x10000, RZ ;  /* 0x0001000071707824 */ /* 0x000fc400078e00ff */
[----:B------:R-:W-:Y:S01]  /*3f20*/  FFMA.FTZ R123, R114, R228, R123 ;  /* 0x000000e4727b7223 */ /* 0x000fe2000001007b */
[----:B------:R-:W-:Y:S02]  /*3f30*/  SHF.L.U32 R109, R115, 0x10, RZ ;  /* 0x00000010736d7819 */ /* 0x000fe400000006ff */
[----:B------:R-:W-:Y:S01]  /*3f40*/  SHF.R.U32.HI R114, RZ, 0x10, R119 ;  /* 0x00000010ff727819 */ /* 0x000fe20000011677 */
[----:B------:R-:W-:Y:S02]  /*3f50*/  FFMA.FTZ R17, R112, R211, R17 ;  /* 0x000000d370117223 */ /* 0x000fe40000010011 */
[----:B------:R-:W-:Y:S01]  /*3f60*/  FFMA.FTZ R18, R109, R221, R18 ;  /* 0x000000dd6d127223 */ /* 0x000fe20000010012 */
[----:B------:R-:W-:Y:S02]  /*3f70*/  SHF.L.U32 R112, R114, 0x10, RZ ;  /* 0x0000001072707819 */ /* 0x000fe400000006ff */
[----:B------:R-:W-:-:S03]  /*3f80*/  MOV R113, R119 ;  /* 0x0000007700717202 */ /* 0x000fc60000000f00 */
[----:B------:R-:W-:Y:S02]  /*3f90*/  FFMA.FTZ R121, R112, R226, R121 ;  /* 0x000000e270797223 */ /* 0x000fe40000010079 */
[----:B------:R-:W-:-:S04]  /*3fa0*/  IMAD.U32 R113, R113, 0x10000, RZ ;  /* 0x0001000071717824 */ /* 0x000fc800078e00ff */
[----:B------:R-:W-:Y:S01]  /*3fb0*/  FFMA.FTZ R122, R113, R219, R122 ;  /* 0x000000db717a7223 */ /* 0x000fe2000001007a */
[----:B------:R-:W-:-:S04]  /*3fc0*/  @P2 F2FP.BF16.F32.PACK_AB R117, RZ, R116 ;  /* 0x00000074ff75223e */ /* 0x000fc800000010ff */
[----:B------:R-:W-:Y:S02]  /*3fd0*/  @P2 PRMT R179, R117, 0x7610, R179 ;  /* 0x0000761075b32816 */ /* 0x000fe400000000b3 */
[----:B------:R-:W-:-:S04]  /*3fe0*/  @P2 F2FP.BF16.F32.PACK_AB R170, RZ, R182 ;  /* 0x000000b6ffaa223e */ /* 0x000fc800000010ff */
[----:B------:R-:W-:Y:S02]  /*3ff0*/  @P2 PRMT R180, R170, 0x7610, R180 ;  /* 0x00007610aab42816 */ /* 0x000fe400000000b4 */
[----:B----4-:R-:W-:Y:S02]  /*4000*/  MOV R109, R196 ;  /* 0x000000c4006d7202 */ /* 0x010fe40000000f00 */
[--C-:B------:R-:W-:Y:S02]  /*4010*/  SHF.R.U32.HI R112, RZ, 0x10, R197.reuse ;  /* 0x00000010ff707819 */ /* 0x100fe400000116c5 */
[----:B------:R-:W-:Y:S01]  /*4020*/  SHF.L.U32 R109, R109, 0x10, RZ ;  /* 0x000000106d6d7819 */ /* 0x000fe200000006ff */
[--C-:B------:R-:W-:Y:S01]  /*4030*/  IMAD.MOV.U32 R115, RZ, RZ, R197.reuse ;  /* 0x000000ffff737224 */ /* 0x100fe200078e00c5 */
[----:B------:R-:W-:Y:S01]  /*4040*/  SHF.R.U64 R114, R196, 0x10, R197 ;  /* 0x00000010c4727819 */ /* 0x000fe200000012c5 */
[----:B------:R-:W-:Y:S02]  /*4050*/  IMAD.U32 R112, R112, 0x10000, RZ ;  /* 0x0001000070707824 */ /* 0x000fe400078e00ff */
[----:B------:R-:W-:Y:S01]  /*4060*/  FFMA.FTZ R120, R109, R225, R120 ;  /* 0x000000e16d787223 */ /* 0x000fe20000010078 */
[----:B------:R-:W-:Y:S01]  /*4070*/  SHF.L.U32 R114, R114, 0x10, RZ ;  /* 0x0000001072727819 */ /* 0x000fe200000006ff */
[----:B------:R-:W-:-:S02]  /*4080*/  IMAD.U32 R113, R115, 0x10000, RZ ;  /* 0x0001000073717824 */ /* 0x000fc400078e00ff */
[----:B------:R-:W-:Y:S02]  /*4090*/  FFMA.FTZ R47, R112, R222, R47 ;  /* 0x000000de702f7223 */ /* 0x000fe4000001002f */
[----:B------:R-:W-:Y:S01]  /*40a0*/  FFMA.FTZ R16, R113, R217, R16 ;  /* 0x000000d971107223 */ /* 0x000fe20000010010 */
[----:B------:R-:W-:Y:S01]  /*40b0*/  FFMA.FTZ R15, R114, R224, R15 ;  /* 0x000000e0720f7223 */ /* 0x000fe2000001000f */
[----:B------:R-:W-:Y:S02]  /*40c0*/  MOV R109, R244 ;  /* 0x000000f4006d7202 */ /* 0x000fe40000000f00 */
[----:B------:R-:W-:Y:S02]  /*40d0*/  SHF.R.U64 R113, R244, 0x10, R245 ;  /* 0x00000010f4717819 */ /* 0x000fe400000012f5 */
[----:B------:R-:W-:Y:S02]  /*40e0*/  SHF.L.U32 R109, R109, 0x10, RZ ;  /* 0x000000106d6d7819 */ /* 0x000fe400000006ff */
[----:B------:R-:W-:Y:S01]  /*40f0*/  MOV R114, R245 ;  /* 0x000000f500727202 */ /* 0x000fe20000000f00 */
[----:B--2---:R-:W-:-:S02]  /*4100*/  IMAD.MOV.U32 R112, RZ, RZ, R249 ;  /* 0x000000ffff707224 */ /* 0x004fc400078e00f9 */
[----:B------:R-:W-:Y:S01]  /*4110*/  FFMA.FTZ R14, R109, R233, R14 ;  /* 0x000000e96d0e7223 */ /* 0x000fe2000001000e */
[----:B------:R-:W-:Y:S01]  /*4120*/  SHF.L.U32 R113, R113, 0x10, RZ ;  /* 0x0000001071717819 */ /* 0x000fe200000006ff */
[----:B------:R-:W-:Y:S01]  /*4130*/  IMAD.U32 R112, R112, 0x10000, RZ ;  /* 0x0001000070707824 */ /* 0x000fe200078e00ff */
[----:B------:R-:W-:Y:S01]  /*4140*/  MOV R109, R248 ;  /* 0x000000f8006d7202 */ /* 0x000fe20000000f00 */
[----:B------:R-:W-:Y:S01]  /*4150*/  IMAD.U32 R114, R114, 0x10000, RZ ;  /* 0x0001000072727824 */ /* 0x000fe200078e00ff */
[----:B------:R-:W-:Y:S01]  /*4160*/  SHF.R.U32.HI R115, RZ, 0x10, R249 ;  /* 0x00000010ff737819 */ /* 0x000fe200000116f9 */
[----:B------:R-:W-:Y:S01]  /*4170*/  FFMA.FTZ R9, R112, R227, R9 ;  /* 0x000000e370097223 */ /* 0x000fe20000010009 */
[----:B------:R-:W-:Y:S01]  /*4180*/  SHF.L.U32 R109, R109, 0x10, RZ ;  /* 0x000000106d6d7819 */ /* 0x000fe200000006ff */
[----:B------:R-:W-:Y:S01]  /*4190*/  FFMA.FTZ R12, R113, R235, R12 ;  /* 0x000000eb710c7223 */ /* 0x000fe2000001000c */
[----:B------:R-:W-:Y:S01]  /*41a0*/  SHF.L.U32 R115, R115, 0x10, RZ ;  /* 0x0000001073737819 */ /* 0x000fe200000006ff */
[----:B------:R-:W-:-:S02]  /*41b0*/  IMAD.MOV.U32 R112, RZ, RZ, R111 ;  /* 0x000000ffff707224 */ /* 0x000fc400078e006f */
[----:B------:R-:W-:Y:S01]  /*41c0*/  FFMA.FTZ R13, R114, R237, R13 ;  /* 0x000000ed720d7223 */ /* 0x000fe2000001000d */
[----:B------:R-:W-:Y:S01]  /*41d0*/  SHF.R.U64 R113, R248, 0x10, R249 ;  /* 0x00000010f8717819 */ /* 0x000fe200000012f9 */
[----:B------:R-:W-:Y:S01]  /*41e0*/  FMUL.FTZ R114, R48, R181 ;  /* 0x000000b530727220 */ /* 0x000fe20000410000 */
[----:B------:R-:W-:Y:S02]  /*41f0*/  IMAD.U32 R112, R112, 0x10000, RZ ;  /* 0x0001000070707824 */ /* 0x000fe400078e00ff */
[----:B------:R-:W-:Y:S01]  /*4200*/  FFMA.FTZ R46, R109, R239, R46 ;  /* 0x000000ef6d2e7223 */ /* 0x000fe2000001002e */
[----:B------:R-:W-:Y:S01]  /*4210*/  SHF.R.U32.HI R116, RZ, 0x10, R245 ;  /* 0x00000010ff747819 */ /* 0x000fe200000116f5 */
[----:B------:R-:W-:Y:S01]  /*4220*/  FFMA.FTZ R8, R115, R231, R8 ;  /* 0x000000e773087223 */ /* 0x000fe20000010008 */
[----:B------:R-:W-:Y:S01]  /*4230*/  SHF.L.U32 R113, R113, 0x10, RZ ;  /* 0x0000001071717819 */ /* 0x000fe200000006ff */
[----:B------:R0:W1:Y:S01]  /*4240*/  F2F.BF16.F32 R117, R114 ;  /* 0x0000007200757304 */ /* 0x0000620000202000 */
[----:B------:R-:W-:Y:S01]  /*4250*/  MOV R109, R110 ;  /* 0x0000006e006d7202 */ /* 0x000fe20000000f00 */
[----:B------:R-:W-:Y:S01]  /*4260*/  FFMA.FTZ R7, R112, R205, R7 ;  /* 0x000000cd70077223 */ /* 0x000fe20000010007 */
[----:B------:R-:W-:Y:S01]  /*4270*/  SHF.R.U64 R115, R110, 0x10, R111 ;  /* 0x000000106e737819 */ /* 0x000fe2000000126f */
[----:B------:R-:W-:Y:S01]  /*4280*/  FMUL.FTZ R112, R51, R108 ;  /* 0x0000006c33707220 */ /* 0x000fe20000410000 */
[----:B------:R-:W-:Y:S01]  /*4290*/  SHF.L.U32 R116, R116, 0x10, RZ ;  /* 0x0000001074747819 */ /* 0x000fe200000006ff */
[----:B------:R-:W-:Y:S01]  /*42a0*/  FFMA.FTZ R10, R113, R229, R10 ;  /* 0x000000e5710a7223 */ /* 0x000fe2000001000a */
[----:B------:R-:W-:Y:S01]  /*42b0*/  SHF.L.U32 R110, R109, 0x10, RZ ;  /* 0x000000106d6e7819 */ /* 0x000fe200000006ff */
[----:B0-----:R-:W-:Y:S01]  /*42c0*/  FMUL.FTZ R114, R50, R107 ;  /* 0x0000006b32727220 */ /* 0x001fe20000410000 */
[----:B------:R-:W-:Y:S01]  /*42d0*/  SHF.L.U32 R109, R115, 0x10, RZ ;  /* 0x00000010736d7819 */ /* 0x000fe200000006ff */
[----:B------:R-:W-:Y:S01]  /*42e0*/  FMUL.FTZ R113, R49, R106 ;  /* 0x0000006a31717220 */ /* 0x000fe20000410000 */
[----:B------:R-:W0:Y:S01]  /*42f0*/  F2F.BF16.F32 R112, R112 ;  /* 0x0000007000707304 */ /* 0x000e220000202000 */
[----:B------:R-:W-:Y:S01]  /*4300*/  FFMA.FTZ R11, R116, R242, R11 ;  /* 0x000000f2740b7223 */ /* 0x000fe2000001000b */
[----:B------:R-:W-:Y:S01]  /*4310*/  SHF.R.U32.HI R115, RZ, 0x10, R111 ;  /* 0x00000010ff737819 */ /* 0x000fe2000001166f */
[----:B------:R-:W-:Y:S01]  /*4320*/  FFMA.FTZ R3, R110, R210, R3 ;  /* 0x000000d26e037223 */ /* 0x000fe20000010003 */
[----:B------:R-:W-:-:S04]  /*4330*/  FFMA.FTZ R44, R109, R198, R44 ;  /* 0x000000c66d2c7223 */ /* 0x000fc8000001002c */
[----:B------:R-:W2:Y:S01]  /*4340*/  F2F.BF16.F32 R114, R114 ;  /* 0x0000007200727304 */ /* 0x000ea20000202000 */
[----:B------:R-:W-:Y:S02]  /*4350*/  MOV R109, R104 ;  /* 0x00000068006d7202 */ /* 0x000fe40000000f00 */
[----:B------:R-:W-:Y:S02]  /*4360*/  MOV R110, R105 ;  /* 0x00000069006e7202 */ /* 0x000fe40000000f00 */
[----:B------:R-:W-:-:S03]  /*4370*/  SHF.R.U32.HI R111, RZ, 0x10, R105 ;  /* 0x00000010ff6f7819 */ /* 0x000fc60000011669 */
[----:B------:R3:W4:Y:S01]  /*4380*/  F2F.BF16.F32 R116, R113 ;  /* 0x0000007100747304 */ /* 0x0007220000202000 */
[----:B------:R-:W-:Y:S01]  /*4390*/  SHF.L.U32 R109, R109, 0x10, RZ ;  /* 0x000000106d6d7819 */ /* 0x000fe200000006ff */
[----:B------:R-:W-:Y:S01]  /*43a0*/  IMAD.U32 R110, R110, 0x10000, RZ ;  /* 0x000100006e6e7824 */ /* 0x000fe200078e00ff */
[----:B------:R-:W-:Y:S02]  /*43b0*/  SHF.L.U32 R111, R111, 0x10, RZ ;  /* 0x000000106f6f7819 */ /* 0x000fe400000006ff */
[----:B---3--:R-:W-:Y:S01]  /*43c0*/  SHF.R.U64 R113, R104, 0x10, R105 ;  /* 0x0000001068717819 */ /* 0x008fe20000001269 */
[----:B------:R-:W-:-:S03]  /*43d0*/  IMAD.U32 R104, R115, 0x10000, RZ ;  /* 0x0001000073687824 */ /* 0x000fc600078e00ff */
[----:B------:R-:W-:Y:S01]  /*43e0*/  SHF.L.U32 R105, R113, 0x10, RZ ;  /* 0x0000001071697819 */ /* 0x000fe200000006ff */
        /* <DEDUP_REMOVED lines=14> */
.L_x_3920:
[----:B0-----:R-:W-:Y:S01]  /*44d0*/  IMAD.WIDE.U32 R104, R116, 0x10000, RZ ;  /* 0x0001000074687825 */ /* 0x001fe200078e00ff */
[----:B------:R-:W-:Y:S02]  /*44e0*/  SHF.L.U32 R107, R112, 0x10, RZ ;  /* 0x00000010706b7819 */ /* 0x000fe400000006ff */
        /* <DEDUP_REMOVED lines=92> */
.L_x_3917:
[----:B------:R-:W1:Y:S01]  /*4ab0*/  S2UR UR4, SR_CTAID.X ;  /* 0x00000000000479c3 */ /* 0x000e620000002500 */
[----:B------:R-:W-:-:S07]  /*4ac0*/  LOP3.LUT R89, R0, 0xff, RZ, 0xc0, !PT ;  /* 0x000000ff00597812 */ /* 0x000fce00078ec0ff */
[----:B------:R-:W2:Y:S08]  /*4ad0*/  LDC.64 R2, c[0x0][0x2d0] ;  /* 0x0000b400ff027b82 */ /* 0x000eb00000000a00 */
[----:B------:R-:W3:Y:S08]  /*4ae0*/  LDC.64 R4, c[0x0][0x2d8] ;  /* 0x0000b600ff047b82 */ /* 0x000ef00000000a00 */
[----:B------:R-:W4:Y:S01]  /*4af0*/  LDC.64 R6, c[0x0][0x2f0] ;  /* 0x0000bc00ff067b82 */ /* 0x000f220000000a00 */
[----:B-1----:R-:W-:Y:S01]  /*4b00*/  LEA.HI R88, R0, UR4, RZ, 0x18 ;  /* 0x0000000400587c11 */ /* 0x002fe2000f8fc0ff */
[----:B------:R-:W-:-:S04]  /*4b10*/  ULDC UR4, c[0x0][0x218] ;  /* 0x0000860000047ab9 */ /* 0x000fc80000000800 */
[----:B------:R-:W-:-:S05]  /*4b20*/  IMAD R88, R88, UR4, RZ ;  /* 0x0000000458587c24 */ /* 0x000fca000f8e02ff */
[----:B------:R-:W-:-:S05]  /*4b30*/  LEA.HI R89, R88, R89, RZ, 0x1e ;  /* 0x0000005958597211 */ /* 0x000fca00078ff0ff */
[----:B--2---:R-:W-:-:S04]  /*4b40*/  IMAD.WIDE.U32 R2, R89, 0x10, R2 ;  /* 0x0000001059027825 */ /* 0x004fc800078e0002 */
[C---:B---3--:R-:W-:Y:S01]  /*4b50*/  IMAD.WIDE.U32 R4, R89.reuse, 0x10, R4 ;  /* 0x0000001059047825 */ /* 0x048fe200078e0004 */
[----:B------:R-:W-:Y:S03]  /*4b60*/  STG.E.128 desc[UR6][R2.64], R64 ;  /* 0x0000004002007986 */ /* 0x000fe6000c101d06 */
        /* <DEDUP_REMOVED lines=22> */
.L_x_3918:
[----:B------:R-:W-:Y:S01]  /*4cd0*/  HFMA2.MMA R114, -RZ, RZ, 0, 9.5367431640625e-07 ;  /* 0x00000010ff727435 */ /* 0x000fe200000001ff */
[----:B------:R-:W-:Y:S01]  /*4ce0*/  MOV R115, R104 ;  /* 0x0000006800737202 */ /* 0x000fe20000000f00 */
[----:B------:R-:W-:Y:S01]  /*4cf0*/  IMAD.MOV.U32 R112, RZ, RZ, -0x1 ;  /* 0xffffffffff707424 */ /* 0x000fe200078e00ff */
[----:B------:R-:W-:-:S08]  /*4d00*/  MOV R117, 0x1f ;  /* 0x0000001f00757802 */ /* 0x000fd00000000f00 */
[----:B-----5:R-:W-:Y:S05]  /*4d10*/  WARPSYNC.COLLECTIVE R112, `(.L_x_3922) ;  /* 0x0000000070087348 */ /* 0x020fea0003c00000 */
[----:B------:R0:W1:Y:S02]  /*4d20*/  SHFL.DOWN P5, R113, R115, R114, R117 ;  /* 0x0800007273717389 */ /* 0x00006400000a0075 */
[----:B01---5:R-:W-:Y:S01]  /*4d30*/  ENDCOLLECTIVE ;  /* 0x000000000000791b */ /* 0x023fe20003800000 */
.L_x_3922:
[----:B------:R-:W-:Y:S02]  /*4d40*/  MOV R115, R105 ;  /* 0x0000006900737202 */ /* 0x000fe40000000f00 */
[----:B------:R-:W-:-:S07]  /*4d50*/  MOV R107, R113 ;  /* 0x00000071006b7202 */ /* 0x000fce0000000f00 */
[----:B------:R-:W-:Y:S05]  /*4d60*/  WARPSYNC.COLLECTIVE R112, `(.L_x_3923) ;  /* 0x0000000070087348 */ /* 0x000fea0003c00000 */
[----:B------:R0:W1:Y:S02]  /*4d70*/  SHFL.DOWN P5, R113, R115, R114, R117 ;  /* 0x0800007273717389 */ /* 0x00006400000a0075 */
[----:B01----:R-:W-:Y:S01]  /*4d80*/  ENDCOLLECTIVE ;  /* 0x000000000000791b */ /* 0x003fe20003800000 */
.L_x_3923:
[----:B------:R-:W-:Y:S01]  /*4d90*/  FADD.FTZ R107, R104, R107 ;  /* 0x0000006b686b7221 */ /* 0x000fe20000010000 */
[----:B------:R-:W-:-:S03]  /*4da0*/  HFMA2.MMA R114, -RZ, RZ, 0, 4.76837158203125e-07 ;  /* 0x00000008ff727435 */ /* 0x000fc600000001ff */
[----:B------:R-:W-:Y:S01]  /*4db0*/  IMAD.MOV.U32 R115, RZ, RZ, R107 ;  /* 0x000000ffff737224 */ /* 0x000fe200078e006b */
[----:B------:R-:W-:-:S07]  /*4dc0*/  MOV R106, R113 ;  /* 0x00000071006a7202 */ /* 0x000fce0000000f00 */
[----:B------:R-:W-:Y:S05]  /*4dd0*/  WARPSYNC.COLLECTIVE R112, `(.L_x_3924) ;  /* 0x0000000070087348 */ /* 0x000fea0003c00000 */
[----:B------:R0:W1:Y:S02]  /*4de0*/  SHFL.DOWN P5, R113, R115, R114, R117 ;  /* 0x0800007273717389 */ /* 0x00006400000a0075 */
[----:B01----:R-:W-:Y:S01]  /*4df0*/  ENDCOLLECTIVE ;  /* 0x000000000000791b */ /* 0x003fe20003800000 */
.L_x_3924:
[----:B------:R-:W-:-:S05]  /*4e00*/  FADD.FTZ R106, R105, R106 ;  /* 0x0000006a696a7221 */ /* 0x000fca0000010000 */
[----:B------:R-:W-:Y:S02]  /*4e10*/  MOV R115, R106 ;  /* 0x0000006a00737202 */ /* 0x000fe40000000f00 */
[----:B------:R-:W-:-:S07]  /*4e20*/  MOV R108, R113 ;  /* 0x00000071006c7202 */ /* 0x000fce0000000f00 */
[----:B------:R-:W-:Y:S05]  /*4e30*/  WARPSYNC.COLLECTIVE R112, `(.L_x_3925) ;  /* 0x0000000070087348 */ /* 0x000fea0003c00000 */
[----:B------:R0:W1:Y:S02]  /*4e40*/  SHFL.DOWN P5, R113, R115, R114, R117 ;  /* 0x0800007273717389 */ /* 0x00006400000a0075 */
[----:B01----:R-:W-:Y:S01]  /*4e50*/  ENDCOLLECTIVE ;  /* 0x000000000000791b */ /* 0x003fe20003800000 */
.L_x_3925:
[----:B------:R-:W-:Y:S01]  /*4e60*/  FADD.FTZ R108, R107, R108 ;  /* 0x0000006c6b6c7221 */ /* 0x000fe20000010000 */
[----:B------:R-:W-:-:S04]  /*4e70*/  HFMA2.MMA R114, -RZ, RZ, 0, 2.384185791015625e-07 ;  /* 0x00000004ff727435 */ /* 0x000fc800000001ff */
[----:B------:R-:W-:Y:S01]  /*4e80*/  MOV R115, R108 ;  /* 0x0000006c00737202 */ /* 0x000fe20000000f00 */
[----:B------:R-:W-:-:S07]  /*4e90*/  IMAD.MOV.U32 R109, RZ, RZ, R113 ;  /* 0x000000ffff6d7224 */ /* 0x000fce00078e0071 */
[----:B------:R-:W-:Y:S05]  /*4ea0*/  WARPSYNC.COLLECTIVE R112, `(.L_x_3926) ;  /* 0x0000000070087348 */ /* 0x000fea0003c00000 */
[----:B------:R0:W1:Y:S02]  /*4eb0*/  SHFL.DOWN P5, R113, R115, R114, R117 ;  /* 0x0800007273717389 */ /* 0x00006400000a0075 */
[----:B01----:R-:W-:Y:S01]  /*4ec0*/  ENDCOLLECTIVE ;  /* 0x000000000000791b */ /* 0x003fe20003800000 */
.L_x_3926:
[----:B------:R-:W-:-:S04]  /*4ed0*/  FADD.FTZ R109, R106, R109 ;  /* 0x0000006d6a6d7221 */ /* 0x000fc80000010000 */
[----:B------:R-:W-:Y:S01]  /*4ee0*/  IMAD.MOV.U32 R115, RZ, RZ, R109 ;  /* 0x000000ffff737224 */ /* 0x000fe200078e006d */
[----:B------:R-:W-:-:S07]  /*4ef0*/  MOV R111, R113 ;  /* 0x00000071006f7202 */ /* 0x000fce0000000f00 */
[----:B------:R-:W-:Y:S05]  /*4f00*/  WARPSYNC.COLLECTIVE R112, `(.L_x_3927) ;  /* 0x0000000070087348 */ /* 0x000fea0003c00000 */
[----:B------:R0:W1:Y:S02]  /*4f10*/  SHFL.DOWN P5, R113, R115, R114, R117 ;  /* 0x0800007273717389 */ /* 0x00006400000a0075 */
[----:B01----:R-:W-:Y:S01]  /*4f20*/  ENDCOLLECTIVE ;  /* 0x000000000000791b */ /* 0x003fe20003800000 */
.L_x_3927:
[----:B------:R-:W-:Y:S01]  /*4f30*/  FADD.FTZ R111, R108, R111 ;  /* 0x0000006f6c6f7221 */ /* 0x000fe20000010000 */
[----:B------:R-:W-:-:S04]  /*4f40*/  HFMA2.MMA R114, -RZ, RZ, 0, 1.1920928955078125e-07 ;  /* 0x00000002ff727435 */ /* 0x000fc800000001ff */
[----:B------:R-:W-:Y:S02]  /*4f50*/  MOV R115, R111 ;  /* 0x0000006f00737202 */ /* 0x000fe40000000f00 */
[----:B------:R-:W-:-:S07]  /*4f60*/  MOV R110, R113 ;  /* 0x00000071006e7202 */ /* 0x000fce0000000f00 */
[----:B------:R-:W-:Y:S05]  /*4f70*/  WARPSYNC.COLLECTIVE R112, `(.L_x_3928) ;  /* 0x0000000070087348 */ /* 0x000fea0003c00000 */
[----:B------:R0:W1:Y:S02]  /*4f80*/  SHFL.DOWN P5, R113, R115, R114, R117 ;  /* 0x0800007273717389 */ /* 0x00006400000a0075 */
[----:B01----:R-:W-:Y:S01]  /*4f90*/  ENDCOLLECTIVE ;  /* 0x000000000000791b */ /* 0x003fe20003800000 */
.L_x_3928:
[----:B------:R-:W-:-:S05]  /*4fa0*/  FADD.FTZ R110, R109, R110 ;  /* 0x0000006e6d6e7221 */ /* 0x000fca0000010000 */
[----:B------:R-:W-:Y:S01]  /*4fb0*/  MOV R115, R110 ;  /* 0x0000006e00737202 */ /* 0x000fe20000000f00 */
[----:B------:R-:W-:-:S07]  /*4fc0*/  IMAD.MOV.U32 R104, RZ, RZ, R113 ;  /* 0x000000ffff687224 */ /* 0x000fce00078e0071 */
[----:B------:R-:W-:Y:S05]  /*4fd0*/  WARPSYNC.COLLECTIVE R112, `(.L_x_3929) ;  /* 0x0000000070087348 */ /* 0x000fea0003c00000 */
[----:B------:R0:W1:Y:S02]  /*4fe0*/  SHFL.DOWN P5, R113, R115, R114, R117 ;  /* 0x0800007273717389 */ /* 0x00006400000a0075 */
[----:B01----:R-:W-:Y:S01]  /*4ff0*/  ENDCOLLECTIVE ;  /* 0x000000000000791b */ /* 0x003fe20003800000 */
.L_x_3929:
[----:B------:R-:W-:-:S05]  /*5000*/  FADD.FTZ R104, R111, R104 ;  /* 0x000000686f687221 */ /* 0x000fca0000010000 */
[----:B------:R-:W-:Y:S01]  /*5010*/  MOV R115, R104 ;  /* 0x0000006800737202 */ /* 0x000fe20000000f00 */
[----:B------:R-:W-:Y:S01]  /*5020*/  IMAD.MOV.U32 R114, RZ, RZ, 0x1 ;  /* 0x00000001ff727424 */ /* 0x000fe200078e00ff */
[----:B------:R-:W-:-:S07]  /*5030*/  MOV R105, R113 ;  /* 0x0000007100697202 */ /* 0x000fce0000000f00 */
[----:B------:R-:W-:Y:S05]  /*5040*/  WARPSYNC.COLLECTIVE R112, `(.L_x_3930) ;  /* 0x0000000070087348 */ /* 0x000fea0003c00000 */
[----:B------:R0:W1:Y:S02]  /*5050*/  SHFL.DOWN P5, R113, R115, R114, R117 ;  /* 0x0800007273717389 */ /* 0x00006400000a0075 */
[----:B01----:R-:W-:Y:S01]  /*5060*/  ENDCOLLECTIVE ;  /* 0x000000000000791b */ /* 0x003fe20003800000 */
.L_x_3930:
[----:B------:R-:W-:-:S05]  /*5070*/  FADD.FTZ R105, R110, R105 ;  /* 0x000000696e697221 */ /* 0x000fca0000010000 */
[----:B------:R-:W-:Y:S02]  /*5080*/  MOV R115, R105 ;  /* 0x0000006900737202 */ /* 0x000fe40000000f00 */
[----:B------:R-:W-:-:S07]  /*5090*/  MOV R107, R113 ;  /* 0x00000071006b7202 */ /* 0x000fce0000000f00 */
[----:B------:R-:W-:Y:S05]  /*50a0*/  WARPSYNC.COLLECTIVE R112, `(.L_x_3931) ;  /* 0x0000000070087348 */ /* 0x000fea0003c00000 */
[----:B------:R0:W1:Y:S02]  /*50b0*/  SHFL.DOWN P5, R113, R115, R114, R117 ;  /* 0x0800007273717389 */ /* 0x00006400000a0075 */
[----:B01----:R-:W-:Y:S01]  /*50c0*/  ENDCOLLECTIVE ;  /* 0x000000000000791b */ /* 0x003fe20003800000 */
.L_x_3931:
[----:B------:R-:W-:Y:S01]  /*50d0*/  MOV R106, R113 ;  /* 0x00000071006a7202 */ /* 0x000fe20000000f00 */
[----:B------:R-:W-:Y:S06]  /*50e0*/  BRA `(.L_x_3932) ;  /* 0xffffffd000407947 */ /* 0x000fec000383ffff */
.L_x_3933:
        /* <DEDUP_REMOVED lines=9> */
.L_x_15207:


//--------------------- .text._ZN10layer_norm13ln_bwd_kernelINS_13Kernel_traitsIf13__nv_bfloat16S2_S2_fjLj7168ELj1ELj1ELj8ELj8ENS_18Kernel_traits_baseILj7168EfS2_S2_S2_fjLj256EEEEELb0ELb1ELb1ELb0EEEvNS_9BwdParamsE --------------------------
	.section	.text._ZN10layer_norm13ln_bwd_kernelINS_13Kernel_traitsIf13__nv_bfloat16S2_S2_fjLj7168ELj1ELj1ELj8ELj8ENS_18Kernel_traits_baseILj7168EfS2_S2_S2_fjLj256EEEEELb0ELb1ELb1ELb0EEEvNS_9BwdParamsE,"ax",@progbits
	.align	128
        .global         _ZN10layer_norm13ln_bwd_kernelINS_13Kernel_traitsIf13__nv_bfloat16S2_S2_fjLj7168ELj1ELj1ELj8ELj8ENS_18Kernel_traits_baseILj7168EfS2_S2_S2_fjLj256EEEEELb0ELb1ELb1ELb0EEEvNS_9BwdParamsE
        .type           _ZN10layer_norm13ln_bwd_kernelINS_13Kernel_traitsIf13__nv_bfloat16S2_S2_fjLj7168ELj1ELj1ELj8ELj8ENS_18Kernel_traits_baseILj7168EfS2_S2_S2_fjLj256EEEEELb0ELb1ELb1ELb0EEEvNS_9BwdParamsE,@function
        .size           _ZN10layer_norm13ln_bwd_kernelINS_13Kernel_traitsIf13__nv_bfloat16S2_S2_fjLj7168ELj1ELj1ELj8ELj8ENS_18Kernel_traits_baseILj7168EfS2_S2_S2_fjLj256EEEEELb0ELb1ELb1ELb0EEEvNS_9BwdParamsE,(.L_x_15208 - _ZN10layer_norm13ln_bwd_kernelINS_13Kernel_traitsIf13__nv_bfloat16S2_S2_fjLj7168ELj1ELj1ELj8ELj8ENS_18Kernel_traits_baseILj7168EfS2_S2_S2_fjLj256EEEEELb0ELb1ELb1ELb0EEEvNS_9BwdParamsE)
        .other          _ZN10layer_norm13ln_bwd_kernelINS_13Kernel_traitsIf13__nv_bfloat16S2_S2_fjLj7168ELj1ELj1ELj8ELj8ENS_18Kernel_traits_baseILj7168EfS2_S2_S2_fjLj256EEEEELb0ELb1ELb1ELb0EEEvNS_9BwdParamsE,@"STO_CUDA_ENTRY STV_DEFAULT"
_ZN10layer_norm13ln_bwd_kernelINS_13Kernel_traitsIf13__nv_bfloat16S2_S2_fjLj7168ELj1ELj1ELj8ELj8ENS_18Kernel_traits_baseILj7168EfS2_S2_S2_fjLj256EEEEELb0ELb1ELb1ELb0EEEvNS_9BwdParamsE:
.text._ZN10layer_norm13ln_bwd_kernelINS_13Kernel_traitsIf13__nv_bfloat16S2_S2_fjLj7168ELj1ELj1ELj8ELj8ENS_18Kernel_traits_baseILj7168EfS2_S2_S2_fjLj256EEEEELb0ELb1ELb1ELb0EEEvNS_9BwdParamsE:
        /* <DEDUP_REMOVED lines=38> */
[----:B------:R-:W-:Y:S01]  /*0260*/  LOP3.LUT R6, R6, 0xffffffdf, RZ, 0xc0, !PT ;  /* 0xffffffdf06067812 */ /* 0x000fe200078ec0ff */
[----:B------:R1:W5:Y:S01]  /*0270*/  @P6 LDG.E.128 R28, desc[UR4][R4.64] ;  /* 0x00000004041c6981 */ /* 0x000362000c1e1d00 */
[----:B------:R-:W0:Y:S01]  /*0280*/  @P4 LDC.64 R18, c[0x0][0x260] ;  /* 0x00009800ff124b82 */ /* 0x000e220000000a00 */
[C---:B--2---:R-:W-:Y:S01]  /*0290*/  @P6 IMAD.WIDE.U32 R8, R95.reuse, 0x10, R8 ;  /* 0x000000105f086825 */ /* 0x044fe200078e0008 */
[----:B------:R-:W-:Y:S02]  /*02a0*/  @P6 LOP3.LUT R95, R95, 0x100, RZ, 0xfc, !PT ;  /* 0x000001005f5f6812 */ /* 0x000fe400078efcff */
[----:B------:R-:W-:Y:S02]  /*02b0*/  @P2 LOP3.LUT R6, R6, 0x20, RZ, 0xfc, !PT ;  /* 0x0000002006062812 */ /* 0x000fe400078efcff */
        /* <DEDUP_REMOVED lines=25> */
[----:B--2---:R-:W-:-:S06]  /*0450*/  @P0 IMAD.WIDE.U32 R84, R95, 0x10, R84 ;  /* 0x000000105f540825 */ /* 0x004fcc00078e0054 */
[----:B------:R-:W2:Y:S01]  /*0460*/  @P2 LDC.64 R90, c[0x0][0x260] ;  /* 0x00009800ff5a2b82 */ /* 0x000ea20000000a00 */
[----:B------:R-:W-:-:S07]  /*0470*/  @P0 VIADD R95, R95, 0x100 ;  /* 0x000001005f5f0836 */ /* 0x000fce0000000000 */
[----:B------:R-:W4:Y:S01]  /*0480*/  @P2 LDC.64 R92, c[0x0][0x278] ;  /* 0x00009e00ff5c2b82 */ /* 0x000f220000000a00 */
[C---:B---3--:R-:W-:Y:S01]  /*0490*/  @P1 IMAD.WIDE.U32 R86, R95.reuse, 0x10, R10 ;  /* 0x000000105f561825 */ /* 0x048fe200078e000a */
[----:B-1----:R-:W-:Y:S01]  /*04a0*/  LEA.HI R4, R0, UR6, RZ, 0x18 ;  /* 0x0000000600047c11 */ /* 0x002fe2000f8fc0ff */
[----:B------:R1:W5:Y:S01]  /*04b0*/  @P0 LDG.E.128 R64, desc[UR4][R84.64] ;  /* 0x0000000454400981 */ /* 0x000362000c1e1d00 */
[----:B------:R-:W-:Y:S02]  /*04c0*/  CS2R R96, SRZ ;  /* 0x0000000000607805 */ /* 0x000fe4000001ff00 */
[----:B------:R-:W-:Y:S02]  /*04d0*/  CS2R R98, SRZ ;  /* 0x0000000000627805 */ /* 0x000fe4000001ff00 */
[----:B------:R-:W-:Y:S01]  /*04e0*/  CS2R R100, SRZ ;  /* 0x0000000000647805 */ /* 0x000fe2000001ff00 */
[----:B------:R3:W5:Y:S01]  /*04f0*/  @P1 LDG.E.128 R68, desc[UR4][R86.64] ;  /* 0x0000000456441981 */ /* 0x000762000c1e1d00 */
[C---:B0-----:R-:W-:Y:S01]  /*0500*/  @P1 IMAD.WIDE.U32 R88, R95.reuse, 0x10, R12 ;  /* 0x000000105f581825 */ /* 0x041fe200078e000c */
[----:B------:R-:W-:-:S02]  /*0510*/  @P1 IADD3 R95, R95, 0x100, RZ ;  /* 0x000001005f5f1810 */ /* 0x000fc40007ffe0ff */
        /* <DEDUP_REMOVED lines=9> */
[----:B-1----:R-:W-:Y:S02]  /*05b0*/  CS2R R84, SRZ ;  /* 0x0000000000547805 */ /* 0x002fe4000001ff00 */
[----:B---3--:R-:W-:Y:S02]  /*05c0*/  CS2R R86, SRZ ;  /* 0x0000000000567805 */ /* 0x008fe4000001ff00 */
[----:B0-----:R-:W-:Y:S02]  /*05d0*/  CS2R R88, SRZ ;  /* 0x0000000000587805 */ /* 0x001fe4000001ff00 */
        /* <DEDUP_REMOVED lines=33> */
[----:B--2---:R-:W-:Y:S06]  /*07f0*/  @P2 BRA `(.L_x_3934) ;  /* 0x0000005c00e42947 */ /* 0x004fec0003800000 */
[----:B------:R-:W-:Y:S01]  /*0800*/  ULDC.64 UR6, c[0x0][0x2c8] ;  /* 0x0000b20000067ab9 */ /* 0x000fe20000000a00 */
[----:B------:R-:W0:Y:S01]  /*0810*/  LDC.U8 R5, c[0x0][0x2a0] ;  /* 0x0000a800ff057b82 */ /* 0x000e220000000000 */
[----:B------:R-:W-:Y:S01]  /*0820*/  ISETP.NE.U32.AND P2, PT, RZ, UR6, PT ;  /* 0x00000006ff007c0c */ /* 0x000fe2000bf45070 */
[----:B------:R-:W-:Y:S01]  /*0830*/  IMAD.MOV.U32 R172, RZ, RZ, 0x1 ;  /* 0x00000001ffac7424 */ /* 0x000fe200078e00ff */
[----:B------:R-:W-:Y:S01]  /*0840*/  LOP3.LUT R6, R6, 0xffffffbf, RZ, 0xc0, !PT ;  /* 0xffffffbf06067812 */ /* 0x000fe200078ec0ff */
[----:B------:R-:W-:Y:S01]  /*0850*/  IMAD.MOV.U32 R85, RZ, RZ, RZ ;  /* 0x000000ffff557224 */ /* 0x000fe200078e00ff */
[----:B------:R-:W-:-:S04]  /*0860*/  ISETP.NE.AND.EX P2, PT, RZ, UR7, PT, P2 ;  /* 0x00000007ff007c0c */ /* 0x000fc8000bf45320 */
[----:B------:R-:W-:Y:S02]  /*0870*/  ISETP.LT.U32.OR P2, PT, R7, 0x700, !P2 ;  /* 0x000007000700780c */ /* 0x000fe40005741470 */
[----:B------:R-:W-:-:S11]  /*0880*/  MOV R7, R4 ;  /* 0x0000000400077202 */ /* 0x000fd60000000f00 */
[----:B------:R-:W-:-:S07]  /*0890*/  @P2 LOP3.LUT R6, R6, 0x40, RZ, 0xfc, !PT ;  /* 0x0000004006062812 */ /* 0x000fce00078efcff */
.L_x_4100:
[----:B-1----:R-:W1:Y:S08]  /*08a0*/  LDC.64 R2, c[0x0][0x288] ;  /* 0x0000a200ff027b82 */ /* 0x002e700000000a00 */
[----:B--2---:R-:W2:Y:S08]  /*08b0*/  LDC.64 R176, c[0x0][0x250] ;  /* 0x00009400ffb07b82 */ /* 0x004eb00000000a00 */
[----:B---3--:R-:W3:Y:S08]  /*08c0*/  LDC.64 R174, c[0x0][0x258] ;  /* 0x00009600ffae7b82 */ /* 0x008ef00000000a00 */
[----:B0-----:R-:W4:Y:S01]  /*08d0*/  LDC.64 R168, c[0x0][0x280] ;  /* 0x0000a000ffa87b82 */ /* 0x001f220000000a00 */
[----:B-1----:R-:W-:-:S05]  /*08e0*/  IMAD.WIDE R178, R7, 0x4, R2 ;  /* 0x0000000407b27825 */ /* 0x002fca00078e0202 */
[----:B------:R1:W4:Y:S01]  /*08f0*/  LDG.E R216, desc[UR4][R178.64] ;  /* 0x00000004b2d87981 */ /* 0x000322000c1e1900 */
[C---:B--2---:R-:W-:Y:S01]  /*0900*/  IMAD.WIDE R176, R7.reuse, 0x4, R176 ;  /* 0x0000000407b07825 */ /* 0x044fe200078e02b0 */
[----:B------:R-:W1:Y:S04]  /*0910*/  LDC.64 R170, c[0x0][0x2c8] ;  /* 0x0000b200ffaa7b82 */ /* 0x000e680000000a00 */
[----:B-----5:R2:W5:Y:S01]  /*0920*/  LDG.E R173, desc[UR4][R176.64] ;  /* 0x00000004b0ad7981 */ /* 0x020562000c1e1900 */
[----:B---3--:R-:W-:-:S05]  /*0930*/  IMAD.WIDE R174, R7, 0x4, R174 ;  /* 0x0000000407ae7825 */ /* 0x008fca00078e02ae */
[----:B------:R2:W5:Y:S01]  /*0940*/  LDG.E R8, desc[UR4][R174.64] ;  /* 0x00000004ae087981 */ /* 0x000562000c1e1900 */
[----:B----4-:R-:W-:-:S05]  /*0950*/  IMAD.WIDE R168, R7, 0x4, R168 ;  /* 0x0000000407a87825 */ /* 0x010fca00078e02a8 */
[----:B------:R2:W5:Y:S01]  /*0960*/  LDG.E R242, desc[UR4][R168.64] ;  /* 0x00000004a8f27981 */ /* 0x000562000c1e1900 */
[----:B------:R-:W-:-:S05]  /*0970*/  MOV R2, UR9 ;  /* 0x0000000900027c02 */ /* 0x000fca0008000f00 */
[----:B------:R-:W-:-:S05]  /*0980*/  IMAD R3, R7, R2, RZ ;  /* 0x0000000207037224 */ /* 0x000fca00078e02ff */
[----:B------:R-:W-:-:S04]  /*0990*/  SHF.R.S32.HI R246, RZ, 0x1f, R3 ;  /* 0x0000001ffff67819 */ /* 0x000fc80000011403 */
[----:B------:R-:W-:Y:S02]  /*09a0*/  LEA.HI R246, R246, R3, RZ, 0x2 ;  /* 0x00000003f6f67211 */ /* 0x000fe400078f10ff */
[----:B------:R-:W-:Y:S01]  /*09b0*/  LOP3.LUT R3, R0, 0xff, RZ, 0xc0, !PT ;  /* 0x000000ff00037812 */ /* 0x000fe200078ec0ff */
[----:B------:R-:W-:Y:S03]  /*09c0*/  BSSY B0, `(.L_x_3935) ;  /* 0x00001e9000007945 */ /* 0x000fe60003800000 */
[----:B------:R-:W-:-:S05]  /*09d0*/  LEA.HI.SX32 R9, R246, R3, 0x1e ;  /* 0x00000003f6097211 */ /* 0x000fca00078ff2ff */
[----:B-1----:R-:W-:Y:S01]  /*09e0*/  IMAD.WIDE.U32 R178, R9, 0x8, R170 ;  /* 0x0000000809b27825 */ /* 0x002fe200078e00aa */
[----:B------:R-:W-:-:S13]  /*09f0*/  ISETP.GT.AND P2, PT, R216, RZ, PT ;  /* 0x000000ffd800720c */ /* 0x000fda0003f44270 */
[----:B--2---:R-:W-:Y:S05]  /*0a00*/  @P2 BRA `(.L_x_3936) ;  /* 0x0000000400002947 */ /* 0x004fea0003800000 */
[----:B------:R-:W-:Y:S01]  /*0a10*/  LOP3.LUT P3, RZ, R6, 0x10, RZ, 0xc0, !PT ;  /* 0x0000001006ff7812 */ /* 0x000fe2000786c0ff */
[----:B------:R-:W-:Y:S01]  /*0a20*/  BSSY B1, `(.L_x_3937) ;  /* 0x0000008000017945 */ /* 0x000fe20003800000 */
[----:B------:R-:W-:-:S11]  /*0a30*/  IMAD.MOV.U32 R169, RZ, RZ, R9 ;  /* 0x000000ffffa97224 */ /* 0x000fd600078e0009 */
[----:B------:R-:W-:Y:S05]  /*0a40*/  @!P3 BRA `(.L_x_3938) ;  /* 0x000000000014b947 */ /* 0x000fea0003800000 */
[----:B------:R-:W-:-:S04]  /*0a50*/  ISETP.NE.U32.AND P3, PT, RZ, UR14, PT ;  /* 0x0000000eff007c0c */ /* 0x000fc8000bf65070 */
[----:B------:R-:W-:-:S13]  /*0a60*/  ISETP.NE.AND.EX P3, PT, RZ, UR15, PT, P3 ;  /* 0x0000000fff007c0c */ /* 0x000fda000bf65330 */
[----:B------:R-:W-:Y:S05]  /*0a70*/  @!P3 BRA `(.L_x_3939) ;  /* 0x000000000004b947 */ /* 0x000fea0003800000 */
[----:B------:R1:W5:Y:S02]  /*0a80*/  LDG.E.64 R206, desc[UR4][R178.64] ;  /* 0x00000004b2ce7981 */ /* 0x000364000c1e1b00 */
.L_x_3939:
[----:B------:R-:W-:-:S07]  /*0a90*/  IADD3 R169, R9, 0x100, RZ ;  /* 0x0000010009a97810 */ /* 0x000fce0007ffe0ff */
.L_x_3938:
[----:B------:R-:W-:Y:S05]  /*0aa0*/  BSYNC B1 ;  /* 0x0000000000017941 */ /* 0x000fea0003800000 */
.L_x_3937:
        /* <DEDUP_REMOVED lines=8> */
.L_x_3942:
[----:B------:R-:W-:-:S07]  /*0b30*/  VIADD R169, R169, 0x100 ;  /* 0x00000100a9a97836 */ /* 0x000fce0000000000 */
.L_x_3941:
[----:B------:R-:W-:Y:S05]  /*0b40*/  BSYNC B1 ;  /* 0x0000000000017941 */ /* 0x000fea0003800000 */
.L_x_3940:
        /* <DEDUP_REMOVED lines=8> */
.L_x_3945:
[----:B------:R-:W-:-:S07]  /*0bd0*/  IADD3 R169, R169, 0x100, RZ ;  /* 0x00000100a9a97810 */ /* 0x000fce0007ffe0ff */
.L_x_3944:
[----:B------:R-:W-:Y:S05]  /*0be0*/  BSYNC B1 ;  /* 0x0000000000017941 */ /* 0x000fea0003800000 */
.L_x_3943:
        /* <DEDUP_REMOVED lines=8> */
.L_x_3948:
[----:B------:R-:W-:-:S07]  /*0c70*/  VIADD R169, R169, 0x100 ;  /* 0x00000100a9a97836 */ /* 0x000fce0000000000 */
.L_x_3947:
[----:B------:R-:W-:Y:S05]  /*0c80*/  BSYNC B1 ;  /* 0x0000000000017941 */ /* 0x000fea0003800000 */
.L_x_3946:
[----:B------:R-:W-:Y:S04]  /*0c90*/  BSSY B1, `(.L_x_3949) ;  /* 0x0000008000017945 */ /* 0x000fe80003800000 */
[----:B------:R-:W-:Y:S05]  /*0ca0*/  @!P0 BRA `(.L_x_3950) ;  /* 0x0000000000188947 */ /* 0x000fea0003800000 */
[----:B------:R-:W-:-:S04]  /*0cb0*/  ISETP.NE.U32.AND P3, PT, RZ, UR14, PT ;  /* 0x0000000eff007c0c */ /* 0x000fc8000bf65070 */
[----:B------:R-:W-:-:S13]  /*0cc0*/  ISETP.NE.AND.EX P3, PT, RZ, UR15, PT, P3 ;  /* 0x0000000fff007c0c */ /* 0x000fda000bf65330 */
[----:B------:R-:W-:Y:S05]  /*0cd0*/  @!P3 BRA `(.L_x_3951) ;  /* 0x000000000008b947 */ /* 0x000fea0003800000 */
[----:B------:R-:W-:-:S06]  /*0ce0*/  IMAD.WIDE.U32 R198, R169, 0x8, R170 ;  /* 0x00000008a9c67825 */ /* 0x000fcc00078e00aa */
[----:B------:R-:W5:Y:S02]  /*0cf0*/  LDG.E.64 R198, desc[UR4][R198.64] ;  /* 0x00000004c6c67981 */ /* 0x000f64000c1e1b00 */
.L_x_3951:
[----:B------:R-:W-:-:S07]  /*0d00*/  IADD3 R169, R169, 0x100, RZ ;  /* 0x00000100a9a97810 */ /* 0x000fce0007ffe0ff */
.L_x_3950:
[----:B------:R-:W-:Y:S05]  /*0d10*/  BSYNC B1 ;  /* 0x0000000000017941 */ /* 0x000fea0003800000 */
.L_x_3949:
[----:B------:R-:W-:Y:S04]  /*0d20*/  BSSY B1, `(.L_x_3952) ;  /* 0x0000008000017945 */ /* 0x000fe80003800000 */
[----:B------:R-:W-:Y:S05]  /*0d30*/  @!P1 BRA `(.L_x_3953) ;  /* 0x0000000000189947 */ /* 0x000fea0003800000 */
[----:B------:R-:W-:-:S04]  /*0d40*/  ISETP.NE.U32.AND P3, PT, RZ, UR14, PT ;  /* 0x0000000eff007c0c */ /* 0x000fc8000bf65070 */
[----:B------:R-:W-:-:S13]  /*0d50*/  ISETP.NE.AND.EX P3, PT, RZ, UR15, PT, P3 ;  /* 0x0000000fff007c0c */ /* 0x000fda000bf65330 */
[----:B------:R-:W-:Y:S05]  /*0d60*/  @!P3 BRA `(.L_x_3954) ;  /* 0x000000000008b947 */ /* 0x000fea0003800000 */
[----:B------:R-:W-:-:S06]  /*0d70*/  IMAD.WIDE.U32 R196, R169, 0x8, R170 ;  /* 0x00000008a9c47825 */ /* 0x000fcc00078e00aa */
[----:B------:R-:W5:Y:S02]  /*0d80*/  LDG.E.64 R196, desc[UR4][R196.64] ;  /* 0x00000004c4c47981 */ /* 0x000f64000c1e1b00 */
.L_x_3954:
[----:B------:R-:W-:-:S07]  /*0d90*/  VIADD R169, R169, 0x100 ;  /* 0x00000100a9a97836 */ /* 0x000fce0000000000 */
.L_x_3953:
[----:B------:R-:W-:Y:S05]  /*0da0*/  BSYNC B1 ;  /* 0x0000000000017941 */ /* 0x000fea0003800000 */
.L_x_3952:
[----:B------:R-:W-:Y:S02]  /*0db0*/  LOP3.LUT P3, RZ, R6, 0x40, RZ, 0xc0, !PT ;  /* 0x0000004006ff7812 */ /* 0x000fe4000786c0ff */
[----:B------:R-:W-:-:S11]  /*0dc0*/  CS2R R174, SRZ ;  /* 0x0000000000ae7805 */ /* 0x000fd6000001ff00 */
[----:B------:R-:W-:Y:S05]  /*0dd0*/  @P3 BRA `(.L_x_3955) ;  /* 0x00000018009c3947 */ /* 0x000fea0003800000 */
[----:B------:R-:W-:-:S05]  /*0de0*/  IMAD.WIDE.U32 R170, R169, 0x8, R170 ;  /* 0x00000008a9aa7825 */ /* 0x000fca00078e00aa */
[----:B------:R2:W5:Y:S01]  /*0df0*/  LDG.E.64 R194, desc[UR4][R170.64] ;  /* 0x00000004aac27981 */ /* 0x000562000c1e1b00 */
[----:B------:R-:W-:Y:S05]  /*0e00*/  BRA `(.L_x_3955) ;  /* 0x0000001800907947 */ /* 0x000fea0003800000 */
.L_x_3936:
[----:B------:R-:W-:Y:S01]  /*0e10*/  IADD3 R169, R216, -0x1, RZ ;  /* 0xffffffffd8a97810 */ /* 0x000fe20007ffe0ff */
[----:B------:R-:W-:Y:S01]  /*0e20*/  BSSY B1, `(.L_x_3956) ;  /* 0x0000040000017945 */ /* 0x000fe20003800000 */
[----:B------:R-:W-:Y:S02]  /*0e30*/  LOP3.LUT P3, RZ, R6, 0x10, RZ, 0xc0, !PT ;  /* 0x0000001006ff7812 */ /* 0x000fe4000786c0ff */
[----:B------:R-:W-:Y:S01]  /*0e40*/  CS2R R174, SRZ ;  /* 0x0000000000ae7805 */ /* 0x000fe2000001ff00 */
[----:B------:R-:W-:Y:S02]  /*0e50*/  IMAD.MOV.U32 R177, RZ, RZ, R9 ;  /* 0x000000ffffb17224 */ /* 0x000fe400078e0009 */
[----:B------:R-:W-:-:S05]  /*0e60*/  IMAD R169, R169, R2, RZ ;  /* 0x00000002a9a97224 */ /* 0x000fca00078e02ff */
[----:B------:R-:W-:-:S04]  /*0e70*/  SHF.R.S32.HI R168, RZ, 0x1f, R169 ;  /* 0x0000001fffa87819 */ /* 0x000fc800000114a9 */
[----:B------:R-:W-:-:S04]  /*0e80*/  LEA.HI R168, R168, R169, RZ, 0x2 ;  /* 0x000000a9a8a87211 */ /* 0x000fc800078f10ff */
        /* <DEDUP_REMOVED lines=13> */
[----:B------:R-:W-:Y:S02]  /*0f60*/  IADD3 R176, R176, 0x100, RZ ;  /* 0x00000100b0b07810 */ /* 0x000fe40007ffe0ff */
[C---:B--2---:R-:W-:Y:S02]  /*0f70*/  SHF.R.U64 R232, R168.reuse, 0x10, R169 ;  /* 0x00000010a8e87819 */ /* 0x044fe400000012a9 */
[----:B-1----:R-:W-:Y:S02]  /*0f80*/  SHF.L.U32 R178, R168, 0x10, RZ ;  /* 0x00000010a8b27819 */ /* 0x002fe400000006ff */
[----:B------:R-:W-:-:S03]  /*0f90*/  SHF.L.U32 R232, R232, 0x10, RZ ;  /* 0x00000010e8e87819 */ /* 0x000fc600000006ff */
[----:B------:R-:W-:Y:S01]  /*0fa0*/  FADD.FTZ R241, -R177, R178 ;  /* 0x000000b2b1f17221 */ /* 0x000fe20000010100 */
[----:B---3--:R-:W-:Y:S01]  /*0fb0*/  MOV R216, R174 ;  /* 0x000000ae00d87202 */ /* 0x008fe20000000f00 */
[----:B------:R-:W-:Y:S01]  /*0fc0*/  IMAD.U32 R234, R169, 0x10000, RZ ;  /* 0x00010000a9ea7824 */ /* 0x000fe200078e00ff */
[----:B------:R-:W-:Y:S01]  /*0fd0*/  SHF.R.U64 R236, R174, 0x10, R175 ;  /* 0x00000010aeec7819 */ /* 0x000fe200000012af */
[----:B------:R-:W-:Y:S01]  /*0fe0*/  FMUL.FTZ R241, R8, R241 ;  /* 0x000000f108f17220 */ /* 0x000fe20000410000 */
[----:B------:R-:W-:Y:S01]  /*0ff0*/  SHF.R.U32.HI R179, RZ, 0x10, R169 ;  /* 0x00000010ffb37819 */ /* 0x000fe200000116a9 */
[----:B------:R-:W-:Y:S01]  /*1000*/  FADD.FTZ R169, -R177, R232 ;  /* 0x000000e8b1a97221 */ /* 0x000fe20000010100 */
[----:B------:R-:W-:Y:S01]  /*1010*/  SHF.L.U32 R239, R216, 0x10, RZ ;  /* 0x00000010d8ef7819 */ /* 0x000fe200000006ff */
[----:B------:R-:W-:Y:S02]  /*1020*/  IMAD.MOV.U32 R217, RZ, RZ, R175 ;  /* 0x000000ffffd97224 */ /* 0x000fe400078e00af */
[----:B------:R-:W-:-:S02]  /*1030*/  IMAD.U32 R174, R179, 0x10000, RZ ;  /* 0x00010000b3ae7824 */ /* 0x000fc400078e00ff */
[----:B------:R-:W-:Y:S01]  /*1040*/  FMUL.FTZ R238, R8, R169 ;  /* 0x000000a908ee7220 */ /* 0x000fe20000410000 */
[----:B------:R-:W-:Y:S02]  /*1050*/  IMAD.U32 R236, R236, 0x10000, RZ ;  /* 0x00010000ecec7824 */ /* 0x000fe400078e00ff */
[----:B------:R-:W-:Y:S01]  /*1060*/  FADD.FTZ R112, R112, R239 ;  /* 0x000000ef70707221 */ /* 0x000fe20000010000 */
[-C--:B------:R-:W-:Y:S01]  /*1070*/  FFMA.FTZ R84, R241, R239.reuse, R84 ;  /* 0x000000eff1547223 */ /* 0x080fe20000010054 */
[----:B------:R-:W-:Y:S01]  /*1080*/  FMUL.FTZ R239, R28, R239 ;  /* 0x000000ef1cef7220 */ /* 0x000fe20000410000 */
[----:B------:R-:W-:Y:S01]  /*1090*/  SHF.R.U32.HI R235, RZ, 0x10, R175 ;  /* 0x00000010ffeb7819 */ /* 0x000fe200000116af */
[C---:B------:R-:W-:Y:S01]  /*10a0*/  FADD.FTZ R237, -R177.reuse, R234 ;  /* 0x000000eab1ed7221 */ /* 0x040fe20000010100 */
[----:B------:R-:W-:Y:S01]  /*10b0*/  FADD.FTZ R177, -R177, R174 ;  /* 0x000000aeb1b17221 */ /* 0x000fe20000010100 */
[----:B------:R-:W-:Y:S01]  /*10c0*/  SHF.L.U32 R217, R217, 0x10, RZ ;  /* 0x00000010d9d97819 */ /* 0x000fe200000006ff */
[----:B------:R-:W-:Y:S01]  /*10d0*/  FADD.FTZ R113, R113, R236 ;  /* 0x000000ec71717221 */ /* 0x000fe20000010000 */
[-C--:B------:R-:W-:Y:S01]  /*10e0*/  FFMA.FTZ R85, R238, R236.reuse, R85 ;  /* 0x000000ecee557223 */ /* 0x080fe20000010055 */
[----:B------:R-:W-:Y:S01]  /*10f0*/  FMUL.FTZ R236, R29, R236 ;  /* 0x000000ec1dec7220 */ /* 0x000fe20000410000 */
[----:B------:R-:W-:Y:S01]  /*1100*/  FADD.FTZ R169, RZ, R239 ;  /* 0x000000efffa97221 */ /* 0x000fe20000010000 */
[----:B------:R-:W-:Y:S01]  /*1110*/  FFMA.FTZ R175, R241, R239, RZ ;  /* 0x000000eff1af7223 */ /* 0x000fe200000100ff */
        /* <DEDUP_REMOVED lines=15> */
[----:B------:R-:W-:-:S07]  /*1210*/  VIADD R177, R9, 0x100 ;  /* 0x0000010009b17836 */ /* 0x000fce0000000000 */
.L_x_3957:
[----:B------:R-:W-:Y:S05]  /*1220*/  BSYNC B1 ;  /* 0x0000000000017941 */ /* 0x000fea0003800000 */
.L_x_3956:
[----:B------:R-:W-:Y:S01]  /*1230*/  LOP3.LUT P3, RZ, R6, 0x4, RZ, 0xc0, !PT ;  /* 0x0000000406ff7812 */ /* 0x000fe2000786c0ff */
[----:B------:R-:W-:-:S12]  /*1240*/  BSSY B1, `(.L_x_3958) ;  /* 0x000003a000017945 */ /* 0x000fd80003800000 */
[----:B------:R-:W-:Y:S05]  /*1250*/  @!P3 BRA `(.L_x_3959) ;  /* 0x0000000000e0b947 */ /* 0x000fea0003800000 */
[----:B------:R-:W1:Y:S01]  /*1260*/  LDC.64 R168, c[0x0][0x238] ;  /* 0x00008e00ffa87b82 */ /* 0x000e620000000a00 */
[----:B------:R-:W-:-:S04]  /*1270*/  ISETP.NE.U32.AND P3, PT, RZ, UR14, PT ;  /* 0x0000000eff007c0c */ /* 0x000fc8000bf65070 */
[----:B------:R-:W-:-:S03]  /*1280*/  ISETP.NE.AND.EX P3, PT, RZ, UR15, PT, P3 ;  /* 0x0000000fff007c0c */ /* 0x000fc6000bf65330 */
[----:B------:R-:W2:Y:S10]  /*1290*/  LDC.64 R178, c[0x0][0x2b8] ;  /* 0x0000ae00ffb27b82 */ /* 0x000eb40000000a00 */
[----:B------:R-:W-:-:S05]  /*12a0*/  @P3 IMAD.WIDE.U32 R216, R177, 0x8, R170 ;  /* 0x00000008b1d83825 */ /* 0x000fca00078e00aa */
[----:B------:R3:W5:Y:S01]  /*12b0*/  @P3 LDG.E.64 R204, desc[UR4][R216.64] ;  /* 0x00000004d8cc3981 */ /* 0x000762000c1e1b00 */
[----:B-1----:R-:W-:Y:S01]  /*12c0*/  IMAD.WIDE.U32 R168, R177, 0x8, R168 ;  /* 0x00000008b1a87825 */ /* 0x002fe200078e00a8 */
[----:B0-----:R-:W-:-:S04]  /*12d0*/  ISETP.NE.AND P3, PT, R5, RZ, PT ;  /* 0x000000ff0500720c */ /* 0x001fc80003f65270 */
[----:B-----5:R-:W-:Y:S01]  /*12e0*/  FSEL R225, R173, RZ, !P3 ;  /* 0x000000ffade17208 */ /* 0x020fe20005800000 */
[----:B------:R-:W4:Y:S01]  /*12f0*/  LDG.E.64 R168, desc[UR4][R168.64] ;  /* 0x00000004a8a87981 */ /* 0x000f22000c1e1b00 */
[----:B--2---:R-:W-:-:S06]  /*1300*/  IMAD.WIDE.U32 R178, R176, 0x8, R178 ;  /* 0x00000008b0b27825 */ /* 0x004fcc00078e00b2 */
[----:B------:R-:W2:Y:S01]  /*1310*/  LDG.E.64 R178, desc[UR4][R178.64] ;  /* 0x00000004b2b27981 */ /* 0x000ea2000c1e1b00 */
[----:B------:R-:W-:Y:S01]  /*1320*/  IADD3 R176, R176, 0x100, RZ ;  /* 0x00000100b0b07810 */ /* 0x000fe20007ffe0ff */
[----:B------:R-:W-:Y:S01]  /*1330*/  VIADD R177, R177, 0x100 ;  /* 0x00000100b1b17836 */ /* 0x000fe20000000000 */
[C---:B----4-:R-:W-:Y:S02]  /*1340*/  SHF.R.U64 R230, R168.reuse, 0x10, R169 ;  /* 0x00000010a8e67819 */ /* 0x050fe400000012a9 */
[----:B------:R-:W-:Y:S02]  /*1350*/  SHF.L.U32 R228, R168, 0x10, RZ ;  /* 0x00000010a8e47819 */ /* 0x000fe400000006ff */
[----:B------:R-:W-:-:S03]  /*1360*/  SHF.L.U32 R230, R230, 0x10, RZ ;  /* 0x00000010e6e67819 */ /* 0x000fc600000006ff */
[----:B------:R-:W-:Y:S01]  /*1370*/  FADD.FTZ R233, -R225, R228 ;  /* 0x000000e4e1e97221 */ /* 0x000fe20000010100 */
[----:B--2---:R-:W-:Y:S01]  /*1380*/  MOV R226, R178 ;  /* 0x000000b200e27202 */ /* 0x004fe20000000f00 */
[----:B------:R-:W-:Y:S01]  /*1390*/  IMAD.U32 R246, R169, 0x10000, RZ ;  /* 0x00010000a9f67824 */ /* 0x000fe200078e00ff */
[----:B------:R-:W-:Y:S01]  /*13a0*/  SHF.R.U64 R247, R178, 0x10, R179 ;  /* 0x00000010b2f77819 */ /* 0x000fe200000012b3 */
[----:B------:R-:W-:Y:S01]  /*13b0*/  FMUL.FTZ R233, R8, R233 ;  /* 0x000000e908e97220 */ /* 0x000fe20000410000 */
[----:B------:R-:W-:Y:S01]  /*13c0*/  SHF.R.U32.HI R227, RZ, 0x10, R169 ;  /* 0x00000010ffe37819 */ /* 0x000fe200000116a9 */
[C---:B------:R-:W-:Y:S01]  /*13d0*/  FADD.FTZ R169, -R225.reuse, R230 ;  /* 0x000000e6e1a97221 */ /* 0x040fe20000010100 */
[----:B------:R-:W-:Y:S01]  /*13e0*/  SHF.L.U32 R231, R226, 0x10, RZ ;  /* 0x00000010e2e77819 */ /* 0x000fe200000006ff */
[----:B---3--:R-:W-:Y:S02]  /*13f0*/  IMAD.MOV.U32 R216, RZ, RZ, R179 ;  /* 0x000000ffffd87224 */ /* 0x008fe400078e00b3 */
[----:B------:R-:W-:Y:S01]  /*1400*/  FADD.FTZ R229, -R225, R246 ;  /* 0x000000f6e1e57221 */ /* 0x000fe20000010100 */
[----:B------:R-:W-:-:S02]  /*1410*/  IMAD.U32 R228, R247, 0x10000, RZ ;  /* 0x00010000f7e47824 */ /* 0x000fc400078e00ff */
[----:B------:R-:W-:Y:S01]  /*1420*/  FMUL.FTZ R230, R8, R169 ;  /* 0x000000a908e67220 */ /* 0x000fe20000410000 */
[----:B------:R-:W-:Y:S01]  /*1430*/  FADD.FTZ R116, R116, R231 ;  /* 0x000000e774747221 */ /* 0x000fe20000010000 */
[-C--:B------:R-:W-:Y:S01]  /*1440*/  FFMA.FTZ R88, R233, R231.reuse, R88 ;  /* 0x000000e7e9587223 */ /* 0x080fe20000010058 */
[----:B------:R-:W-:Y:S01]  /*1450*/  FMUL.FTZ R231, R36, R231 ;  /* 0x000000e724e77220 */ /* 0x000fe20000410000 */
[----:B------:R-:W-:Y:S01]  /*1460*/  IMAD.U32 R178, R227, 0x10000, RZ ;  /* 0x00010000e3b27824 */ /* 0x000fe200078e00ff */
[----:B------:R-:W-:Y:S01]  /*1470*/  SHF.L.U32 R227, R216, 0x10, RZ ;  /* 0x00000010d8e37819 */ /* 0x000fe200000006ff */
[----:B------:R-:W-:Y:S01]  /*1480*/  FMUL.FTZ R229, R8, R229 ;  /* 0x000000e508e57220 */ /* 0x000fe20000410000 */
[----:B------:R-:W-:Y:S01]  /*1490*/  SHF.R.U32.HI R217, RZ, 0x10, R179 ;  /* 0x00000010ffd97819 */ /* 0x000fe200000116b3 */
[----:B------:R-:W-:Y:S01]  /*14a0*/  FADD.FTZ R117, R117, R228 ;  /* 0x000000e475757221 */ /* 0x000fe20000010000 */
[-C--:B------:R-:W-:Y:S01]  /*14b0*/  FFMA.FTZ R89, R230, R228.reuse, R89 ;  /* 0x000000e4e6597223 */ /* 0x080fe20000010059 */
[----:B------:R-:W-:Y:S01]  /*14c0*/  FMUL.FTZ R228, R37, R228 ;  /* 0x000000e425e47220 */ /* 0x000fe20000410000 */
[----:B------:R-:W-:Y:S01]  /*14d0*/  FADD.FTZ R175, R175, R231 ;  /* 0x000000e7afaf7221 */ /* 0x000fe20000010000 */
[----:B------:R-:W-:Y:S01]  /*14e0*/  FFMA.FTZ R169, R233, R231, R174 ;  /* 0x000000e7e9a97223 */ /* 0x000fe200000100ae */
[----:B------:R-:W-:Y:S01]  /*14f0*/  FADD.FTZ R225, -R225, R178 ;  /* 0x000000b2e1e17221 */ /* 0x000fe20000010100 */
[----:B------:R-:W-:Y:S01]  /*1500*/  FADD.FTZ R118, R118, R227 ;  /* 0x000000e376767221 */ /* 0x000fe20000010000 */
[----:B------:R-:W-:Y:S01]  /*1510*/  FFMA.FTZ R90, R229, R227, R90 ;  /* 0x000000e3e55a7223 */ /* 0x000fe2000001005a */
[----:B------:R-:W-:-:S02]  /*1520*/  IMAD.U32 R178, R217, 0x10000, RZ ;  /* 0x00010000d9b27824 */ /* 0x000fc400078e00ff */
        /* <DEDUP_REMOVED lines=11> */
.L_x_3959:
[----:B------:R-:W-:Y:S05]  /*15e0*/  BSYNC B1 ;  /* 0x0000000000017941 */ /* 0x000fea0003800000 */
.L_x_3958:
        /* <DEDUP_REMOVED lines=17> */
[--C-:B----4-:R-:W-:Y:S02]  /*1700*/  SHF.R.U64 R220, R168, 0x10, R169.reuse ;  /* 0x00000010a8dc7819 */ /* 0x110fe400000012a9 */
[----:B------:R-:W-:Y:S02]  /*1710*/  SHF.R.U32.HI R221, RZ, 0x10, R169 ;  /* 0x00000010ffdd7819 */ /* 0x000fe400000116a9 */
[----:B------:R-:W-:Y:S02]  /*1720*/  SHF.L.U32 R220, R220, 0x10, RZ ;  /* 0x00000010dcdc7819 */ /* 0x000fe400000006ff */
[----:B------:R-:W-:Y:S02]  /*1730*/  SHF.L.U32 R222, R168, 0x10, RZ ;  /* 0x00000010a8de7819 */ /* 0x000fe400000006ff */
[----:B--2---:R-:W-:Y:S01]  /*1740*/  MOV R218, R178 ;  /* 0x000000b200da7202 */ /* 0x004fe20000000f00 */
[----:B------:R-:W-:Y:S01]  /*1750*/  IMAD.U32 R224, R169, 0x10000, RZ ;  /* 0x00010000a9e07824 */ /* 0x000fe200078e00ff */
[----:B------:R-:W-:Y:S01]  /*1760*/  SHF.R.U64 R219, R178, 0x10, R179 ;  /* 0x00000010b2db7819 */ /* 0x000fe200000012b3 */
[----:B------:R-:W-:-:S02]  /*1770*/  IMAD.U32 R178, R221, 0x10000, RZ ;  /* 0x00010000ddb27824 */ /* 0x000fc400078e00ff */
[C---:B------:R-:W-:Y:S01]  /*1780*/  FADD.FTZ R223, -R215.reuse, R220 ;  /* 0x000000dcd7df7221 */ /* 0x040fe20000010100 */
[----:B------:R-:W-:Y:S01]  /*1790*/  SHF.L.U32 R169, R218, 0x10, RZ ;  /* 0x00000010daa97819 */ /* 0x000fe200000006ff */
[----:B------:R-:W-:Y:S01]  /*17a0*/  FADD.FTZ R221, -R215, R222 ;  /* 0x000000ded7dd7221 */ /* 0x000fe20000010100 */
[----:B------:R-:W-:Y:S01]  /*17b0*/  SHF.L.U32 R168, R219, 0x10, RZ ;  /* 0x00000010dba87819 */ /* 0x000fe200000006ff */
[C---:B------:R-:W-:Y:S01]  /*17c0*/  FADD.FTZ R247, -R215.reuse, R224 ;  /* 0x000000e0d7f77221 */ /* 0x040fe20000010100 */
[----:B------:R-:W-:Y:S01]  /*17d0*/  FADD.FTZ R249, -R215, R178 ;  /* 0x000000b2d7f97221 */ /* 0x000fe20000010100 */
[C---:B------:R-:W-:Y:S01]  /*17e0*/  FMUL.FTZ R218, R8.reuse, R223 ;  /* 0x000000df08da7220 */ /* 0x040fe20000410000 */
[--C-:B---3--:R-:W-:Y:S02]  /*17f0*/  IMAD.MOV.U32 R216, RZ, RZ, R179.reuse ;  /* 0x000000ffffd87224 */ /* 0x108fe400078e00b3 */
        /* <DEDUP_REMOVED lines=26> */
.L_x_3961:
[----:B------:R-:W-:Y:S05]  /*19a0*/  BSYNC B1 ;  /* 0x0000000000017941 */ /* 0x000fea0003800000 */
.L_x_3960:
        /* <DEDUP_REMOVED lines=17> */
[C-C-:B----4-:R-:W-:Y:S02]  /*1ac0*/  SHF.R.U64 R182, R26.reuse, 0x10, R27.reuse ;  /* 0x000000101ab67819 */ /* 0x150fe4000000121b */
[----:B------:R-:W-:Y:S01]  /*1ad0*/  SHF.R.U32.HI R183, RZ, 0x10, R27 ;  /* 0x00000010ffb77819 */ /* 0x000fe2000001161b */
[----:B------:R-:W-:Y:S01]  /*1ae0*/  IMAD.U32 R184, R26, 0x10000, RZ ;  /* 0x000100001ab87824 */ /* 0x000fe200078e00ff */
[----:B------:R-:W-:Y:S02]  /*1af0*/  SHF.L.U32 R216, R27, 0x10, RZ ;  /* 0x000000101bd87819 */ /* 0x000fe400000006ff */
[----:B------:R-:W-:Y:S02]  /*1b00*/  SHF.L.U32 R182, R182, 0x10, RZ ;  /* 0x00000010b6b67819 */ /* 0x000fe400000006ff */
[----:B--2---:R-:W-:-:S02]  /*1b10*/  MOV R180, R168 ;  /* 0x000000a800b47202 */ /* 0x004fc40000000f00 */
[----:B------:R-:W-:Y:S01]  /*1b20*/  SHF.R.U64 R181, R168, 0x10, R169 ;  /* 0x00000010a8b57819 */ /* 0x000fe200000012a9 */
[----:B------:R-:W-:Y:S02]  /*1b30*/  IMAD.U32 R168, R183, 0x10000, RZ ;  /* 0x00010000b7a87824 */ /* 0x000fe400078e00ff */
[C---:B------:R-:W-:Y:S01]  /*1b40*/  FADD.FTZ R183, -R25.reuse, R184 ;  /* 0x000000b819b77221 */ /* 0x040fe20000010100 */
[C---:B------:R-:W-:Y:S01]  /*1b50*/  FADD.FTZ R247, -R25.reuse, R216 ;  /* 0x000000d819f77221 */ /* 0x040fe20000010100 */
[C---:B------:R-:W-:Y:S01]  /*1b60*/  FADD.FTZ R217, -R25.reuse, R182 ;  /* 0x000000b619d97221 */ /* 0x040fe20000010100 */
[----:B------:R-:W-:Y:S01]  /*1b70*/  FADD.FTZ R249, -R25, R168 ;  /* 0x000000a819f97221 */ /* 0x000fe20000010100 */
[----:B------:R-:W-:Y:S01]  /*1b80*/  SHF.L.U32 R27, R180, 0x10, RZ ;  /* 0x00000010b41b7819 */ /* 0x000fe200000006ff */
[C---:B------:R-:W-:Y:S01]  /*1b90*/  FMUL.FTZ R25, R8.reuse, R183 ;  /* 0x000000b708197220 */ /* 0x040fe20000410000 */
[----:B---3--:R-:W-:Y:S01]  /*1ba0*/  MOV R178, R169 ;  /* 0x000000a900b27202 */ /* 0x008fe20000000f00 */
[----:B------:R-:W-:Y:S01]  /*1bb0*/  FMUL.FTZ R26, R8, R217 ;  /* 0x000000d9081a7220 */ /* 0x000fe20000410000 */
[----:B------:R-:W-:Y:S01]  /*1bc0*/  SHF.L.U32 R168, R181, 0x10, RZ ;  /* 0x00000010b5a87819 */ /* 0x000fe200000006ff */
[----:B------:R-:W-:Y:S01]  /*1bd0*/  FADD.FTZ R124, R124, R27 ;  /* 0x0000001b7c7c7221 */ /* 0x000fe20000010000 */
[----:B------:R-:W-:Y:S01]  /*1be0*/  SHF.R.U32.HI R179, RZ, 0x10, R169 ;  /* 0x00000010ffb37819 */ /* 0x000fe200000116a9 */
[-C--:B------:R-:W-:Y:S01]  /*1bf0*/  FFMA.FTZ R96, R25, R27.reuse, R96 ;  /* 0x0000001b19607223 */ /* 0x080fe20000010060 */
[----:B------:R-:W-:Y:S01]  /*1c00*/  FMUL.FTZ R180, R52, R27 ;  /* 0x0000001b34b47220 */ /* 0x000fe20000410000 */
[----:B------:R-:W-:-:S02]  /*1c10*/  IMAD.U32 R169, R178, 0x10000, RZ ;  /* 0x00010000b2a97824 */ /* 0x000fc400078e00ff */
        /* <DEDUP_REMOVED lines=20> */
.L_x_3963:
[----:B------:R-:W-:Y:S05]  /*1d60*/  BSYNC B1 ;  /* 0x0000000000017941 */ /* 0x000fea0003800000 */
.L_x_3962:
[----:B------:R-:W-:Y:S04]  /*1d70*/  BSSY B1, `(.L_x_3964) ;  /* 0x000003a000017945 */ /* 0x000fe80003800000 */
        /* <DEDUP_REMOVED lines=17> */
[----:B------:R-:W-:Y:S01]  /*1e90*/  SHF.L.U32 R190, R190, 0x10, RZ ;  /* 0x00000010bebe7819 */ /* 0x000fe200000006ff */
[----:B------:R-:W-:Y:S01]  /*1ea0*/  IMAD.U32 R192, R168, 0x10000, RZ ;  /* 0x00010000a8c07824 */ /* 0x000fe200078e00ff */
[----:B--2---:R-:W-:Y:S02]  /*1eb0*/  MOV R188, R178 ;  /* 0x000000b200bc7202 */ /* 0x004fe40000000f00 */
[----:B---3--:R-:W-:Y:S01]  /*1ec0*/  MOV R186, R179 ;  /* 0x000000b300ba7202 */ /* 0x008fe20000000f00 */
[----:B------:R-:W-:Y:S01]  /*1ed0*/  FADD.FTZ R217, -R185, R190 ;  /* 0x000000beb9d97221 */ /* 0x000fe20000010100 */
[----:B------:R-:W-:Y:S01]  /*1ee0*/  SHF.R.U64 R189, R178, 0x10, R179 ;  /* 0x00000010b2bd7819 */ /* 0x000fe200000012b3 */
[----:B------:R-:W-:Y:S01]  /*1ef0*/  IMAD.U32 R178, R191, 0x10000, RZ ;  /* 0x00010000bfb27824 */ /* 0x000fe200078e00ff */
[----:B------:R-:W-:Y:S01]  /*1f00*/  SHF.L.U32 R216, R169, 0x10, RZ ;  /* 0x00000010a9d87819 */ /* 0x000fe200000006ff */
[----:B------:R-:W-:Y:S01]  /*1f10*/  FADD.FTZ R191, -R185, R192 ;  /* 0x000000c0b9bf7221 */ /* 0x000fe20000010100 */
[----:B------:R-:W-:-:S02]  /*1f20*/  SHF.L.U32 R169, R188, 0x10, RZ ;  /* 0x00000010bca97819 */ /* 0x000fc400000006ff */
[----:B------:R-:W-:Y:S01]  /*1f30*/  SHF.R.U32.HI R187, RZ, 0x10, R179 ;  /* 0x00000010ffbb7819 */ /* 0x000fe200000116b3 */
[----:B------:R-:W-:Y:S01]  /*1f40*/  IMAD.U32 R179, R186, 0x10000, RZ ;  /* 0x00010000bab37824 */ /* 0x000fe200078e00ff */
[----:B------:R-:W-:Y:S01]  /*1f50*/  SHF.L.U32 R168, R189, 0x10, RZ ;  /* 0x00000010bda87819 */ /* 0x000fe200000006ff */
[C---:B------:R-:W-:Y:S01]  /*1f60*/  FADD.FTZ R247, -R185.reuse, R216 ;  /* 0x000000d8b9f77221 */ /* 0x040fe20000010100 */
[----:B------:R-:W-:Y:S01]  /*1f70*/  FADD.FTZ R249, -R185, R178 ;  /* 0x000000b2b9f97221 */ /* 0x000fe20000010100 */
[C---:B------:R-:W-:Y:S01]  /*1f80*/  FMUL.FTZ R186, R8.reuse, R217 ;  /* 0x000000d908ba7220 */ /* 0x040fe20000410000 */
[----:B------:R-:W-:Y:S01]  /*1f90*/  FMUL.FTZ R185, R8, R191 ;  /* 0x000000bf08b97220 */ /* 0x000fe20000410000 */
[-C--:B------:R-:W-:Y:S01]  /*1fa0*/  FMUL.FTZ R188, R60, R169.reuse ;  /* 0x000000a93cbc7220 */ /* 0x080fe20000410000 */
[----:B------:R-:W-:Y:S01]  /*1fb0*/  FADD.FTZ R129, R129, R168 ;  /* 0x000000a881817221 */ /* 0x000fe20000010000 */
[-C--:B------:R-:W-:Y:S01]  /*1fc0*/  FFMA.FTZ R101, R186, R168.reuse, R101 ;  /* 0x000000a8ba657223 */ /* 0x080fe20000010065 */
        /* <DEDUP_REMOVED lines=20> */
.L_x_3965:
[----:B------:R-:W-:Y:S05]  /*2110*/  BSYNC B1 ;  /* 0x0000000000017941 */ /* 0x000fea0003800000 */
.L_x_3964:
        /* <DEDUP_REMOVED lines=58> */
.L_x_3967:
[----:B------:R-:W-:Y:S05]  /*24c0*/  BSYNC B1 ;  /* 0x0000000000017941 */ /* 0x000fea0003800000 */
.L_x_3966:
[----:B------:R-:W-:-:S13]  /*24d0*/  LOP3.LUT P3, RZ, R6, 0x20, RZ, 0xc0, !PT ;  /* 0x0000002006ff7812 */ /* 0x000fda000786c0ff */
        /* <DEDUP_REMOVED lines=10> */
[----:B0-----:R-:W-:Y:S01]  /*2580*/  IMAD.WIDE.U32 R16, R176, 0x8, R16 ;  /* 0x00000008b0107825 */ /* 0x001fe200078e0010 */
[----:B------:R2:W5:Y:S05]  /*2590*/  @P3 LDG.E.64 R194, desc[UR4][R170.64] ;  /* 0x00000004aac23981 */ /* 0x00056a000c1e1b00 */
[----:B------:R-:W3:Y:S01]  /*25a0*/  LDG.E.64 R16, desc[UR4][R16.64] ;  /* 0x0000000410107981 */ /* 0x000ee2000c1e1b00 */
[C-C-:B--2---:R-:W-:Y:S01]  /*25b0*/  SHF.R.U64 R170, R14.reuse, 0x10, R15.reuse ;  /* 0x000000100eaa7819 */ /* 0x144fe2000000120f */
[----:B------:R-:W-:Y:S01]  /*25c0*/  IMAD.U32 R168, R14, 0x10000, RZ ;  /* 0x000100000ea87824 */ /* 0x000fe200078e00ff */
[----:B------:R-:W-:-:S02]  /*25d0*/  SHF.R.U32.HI R19, RZ, 0x10, R15 ;  /* 0x00000010ff137819 */ /* 0x000fc4000001160f */
[----:B------:R-:W-:Y:S02]  /*25e0*/  SHF.L.U32 R176, R15, 0x10, RZ ;  /* 0x000000100fb07819 */ /* 0x000fe400000006ff */
[----:B------:R-:W-:Y:S02]  /*25f0*/  SHF.L.U32 R170, R170, 0x10, RZ ;  /* 0x00000010aaaa7819 */ /* 0x000fe400000006ff */
[----:B---3--:R-:W-:Y:S01]  /*2600*/  MOV R12, R16 ;  /* 0x00000010000c7202 */ /* 0x008fe20000000f00 */
[----:B------:R-:W-:Y:S01]  /*2610*/  FADD.FTZ R15, -R173, R168 ;  /* 0x000000a8ad0f7221 */ /* 0x000fe20000010100 */
[--C-:B------:R-:W-:Y:S01]  /*2620*/  SHF.R.U64 R169, R16, 0x10, R17.reuse ;  /* 0x0000001010a97819 */ /* 0x100fe20000001211 */
[----:B------:R-:W-:Y:S01]  /*2630*/  IMAD.U32 R16, R19, 0x10000, RZ ;  /* 0x0001000013107824 */ /* 0x000fe200078e00ff */
[----:B------:R-:W-:Y:S02]  /*2640*/  MOV R18, R17 ;  /* 0x0000001100127202 */ /* 0x000fe40000000f00 */
[----:B------:R-:W-:-:S02]  /*2650*/  SHF.R.U32.HI R177, RZ, 0x10, R17 ;  /* 0x00000010ffb17819 */ /* 0x000fc40000011611 */
[----:B------:R-:W-:Y:S01]  /*2660*/  SHF.L.U32 R17, R12, 0x10, RZ ;  /* 0x000000100c117819 */ /* 0x000fe200000006ff */
[C---:B------:R-:W-:Y:S01]  /*2670*/  FADD.FTZ R21, -R173.reuse, R176 ;  /* 0x000000b0ad157221 */ /* 0x040fe20000010100 */
[C---:B------:R-:W-:Y:S01]  /*2680*/  FADD.FTZ R19, -R173.reuse, R170 ;  /* 0x000000aaad137221 */ /* 0x040fe20000010100 */
[----:B------:R-:W-:Y:S01]  /*2690*/  FADD.FTZ R173, -R173, R16 ;  /* 0x00000010adad7221 */ /* 0x000fe20000010100 */
[----:B------:R-:W-:Y:S01]  /*26a0*/  FMUL.FTZ R15, R8, R15 ;  /* 0x0000000f080f7220 */ /* 0x000fe20000410000 */
[----:B------:R-:W-:Y:S01]  /*26b0*/  SHF.L.U32 R16, R169, 0x10, RZ ;  /* 0x00000010a9107819 */ /* 0x000fe200000006ff */
[----:B------:R-:W-:Y:S01]  /*26c0*/  FMUL.FTZ R14, R76, R17 ;  /* 0x000000114c0e7220 */ /* 0x000fe20000410000 */
[----:B------:R-:W-:Y:S01]  /*26d0*/  FADD.FTZ R136, R136, R17 ;  /* 0x0000001188887221 */ /* 0x000fe20000010000 */
[----:B------:R-:W-:Y:S01]  /*26e0*/  FMUL.FTZ R12, R8, R19 ;  /* 0x00000013080c7220 */ /* 0x000fe20000410000 */
        /* <DEDUP_REMOVED lines=22> */
.L_x_3955:
[----:B------:R-:W-:Y:S05]  /*2850*/  BSYNC B0 ;  /* 0x0000000000007941 */ /* 0x000fea0003800000 */
.L_x_3935:
        /* <DEDUP_REMOVED lines=9> */
[----:B--2---:R-:W2:Y:S04]  /*28f0*/  SHFL.DOWN PT, R170, R175, 0x10, 0x1f ;  /* 0x0a001f00afaa7f89 */ /* 0x004ea800000e0000 */
[----:B------:R-:W3:Y:S01]  /*2900*/  SHFL.DOWN PT, R171, R174, 0x10, 0x1f ;  /* 0x0a001f00aeab7f89 */ /* 0x000ee200000e0000 */
[----:B--2---:R-:W-:Y:S01]  /*2910*/  FADD.FTZ R170, R170, R175 ;  /* 0x000000afaaaa7221 */ /* 0x004fe20000010000 */
[----:B---3--:R-:W-:-:S04]  /*2920*/  FADD.FTZ R171, R171, R174 ;  /* 0x000000aeabab7221 */ /* 0x008fc80000010000 */
[----:B-----5:R-:W2:Y:S04]  /*2930*/  SHFL.DOWN PT, R173, R170, 0x8, 0x1f ;  /* 0x09001f00aaad7f89 */ /* 0x020ea800000e0000 */
[----:B------:R-:W3:Y:S01]  /*2940*/  SHFL.DOWN PT, R172, R171, 0x8, 0x1f ;  /* 0x09001f00abac7f89 */ /* 0x000ee200000e0000 */
[----:B--2---:R-:W-:Y:S01]  /*2950*/  FADD.FTZ R173, R170, R173 ;  /* 0x000000adaaad7221 */ /* 0x004fe20000010000 */
[----:B---3--:R-:W-:-:S04]  /*2960*/  FADD.FTZ R172, R171, R172 ;  /* 0x000000acabac7221 */ /* 0x008fc80000010000 */
[----:B------:R-:W2:Y:S04]  /*2970*/  SHFL.DOWN PT, R176, R173, 0x4, 0x1f ;  /* 0x08801f00adb07f89 */ /* 0x000ea800000e0000 */
[----:B------:R-:W3:Y:S01]  /*2980*/  SHFL.DOWN PT, R177, R172, 0x4, 0x1f ;  /* 0x08801f00acb17f89 */ /* 0x000ee200000e0000 */
[----:B--2---:R-:W-:Y:S01]  /*2990*/  FADD.FTZ R176, R173, R176 ;  /* 0x000000b0adb07221 */ /* 0x004fe20000010000 */
[----:B---3--:R-:W-:-:S04]  /*29a0*/  FADD.FTZ R177, R172, R177 ;  /* 0x000000b1acb17221 */ /* 0x008fc80000010000 */
[----:B------:R-:W2:Y:S04]  /*29b0*/  SHFL.DOWN PT, R175, R176, 0x2, 0x1f ;  /* 0x08401f00b0af7f89 */ /* 0x000ea800000e0000 */
[----:B------:R-:W3:Y:S01]  /*29c0*/  SHFL.DOWN PT, R174, R177, 0x2, 0x1f ;  /* 0x08401f00b1ae7f89 */ /* 0x000ee200000e0000 */
[----:B--2---:R-:W-:Y:S01]  /*29d0*/  FADD.FTZ R175, R176, R175 ;  /* 0x000000afb0af7221 */ /* 0x004fe20000010000 */
[----:B---3--:R-:W-:-:S04]  /*29e0*/  FADD.FTZ R174, R177, R174 ;  /* 0x000000aeb1ae7221 */ /* 0x008fc80000010000 */
[----:B------:R2:W3:Y:S04]  /*29f0*/  SHFL.DOWN PT, R216, R175, 0x1, 0x1f ;  /* 0x08201f00afd87f89 */ /* 0x0004e800000e0000 */
[----:B------:R2:W4:Y:S02]  /*2a00*/  SHFL.DOWN PT, R217, R174, 0x1, 0x1f ;  /* 0x08201f00aed97f89 */ /* 0x00052400000e0000 */
.L_x_4123:
[----:B------:R-:W5:Y:S01]  /*2a10*/  S2R R171, SR_CgaCtaId ;  /* 0x0000000000ab7919 */ /* 0x000f620000008800 */
[----:B------:R-:W-:Y:S01]  /*2a20*/  @!P3 LOP3.LUT R169, R169, 0x7, RZ, 0xc0, !PT ;  /* 0x00000007a9a9b812 */ /* 0x000fe200078ec0ff */
[----:B---3--:R-:W-:Y:S01]  /*2a30*/  FADD.FTZ R216, R175, R216 ;  /* 0x000000d8afd87221 */ /* 0x008fe20000010000 */
[----:B------:R-:W-:Y:S01]  /*2a40*/  MOV R170, 0x400 ;  /* 0x0000040000aa7802 */ /* 0x000fe20000000f00 */
[----:B----4-:R-:W-:Y:S01]  /*2a50*/  FADD.FTZ R217, R174, R217 ;  /* 0x000000d9aed97221 */ /* 0x010fe20000010000 */
[----:B------:R-:W-:Y:S05]  /*2a60*/  WARPSYNC.ALL ;  /* 0x0000000000007948 */ /* 0x000fea0003800000 */
[----:B------:R-:W-:Y:S01]  /*2a70*/  @!P3 IMAD.IADD R169, R168, 0x1, R169 ;  /* 0x00000001a8a9b824 */ /* 0x000fe200078e02a9 */
[----:B------:R-:W-:Y:S01]  /*2a80*/  LOP3.LUT P4, RZ, R6, 0x10, RZ, 0xc0, !PT ;  /* 0x0000001006ff7812 */ /* 0x000fe2000788c0ff */
[----:B------:R-:W-:Y:S01]  /*2a90*/  BSSY B0, `(.L_x_3969) ;  /* 0x00000ac000007945 */ /* 0x000fe20003800000 */
[----:B-----5:R-:W-:-:S04]  /*2aa0*/  LEA R170, R171, R170, 0x18 ;  /* 0x000000aaabaa7211 */ /* 0x020fc800078ec0ff */
[-C--:B------:R-:W-:Y:S02]  /*2ab0*/  @!P3 LEA R246, R169, R170.reuse, 0x3 ;  /* 0x000000aaa9f6b211 */ /* 0x080fe400078e18ff */
[----:B------:R-:W-:-:S03]  /*2ac0*/  LEA R247, R168, R170, 0x3 ;  /* 0x000000aaa8f77211 */ /* 0x000fc600078e18ff */
[----:B------:R-:W-:Y:S01]  /*2ad0*/  @!P3 STS.64 [R246+0x7000], R216 ;  /* 0x007000d8f600b388 */ /* 0x000fe20000000a00 */
[----:B------:R-:W-:Y:S01]  /*2ae0*/  BAR.SYNC.DEFER_BLOCKING 0x0 ;  /* 0x0000000000007b1d */ /* 0x000fe20000010000 */
[----:B------:R-:W-:-:S05]  /*2af0*/  ISETP.GE.AND P3, PT, R242, 0x1, PT ;  /* 0x00000001f200780c */ /* 0x000fca0003f66270 */
[----:B-1----:R-:W1:Y:S04]  /*2b00*/  LDS.128 R176, [R247+0x7000] ;  /* 0x00700000f7b07984 */ /* 0x002e680000000c00 */
[----:B--2---:R-:W2:Y:S04]  /*2b10*/  LDS.128 R172, [R247+0x7010] ;  /* 0x00701000f7ac7984 */ /* 0x004ea80000000c00 */
[----:B------:R-:W3:Y:S01]  /*2b20*/  LDS.128 R168, [R247+0x7020] ;  /* 0x00702000f7a87984 */ /* 0x000ee20000000c00 */
[----:B-1----:R-:W-:Y:S01]  /*2b30*/  FADD.FTZ R249, RZ, R176 ;  /* 0x000000b0fff97221 */ /* 0x002fe20000010000 */
[----:B------:R-:W-:-:S03]  /*2b40*/  FADD.FTZ R176, RZ, R177 ;  /* 0x000000b1ffb07221 */ /* 0x000fc60000010000 */
[----:B------:R-:W-:Y:S01]  /*2b50*/  FADD.FTZ R249, R178, R249 ;  /* 0x000000f9b2f97221 */ /* 0x000fe20000010000 */
[----:B------:R-:W-:Y:S02]  /*2b60*/  FADD.FTZ R248, R179, R176 ;  /* 0x000000b0b3f87221 */ /* 0x000fe40000010000 */
[----:B------:R-:W1:Y:S01]  /*2b70*/  LDS.128 R176, [R247+0x7030] ;  /* 0x00703000f7b07984 */ /* 0x000e620000000c00 */
[----:B--2---:R-:W-:Y:S01]  /*2b80*/  FADD.FTZ R249, R249, R172 ;  /* 0x000000acf9f97221 */ /* 0x004fe20000010000 */
[----:B------:R-:W-:Y:S01]  /*2b90*/  FADD.FTZ R248, R248, R173 ;  /* 0x000000adf8f87221 */ /* 0x000fe20000010000 */
[----:B------:R-:W-:Y:S02]  /*2ba0*/  HFMA2.MMA R172, -RZ, RZ, 0, 0 ;  /* 0x00000000ffac7435 */ /* 0x000fe400000001ff */
[----:B------:R-:W-:Y:S01]  /*2bb0*/  FADD.FTZ R249, R174, R249 ;  /* 0x000000f9aef97221 */ /* 0x000fe20000010000 */
[----:B------:R-:W-:-:S03]  /*2bc0*/  FADD.FTZ R248, R175, R248 ;  /* 0x000000f8aff87221 */ /* 0x000fc60000010000 */
[----:B---3--:R-:W-:Y:S01]  /*2bd0*/  FADD.FTZ R249, R249, R168 ;  /* 0x000000a8f9f97221 */ /* 0x008fe20000010000 */
        /* <DEDUP_REMOVED lines=17> */
[----:B------:R-:W1:Y:S02]  /*2cf0*/  LDC.64 R168, c[0x0][0x220] ;  /* 0x00008800ffa87b82 */ /* 0x000e640000000a00 */
[----:B-1----:R-:W-:-:S06]  /*2d00*/  IMAD.WIDE.U32 R168, R172, 0x8, R168 ;  /* 0x00000008aca87825 */ /* 0x002fcc00078e00a8 */
[----:B------:R-:W2:Y:S02]  /*2d10*/  LDG.E.64 R168, desc[UR4][R168.64] ;  /* 0x00000004a8a87981 */ /* 0x000ea4000c1e1b00 */
[C-C-:B--2---:R-:W-:Y:S02]  /*2d20*/  SHF.R.U64 R245, R168.reuse, 0x10, R169.reuse ;  /* 0x00000010a8f57819 */ /* 0x144fe400000012a9 */
[----:B------:R-:W-:Y:S02]  /*2d30*/  SHF.R.U32.HI R243, RZ, 0x10, R169 ;  /* 0x00000010fff37819 */ /* 0x000fe400000116a9 */
[----:B------:R-:W-:Y:S02]  /*2d40*/  PRMT R240, R168, 0x7610, R240 ;  /* 0x00007610a8f07816 */ /* 0x000fe400000000f0 */
[----:B------:R-:W-:-:S07]  /*2d50*/  PRMT R244, R169, 0x7610, R244 ;  /* 0x00007610a9f47816 */ /* 0x000fce00000000f4 */
.L_x_3972:
[----:B------:R-:W-:Y:S05]  /*2d60*/  BSYNC B1 ;  /* 0x0000000000017941 */ /* 0x000fea0003800000 */
.L_x_3971:
        /* <DEDUP_REMOVED lines=9> */
.L_x_3974:
        /* <DEDUP_REMOVED lines=10> */
.L_x_3975:
[----:B------:R-:W-:Y:S05]  /*2ea0*/  BSYNC B1 ;  /* 0x0000000000017941 */ /* 0x000fea0003800000 */
.L_x_3973:
[----:B------:R-:W1:Y:S01]  /*2eb0*/  @P3 LDC R168, c[0x0][0x29c] ;  /* 0x0000a700ffa83b82 */ /* 0x000e620000000800 */
[----:B------:R-:W-:Y:S01]  /*2ec0*/  ISETP.NE.U32.AND P5, PT, RZ, UR10, PT ;  /* 0x0000000aff007c0c */ /* 0x000fe2000bfa5070 */
[----:B------:R-:W-:Y:S03]  /*2ed0*/  BSSY B1, `(.L_x_3976) ;  /* 0x0000018000017945 */ /* 0x000fe60003800000 */
[----:B------:R-:W-:Y:S01]  /*2ee0*/  ISETP.NE.AND.EX P5, PT, RZ, UR11, PT, P5 ;  /* 0x0000000bff007c0c */ /* 0x000fe2000bfa5350 */
[----:B-1----:R-:W-:-:S12]  /*2ef0*/  @P3 FMUL.FTZ R171, R169, R168 ;  /* 0x000000a8a9ab3220 */ /* 0x002fd80000410000 */
        /* <DEDUP_REMOVED lines=13> */
.L_x_3977:
        /* <DEDUP_REMOVED lines=8> */
.L_x_3978:
[----:B------:R-:W-:Y:S05]  /*3050*/  BSYNC B1 ;  /* 0x0000000000017941 */ /* 0x000fea0003800000 */
.L_x_3976:
[----:B------:R-:W1:Y:S01]  /*3060*/  @P3 LDC R168, c[0x0][0x29c] ;  /* 0x0000a700ffa83b82 */ /* 0x000e620000000800 */
[----:B------:R-:W-:Y:S01]  /*3070*/  @P5 F2FP.BF16.F32.PACK_AB R171, RZ, R169 ;  /* 0x000000a9ffab523e */ /* 0x000fe200000010ff */
[----:B------:R-:W-:Y:S03]  /*3080*/  BSSY B1, `(.L_x_3979) ;  /* 0x0000014000017945 */ /* 0x000fe60003800000 */
[----:B------:R-:W-:Y:S01]  /*3090*/  @P5 PRMT R23, R171, 0x7610, R23 ;  /* 0x00007610ab175816 */ /* 0x000fe20000000017 */
[----:B-1----:R-:W-:Y:S01]  /*30a0*/  @P3 FMUL.FTZ R168, R169, R168 ;  /* 0x000000a8a9a83220 */ /* 0x002fe20000410000 */
[----:B------:R-:W-:-:S03]  /*30b0*/  @P3 IMAD.U32 R169, R245, 0x10000, RZ ;  /* 0x00010000f5a93824 */ /* 0x000fc600078e00ff */
[----:B------:R-:W-:Y:S01]  /*30c0*/  @P3 FMUL.FTZ R170, R33, R168 ;  /* 0x000000a821aa3220 */ /* 0x000fe20000410000 */
[----:B------:R-:W-:-:S04]  /*30d0*/  @P3 FFMA.FTZ R141, R168, R169, R141 ;  /* 0x000000a9a88d3223 */ /* 0x000fc8000001008d */
[----:B------:R-:W-:-:S04]  /*30e0*/  @P3 F2FP.BF16.F32.PACK_AB R170, RZ, R170 ;  /* 0x000000aaffaa323e */ /* 0x000fc800000010ff */
[----:B------:R-:W-:Y:S01]  /*30f0*/  @P3 PRMT R24, R170, 0x7610, R24 ;  /* 0x00007610aa183816 */ /* 0x000fe20000000018 */
[----:B------:R-:W-:Y:S06]  /*3100*/  @P2 BRA `(.L_x_3980) ;  /* 0x0000000000102947 */ /* 0x000fec0003800000 */
[----:B------:R-:W-:Y:S01]  /*3110*/  HFMA2.MMA R169, -RZ, RZ, 0, 0 ;  /* 0x00000000ffa97435 */ /* 0x000fe200000001ff */
[----:B------:R-:W-:Y:S10]  /*3120*/  @!P4 BRA `(.L_x_3981) ;  /* 0x000000000024c947 */ /* 0x000ff40003800000 */
[----:B------:R-:W-:Y:S01]  /*3130*/  SHF.L.U32 R169, R207, 0x10, RZ ;  /* 0x00000010cfa97819 */ /* 0x000fe200000006ff */
[----:B------:R-:W-:Y:S06]  /*3140*/  BRA `(.L_x_3981) ;  /* 0x00000000001c7947 */ /* 0x000fec0003800000 */
.L_x_3980:
[----:B0-----:R-:W-:-:S04]  /*3150*/  ISETP.NE.AND P6, PT, R5, RZ, PT ;  /* 0x000000ff0500720c */ /* 0x001fc80003fc5270 */
[----:B------:R-:W-:-:S05]  /*3160*/  FSEL R168, R174, RZ, !P6 ;  /* 0x000000ffaea87208 */ /* 0x000fca0007000000 */
[----:B------:R-:W-:-:S04]  /*3170*/  FFMA.FTZ R168, R237, R173, R168 ;  /* 0x000000adeda87223 */ /* 0x000fc800000100a8 */
[----:B------:R-:W-:Y:S01]  /*3180*/  FADD.FTZ R169, R235, -R168 ;  /* 0x800000a8eba97221 */ /* 0x000fe20000010000 */
[----:B------:R-:W-:-:S03]  /*3190*/  @P4 IMAD.U32 R168, R207, 0x10000, RZ ;  /* 0x00010000cfa84824 */ /* 0x000fc600078e00ff */
[----:B------:R-:W-:-:S04]  /*31a0*/  FMUL.FTZ R169, R8, R169 ;  /* 0x000000a908a97220 */ /* 0x000fc80000410000 */
[----:B------:R-:W-:-:S07]  /*31b0*/  @P4 FADD.FTZ R169, R169, R168 ;  /* 0x000000a8a9a94221 */ /* 0x000fce0000010000 */
.L_x_3981:
[----:B------:R-:W-:Y:S05]  /*31c0*/  BSYNC B1 ;  /* 0x0000000000017941 */ /* 0x000fea0003800000 */
.L_x_3979:
[----:B------:R-:W1:Y:S01]  /*31d0*/  @P3 LDC R168, c[0x0][0x29c] ;  /* 0x0000a700ffa83b82 */ /* 0x000e620000000800 */
[----:B------:R-:W-:Y:S01]  /*31e0*/  BSSY B1, `(.L_x_3982) ;  /* 0x0000017000017945 */ /* 0x000fe20003800000 */
[----:B-1----:R-:W-:Y:S01]  /*31f0*/  @P3 FMUL.FTZ R171, R169, R168 ;  /* 0x000000a8a9ab3220 */ /* 0x002fe20000410000 */
        /* <DEDUP_REMOVED lines=10> */
[----:B------:R-:W-:-:S05]  /*32a0*/  SHF.R.U32.HI R169, RZ, 0x10, R207 ;  /* 0x00000010ffa97819 */ /* 0x000fca00000116cf */
[----:B------:R-:W-:Y:S01]  /*32b0*/  IMAD.U32 R169, R169, 0x10000, RZ ;  /* 0x00010000a9a97824 */ /* 0x000fe200078e00ff */
[----:B------:R-:W-:Y:S06]  /*32c0*/  BRA `(.L_x_3984) ;  /* 0x0000000000207947 */ /* 0x000fec0003800000 */
.L_x_3983:
        /* <DEDUP_REMOVED lines=8> */
.L_x_3984:
[----:B------:R-:W-:Y:S05]  /*3350*/  BSYNC B1 ;  /* 0x0000000000017941 */ /* 0x000fea0003800000 */
.L_x_3982:
[----:B------:R-:W1:Y:S01]  /*3360*/  @P3 LDC R168, c[0x0][0x29c] ;  /* 0x0000a700ffa83b82 */ /* 0x000e620000000800 */
[----:B------:R-:W-:Y:S01]  /*3370*/  @P3 SHF.L.U32 R170, R243, 0x10, RZ ;  /* 0x00000010f3aa3819 */ /* 0x000fe200000006ff */
[----:B-1----:R-:W-:Y:S01]  /*3380*/  @P3 FMUL.FTZ R168, R169, R168 ;  /* 0x000000a8a9a83220 */ /* 0x002fe20000410000 */
[----:B------:R-:W-:-:S03]  /*3390*/  @P5 F2FP.BF16.F32.PACK_AB R169, RZ, R169 ;  /* 0x000000a9ffa9523e */ /* 0x000fc600000010ff */
[----:B------:R-:W-:Y:S01]  /*33a0*/  @P3 FFMA.FTZ R143, R168, R170, R143 ;  /* 0x000000aaa88f3223 */ /* 0x000fe2000001008f */
[----:B------:R-:W-:Y:S01]  /*33b0*/  @P3 FMUL.FTZ R168, R35, R168 ;  /* 0x000000a823a83220 */ /* 0x000fe20000410000 */
[----:B------:R-:W-:-:S04]  /*33c0*/  @P5 PRMT R10, R169, 0x7610, R10 ;  /* 0x00007610a90a5816 */ /* 0x000fc8000000000a */
[----:B------:R-:W-:Y:S01]  /*33d0*/  @P3 F2FP.BF16.F32.PACK_AB R176, RZ, R168 ;  /* 0x000000a8ffb0323e */ /* 0x000fe200000010ff */
        /* <DEDUP_REMOVED lines=9> */
.L_x_3985:
        /* <DEDUP_REMOVED lines=11> */
.L_x_3987:
[----:B------:R-:W-:Y:S05]  /*3520*/  BSYNC B1 ;  /* 0x0000000000017941 */ /* 0x000fea0003800000 */
.L_x_3986:
[----:B------:R-:W-:Y:S01]  /*3530*/  VIADD R9, R9, 0x100 ;  /* 0x0000010009097836 */ /* 0x000fe20000000000 */
[----:B------:R-:W-:-:S07]  /*3540*/  IADD3 R172, R172, 0x100, RZ ;  /* 0x00000100acac7810 */ /* 0x000fce0007ffe0ff */
.L_x_3970:
[----:B------:R-:W-:Y:S05]  /*3550*/  BSYNC B0 ;  /* 0x0000000000007941 */ /* 0x000fea0003800000 */
.L_x_3969:
[----:B------:R-:W-:Y:S01]  /*3560*/  LOP3.LUT P4, RZ, R6, 0x4, RZ, 0xc0, !PT ;  /* 0x0000000406ff7812 */ /* 0x000fe2000788c0ff */
[----:B------:R-:W-:-:S12]  /*3570*/  BSSY B0, `(.L_x_3988) ;  /* 0x0000084000007945 */ /* 0x000fd80003800000 */
[----:B------:R-:W-:Y:S05]  /*3580*/  @!P4 BRA `(.L_x_3989) ;  /* 0x000000080008c947 */ /* 0x000fea0003800000 */
[----:B0-----:R-:W-:Y:S01]  /*3590*/  ISETP.NE.AND P4, PT, R5, RZ, PT ;  /* 0x000000ff0500720c */ /* 0x001fe20003f85270 */
[----:B------:R-:W-:Y:S03]  /*35a0*/  BSSY B1, `(.L_x_3990) ;  /* 0x000000a000017945 */ /* 0x000fe60003800000 */
[----:B-12---:R-:W-:Y:S01]  /*35b0*/  FSEL R170, R174, RZ, !P4 ;  /* 0x000000ffaeaa7208 */ /* 0x006fe20006000000 */
        /* <DEDUP_REMOVED lines=8> */
.L_x_3991:
[----:B------:R-:W-:Y:S05]  /*3640*/  BSYNC B1 ;  /* 0x0000000000017941 */ /* 0x000fea0003800000 */
.L_x_3990:
        /* <DEDUP_REMOVED lines=9> */
.L_x_3993:
        /* <DEDUP_REMOVED lines=8> */
.L_x_3994:
[----:B------:R-:W-:Y:S05]  /*3760*/  BSYNC B1 ;  /* 0x0000000000017941 */ /* 0x000fea0003800000 */
.L_x_3992:
        /* <DEDUP_REMOVED lines=18> */
.L_x_3996:
[----:B------:R-:W-:Y:S01]  /*3890*/  FFMA.FTZ R169, R230, R173, R170 ;  /* 0x000000ade6a97223 */ /* 0x000fe200000100aa */
[----:B------:R-:W-:-:S03]  /*38a0*/  @P4 SHF.R.U64 R168, R204, 0x10, R205 ;  /* 0x00000010cca84819 */ /* 0x000fc600000012cd */
[----:B------:R-:W-:Y:S01]  /*38b0*/  FADD.FTZ R169, R228, -R169 ;  /* 0x800000a9e4a97221 */ /* 0x000fe20000010000 */
[----:B------:R-:W-:-:S03]  /*38c0*/  @P4 SHF.L.U32 R168, R168, 0x10, RZ ;  /* 0x00000010a8a84819 */ /* 0x000fc600000006ff */
[----:B------:R-:W-:-:S04]  /*38d0*/  FMUL.FTZ R169, R8, R169 ;  /* 0x000000a908a97220 */ /* 0x000fc80000410000 */
[----:B------:R-:W-:-:S07]  /*38e0*/  @P4 FADD.FTZ R169, R169, R168 ;  /* 0x000000a8a9a94221 */ /* 0x000fce0000010000 */
.L_x_3997:
[----:B------:R-:W-:Y:S05]  /*38f0*/  BSYNC B1 ;  /* 0x0000000000017941 */ /* 0x000fea0003800000 */
.L_x_3995:
        /* <DEDUP_REMOVED lines=15> */
.L_x_3999:
[----:B------:R-:W-:-:S04]  /*39f0*/  FFMA.FTZ R168, R229, R173, R170 ;  /* 0x000000ade5a87223 */ /* 0x000fc800000100aa */
[----:B------:R-:W-:Y:S01]  /*3a00*/  FADD.FTZ R169, R227, -R168 ;  /* 0x800000a8e3a97221 */ /* 0x000fe20000010000 */
[----:B------:R-:W-:-:S03]  /*3a10*/  @P4 IMAD.U32 R168, R205, 0x10000, RZ ;  /* 0x00010000cda84824 */ /* 0x000fc600078e00ff */
[----:B------:R-:W-:-:S04]  /*3a20*/  FMUL.FTZ R169, R8, R169 ;  /* 0x000000a908a97220 */ /* 0x000fc80000410000 */
[----:B------:R-:W-:-:S07]  /*3a30*/  @P4 FADD.FTZ R169, R169, R168 ;  /* 0x000000a8a9a94221 */ /* 0x000fce0000010000 */
.L_x_4000:
[----:B------:R-:W-:Y:S05]  /*3a40*/  BSYNC B1 ;  /* 0x0000000000017941 */ /* 0x000fea0003800000 */
.L_x_3998:
        /* <DEDUP_REMOVED lines=16> */
.L_x_4002:
[----:B------:R-:W-:Y:S01]  /*3b50*/  FFMA.FTZ R170, R226, R173, R170 ;  /* 0x000000ade2aa7223 */ /* 0x000fe200000100aa */
[----:B------:R-:W-:-:S03]  /*3b60*/  @P4 SHF.R.U32.HI R168, RZ, 0x10, R205 ;  /* 0x00000010ffa84819 */ /* 0x000fc600000116cd */
[----:B------:R-:W-:Y:S01]  /*3b70*/  FADD.FTZ R169, R225, -R170 ;  /* 0x800000aae1a97221 */ /* 0x000fe20000010000 */
[----:B------:R-:W-:-:S03]  /*3b80*/  @P4 SHF.L.U32 R168, R168, 0x10, RZ ;  /* 0x00000010a8a84819 */ /* 0x000fc600000006ff */
[----:B------:R-:W-:-:S04]  /*3b90*/  FMUL.FTZ R169, R8, R169 ;  /* 0x000000a908a97220 */ /* 0x000fc80000410000 */
[----:B------:R-:W-:-:S07]  /*3ba0*/  @P4 FADD.FTZ R169, R169, R168 ;  /* 0x000000a8a9a94221 */ /* 0x000fce0000010000 */
.L_x_4003:
[----:B------:R-:W-:Y:S05]  /*3bb0*/  BSYNC B1 ;  /* 0x0000000000017941 */ /* 0x000fea0003800000 */
.L_x_4001:
        /* <DEDUP_REMOVED lines=17> */
.L_x_4004:
        /* <DEDUP_REMOVED lines=11> */
.L_x_4006:
[----:B------:R-:W-:Y:S05]  /*3d80*/  BSYNC B1 ;  /* 0x0000000000017941 */ /* 0x000fea0003800000 */
.L_x_4005:
[----:B------:R-:W-:Y:S01]  /*3d90*/  VIADD R9, R9, 0x100 ;  /* 0x0000010009097836 */ /* 0x000fe20000000000 */
[----:B------:R-:W-:-:S07]  /*3da0*/  IADD3 R172, R172, 0x100, RZ ;  /* 0x00000100acac7810 */ /* 0x000fce0007ffe0ff */
.L_x_3989:
[----:B------:R-:W-:Y:S05]  /*3db0*/  BSYNC B0 ;  /* 0x0000000000007941 */ /* 0x000fea0003800000 */
.L_x_3988:
        /* <DEDUP_REMOVED lines=14> */
.L_x_4010:
[----:B------:R-:W-:Y:S05]  /*3ea0*/  BSYNC B1 ;  /* 0x0000000000017941 */ /* 0x000fea0003800000 */
.L_x_4009:
        /* <DEDUP_REMOVED lines=9> */
.L_x_4012:
        /* <DEDUP_REMOVED lines=8> */
.L_x_4013:
[----:B------:R-:W-:Y:S05]  /*3fc0*/  BSYNC B1 ;  /* 0x0000000000017941 */ /* 0x000fea0003800000 */
.L_x_4011:
        /* <DEDUP_REMOVED lines=18> */
.L_x_4015:
[----:B------:R-:W-:-:S04]  /*40f0*/  FFMA.FTZ R168, R218, R173, R170 ;  /* 0x000000addaa87223 */ /* 0x000fc800000100aa */
[----:B------:R-:W-:Y:S01]  /*4100*/  FADD.FTZ R169, R221, -R168 ;  /* 0x800000a8dda97221 */ /* 0x000fe20000010000 */
[----:B------:R-:W-:-:S03]  /*4110*/  @P4 SHF.R.U64 R168, R202, 0x10, R203 ;  /* 0x00000010caa84819 */ /* 0x000fc600000012cb */
[----:B------:R-:W-:Y:S01]  /*4120*/  FMUL.FTZ R169, R8, R169 ;  /* 0x000000a908a97220 */ /* 0x000fe20000410000 */
[----:B------:R-:W-:-:S05]  /*4130*/  @P4 SHF.L.U32 R168, R168, 0x10, RZ ;  /* 0x00000010a8a84819 */ /* 0x000fca00000006ff */
[----:B------:R-:W-:-:S07]  /*4140*/  @P4 FADD.FTZ R169, R169, R168 ;  /* 0x000000a8a9a94221 */ /* 0x000fce0000010000 */
.L_x_4016:
[----:B------:R-:W-:Y:S05]  /*4150*/  BSYNC B1 ;  /* 0x0000000000017941 */ /* 0x000fea0003800000 */
.L_x_4014:
        /* <DEDUP_REMOVED lines=15> */
.L_x_4018:
[----:B------:R-:W-:Y:S01]  /*4250*/  FFMA.FTZ R169, R219, R173, R170 ;  /* 0x000000addba97223 */ /* 0x000fe200000100aa */
[----:B------:R-:W-:-:S03]  /*4260*/  @P4 IMAD.U32 R168, R203, 0x10000, RZ ;  /* 0x00010000cba84824 */ /* 0x000fc600078e00ff */
[----:B------:R-:W-:-:S04]  /*4270*/  FADD.FTZ R169, R220, -R169 ;  /* 0x800000a9dca97221 */ /* 0x000fc80000010000 */
[----:B------:R-:W-:-:S04]  /*4280*/  FMUL.FTZ R169, R8, R169 ;  /* 0x000000a908a97220 */ /* 0x000fc80000410000 */
[----:B------:R-:W-:-:S07]  /*4290*/  @P4 FADD.FTZ R169, R169, R168 ;  /* 0x000000a8a9a94221 */ /* 0x000fce0000010000 */
.L_x_4019:
[----:B------:R-:W-:Y:S05]  /*42a0*/  BSYNC B1 ;  /* 0x0000000000017941 */ /* 0x000fea0003800000 */
.L_x_4017:
        /* <DEDUP_REMOVED lines=16> */
.L_x_4021:
[----:B------:R-:W-:Y:S01]  /*43b0*/  FFMA.FTZ R170, R222, R173, R170 ;  /* 0x000000addeaa7223 */ /* 0x000fe200000100aa */
[----:B------:R-:W-:-:S03]  /*43c0*/  @P4 SHF.R.U32.HI R168, RZ, 0x10, R203 ;  /* 0x00000010ffa84819 */ /* 0x000fc600000116cb */
[----:B------:R-:W-:Y:S01]  /*43d0*/  FADD.FTZ R169, R223, -R170 ;  /* 0x800000aadfa97221 */ /* 0x000fe20000010000 */
[----:B------:R-:W-:-:S03]  /*43e0*/  @P4 SHF.L.U32 R168, R168, 0x10, RZ ;  /* 0x00000010a8a84819 */ /* 0x000fc600000006ff */
[----:B------:R-:W-:-:S04]  /*43f0*/  FMUL.FTZ R169, R8, R169 ;  /* 0x000000a908a97220 */ /* 0x000fc80000410000 */
[----:B------:R-:W-:-:S07]  /*4400*/  @P4 FADD.FTZ R169, R169, R168 ;  /* 0x000000a8a9a94221 */ /* 0x000fce0000010000 */
.L_x_4022:
[----:B------:R-:W-:Y:S05]  /*4410*/  BSYNC B1 ;  /* 0x0000000000017941 */ /* 0x000fea0003800000 */
.L_x_4020:
        /* <DEDUP_REMOVED lines=17> */
.L_x_4023:
        /* <DEDUP_REMOVED lines=11> */
.L_x_4025:
[----:B------:R-:W-:Y:S05]  /*45e0*/  BSYNC B1 ;  /* 0x0000000000017941 */ /* 0x000fea0003800000 */
.L_x_4024:
[----:B------:R-:W-:Y:S01]  /*45f0*/  VIADD R9, R9, 0x100 ;  /* 0x0000010009097836 */ /* 0x000fe20000000000 */
[----:B------:R-:W-:-:S07]  /*4600*/  IADD3 R172, R172, 0x100, RZ ;  /* 0x00000100acac7810 */ /* 0x000fce0007ffe0ff */
.L_x_4008:
[----:B------:R-:W-:Y:S05]  /*4610*/  BSYNC B0 ;  /* 0x0000000000007941 */ /* 0x000fea0003800000 */
.L_x_4007:
        /* <DEDUP_REMOVED lines=14> */
.L_x_4029:
[----:B------:R-:W-:Y:S05]  /*4700*/  BSYNC B1 ;  /* 0x0000000000017941 */ /* 0x000fea0003800000 */
.L_x_4028:
        /* <DEDUP_REMOVED lines=9> */
.L_x_4031:
        /* <DEDUP_REMOVED lines=8> */
.L_x_4032:
[----:B------:R-:W-:Y:S05]  /*4820*/  BSYNC B1 ;  /* 0x0000000000017941 */ /* 0x000fea0003800000 */
.L_x_4030:
        /* <DEDUP_REMOVED lines=18> */
.L_x_4034:
[----:B------:R-:W-:-:S04]  /*4950*/  FFMA.FTZ R168, R26, R173, R170 ;  /* 0x000000ad1aa87223 */ /* 0x000fc800000100aa */
[----:B------:R-:W-:Y:S01]  /*4960*/  FADD.FTZ R169, R181, -R168 ;  /* 0x800000a8b5a97221 */ /* 0x000fe20000010000 */
[----:B------:R-:W-:-:S03]  /*4970*/  @P4 SHF.R.U64 R168, R200, 0x10, R201 ;  /* 0x00000010c8a84819 */ /* 0x000fc600000012c9 */
[----:B------:R-:W-:Y:S01]  /*4980*/  FMUL.FTZ R169, R8, R169 ;  /* 0x000000a908a97220 */ /* 0x000fe20000410000 */
[----:B------:R-:W-:-:S05]  /*4990*/  @P4 SHF.L.U32 R168, R168, 0x10, RZ ;  /* 0x00000010a8a84819 */ /* 0x000fca00000006ff */
[----:B------:R-:W-:-:S07]  /*49a0*/  @P4 FADD.FTZ R169, R169, R168 ;  /* 0x000000a8a9a94221 */ /* 0x000fce0000010000 */
.L_x_4035:
[----:B------:R-:W-:Y:S05]  /*49b0*/  BSYNC B1 ;  /* 0x0000000000017941 */ /* 0x000fea0003800000 */
.L_x_4033:
        /* <DEDUP_REMOVED lines=15> */
.L_x_4037:
[----:B------:R-:W-:Y:S01]  /*4ab0*/  FFMA.FTZ R169, R27, R173, R170 ;  /* 0x000000ad1ba97223 */ /* 0x000fe200000100aa */
[----:B------:R-:W-:-:S03]  /*4ac0*/  @P4 IMAD.U32 R168, R201, 0x10000, RZ ;  /* 0x00010000c9a84824 */ /* 0x000fc600078e00ff */
[----:B------:R-:W-:-:S04]  /*4ad0*/  FADD.FTZ R169, R182, -R169 ;  /* 0x800000a9b6a97221 */ /* 0x000fc80000010000 */
[----:B------:R-:W-:-:S04]  /*4ae0*/  FMUL.FTZ R169, R8, R169 ;  /* 0x000000a908a97220 */ /* 0x000fc80000410000 */
[----:B------:R-:W-:-:S07]  /*4af0*/  @P4 FADD.FTZ R169, R169, R168 ;  /* 0x000000a8a9a94221 */ /* 0x000fce0000010000 */
.L_x_4038:
[----:B------:R-:W-:Y:S05]  /*4b00*/  BSYNC B1 ;  /* 0x0000000000017941 */ /* 0x000fea0003800000 */
.L_x_4036:
        /* <DEDUP_REMOVED lines=16> */
.L_x_4040:
[----:B------:R-:W-:Y:S01]  /*4c10*/  FFMA.FTZ R170, R184, R173, R170 ;  /* 0x000000adb8aa7223 */ /* 0x000fe200000100aa */
[----:B------:R-:W-:-:S03]  /*4c20*/  @P4 SHF.R.U32.HI R168, RZ, 0x10, R201 ;  /* 0x00000010ffa84819 */ /* 0x000fc600000116c9 */
[----:B------:R-:W-:Y:S01]  /*4c30*/  FADD.FTZ R169, R183, -R170 ;  /* 0x800000aab7a97221 */ /* 0x000fe20000010000 */
[----:B------:R-:W-:-:S03]  /*4c40*/  @P4 SHF.L.U32 R168, R168, 0x10, RZ ;  /* 0x00000010a8a84819 */ /* 0x000fc600000006ff */
[----:B------:R-:W-:-:S04]  /*4c50*/  FMUL.FTZ R169, R8, R169 ;  /* 0x000000a908a97220 */ /* 0x000fc80000410000 */
[----:B------:R-:W-:-:S07]  /*4c60*/  @P4 FADD.FTZ R169, R169, R168 ;  /* 0x000000a8a9a94221 */ /* 0x000fce0000010000 */
.L_x_4041:
[----:B------:R-:W-:Y:S05]  /*4c70*/  BSYNC B1 ;  /* 0x0000000000017941 */ /* 0x000fea0003800000 */
.L_x_4039:
        /* <DEDUP_REMOVED lines=17> */
.L_x_4042:
        /* <DEDUP_REMOVED lines=11> */
.L_x_4044:
[----:B------:R-:W-:Y:S05]  /*4e40*/  BSYNC B1 ;  /* 0x0000000000017941 */ /* 0x000fea0003800000 */
.L_x_4043:
[----:B------:R-:W-:Y:S01]  /*4e50*/  VIADD R9, R9, 0x100 ;  /* 0x0000010009097836 */ /* 0x000fe20000000000 */
[----:B------:R-:W-:-:S07]  /*4e60*/  IADD3 R172, R172, 0x100, RZ ;  /* 0x00000100acac7810 */ /* 0x000fce0007ffe0ff */
.L_x_4027:
[----:B------:R-:W-:Y:S05]  /*4e70*/  BSYNC B0 ;  /* 0x0000000000007941 */ /* 0x000fea0003800000 */
.L_x_4026:
[----:B------:R-:W-:Y:S04]  /*4e80*/  BSSY B0, `(.L_x_4045) ;  /* 0x0000084000007945 */ /* 0x000fe80003800000 */
        /* <DEDUP_REMOVED lines=12> */
.L_x_4048:
[----:B------:R-:W-:Y:S05]  /*4f50*/  BSYNC B1 ;  /* 0x0000000000017941 */ /* 0x000fea0003800000 */
.L_x_4047:
        /* <DEDUP_REMOVED lines=9> */
.L_x_4050:
        /* <DEDUP_REMOVED lines=8> */
.L_x_4051:
[----:B------:R-:W-:Y:S05]  /*5070*/  BSYNC B1 ;  /* 0x0000000000017941 */ /* 0x000fea0003800000 */
.L_x_4049:
        /* <DEDUP_REMOVED lines=18> */
.L_x_4053:
[----:B------:R-:W-:-:S04]  /*51a0*/  FFMA.FTZ R168, R186, R173, R170 ;  /* 0x000000adbaa87223 */ /* 0x000fc800000100aa */
[----:B------:R-:W-:Y:S01]  /*51b0*/  FADD.FTZ R169, R189, -R168 ;  /* 0x800000a8bda97221 */ /* 0x000fe20000010000 */
[----:B------:R-:W-:-:S03]  /*51c0*/  @P4 SHF.R.U64 R168, R198, 0x10, R199 ;  /* 0x00000010c6a84819 */ /* 0x000fc600000012c7 */
[----:B------:R-:W-:Y:S01]  /*51d0*/  FMUL.FTZ R169, R8, R169 ;  /* 0x000000a908a97220 */ /* 0x000fe20000410000 */
[----:B------:R-:W-:-:S05]  /*51e0*/  @P4 SHF.L.U32 R168, R168, 0x10, RZ ;  /* 0x00000010a8a84819 */ /* 0x000fca00000006ff */
[----:B------:R-:W-:-:S07]  /*51f0*/  @P4 FADD.FTZ R169, R169, R168 ;  /* 0x000000a8a9a94221 */ /* 0x000fce0000010000 */
.L_x_4054:
[----:B------:R-:W-:Y:S05]  /*5200*/  BSYNC B1 ;  /* 0x0000000000017941 */ /* 0x000fea0003800000 */
.L_x_4052:
        /* <DEDUP_REMOVED lines=15> */
.L_x_4056:
[----:B------:R-:W-:Y:S01]  /*5300*/  FFMA.FTZ R169, R187, R173, R170 ;  /* 0x000000adbba97223 */ /* 0x000fe200000100aa */
[----:B------:R-:W-:-:S03]  /*5310*/  @P4 IMAD.U32 R168, R199, 0x10000, RZ ;  /* 0x00010000c7a84824 */ /* 0x000fc600078e00ff */
[----:B------:R-:W-:-:S04]  /*5320*/  FADD.FTZ R169, R190, -R169 ;  /* 0x800000a9bea97221 */ /* 0x000fc80000010000 */
[----:B------:R-:W-:-:S04]  /*5330*/  FMUL.FTZ R169, R8, R169 ;  /* 0x000000a908a97220 */ /* 0x000fc80000410000 */
[----:B------:R-:W-:-:S07]  /*5340*/  @P4 FADD.FTZ R169, R169, R168 ;  /* 0x000000a8a9a94221 */ /* 0x000fce0000010000 */
.L_x_4057:
[----:B------:R-:W-:Y:S05]  /*5350*/  BSYNC B1 ;  /* 0x0000000000017941 */ /* 0x000fea0003800000 */
.L_x_4055:
        /* <DEDUP_REMOVED lines=16> */
.L_x_4059:
[----:B------:R-:W-:Y:S01]  /*5460*/  FFMA.FTZ R170, R192, R173, R170 ;  /* 0x000000adc0aa7223 */ /* 0x000fe200000100aa */
[----:B------:R-:W-:-:S03]  /*5470*/  @P4 SHF.R.U32.HI R168, RZ, 0x10, R199 ;  /* 0x00000010ffa84819 */ /* 0x000fc600000116c7 */
[----:B------:R-:W-:Y:S01]  /*5480*/  FADD.FTZ R169, R191, -R170 ;  /* 0x800000aabfa97221 */ /* 0x000fe20000010000 */
[----:B------:R-:W-:-:S03]  /*5490*/  @P4 SHF.L.U32 R168, R168, 0x10, RZ ;  /* 0x00000010a8a84819 */ /* 0x000fc600000006ff */
[----:B------:R-:W-:-:S04]  /*54a0*/  FMUL.FTZ R169, R8, R169 ;  /* 0x000000a908a97220 */ /* 0x000fc80000410000 */
[----:B------:R-:W-:-:S07]  /*54b0*/  @P4 FADD.FTZ R169, R169, R168 ;  /* 0x000000a8a9a94221 */ /* 0x000fce0000010000 */
.L_x_4060:
[----:B------:R-:W-:Y:S05]  /*54c0*/  BSYNC B1 ;  /* 0x0000000000017941 */ /* 0x000fea0003800000 */
.L_x_4058:
        /* <DEDUP_REMOVED lines=17> */
.L_x_4061:
        /* <DEDUP_REMOVED lines=11> */
.L_x_4063:
[----:B------:R-:W-:Y:S05]  /*5690*/  BSYNC B1 ;  /* 0x0000000000017941 */ /* 0x000fea0003800000 */
.L_x_4062:
[----:B------:R-:W-:Y:S01]  /*56a0*/  VIADD R9, R9, 0x100 ;  /* 0x0000010009097836 */ /* 0x000fe20000000000 */
[----:B------:R-:W-:-:S07]  /*56b0*/  IADD3 R172, R172, 0x100, RZ ;  /* 0x00000100acac7810 */ /* 0x000fce0007ffe0ff */
.L_x_4046:
[----:B------:R-:W-:Y:S05]  /*56c0*/  BSYNC B0 ;  /* 0x0000000000007941 */ /* 0x000fea0003800000 */
.L_x_4045:
        /* <DEDUP_REMOVED lines=13> */
.L_x_4067:
[----:B------:R-:W-:Y:S05]  /*57a0*/  BSYNC B1 ;  /* 0x0000000000017941 */ /* 0x000fea0003800000 */
.L_x_4066:
        /* <DEDUP_REMOVED lines=9> */
.L_x_4069:
        /* <DEDUP_REMOVED lines=8> */
.L_x_4070:
[----:B------:R-:W-:Y:S05]  /*58c0*/  BSYNC B1 ;  /* 0x0000000000017941 */ /* 0x000fea0003800000 */
.L_x_4068:
        /* <DEDUP_REMOVED lines=18> */
.L_x_4072:
[----:B------:R-:W-:-:S04]  /*59f0*/  FFMA.FTZ R168, R208, R173, R170 ;  /* 0x000000add0a87223 */ /* 0x000fc800000100aa */
[----:B------:R-:W-:Y:S01]  /*5a00*/  FADD.FTZ R169, R211, -R168 ;  /* 0x800000a8d3a97221 */ /* 0x000fe20000010000 */
[----:B------:R-:W-:-:S03]  /*5a10*/  @P4 SHF.R.U64 R168, R196, 0x10, R197 ;  /* 0x00000010c4a84819 */ /* 0x000fc600000012c5 */
[----:B------:R-:W-:Y:S01]  /*5a20*/  FMUL.FTZ R169, R8, R169 ;  /* 0x000000a908a97220 */ /* 0x000fe20000410000 */
[----:B------:R-:W-:-:S05]  /*5a30*/  @P4 SHF.L.U32 R168, R168, 0x10, RZ ;  /* 0x00000010a8a84819 */ /* 0x000fca00000006ff */
[----:B------:R-:W-:-:S07]  /*5a40*/  @P4 FADD.FTZ R169, R169, R168 ;  /* 0x000000a8a9a94221 */ /* 0x000fce0000010000 */
.L_x_4073:
[----:B------:R-:W-:Y:S05]  /*5a50*/  BSYNC B1 ;  /* 0x0000000000017941 */ /* 0x000fea0003800000 */
.L_x_4071:
        /* <DEDUP_REMOVED lines=15> */
.L_x_4075:
[----:B------:R-:W-:Y:S01]  /*5b50*/  FFMA.FTZ R169, R209, R173, R170 ;  /* 0x000000add1a97223 */ /* 0x000fe200000100aa */
[----:B------:R-:W-:-:S03]  /*5b60*/  @P4 IMAD.U32 R168, R197, 0x10000, RZ ;  /* 0x00010000c5a84824 */ /* 0x000fc600078e00ff */
[----:B------:R-:W-:-:S04]  /*5b70*/  FADD.FTZ R169, R212, -R169 ;  /* 0x800000a9d4a97221 */ /* 0x000fc80000010000 */
[----:B------:R-:W-:-:S04]  /*5b80*/  FMUL.FTZ R169, R8, R169 ;  /* 0x000000a908a97220 */ /* 0x000fc80000410000 */
[----:B------:R-:W-:-:S07]  /*5b90*/  @P4 FADD.FTZ R169, R169, R168 ;  /* 0x000000a8a9a94221 */ /* 0x000fce0000010000 */
.L_x_4076:
[----:B------:R-:W-:Y:S05]  /*5ba0*/  BSYNC B1 ;  /* 0x0000000000017941 */ /* 0x000fea0003800000 */
.L_x_4074:
        /* <DEDUP_REMOVED lines=16> */
.L_x_4078:
[----:B------:R-:W-:Y:S01]  /*5cb0*/  FFMA.FTZ R170, R214, R173, R170 ;  /* 0x000000add6aa7223 */ /* 0x000fe200000100aa */
[----:B------:R-:W-:-:S03]  /*5cc0*/  @P4 SHF.R.U32.HI R168, RZ, 0x10, R197 ;  /* 0x00000010ffa84819 */ /* 0x000fc600000116c5 */
[----:B------:R-:W-:Y:S01]  /*5cd0*/  FADD.FTZ R169, R213, -R170 ;  /* 0x800000aad5a97221 */ /* 0x000fe20000010000 */
[----:B------:R-:W-:-:S03]  /*5ce0*/  @P4 SHF.L.U32 R168, R168, 0x10, RZ ;  /* 0x00000010a8a84819 */ /* 0x000fc600000006ff */
[----:B------:R-:W-:-:S04]  /*5cf0*/  FMUL.FTZ R169, R8, R169 ;  /* 0x000000a908a97220 */ /* 0x000fc80000410000 */
[----:B------:R-:W-:-:S07]  /*5d00*/  @P4 FADD.FTZ R169, R169, R168 ;  /* 0x000000a8a9a94221 */ /* 0x000fce0000010000 */
.L_x_4079:
[----:B------:R-:W-:Y:S05]  /*5d10*/  BSYNC B1 ;  /* 0x0000000000017941 */ /* 0x000fea0003800000 */
.L_x_4077:
        /* <DEDUP_REMOVED lines=17> */
.L_x_4080:
        /* <DEDUP_REMOVED lines=11> */
.L_x_4082:
[----:B------:R-:W-:Y:S05]  /*5ee0*/  BSYNC B1 ;  /* 0x0000000000017941 */ /* 0x000fea0003800000 */
.L_x_4081:
[----:B------:R-:W-:Y:S01]  /*5ef0*/  VIADD R9, R9, 0x100 ;  /* 0x0000010009097836 */ /* 0x000fe20000000000 */
[----:B------:R-:W-:-:S07]  /*5f00*/  IADD3 R172, R172, 0x100, RZ ;  /* 0x00000100acac7810 */ /* 0x000fce0007ffe0ff */
.L_x_4065:
[----:B------:R-:W-:Y:S05]  /*5f10*/  BSYNC B0 ;  /* 0x0000000000007941 */ /* 0x000fea0003800000 */
.L_x_4064:
[----:B------:R-:W-:Y:S01]  /*5f20*/  LOP3.LUT P4, RZ, R6, 0x20, RZ, 0xc0, !PT ;  /* 0x0000002006ff7812 */ /* 0x000fe2000788c0ff */
[----:B------:R-:W-:-:S12]  /*5f30*/  BSSY B0, `(.L_x_4083) ;  /* 0x0000080000007945 */ /* 0x000fd80003800000 */
[----:B------:R-:W-:Y:S05]  /*5f40*/  @!P4 BRA `(.L_x_4084) ;  /* 0x0000000400f8c947 */ /* 0x000fea0003800000 */
[----:B0-----:R-:W-:Y:S01]  /*5f50*/  ISETP.NE.AND P4, PT, R5, RZ, PT ;  /* 0x000000ff0500720c */ /* 0x001fe20003f85270 */
[----:B------:R-:W-:Y:S03]  /*5f60*/  BSSY B1, `(.L_x_4085) ;  /* 0x000000a000017945 */ /* 0x000fe60003800000 */
[----:B------:R-:W-:Y:S01]  /*5f70*/  FSEL R174, R174, RZ, !P4 ;  /* 0x000000ffaeae7208 */ /* 0x000fe20006000000 */
[----:B------:R-:W-:Y:S08]  /*5f80*/  @!P3 BRA `(.L_x_4086) ;  /* 0x00000000001cb947 */ /* 0x000ff00003800000 */
[----:B-12---:R-:W0:Y:S02]  /*5f90*/  LDC.64 R168, c[0x0][0x220] ;  /* 0x00008800ffa87b82 */ /* 0x006e240000000a00 */
[----:B0-----:R-:W-:-:S06]  /*5fa0*/  IMAD.WIDE.U32 R168, R172, 0x8, R168 ;  /* 0x00000008aca87825 */ /* 0x001fcc00078e00a8 */
[----:B------:R-:W2:Y:S02]  /*5fb0*/  LDG.E.64 R168, desc[UR4][R168.64] ;  /* 0x00000004a8a87981 */ /* 0x000ea4000c1e1b00 */
[C-C-:B--2---:R-:W-:Y:S02]  /*5fc0*/  SHF.R.U64 R245, R168.reuse, 0x10, R169.reuse ;  /* 0x00000010a8f57819 */ /* 0x144fe400000012a9 */
[----:B------:R-:W-:Y:S02]  /*5fd0*/  SHF.R.U32.HI R243, RZ, 0x10, R169 ;  /* 0x00000010fff37819 */ /* 0x000fe400000116a9 */
[----:B------:R-:W-:Y:S02]  /*5fe0*/  PRMT R240, R168, 0x7610, R240 ;  /* 0x00007610a8f07816 */ /* 0x000fe400000000f0 */
[----:B------:R-:W-:-:S07]  /*5ff0*/  PRMT R244, R169, 0x7610, R244 ;  /* 0x00007610a9f47816 */ /* 0x000fce00000000f4 */
.L_x_4086:
[----:B------:R-:W-:Y:S05]  /*6000*/  BSYNC B1 ;  /* 0x0000000000017941 */ /* 0x000fea0003800000 */
.L_x_4085:
[----:B------:R-:W-:Y:S04]  /*6010*/  BSSY B1, `(.L_x_4087) ;  /* 0x0000011000017945 */ /* 0x000fe80003800000 */
[----:B------:R-:W-:Y:S05]  /*6020*/  @P2 BRA `(.L_x_4088) ;  /* 0x00000000001c2947 */ /* 0x000fea0003800000 */
[----:B------:R-:W-:Y:S01]  /*6030*/  UISETP.NE.U32.AND UP0, UPT, UR14, URZ, UPT ;  /* 0x0000003f0e00728c */ /* 0x000fe2000bf05070 */
[----:B-12---:R-:W-:-:S03]  /*6040*/  MOV R169, RZ ;  /* 0x000000ff00a97202 */ /* 0x006fc60000000f00 */
[----:B------:R-:W-:-:S06]  /*6050*/  UISETP.NE.AND.EX UP0, UPT, UR15, URZ, UPT, UP0 ;  /* 0x0000003f0f00728c */ /* 0x000fcc000bf05300 */
[----:B------:R-:W-:-:S13]  /*6060*/  PLOP3.LUT P4, PT, PT, PT, UP0, 0x80, 0x0 ;  /* 0x000000000000781c */ /* 0x000fda0003f8f008 */
[----:B------:R-:W-:Y:S05]  /*6070*/  @!P4 BRA `(.L_x_4089) ;  /* 0x000000000028c947 */ /* 0x000fea0003800000 */
[----:B------:R-:W-:Y:S01]  /*6080*/  IMAD.U32 R169, R194, 0x10000, RZ ;  /* 0x00010000c2a97824 */ /* 0x000fe200078e00ff */
[----:B------:R-:W-:Y:S06]  /*6090*/  BRA `(.L_x_4089) ;  /* 0x0000000000207947 */ /* 0x000fec0003800000 */
.L_x_4088:
[----:B------:R-:W-:Y:S01]  /*60a0*/  UISETP.NE.U32.AND UP0, UPT, UR14, URZ, UPT ;  /* 0x0000003f0e00728c */ /* 0x000fe2000bf05070 */
[----:B-12---:R-:W-:-:S03]  /*60b0*/  FFMA.FTZ R169, R15, R173, R174 ;  /* 0x000000ad0fa97223 */ /* 0x006fc600000100ae */
[----:B------:R-:W-:Y:S01]  /*60c0*/  UISETP.NE.AND.EX UP0, UPT, UR15, URZ, UPT, UP0 ;  /* 0x0000003f0f00728c */ /* 0x000fe2000bf05300 */
[----:B------:R-:W-:-:S04]  /*60d0*/  FADD.FTZ R169, R14, -R169 ;  /* 0x800000a90ea97221 */ /* 0x000fc80000010000 */
[----:B------:R-:W-:Y:S01]  /*60e0*/  FMUL.FTZ R169, R8, R169 ;  /* 0x000000a908a97220 */ /* 0x000fe20000410000 */
[----:B------:R-:W-:-:S13]  /*60f0*/  PLOP3.LUT P4, PT, PT, PT, UP0, 0x80, 0x0 ;  /* 0x000000000000781c */ /* 0x000fda0003f8f008 */
[----:B------:R-:W-:-:S05]  /*6100*/  @P4 SHF.L.U32 R168, R194, 0x10, RZ ;  /* 0x00000010c2a84819 */ /* 0x000fca00000006ff */
[----:B------:R-:W-:-:S07]  /*6110*/  @P4 FADD.FTZ R169, R169, R168 ;  /* 0x000000a8a9a94221 */ /* 0x000fce0000010000 */
.L_x_4089:
[----:B------:R-:W-:Y:S05]  /*6120*/  BSYNC B1 ;  /* 0x0000000000017941 */ /* 0x000fea0003800000 */
.L_x_4087:
        /* <DEDUP_REMOVED lines=18> */
.L_x_4091:
[----:B------:R-:W-:Y:S01]  /*6250*/  FFMA.FTZ R168, R12, R173, R174 ;  /* 0x000000ad0ca87223 */ /* 0x000fe200000100ae */
[----:B------:R-:W-:-:S03]  /*6260*/  @P4 SHF.R.U64 R170, R194, 0x10, R195 ;  /* 0x00000010c2aa4819 */ /* 0x000fc600000012c3 */
[----:B------:R-:W-:Y:S01]  /*6270*/  FADD.FTZ R169, R19, -R168 ;  /* 0x800000a813a97221 */ /* 0x000fe20000010000 */
[----:B------:R-:W-:-:S03]  /*6280*/  @P4 SHF.L.U32 R170, R170, 0x10, RZ ;  /* 0x00000010aaaa4819 */ /* 0x000fc600000006ff */
[----:B------:R-:W-:-:S04]  /*6290*/  FMUL.FTZ R169, R8, R169 ;  /* 0x000000a908a97220 */ /* 0x000fc80000410000 */
[----:B------:R-:W-:-:S07]  /*62a0*/  @P4 FADD.FTZ R169, R169, R170 ;  /* 0x000000aaa9a94221 */ /* 0x000fce0000010000 */
.L_x_4092:
[----:B------:R-:W-:Y:S05]  /*62b0*/  BSYNC B1 ;  /* 0x0000000000017941 */ /* 0x000fea0003800000 */
.L_x_4090:
        /* <DEDUP_REMOVED lines=15> */
.L_x_4094:
[----:B------:R-:W-:Y:S01]  /*63b0*/  FFMA.FTZ R169, R17, R173, R174 ;  /* 0x000000ad11a97223 */ /* 0x000fe200000100ae */
[----:B------:R-:W-:-:S03]  /*63c0*/  @P4 IMAD.U32 R168, R195, 0x10000, RZ ;  /* 0x00010000c3a84824 */ /* 0x000fc600078e00ff */
[----:B------:R-:W-:-:S04]  /*63d0*/  FADD.FTZ R169, R16, -R169 ;  /* 0x800000a910a97221 */ /* 0x000fc80000010000 */
[----:B------:R-:W-:-:S04]  /*63e0*/  FMUL.FTZ R169, R8, R169 ;  /* 0x000000a908a97220 */ /* 0x000fc80000410000 */
[----:B------:R-:W-:-:S07]  /*63f0*/  @P4 FADD.FTZ R169, R169, R168 ;  /* 0x000000a8a9a94221 */ /* 0x000fce0000010000 */
.L_x_4095:
[----:B------:R-:W-:Y:S05]  /*6400*/  BSYNC B1 ;  /* 0x0000000000017941 */ /* 0x000fea0003800000 */
.L_x_4093:
        /* <DEDUP_REMOVED lines=16> */
.L_x_4097:
[----:B------:R-:W-:Y:S01]  /*6510*/  FFMA.FTZ R174, R18, R173, R174 ;  /* 0x000000ad12ae7223 */ /* 0x000fe200000100ae */
[----:B------:R-:W-:-:S03]  /*6520*/  @P4 SHF.R.U32.HI R168, RZ, 0x10, R195 ;  /* 0x00000010ffa84819 */ /* 0x000fc600000116c3 */
[----:B------:R-:W-:Y:S01]  /*6530*/  FADD.FTZ R169, R21, -R174 ;  /* 0x800000ae15a97221 */ /* 0x000fe20000010000 */
[----:B------:R-:W-:-:S03]  /*6540*/  @P4 SHF.L.U32 R171, R168, 0x10, RZ ;  /* 0x00000010a8ab4819 */ /* 0x000fc600000006ff */
[----:B------:R-:W-:-:S04]  /*6550*/  FMUL.FTZ R8, R8, R169 ;  /* 0x000000a908087220 */ /* 0x000fc80000410000 */
[----:B------:R-:W-:-:S07]  /*6560*/  @P4 FADD.FTZ R8, R8, R171 ;  /* 0x000000ab08084221 */ /* 0x000fce0000010000 */
.L_x_4098:
[----:B------:R-:W-:Y:S05]  /*6570*/  BSYNC B1 ;  /* 0x0000000000017941 */ /* 0x000fea0003800000 */
.L_x_4096:
        /* <DEDUP_REMOVED lines=16> */
.L_x_4099:
        /* <DEDUP_REMOVED lines=11> */
.L_x_4084:
[----:B------:R-:W-:Y:S05]  /*6730*/  BSYNC B0 ;  /* 0x0000000000007941 */ /* 0x000fea0003800000 */
.L_x_4083:
[----:B------:R-:W-:Y:S01]  /*6740*/  LOP3.LUT P2, RZ, R6, 0x8, RZ, 0xc0, !PT ;  /* 0x0000000806ff7812 */ /* 0x000fe2000784c0ff */
[----:B------:R-:W-:-:S03]  /*6750*/  VIADD R7, R7, UR12 ;  /* 0x0000000c07077c36 */ /* 0x000fc60008000000 */
[----:B------:R-:W-:Y:S02]  /*6760*/  SEL R172, RZ, 0x1, P2 ;  /* 0x00000001ffac7807 */ /* 0x000fe40001000000 */
[----:B------:R-:W-:-:S13]  /*6770*/  ISETP.GE.AND P2, PT, R7, UR13, PT ;  /* 0x0000000d07007c0c */ /* 0x000fda000bf46270 */
[----:B------:R-:W-:Y:S05]  /*6780*/  @!P2 BRA `(.L_x_4100) ;  /* 0xffffffa00044a947 */ /* 0x000fea000383ffff */
.L_x_3934:
[----:B------:R-:W0:Y:S01]  /*6790*/  S2R R0, SR_TID.X ;  /* 0x0000000000007919 */ /* 0x000e220000002100 */
        /* <DEDUP_REMOVED lines=8> */
[----:B------:R-:W4:Y:S08]  /*6820*/  LDC.64 R4, c[0x0][0x2d8] ;  /* 0x0000b600ff047b82 */ /* 0x000f300000000a00 */
[----:B---3--:R-:W3:Y:S01]  /*6830*/  LDC.64 R8, c[0x0][0x2f0] ;  /* 0x0000bc00ff087b82 */ /* 0x008ee20000000a00 */
[----:B0-----:R-:W-:-:S05]  /*6840*/  IMAD.WIDE.U32 R2, R11, 0x10, R2 ;  /* 0x000000100b027825 */ /* 0x001fca00078e0002 */
[----:B------:R0:W-:Y:S01]  /*6850*/  STG.E.128 desc[UR4][R2.64], R112 ;  /* 0x0000007002007986 */ /* 0x0001e2000c101d04 */
[----:B----4-:R-:W-:-:S05]  /*6860*/  IMAD.WIDE.U32 R4, R11, 0x10, R4 ;  /* 0x000000100b047825 */ /* 0x010fca00078e0004 */
[----:B------:R0:W-:Y:S01]  /*6870*/  STG.E.128 desc[UR4][R4.64], R84 ;  /* 0x0000005404007986 */ /* 0x0001e2000c101d04 */
[C---:B---3--:R-:W-:Y:S01]  /*6880*/  IMAD.WIDE.U32 R8, R11.reuse, 0x10, R8 ;  /* 0x000000100b087825 */ /* 0x048fe200078e0008 */
[----:B------:R-:W-:-:S04]  /*6890*/  IADD3 R11, R11, 0x100, RZ ;  /* 0x000001000b0b7810 */ /* 0x000fc80007ffe0ff */
[----:B------:R0:W-:Y:S03]  /*68a0*/  STG.E.128 desc[UR4][R8.64], R140 ;  /* 0x0000008c08007986 */ /* 0x0001e6000c101d04 */
.L_x_4102:
[----:B------:R-:W-:Y:S05]  /*68b0*/  BSYNC B0 ;  /* 0x0000000000007941 */ /* 0x000fea0003800000 */
.L_x_4101:
[----:B------:R-:W-:Y:S01]  /*68c0*/  LOP3.LUT P2, RZ, R6, 0x4, RZ, 0xc0, !PT ;  /* 0x0000000406ff7812 */ /* 0x000fe2000784c0ff */
[----:B------:R-:W-:-:S12]  /*68d0*/  BSSY B0, `(.L_x_4103) ;  /* 0x000000c000007945 */ /* 0x000fd80003800000 */
[----:B------:R-:W-:Y:S05]  /*68e0*/  @!P2 BRA `(.L_x_4104) ;  /* 0x000000000028a947 */ /* 0x000fea0003800000 */
[----:B0-----:R-:W0:Y:S08]  /*68f0*/  LDC.64 R2, c[0x0][0x2d0] ;  /* 0x0000b400ff027b82 */ /* 0x001e300000000a00 */
        /* <DEDUP_REMOVED lines=9> */
.L_x_4104:
[----:B------:R-:W-:Y:S05]  /*6990*/  BSYNC B0 ;  /* 0x0000000000007941 */ /* 0x000fea0003800000 */
.L_x_4103:
        /* <DEDUP_REMOVED lines=10> */
[----:B---3--:R-:W-:-:S04]  /*6a40*/  IMAD.WIDE.U32 R8, R11, 0x10, R8 ;  /* 0x000000100b087825 */ /* 0x008fc800078e0008 */
[----:B------:R-:W-:Y:S01]  /*6a50*/  VIADD R11, R11, 0x100 ;  /* 0x000001000b0b7836 */ /* 0x000fe20000000000 */
[----:B------:R0:W-:Y:S06]  /*6a60*/  STG.E.128 desc[UR4][R8.64], R148 ;  /* 0x0000009408007986 */ /* 0x0001ec000c101d04 */
.L_x_4106:
[----:B------:R-:W-:Y:S05]  /*6a70*/  BSYNC B0 ;  /* 0x0000000000007941 */ /* 0x000fea0003800000 */
.L_x_4105:
        /* <DEDUP_REMOVED lines=13> */
.L_x_4108:
[----:B------:R-:W-:Y:S05]  /*6b50*/  BSYNC B0 ;  /* 0x0000000000007941 */ /* 0x000fea0003800000 */
.L_x_4107:
[----:B------:R-:W-:Y:S04]  /*6b60*/  BSSY B0, `(.L_x_4109) ;  /* 0x000000c000007945 */ /* 0x000fe80003800000 */
        /* <DEDUP_REMOVED lines=11> */
.L_x_4110:
[----:B------:R-:W-:Y:S05]  /*6c20*/  BSYNC B0 ;  /* 0x0000000000007941 */ /* 0x000fea0003800000 */
.L_x_4109:
        /* <DEDUP_REMOVED lines=12> */
.L_x_4112:
[----:B------:R-:W-:Y:S05]  /*6cf0*/  BSYNC B0 ;  /* 0x0000000000007941 */ /* 0x000fea0003800000 */
.L_x_4111:
[----:B------:R-:W-:-:S13]  /*6d00*/  LOP3.LUT P0, RZ, R6, 0x20, RZ, 0xc0, !PT ;  /* 0x0000002006ff7812 */ /* 0x000fda000780c0ff */
[----:B------:R-:W-:Y:S05]  /*6d10*/  @!P0 EXIT ;  /* 0x000000000000894d */ /* 0x000fea0003800000 */
[----:B0-----:R-:W0:Y:S08]  /*6d20*/  LDC.64 R2, c[0x0][0x2d0] ;  /* 0x0000b400ff027b82 */ /* 0x001e300000000a00 */
[----:B------:R-:W4:Y:S08]  /*6d30*/  LDC.64 R4, c[0x0][0x2d8] ;  /* 0x0000b600ff047b82 */ /* 0x000f300000000a00 */
[----:B------:R-:W1:Y:S01]  /*6d40*/  LDC.64 R6, c[0x0][0x2f0] ;  /* 0x0000bc00ff067b82 */ /* 0x000e620000000a00 */
[----:B0-----:R-:W-:-:S05]  /*6d50*/  IMAD.WIDE.U32 R2, R11, 0x10, R2 ;  /* 0x000000100b027825 */ /* 0x001fca00078e0002 */
[----:B------:R-:W-:Y:S01]  /*6d60*/  STG.E.128 desc[UR4][R2.64], R136 ;  /* 0x0000008802007986 */ /* 0x000fe2000c101d04 */
[----:B----4-:R-:W-:-:S05]  /*6d70*/  IMAD.WIDE.U32 R4, R11, 0x10, R4 ;  /* 0x000000100b047825 */ /* 0x010fca00078e0004 */
[----:B------:R-:W-:Y:S01]  /*6d80*/  STG.E.128 desc[UR4][R4.64], R108 ;  /* 0x0000006c04007986 */ /* 0x000fe2000c101d04 */
[----:B-1----:R-:W-:-:S05]  /*6d90*/  IMAD.WIDE.U32 R6, R11, 0x10, R6 ;  /* 0x000000100b067825 */ /* 0x002fca00078e0006 */
[----:B------:R-:W-:Y:S01]  /*6da0*/  STG.E.128 desc[UR4][R6.64], R164 ;  /* 0x000000a406007986 */ /* 0x000fe2000c101d04 */
[----:B------:R-:W-:Y:S05]  /*6db0*/  EXIT ;  /* 0x000000000000794d */ /* 0x000fea0003800000 */
.L_x_3968:
[----:B------:R-:W-:Y:S01]  /*6dc0*/  HFMA2.MMA R246, -RZ, RZ, 0, 9.5367431640625e-07 ;  /* 0x00000010fff67435 */ /* 0x000fe200000001ff */
[----:B-1----:R-:W-:Y:S01]  /*6dd0*/  MOV R179, R175 ;  /* 0x000000af00b37202 */ /* 0x002fe20000000f00 */
[----:B------:R-:W-:Y:S01]  /*6de0*/  IMAD.MOV.U32 R247, RZ, RZ, 0x1f ;  /* 0x0000001ffff77424 */ /* 0x000fe200078e00ff */
[----:B------:R-:W-:-:S08]  /*6df0*/  MOV R178, 0xffffffff ;  /* 0xffffffff00b27802 */ /* 0x000fd00000000f00 */
[----:B0-2--5:R-:W-:Y:S05]  /*6e00*/  WARPSYNC.COLLECTIVE R178, `(.L_x_4113) ;  /* 0x00000000b2087348 */ /* 0x025fea0003c00000 */
[----:B------:R1:W3:Y:S02]  /*6e10*/  SHFL.DOWN P4, R217, R179, R246, R247 ;  /* 0x080000f6b3d97389 */ /* 0x0002e400000800f7 */
[----:B0123-5:R-:W-:Y:S01]  /*6e20*/  ENDCOLLECTIVE ;  /* 0x000000000000791b */ /* 0x02ffe20003800000 */
.L_x_4113:
[----:B------:R-:W-:Y:S01]  /*6e30*/  IMAD.MOV.U32 R179, RZ, RZ, R174 ;  /* 0x000000ffffb37224 */ /* 0x000fe200078e00ae */
[----:B------:R-:W-:-:S07]  /*6e40*/  MOV R170, R217 ;  /* 0x000000d900aa7202 */ /* 0x000fce0000000f00 */
[----:B------:R-:W-:Y:S05]  /*6e50*/  WARPSYNC.COLLECTIVE R178, `(.L_x_4114) ;  /* 0x00000000b2087348 */ /* 0x000fea0003c00000 */
[----:B------:R0:W1:Y:S02]  /*6e60*/  SHFL.DOWN P4, R217, R179, R246, R247 ;  /* 0x080000f6b3d97389 */ /* 0x00006400000800f7 */
[----:B01----:R-:W-:Y:S01]  /*6e70*/  ENDCOLLECTIVE ;  /* 0x000000000000791b */ /* 0x003fe20003800000 */
.L_x_4114:
[----:B------:R-:W-:-:S05]  /*6e80*/  FADD.FTZ R170, R170, R175 ;  /* 0x000000afaaaa7221 */ /* 0x000fca0000010000 */
[----:B------:R-:W-:Y:S01]  /*6e90*/  MOV R179, R170 ;  /* 0x000000aa00b37202 */ /* 0x000fe20000000f00 */
[----:B------:R-:W-:Y:S01]  /*6ea0*/  IMAD.MOV.U32 R246, RZ, RZ, 0x8 ;  /* 0x00000008fff67424 */ /* 0x000fe200078e00ff */
[----:B------:R-:W-:-:S07]  /*6eb0*/  MOV R171, R217 ;  /* 0x000000d900ab7202 */ /* 0x000fce0000000f00 */
[----:B------:R-:W-:Y:S05]  /*6ec0*/  WARPSYNC.COLLECTIVE R178, `(.L_x_4115) ;  /* 0x00000000b2087348 */ /* 0x000fea0003c00000 */
[----:B------:R0:W1:Y:S02]  /*6ed0*/  SHFL.DOWN P4, R217, R179, R246, R247 ;  /* 0x080000f6b3d97389 */ /* 0x00006400000800f7 */
[----:B01----:R-:W-:Y:S01]  /*6ee0*/  ENDCOLLECTIVE ;  /* 0x000000000000791b */ /* 0x003fe20003800000 */
.L_x_4115:
[----:B------:R-:W-:-:S05]  /*6ef0*/  FADD.FTZ R171, R171, R174 ;  /* 0x000000aeabab7221 */ /* 0x000fca0000010000 */
[----:B------:R-:W-:Y:S02]  /*6f00*/  MOV R179, R171 ;  /* 0x000000ab00b37202 */ /* 0x000fe40000000f00 */
[----:B------:R-:W-:-:S07]  /*6f10*/  MOV R173, R217 ;  /* 0x000000d900ad7202 */ /* 0x000fce0000000f00 */
[----:B------:R-:W-:Y:S05]  /*6f20*/  WARPSYNC.COLLECTIVE R178, `(.L_x_4116) ;  /* 0x00000000b2087348 */ /* 0x000fea0003c00000 */
[----:B------:R0:W1:Y:S02]  /*6f30*/  SHFL.DOWN P4, R217, R179, R246, R247 ;  /* 0x080000f6b3d97389 */ /* 0x00006400000800f7 */
[----:B01----:R-:W-:Y:S01]  /*6f40*/  ENDCOLLECTIVE ;  /* 0x000000000000791b */ /* 0x003fe20003800000 */
.L_x_4116:
[----:B------:R-:W-:Y:S01]  /*6f50*/  FADD.FTZ R173, R170, R173 ;  /* 0x000000adaaad7221 */ /* 0x000fe20000010000 */
[----:B------:R-:W-:-:S04]  /*6f60*/  HFMA2.MMA R246, -RZ, RZ, 0, 2.384185791015625e-07 ;  /* 0x00000004fff67435 */ /* 0x000fc800000001ff */
[----:B------:R-:W-:Y:S01]  /*6f70*/  MOV R179, R173 ;  /* 0x000000ad00b37202 */ /* 0x000fe20000000f00 */
[----:B------:R-:W-:-:S07]  /*6f80*/  IMAD.MOV.U32 R172, RZ, RZ, R217 ;  /* 0x000000ffffac7224 */ /* 0x000fce00078e00d9 */
[----:B------:R-:W-:Y:S05]  /*6f90*/  WARPSYNC.COLLECTIVE R178, `(.L_x_4117) ;  /* 0x00000000b2087348 */ /* 0x000fea0003c00000 */
[----:B------:R0:W1:Y:S02]  /*6fa0*/  SHFL.DOWN P4, R217, R179, R246, R247 ;  /* 0x080000f6b3d97389 */ /* 0x00006400000800f7 */
[----:B01----:R-:W-:Y:S01]  /*6fb0*/  ENDCOLLECTIVE ;  /* 0x000000000000791b */ /* 0x003fe20003800000 */
.L_x_4117:
[----:B------:R-:W-:-:S05]  /*6fc0*/  FADD.FTZ R172, R171, R172 ;  /* 0x000000acabac7221 */ /* 0x000fca0000010000 */
[----:B------:R-:W-:Y:S01]  /*6fd0*/  MOV R179, R172 ;  /* 0x000000ac00b37202 */ /* 0x000fe20000000f00 */
[----:B------:R-:W-:-:S07]  /*6fe0*/  IMAD.MOV.U32 R176, RZ, RZ, R217 ;  /* 0x000000ffffb07224 */ /* 0x000fce00078e00d9 */
[----:B------:R-:W-:Y:S05]  /*6ff0*/  WARPSYNC.COLLECTIVE R178, `(.L_x_4118) ;  /* 0x00000000b2087348 */ /* 0x000fea0003c00000 */
[----:B------:R0:W1:Y:S02]  /*7000*/  SHFL.DOWN P4, R217, R179, R246, R247 ;  /* 0x080000f6b3d97389 */ /* 0x00006400000800f7 */
[----:B01----:R-:W-:Y:S01]  /*7010*/  ENDCOLLECTIVE ;  /* 0x000000000000791b */ /* 0x003fe20003800000 */
.L_x_4118:
[----:B------:R-:W-:Y:S01]  /*7020*/  FADD.FTZ R176, R173, R176 ;  /* 0x000000b0adb07221 */ /* 0x000fe20000010000 */
[----:B------:R-:W-:-:S03]  /*7030*/  HFMA2.MMA R246, -RZ, RZ, 0, 1.1920928955078125e-07 ;  /* 0x00000002fff67435 */ /* 0x000fc600000001ff */
[----:B------:R-:W-:Y:S01]  /*7040*/  IMAD.MOV.U32 R179, RZ, RZ, R176 ;  /* 0x000000ffffb37224 */ /* 0x000fe200078e00b0 */
[----:B------:R-:W-:-:S07]  /*7050*/  MOV R177, R217 ;  /* 0x000000d900b17202 */ /* 0x000fce0000000f00 */
[----:B------:R-:W-:Y:S05]  /*7060*/  WARPSYNC.COLLECTIVE R178, `(.L_x_4119) ;  /* 0x00000000b2087348 */ /* 0x000fea0003c00000 */
[----:B------:R0:W1:Y:S02]  /*7070*/  SHFL.DOWN P4, R217, R179, R246, R247 ;  /* 0x080000f6b3d97389 */ /* 0x00006400000800f7 */
[----:B01----:R-:W-:Y:S01]  /*7080*/  ENDCOLLECTIVE ;  /* 0x000000000000791b */ /* 0x003fe20003800000 */
.L_x_4119:
[----:B------:R-:W-:-:S04]  /*7090*/  FADD.FTZ R177, R172, R177 ;  /* 0x000000b1acb17221 */ /* 0x000fc80000010000 */
[----:B------:R-:W-:Y:S01]  /*70a0*/  IMAD.MOV.U32 R179, RZ, RZ, R177 ;  /* 0x000000ffffb37224 */ /* 0x000fe200078e00b1 */
[----:B------:R-:W-:-:S07]  /*70b0*/  MOV R175, R217 ;  /* 0x000000d900af7202 */ /* 0x000fce0000000f00 */
[----:B------:R-:W-:Y:S05]  /*70c0*/  WARPSYNC.COLLECTIVE R178, `(.L_x_4120) ;  /* 0x00000000b2087348 */ /* 0x000fea0003c00000 */
[----:B------:R0:W1:Y:S02]  /*70d0*/  SHFL.DOWN P4, R217, R179, R246, R247 ;  /* 0x080000f6b3d97389 */ /* 0x00006400000800f7 */
[----:B01----:R-:W-:Y:S01]  /*70e0*/  ENDCOLLECTIVE ;  /* 0x000000000000791b */ /* 0x003fe20003800000 */
.L_x_4120:
[----:B------:R-:W-:-:S05]  /*70f0*/  FADD.FTZ R175, R176, R175 ;  /* 0x000000afb0af7221 */ /* 0x000fca0000010000 */
[----:B------:R-:W-:Y:S01]  /*7100*/  MOV R179, R175 ;  /* 0x000000af00b37202 */ /* 0x000fe20000000f00 */
[----:B------:R-:W-:Y:S01]  /*7110*/  IMAD.MOV.U32 R246, RZ, RZ, 0x1 ;  /* 0x00000001fff67424 */ /* 0x000fe200078e00ff */
[----:B------:R-:W-:-:S07]  /*7120*/  MOV R174, R217 ;  /* 0x000000d900ae7202 */ /* 0x000fce0000000f00 */
[----:B------:R-:W-:Y:S05]  /*7130*/  WARPSYNC.COLLECTIVE R178, `(.L_x_4121) ;  /* 0x00000000b2087348 */ /* 0x000fea0003c00000 */
[----:B------:R0:W1:Y:S02]  /*7140*/  SHFL.DOWN P4, R217, R179, R246, R247 ;  /* 0x080000f6b3d97389 */ /* 0x00006400000800f7 */
[----:B01----:R-:W-:Y:S01]  /*7150*/  ENDCOLLECTIVE ;  /* 0x000000000000791b */ /* 0x003fe20003800000 */
.L_x_4121:
[----:B------:R-:W-:-:S05]  /*7160*/  FADD.FTZ R174, R177, R174 ;  /* 0x000000aeb1ae7221 */ /* 0x000fca0000010000 */
[----:B------:R-:W-:Y:S02]  /*7170*/  MOV R179, R174 ;  /* 0x000000ae00b37202 */ /* 0x000fe40000000f00 */
[----:B------:R-:W-:-:S07]  /*7180*/  MOV R216, R217 ;  /* 0x000000d900d87202 */ /* 0x000fce0000000f00 */
[----:B------:R-:W-:Y:S05]  /*7190*/  WARPSYNC.COLLECTIVE R178, `(.L_x_4122) ;  /* 0x00000000b2087348 */ /* 0x000fea0003c00000 */
[----:B------:R0:W1:Y:S02]  /*71a0*/  SHFL.DOWN P4, R217, R179, R246, R247 ;  /* 0x080000f6b3d97389 */ /* 0x00006400000800f7 */
[----:B01----:R-:W-:Y:S01]  /*71b0*/  ENDCOLLECTIVE ;  /* 0x000000000000791b */ /* 0x003fe20003800000 */
.L_x_4122:
[----:B------:R-:W-:Y:S05]  /*71c0*/  BRA `(.L_x_4123) ;  /* 0xffffffb800107947 */ /* 0x000fea000383ffff */
.L_x_4124:
        /* <DEDUP_REMOVED lines=11> */
.L_x_15208:


//--------------------- .text._ZN10layer_norm13ln_bwd_kernelINS_13Kernel_traitsIf13__nv_bfloat16S2_S2_fjLj7168ELj1ELj1ELj8ELj8ENS_18Kernel_traits_baseILj7168EfS2_S2_S2_fjLj256EEEEELb0ELb1ELb1ELb1EEEvNS_9BwdParamsE --------------------------
	.section	.text._ZN10layer_norm13ln_bwd_kernelINS_13Kernel_traitsIf13__nv_bfloat16S2_S2_fjLj7168ELj1ELj1ELj8ELj8ENS_18Kernel_traits_baseILj7168EfS2_S2_S2_fjLj256EEEEELb0ELb1ELb1ELb1EEEvNS_9BwdParamsE,"ax",@progbits
	.align	128
        .global         _ZN10layer_norm13ln_bwd_kernelINS_13Kernel_traitsIf13__nv_bfloat16S2_S2_fjLj7168ELj1ELj1ELj8ELj8ENS_18Kernel_traits_baseILj7168EfS2_S2_S2_fjLj256EEEEELb0ELb1ELb1ELb1EEEvNS_9BwdParamsE
        .type           _ZN10layer_norm13ln_bwd_kernelINS_13Kernel_traitsIf13__nv_bfloat16S2_S2_fjLj7168ELj1ELj1ELj8ELj8ENS_18Kernel_traits_baseILj7168EfS2_S2_S2_fjLj256EEEEELb0ELb1ELb1ELb1EEEvNS_9BwdParamsE,@function
        .size           _ZN10layer_norm13ln_bwd_kernelINS_13Kernel_traitsIf13__nv_bfloat16S2_S2_fjLj7168ELj1ELj1ELj8ELj8ENS_18Kernel_traits_baseILj7168EfS2_S2_S2_fjLj256EEEEELb0ELb1ELb1ELb1EEEvNS_9BwdParamsE,(.L_x_15209 - _ZN10layer_norm13ln_bwd_kernelINS_13Kernel_traitsIf13__nv_bfloat16S2_S2_fjLj7168ELj1ELj1ELj8ELj8ENS_18Kernel_traits_baseILj7168EfS2_S2_S2_fjLj256EEEEELb0ELb1ELb1ELb1EEEvNS_9BwdParamsE)
        .other          _ZN10layer_norm13ln_bwd_kernelINS_13Kernel_traitsIf13__nv_bfloat16S2_S2_fjLj7168ELj1ELj1ELj8ELj8ENS_18Kernel_traits_baseILj7168EfS2_S2_S2_fjLj256EEEEELb0ELb1ELb1ELb1EEEvNS_9BwdParamsE,@"STO_CUDA_ENTRY STV_DEFAULT"
_ZN10layer_norm13ln_bwd_kernelINS_13Kernel_traitsIf13__nv_bfloat16S2_S2_fjLj7168ELj1ELj1ELj8ELj8ENS_18Kernel_traits_baseILj7168EfS2_S2_S2_fjLj256EEEEELb0ELb1ELb1ELb1EEEvNS_9BwdParamsE:
.text._ZN10layer_norm13ln_bwd_kernelINS_13Kernel_traitsIf13__nv_bfloat16S2_S2_fjLj7168ELj1ELj1ELj8ELj8ENS_18Kernel_traits_baseILj7168EfS2_S2_S2_fjLj256EEEEELb0ELb1ELb1ELb1EEEvNS_9BwdParamsE:
        /* <DEDUP_REMOVED lines=55> */
.L_x_4125:
[----:B------:R-:W-:Y:S01]  /*0370*/  SHF.L.U32 R2, R0, 0x4, RZ ;  /* 0x0000000400027819 */ /* 0x000fe200000006ff */
[----:B------:R-:W-:Y:S01]  /*0380*/  ULDC.64 UR8, c[0x0][0x278] ;  /* 0x00009e0000087ab9 */ /* 0x000fe20000000a00 */
[----:B------:R-:W-:Y:S02]  /*0390*/  ULDC.64 UR6, c[0x0][0x260] ;  /* 0x0000980000067ab9 */ /* 0x000fe40000000a00 */
[----:B------:R-:W-:-:S04]  /*03a0*/  LOP3.LUT R2, R2, 0xff0, RZ, 0xc0, !PT ;  /* 0x00000ff002027812 */ /* 0x000fc800078ec0ff */
[C---:B------:R-:W-:Y:S02]  /*03b0*/  IADD3 R6, P1, R2.reuse, UR8, RZ ;  /* 0x0000000802067c10 */ /* 0x040fe4000ff3e0ff */
[----:B------:R-:W-:Y:S02]  /*03c0*/  IADD3 R4, P0, R2, UR6, RZ ;  /* 0x0000000602047c10 */ /* 0x000fe4000ff1e0ff */
[----:B------:R-:W0:Y:S01]  /*03d0*/  LDC.U8 R2, c[0x0][0x2a0] ;  /* 0x0000a800ff027b82 */ /* 0x000e220000000000 */
[----:B------:R-:W-:Y:S01]  /*03e0*/  IMAD.X R7, RZ, RZ, UR9, P1 ;  /* 0x00000009ff077e24 */ /* 0x000fe200088e06ff */
[----:B------:R-:W-:-:S04]  /*03f0*/  IADD3.X R5, RZ, UR7, RZ, P0, !PT ;  /* 0x00000007ff057c10 */ /* 0x000fc800087fe4ff */
[----:B------:R1:W5:Y:S04]  /*0400*/  LDG.E.128 R52, desc[UR4][R6.64] ;  /* 0x0000000406347981 */ /* 0x000368000c1e1d00 */
        /* <DEDUP_REMOVED lines=12> */
[----:B------:R1:W5:Y:S01]  /*04d0*/  LDG.E.128 R28, desc[UR4][R6.64+0x6000] ;  /* 0x00600004061c7981 */ /* 0x000362000c1e1d00 */
        /* <DEDUP_REMOVED lines=42> */
[----:B01----:R-:W-:-:S07]  /*0780*/  CS2R R84, SRZ ;  /* 0x0000000000547805 */ /* 0x003fce000001ff00 */
.L_x_4248:
[----:B------:R-:W0:Y:S08]  /*0790*/  LDC.64 R174, c[0x0][0x288] ;  /* 0x0000a200ffae7b82 */ /* 0x000e300000000a00 */
[----:B------:R-:W1:Y:S08]  /*07a0*/  LDC.64 R172, c[0x0][0x280] ;  /* 0x0000a000ffac7b82 */ /* 0x000e700000000a00 */
[----:B------:R-:W2:Y:S01]  /*07b0*/  LDC.64 R168, c[0x0][0x258] ;  /* 0x00009600ffa87b82 */ /* 0x000ea20000000a00 */
[----:B0-----:R-:W-:-:S07]  /*07c0*/  IMAD.WIDE R176, R237, 0x4, R174 ;  /* 0x00000004edb07825 */ /* 0x001fce00078e02ae */
[----:B------:R-:W0:Y:S01]  /*07d0*/  LDC.64 R216, c[0x0][0x2c8] ;  /* 0x0000b200ffd87b82 */ /* 0x000e220000000a00 */
[----:B------:R3:W4:Y:S01]  /*07e0*/  LDG.E R175, desc[UR4][R176.64] ;  /* 0x00000004b0af7981 */ /* 0x000722000c1e1900 */
[----:B-1----:R-:W-:-:S06]  /*07f0*/  IMAD.WIDE R172, R237, 0x4, R172 ;  /* 0x00000004edac7825 */ /* 0x002fcc00078e02ac */
[----:B------:R-:W1:Y:S01]  /*0800*/  LDC R174, c[0x0][0x218] ;  /* 0x00008600ffae7b82 */ /* 0x000e620000000800 */
[----:B-----5:R-:W5:Y:S01]  /*0810*/  LDG.E R172, desc[UR4][R172.64] ;  /* 0x00000004acac7981 */ /* 0x020f62000c1e1900 */
[C---:B--2---:R-:W-:Y:S01]  /*0820*/  IMAD.WIDE R168, R237.reuse, 0x4, R168 ;  /* 0x00000004eda87825 */ /* 0x044fe200078e02a8 */
[----:B------:R-:W-:Y:S04]  /*0830*/  BSSY B0, `(.L_x_4127) ;  /* 0x000018c000007945 */ /* 0x000fe80003800000 */
[----:B------:R2:W5:Y:S01]  /*0840*/  LDG.E R227, desc[UR4][R168.64] ;  /* 0x00000004a8e37981 */ /* 0x000562000c1e1900 */
[----:B-1----:R-:W-:-:S05]  /*0850*/  IMAD R170, R237, R174, RZ ;  /* 0x000000aeedaa7224 */ /* 0x002fca00078e02ff */
[----:B------:R-:W-:-:S04]  /*0860*/  SHF.R.S32.HI R179, RZ, 0x1f, R170 ;  /* 0x0000001fffb37819 */ /* 0x000fc800000114aa */
[----:B------:R-:W-:Y:S02]  /*0870*/  LEA.HI R179, R179, R170, RZ, 0x2 ;  /* 0x000000aab3b37211 */ /* 0x000fe400078f10ff */
[----:B------:R-:W-:-:S04]  /*0880*/  LOP3.LUT R170, R0, 0xff, RZ, 0xc0, !PT ;  /* 0x000000ff00aa7812 */ /* 0x000fc800078ec0ff */
[----:B------:R-:W-:-:S04]  /*0890*/  LEA.HI.SX32 R225, R179, R170, 0x1e ;  /* 0x000000aab3e17211 */ /* 0x000fc800078ff2ff */
[C---:B------:R-:W-:Y:S01]  /*08a0*/  IADD3 R242, R225.reuse, 0x100, RZ ;  /* 0x00000100e1f27810 */ /* 0x040fe20007ffe0ff */
[C---:B------:R-:W-:Y:S01]  /*08b0*/  VIADD R241, R225.reuse, 0x200 ;  /* 0x00000200e1f17836 */ /* 0x040fe20000000000 */
[C---:B------:R-:W-:Y:S01]  /*08c0*/  IADD3 R239, R225.reuse, 0x300, RZ ;  /* 0x00000300e1ef7810 */ /* 0x040fe20007ffe0ff */
[----:B0-----:R-:W-:-:S04]  /*08d0*/  IMAD.WIDE.U32 R178, R225, 0x8, R216 ;  /* 0x00000008e1b27825 */ /* 0x001fc800078e00d8 */
[----:B---3--:R-:W-:-:S04]  /*08e0*/  IMAD.WIDE.U32 R176, R242, 0x8, R216 ;  /* 0x00000008f2b07825 */ /* 0x008fc800078e00d8 */
[----:B------:R-:W-:-:S04]  /*08f0*/  IMAD.WIDE.U32 R250, R241, 0x8, R216 ;  /* 0x00000008f1fa7825 */ /* 0x000fc800078e00d8 */
[----:B--2---:R-:W-:Y:S01]  /*0900*/  IMAD.WIDE.U32 R168, R239, 0x8, R216 ;  /* 0x00000008efa87825 */ /* 0x004fe200078e00d8 */
        /* <DEDUP_REMOVED lines=22> */
[----:B------:R-:W-:Y:S01]  /*0a70*/  IMAD.MOV.U32 R175, RZ, RZ, RZ ;  /* 0x000000ffffaf7224 */ /* 0x000fe200078e00ff */
[----:B------:R-:W-:Y:S01]  /*0a80*/  MOV R173, RZ ;  /* 0x000000ff00ad7202 */ /* 0x000fe20000000f00 */
[----:B0-----:R-:W-:Y:S06]  /*0a90*/  BRA `(.L_x_4129) ;  /* 0x0000001400947947 */ /* 0x001fec0003800000 */
.L_x_4128:
        /* <DEDUP_REMOVED lines=11> */
[C---:B------:R-:W-:Y:S01]  /*0b50*/  VIADD R9, R175.reuse, 0x400 ;  /* 0x00000400af097836 */ /* 0x040fe20000000000 */
[----:B------:R-:W-:Y:S01]  /*0b60*/  IADD3 R13, R175, 0x300, RZ ;  /* 0x00000300af0d7810 */ /* 0x000fe20007ffe0ff */
[----:B0-----:R-:W-:Y:S01]  /*0b70*/  IMAD.WIDE.U32 R26, R27, 0x8, R4 ;  /* 0x000000081b1a7825 */ /* 0x001fe200078e0004 */
[----:B------:R-:W-:-:S03]  /*0b80*/  IADD3 R189, R175, 0x600, RZ ;  /* 0x00000600afbd7810 */ /* 0x000fc60007ffe0ff */
[C---:B------:R-:W-:Y:S01]  /*0b90*/  VIADD R191, R225.reuse, 0x400 ;  /* 0x00000400e1bf7836 */ /* 0x040fe20000000000 */
[----:B------:R-:W-:Y:S01]  /*0ba0*/  IADD3 R173, R225, 0x500, RZ ;  /* 0x00000500e1ad7810 */ /* 0x000fe20007ffe0ff */
[----:B------:R-:W-:Y:S01]  /*0bb0*/  IMAD.WIDE.U32 R14, R175, 0x8, R4 ;  /* 0x00000008af0e7825 */ /* 0x000fe200078e0004 */
[----:B------:R-:W-:-:S03]  /*0bc0*/  IADD3 R193, R225, 0x600, RZ ;  /* 0x00000600e1c17810 */ /* 0x000fc60007ffe0ff */
[--C-:B------:R-:W-:Y:S02]  /*0bd0*/  IMAD.WIDE.U32 R10, R11, 0x8, R4.reuse ;  /* 0x000000080b0a7825 */ /* 0x100fe400078e0004 */
[----:B------:R-:W3:Y:S02]  /*0be0*/  LDG.E.64 R14, desc[UR4][R14.64] ;  /* 0x000000040e0e7981 */ /* 0x000ee4000c1e1b00 */
[--C-:B------:R-:W-:Y:S02]  /*0bf0*/  IMAD.WIDE.U32 R6, R7, 0x8, R4.reuse ;  /* 0x0000000807067825 */ /* 0x100fe400078e0004 */
[----:B------:R-:W4:Y:S02]  /*0c00*/  LDG.E.64 R10, desc[UR4][R10.64] ;  /* 0x000000040a0a7981 */ /* 0x000f24000c1e1b00 */
[--C-:B------:R-:W-:Y:S02]  /*0c10*/  IMAD.WIDE.U32 R12, R13, 0x8, R4.reuse ;  /* 0x000000080d0c7825 */ /* 0x100fe400078e0004 */
[----:B------:R-:W3:Y:S02]  /*0c20*/  LDG.E.64 R6, desc[UR4][R6.64] ;  /* 0x0000000406067981 */ /* 0x000ee4000c1e1b00 */
[----:B------:R-:W-:-:S02]  /*0c30*/  IMAD.WIDE.U32 R8, R9, 0x8, R4 ;  /* 0x0000000809087825 */ /* 0x000fc400078e0004 */
[----:B------:R-:W4:Y:S02]  /*0c40*/  LDG.E.64 R12, desc[UR4][R12.64] ;  /* 0x000000040c0c7981 */ /* 0x000f24000c1e1b00 */
[----:B------:R-:W-:Y:S02]  /*0c50*/  IMAD.WIDE.U32 R188, R189, 0x8, R4 ;  /* 0x00000008bdbc7825 */ /* 0x000fe400078e0004 */
[----:B------:R0:W4:Y:S02]  /*0c60*/  LDG.E.64 R4, desc[UR4][R26.64] ;  /* 0x000000041a047981 */ /* 0x000124000c1e1b00 */
[--C-:B-1----:R-:W-:Y:S02]  /*0c70*/  IMAD.WIDE.U32 R18, R225, 0x8, R16.reuse ;  /* 0x00000008e1127825 */ /* 0x102fe400078e0010 */
[----:B------:R-:W4:Y:S02]  /*0c80*/  LDG.E.64 R188, desc[UR4][R188.64] ;  /* 0x00000004bcbc7981 */ /* 0x000f24000c1e1b00 */
[----:B------:R-:W-:-:S02]  /*0c90*/  IMAD.WIDE.U32 R20, R242, 0x8, R16 ;  /* 0x00000008f2147825 */ /* 0x000fc400078e0010 */
[----:B------:R-:W4:Y:S02]  /*0ca0*/  LDG.E.64 R18, desc[UR4][R18.64] ;  /* 0x0000000412127981 */ /* 0x000f24000c1e1b00 */
[--C-:B------:R-:W-:Y:S02]  /*0cb0*/  IMAD.WIDE.U32 R22, R241, 0x8, R16.reuse ;  /* 0x00000008f1167825 */ /* 0x100fe400078e0010 */
[----:B------:R-:W4:Y:S02]  /*0cc0*/  LDG.E.64 R20, desc[UR4][R20.64] ;  /* 0x0000000414147981 */ /* 0x000f24000c1e1b00 */
[--C-:B------:R-:W-:Y:S02]  /*0cd0*/  IMAD.WIDE.U32 R24, R239, 0x8, R16.reuse ;  /* 0x00000008ef187825 */ /* 0x100fe400078e0010 */
[----:B------:R-:W4:Y:S02]  /*0ce0*/  LDG.E.64 R22, desc[UR4][R22.64] ;  /* 0x0000000416167981 */ /* 0x000f24000c1e1b00 */
[----:B0-----:R-:W-:-:S02]  /*0cf0*/  IMAD.WIDE.U32 R26, R191, 0x8, R16 ;  /* 0x00000008bf1a7825 */ /* 0x001fc400078e0010 */
[----:B------:R-:W4:Y:S02]  /*0d00*/  LDG.E.64 R24, desc[UR4][R24.64] ;  /* 0x0000000418187981 */ /* 0x000f24000c1e1b00 */
[----:B--2---:R-:W-:Y:S02]  /*0d10*/  IMAD.WIDE R194, R237, 0x4, R180 ;  /* 0x00000004edc27825 */ /* 0x004fe400078e02b4 */
[----:B------:R-:W2:Y:S02]  /*0d20*/  LDG.E.64 R26, desc[UR4][R26.64] ;  /* 0x000000041a1a7981 */ /* 0x000ea4000c1e1b00 */
[--C-:B------:R-:W-:Y:S02]  /*0d30*/  IMAD.WIDE.U32 R184, R173, 0x8, R16.reuse ;  /* 0x00000008adb87825 */ /* 0x100fe400078e0010 */
[----:B------:R-:W2:Y:S02]  /*0d40*/  LDG.E R3, desc[UR4][R194.64] ;  /* 0x00000004c2037981 */ /* 0x000ea4000c1e1900 */
[----:B------:R-:W-:-:S02]  /*0d50*/  IMAD.WIDE.U32 R182, R193, 0x8, R16 ;  /* 0x00000008c1b67825 */ /* 0x000fc400078e0010 */
[----:B------:R-:W2:Y:S04]  /*0d60*/  LDG.E.64 R180, desc[UR4][R184.64] ;  /* 0x00000004b8b47981 */ /* 0x000ea8000c1e1b00 */
        /* <DEDUP_REMOVED lines=14> */
[----:B------:R-:W5:Y:S04]  /*0e50*/  @P0 LDG.E.64 R204, desc[UR4][R16.64] ;  /* 0x0000000410cc0981 */ /* 0x000f68000c1e1b00 */
[----:B------:R0:W5:Y:S01]  /*0e60*/  @P0 LDG.E.64 R202, desc[UR4][R192.64] ;  /* 0x00000004c0ca0981 */ /* 0x000162000c1e1b00 */
[----:B------:R-:W-:Y:S01]  /*0e70*/  ISETP.NE.AND P0, PT, R2, RZ, PT ;  /* 0x000000ff0200720c */ /* 0x000fe20003f05270 */
[----:B---3--:R-:W-:Y:S01]  /*0e80*/  IMAD.MOV.U32 R238, RZ, RZ, R6 ;  /* 0x000000ffffee7224 */ /* 0x008fe200078e0006 */
[----:B------:R-:W-:-:S02]  /*0e90*/  SHF.R.U64 R173, R6, 0x10, R7 ;  /* 0x0000001006ad7819 */ /* 0x000fc40000001207 */
[----:B------:R-:W-:Y:S02]  /*0ea0*/  MOV R186, R14 ;  /* 0x0000000e00ba7202 */ /* 0x000fe40000000f00 */
[----:B----4-:R-:W-:Y:S02]  /*0eb0*/  MOV R168, R188 ;  /* 0x000000bc00a87202 */ /* 0x010fe40000000f00 */
[C---:B------:R-:W-:Y:S02]  /*0ec0*/  SHF.R.U64 R250, R18.reuse, 0x10, R19 ;  /* 0x0000001012fa7819 */ /* 0x040fe40000001213 */
[----:B------:R-:W-:Y:S02]  /*0ed0*/  SHF.L.U32 R200, R18, 0x10, RZ ;  /* 0x0000001012c87819 */ /* 0x000fe400000006ff */
[C---:B------:R-:W-:Y:S01]  /*0ee0*/  SHF.R.U64 R224, R20.reuse, 0x10, R21 ;  /* 0x0000001014e07819 */ /* 0x040fe20000001215 */
[----:B------:R-:W-:Y:S01]  /*0ef0*/  IMAD.U32 R198, R20, 0x10000, RZ ;  /* 0x0001000014c67824 */ /* 0x000fe200078e00ff */
[----:B------:R-:W-:-:S02]  /*0f00*/  SHF.L.U32 R218, R19, 0x10, RZ ;  /* 0x0000001013da7819 */ /* 0x000fc400000006ff */
[----:B------:R-:W-:Y:S01]  /*0f10*/  SHF.R.U32.HI R222, RZ, 0x10, R21 ;  /* 0x00000010ffde7819 */ /* 0x000fe20000011615 */
[----:B0-----:R-:W-:Y:S01]  /*0f20*/  IMAD.U32 R192, R23, 0x10000, RZ ;  /* 0x0001000017c07824 */ /* 0x001fe200078e00ff */
[----:B------:R-:W-:Y:S02]  /*0f30*/  SHF.L.U32 R196, R21, 0x10, RZ ;  /* 0x0000001015c47819 */ /* 0x000fe400000006ff */
[C-C-:B------:R-:W-:Y:S02]  /*0f40*/  SHF.R.U64 R220, R22.reuse, 0x10, R23.reuse ;  /* 0x0000001016dc7819 */ /* 0x140fe40000001217 */
[----:B------:R-:W-:Y:S02]  /*0f50*/  SHF.L.U32 R194, R22, 0x10, RZ ;  /* 0x0000001016c27819 */ /* 0x000fe400000006ff */
[----:B------:R-:W-:Y:S02]  /*0f60*/  SHF.R.U32.HI R20, RZ, 0x10, R23 ;  /* 0x00000010ff147819 */ /* 0x000fe40000011617 */
[----:B------:R-:W-:-:S02]  /*0f70*/  SHF.R.U64 R18, R24, 0x10, R25 ;  /* 0x0000001018127819 */ /* 0x000fc40000001219 */
[----:B------:R-:W-:Y:S01]  /*0f80*/  SHF.L.U32 R190, R24, 0x10, RZ ;  /* 0x0000001018be7819 */ /* 0x000fe200000006ff */
[C---:B--2---:R-:W-:Y:S01]  /*0f90*/  IMAD.U32 R24, R26.reuse, 0x10000, RZ ;  /* 0x000100001a187824 */ /* 0x044fe200078e00ff */
[----:B------:R-:W-:Y:S02]  /*0fa0*/  FSEL R3, R3, RZ, !P0 ;  /* 0x000000ff03037208 */ /* 0x000fe40004000000 */
[----:B------:R-:W-:Y:S02]  /*0fb0*/  SHF.R.U32.HI R21, RZ, 0x10, R25 ;  /* 0x00000010ff157819 */ /* 0x000fe40000011619 */
[----:B------:R-:W-:Y:S02]  /*0fc0*/  SHF.L.U32 R22, R25, 0x10, RZ ;  /* 0x0000001019167819 */ /* 0x000fe400000006ff */
[----:B------:R-:W-:Y:S02]  /*0fd0*/  SHF.R.U64 R23, R26, 0x10, R27 ;  /* 0x000000101a177819 */ /* 0x000fe4000000121b */
[----:B------:R-:W-:Y:S01]  /*0fe0*/  SHF.R.U64 R6, R188, 0x10, R189 ;  /* 0x00000010bc067819 */ /* 0x000fe200000012bd */
[----:B------:R-:W-:Y:S01]  /*0ff0*/  IMAD.U32 R188, R181, 0x10000, RZ ;  /* 0x00010000b5bc7824 */ /* 0x000fe200078e00ff */
[----:B------:R-:W-:-:S02]  /*1000*/  SHF.R.U32.HI R25, RZ, 0x10, R27 ;  /* 0x00000010ff197819 */ /* 0x000fc4000001161b */
[----:B------:R-:W-:Y:S02]  /*1010*/  SHF.L.U32 R26, R27, 0x10, RZ ;  /* 0x000000101b1a7819 */ /* 0x000fe400000006ff */
[--C-:B------:R-:W-:Y:S02]  /*1020*/  SHF.R.U64 R27, R180, 0x10, R181.reuse ;  /* 0x00000010b41b7819 */ /* 0x100fe400000012b5 */
[----:B------:R-:W-:Y:S01]  /*1030*/  SHF.R.U32.HI R169, RZ, 0x10, R181 ;  /* 0x00000010ffa97819 */ /* 0x000fe200000116b5 */
[C---:B------:R-:W-:Y:S01]  /*1040*/  FADD.FTZ R223, -R3.reuse, R218 ;  /* 0x000000da03df7221 */ /* 0x040fe20000010100 */
[----:B------:R-:W-:Y:S02]  /*1050*/  SHF.R.U32.HI R252, RZ, 0x10, R19 ;  /* 0x00000010fffc7819 */ /* 0x000fe40000011613 */
[C-C-:B------:R-:W-:Y:S02]  /*1060*/  SHF.R.U64 R181, R182.reuse, 0x10, R183.reuse ;  /* 0x00000010b6b57819 */ /* 0x140fe400000012b7 */
[----:B------:R-:W-:Y:S01]  /*1070*/  SHF.R.U32.HI R185, RZ, 0x10, R183 ;  /* 0x00000010ffb97819 */ /* 0x000fe200000116b7 */
[C---:B------:R-:W-:Y:S01]  /*1080*/  FADD.FTZ R221, -R3.reuse, R198 ;  /* 0x000000c603dd7221 */ /* 0x040fe20000010100 */
[----:B------:R-:W-:Y:S01]  /*1090*/  SHF.L.U32 R226, R182, 0x10, RZ ;  /* 0x00000010b6e27819 */ /* 0x000fe200000006ff */
[C---:B------:R-:W-:Y:S01]  /*10a0*/  FADD.FTZ R219, -R3.reuse, R196 ;  /* 0x000000c403db7221 */ /* 0x040fe20000010100 */
[----:B------:R-:W-:Y:S01]  /*10b0*/  SHF.L.U32 R218, R20, 0x10, RZ ;  /* 0x0000001014da7819 */ /* 0x000fe200000006ff */
[C---:B------:R-:W-:Y:S01]  /*10c0*/  FADD.FTZ R199, -R3.reuse, R192 ;  /* 0x000000c003c77221 */ /* 0x040fe20000010100 */
[C---:B------:R-:W-:Y:S01]  /*10d0*/  FADD.FTZ R20, -R3.reuse, R190 ;  /* 0x000000be03147221 */ /* 0x040fe20000010100 */
[C---:B------:R-:W-:Y:S01]  /*10e0*/  FADD.FTZ R182, -R3.reuse, R188 ;  /* 0x000000bc03b67221 */ /* 0x040fe20000010100 */
[----:B------:R-:W-:Y:S01]  /*10f0*/  SHF.L.U32 R180, R180, 0x10, RZ ;  /* 0x00000010b4b47819 */ /* 0x000fe200000006ff */
[----:B------:R-:W-:Y:S01]  /*1100*/  FADD.FTZ R201, -R3, R194 ;  /* 0x000000c203c97221 */ /* 0x000fe20000010100 */
        /* <DEDUP_REMOVED lines=35> */
[--C-:B------:R-:W-:Y:S01]  /*1340*/  SHF.R.U64 R184, R14, 0x10, R15.reuse ;  /* 0x000000100eb87819 */ /* 0x100fe2000000120f */
[C---:B-----5:R-:W-:Y:S01]  /*1350*/  FMUL.FTZ R3, R227.reuse, R19 ;  /* 0x00000013e3037220 */ /* 0x060fe20000410000 */
[----:B------:R-:W-:Y:S01]  /*1360*/  SHF.L.U32 R19, R186, 0x10, RZ ;  /* 0x00000010ba137819 */ /* 0x000fe200000006ff */
[----:B------:R-:W-:Y:S01]  /*1370*/  FMUL.FTZ R187, R227, R182 ;  /* 0x000000b6e3bb7220 */ /* 0x000fe20000410000 */
[----:B------:R-:W-:-:S02]  /*1380*/  IMAD.MOV.U32 R217, RZ, RZ, R15 ;  /* 0x000000ffffd97224 */ /* 0x000fc400078e000f */
[C---:B------:R-:W-:Y:S01]  /*1390*/  FMUL.FTZ R183, R227.reuse, R228 ;  /* 0x000000e4e3b77220 */ /* 0x040fe20000410000 */
[----:B------:R-:W-:Y:S01]  /*13a0*/  SHF.L.U32 R182, R184, 0x10, RZ ;  /* 0x00000010b8b67819 */ /* 0x000fe200000006ff */
[C---:B------:R-:W-:Y:S01]  /*13b0*/  FMUL.FTZ R228, R227.reuse, R250 ;  /* 0x000000fae3e47220 */ /* 0x040fe20000410000 */
[----:B------:R-:W-:Y:S01]  /*13c0*/  SHF.R.U32.HI R249, RZ, 0x10, R15 ;  /* 0x00000010fff97819 */ /* 0x000fe2000001160f */
[----:B------:R-:W-:Y:S01]  /*13d0*/  FMUL.FTZ R184, R80, R19 ;  /* 0x0000001350b87220 */ /* 0x000fe20000410000 */
[--C-:B------:R-:W-:Y:S02]  /*13e0*/  SHF.R.U64 R179, R10, 0x10, R11.reuse ;  /* 0x000000100ab37819 */ /* 0x100fe4000000120b */
[----:B------:R-:W-:Y:S02]  /*13f0*/  MOV R177, R11 ;  /* 0x0000000b00b17202 */ /* 0x000fe40000000f00 */
[----:B------:R-:W-:Y:S01]  /*1400*/  SHF.R.U32.HI R175, RZ, 0x10, R11 ;  /* 0x00000010ffaf7819 */ /* 0x000fe2000001160b */
[----:B------:R-:W-:Y:S01]  /*1410*/  IMAD.MOV.U32 R17, RZ, RZ, R13 ;  /* 0x000000ffff117224 */ /* 0x000fe200078e000d */
[----:B------:R-:W-:Y:S01]  /*1420*/  MOV R15, R7 ;  /* 0x00000007000f7202 */ /* 0x000fe20000000f00 */
[----:B------:R-:W-:Y:S01]  /*1430*/  IMAD.MOV.U32 R176, RZ, RZ, R4 ;  /* 0x000000ffffb07224 */ /* 0x000fe200078e0004 */
[----:B------:R-:W-:Y:S01]  /*1440*/  SHF.R.U32.HI R11, RZ, 0x10, R7 ;  /* 0x00000010ff0b7819 */ /* 0x000fe20000011607 */
[----:B------:R-:W-:Y:S01]  /*1450*/  FMUL.FTZ R195, R227, R22 ;  /* 0x00000016e3c37220 */ /* 0x000fe20000410000 */
[----:B------:R-:W-:Y:S01]  /*1460*/  MOV R216, R12 ;  /* 0x0000000c00d87202 */ /* 0x000fe20000000f00 */
[----:B------:R-:W-:Y:S01]  /*1470*/  FADD.FTZ R113, R113, R182 ;  /* 0x000000b671717221 */ /* 0x000fe20000010000 */
[----:B------:R-:W-:Y:S01]  /*1480*/  SHF.R.U64 R7, R12, 0x10, R13 ;  /* 0x000000100c077819 */ /* 0x000fe2000000120d */
[-C--:B------:R-:W-:Y:S01]  /*1490*/  FFMA.FTZ R85, R228, R182.reuse, R85 ;  /* 0x000000b6e4557223 */ /* 0x080fe20000010055 */
[----:B------:R-:W-:Y:S01]  /*14a0*/  SHF.R.U32.HI R16, RZ, 0x10, R13 ;  /* 0x00000010ff107819 */ /* 0x000fe2000001160d */
[----:B------:R-:W-:Y:S01]  /*14b0*/  FMUL.FTZ R182, R81, R182 ;  /* 0x000000b651b67220 */ /* 0x000fe20000410000 */
[----:B------:R-:W-:Y:S01]  /*14c0*/  MOV R248, R10 ;  /* 0x0000000a00f87202 */ /* 0x000fe20000000f00 */
[----:B------:R-:W-:Y:S01]  /*14d0*/  FADD.FTZ R169, RZ, R184 ;  /* 0x000000b8ffa97221 */ /* 0x000fe20000010000 */
[----:B------:R-:W-:-:S02]  /*14e0*/  MOV R178, R8 ;  /* 0x0000000800b27202 */ /* 0x000fc40000000f00 */
[--C-:B------:R-:W-:Y:S02]  /*14f0*/  SHF.R.U64 R14, R8, 0x10, R9.reuse ;  /* 0x00000010080e7819 */ /* 0x100fe40000001209 */
[----:B------:R-:W-:Y:S02]  /*1500*/  MOV R13, R9 ;  /* 0x00000009000d7202 */ /* 0x000fe40000000f00 */
[----:B------:R-:W-:Y:S02]  /*1510*/  SHF.R.U32.HI R12, RZ, 0x10, R9 ;  /* 0x00000010ff0c7819 */ /* 0x000fe40000011609 */
[----:B------:R-:W-:Y:S02]  /*1520*/  SHF.L.U32 R217, R217, 0x10, RZ ;  /* 0x00000010d9d97819 */ /* 0x000fe400000006ff */
[----:B------:R-:W-:Y:S01]  /*1530*/  SHF.L.U32 R22, R173, 0x10, RZ ;  /* 0x00000010ad167819 */ /* 0x000fe200000006ff */
[----:B------:R-:W-:Y:S01]  /*1540*/  FFMA.FTZ R173, R3, R184, RZ ;  /* 0x000000b803ad7223 */ /* 0x000fe200000100ff */
[--C-:B------:R-:W-:Y:S01]  /*1550*/  SHF.R.U64 R10, R4, 0x10, R5.reuse ;  /* 0x00000010040a7819 */ /* 0x100fe20000001205 */
[C---:B------:R-:W-:Y:S01]  /*1560*/  FMUL.FTZ R197, R227.reuse, R20 ;  /* 0x00000014e3c57220 */ /* 0x040fe20000410000 */
[----:B------:R-:W-:Y:S01]  /*1570*/  MOV R9, R5 ;  /* 0x0000000500097202 */ /* 0x000fe20000000f00 */
[C---:B------:R-:W-:Y:S01]  /*1580*/  FMUL.FTZ R186, R227.reuse, R18 ;  /* 0x00000012e3ba7220 */ /* 0x040fe20000410000 */
[----:B------:R-:W-:Y:S01]  /*1590*/  SHF.R.U32.HI R8, RZ, 0x10, R5 ;  /* 0x00000010ff087819 */ /* 0x000fe20000011605 */
[--C-:B------:R-:W-:Y:S01]  /*15a0*/  IMAD.MOV.U32 R5, RZ, RZ, R189.reuse ;  /* 0x000000ffff057224 */ /* 0x100fe200078e00bd */
[----:B------:R-:W-:Y:S01]  /*15b0*/  SHF.R.U32.HI R4, RZ, 0x10, R189 ;  /* 0x00000010ff047819 */ /* 0x000fe200000116bd */
[C---:B------:R-:W-:Y:S01]  /*15c0*/  FMUL.FTZ R189, R227.reuse, R180 ;  /* 0x000000b4e3bd7220 */ /* 0x040fe20000410000 */
[----:B------:R-:W-:Y:S01]  /*15d0*/  FMUL.FTZ R185, R227, R226 ;  /* 0x000000e2e3b97220 */ /* 0x000fe20000410000 */
[----:B------:R-:W-:Y:S01]  /*15e0*/  IMAD.U32 R20, R11, 0x10000, RZ ;  /* 0x000100000b147824 */ /* 0x000fe200078e00ff */
[----:B------:R-:W-:Y:S01]  /*15f0*/  SHF.L.U32 R18, R7, 0x10, RZ ;  /* 0x0000001007127819 */ /* 0x000fe200000006ff */
[----:B------:R-:W-:Y:S01]  /*1600*/  FMUL.FTZ R226, R227, R252 ;  /* 0x000000fce3e27220 */ /* 0x000fe20000410000 */
[----:B------:R-:W-:Y:S01]  /*1610*/  IMAD.U32 R180, R249, 0x10000, RZ ;  /* 0x00010000f9b47824 */ /* 0x000fe200078e00ff */
[----:B------:R-:W-:Y:S01]  /*1620*/  SHF.L.U32 R11, R176, 0x10, RZ ;  /* 0x00000010b00b7819 */ /* 0x000fe200000006ff */
[----:B------:R-:W-:Y:S01]  /*1630*/  FMUL.FTZ R223, R227, R223 ;  /* 0x000000dfe3df7220 */ /* 0x000fe20000410000 */
[----:B------:R-:W-:Y:S01]  /*1640*/  SHF.L.U32 R7, R168, 0x10, RZ ;  /* 0x00000010a8077819 */ /* 0x000fe200000006ff */
        /* <DEDUP_REMOVED lines=10> */
[----:B------:R-:W-:Y:S01]  /*16f0*/  FMUL.FTZ R191, R227, R26 ;  /* 0x0000001ae3bf7220 */ /* 0x000fe20000410000 */
[----:B------:R-:W-:Y:S01]  /*1700*/  SHF.L.U32 R26, R179, 0x10, RZ ;  /* 0x00000010b31a7819 */ /* 0x000fe200000006ff */
        /* <DEDUP_REMOVED lines=13> */
[C---:B------:R-:W-:Y:S01]  /*17e0*/  FMUL.FTZ R193, R227.reuse, R24 ;  /* 0x00000018e3c17220 */ /* 0x040fe20000410000 */
[----:B------:R-:W-:Y:S01]  /*17f0*/  FMUL.FTZ R222, R227, R222 ;  /* 0x000000dee3de7220 */ /* 0x000fe20000410000 */
[----:B------:R-:W-:-:S02]  /*1800*/  IMAD.U32 R24, R175, 0x10000, RZ ;  /* 0x00010000af187824 */ /* 0x000fc400078e00ff */
        /* <DEDUP_REMOVED lines=142> */
.L_x_4129:
[----:B------:R-:W-:Y:S05]  /*20f0*/  BSYNC B0 ;  /* 0x0000000000007941 */ /* 0x000fea0003800000 */
.L_x_4127:
        /* <DEDUP_REMOVED lines=25> */
.L_x_4259:
[----:B-----5:R-:W-:Y:S01]  /*2290*/  ISETP.GE.AND P4, PT, R172, 0x1, PT ;  /* 0x00000001ac00780c */ /* 0x020fe20003f86270 */
[----:B------:R-:W3:Y:S01]  /*22a0*/  S2R R177, SR_CgaCtaId ;  /* 0x0000000000b17919 */ /* 0x000ee20000008800 */
[----:B------:R-:W-:Y:S01]  /*22b0*/  HFMA2.MMA R238, -RZ, RZ, 0, 0 ;  /* 0x00000000ffee7435 */ /* 0x000fe200000001ff */
[----:B------:R-:W-:Y:S01]  /*22c0*/  @!P0 LOP3.LUT R176, R176, 0x7, RZ, 0xc0, !PT ;  /* 0x00000007b0b08812 */ /* 0x000fe200078ec0ff */
[----:B--2---:R-:W-:Y:S01]  /*22d0*/  FADD.FTZ R173, R178, R173 ;  /* 0x000000adb2ad7221 */ /* 0x004fe20000010000 */
[----:B------:R-:W-:Y:S05]  /*22e0*/  WARPSYNC.ALL ;  /* 0x0000000000007948 */ /* 0x000fea0003800000 */
[----:B------:R-:W-:-:S03]  /*22f0*/  @!P0 IMAD.IADD R176, R171, 0x1, R176 ;  /* 0x00000001abb08824 */ /* 0x000fc600078e02b0 */
[----:B------:R-:W-:Y:S01]  /*2300*/  @P4 IADD3 R169, R172, -0x1, RZ ;  /* 0xffffffffaca94810 */ /* 0x000fe20007ffe0ff */
[----:B-1----:R-:W-:-:S04]  /*2310*/  FADD.FTZ R172, R175, R216 ;  /* 0x000000d8afac7221 */ /* 0x002fc80000010000 */
[----:B------:R-:W-:-:S05]  /*2320*/  @P4 IMAD R169, R169, R174, RZ ;  /* 0x000000aea9a94224 */ /* 0x000fca00078e02ff */
[----:B------:R-:W-:-:S04]  /*2330*/  @P4 SHF.R.S32.HI R168, RZ, 0x1f, R169 ;  /* 0x0000001fffa84819 */ /* 0x000fc800000114a9 */
[----:B------:R-:W-:-:S04]  /*2340*/  @P4 LEA.HI R169, R168, R169, RZ, 0x2 ;  /* 0x000000a9a8a94211 */ /* 0x000fc800078f10ff */
[----:B------:R-:W-:Y:S02]  /*2350*/  @P4 LEA.HI.SX32 R238, R169, R170, 0x1e ;  /* 0x000000aaa9ee4211 */ /* 0x000fe400078ff2ff */
[----:B------:R-:W-:Y:S01]  /*2360*/  MOV R170, 0x400 ;  /* 0x0000040000aa7802 */ /* 0x000fe20000000f00 */
[----:B------:R-:W1:Y:S03]  /*2370*/  @P4 LDC.64 R168, c[0x0][0x220] ;  /* 0x00008800ffa84b82 */ /* 0x000e660000000a00 */
[----:B---3--:R-:W-:-:S04]  /*2380*/  LEA R170, R177, R170, 0x18 ;  /* 0x000000aab1aa7211 */ /* 0x008fc800078ec0ff */
[----:B------:R-:W-:-:S05]  /*2390*/  @!P0 LEA R176, R176, R170, 0x3 ;  /* 0x000000aab0b08211 */ /* 0x000fca00078e18ff */
[----:B------:R-:W-:Y:S01]  /*23a0*/  @!P0 STS.64 [R176+0x7000], R172 ;  /* 0x007000acb0008388 */ /* 0x000fe20000000a00 */
[----:B-1----:R-:W-:Y:S01]  /*23b0*/  @P4 IMAD.WIDE.U32 R216, R238, 0x8, R168 ;  /* 0x00000008eed84825 */ /* 0x002fe200078e00a8 */
[----:B------:R-:W-:Y:S06]  /*23c0*/  BAR.SYNC.DEFER_BLOCKING 0x0 ;  /* 0x0000000000007b1d */ /* 0x000fec0000010000 */
[----:B------:R-:W2:Y:S01]  /*23d0*/  @P4 LDG.E.64 R216, desc[UR4][R216.64] ;  /* 0x00000004d8d84981 */ /* 0x000ea2000c1e1b00 */
[----:B------:R-:W-:Y:S01]  /*23e0*/  LEA R248, R171, R170, 0x3 ;  /* 0x000000aaabf87211 */ /* 0x000fe200078e18ff */
[----:B------:R-:W-:Y:S01]  /*23f0*/  BSSY B0, `(.L_x_4131) ;  /* 0x000002d000007945 */ /* 0x000fe20003800000 */
[----:B------:R-:W-:-:S03]  /*2400*/  ISETP.NE.AND P0, PT, R2, RZ, PT ;  /* 0x000000ff0200720c */ /* 0x000fc60003f05270 */
[----:B------:R-:W1:Y:S04]  /*2410*/  LDS.128 R168, [R248+0x7000] ;  /* 0x00700000f8a87984 */ /* 0x000e680000000c00 */
[----:B0-----:R-:W-:Y:S01]  /*2420*/  LDS.128 R176, [R248+0x7030] ;  /* 0x00703000f8b07984 */ /* 0x001fe20000000c00 */
[----:B-1----:R-:W-:Y:S01]  /*2430*/  FADD.FTZ R175, RZ, R168 ;  /* 0x000000a8ffaf7221 */ /* 0x002fe20000010000 */
[----:B------:R-:W-:-:S03]  /*2440*/  FADD.FTZ R168, RZ, R169 ;  /* 0x000000a9ffa87221 */ /* 0x000fc60000010000 */
[----:B------:R-:W-:Y:S01]  /*2450*/  FADD.FTZ R249, R170, R175 ;  /* 0x000000afaaf97221 */ /* 0x000fe20000010000 */
[----:B------:R-:W-:Y:S01]  /*2460*/  FADD.FTZ R250, R171, R168 ;  /* 0x000000a8abfa7221 */ /* 0x000fe20000010000 */
[----:B------:R-:W-:Y:S04]  /*2470*/  LDS.128 R172, [R248+0x7020] ;  /* 0x00702000f8ac7984 */ /* 0x000fe80000000c00 */
[----:B------:R-:W0:Y:S02]  /*2480*/  LDS.128 R168, [R248+0x7010] ;  /* 0x00701000f8a87984 */ /* 0x000e240000000c00 */
[----:B0-----:R-:W-:Y:S01]  /*2490*/  FADD.FTZ R249, R249, R168 ;  /* 0x000000a8f9f97221 */ /* 0x001fe20000010000 */
[----:B------:R-:W-:-:S03]  /*24a0*/  FADD.FTZ R250, R250, R169 ;  /* 0x000000a9fafa7221 */ /* 0x000fc60000010000 */
[----:B------:R-:W-:Y:S01]  /*24b0*/  FADD.FTZ R249, R170, R249 ;  /* 0x000000f9aaf97221 */ /* 0x000fe20000010000 */
        /* <DEDUP_REMOVED lines=25> */
.L_x_4132:
[----:B------:R-:W-:Y:S01]  /*2650*/  ISETP.NE.U32.AND P0, PT, R244, RZ, PT ;  /* 0x000000fff400720c */ /* 0x000fe20003f05070 */
[----:B------:R-:W-:-:S03]  /*2660*/  FFMA.FTZ R169, R3, R172, R173 ;  /* 0x000000ac03a97223 */ /* 0x000fc600000100ad */
[----:B------:R-:W-:Y:S01]  /*2670*/  ISETP.NE.AND.EX P0, PT, R243, RZ, PT, P0 ;  /* 0x000000fff300720c */ /* 0x000fe20003f05300 */
[----:B------:R-:W-:-:S04]  /*2680*/  FADD.FTZ R168, R184, -R169 ;  /* 0x800000a9b8a87221 */ /* 0x000fc80000010000 */
[----:B------:R-:W-:-:S08]  /*2690*/  FMUL.FTZ R168, R227, R168 ;  /* 0x000000a8e3a87220 */ /* 0x000fd00000410000 */
[----:B------:R-:W-:-:S05]  /*26a0*/  @P0 SHF.L.U32 R169, R214, 0x10, RZ ;  /* 0x00000010d6a90819 */ /* 0x000fca00000006ff */
[----:B------:R-:W-:-:S07]  /*26b0*/  @P0 FADD.FTZ R168, R168, R169 ;  /* 0x000000a9a8a80221 */ /* 0x000fce0000010000 */
.L_x_4133:
[----:B------:R-:W-:Y:S05]  /*26c0*/  BSYNC B0 ;  /* 0x0000000000007941 */ /* 0x000fea0003800000 */
.L_x_4131:
        /* <DEDUP_REMOVED lines=18> */
.L_x_4135:
[----:B------:R-:W-:-:S04]  /*27f0*/  FFMA.FTZ R169, R228, R172, R173 ;  /* 0x000000ace4a97223 */ /* 0x000fc800000100ad */
[----:B------:R-:W-:Y:S01]  /*2800*/  FADD.FTZ R168, R182, -R169 ;  /* 0x800000a9b6a87221 */ /* 0x000fe20000010000 */
[----:B------:R-:W-:-:S03]  /*2810*/  @P0 SHF.R.U64 R169, R214, 0x10, R215 ;  /* 0x00000010d6a90819 */ /* 0x000fc600000012d7 */
[----:B------:R-:W-:Y:S01]  /*2820*/  FMUL.FTZ R168, R227, R168 ;  /* 0x000000a8e3a87220 */ /* 0x000fe20000410000 */
[----:B------:R-:W-:-:S05]  /*2830*/  @P0 SHF.L.U32 R169, R169, 0x10, RZ ;  /* 0x00000010a9a90819 */ /* 0x000fca00000006ff */
[----:B------:R-:W-:-:S07]  /*2840*/  @P0 FADD.FTZ R168, R168, R169 ;  /* 0x000000a9a8a80221 */ /* 0x000fce0000010000 */
.L_x_4136:
[----:B------:R-:W-:Y:S05]  /*2850*/  BSYNC B0 ;  /* 0x0000000000007941 */ /* 0x000fea0003800000 */
.L_x_4134:
        /* <DEDUP_REMOVED lines=11> */
[----:B------:R-:W-:Y:S01]  /*2910*/  HFMA2.MMA R168, -RZ, RZ, 0, 0 ;  /* 0x00000000ffa87435 */ /* 0x000fe200000001ff */
[----:B------:R-:W-:Y:S10]  /*2920*/  @!P0 BRA `(.L_x_4139) ;  /* 0x00000000001c8947 */ /* 0x000ff40003800000 */
[----:B------:R-:W-:Y:S01]  /*2930*/  IMAD.U32 R168, R215, 0x10000, RZ ;  /* 0x00010000d7a87824 */ /* 0x000fe200078e00ff */
[----:B------:R-:W-:Y:S06]  /*2940*/  BRA `(.L_x_4139) ;  /* 0x0000000000147947 */ /* 0x000fec0003800000 */
.L_x_4138:
[----:B------:R-:W-:Y:S01]  /*2950*/  FFMA.FTZ R168, R223, R172, R173 ;  /* 0x000000acdfa87223 */ /* 0x000fe200000100ad */
[----:B------:R-:W-:-:S03]  /*2960*/  @P0 SHF.L.U32 R169, R215, 0x10, RZ ;  /* 0x00000010d7a90819 */ /* 0x000fc600000006ff */
[----:B------:R-:W-:-:S04]  /*2970*/  FADD.FTZ R168, R181, -R168 ;  /* 0x800000a8b5a87221 */ /* 0x000fc80000010000 */
[----:B------:R-:W-:-:S04]  /*2980*/  FMUL.FTZ R168, R227, R168 ;  /* 0x000000a8e3a87220 */ /* 0x000fc80000410000 */
[----:B------:R-:W-:-:S07]  /*2990*/  @P0 FADD.FTZ R168, R168, R169 ;  /* 0x000000a9a8a80221 */ /* 0x000fce0000010000 */
.L_x_4139:
[----:B------:R-:W-:Y:S05]  /*29a0*/  BSYNC B0 ;  /* 0x0000000000007941 */ /* 0x000fea0003800000 */
.L_x_4137:
        /* <DEDUP_REMOVED lines=16> */
.L_x_4141:
[----:B------:R-:W-:-:S04]  /*2ab0*/  FFMA.FTZ R169, R226, R172, R173 ;  /* 0x000000ace2a97223 */ /* 0x000fc800000100ad */
[----:B------:R-:W-:Y:S01]  /*2ac0*/  FADD.FTZ R168, R180, -R169 ;  /* 0x800000a9b4a87221 */ /* 0x000fe20000010000 */
[----:B------:R-:W-:-:S03]  /*2ad0*/  @P0 SHF.R.U32.HI R169, RZ, 0x10, R215 ;  /* 0x00000010ffa90819 */ /* 0x000fc600000116d7 */
[----:B------:R-:W-:Y:S01]  /*2ae0*/  FMUL.FTZ R168, R227, R168 ;  /* 0x000000a8e3a87220 */ /* 0x000fe20000410000 */
[----:B------:R-:W-:-:S05]  /*2af0*/  @P0 SHF.L.U32 R169, R169, 0x10, RZ ;  /* 0x00000010a9a90819 */ /* 0x000fca00000006ff */
[----:B------:R-:W-:-:S07]  /*2b00*/  @P0 FADD.FTZ R168, R168, R169 ;  /* 0x000000a9a8a80221 */ /* 0x000fce0000010000 */
.L_x_4142:
[----:B------:R-:W-:Y:S05]  /*2b10*/  BSYNC B0 ;  /* 0x0000000000007941 */ /* 0x000fea0003800000 */
.L_x_4140:
        /* <DEDUP_REMOVED lines=18> */
.L_x_4143:
        /* <DEDUP_REMOVED lines=10> */
.L_x_4145:
[----:B------:R-:W-:Y:S05]  /*2ce0*/  BSYNC B0 ;  /* 0x0000000000007941 */ /* 0x000fea0003800000 */
.L_x_4144:
[----:B------:R-:W-:Y:S01]  /*2cf0*/  BSSY B0, `(.L_x_4146) ;  /* 0x000000a000007945 */ /* 0x000fe20003800000 */
[----:B------:R-:W-:-:S03]  /*2d00*/  IADD3 R175, R238, 0x100, RZ ;  /* 0x00000100eeaf7810 */ /* 0x000fc60007ffe0ff */
[----:B------:R-:W-:Y:S05]  /*2d10*/  @!P4 BRA `(.L_x_4147) ;  /* 0x00000000001cc947 */ /* 0x000fea0003800000 */
[----:B01----:R-:W0:Y:S02]  /*2d20*/  LDC.64 R168, c[0x0][0x220] ;  /* 0x00008800ffa87b82 */ /* 0x003e240000000a00 */
[----:B0-----:R-:W-:-:S06]  /*2d30*/  IMAD.WIDE.U32 R168, R175, 0x8, R168 ;  /* 0x00000008afa87825 */ /* 0x001fcc00078e00a8 */
[----:B------:R-:W2:Y:S02]  /*2d40*/  LDG.E.64 R168, desc[UR4][R168.64] ;  /* 0x00000004a8a87981 */ /* 0x000ea4000c1e1b00 */
[C-C-:B--2---:R-:W-:Y:S02]  /*2d50*/  SHF.R.U64 R247, R168.reuse, 0x10, R169.reuse ;  /* 0x00000010a8f77819 */ /* 0x144fe400000012a9 */
[----:B------:R-:W-:Y:S02]  /*2d60*/  SHF.R.U32.HI R246, RZ, 0x10, R169 ;  /* 0x00000010fff67819 */ /* 0x000fe400000116a9 */
[----:B------:R-:W-:Y:S02]  /*2d70*/  PRMT R240, R168, 0x7610, R240 ;  /* 0x00007610a8f07816 */ /* 0x000fe400000000f0 */
[----:B------:R-:W-:-:S07]  /*2d80*/  PRMT R245, R169, 0x7610, R245 ;  /* 0x00007610a9f57816 */ /* 0x000fce00000000f5 */
.L_x_4147:
[----:B------:R-:W-:Y:S05]  /*2d90*/  BSYNC B0 ;  /* 0x0000000000007941 */ /* 0x000fea0003800000 */
.L_x_4146:
[----:B------:R-:W-:Y:S04]  /*2da0*/  BSSY B0, `(.L_x_4148) ;  /* 0x000000b000007945 */ /* 0x000fe80003800000 */
[----:B------:R-:W-:Y:S05]  /*2db0*/  @P2 BRA `(.L_x_4149) ;  /* 0x0000000000102947 */ /* 0x000fea0003800000 */
[----:B01----:R-:W-:Y:S01]  /*2dc0*/  IMAD.MOV.U32 R168, RZ, RZ, RZ ;  /* 0x000000ffffa87224 */ /* 0x003fe200078e00ff */
[----:B------:R-:W-:Y:S06]  /*2dd0*/  @!P0 BRA `(.L_x_4150) ;  /* 0x00000000001c8947 */ /* 0x000fec0003800000 */
[----:B------:R-:W-:Y:S01]  /*2de0*/  SHF.L.U32 R168, R212, 0x10, RZ ;  /* 0x00000010d4a87819 */ /* 0x000fe200000006ff */
[----:B------:R-:W-:Y:S06]  /*2df0*/  BRA `(.L_x_4150) ;  /* 0x0000000000147947 */ /* 0x000fec0003800000 */
.L_x_4149:
[----:B01----:R-:W-:Y:S01]  /*2e00*/  FFMA.FTZ R168, R221, R172, R173 ;  /* 0x000000acdda87223 */ /* 0x003fe200000100ad */
[----:B------:R-:W-:-:S03]  /*2e10*/  @P0 SHF.L.U32 R169, R212, 0x10, RZ ;  /* 0x00000010d4a90819 */ /* 0x000fc600000006ff */
[----:B------:R-:W-:-:S04]  /*2e20*/  FADD.FTZ R168, R27, -R168 ;  /* 0x800000a81ba87221 */ /* 0x000fc80000010000 */
[----:B------:R-:W-:-:S04]  /*2e30*/  FMUL.FTZ R168, R227, R168 ;  /* 0x000000a8e3a87220 */ /* 0x000fc80000410000 */
[----:B------:R-:W-:-:S07]  /*2e40*/  @P0 FADD.FTZ R168, R168, R169 ;  /* 0x000000a9a8a80221 */ /* 0x000fce0000010000 */
.L_x_4150:
[----:B------:R-:W-:Y:S05]  /*2e50*/  BSYNC B0 ;  /* 0x0000000000007941 */ /* 0x000fea0003800000 */
.L_x_4148:
[----:B------:R-:W0:Y:S01]  /*2e60*/  @P4 LDC R169, c[0x0][0x29c] ;  /* 0x0000a700ffa94b82 */ /* 0x000e220000000800 */
[----:B------:R-:W-:Y:S01]  /*2e70*/  @P4 SHF.L.U32 R171, R240, 0x10, RZ ;  /* 0x00000010f0ab4819 */ /* 0x000fe200000006ff */
        /* <DEDUP_REMOVED lines=14> */
.L_x_4152:
[----:B------:R-:W-:-:S04]  /*2f60*/  FFMA.FTZ R169, R224, R172, R173 ;  /* 0x000000ace0a97223 */ /* 0x000fc800000100ad */
[----:B------:R-:W-:Y:S01]  /*2f70*/  FADD.FTZ R168, R26, -R169 ;  /* 0x800000a91aa87221 */ /* 0x000fe20000010000 */
[----:B------:R-:W-:-:S03]  /*2f80*/  @P0 SHF.R.U64 R169, R212, 0x10, R213 ;  /* 0x00000010d4a90819 */ /* 0x000fc600000012d5 */
[----:B------:R-:W-:Y:S01]  /*2f90*/  FMUL.FTZ R168, R227, R168 ;  /* 0x000000a8e3a87220 */ /* 0x000fe20000410000 */
[----:B------:R-:W-:-:S05]  /*2fa0*/  @P0 SHF.L.U32 R169, R169, 0x10, RZ ;  /* 0x00000010a9a90819 */ /* 0x000fca00000006ff */
[----:B------:R-:W-:-:S07]  /*2fb0*/  @P0 FADD.FTZ R168, R168, R169 ;  /* 0x000000a9a8a80221 */ /* 0x000fce0000010000 */
.L_x_4153:
[----:B------:R-:W-:Y:S05]  /*2fc0*/  BSYNC B0 ;  /* 0x0000000000007941 */ /* 0x000fea0003800000 */
.L_x_4151:
        /* <DEDUP_REMOVED lines=15> */
.L_x_4155:
[----:B------:R-:W-:Y:S01]  /*30c0*/  FFMA.FTZ R168, R219, R172, R173 ;  /* 0x000000acdba87223 */ /* 0x000fe200000100ad */
[----:B------:R-:W-:-:S03]  /*30d0*/  @P0 SHF.L.U32 R169, R213, 0x10, RZ ;  /* 0x00000010d5a90819 */ /* 0x000fc600000006ff */
[----:B------:R-:W-:-:S04]  /*30e0*/  FADD.FTZ R168, R25, -R168 ;  /* 0x800000a819a87221 */ /* 0x000fc80000010000 */
[----:B------:R-:W-:-:S04]  /*30f0*/  FMUL.FTZ R168, R227, R168 ;  /* 0x000000a8e3a87220 */ /* 0x000fc80000410000 */
[----:B------:R-:W-:-:S07]  /*3100*/  @P0 FADD.FTZ R168, R168, R169 ;  /* 0x000000a9a8a80221 */ /* 0x000fce0000010000 */
.L_x_4156:
[----:B------:R-:W-:Y:S05]  /*3110*/  BSYNC B0 ;  /* 0x0000000000007941 */ /* 0x000fea0003800000 */
.L_x_4154:
        /* <DEDUP_REMOVED lines=16> */
.L_x_4158:
[----:B------:R-:W-:-:S04]  /*3220*/  FFMA.FTZ R169, R222, R172, R173 ;  /* 0x000000acdea97223 */ /* 0x000fc800000100ad */
[----:B------:R-:W-:Y:S01]  /*3230*/  FADD.FTZ R168, R24, -R169 ;  /* 0x800000a918a87221 */ /* 0x000fe20000010000 */
[----:B------:R-:W-:-:S03]  /*3240*/  @P0 SHF.R.U32.HI R169, RZ, 0x10, R213 ;  /* 0x00000010ffa90819 */ /* 0x000fc600000116d5 */
[----:B------:R-:W-:Y:S01]  /*3250*/  FMUL.FTZ R168, R227, R168 ;  /* 0x000000a8e3a87220 */ /* 0x000fe20000410000 */
[----:B------:R-:W-:-:S05]  /*3260*/  @P0 SHF.L.U32 R169, R169, 0x10, RZ ;  /* 0x00000010a9a90819 */ /* 0x000fca00000006ff */
[----:B------:R-:W-:-:S07]  /*3270*/  @P0 FADD.FTZ R168, R168, R169 ;  /* 0x000000a9a8a80221 */ /* 0x000fce0000010000 */
.L_x_4159:
[----:B------:R-:W-:Y:S05]  /*3280*/  BSYNC B0 ;  /* 0x0000000000007941 */ /* 0x000fea0003800000 */
.L_x_4157:
        /* <DEDUP_REMOVED lines=17> */
.L_x_4160:
        /* <DEDUP_REMOVED lines=11> */
.L_x_4162:
[----:B------:R-:W-:Y:S05]  /*3450*/  BSYNC B0 ;  /* 0x0000000000007941 */ /* 0x000fea0003800000 */
.L_x_4161:
[----:B------:R-:W-:Y:S01]  /*3460*/  BSSY B0, `(.L_x_4163) ;  /* 0x000000a000007945 */ /* 0x000fe20003800000 */
[----:B------:R-:W-:-:S03]  /*3470*/  VIADD R175, R238, 0x200 ;  /* 0x00000200eeaf7836 */ /* 0x000fc60000000000 */
        /* <DEDUP_REMOVED lines=8> */
.L_x_4164:
[----:B------:R-:W-:Y:S05]  /*3500*/  BSYNC B0 ;  /* 0x0000000000007941 */ /* 0x000fea0003800000 */
.L_x_4163:
[----:B------:R-:W-:Y:S04]  /*3510*/  BSSY B0, `(.L_x_4165) ;  /* 0x000000b000007945 */ /* 0x000fe80003800000 */
[----:B------:R-:W-:Y:S05]  /*3520*/  @P2 BRA `(.L_x_4166) ;  /* 0x0000000000102947 */ /* 0x000fea0003800000 */
[----:B01----:R-:W-:Y:S01]  /*3530*/  HFMA2.MMA R168, -RZ, RZ, 0, 0 ;  /* 0x00000000ffa87435 */ /* 0x003fe200000001ff */
[----:B------:R-:W-:Y:S10]  /*3540*/  @!P0 BRA `(.L_x_4167) ;  /* 0x00000000001c8947 */ /* 0x000ff40003800000 */
[----:B------:R-:W-:Y:S01]  /*3550*/  SHF.L.U32 R168, R210, 0x10, RZ ;  /* 0x00000010d2a87819 */ /* 0x000fe200000006ff */
[----:B------:R-:W-:Y:S06]  /*3560*/  BRA `(.L_x_4167) ;  /* 0x0000000000147947 */ /* 0x000fec0003800000 */
.L_x_4166:
[----:B01----:R-:W-:Y:S01]  /*3570*/  FFMA.FTZ R168, R201, R172, R173 ;  /* 0x000000acc9a87223 */ /* 0x003fe200000100ad */
[----:B------:R-:W-:-:S03]  /*3580*/  @P0 SHF.L.U32 R169, R210, 0x10, RZ ;  /* 0x00000010d2a90819 */ /* 0x000fc600000006ff */
[----:B------:R-:W-:-:S04]  /*3590*/  FADD.FTZ R168, R23, -R168 ;  /* 0x800000a817a87221 */ /* 0x000fc80000010000 */
[----:B------:R-:W-:-:S04]  /*35a0*/  FMUL.FTZ R168, R227, R168 ;  /* 0x000000a8e3a87220 */ /* 0x000fc80000410000 */
[----:B------:R-:W-:-:S07]  /*35b0*/  @P0 FADD.FTZ R168, R168, R169 ;  /* 0x000000a9a8a80221 */ /* 0x000fce0000010000 */
.L_x_4167:
[----:B------:R-:W-:Y:S05]  /*35c0*/  BSYNC B0 ;  /* 0x0000000000007941 */ /* 0x000fea0003800000 */
.L_x_4165:
        /* <DEDUP_REMOVED lines=16> */
.L_x_4169:
[----:B------:R-:W-:-:S04]  /*36d0*/  FFMA.FTZ R169, R220, R172, R173 ;  /* 0x000000acdca97223 */ /* 0x000fc800000100ad */
[----:B------:R-:W-:Y:S01]  /*36e0*/  FADD.FTZ R168, R22, -R169 ;  /* 0x800000a916a87221 */ /* 0x000fe20000010000 */
[----:B------:R-:W-:-:S03]  /*36f0*/  @P0 SHF.R.U64 R169, R210, 0x10, R211 ;  /* 0x00000010d2a90819 */ /* 0x000fc600000012d3 */
[----:B------:R-:W-:Y:S01]  /*3700*/  FMUL.FTZ R168, R227, R168 ;  /* 0x000000a8e3a87220 */ /* 0x000fe20000410000 */
[----:B------:R-:W-:-:S05]  /*3710*/  @P0 SHF.L.U32 R169, R169, 0x10, RZ ;  /* 0x00000010a9a90819 */ /* 0x000fca00000006ff */
[----:B------:R-:W-:-:S07]  /*3720*/  @P0 FADD.FTZ R168, R168, R169 ;  /* 0x000000a9a8a80221 */ /* 0x000fce0000010000 */
.L_x_4170:
[----:B------:R-:W-:Y:S05]  /*3730*/  BSYNC B0 ;  /* 0x0000000000007941 */ /* 0x000fea0003800000 */
.L_x_4168:
        /* <DEDUP_REMOVED lines=15> */
.L_x_4172:
[----:B------:R-:W-:Y:S01]  /*3830*/  FFMA.FTZ R168, R199, R172, R173 ;  /* 0x000000acc7a87223 */ /* 0x000fe200000100ad */
[----:B------:R-:W-:-:S03]  /*3840*/  @P0 SHF.L.U32 R169, R211, 0x10, RZ ;  /* 0x00000010d3a90819 */ /* 0x000fc600000006ff */
[----:B------:R-:W-:-:S04]  /*3850*/  FADD.FTZ R168, R21, -R168 ;  /* 0x800000a815a87221 */ /* 0x000fc80000010000 */
[----:B------:R-:W-:-:S04]  /*3860*/  FMUL.FTZ R168, R227, R168 ;  /* 0x000000a8e3a87220 */ /* 0x000fc80000410000 */
[----:B------:R-:W-:-:S07]  /*3870*/  @P0 FADD.FTZ R168, R168, R169 ;  /* 0x000000a9a8a80221 */ /* 0x000fce0000010000 */
.L_x_4173:
[----:B------:R-:W-:Y:S05]  /*3880*/  BSYNC B0 ;  /* 0x0000000000007941 */ /* 0x000fea0003800000 */
.L_x_4171:
        /* <DEDUP_REMOVED lines=16> */
.L_x_4175:
[----:B------:R-:W-:-:S04]  /*3990*/  FFMA.FTZ R169, R218, R172, R173 ;  /* 0x000000acdaa97223 */ /* 0x000fc800000100ad */
[----:B------:R-:W-:Y:S01]  /*39a0*/  FADD.FTZ R168, R20, -R169 ;  /* 0x800000a914a87221 */ /* 0x000fe20000010000 */
[----:B------:R-:W-:-:S03]  /*39b0*/  @P0 SHF.R.U32.HI R169, RZ, 0x10, R211 ;  /* 0x00000010ffa90819 */ /* 0x000fc600000116d3 */
[----:B------:R-:W-:Y:S01]  /*39c0*/  FMUL.FTZ R168, R227, R168 ;  /* 0x000000a8e3a87220 */ /* 0x000fe20000410000 */
[----:B------:R-:W-:-:S05]  /*39d0*/  @P0 SHF.L.U32 R169, R169, 0x10, RZ ;  /* 0x00000010a9a90819 */ /* 0x000fca00000006ff */
[----:B------:R-:W-:-:S07]  /*39e0*/  @P0 FADD.FTZ R168, R168, R169 ;  /* 0x000000a9a8a80221 */ /* 0x000fce0000010000 */
.L_x_4176:
[----:B------:R-:W-:Y:S05]  /*39f0*/  BSYNC B0 ;  /* 0x0000000000007941 */ /* 0x000fea0003800000 */
.L_x_4174:
        /* <DEDUP_REMOVED lines=16> */
.L_x_4177:
        /* <DEDUP_REMOVED lines=11> */
.L_x_4179:
[----:B------:R-:W-:Y:S05]  /*3bb0*/  BSYNC B0 ;  /* 0x0000000000007941 */ /* 0x000fea0003800000 */
.L_x_4178:
        /* <DEDUP_REMOVED lines=10> */
.L_x_4181:
[----:B------:R-:W-:Y:S05]  /*3c60*/  BSYNC B0 ;  /* 0x0000000000007941 */ /* 0x000fea0003800000 */
.L_x_4180:
[----:B------:R-:W-:Y:S01]  /*3c70*/  BSSY B0, `(.L_x_4182) ;  /* 0x000000c000007945 */ /* 0x000fe20003800000 */
[----:B------:R-:W-:-:S03]  /*3c80*/  @P4 FFMA.FTZ R159, R176, R174, R159 ;  /* 0x000000aeb09f4223 */ /* 0x000fc6000001009f */
[----:B------:R-:W-:Y:S05]  /*3c90*/  @P2 BRA `(.L_x_4183) ;  /* 0x0000000000102947 */ /* 0x000fea0003800000 */
[----:B01----:R-:W-:Y:S01]  /*3ca0*/  HFMA2.MMA R168, -RZ, RZ, 0, 0 ;  /* 0x00000000ffa87435 */ /* 0x003fe200000001ff */
[----:B------:R-:W-:Y:S10]  /*3cb0*/  @!P0 BRA `(.L_x_4184) ;  /* 0x00000000001c8947 */ /* 0x000ff40003800000 */
[----:B------:R-:W-:Y:S01]  /*3cc0*/  SHF.L.U32 R168, R208, 0x10, RZ ;  /* 0x00000010d0a87819 */ /* 0x000fe200000006ff */
[----:B------:R-:W-:Y:S06]  /*3cd0*/  BRA `(.L_x_4184) ;  /* 0x0000000000147947 */ /* 0x000fec0003800000 */
.L_x_4183:
[----:B01----:R-:W-:Y:S01]  /*3ce0*/  FFMA.FTZ R168, R197, R172, R173 ;  /* 0x000000acc5a87223 */ /* 0x003fe200000100ad */
[----:B------:R-:W-:-:S03]  /*3cf0*/  @P0 IMAD.U32 R169, R208, 0x10000, RZ ;  /* 0x00010000d0a90824 */ /* 0x000fc600078e00ff */
[----:B------:R-:W-:-:S04]  /*3d00*/  FADD.FTZ R168, R19, -R168 ;  /* 0x800000a813a87221 */ /* 0x000fc80000010000 */
[----:B------:R-:W-:-:S04]  /*3d10*/  FMUL.FTZ R168, R227, R168 ;  /* 0x000000a8e3a87220 */ /* 0x000fc80000410000 */
[----:B------:R-:W-:-:S07]  /*3d20*/  @P0 FADD.FTZ R168, R168, R169 ;  /* 0x000000a9a8a80221 */ /* 0x000fce0000010000 */
.L_x_4184:
[----:B------:R-:W-:Y:S05]  /*3d30*/  BSYNC B0 ;  /* 0x0000000000007941 */ /* 0x000fea0003800000 */
.L_x_4182:
        /* <DEDUP_REMOVED lines=16> */
.L_x_4186:
[----:B------:R-:W-:Y:S01]  /*3e40*/  FFMA.FTZ R169, R200, R172, R173 ;  /* 0x000000acc8a97223 */ /* 0x000fe200000100ad */
[----:B------:R-:W-:-:S03]  /*3e50*/  @P0 SHF.R.U64 R170, R208, 0x10, R209 ;  /* 0x00000010d0aa0819 */ /* 0x000fc600000012d1 */
[----:B------:R-:W-:Y:S02]  /*3e60*/  FADD.FTZ R168, R18, -R169 ;  /* 0x800000a912a87221 */ /* 0x000fe40000010000 */
[----:B------:R-:W-:Y:S02]  /*3e70*/  @P0 IMAD.U32 R169, R170, 0x10000, RZ ;  /* 0x00010000aaa90824 */ /* 0x000fe400078e00ff */
[----:B------:R-:W-:-:S04]  /*3e80*/  FMUL.FTZ R168, R227, R168 ;  /* 0x000000a8e3a87220 */ /* 0x000fc80000410000 */
[----:B------:R-:W-:-:S07]  /*3e90*/  @P0 FADD.FTZ R168, R168, R169 ;  /* 0x000000a9a8a80221 */ /* 0x000fce0000010000 */
.L_x_4187:
[----:B------:R-:W-:Y:S05]  /*3ea0*/  BSYNC B0 ;  /* 0x0000000000007941 */ /* 0x000fea0003800000 */
.L_x_4185:
        /* <DEDUP_REMOVED lines=13> */
[----:B------:R-:W-:Y:S01]  /*3f80*/  SHF.L.U32 R168, R209, 0x10, RZ ;  /* 0x00000010d1a87819 */ /* 0x000fe200000006ff */
[----:B------:R-:W-:Y:S06]  /*3f90*/  BRA `(.L_x_4190) ;  /* 0x0000000000147947 */ /* 0x000fec0003800000 */
.L_x_4189:
[----:B------:R-:W-:Y:S01]  /*3fa0*/  FFMA.FTZ R168, R195, R172, R173 ;  /* 0x000000acc3a87223 */ /* 0x000fe200000100ad */
[----:B------:R-:W-:-:S03]  /*3fb0*/  @P0 IMAD.U32 R169, R209, 0x10000, RZ ;  /* 0x00010000d1a90824 */ /* 0x000fc600078e00ff */
[----:B------:R-:W-:-:S04]  /*3fc0*/  FADD.FTZ R168, R17, -R168 ;  /* 0x800000a811a87221 */ /* 0x000fc80000010000 */
[----:B------:R-:W-:-:S04]  /*3fd0*/  FMUL.FTZ R168, R227, R168 ;  /* 0x000000a8e3a87220 */ /* 0x000fc80000410000 */
[----:B------:R-:W-:-:S07]  /*3fe0*/  @P0 FADD.FTZ R168, R168, R169 ;  /* 0x000000a9a8a80221 */ /* 0x000fce0000010000 */
.L_x_4190:
[----:B------:R-:W-:Y:S05]  /*3ff0*/  BSYNC B0 ;  /* 0x0000000000007941 */ /* 0x000fea0003800000 */
.L_x_4188:
        /* <DEDUP_REMOVED lines=16> */
.L_x_4192:
[----:B------:R-:W-:Y:S01]  /*4100*/  FFMA.FTZ R169, R198, R172, R173 ;  /* 0x000000acc6a97223 */ /* 0x000fe200000100ad */
[----:B------:R-:W-:-:S03]  /*4110*/  @P0 SHF.R.U32.HI R170, RZ, 0x10, R209 ;  /* 0x00000010ffaa0819 */ /* 0x000fc600000116d1 */
[----:B------:R-:W-:Y:S02]  /*4120*/  FADD.FTZ R168, R16, -R169 ;  /* 0x800000a910a87221 */ /* 0x000fe40000010000 */
[----:B------:R-:W-:Y:S02]  /*4130*/  @P0 IMAD.U32 R169, R170, 0x10000, RZ ;  /* 0x00010000aaa90824 */ /* 0x000fe400078e00ff */
[----:B------:R-:W-:-:S04]  /*4140*/  FMUL.FTZ R168, R227, R168 ;  /* 0x000000a8e3a87220 */ /* 0x000fc80000410000 */
[----:B------:R-:W-:-:S07]  /*4150*/  @P0 FADD.FTZ R168, R168, R169 ;  /* 0x000000a9a8a80221 */ /* 0x000fce0000010000 */
.L_x_4193:
[----:B------:R-:W-:Y:S05]  /*4160*/  BSYNC B0 ;  /* 0x0000000000007941 */ /* 0x000fea0003800000 */
.L_x_4191:
        /* <DEDUP_REMOVED lines=16> */
.L_x_4194:
        /* <DEDUP_REMOVED lines=11> */
.L_x_4196:
[----:B------:R-:W-:Y:S05]  /*4320*/  BSYNC B0 ;  /* 0x0000000000007941 */ /* 0x000fea0003800000 */
.L_x_4195:
        /* <DEDUP_REMOVED lines=10> */
.L_x_4198:
[----:B------:R-:W-:Y:S05]  /*43d0*/  BSYNC B0 ;  /* 0x0000000000007941 */ /* 0x000fea0003800000 */
.L_x_4197:
[----:B------:R-:W-:Y:S01]  /*43e0*/  BSSY B0, `(.L_x_4199) ;  /* 0x000000c000007945 */ /* 0x000fe20003800000 */
[----:B------:R-:W-:-:S03]  /*43f0*/  @P4 FFMA.FTZ R155, R176, R174, R155 ;  /* 0x000000aeb09b4223 */ /* 0x000fc6000001009b */
[----:B------:R-:W-:Y:S05]  /*4400*/  @P2 BRA `(.L_x_4200) ;  /* 0x0000000000102947 */ /* 0x000fea0003800000 */
[----:B01----:R-:W-:Y:S01]  /*4410*/  HFMA2.MMA R168, -RZ, RZ, 0, 0 ;  /* 0x00000000ffa87435 */ /* 0x003fe200000001ff */
[----:B------:R-:W-:Y:S10]  /*4420*/  @!P0 BRA `(.L_x_4201) ;  /* 0x00000000001c8947 */ /* 0x000ff40003800000 */
[----:B------:R-:W-:Y:S01]  /*4430*/  IMAD.U32 R168, R206, 0x10000, RZ ;  /* 0x00010000cea87824 */ /* 0x000fe200078e00ff */
[----:B------:R-:W-:Y:S06]  /*4440*/  BRA `(.L_x_4201) ;  /* 0x0000000000147947 */ /* 0x000fec0003800000 */
.L_x_4200:
[----:B01----:R-:W-:Y:S01]  /*4450*/  FFMA.FTZ R168, R193, R172, R173 ;  /* 0x000000acc1a87223 */ /* 0x003fe200000100ad */
[----:B------:R-:W-:-:S03]  /*4460*/  @P0 SHF.L.U32 R169, R206, 0x10, RZ ;  /* 0x00000010cea90819 */ /* 0x000fc600000006ff */
[----:B------:R-:W-:-:S04]  /*4470*/  FADD.FTZ R168, R15, -R168 ;  /* 0x800000a80fa87221 */ /* 0x000fc80000010000 */
[----:B------:R-:W-:-:S04]  /*4480*/  FMUL.FTZ R168, R227, R168 ;  /* 0x000000a8e3a87220 */ /* 0x000fc80000410000 */
[----:B------:R-:W-:-:S07]  /*4490*/  @P0 FADD.FTZ R168, R168, R169 ;  /* 0x000000a9a8a80221 */ /* 0x000fce0000010000 */
.L_x_4201:
[----:B------:R-:W-:Y:S05]  /*44a0*/  BSYNC B0 ;  /* 0x0000000000007941 */ /* 0x000fea0003800000 */
.L_x_4199:
        /* <DEDUP_REMOVED lines=16> */
.L_x_4203:
[----:B------:R-:W-:Y:S01]  /*45b0*/  FFMA.FTZ R169, R196, R172, R173 ;  /* 0x000000acc4a97223 */ /* 0x000fe200000100ad */
[----:B------:R-:W-:-:S03]  /*45c0*/  @P0 SHF.R.U64 R170, R206, 0x10, R207 ;  /* 0x00000010ceaa0819 */ /* 0x000fc600000012cf */
[----:B------:R-:W-:Y:S01]  /*45d0*/  FADD.FTZ R168, R14, -R169 ;  /* 0x800000a90ea87221 */ /* 0x000fe20000010000 */
[----:B------:R-:W-:-:S03]  /*45e0*/  @P0 SHF.L.U32 R169, R170, 0x10, RZ ;  /* 0x00000010aaa90819 */ /* 0x000fc600000006ff */
[----:B------:R-:W-:-:S04]  /*45f0*/  FMUL.FTZ R168, R227, R168 ;  /* 0x000000a8e3a87220 */ /* 0x000fc80000410000 */
[----:B------:R-:W-:-:S07]  /*4600*/  @P0 FADD.FTZ R168, R168, R169 ;  /* 0x000000a9a8a80221 */ /* 0x000fce0000010000 */
.L_x_4204:
[----:B------:R-:W-:Y:S05]  /*4610*/  BSYNC B0 ;  /* 0x0000000000007941 */ /* 0x000fea0003800000 */
.L_x_4202:
        /* <DEDUP_REMOVED lines=13> */
[----:B------:R-:W-:Y:S01]  /*46f0*/  IMAD.U32 R168, R207, 0x10000, RZ ;  /* 0x00010000cfa87824 */ /* 0x000fe200078e00ff */
[----:B------:R-:W-:Y:S06]  /*4700*/  BRA `(.L_x_4207) ;  /* 0x0000000000147947 */ /* 0x000fec0003800000 */
.L_x_4206:
[----:B------:R-:W-:Y:S01]  /*4710*/  FFMA.FTZ R168, R191, R172, R173 ;  /* 0x000000acbfa87223 */ /* 0x000fe200000100ad */
[----:B------:R-:W-:-:S03]  /*4720*/  @P0 SHF.L.U32 R169, R207, 0x10, RZ ;  /* 0x00000010cfa90819 */ /* 0x000fc600000006ff */
[----:B------:R-:W-:-:S04]  /*4730*/  FADD.FTZ R168, R13, -R168 ;  /* 0x800000a80da87221 */ /* 0x000fc80000010000 */
[----:B------:R-:W-:-:S04]  /*4740*/  FMUL.FTZ R168, R227, R168 ;  /* 0x000000a8e3a87220 */ /* 0x000fc80000410000 */
[----:B------:R-:W-:-:S07]  /*4750*/  @P0 FADD.FTZ R168, R168, R169 ;  /* 0x000000a9a8a80221 */ /* 0x000fce0000010000 */
.L_x_4207:
[----:B------:R-:W-:Y:S05]  /*4760*/  BSYNC B0 ;  /* 0x0000000000007941 */ /* 0x000fea0003800000 */
.L_x_4205:
        /* <DEDUP_REMOVED lines=16> */
.L_x_4209:
[----:B------:R-:W-:Y:S01]  /*4870*/  FFMA.FTZ R169, R194, R172, R173 ;  /* 0x000000acc2a97223 */ /* 0x000fe200000100ad */
[----:B------:R-:W-:-:S03]  /*4880*/  @P0 SHF.R.U32.HI R170, RZ, 0x10, R207 ;  /* 0x00000010ffaa0819 */ /* 0x000fc600000116cf */
[----:B------:R-:W-:Y:S01]  /*4890*/  FADD.FTZ R168, R12, -R169 ;  /* 0x800000a90ca87221 */ /* 0x000fe20000010000 */
[----:B------:R-:W-:-:S03]  /*48a0*/  @P0 SHF.L.U32 R169, R170, 0x10, RZ ;  /* 0x00000010aaa90819 */ /* 0x000fc600000006ff */
[----:B------:R-:W-:-:S04]  /*48b0*/  FMUL.FTZ R168, R227, R168 ;  /* 0x000000a8e3a87220 */ /* 0x000fc80000410000 */
[----:B------:R-:W-:-:S07]  /*48c0*/  @P0 FADD.FTZ R168, R168, R169 ;  /* 0x000000a9a8a80221 */ /* 0x000fce0000010000 */
.L_x_4210:
[----:B------:R-:W-:Y:S05]  /*48d0*/  BSYNC B0 ;  /* 0x0000000000007941 */ /* 0x000fea0003800000 */
.L_x_4208:
        /* <DEDUP_REMOVED lines=18> */
.L_x_4211:
        /* <DEDUP_REMOVED lines=10> */
.L_x_4213:
[----:B------:R-:W-:Y:S05]  /*4aa0*/  BSYNC B0 ;  /* 0x0000000000007941 */ /* 0x000fea0003800000 */
.L_x_4212:
        /* <DEDUP_REMOVED lines=10> */
.L_x_4215:
[----:B------:R-:W-:Y:S05]  /*4b50*/  BSYNC B0 ;  /* 0x0000000000007941 */ /* 0x000fea0003800000 */
.L_x_4214:
[----:B------:R-:W-:Y:S01]  /*4b60*/  BSSY B0, `(.L_x_4216) ;  /* 0x000000c000007945 */ /* 0x000fe20003800000 */
[----:B------:R-:W-:-:S03]  /*4b70*/  @P4 FFMA.FTZ R151, R176, R174, R151 ;  /* 0x000000aeb0974223 */ /* 0x000fc60000010097 */
[----:B------:R-:W-:Y:S05]  /*4b80*/  @P2 BRA `(.L_x_4217) ;  /* 0x0000000000102947 */ /* 0x000fea0003800000 */
[----:B01----:R-:W-:Y:S01]  /*4b90*/  HFMA2.MMA R168, -RZ, RZ, 0, 0 ;  /* 0x00000000ffa87435 */ /* 0x003fe200000001ff */
[----:B------:R-:W-:Y:S10]  /*4ba0*/  @!P0 BRA `(.L_x_4218) ;  /* 0x00000000001c8947 */ /* 0x000ff40003800000 */
[----:B------:R-:W-:Y:S01]  /*4bb0*/  SHF.L.U32 R168, R204, 0x10, RZ ;  /* 0x00000010cca87819 */ /* 0x000fe200000006ff */
[----:B------:R-:W-:Y:S06]  /*4bc0*/  BRA `(.L_x_4218) ;  /* 0x0000000000147947 */ /* 0x000fec0003800000 */
.L_x_4217:
[----:B01----:R-:W-:Y:S01]  /*4bd0*/  FFMA.FTZ R168, R189, R172, R173 ;  /* 0x000000acbda87223 */ /* 0x003fe200000100ad */
[----:B------:R-:W-:-:S03]  /*4be0*/  @P0 SHF.L.U32 R169, R204, 0x10, RZ ;  /* 0x00000010cca90819 */ /* 0x000fc600000006ff */
[----:B------:R-:W-:-:S04]  /*4bf0*/  FADD.FTZ R168, R11, -R168 ;  /* 0x800000a80ba87221 */ /* 0x000fc80000010000 */
[----:B------:R-:W-:-:S04]  /*4c00*/  FMUL.FTZ R168, R227, R168 ;  /* 0x000000a8e3a87220 */ /* 0x000fc80000410000 */
[----:B------:R-:W-:-:S07]  /*4c10*/  @P0 FADD.FTZ R168, R168, R169 ;  /* 0x000000a9a8a80221 */ /* 0x000fce0000010000 */
.L_x_4218:
[----:B------:R-:W-:Y:S05]  /*4c20*/  BSYNC B0 ;  /* 0x0000000000007941 */ /* 0x000fea0003800000 */
.L_x_4216:
[----:B------:R-:W0:Y:S01]  /*4c30*/  @P4 LDC R169, c[0x0][0x29c] ;  /* 0x0000a700ffa94b82 */ /* 0x000e220000000800 */
[----:B------:R-:W-:Y:S01]  /*4c40*/  @P1 F2FP.BF16.F32.PACK_AB R170, RZ, R168 ;  /* 0x000000a8ffaa123e */ /* 0x000fe200000010ff */
[----:B------:R-:W-:Y:S01]  /*4c50*/  @P4 IMAD.U32 R171, R240, 0x10000, RZ ;  /* 0x00010000f0ab4824 */ /* 0x000fe200078e00ff */
[----:B------:R-:W-:Y:S02]  /*4c60*/  BSSY B0, `(.L_x_4219) ;  /* 0x0000013000007945 */ /* 0x000fe40003800000 */
        /* <DEDUP_REMOVED lines=12> */
.L_x_4220:
[----:B------:R-:W-:Y:S01]  /*4d30*/  FFMA.FTZ R169, R192, R172, R173 ;  /* 0x000000acc0a97223 */ /* 0x000fe200000100ad */
[----:B------:R-:W-:-:S03]  /*4d40*/  @P0 SHF.R.U64 R170, R204, 0x10, R205 ;  /* 0x00000010ccaa0819 */ /* 0x000fc600000012cd */
[----:B------:R-:W-:Y:S01]  /*4d50*/  FADD.FTZ R168, R10, -R169 ;  /* 0x800000a90aa87221 */ /* 0x000fe20000010000 */
[----:B------:R-:W-:-:S03]  /*4d60*/  @P0 SHF.L.U32 R169, R170, 0x10, RZ ;  /* 0x00000010aaa90819 */ /* 0x000fc600000006ff */
[----:B------:R-:W-:-:S04]  /*4d70*/  FMUL.FTZ R168, R227, R168 ;  /* 0x000000a8e3a87220 */ /* 0x000fc80000410000 */
[----:B------:R-:W-:-:S07]  /*4d80*/  @P0 FADD.FTZ R168, R168, R169 ;  /* 0x000000a9a8a80221 */ /* 0x000fce0000010000 */
.L_x_4221:
[----:B------:R-:W-:Y:S05]  /*4d90*/  BSYNC B0 ;  /* 0x0000000000007941 */ /* 0x000fea0003800000 */
.L_x_4219:
        /* <DEDUP_REMOVED lines=15> */
.L_x_4223:
[----:B------:R-:W-:Y:S01]  /*4e90*/  FFMA.FTZ R168, R187, R172, R173 ;  /* 0x000000acbba87223 */ /* 0x000fe200000100ad */
[----:B------:R-:W-:-:S03]  /*4ea0*/  @P0 SHF.L.U32 R169, R205, 0x10, RZ ;  /* 0x00000010cda90819 */ /* 0x000fc600000006ff */
[----:B------:R-:W-:-:S04]  /*4eb0*/  FADD.FTZ R168, R9, -R168 ;  /* 0x800000a809a87221 */ /* 0x000fc80000010000 */
[----:B------:R-:W-:-:S04]  /*4ec0*/  FMUL.FTZ R168, R227, R168 ;  /* 0x000000a8e3a87220 */ /* 0x000fc80000410000 */
[----:B------:R-:W-:-:S07]  /*4ed0*/  @P0 FADD.FTZ R168, R168, R169 ;  /* 0x000000a9a8a80221 */ /* 0x000fce0000010000 */
.L_x_4224:
[----:B------:R-:W-:Y:S05]  /*4ee0*/  BSYNC B0 ;  /* 0x0000000000007941 */ /* 0x000fea0003800000 */
.L_x_4222:
        /* <DEDUP_REMOVED lines=16> */
.L_x_4226:
[----:B------:R-:W-:Y:S01]  /*4ff0*/  FFMA.FTZ R169, R190, R172, R173 ;  /* 0x000000acbea97223 */ /* 0x000fe200000100ad */
[----:B------:R-:W-:-:S03]  /*5000*/  @P0 SHF.R.U32.HI R170, RZ, 0x10, R205 ;  /* 0x00000010ffaa0819 */ /* 0x000fc600000116cd */
[----:B------:R-:W-:Y:S01]  /*5010*/  FADD.FTZ R168, R8, -R169 ;  /* 0x800000a908a87221 */ /* 0x000fe20000010000 */
[----:B------:R-:W-:-:S03]  /*5020*/  @P0 SHF.L.U32 R169, R170, 0x10, RZ ;  /* 0x00000010aaa90819 */ /* 0x000fc600000006ff */
[----:B------:R-:W-:-:S04]  /*5030*/  FMUL.FTZ R168, R227, R168 ;  /* 0x000000a8e3a87220 */ /* 0x000fc80000410000 */
[----:B------:R-:W-:-:S07]  /*5040*/  @P0 FADD.FTZ R168, R168, R169 ;  /* 0x000000a9a8a80221 */ /* 0x000fce0000010000 */
.L_x_4227:
[----:B------:R-:W-:Y:S05]  /*5050*/  BSYNC B0 ;  /* 0x0000000000007941 */ /* 0x000fea0003800000 */
.L_x_4225:
[----:B------:R-:W0:Y:S01]  /*5060*/  @P4 LDC R169, c[0x0][0x29c] ;  /* 0x0000a700ffa94b82 */ /* 0x000e220000000800 */
[----:B------:R-:W-:Y:S01]  /*5070*/  VIADD R238, R238, 0x600 ;  /* 0x00000600eeee7836 */ /* 0x000fe20000000000 */
        /* <DEDUP_REMOVED lines=17> */
.L_x_4228:
        /* <DEDUP_REMOVED lines=10> */
.L_x_4230:
[----:B------:R-:W-:Y:S05]  /*5230*/  BSYNC B0 ;  /* 0x0000000000007941 */ /* 0x000fea0003800000 */
.L_x_4229:
[----:B------:R-:W-:Y:S04]  /*5240*/  BSSY B0, `(.L_x_4231) ;  /* 0x0000009000007945 */ /* 0x000fe80003800000 */
        /* <DEDUP_REMOVED lines=8> */
.L_x_4232:
[----:B------:R-:W-:Y:S05]  /*52d0*/  BSYNC B0 ;  /* 0x0000000000007941 */ /* 0x000fea0003800000 */
.L_x_4231:
[----:B------:R-:W-:Y:S01]  /*52e0*/  BSSY B0, `(.L_x_4233) ;  /* 0x000000c000007945 */ /* 0x000fe20003800000 */
[----:B------:R-:W-:-:S03]  /*52f0*/  @P4 FFMA.FTZ R147, R176, R174, R147 ;  /* 0x000000aeb0934223 */ /* 0x000fc60000010093 */
[----:B------:R-:W-:Y:S05]  /*5300*/  @P2 BRA `(.L_x_4234) ;  /* 0x0000000000102947 */ /* 0x000fea0003800000 */
[----:B01----:R-:W-:Y:S01]  /*5310*/  HFMA2.MMA R168, -RZ, RZ, 0, 0 ;  /* 0x00000000ffa87435 */ /* 0x003fe200000001ff */
[----:B------:R-:W-:Y:S10]  /*5320*/  @!P0 BRA `(.L_x_4235) ;  /* 0x00000000001c8947 */ /* 0x000ff40003800000 */
[----:B------:R-:W-:Y:S01]  /*5330*/  IMAD.U32 R168, R202, 0x10000, RZ ;  /* 0x00010000caa87824 */ /* 0x000fe200078e00ff */
[----:B------:R-:W-:Y:S06]  /*5340*/  BRA `(.L_x_4235) ;  /* 0x0000000000147947 */ /* 0x000fec0003800000 */
.L_x_4234:
[----:B01----:R-:W-:Y:S01]  /*5350*/  FFMA.FTZ R168, R185, R172, R173 ;  /* 0x000000acb9a87223 */ /* 0x003fe200000100ad */
[----:B------:R-:W-:-:S03]  /*5360*/  @P0 SHF.L.U32 R169, R202, 0x10, RZ ;  /* 0x00000010caa90819 */ /* 0x000fc600000006ff */
[----:B------:R-:W-:-:S04]  /*5370*/  FADD.FTZ R168, R7, -R168 ;  /* 0x800000a807a87221 */ /* 0x000fc80000010000 */
[----:B------:R-:W-:-:S04]  /*5380*/  FMUL.FTZ R168, R227, R168 ;  /* 0x000000a8e3a87220 */ /* 0x000fc80000410000 */
[----:B------:R-:W-:-:S07]  /*5390*/  @P0 FADD.FTZ R168, R168, R169 ;  /* 0x000000a9a8a80221 */ /* 0x000fce0000010000 */
.L_x_4235:
[----:B------:R-:W-:Y:S05]  /*53a0*/  BSYNC B0 ;  /* 0x0000000000007941 */ /* 0x000fea0003800000 */
.L_x_4233:
        /* <DEDUP_REMOVED lines=16> */
.L_x_4237:
[----:B------:R-:W-:Y:S01]  /*54b0*/  FFMA.FTZ R169, R188, R172, R173 ;  /* 0x000000acbca97223 */ /* 0x000fe200000100ad */
[----:B------:R-:W-:-:S03]  /*54c0*/  @P0 SHF.R.U64 R170, R202, 0x10, R203 ;  /* 0x00000010caaa0819 */ /* 0x000fc600000012cb */
[----:B------:R-:W-:Y:S01]  /*54d0*/  FADD.FTZ R168, R6, -R169 ;  /* 0x800000a906a87221 */ /* 0x000fe20000010000 */
[----:B------:R-:W-:-:S03]  /*54e0*/  @P0 SHF.L.U32 R169, R170, 0x10, RZ ;  /* 0x00000010aaa90819 */ /* 0x000fc600000006ff */
[----:B------:R-:W-:-:S04]  /*54f0*/  FMUL.FTZ R168, R227, R168 ;  /* 0x000000a8e3a87220 */ /* 0x000fc80000410000 */
[----:B------:R-:W-:-:S07]  /*5500*/  @P0 FADD.FTZ R168, R168, R169 ;  /* 0x000000a9a8a80221 */ /* 0x000fce0000010000 */
.L_x_4238:
[----:B------:R-:W-:Y:S05]  /*5510*/  BSYNC B0 ;  /* 0x0000000000007941 */ /* 0x000fea0003800000 */
.L_x_4236:
        /* <DEDUP_REMOVED lines=15> */
.L_x_4240:
[----:B------:R-:W-:Y:S01]  /*5610*/  FFMA.FTZ R168, R183, R172, R173 ;  /* 0x000000acb7a87223 */ /* 0x000fe200000100ad */
[----:B------:R-:W-:-:S03]  /*5620*/  @P0 SHF.L.U32 R169, R203, 0x10, RZ ;  /* 0x00000010cba90819 */ /* 0x000fc600000006ff */
[----:B------:R-:W-:-:S04]  /*5630*/  FADD.FTZ R168, R5, -R168 ;  /* 0x800000a805a87221 */ /* 0x000fc80000010000 */
[----:B------:R-:W-:-:S04]  /*5640*/  FMUL.FTZ R168, R227, R168 ;  /* 0x000000a8e3a87220 */ /* 0x000fc80000410000 */
[----:B------:R-:W-:-:S07]  /*5650*/  @P0 FADD.FTZ R168, R168, R169 ;  /* 0x000000a9a8a80221 */ /* 0x000fce0000010000 */
.L_x_4241:
[----:B------:R-:W-:Y:S05]  /*5660*/  BSYNC B0 ;  /* 0x0000000000007941 */ /* 0x000fea0003800000 */
.L_x_4239:
        /* <DEDUP_REMOVED lines=16> */
.L_x_4243:
[----:B------:R-:W-:Y:S01]  /*5770*/  FFMA.FTZ R173, R186, R172, R173 ;  /* 0x000000acbaad7223 */ /* 0x000fe200000100ad */
[----:B------:R-:W-:-:S03]  /*5780*/  @P0 SHF.R.U32.HI R169, RZ, 0x10, R203 ;  /* 0x00000010ffa90819 */ /* 0x000fc600000116cb */
[----:B------:R-:W-:Y:S01]  /*5790*/  FADD.FTZ R168, R4, -R173 ;  /* 0x800000ad04a87221 */ /* 0x000fe20000010000 */
[----:B------:R-:W-:-:S03]  /*57a0*/  @P0 SHF.L.U32 R169, R169, 0x10, RZ ;  /* 0x00000010a9a90819 */ /* 0x000fc600000006ff */
[----:B------:R-:W-:-:S04]  /*57b0*/  FMUL.FTZ R168, R227, R168 ;  /* 0x000000a8e3a87220 */ /* 0x000fc80000410000 */
[----:B------:R-:W-:-:S07]  /*57c0*/  @P0 FADD.FTZ R168, R168, R169 ;  /* 0x000000a9a8a80221 */ /* 0x000fce0000010000 */
.L_x_4244:
[----:B------:R-:W-:Y:S05]  /*57d0*/  BSYNC B0 ;  /* 0x0000000000007941 */ /* 0x000fea0003800000 */
.L_x_4242:
        /* <DEDUP_REMOVED lines=17> */
.L_x_4245:
        /* <DEDUP_REMOVED lines=12> */
.L_x_4247:
[----:B------:R-:W-:Y:S05]  /*59b0*/  BSYNC B0 ;  /* 0x0000000000007941 */ /* 0x000fea0003800000 */
.L_x_4246:
[----:B------:R-:W-:Y:S01]  /*59c0*/  VIADD R237, R237, UR14 ;  /* 0x0000000eeded7c36 */ /* 0x000fe20008000000 */
[----:B01----:R-:W-:-:S04]  /*59d0*/  SEL R171, RZ, 0x1, P3 ;  /* 0x00000001ffab7807 */ /* 0x003fc80001800000 */
[----:B------:R-:W-:-:S13]  /*59e0*/  ISETP.GE.AND P0, PT, R237, UR15, PT ;  /* 0x0000000fed007c0c */ /* 0x000fda000bf06270 */
[----:B------:R-:W-:Y:S05]  /*59f0*/  @!P0 BRA `(.L_x_4248) ;  /* 0xffffffac00648947 */ /* 0x000fea000383ffff */
.L_x_4126:
        /* <DEDUP_REMOVED lines=34> */
.L_x_4130:
[----:B------:R-:W-:Y:S01]  /*5c20*/  HFMA2.MMA R250, -RZ, RZ, 0, 9.5367431640625e-07 ;  /* 0x00000010fffa7435 */ /* 0x000fe200000001ff */
[----:B------:R-:W-:Y:S01]  /*5c30*/  MOV R251, R173 ;  /* 0x000000ad00fb7202 */ /* 0x000fe20000000f00 */
[----:B------:R-:W-:Y:S01]  /*5c40*/  IMAD.MOV.U32 R248, RZ, RZ, -0x1 ;  /* 0xfffffffffff87424 */ /* 0x000fe200078e00ff */
[----:B------:R-:W-:-:S08]  /*5c50*/  MOV R252, 0x1f ;  /* 0x0000001f00fc7802 */ /* 0x000fd00000000f00 */
[----:B-----5:R-:W-:Y:S05]  /*5c60*/  WARPSYNC.COLLECTIVE R248, `(.L_x_4249) ;  /* 0x00000000f8087348 */ /* 0x020fea0003c00000 */
[----:B------:R0:W1:Y:S02]  /*5c70*/  SHFL.DOWN P1, R249, R251, R250, R252 ;  /* 0x080000fafbf97389 */ /* 0x00006400000200fc */
[----:B01---5:R-:W-:Y:S01]  /*5c80*/  ENDCOLLECTIVE ;  /* 0x000000000000791b */ /* 0x023fe20003800000 */
.L_x_4249:
[----:B------:R-:W-:Y:S02]  /*5c90*/  MOV R251, R175 ;  /* 0x000000af00fb7202 */ /* 0x000fe40000000f00 */
[----:B------:R-:W-:-:S07]  /*5ca0*/  MOV R168, R249 ;  /* 0x000000f900a87202 */ /* 0x000fce0000000f00 */
[----:B------:R-:W-:Y:S05]  /*5cb0*/  WARPSYNC.COLLECTIVE R248, `(.L_x_4250) ;  /* 0x00000000f8087348 */ /* 0x000fea0003c00000 */
[----:B------:R0:W1:Y:S02]  /*5cc0*/  SHFL.DOWN P1, R249, R251, R250, R252 ;  /* 0x080000fafbf97389 */ /* 0x00006400000200fc */
[----:B01----:R-:W-:Y:S01]  /*5cd0*/  ENDCOLLECTIVE ;  /* 0x000000000000791b */ /* 0x003fe20003800000 */
.L_x_4250:
[----:B------:R-:W-:Y:S01]  /*5ce0*/  FADD.FTZ R168, R168, R173 ;  /* 0x000000ada8a87221 */ /* 0x000fe20000010000 */
[----:B------:R-:W-:-:S03]  /*5cf0*/  HFMA2.MMA R250, -RZ, RZ, 0, 4.76837158203125e-07 ;  /* 0x00000008fffa7435 */ /* 0x000fc600000001ff */
[----:B------:R-:W-:Y:S01]  /*5d00*/  IMAD.MOV.U32 R251, RZ, RZ, R168 ;  /* 0x000000fffffb7224 */ /* 0x000fe200078e00a8 */
[----:B------:R-:W-:-:S07]  /*5d10*/  MOV R178, R249 ;  /* 0x000000f900b27202 */ /* 0x000fce0000000f00 */
[----:B------:R-:W-:Y:S05]  /*5d20*/  WARPSYNC.COLLECTIVE R248, `(.L_x_4251) ;  /* 0x00000000f8087348 */ /* 0x000fea0003c00000 */
[----:B------:R0:W1:Y:S02]  /*5d30*/  SHFL.DOWN P1, R249, R251, R250, R252 ;  /* 0x080000fafbf97389 */ /* 0x00006400000200fc */
[----:B01----:R-:W-:Y:S01]  /*5d40*/  ENDCOLLECTIVE ;  /* 0x000000000000791b */ /* 0x003fe20003800000 */
.L_x_4251:
[----:B------:R-:W-:-:S05]  /*5d50*/  FADD.FTZ R169, R178, R175 ;  /* 0x000000afb2a97221 */ /* 0x000fca0000010000 */
[----:B------:R-:W-:Y:S02]  /*5d60*/  MOV R251, R169 ;  /* 0x000000a900fb7202 */ /* 0x000fe40000000f00 */
[----:B------:R-:W-:-:S07]  /*5d70*/  MOV R177, R249 ;  /* 0x000000f900b17202 */ /* 0x000fce0000000f00 */
[----:B------:R-:W-:Y:S05]  /*5d80*/  WARPSYNC.COLLECTIVE R248, `(.L_x_4252) ;  /* 0x00000000f8087348 */ /* 0x000fea0003c00000 */
[----:B------:R0:W1:Y:S02]  /*5d90*/  SHFL.DOWN P1, R249, R251, R250, R252 ;  /* 0x080000fafbf97389 */ /* 0x00006400000200fc */
[----:B01----:R-:W-:Y:S01]  /*5da0*/  ENDCOLLECTIVE ;  /* 0x000000000000791b */ /* 0x003fe20003800000 */
.L_x_4252:
[----:B------:R-:W-:Y:S01]  /*5db0*/  FADD.FTZ R177, R168, R177 ;  /* 0x000000b1a8b17221 */ /* 0x000fe20000010000 */
[----:B------:R-:W-:-:S04]  /*5dc0*/  HFMA2.MMA R250, -RZ, RZ, 0, 2.384185791015625e-07 ;  /* 0x00000004fffa7435 */ /* 0x000fc800000001ff */
[----:B------:R-:W-:Y:S01]  /*5dd0*/  MOV R251, R177 ;  /* 0x000000b100fb7202 */ /* 0x000fe20000000f00 */
[----:B------:R-:W-:-:S07]  /*5de0*/  IMAD.MOV.U32 R178, RZ, RZ, R249 ;  /* 0x000000ffffb27224 */ /* 0x000fce00078e00f9 */
[----:B------:R-:W-:Y:S05]  /*5df0*/  WARPSYNC.COLLECTIVE R248, `(.L_x_4253) ;  /* 0x00000000f8087348 */ /* 0x000fea0003c00000 */
[----:B------:R0:W1:Y:S02]  /*5e00*/  SHFL.DOWN P1, R249, R251, R250, R252 ;  /* 0x080000fafbf97389 */ /* 0x00006400000200fc */
[----:B01----:R-:W-:Y:S01]  /*5e10*/  ENDCOLLECTIVE ;  /* 0x000000000000791b */ /* 0x003fe20003800000 */
.L_x_4253:
[----:B------:R-:W-:-:S04]  /*5e20*/  FADD.FTZ R179, R169, R178 ;  /* 0x000000b2a9b37221 */ /* 0x000fc80000010000 */
[----:B------:R-:W-:Y:S01]  /*5e30*/  IMAD.MOV.U32 R251, RZ, RZ, R179 ;  /* 0x000000fffffb7224 */ /* 0x000fe200078e00b3 */
[----:B------:R-:W-:-:S07]  /*5e40*/  MOV R178, R249 ;  /* 0x000000f900b27202 */ /* 0x000fce0000000f00 */
[----:B------:R-:W-:Y:S05]  /*5e50*/  WARPSYNC.COLLECTIVE R248, `(.L_x_4254) ;  /* 0x00000000f8087348 */ /* 0x000fea0003c00000 */
[----:B------:R0:W1:Y:S02]  /*5e60*/  SHFL.DOWN P1, R249, R251, R250, R252 ;  /* 0x080000fafbf97389 */ /* 0x00006400000200fc */
[----:B01----:R-:W-:Y:S01]  /*5e70*/  ENDCOLLECTIVE ;  /* 0x000000000000791b */ /* 0x003fe20003800000 */
.L_x_4254:
[----:B------:R-:W-:Y:S01]  /*5e80*/  FADD.FTZ R217, R177, R178 ;  /* 0x000000b2b1d97221 */ /* 0x000fe20000010000 */
[----:B------:R-:W-:-:S04]  /*5e90*/  HFMA2.MMA R250, -RZ, RZ, 0, 1.1920928955078125e-07 ;  /* 0x00000002fffa7435 */ /* 0x000fc800000001ff */
[----:B------:R-:W-:Y:S02]  /*5ea0*/  MOV R251, R217 ;  /* 0x000000d900fb7202 */ /* 0x000fe40000000f00 */
[----:B------:R-:W-:-:S07]  /*5eb0*/  MOV R216, R249 ;  /* 0x000000f900d87202 */ /* 0x000fce0000000f00 */
[----:B------:R-:W-:Y:S05]  /*5ec0*/  WARPSYNC.COLLECTIVE R248, `(.L_x_4255) ;  /* 0x00000000f8087348 */ /* 0x000fea0003c00000 */
[----:B------:R0:W1:Y:S02]  /*5ed0*/  SHFL.DOWN P1, R249, R251, R250, R252 ;  /* 0x080000fafbf97389 */ /* 0x00006400000200fc */
[----:B01----:R-:W-:Y:S01]  /*5ee0*/  ENDCOLLECTIVE ;  /* 0x000000000000791b */ /* 0x003fe20003800000 */
.L_x_4255:
[----:B------:R-:W-:-:S05]  /*5ef0*/  FADD.FTZ R238, R179, R216 ;  /* 0x000000d8b3ee7221 */ /* 0x000fca0000010000 */
[----:B------:R-:W-:Y:S01]  /*5f00*/  MOV R251, R238 ;  /* 0x000000ee00fb7202 */ /* 0x000fe20000000f00 */
[----:B------:R-:W-:-:S07]  /*5f10*/  IMAD.MOV.U32 R178, RZ, RZ, R249 ;  /* 0x000000ffffb27224 */ /* 0x000fce00078e00f9 */
[----:B------:R-:W-:Y:S05]  /*5f20*/  WARPSYNC.COLLECTIVE R248, `(.L_x_4256) ;  /* 0x00000000f8087348 */ /* 0x000fea0003c00000 */
[----:B------:R0:W1:Y:S02]  /*5f30*/  SHFL.DOWN P1, R249, R251, R250, R252 ;  /* 0x080000fafbf97389 */ /* 0x00006400000200fc */
[----:B01----:R-:W-:Y:S01]  /*5f40*/  ENDCOLLECTIVE ;  /* 0x000000000000791b */ /* 0x003fe20003800000 */
.L_x_4256:
[----:B------:R-:W-:-:S05]  /*5f50*/  FADD.FTZ R175, R217, R178 ;  /* 0x000000b2d9af7221 */ /* 0x000fca0000010000 */
[----:B------:R-:W-:Y:S01]  /*5f60*/  MOV R251, R175 ;  /* 0x000000af00fb7202 */ /* 0x000fe20000000f00 */
[----:B------:R-:W-:Y:S01]  /*5f70*/  IMAD.MOV.U32 R250, RZ, RZ, 0x1 ;  /* 0x00000001fffa7424 */ /* 0x000fe200078e00ff */
[----:B------:R-:W-:-:S07]  /*5f80*/  MOV R173, R249 ;  /* 0x000000f900ad7202 */ /* 0x000fce0000000f00 */
[----:B------:R-:W-:Y:S05]  /*5f90*/  WARPSYNC.COLLECTIVE R248, `(.L_x_4257) ;  /* 0x00000000f8087348 */ /* 0x000fea0003c00000 */
[----:B------:R0:W1:Y:S02]  /*5fa0*/  SHFL.DOWN P1, R249, R251, R250, R252 ;  /* 0x080000fafbf97389 */ /* 0x00006400000200fc */
[----:B01----:R-:W-:Y:S01]  /*5fb0*/  ENDCOLLECTIVE ;  /* 0x000000000000791b */ /* 0x003fe20003800000 */
.L_x_4257:
[----:B------:R-:W-:-:S05]  /*5fc0*/  FADD.FTZ R178, R238, R173 ;  /* 0x000000adeeb27221 */ /* 0x000fca0000010000 */
[----:B------:R-:W-:Y:S02]  /*5fd0*/  MOV R251, R178 ;  /* 0x000000b200fb7202 */ /* 0x000fe40000000f00 */
[----:B------:R-:W-:-:S07]  /*5fe0*/  MOV R216, R249 ;  /* 0x000000f900d87202 */ /* 0x000fce0000000f00 */
[----:B------:R-:W-:Y:S05]  /*5ff0*/  WARPSYNC.COLLECTIVE R248, `(.L_x_4258) ;  /* 0x00000000f8087348 */ /* 0x000fea0003c00000 */
[----:B------:R0:W1:Y:S02]  /*6000*/  SHFL.DOWN P1, R249, R251, R250, R252 ;  /* 0x080000fafbf97389 */ /* 0x00006400000200fc */
[----:B01----:R-:W-:Y:S01]  /*6010*/  ENDCOLLECTIVE ;  /* 0x000000000000791b */ /* 0x003fe20003800000 */
.L_x_4258:
[----:B------:R-:W-:Y:S01]  /*6020*/  MOV R173, R249 ;  /* 0x000000f900ad7202 */ /* 0x000fe20000000f00 */
[----:B------:R-:W-:Y:S06]  /*6030*/  BRA `(.L_x_4259) ;  /* 0xffffffc000947947 */ /* 0x000fec000383ffff */
.L_x_4260:
        /* <DEDUP_REMOVED lines=12> */
.L_x_15209:


//--------------------- .text._ZN10layer_norm13ln_bwd_kernelINS_13Kernel_traitsIf13__nv_bfloat16S2_S2_fjLj7168ELj1ELj1ELj8ELj8ENS_18Kernel_traits_baseILj7168EfS2_S2_S2_fjLj256EEEEELb1ELb0ELb0ELb0EEEvNS_9BwdParamsE --------------------------
	.section	.text._ZN10layer_norm13ln_bwd_kernelINS_13Kernel_traitsIf13__nv_bfloat16S2_S2_fjLj7168ELj1ELj1ELj8ELj8ENS_18Kernel_traits_baseILj7168EfS2_S2_S2_fjLj256EEEEELb1ELb0ELb0ELb0EEEvNS_9BwdParamsE,"ax",@progbits
	.align	128
        .global         _ZN10layer_norm13ln_bwd_kernelINS_13Kernel_traitsIf13__nv_bfloat16S2_S2_fjLj7168ELj1ELj1ELj8ELj8ENS_18Kernel_traits_baseILj7168EfS2_S2_S2_fjLj256EEEEELb1ELb0ELb0ELb0EEEvNS_9BwdParamsE
        .type           _ZN10layer_norm13ln_bwd_kernelINS_13Kernel_traitsIf13__nv_bfloat16S2_S2_fjLj7168ELj1ELj1ELj8ELj8ENS_18Kernel_traits_baseILj7168EfS2_S2_S2_fjLj256EEEEELb1ELb0ELb0ELb0EEEvNS_9BwdParamsE,@function
        .size           _ZN10layer_norm13ln_bwd_kernelINS_13Kernel_traitsIf13__nv_bfloat16S2_S2_fjLj7168ELj1ELj1ELj8ELj8ENS_18Kernel_traits_baseILj7168EfS2_S2_S2_fjLj256EEEEELb1ELb0ELb0ELb0EEEvNS_9BwdParamsE,(.L_x_15210 - _ZN10layer_norm13ln_bwd_kernelINS_13Kernel_traitsIf13__nv_bfloat16S2_S2_fjLj7168ELj1ELj1ELj8ELj8ENS_18Kernel_traits_baseILj7168EfS2_S2_S2_fjLj256EEEEELb1ELb0ELb0ELb0EEEvNS_9BwdParamsE)
        .other          _ZN10layer_norm13ln_bwd_kernelINS_13Kernel_traitsIf13__nv_bfloat16S2_S2_fjLj7168ELj1ELj1ELj8ELj8ENS_18Kernel_traits_baseILj7168EfS2_S2_S2_fjLj256EEEEELb1ELb0ELb0ELb0EEEvNS_9BwdParamsE,@"STO_CUDA_ENTRY STV_DEFAULT"
_ZN10layer_norm13ln_bwd_kernelINS_13Kernel_traitsIf13__nv_bfloat16S2_S2_fjLj7168ELj1ELj1ELj8ELj8ENS_18Kernel_traits_baseILj7168EfS2_S2_S2_fjLj256EEEEELb1ELb0ELb0ELb0EEEvNS_9BwdParamsE:
.text._ZN10layer_norm13ln_bwd_kernelINS_13Kernel_traitsIf13__nv_bfloat16S2_S2_fjLj7168ELj1ELj1ELj8ELj8ENS_18Kernel_traits_baseILj7168EfS2_S2_S2_fjLj256EEEEELb1ELb0ELb0ELb0EEEvNS_9BwdParamsE:
        /* <DEDUP_REMOVED lines=40> */
[----:B------:R0:W5:Y:S02]  /*0280*/  @P6 LDG.E.128 R120, desc[UR4][R8.64] ;  /* 0x0000000408786981 */ /* 0x000164000c1e1d00 */
[----:B------:R-:W4:Y:S01]  /*0290*/  @P3 LDC.64 R20, c[0x0][0x260] ;  /* 0x00009800ff143b82 */ /* 0x000f220000000a00 */
[C---:B-1----:R-:W-:Y:S01]  /*02a0*/  @P1 IMAD.WIDE.U32 R12, R5.reuse, 0x10, R10 ;  /* 0x00000010050c1825 */ /* 0x042fe200078e000a */
[----:B------:R-:W-:-:S04]  /*02b0*/  @P1 IADD3 R5, R5, 0x100, RZ ;  /* 0x0000010005051810 */ /* 0x000fc80007ffe0ff */
[----:B------:R0:W5:Y:S02]  /*02c0*/  @P1 LDG.E.128 R116, desc[UR4][R12.64] ;  /* 0x000000040c741981 */ /* 0x000164000c1e1d00 */
[----:B------:R-:W1:Y:S01]  /*02d0*/  @P2 LDC.64 R22, c[0x0][0x260] ;  /* 0x00009800ff162b82 */ /* 0x000e620000000a00 */
[----:B--2---:R-:W-:-:S04]  /*02e0*/  @P5 IMAD.WIDE.U32 R14, R5, 0x10, R14 ;  /* 0x00000010050e5825 */ /* 0x004fc800078e000e */
[----:B------:R-:W-:Y:S01]  /*02f0*/  @P5 VIADD R5, R5, 0x100 ;  /* 0x0000010005055836 */ /* 0x000fe20000000000 */
[----:B------:R0:W5:Y:S02]  /*0300*/  @P5 LDG.E.128 R112, desc[UR4][R14.64] ;  /* 0x000000040e705981 */ /* 0x000164000c1e1d00 */
[----:B------:R-:W2:Y:S01]  /*0310*/  @P0 LDC.64 R10, c[0x0][0x260] ;  /* 0x00009800ff0a0b82 */ /* 0x000ea20000000a00 */
[C---:B---3--:R-:W-:Y:S01]  /*0320*/  @P4 IMAD.WIDE.U32 R18, R5.reuse, 0x10, R18 ;  /* 0x0000001005124825 */ /* 0x048fe200078e0012 */
[----:B------:R-:W-:-:S04]  /*0330*/  @P4 IADD3 R5, R5, 0x100, RZ ;  /* 0x0000010005054810 */ /* 0x000fc80007ffe0ff */
[----:B------:R0:W5:Y:S01]  /*0340*/  @P4 LDG.E.128 R108, desc[UR4][R18.64] ;  /* 0x00000004126c4981 */ /* 0x000162000c1e1d00 */
[----:B----4-:R-:W-:-:S04]  /*0350*/  @P3 IMAD.WIDE.U32 R20, R5, 0x10, R20 ;  /* 0x0000001005143825 */ /* 0x010fc800078e0014 */
[----:B------:R-:W-:Y:S01]  /*0360*/  @P3 VIADD R5, R5, 0x100 ;  /* 0x0000010005053836 */ /* 0x000fe20000000000 */
[----:B------:R0:W5:Y:S03]  /*0370*/  @P3 LDG.E.128 R104, desc[UR4][R20.64] ;  /* 0x0000000414683981 */ /* 0x000166000c1e1d00 */
[C---:B-1----:R-:W-:Y:S01]  /*0380*/  @P2 IMAD.WIDE.U32 R22, R5.reuse, 0x10, R22 ;  /* 0x0000001005162825 */ /* 0x042fe200078e0016 */
[----:B------:R-:W-:-:S04]  /*0390*/  @P2 IADD3 R5, R5, 0x100, RZ ;  /* 0x0000010005052810 */ /* 0x000fc80007ffe0ff */
[----:B------:R0:W5:Y:S01]  /*03a0*/  @P2 LDG.E.128 R100, desc[UR4][R22.64] ;  /* 0x0000000416642981 */ /* 0x000162000c1e1d00 */
[----:B--2---:R-:W-:-:S05]  /*03b0*/  @P0 IMAD.WIDE.U32 R10, R5, 0x10, R10 ;  /* 0x00000010050a0825 */ /* 0x004fca00078e000a */
        /* <DEDUP_REMOVED lines=30> */
[----:B------:R-:W-:Y:S01]  /*05a0*/  ULDC.64 UR6, c[0x0][0x270] ;  /* 0x00009c0000067ab9 */ /* 0x000fe20000000a00 */
[----:B------:R-:W-:Y:S01]  /*05b0*/  HFMA2.MMA R93, -RZ, RZ, 0, 0 ;  /* 0x00000000ff5d7435 */ /* 0x000fe200000001ff */
[----:B------:R-:W-:Y:S01]  /*05c0*/  ISETP.NE.U32.AND P1, PT, RZ, UR6, PT ;  /* 0x00000006ff007c0c */ /* 0x000fe2000bf25070 */
[----:B------:R-:W-:-:S03]  /*05d0*/  IMAD.MOV.U32 R124, RZ, RZ, 0x1 ;  /* 0x00000001ff7c7424 */ /* 0x000fc600078e00ff */
[----:B------:R-:W-:-:S13]  /*05e0*/  ISETP.NE.AND.EX P1, PT, RZ, UR7, PT, P1 ;  /* 0x00000007ff007c0c */ /* 0x000fda000bf25310 */
.L_x_4298:
[----:B------:R-:W1:Y:S01]  /*05f0*/  @P1 LDC.64 R8, c[0x0][0x270] ;  /* 0x00009c00ff081b82 */ /* 0x000e620000000a00 */
[----:B------:R-:W-:Y:S02]  /*0600*/  SHF.R.S32.HI R2, RZ, 0x1f, R7 ;  /* 0x0000001fff027819 */ /* 0x000fe40000011407 */
[----:B------:R-:W-:-:S05]  /*0610*/  ISETP.NE.AND P6, PT, R6, RZ, PT ;  /* 0x000000ff0600720c */ /* 0x000fca0003fc5270 */
[----:B------:R-:W2:Y:S01]  /*0620*/  LDC.64 R126, c[0x0][0x250] ;  /* 0x00009400ff7e7b82 */ /* 0x000ea20000000a00 */
[----:B-1----:R-:W-:-:S04]  /*0630*/  @P1 LEA R130, P0, R7, R8, 0x1 ;  /* 0x0000000807821211 */ /* 0x002fc800078008ff */
[----:B------:R-:W-:-:S03]  /*0640*/  @P1 LEA.HI.X R131, R7, R9, R2, 0x1, P0 ;  /* 0x0000000907831211 */ /* 0x000fc600000f0c02 */
[----:B------:R-:W1:Y:S01]  /*0650*/  LDC.64 R8, c[0x0][0x258] ;  /* 0x00009600ff087b82 */ /* 0x000e620000000a00 */
[----:B------:R-:W-:Y:S02]  /*0660*/  IMAD.U32 R2, RZ, RZ, UR20 ;  /* 0x00000014ff027e24 */ /* 0x000fe4000f8e00ff */
[C---:B--2---:R-:W-:Y:S01]  /*0670*/  IMAD.WIDE R126, R7.reuse, 0x4, R126 ;  /* 0x00000004077e7825 */ /* 0x044fe200078e027e */
[----:B------:R-:W-:Y:S01]  /*0680*/  BSSY B0, `(.L_x_4262) ;  /* 0x000004a000007945 */ /* 0x000fe20003800000 */
[----:B-----5:R2:W5:Y:S02]  /*0690*/  @P1 LDG.E.U16 R125, desc[UR4][R130.64] ;  /* 0x00000004827d1981 */ /* 0x020564000c1e1500 */
[C---:B-1----:R-:W-:Y:S02]  /*06a0*/  IMAD.WIDE R128, R7.reuse, 0x4, R8 ;  /* 0x0000000407807825 */ /* 0x042fe400078e0208 */
[----:B------:R1:W5:Y:S04]  /*06b0*/  LDG.E R126, desc[UR4][R126.64] ;  /* 0x000000047e7e7981 */ /* 0x000368000c1e1900 */
[----:B------:R3:W5:Y:S01]  /*06c0*/  LDG.E R8, desc[UR4][R128.64] ;  /* 0x0000000480087981 */ /* 0x000762000c1e1900 */
[----:B------:R-:W-:Y:S01]  /*06d0*/  IMAD R4, R7, R2, RZ ;  /* 0x0000000207047224 */ /* 0x000fe200078e02ff */
[----:B--2---:R-:W-:-:S02]  /*06e0*/  MOV R131, RZ ;  /* 0x000000ff00837202 */ /* 0x004fc40000000f00 */
[----:B------:R-:W-:Y:S02]  /*06f0*/  MOV R132, RZ ;  /* 0x000000ff00847202 */ /* 0x000fe40000000f00 */
[----:B------:R-:W-:Y:S02]  /*0700*/  SHF.R.S32.HI R9, RZ, 0x1f, R4 ;  /* 0x0000001fff097819 */ /* 0x000fe40000011404 */
[----:B------:R-:W-:Y:S02]  /*0710*/  SHF.R.U32.HI R130, RZ, 0x5, R0 ;  /* 0x00000005ff827819 */ /* 0x000fe40000011600 */
[----:B------:R-:W-:Y:S02]  /*0720*/  LEA.HI R9, R9, R4, RZ, 0x2 ;  /* 0x0000000409097211 */ /* 0x000fe400078f10ff */
[----:B------:R-:W-:-:S04]  /*0730*/  LOP3.LUT R4, R0, 0xff, RZ, 0xc0, !PT ;  /* 0x000000ff00047812 */ /* 0x000fc800078ec0ff */
[----:B------:R-:W-:-:S05]  /*0740*/  LEA.HI.SX32 R9, R9, R4, 0x1e ;  /* 0x0000000409097211 */ /* 0x000fca00078ff2ff */
[----:B-1----:R-:W-:Y:S01]  /*0750*/  IMAD.MOV.U32 R127, RZ, RZ, R9 ;  /* 0x000000ffff7f7224 */ /* 0x002fe200078e0009 */
[----:B---3--:R-:W-:Y:S06]  /*0760*/  @!P6 BRA `(.L_x_4263) ;  /* 0x0000000000ece947 */ /* 0x008fec0003800000 */
[C---:B------:R-:W-:Y:S01]  /*0770*/  LEA R10, P0, R9.reuse, UR12, 0x2 ;  /* 0x0000000c090a7c11 */ /* 0x040fe2000f8010ff */
[----:B------:R-:W1:Y:S03]  /*0780*/  LDC.64 R14, c[0x0][0x2b8] ;  /* 0x0000ae00ff0e7b82 */ /* 0x000e660000000a00 */
[----:B------:R-:W-:Y:S02]  /*0790*/  LEA.HI.X R11, R9, UR13, RZ, 0x2, P0 ;  /* 0x0000000d090b7c11 */ /* 0x000fe400080f14ff */
[----:B------:R-:W-:-:S03]  /*07a0*/  ISETP.NE.U32.AND P0, PT, RZ, UR8, PT ;  /* 0x00000008ff007c0c */ /* 0x000fc6000bf05070 */
[----:B------:R-:W5:Y:S01]  /*07b0*/  LDG.E R10, desc[UR4][R10.64] ;  /* 0x000000040a0a7981 */ /* 0x000f62000c1e1900 */
[----:B------:R-:W-:-:S13]  /*07c0*/  ISETP.NE.AND.EX P0, PT, RZ, UR9, PT, P0 ;  /* 0x00000009ff007c0c */ /* 0x000fda000bf05300 */
[----:B------:R-:W-:-:S04]  /*07d0*/  @P0 LEA R128, P6, R9, UR8, 0x3 ;  /* 0x0000000809800c11 */ /* 0x000fc8000f8c18ff */
[C---:B------:R-:W-:Y:S02]  /*07e0*/  @P0 LEA.HI.X R129, R9.reuse, UR9, RZ, 0x3, P6 ;  /* 0x0000000909810c11 */ /* 0x040fe4000b0f1cff */
[C---:B------:R-:W-:Y:S01]  /*07f0*/  LEA R12, P6, R9.reuse, UR10, 0x3 ;  /* 0x0000000a090c7c11 */ /* 0x040fe2000f8c18ff */
[C---:B-1----:R-:W-:Y:S02]  /*0800*/  IMAD.WIDE.U32 R14, R9.reuse, 0x8, R14 ;  /* 0x00000008090e7825 */ /* 0x042fe400078e000e */
[----:B------:R1:W5:Y:S01]  /*0810*/  @P0 LDG.E.64 R182, desc[UR4][R128.64] ;  /* 0x0000000480b60981 */ /* 0x000362000c1e1b00 */
[----:B------:R-:W-:-:S03]  /*0820*/  LEA.HI.X R13, R9, UR11, RZ, 0x3, P6 ;  /* 0x0000000b090d7c11 */ /* 0x000fc6000b0f1cff */
[----:B------:R-:W2:Y:S04]  /*0830*/  LDG.E.64 R14, desc[UR4][R14.64] ;  /* 0x000000040e0e7981 */ /* 0x000ea8000c1e1b00 */
[----:B------:R-:W3:Y:S01]  /*0840*/  LDG.E.64 R12, desc[UR4][R12.64] ;  /* 0x000000040c0c7981 */ /* 0x000ee2000c1e1b00 */
[----:B0-----:R-:W-:-:S04]  /*0850*/  ISETP.NE.AND P0, PT, R5, RZ, PT ;  /* 0x000000ff0500720c */ /* 0x001fc80003f05270 */
[----:B-----5:R-:W-:Y:S01]  /*0860*/  FSEL R18, R126, RZ, !P0 ;  /* 0x000000ff7e127208 */ /* 0x020fe20004000000 */
[----:B--2---:R-:W-:Y:S01]  /*0870*/  IMAD.MOV.U32 R3, RZ, RZ, R14 ;  /* 0x000000ffff037224 */ /* 0x004fe200078e000e */
[C-C-:B---3--:R-:W-:Y:S02]  /*0880*/  SHF.R.U64 R132, R12.reuse, 0x10, R13.reuse ;  /* 0x000000100c847819 */ /* 0x148fe4000000120d */
[----:B------:R-:W-:Y:S02]  /*0890*/  SHF.R.U32.HI R133, RZ, 0x10, R13 ;  /* 0x00000010ff857819 */ /* 0x000fe4000001160d */
[----:B------:R-:W-:Y:S02]  /*08a0*/  SHF.L.U32 R127, R12, 0x10, RZ ;  /* 0x000000100c7f7819 */ /* 0x000fe400000006ff */
[----:B-1----:R-:W-:Y:S01]  /*08b0*/  SHF.L.U32 R129, R132, 0x10, RZ ;  /* 0x0000001084817819 */ /* 0x002fe200000006ff */
[----:B------:R-:W-:Y:S01]  /*08c0*/  IMAD.U32 R133, R133, 0x10000, RZ ;  /* 0x0001000085857824 */ /* 0x000fe200078e00ff */
[----:B------:R-:W-:Y:S01]  /*08d0*/  SHF.L.U32 R131, R13, 0x10, RZ ;  /* 0x000000100d837819 */ /* 0x000fe200000006ff */
[----:B------:R-:W-:Y:S01]  /*08e0*/  FADD.FTZ R127, -R18, R127 ;  /* 0x0000007f127f7221 */ /* 0x000fe20000010100 */
[----:B------:R-:W-:Y:S01]  /*08f0*/  SHF.R.U64 R128, R14, 0x10, R15 ;  /* 0x000000100e807819 */ /* 0x000fe2000000120f */
[C---:B------:R-:W-:Y:S01]  /*0900*/  FADD.FTZ R129, -R18.reuse, R129 ;  /* 0x0000008112817221 */ /* 0x040fe20000010100 */
[----:B------:R-:W-:Y:S01]  /*0910*/  SHF.L.U32 R11, R3, 0x10, RZ ;  /* 0x00000010030b7819 */ /* 0x000fe200000006ff */
[C---:B------:R-:W-:Y:S01]  /*0920*/  FADD.FTZ R13, -R18.reuse, R131 ;  /* 0x00000083120d7221 */ /* 0x040fe20000010100 */
[----:B------:R-:W-:Y:S01]  /*0930*/  FADD.FTZ R133, -R18, R133 ;  /* 0x0000008512857221 */ /* 0x000fe20000010100 */
        /* <DEDUP_REMOVED lines=9> */
[-C--:B------:R-:W-:Y:S01]  /*09d0*/  FFMA.FTZ R93, R12, R18.reuse, R93 ;  /* 0x000000120c5d7223 */ /* 0x080fe2000001005d */
[----:B------:R-:W-:Y:S01]  /*09e0*/  FMUL.FTZ R11, R121, R18 ;  /* 0x00000012790b7220 */ /* 0x000fe20000410000 */
[----:B------:R-:W-:-:S02]  /*09f0*/  IMAD.U32 R15, R16, 0x10000, RZ ;  /* 0x00010000100f7824 */ /* 0x000fc400078e00ff */
        /* <DEDUP_REMOVED lines=16> */
[----:B------:R-:W-:Y:S01]  /*0b00*/  IADD3 R127, R9, 0x100, RZ ;  /* 0x00000100097f7810 */ /* 0x000fe20007ffe0ff */
[----:B------:R-:W-:-:S07]  /*0b10*/  FFMA.FTZ R132, R18, R15, R128 ;  /* 0x0000000f12847223 */ /* 0x000fce0000010080 */
.L_x_4263:
[----:B------:R-:W-:Y:S05]  /*0b20*/  BSYNC B0 ;  /* 0x0000000000007941 */ /* 0x000fea0003800000 */
.L_x_4262:
[----:B------:R-:W-:Y:S01]  /*0b30*/  ISETP.NE.AND P0, PT, R17, RZ, PT ;  /* 0x000000ff1100720c */ /* 0x000fe20003f05270 */
[----:B------:R-:W-:-:S12]  /*0b40*/  BSSY B0, `(.L_x_4264) ;  /* 0x000003d000007945 */ /* 0x000fd80003800000 */
[----:B------:R-:W-:Y:S05]  /*0b50*/  @!P0 BRA `(.L_x_4265) ;  /* 0x0000000000ec8947 */ /* 0x000fea0003800000 */
        /* <DEDUP_REMOVED lines=15> */
[----:B-----5:R-:W-:Y:S02]  /*0c50*/  FSEL R137, R126, RZ, !P0 ;  /* 0x000000ff7e897208 */ /* 0x020fe40004000000 */
[----:B------:R-:W-:Y:S02]  /*0c60*/  IADD3 R127, R127, 0x100, RZ ;  /* 0x000001007f7f7810 */ /* 0x000fe40007ffe0ff */
[----:B--2---:R-:W-:Y:S02]  /*0c70*/  MOV R26, R22 ;  /* 0x00000016001a7202 */ /* 0x004fe40000000f00 */
[C-C-:B---3--:R-:W-:Y:S01]  /*0c80*/  SHF.R.U64 R135, R20.reuse, 0x10, R21.reuse ;  /* 0x0000001014877819 */ /* 0x148fe20000001215 */
[----:B------:R-:W-:Y:S01]  /*0c90*/  IMAD.U32 R133, R20, 0x10000, RZ ;  /* 0x0001000014857824 */ /* 0x000fe200078e00ff */
[----:B------:R-:W-:Y:S02]  /*0ca0*/  SHF.R.U32.HI R134, RZ, 0x10, R21 ;  /* 0x00000010ff867819 */ /* 0x000fe40000011615 */
[----:B-1----:R-:W-:Y:S01]  /*0cb0*/  SHF.L.U32 R128, R135, 0x10, RZ ;  /* 0x0000001087807819 */ /* 0x002fe200000006ff */
[----:B------:R-:W-:Y:S01]  /*0cc0*/  IMAD.MOV.U32 R28, RZ, RZ, R23 ;  /* 0x000000ffff1c7224 */ /* 0x000fe200078e0017 */
[----:B------:R-:W-:Y:S01]  /*0cd0*/  SHF.L.U32 R129, R21, 0x10, RZ ;  /* 0x0000001015817819 */ /* 0x000fe200000006ff */
[----:B------:R-:W-:Y:S01]  /*0ce0*/  FADD.FTZ R21, -R137, R133 ;  /* 0x0000008589157221 */ /* 0x000fe20000010100 */
[----:B------:R-:W-:-:S02]  /*0cf0*/  SHF.L.U32 R20, R134, 0x10, RZ ;  /* 0x0000001086147819 */ /* 0x000fc400000006ff */
[--C-:B------:R-:W-:Y:S02]  /*0d00*/  SHF.R.U64 R136, R22, 0x10, R23.reuse ;  /* 0x0000001016887819 */ /* 0x100fe40000001217 */
[----:B------:R-:W-:Y:S01]  /*0d10*/  SHF.R.U32.HI R134, RZ, 0x10, R23 ;  /* 0x00000010ff867819 */ /* 0x000fe20000011617 */
[----:B------:R-:W-:Y:S02]  /*0d20*/  IMAD.U32 R23, R26, 0x10000, RZ ;  /* 0x000100001a177824 */ /* 0x000fe400078e00ff */
[C---:B------:R-:W-:Y:S01]  /*0d30*/  FADD.FTZ R25, -R137.reuse, R128 ;  /* 0x0000008089197221 */ /* 0x040fe20000010100 */
[C---:B------:R-:W-:Y:S01]  /*0d40*/  FADD.FTZ R129, -R137.reuse, R129 ;  /* 0x0000008189817221 */ /* 0x040fe20000010100 */
[----:B------:R-:W-:Y:S01]  /*0d50*/  SHF.L.U32 R24, R136, 0x10, RZ ;  /* 0x0000001088187819 */ /* 0x000fe200000006ff */
[----:B------:R-:W-:Y:S01]  /*0d60*/  FMUL.FTZ R21, R8, R21 ;  /* 0x0000001508157220 */ /* 0x000fe20000410000 */
[----:B------:R-:W-:Y:S01]  /*0d70*/  FMUL.FTZ R22, R116, R23 ;  /* 0x0000001774167220 */ /* 0x000fe20000410000 */
[----:B------:R-:W-:Y:S01]  /*0d80*/  FADD.FTZ R135, -R137, R20 ;  /* 0x0000001489877221 */ /* 0x000fe20000010100 */
[----:B------:R-:W-:Y:S01]  /*0d90*/  FMUL.FTZ R20, R8, R25 ;  /* 0x0000001908147220 */ /* 0x000fe20000410000 */
        /* <DEDUP_REMOVED lines=20> */
[C---:B------:R-:W-:Y:S01]  /*0ee0*/  FFMA.FTZ R91, R28.reuse, R134, R91 ;  /* 0x000000861c5b7223 */ /* 0x040fe2000001005b */
[----:B------:R-:W-:Y:S01]  /*0ef0*/  FADD.FTZ R131, R131, R26 ;  /* 0x0000001a83837221 */ /* 0x000fe20000010000 */
[----:B------:R-:W-:-:S07]  /*0f00*/  FFMA.FTZ R132, R28, R26, R129 ;  /* 0x0000001a1c847223 */ /* 0x000fce0000010081 */
.L_x_4265:
[----:B------:R-:W-:Y:S05]  /*0f10*/  BSYNC B0 ;  /* 0x0000000000007941 */ /* 0x000fea0003800000 */
.L_x_4264:
[----:B------:R-:W-:Y:S04]  /*0f20*/  BSSY B0, `(.L_x_4266) ;  /* 0x000003d000007945 */ /* 0x000fe80003800000 */
        /* <DEDUP_REMOVED lines=17> */
[----:B------:R-:W-:Y:S01]  /*1040*/  VIADD R127, R127, 0x100 ;  /* 0x000001007f7f7836 */ /* 0x000fe20000000000 */
[----:B--2---:R-:W-:Y:S02]  /*1050*/  MOV R29, R32 ;  /* 0x00000020001d7202 */ /* 0x004fe40000000f00 */
[C-C-:B---3--:R-:W-:Y:S02]  /*1060*/  SHF.R.U64 R135, R30.reuse, 0x10, R31.reuse ;  /* 0x000000101e877819 */ /* 0x148fe4000000121f */
[----:B------:R-:W-:Y:S01]  /*1070*/  SHF.L.U32 R133, R30, 0x10, RZ ;  /* 0x000000101e857819 */ /* 0x000fe200000006ff */
[----:B-1----:R-:W-:Y:S01]  /*1080*/  IMAD.U32 R129, R31, 0x10000, RZ ;  /* 0x000100001f817824 */ /* 0x002fe200078e00ff */
[----:B------:R-:W-:Y:S01]  /*1090*/  SHF.R.U32.HI R134, RZ, 0x10, R31 ;  /* 0x00000010ff867819 */ /* 0x000fe2000001161f */
[----:B------:R-:W-:Y:S01]  /*10a0*/  IMAD.U32 R128, R135, 0x10000, RZ ;  /* 0x0001000087807824 */ /* 0x000fe200078e00ff */
[----:B------:R-:W-:Y:S01]  /*10b0*/  SHF.R.U64 R136, R32, 0x10, R33 ;  /* 0x0000001020887819 */ /* 0x000fe20000001221 */
[----:B------:R-:W-:Y:S01]  /*10c0*/  FADD.FTZ R133, -R137, R133 ;  /* 0x0000008589857221 */ /* 0x000fe20000010100 */
[----:B------:R-:W-:-:S02]  /*10d0*/  SHF.L.U32 R31, R29, 0x10, RZ ;  /* 0x000000101d1f7819 */ /* 0x000fc400000006ff */
[----:B------:R-:W-:Y:S01]  /*10e0*/  SHF.L.U32 R30, R134, 0x10, RZ ;  /* 0x00000010861e7819 */ /* 0x000fe200000006ff */
[----:B------:R-:W-:Y:S01]  /*10f0*/  FMUL.FTZ R29, R8, R133 ;  /* 0x00000085081d7220 */ /* 0x000fe20000410000 */
[----:B------:R-:W-:Y:S02]  /*1100*/  MOV R36, R33 ;  /* 0x0000002100247202 */ /* 0x000fe40000000f00 */
[----:B------:R-:W-:Y:S01]  /*1110*/  SHF.R.U32.HI R134, RZ, 0x10, R33 ;  /* 0x00000010ff867819 */ /* 0x000fe20000011621 */
[C---:B------:R-:W-:Y:S01]  /*1120*/  FADD.FTZ R33, -R137.reuse, R128 ;  /* 0x0000008089217221 */ /* 0x040fe20000010100 */
[C---:B------:R-:W-:Y:S01]  /*1130*/  FADD.FTZ R129, -R137.reuse, R129 ;  /* 0x0000008189817221 */ /* 0x040fe20000010100 */
[----:B------:R-:W-:Y:S02]  /*1140*/  IMAD.U32 R34, R136, 0x10000, RZ ;  /* 0x0001000088227824 */ /* 0x000fe400078e00ff */
[----:B------:R-:W-:Y:S01]  /*1150*/  FMUL.FTZ R32, R112, R31 ;  /* 0x0000001f70207220 */ /* 0x000fe20000410000 */
[----:B------:R-:W-:Y:S01]  /*1160*/  FADD.FTZ R135, -R137, R30 ;  /* 0x0000001e89877221 */ /* 0x000fe20000010100 */
[----:B------:R-:W-:Y:S01]  /*1170*/  SHF.L.U32 R35, R36, 0x10, RZ ;  /* 0x0000001024237819 */ /* 0x000fe200000006ff */
        /* <DEDUP_REMOVED lines=23> */
.L_x_4267:
[----:B------:R-:W-:Y:S05]  /*12f0*/  BSYNC B0 ;  /* 0x0000000000007941 */ /* 0x000fea0003800000 */
.L_x_4266:
        /* <DEDUP_REMOVED lines=18> */
[----:B------:R-:W-:Y:S01]  /*1420*/  IADD3 R127, R127, 0x100, RZ ;  /* 0x000001007f7f7810 */ /* 0x000fe20007ffe0ff */
[----:B--2---:R-:W-:Y:S01]  /*1430*/  IMAD.MOV.U32 R133, RZ, RZ, R128 ;  /* 0x000000ffff857224 */ /* 0x004fe200078e0080 */
[C-C-:B---3--:R-:W-:Y:S02]  /*1440*/  SHF.R.U64 R141, R38.reuse, 0x10, R39.reuse ;  /* 0x00000010268d7819 */ /* 0x148fe40000001227 */
[----:B------:R-:W-:Y:S02]  /*1450*/  SHF.R.U32.HI R140, RZ, 0x10, R39 ;  /* 0x00000010ff8c7819 */ /* 0x000fe40000011627 */
[----:B-1----:R-:W-:Y:S02]  /*1460*/  SHF.L.U32 R137, R141, 0x10, RZ ;  /* 0x000000108d897819 */ /* 0x002fe400000006ff */
[----:B------:R-:W-:-:S02]  /*1470*/  SHF.L.U32 R138, R38, 0x10, RZ ;  /* 0x00000010268a7819 */ /* 0x000fc400000006ff */
[----:B------:R-:W-:Y:S01]  /*1480*/  SHF.L.U32 R139, R39, 0x10, RZ ;  /* 0x00000010278b7819 */ /* 0x000fe200000006ff */
[----:B------:R-:W-:Y:S01]  /*1490*/  IMAD.U32 R38, R140, 0x10000, RZ ;  /* 0x000100008c267824 */ /* 0x000fe200078e00ff */
[----:B------:R-:W-:Y:S01]  /*14a0*/  SHF.R.U64 R142, R128, 0x10, R129 ;  /* 0x00000010808e7819 */ /* 0x000fe20000001281 */
[----:B------:R-:W-:Y:S01]  /*14b0*/  FADD.FTZ R137, -R187, R137 ;  /* 0x00000089bb897221 */ /* 0x000fe20000010100 */
[----:B------:R-:W-:Y:S01]  /*14c0*/  SHF.L.U32 R133, R133, 0x10, RZ ;  /* 0x0000001085857819 */ /* 0x000fe200000006ff */
[C---:B------:R-:W-:Y:S01]  /*14d0*/  FADD.FTZ R39, -R187.reuse, R138 ;  /* 0x0000008abb277221 */ /* 0x040fe20000010100 */
[C---:B------:R-:W-:Y:S01]  /*14e0*/  FADD.FTZ R139, -R187.reuse, R139 ;  /* 0x0000008bbb8b7221 */ /* 0x040fe20000010100 */
[----:B------:R-:W-:Y:S01]  /*14f0*/  FADD.FTZ R187, -R187, R38 ;  /* 0x00000026bbbb7221 */ /* 0x000fe20000010100 */
[----:B------:R-:W-:Y:S01]  /*1500*/  SHF.L.U32 R128, R142, 0x10, RZ ;  /* 0x000000108e807819 */ /* 0x000fe200000006ff */
        /* <DEDUP_REMOVED lines=8> */
[----:B------:R-:W-:Y:S01]  /*1590*/  SHF.L.U32 R134, R129, 0x10, RZ ;  /* 0x0000001081867819 */ /* 0x000fe200000006ff */
[----:B------:R-:W-:Y:S01]  /*15a0*/  FADD.FTZ R128, R131, R140 ;  /* 0x0000008c83807221 */ /* 0x000fe20000010000 */
[----:B------:R-:W-:-:S02]  /*15b0*/  IMAD.U32 R135, R136, 0x10000, RZ ;  /* 0x0001000088877824 */ /* 0x000fc400078e00ff */
[----:B------:R-:W-:Y:S01]  /*15c0*/  FFMA.FTZ R129, R39, R140, R132 ;  /* 0x0000008c27817223 */ /* 0x000fe20000010084 */
[----:B------:R-:W-:Y:S01]  /*15d0*/  FMUL.FTZ R143, R8, R139 ;  /* 0x0000008b088f7220 */ /* 0x000fe20000410000 */
        /* <DEDUP_REMOVED lines=15> */
.L_x_4269:
[----:B------:R-:W-:Y:S05]  /*16d0*/  BSYNC B0 ;  /* 0x0000000000007941 */ /* 0x000fea0003800000 */
.L_x_4268:
        /* <DEDUP_REMOVED lines=19> */
[C-C-:B---3--:R-:W-:Y:S02]  /*1810*/  SHF.R.U64 R150, R128.reuse, 0x10, R129.reuse ;  /* 0x0000001080967819 */ /* 0x148fe40000001281 */
[----:B------:R-:W-:Y:S01]  /*1820*/  SHF.R.U32.HI R149, RZ, 0x10, R129 ;  /* 0x00000010ff957819 */ /* 0x000fe20000011681 */
[----:B------:R-:W-:Y:S01]  /*1830*/  IMAD.U32 R147, R128, 0x10000, RZ ;  /* 0x0001000080937824 */ /* 0x000fe200078e00ff */
[----:B-1----:R-:W-:Y:S02]  /*1840*/  SHF.L.U32 R139, R150, 0x10, RZ ;  /* 0x00000010968b7819 */ /* 0x002fe400000006ff */
[----:B--2---:R-:W-:-:S02]  /*1850*/  MOV R133, R134 ;  /* 0x0000008600857202 */ /* 0x004fc40000000f00 */
[----:B------:R-:W-:Y:S02]  /*1860*/  SHF.L.U32 R128, R149, 0x10, RZ ;  /* 0x0000001095807819 */ /* 0x000fe400000006ff */
[----:B------:R-:W-:Y:S01]  /*1870*/  SHF.L.U32 R148, R129, 0x10, RZ ;  /* 0x0000001081947819 */ /* 0x000fe200000006ff */
[----:B------:R-:W-:Y:S01]  /*1880*/  FADD.FTZ R139, -R153, R139 ;  /* 0x0000008b998b7221 */ /* 0x000fe20000010100 */
[----:B------:R-:W-:Y:S01]  /*1890*/  SHF.R.U64 R152, R134, 0x10, R135 ;  /* 0x0000001086987819 */ /* 0x000fe20000001287 */
[----:B------:R-:W-:Y:S02]  /*18a0*/  IMAD.U32 R133, R133, 0x10000, RZ ;  /* 0x0001000085857824 */ /* 0x000fe400078e00ff */
[C---:B------:R-:W-:Y:S01]  /*18b0*/  FADD.FTZ R147, -R153.reuse, R147 ;  /* 0x0000009399937221 */ /* 0x040fe20000010100 */
[C---:B------:R-:W-:Y:S01]  /*18c0*/  FADD.FTZ R137, -R153.reuse, R128 ;  /* 0x0000008099897221 */ /* 0x040fe20000010100 */
[--C-:B------:R-:W-:Y:S02]  /*18d0*/  IMAD.MOV.U32 R138, RZ, RZ, R135.reuse ;  /* 0x000000ffff8a7224 */ /* 0x100fe400078e0087 */
[----:B------:R-:W-:Y:S01]  /*18e0*/  FADD.FTZ R151, -R153, R148 ;  /* 0x0000009499977221 */ /* 0x000fe20000010100 */
[----:B------:R-:W-:Y:S01]  /*18f0*/  SHF.L.U32 R128, R152, 0x10, RZ ;  /* 0x0000001098807819 */ /* 0x000fe200000006ff */
[----:B------:R-:W-:Y:S01]  /*1900*/  FMUL.FTZ R148, R8, R139 ;  /* 0x0000008b08947220 */ /* 0x000fe20000410000 */
[----:B------:R-:W-:Y:S01]  /*1910*/  FMUL.FTZ R150, R104, R133 ;  /* 0x0000008568967220 */ /* 0x000fe20000410000 */
[----:B------:R-:W-:Y:S01]  /*1920*/  FMUL.FTZ R147, R8, R147 ;  /* 0x0000009308937220 */ /* 0x000fe20000410000 */
[----:B------:R-:W-:Y:S01]  /*1930*/  SHF.R.U32.HI R134, RZ, 0x10, R135 ;  /* 0x00000010ff867819 */ /* 0x000fe20000011687 */
[----:B------:R-:W-:Y:S01]  /*1940*/  FADD.FTZ R49, R49, R128 ;  /* 0x0000008031317221 */ /* 0x000fe20000010000 */
[----:B------:R-:W-:Y:S01]  /*1950*/  SHF.L.U32 R135, R138, 0x10, RZ ;  /* 0x000000108a877819 */ /* 0x000fe200000006ff */
[-C--:B------:R-:W-:Y:S01]  /*1960*/  FFMA.FTZ R77, R148, R128.reuse, R77 ;  /* 0x00000080944d7223 */ /* 0x080fe2000001004d */
        /* <DEDUP_REMOVED lines=20> */
.L_x_4271:
[----:B------:R-:W-:Y:S05]  /*1ab0*/  BSYNC B0 ;  /* 0x0000000000007941 */ /* 0x000fea0003800000 */
.L_x_4270:
        /* <DEDUP_REMOVED lines=19> */
[C-C-:B---3--:R-:W-:Y:S02]  /*1bf0*/  SHF.R.U64 R159, R128.reuse, 0x10, R129.reuse ;  /* 0x00000010809f7819 */ /* 0x148fe40000001281 */
[----:B------:R-:W-:Y:S02]  /*1c00*/  SHF.R.U32.HI R157, RZ, 0x10, R129 ;  /* 0x00000010ff9d7819 */ /* 0x000fe40000011681 */
[----:B--2---:R-:W-:Y:S01]  /*1c10*/  MOV R133, R134 ;  /* 0x0000008600857202 */ /* 0x004fe20000000f00 */
[----:B-1----:R-:W-:Y:S01]  /*1c20*/  IMAD.U32 R139, R159, 0x10000, RZ ;  /* 0x000100009f8b7824 */ /* 0x002fe200078e00ff */
[----:B------:R-:W-:Y:S02]  /*1c30*/  SHF.L.U32 R156, R128, 0x10, RZ ;  /* 0x00000010809c7819 */ /* 0x000fe400000006ff */
        /* <DEDUP_REMOVED lines=8> */
[----:B------:R-:W-:-:S02]  /*1cc0*/  IMAD.U32 R128, R160, 0x10000, RZ ;  /* 0x00010000a0807824 */ /* 0x000fc400078e00ff */
        /* <DEDUP_REMOVED lines=28> */
.L_x_4273:
[----:B------:R-:W-:Y:S05]  /*1e90*/  BSYNC B0 ;  /* 0x0000000000007941 */ /* 0x000fea0003800000 */
.L_x_4272:
        /* <DEDUP_REMOVED lines=12> */
[C---:B------:R-:W-:Y:S02]  /*1f60*/  LEA.HI.X R137, R127.reuse, UR11, RZ, 0x3, P6 ;  /* 0x0000000b7f897c11 */ /* 0x040fe4000b0f1cff */
[C---:B------:R-:W-:Y:S01]  /*1f70*/  LEA R134, P0, R127.reuse, UR12, 0x2 ;  /* 0x0000000c7f867c11 */ /* 0x040fe2000f8010ff */
[----:B0-----:R-:W-:-:S03]  /*1f80*/  IMAD.WIDE.U32 R128, R127, 0x8, R128 ;  /* 0x000000087f807825 */ /* 0x001fc600078e0080 */
[----:B------:R-:W-:Y:S02]  /*1f90*/  LEA.HI.X R135, R127, UR13, RZ, 0x2, P0 ;  /* 0x0000000d7f877c11 */ /* 0x000fe400080f14ff */
[----:B------:R-:W2:Y:S04]  /*1fa0*/  LDG.E.64 R126, desc[UR4][R136.64] ;  /* 0x00000004887e7981 */ /* 0x000ea8000c1e1b00 */
[----:B------:R-:W3:Y:S04]  /*1fb0*/  LDG.E.64 R128, desc[UR4][R128.64] ;  /* 0x0000000480807981 */ /* 0x000ee8000c1e1b00 */
[----:B------:R0:W5:Y:S01]  /*1fc0*/  LDG.E R165, desc[UR4][R134.64] ;  /* 0x0000000486a57981 */ /* 0x000162000c1e1900 */
[----:B--2---:R-:W-:-:S02]  /*1fd0*/  SHF.R.U64 R167, R126, 0x10, R127 ;  /* 0x000000107ea77819 */ /* 0x004fc4000000127f */
[----:B------:R-:W-:Y:S01]  /*1fe0*/  SHF.L.U32 R133, R126, 0x10, RZ ;  /* 0x000000107e857819 */ /* 0x000fe200000006ff */
[----:B---3--:R-:W-:Y:S01]  /*1ff0*/  IMAD.MOV.U32 R126, RZ, RZ, R128 ;  /* 0x000000ffff7e7224 */ /* 0x008fe200078e0080 */
[----:B-1----:R-:W-:Y:S02]  /*2000*/  SHF.L.U32 R138, R167, 0x10, RZ ;  /* 0x00000010a78a7819 */ /* 0x002fe400000006ff */
[----:B------:R-:W-:Y:S02]  /*2010*/  SHF.R.U32.HI R166, RZ, 0x10, R127 ;  /* 0x00000010ffa67819 */ /* 0x000fe4000001167f */
[----:B------:R-:W-:Y:S02]  /*2020*/  SHF.L.U32 R139, R127, 0x10, RZ ;  /* 0x000000107f8b7819 */ /* 0x000fe400000006ff */
[----:B------:R-:W-:Y:S01]  /*2030*/  SHF.R.U64 R168, R128, 0x10, R129 ;  /* 0x0000001080a87819 */ /* 0x000fe20000001281 */
[----:B0-----:R-:W-:Y:S01]  /*2040*/  FADD.FTZ R135, -R187, R138 ;  /* 0x0000008abb877221 */ /* 0x001fe20000010100 */
[----:B------:R-:W-:-:S02]  /*2050*/  MOV R127, R129 ;  /* 0x00000081007f7202 */ /* 0x000fc40000000f00 */
[----:B------:R-:W-:Y:S02]  /*2060*/  SHF.R.U32.HI R128, RZ, 0x10, R129 ;  /* 0x00000010ff807819 */ /* 0x000fe40000011681 */
[----:B------:R-:W-:Y:S01]  /*2070*/  SHF.L.U32 R129, R126, 0x10, RZ ;  /* 0x000000107e817819 */ /* 0x000fe200000006ff */
[----:B------:R-:W-:Y:S01]  /*2080*/  FADD.FTZ R133, -R187, R133 ;  /* 0x00000085bb857221 */ /* 0x000fe20000010100 */
[----:B------:R-:W-:Y:S01]  /*2090*/  IMAD.U32 R136, R166, 0x10000, RZ ;  /* 0x00010000a6887824 */ /* 0x000fe200078e00ff */
[----:B------:R-:W-:Y:S01]  /*20a0*/  SHF.L.U32 R126, R168, 0x10, RZ ;  /* 0x00000010a87e7819 */ /* 0x000fe200000006ff */
[----:B------:R-:W-:Y:S01]  /*20b0*/  FMUL.FTZ R166, R8, R135 ;  /* 0x0000008708a67220 */ /* 0x000fe20000410000 */
[----:B------:R-:W-:Y:S01]  /*20c0*/  FMUL.FTZ R168, R96, R129 ;  /* 0x0000008160a87220 */ /* 0x000fe20000410000 */
[----:B------:R-:W-:Y:S01]  /*20d0*/  FMUL.FTZ R167, R8, R133 ;  /* 0x0000008508a77220 */ /* 0x000fe20000410000 */
[----:B------:R-:W-:Y:S02]  /*20e0*/  IMAD.U32 R137, R127, 0x10000, RZ ;  /* 0x000100007f897824 */ /* 0x000fe400078e00ff */
[----:B------:R-:W-:Y:S01]  /*20f0*/  FADD.FTZ R41, R41, R126 ;  /* 0x0000007e29297221 */ /* 0x000fe20000010000 */
[-C--:B------:R-:W-:Y:S01]  /*2100*/  FFMA.FTZ R69, R166, R126.reuse, R69 ;  /* 0x0000007ea6457223 */ /* 0x080fe20000010045 */
[----:B------:R-:W-:Y:S01]  /*2110*/  FMUL.FTZ R169, R97, R126 ;  /* 0x0000007e61a97220 */ /* 0x000fe20000410000 */
        /* <DEDUP_REMOVED lines=21> */
.L_x_4275:
[----:B------:R-:W-:Y:S05]  /*2270*/  BSYNC B0 ;  /* 0x0000000000007941 */ /* 0x000fea0003800000 */
.L_x_4274:
[----:B------:R-:W-:Y:S01]  /*2280*/  LOP3.LUT P0, RZ, R124, 0xff, RZ, 0xc0, !PT ;  /* 0x000000ff7cff7812 */ /* 0x000fe2000780c0ff */
[----:B------:R-:W-:Y:S01]  /*2290*/  HFMA2.MMA R187, -RZ, RZ, 1.875, 0 ;  /* 0x3f800000ffbb7435 */ /* 0x000fe200000001ff */
[----:B-----5:R-:W-:Y:S01]  /*22a0*/  LOP3.LUT R126, R130, 0x7fffff8, RZ, 0xc0, !PT ;  /* 0x07fffff8827e7812 */ /* 0x020fe200078ec0ff */
[----:B------:R-:W-:Y:S01]  /*22b0*/  UMOV UR6, 0xffffffff ;  /* 0xffffffff00067882 */ /* 0x000fe20000000000 */
[----:B------:R-:W-:-:S03]  /*22c0*/  LOP3.LUT P6, RZ, R0, 0x1f, RZ, 0xc0, !PT ;  /* 0x0000001f00ff7812 */ /* 0x000fc600078cc0ff */
[----:B------:R-:W-:Y:S02]  /*22d0*/  @P1 SHF.L.U32 R187, R125, 0x10, RZ ;  /* 0x000000107dbb1819 */ /* 0x000fe400000006ff */
[----:B------:R-:W-:-:S04]  /*22e0*/  P2R R124, PR, RZ, 0x40 ;  /* 0x00000040ff7c7803 */ /* 0x000fc80000000000 */
[----:B------:R-:W-:Y:S01]  /*22f0*/  @!P0 VIADD R126, R126, 0x8 ;  /* 0x000000087e7e8836 */ /* 0x000fe20000000000 */
        /* <DEDUP_REMOVED lines=19> */
.L_x_4309:
        /* <DEDUP_REMOVED lines=12> */
[----:B------:R-:W-:Y:S01]  /*24f0*/  LEA R196, R126, R124, 0x3 ;  /* 0x0000007c7ec47211 */ /* 0x000fe200078e18ff */
[----:B------:R-:W-:-:S05]  /*2500*/  @!P0 IMAD R195, R125, 0x8, R124 ;  /* 0x000000087dc38824 */ /* 0x000fca00078e027c */
        /* <DEDUP_REMOVED lines=38> */
[C---:B------:R-:W-:Y:S01]  /*2770*/  FMUL.FTZ R126, R8.reuse, R129 ;  /* 0x00000081087e7220 */ /* 0x040fe20000410000 */
[C---:B------:R-:W-:Y:S01]  /*2780*/  FMUL.FTZ R130, R8.reuse, R135 ;  /* 0x0000008708827220 */ /* 0x040fe20000410000 */
[----:B------:R-:W-:-:S02]  /*2790*/  FMUL.FTZ R136, R8, R139 ;  /* 0x0000008b08887220 */ /* 0x000fc40000410000 */
[----:B------:R-:W-:Y:S01]  /*27a0*/  @P6 MOV R124, R182 ;  /* 0x000000b6007c6202 */ /* 0x000fe20000000f00 */
[--C-:B------:R-:W-:Y:S01]  /*27b0*/  @P6 IMAD.MOV.U32 R128, RZ, RZ, R183.reuse ;  /* 0x000000ffff806224 */ /* 0x100fe200078e00b7 */
[--C-:B------:R-:W-:Y:S02]  /*27c0*/  @P6 SHF.R.U64 R131, R182, 0x10, R183.reuse ;  /* 0x00000010b6836819 */ /* 0x100fe400000012b7 */
[----:B------:R-:W-:Y:S01]  /*27d0*/  @P6 SHF.R.U32.HI R191, RZ, 0x10, R183 ;  /* 0x00000010ffbf6819 */ /* 0x000fe200000116b7 */
[----:B------:R-:W-:Y:S01]  /*27e0*/  @P6 IMAD.U32 R137, R128, 0x10000, RZ ;  /* 0x0001000080896824 */ /* 0x000fe200078e00ff */
        /* <DEDUP_REMOVED lines=55> */
.L_x_4279:
[----:B------:R1:W-:Y:S01]  /*2b60*/  STG.E.64 desc[UR4][R130.64], R126 ;  /* 0x0000007e82007986 */ /* 0x0003e2000c101b04 */
[----:B------:R-:W-:-:S07]  /*2b70*/  VIADD R9, R9, 0x100 ;  /* 0x0000010009097836 */ /* 0x000fce0000000000 */
.L_x_4278:
[----:B------:R-:W-:Y:S05]  /*2b80*/  BSYNC B0 ;  /* 0x0000000000007941 */ /* 0x000fea0003800000 */
.L_x_4277:
[----:B------:R-:W-:Y:S01]  /*2b90*/  ISETP.NE.AND P6, PT, R17, RZ, PT ;  /* 0x000000ff1100720c */ /* 0x000fe20003fc5270 */
[----:B------:R-:W-:-:S12]  /*2ba0*/  BSSY B0, `(.L_x_4280) ;  /* 0x000004f000007945 */ /* 0x000fd80003800000 */
[----:B------:R-:W-:Y:S05]  /*2bb0*/  @!P6 BRA `(.L_x_4281) ;  /* 0x000000040034e947 */ /* 0x000fea0003800000 */
[----:B0-----:R-:W-:-:S04]  /*2bc0*/  ISETP.NE.AND P6, PT, R5, RZ, PT ;  /* 0x000000ff0500720c */ /* 0x001fc80003fc5270 */
[----:B------:R-:W-:Y:S02]  /*2bd0*/  FSEL R124, R132, RZ, !P6 ;  /* 0x000000ff847c7208 */ /* 0x000fe40007000000 */
[----:B------:R-:W-:-:S03]  /*2be0*/  ISETP.NE.U32.AND P6, PT, RZ, UR8, PT ;  /* 0x00000008ff007c0c */ /* 0x000fc6000bfc5070 */
[-CC-:B------:R-:W-:Y:S01]  /*2bf0*/  FFMA.FTZ R125, R21, R133.reuse, R124.reuse ;  /* 0x00000085157d7223 */ /* 0x180fe2000001007c */
[----:B------:R-:W-:Y:S01]  /*2c00*/  ISETP.NE.AND.EX P6, PT, RZ, UR9, PT, P6 ;  /* 0x00000009ff007c0c */ /* 0x000fe2000bfc5360 */
[-CC-:B-1----:R-:W-:Y:S01]  /*2c10*/  FFMA.FTZ R126, R20, R133.reuse, R124.reuse ;  /* 0x00000085147e7223 */ /* 0x182fe2000001007c */
        /* <DEDUP_REMOVED lines=15> */
[----:B------:R-:W-:Y:S02]  /*2d10*/  @P6 SHF.L.U32 R131, R131, 0x10, RZ ;  /* 0x0000001083836819 */ /* 0x000fe400000006ff */
[----:B------:R-:W-:Y:S01]  /*2d20*/  @P6 SHF.L.U32 R137, R128, 0x10, RZ ;  /* 0x0000001080896819 */ /* 0x000fe200000006ff */
[----:B------:R-:W-:-:S02]  /*2d30*/  @P6 IMAD.U32 R191, R191, 0x10000, RZ ;  /* 0x00010000bfbf6824 */ /* 0x000fc400078e00ff */
[----:B------:R-:W-:Y:S01]  /*2d40*/  @P6 FADD.FTZ R124, R124, R127 ;  /* 0x0000007f7c7c6221 */ /* 0x000fe20000010000 */
        /* <DEDUP_REMOVED lines=50> */
.L_x_4282:
[----:B------:R2:W-:Y:S01]  /*3070*/  STG.E.64 desc[UR4][R126.64], R124 ;  /* 0x0000007c7e007986 */ /* 0x0005e2000c101b04 */
[----:B------:R-:W-:-:S07]  /*3080*/  IADD3 R9, R9, 0x100, RZ ;  /* 0x0000010009097810 */ /* 0x000fce0007ffe0ff */
.L_x_4281:
[----:B------:R-:W-:Y:S05]  /*3090*/  BSYNC B0 ;  /* 0x0000000000007941 */ /* 0x000fea0003800000 */
.L_x_4280:
[----:B------:R-:W-:Y:S04]  /*30a0*/  BSSY B0, `(.L_x_4283) ;  /* 0x000004f000007945 */ /* 0x000fe80003800000 */
[----:B------:R-:W-:Y:S05]  /*30b0*/  @!P5 BRA `(.L_x_4284) ;  /* 0x000000040034d947 */ /* 0x000fea0003800000 */
[----:B0-----:R-:W-:-:S04]  /*30c0*/  ISETP.NE.AND P6, PT, R5, RZ, PT ;  /* 0x000000ff0500720c */ /* 0x001fc80003fc5270 */
[----:B-1----:R-:W-:Y:S02]  /*30d0*/  FSEL R130, R132, RZ, !P6 ;  /* 0x000000ff84827208 */ /* 0x002fe40007000000 */
[----:B------:R-:W-:-:S03]  /*30e0*/  ISETP.NE.U32.AND P6, PT, RZ, UR8, PT ;  /* 0x00000008ff007c0c */ /* 0x000fc6000bfc5070 */
[-CC-:B--2---:R-:W-:Y:S01]  /*30f0*/  FFMA.FTZ R125, R29, R133.reuse, R130.reuse ;  /* 0x000000851d7d7223 */ /* 0x184fe20000010082 */
        /* <DEDUP_REMOVED lines=71> */
.L_x_4285:
[----:B------:R3:W-:Y:S01]  /*3570*/  STG.E.64 desc[UR4][R126.64], R124 ;  /* 0x0000007c7e007986 */ /* 0x0007e2000c101b04 */
[----:B------:R-:W-:-:S07]  /*3580*/  IADD3 R9, R9, 0x100, RZ ;  /* 0x0000010009097810 */ /* 0x000fce0007ffe0ff */
.L_x_4284:
[----:B------:R-:W-:Y:S05]  /*3590*/  BSYNC B0 ;  /* 0x0000000000007941 */ /* 0x000fea0003800000 */
.L_x_4283:
[----:B------:R-:W-:Y:S04]  /*35a0*/  BSSY B0, `(.L_x_4286) ;  /* 0x000004f000007945 */ /* 0x000fe80003800000 */
[----:B------:R-:W-:Y:S05]  /*35b0*/  @!P4 BRA `(.L_x_4287) ;  /* 0x000000040034c947 */ /* 0x000fea0003800000 */
[----:B0-----:R-:W-:-:S04]  /*35c0*/  ISETP.NE.AND P6, PT, R5, RZ, PT ;  /* 0x000000ff0500720c */ /* 0x001fc80003fc5270 */
[----:B--23--:R-:W-:Y:S02]  /*35d0*/  FSEL R124, R132, RZ, !P6 ;  /* 0x000000ff847c7208 */ /* 0x00cfe40007000000 */
        /* <DEDUP_REMOVED lines=73> */
.L_x_4288:
[----:B------:R4:W-:Y:S01]  /*3a70*/  STG.E.64 desc[UR4][R126.64], R124 ;  /* 0x0000007c7e007986 */ /* 0x0009e2000c101b04 */
[----:B------:R-:W-:-:S07]  /*3a80*/  VIADD R9, R9, 0x100 ;  /* 0x0000010009097836 */ /* 0x000fce0000000000 */
.L_x_4287:
[----:B------:R-:W-:Y:S05]  /*3a90*/  BSYNC B0 ;  /* 0x0000000000007941 */ /* 0x000fea0003800000 */
.L_x_4286:
[----:B------:R-:W-:Y:S04]  /*3aa0*/  BSSY B0, `(.L_x_4289) ;  /* 0x000004f000007945 */ /* 0x000fe80003800000 */
[----:B------:R-:W-:Y:S05]  /*3ab0*/  @!P3 BRA `(.L_x_4290) ;  /* 0x000000040034b947 */ /* 0x000fea0003800000 */
[----:B0-----:R-:W-:-:S04]  /*3ac0*/  ISETP.NE.AND P6, PT, R5, RZ, PT ;  /* 0x000000ff0500720c */ /* 0x001fc80003fc5270 */
[----:B-1----:R-:W-:Y:S02]  /*3ad0*/  FSEL R130, R132, RZ, !P6 ;  /* 0x000000ff84827208 */ /* 0x002fe40007000000 */
[----:B------:R-:W-:-:S03]  /*3ae0*/  ISETP.NE.U32.AND P6, PT, RZ, UR8, PT ;  /* 0x00000008ff007c0c */ /* 0x000fc6000bfc5070 */
[-CC-:B--234-:R-:W-:Y:S01]  /*3af0*/  FFMA.FTZ R125, R147, R133.reuse, R130.reuse ;  /* 0x00000085937d7223 */ /* 0x19cfe20000010082 */
        /* <DEDUP_REMOVED lines=71> */
.L_x_4291:
[----:B------:R1:W-:Y:S01]  /*3f70*/  STG.E.64 desc[UR4][R126.64], R124 ;  /* 0x0000007c7e007986 */ /* 0x0003e2000c101b04 */
[----:B------:R-:W-:-:S07]  /*3f80*/  IADD3 R9, R9, 0x100, RZ ;  /* 0x0000010009097810 */ /* 0x000fce0007ffe0ff */
.L_x_4290:
[----:B------:R-:W-:Y:S05]  /*3f90*/  BSYNC B0 ;  /* 0x0000000000007941 */ /* 0x000fea0003800000 */
.L_x_4289:
[----:B------:R-:W-:Y:S04]  /*3fa0*/  BSSY B0, `(.L_x_4292) ;  /* 0x000004f000007945 */ /* 0x000fe80003800000 */
[----:B------:R-:W-:Y:S05]  /*3fb0*/  @!P2 BRA `(.L_x_4293) ;  /* 0x000000040034a947 */ /* 0x000fea0003800000 */
[----:B0-----:R-:W-:-:S04]  /*3fc0*/  ISETP.NE.AND P6, PT, R5, RZ, PT ;  /* 0x000000ff0500720c */ /* 0x001fc80003fc5270 */
[----:B-1234-:R-:W-:Y:S02]  /*3fd0*/  FSEL R124, R132, RZ, !P6 ;  /* 0x000000ff847c7208 */ /* 0x01efe40007000000 */
        /* <DEDUP_REMOVED lines=73> */
.L_x_4294:
[----:B------:R1:W-:Y:S01]  /*4470*/  STG.E.64 desc[UR4][R126.64], R124 ;  /* 0x0000007c7e007986 */ /* 0x0003e2000c101b04 */
[----:B------:R-:W-:-:S07]  /*4480*/  IADD3 R9, R9, 0x100, RZ ;  /* 0x0000010009097810 */ /* 0x000fce0007ffe0ff */
.L_x_4293:
[----:B------:R-:W-:Y:S05]  /*4490*/  BSYNC B0 ;  /* 0x0000000000007941 */ /* 0x000fea0003800000 */
.L_x_4292:
        /* <DEDUP_REMOVED lines=15> */
[----:B------:R-:W-:-:S04]  /*4590*/  FMUL.FTZ R126, R8, R129 ;  /* 0x00000081087e7220 */ /* 0x000fc80000410000 */
        /* <DEDUP_REMOVED lines=8> */
[C---:B------:R-:W-:Y:S01]  /*4620*/  FMUL.FTZ R128, R8.reuse, R133 ;  /* 0x0000008508807220 */ /* 0x040fe20000410000 */
        /* <DEDUP_REMOVED lines=29> */
[----:B------:R-:W-:-:S04]  /*4800*/  LOP3.LUT P6, RZ, R165, 0xff0000, RZ, 0xc0, !PT ;  /* 0x00ff0000a5ff7812 */ /* 0x000fc800078cc0ff */
[----:B------:R-:W-:Y:S01]  /*4810*/  FSEL R127, R128, RZ, P6 ;  /* 0x000000ff807f7208 */ /* 0x000fe20003000000 */
[----:B------:R-:W0:Y:S01]  /*4820*/  F2F.BF16.F32 R124, R126 ;  /* 0x0000007e007c7304 */ /* 0x000e220000202000 */
[----:B------:R-:W-:-:S04]  /*4830*/  LOP3.LUT P6, RZ, R165, 0xff000000, RZ, 0xc0, !PT ;  /* 0xff000000a5ff7812 */ /* 0x000fc800078cc0ff */
[----:B------:R-:W-:Y:S02]  /*4840*/  FSEL R132, R130, RZ, P6 ;  /* 0x000000ff82847208 */ /* 0x000fe40003000000 */
[----:B------:R-:W1:Y:S01]  /*4850*/  LDC.64 R130, c[0x0][0x2f8] ;  /* 0x0000be00ff827b82 */ /* 0x000e620000000a00 */
[----:B------:R-:W-:Y:S01]  /*4860*/  ISETP.NE.U32.AND P6, PT, RZ, UR16, PT ;  /* 0x00000010ff007c0c */ /* 0x000fe2000bfc5070 */
[----:B------:R-:W2:Y:S03]  /*4870*/  F2F.BF16.F32 R129, R132 ;  /* 0x0000008400817304 */ /* 0x000ea60000202000 */
[----:B------:R-:W-:Y:S01]  /*4880*/  ISETP.NE.AND.EX P6, PT, RZ, UR17, PT, P6 ;  /* 0x00000011ff007c0c */ /* 0x000fe2000bfc5360 */
[----:B0-----:R-:W-:-:S04]  /*4890*/  IMAD.WIDE.U32 R124, R124, 0x10000, RZ ;  /* 0x000100007c7c7825 */ /* 0x001fc800078e00ff */
[----:B------:R-:W0:Y:S01]  /*48a0*/  F2F.BF16.F32 R127, R127 ;  /* 0x0000007f007f7304 */ /* 0x000e220000202000 */
[----:B------:R-:W-:Y:S02]  /*48b0*/  LOP3.LUT R128, R124, R133, RZ, 0xfc, !PT ;  /* 0x000000857c807212 */ /* 0x000fe400078efcff */
[----:B--2---:R-:W-:Y:S01]  /*48c0*/  SHF.L.U32 R129, R129, 0x10, RZ ;  /* 0x0000001081817819 */ /* 0x004fe200000006ff */
[----:B-1----:R-:W-:-:S03]  /*48d0*/  IMAD.WIDE.U32 R130, R9, 0x8, R130 ;  /* 0x0000000809827825 */ /* 0x002fc600078e0082 */
        /* <DEDUP_REMOVED lines=10> */
.L_x_4297:
[----:B------:R1:W-:Y:S02]  /*4980*/  STG.E.64 desc[UR4][R130.64], R128 ;  /* 0x0000008082007986 */ /* 0x0003e4000c101b04 */
.L_x_4296:
[----:B------:R-:W-:Y:S05]  /*4990*/  BSYNC B0 ;  /* 0x0000000000007941 */ /* 0x000fea0003800000 */
.L_x_4295:
[----:B------:R-:W-:Y:S01]  /*49a0*/  VIADD R7, R7, UR18 ;  /* 0x0000001207077c36 */ /* 0x000fe20008000000 */
[----:B01234-:R-:W-:-:S04]  /*49b0*/  SEL R124, RZ, 0x1, P0 ;  /* 0x00000001ff7c7807 */ /* 0x01ffc80000000000 */
[----:B------:R-:W-:-:S13]  /*49c0*/  ISETP.GE.AND P0, PT, R7, UR19, PT ;  /* 0x0000001307007c0c */ /* 0x000fda000bf06270 */
[----:B------:R-:W-:Y:S05]  /*49d0*/  @!P0 BRA `(.L_x_4298) ;  /* 0xffffffbc00048947 */ /* 0x000fea000383ffff */
.L_x_4261:
[----:B------:R-:W0:Y:S01]  /*49e0*/  S2R R0, SR_TID.X ;  /* 0x0000000000007919 */ /* 0x000e220000002100 */
[----:B------:R-:W0:Y:S01]  /*49f0*/  S2UR UR6, SR_CTAID.X ;  /* 0x00000000000679c3 */ /* 0x000e220000002500 */
[----:B------:R-:W-:Y:S02]  /*4a00*/  ISETP.NE.AND P1, PT, R6, RZ, PT ;  /* 0x000000ff0600720c */ /* 0x000fe40003f25270 */
[----:B------:R-:W-:Y:S02]  /*4a10*/  ISETP.NE.AND P6, PT, R17, RZ, PT ;  /* 0x000000ff1100720c */ /* 0x000fe40003fc5270 */
[----:B------:R-:W-:-:S03]  /*4a20*/  ISETP.NE.AND P0, PT, R163, RZ, PT ;  /* 0x000000ffa300720c */ /* 0x000fc60003f05270 */
[----:B------:R-:W1:Y:S08]  /*4a30*/  @P5 LDC.64 R14, c[0x0][0x2d0] ;  /* 0x0000b400ff0e5b82 */ /* 0x000e700000000a00 */
        /* <DEDUP_REMOVED lines=23> */
[----:B------:R4:W-:Y:S03]  /*4bb0*/  @P5 STG.E.128 desc[UR4][R14.64], R56 ;  /* 0x000000380e005986 */ /* 0x0009e6000c101d04 */
[----:B------:R-:W-:Y:S01]  /*4bc0*/  @P5 VIADD R27, R27, 0x100 ;  /* 0x000001001b1b5836 */ /* 0x000fe20000000000 */
[----:B------:R-:W2:Y:S01]  /*4bd0*/  @P3 LDC.64 R8, c[0x0][0x2d8] ;  /* 0x0000b600ff083b82 */ /* 0x000ea20000000a00 */
[----:B------:R4:W-:Y:S02]  /*4be0*/  @P5 STG.E.128 desc[UR4][R16.64], R84 ;  /* 0x0000005410005986 */ /* 0x0009e4000c101d04 */
[----:B---3--:R-:W-:-:S05]  /*4bf0*/  @P4 IMAD.WIDE.U32 R18, R27, 0x10, R18 ;  /* 0x000000101b124825 */ /* 0x008fca00078e0012 */
        /* <DEDUP_REMOVED lines=24> */
.L_x_4276:
[----:B------:R-:W-:Y:S01]  /*4d80*/  MOV R136, R131 ;  /* 0x0000008300887202 */ /* 0x000fe20000000f00 */
[----:B------:R-:W-:Y:S01]  /*4d90*/  IMAD.MOV.U32 R138, RZ, RZ, 0x1f ;  /* 0x0000001fff8a7424 */ /* 0x000fe200078e00ff */
[----:B------:R-:W-:Y:S02]  /*4da0*/  MOV R135, 0x10 ;  /* 0x0000001000877802 */ /* 0x000fe40000000f00 */
[----:B------:R-:W-:-:S07]  /*4db0*/  MOV R133, 0xffffffff ;  /* 0xffffffff00857802 */ /* 0x000fce0000000f00 */
[----:B0-----:R-:W-:Y:S05]  /*4dc0*/  WARPSYNC.COLLECTIVE R133, `(.L_x_4299) ;  /* 0x0000000085087348 */ /* 0x001fea0003c00000 */
[----:B------:R1:W2:Y:S02]  /*4dd0*/  SHFL.DOWN P6, R191, R136, R135, R138 ;  /* 0x0800008788bf7389 */ /* 0x0002a400000c008a */
[----:B012---:R-:W-:Y:S01]  /*4de0*/  ENDCOLLECTIVE ;  /* 0x000000000000791b */ /* 0x007fe20003800000 */
.L_x_4299:
[----:B------:R-:W-:Y:S01]  /*4df0*/  IMAD.MOV.U32 R136, RZ, RZ, R132 ;  /* 0x000000ffff887224 */ /* 0x000fe200078e0084 */
[----:B------:R-:W-:-:S07]  /*4e00*/  MOV R124, R191 ;  /* 0x000000bf007c7202 */ /* 0x000fce0000000f00 */
[----:B------:R-:W-:Y:S05]  /*4e10*/  WARPSYNC.COLLECTIVE R133, `(.L_x_4300) ;  /* 0x0000000085087348 */ /* 0x000fea0003c00000 */
[----:B------:R0:W1:Y:S02]  /*4e20*/  SHFL.DOWN P6, R191, R136, R135, R138 ;  /* 0x0800008788bf7389 */ /* 0x00006400000c008a */
[----:B01----:R-:W-:Y:S01]  /*4e30*/  ENDCOLLECTIVE ;  /* 0x000000000000791b */ /* 0x003fe20003800000 */
.L_x_4300:
[----:B------:R-:W-:-:S05]  /*4e40*/  FADD.FTZ R124, R124, R131 ;  /* 0x000000837c7c7221 */ /* 0x000fca0000010000 */
[----:B------:R-:W-:Y:S01]  /*4e50*/  MOV R136, R124 ;  /* 0x0000007c00887202 */ /* 0x000fe20000000f00 */
[----:B------:R-:W-:Y:S01]  /*4e60*/  IMAD.MOV.U32 R135, RZ, RZ, 0x8 ;  /* 0x00000008ff877424 */ /* 0x000fe200078e00ff */
[----:B------:R-:W-:-:S07]  /*4e70*/  MOV R125, R191 ;  /* 0x000000bf007d7202 */ /* 0x000fce0000000f00 */
[----:B------:R-:W-:Y:S05]  /*4e80*/  WARPSYNC.COLLECTIVE R133, `(.L_x_4301) ;  /* 0x0000000085087348 */ /* 0x000fea0003c00000 */
[----:B------:R0:W1:Y:S02]  /*4e90*/  SHFL.DOWN P6, R191, R136, R135, R138 ;  /* 0x0800008788bf7389 */ /* 0x00006400000c008a */
[----:B01----:R-:W-:Y:S01]  /*4ea0*/  ENDCOLLECTIVE ;  /* 0x000000000000791b */ /* 0x003fe20003800000 */
.L_x_4301:
[----:B------:R-:W-:-:S05]  /*4eb0*/  FADD.FTZ R125, R125, R132 ;  /* 0x000000847d7d7221 */ /* 0x000fca0000010000 */
[----:B------:R-:W-:Y:S02]  /*4ec0*/  MOV R136, R125 ;  /* 0x0000007d00887202 */ /* 0x000fe40000000f00 */
[----:B------:R-:W-:-:S07]  /*4ed0*/  MOV R127, R191 ;  /* 0x000000bf007f7202 */ /* 0x000fce0000000f00 */
[----:B------:R-:W-:Y:S05]  /*4ee0*/  WARPSYNC.COLLECTIVE R133, `(.L_x_4302) ;  /* 0x0000000085087348 */ /* 0x000fea0003c00000 */
[----:B------:R0:W1:Y:S02]  /*4ef0*/  SHFL.DOWN P6, R191, R136, R135, R138 ;  /* 0x0800008788bf7389 */ /* 0x00006400000c008a */
[----:B01----:R-:W-:Y:S01]  /*4f00*/  ENDCOLLECTIVE ;  /* 0x000000000000791b */ /* 0x003fe20003800000 */
.L_x_4302:
[----:B------:R-:W-:-:S05]  /*4f10*/  FADD.FTZ R127, R124, R127 ;  /* 0x0000007f7c7f7221 */ /* 0x000fca0000010000 */
[----:B------:R-:W-:Y:S02]  /*4f20*/  MOV R136, R127 ;  /* 0x0000007f00887202 */ /* 0x000fe40000000f00 */
[----:B------:R-:W-:Y:S01]  /*4f30*/  MOV R135, 0x4 ;  /* 0x0000000400877802 */ /* 0x000fe20000000f00 */
[----:B------:R-:W-:-:S07]  /*4f40*/  IMAD.MOV.U32 R128, RZ, RZ, R191 ;  /* 0x000000ffff807224 */ /* 0x000fce00078e00bf */
[----:B------:R-:W-:Y:S05]  /*4f50*/  WARPSYNC.COLLECTIVE R133, `(.L_x_4303) ;  /* 0x0000000085087348 */ /* 0x000fea0003c00000 */
[----:B------:R0:W1:Y:S02]  /*4f60*/  SHFL.DOWN P6, R191, R136, R135, R138 ;  /* 0x0800008788bf7389 */ /* 0x00006400000c008a */
[----:B01----:R-:W-:Y:S01]  /*4f70*/  ENDCOLLECTIVE ;  /* 0x000000000000791b */ /* 0x003fe20003800000 */
.L_x_4303:
[----:B------:R-:W-:-:S05]  /*4f80*/  FADD.FTZ R128, R125, R128 ;  /* 0x000000807d807221 */ /* 0x000fca0000010000 */
[----:B------:R-:W-:Y:S01]  /*4f90*/  MOV R136, R128 ;  /* 0x0000008000887202 */ /* 0x000fe20000000f00 */
[----:B------:R-:W-:-:S07]  /*4fa0*/  IMAD.MOV.U32 R134, RZ, RZ, R191 ;  /* 0x000000ffff867224 */ /* 0x000fce00078e00bf */
[----:B------:R-:W-:Y:S05]  /*4fb0*/  WARPSYNC.COLLECTIVE R133, `(.L_x_4304) ;  /* 0x0000000085087348 */ /* 0x000fea0003c00000 */
[----:B------:R0:W1:Y:S02]  /*4fc0*/  SHFL.DOWN P6, R191, R136, R135, R138 ;  /* 0x0800008788bf7389 */ /* 0x00006400000c008a */
[----:B01----:R-:W-:Y:S01]  /*4fd0*/  ENDCOLLECTIVE ;  /* 0x000000000000791b */ /* 0x003fe20003800000 */
.L_x_4304:
[----:B------:R-:W-:-:S04]  /*4fe0*/  FADD.FTZ R134, R127, R134 ;  /* 0x000000867f867221 */ /* 0x000fc80000010000 */
[----:B------:R-:W-:Y:S01]  /*4ff0*/  IMAD.MOV.U32 R136, RZ, RZ, R134 ;  /* 0x000000ffff887224 */ /* 0x000fe200078e0086 */
[----:B------:R-:W-:Y:S02]  /*5000*/  MOV R135, 0x2 ;  /* 0x0000000200877802 */ /* 0x000fe40000000f00 */
[----:B------:R-:W-:-:S07]  /*5010*/  MOV R129, R191 ;  /* 0x000000bf00817202 */ /* 0x000fce0000000f00 */
[----:B------:R-:W-:Y:S05]  /*5020*/  WARPSYNC.COLLECTIVE R133, `(.L_x_4305) ;  /* 0x0000000085087348 */ /* 0x000fea0003c00000 */
[----:B------:R0:W1:Y:S02]  /*5030*/  SHFL.DOWN P6, R191, R136, R135, R138 ;  /* 0x0800008788bf7389 */ /* 0x00006400000c008a */
[----:B01----:R-:W-:Y:S01]  /*5040*/  ENDCOLLECTIVE ;  /* 0x000000000000791b */ /* 0x003fe20003800000 */
.L_x_4305:
[----:B------:R-:W-:-:S04]  /*5050*/  FADD.FTZ R129, R128, R129 ;  /* 0x0000008180817221 */ /* 0x000fc80000010000 */
[----:B------:R-:W-:Y:S01]  /*5060*/  IMAD.MOV.U32 R136, RZ, RZ, R129 ;  /* 0x000000ffff887224 */ /* 0x000fe200078e0081 */
[----:B------:R-:W-:-:S07]  /*5070*/  MOV R131, R191 ;  /* 0x000000bf00837202 */ /* 0x000fce0000000f00 */
[----:B------:R-:W-:Y:S05]  /*5080*/  WARPSYNC.COLLECTIVE R133, `(.L_x_4306) ;  /* 0x0000000085087348 */ /* 0x000fea0003c00000 */
[----:B------:R0:W1:Y:S02]  /*5090*/  SHFL.DOWN P6, R191, R136, R135, R138 ;  /* 0x0800008788bf7389 */ /* 0x00006400000c008a */
[----:B01----:R-:W-:Y:S01]  /*50a0*/  ENDCOLLECTIVE ;  /* 0x000000000000791b */ /* 0x003fe20003800000 */
.L_x_4306:
[----:B------:R-:W-:-:S05]  /*50b0*/  FADD.FTZ R131, R134, R131 ;  /* 0x0000008386837221 */ /* 0x000fca0000010000 */
[----:B------:R-:W-:Y:S01]  /*50c0*/  MOV R136, R131 ;  /* 0x0000008300887202 */ /* 0x000fe20000000f00 */
[----:B------:R-:W-:Y:S01]  /*50d0*/  IMAD.MOV.U32 R135, RZ, RZ, 0x1 ;  /* 0x00000001ff877424 */ /* 0x000fe200078e00ff */
[----:B------:R-:W-:-:S07]  /*50e0*/  MOV R132, R191 ;  /* 0x000000bf00847202 */ /* 0x000fce0000000f00 */
[----:B------:R-:W-:Y:S05]  /*50f0*/  WARPSYNC.COLLECTIVE R133, `(.L_x_4307) ;  /* 0x0000000085087348 */ /* 0x000fea0003c00000 */
[----:B------:R0:W1:Y:S02]  /*5100*/  SHFL.DOWN P6, R191, R136, R135, R138 ;  /* 0x0800008788bf7389 */ /* 0x00006400000c008a */
[----:B01----:R-:W-:Y:S01]  /*5110*/  ENDCOLLECTIVE ;  /* 0x000000000000791b */ /* 0x003fe20003800000 */
.L_x_4307:
[----:B------:R-:W-:-:S05]  /*5120*/  FADD.FTZ R132, R129, R132 ;  /* 0x0000008481847221 */ /* 0x000fca0000010000 */
[----:B------:R-:W-:Y:S02]  /*5130*/  MOV R136, R132 ;  /* 0x0000008400887202 */ /* 0x000fe40000000f00 */
[----:B------:R-:W-:-:S07]  /*5140*/  MOV R190, R191 ;  /* 0x000000bf00be7202 */ /* 0x000fce0000000f00 */
[----:B------:R-:W-:Y:S05]  /*5150*/  WARPSYNC.COLLECTIVE R133, `(.L_x_4308) ;  /* 0x0000000085087348 */ /* 0x000fea0003c00000 */
[----:B------:R0:W1:Y:S02]  /*5160*/  SHFL.DOWN P6, R191, R136, R135, R138 ;  /* 0x0800008788bf7389 */ /* 0x00006400000c008a */
[----:B01----:R-:W-:Y:S01]  /*5170*/  ENDCOLLECTIVE ;  /* 0x000000000000791b */ /* 0x003fe20003800000 */
.L_x_4308:
[----:B------:R-:W-:Y:S05]  /*5180*/  BRA `(.L_x_4309) ;  /* 0xffffffd000a87947 */ /* 0x000fea000383ffff */
.L_x_4310:
        /* <DEDUP_REMOVED lines=15> */
.L_x_15210:


//--------------------- .text._ZN10layer_norm13ln_bwd_kernelINS_13Kernel_traitsIf13__nv_bfloat16S2_S2_fjLj7168ELj1ELj1ELj8ELj8ENS_18Kernel_traits_baseILj7168EfS2_S2_S2_fjLj256EEEEELb1ELb0ELb0ELb1EEEvNS_9BwdParamsE --------------------------
	.section	.text._ZN10layer_norm13ln_bwd_kernelINS_13Kernel_traitsIf13__nv_bfloat16S2_S2_fjLj7168ELj1ELj1ELj8ELj8ENS_18Kernel_traits_baseILj7168EfS2_S2_S2_fjLj256EEEEELb1ELb0ELb0ELb1EEEvNS_9BwdParamsE,"ax",@progbits
	.align	128
        .global         _ZN10layer_norm13ln_bwd_kernelINS_13Kernel_traitsIf13__nv_bfloat16S2_S2_fjLj7168ELj1ELj1ELj8ELj8ENS_18Kernel_traits_baseILj7168EfS2_S2_S2_fjLj256EEEEELb1ELb0ELb0ELb1EEEvNS_9BwdParamsE
        .type           _ZN10layer_norm13ln_bwd_kernelINS_13Kernel_traitsIf13__nv_bfloat16S2_S2_fjLj7168ELj1ELj1ELj8ELj8ENS_18Kernel_traits_baseILj7168EfS2_S2_S2_fjLj256EEEEELb1ELb0ELb0ELb1EEEvNS_9BwdParamsE,@function
        .size           _ZN10layer_norm13ln_bwd_kernelINS_13Kernel_traitsIf13__nv_bfloat16S2_S2_fjLj7168ELj1ELj1ELj8ELj8ENS_18Kernel_traits_baseILj7168EfS2_S2_S2_fjLj256EEEEELb1ELb0ELb0ELb1EEEvNS_9BwdParamsE,(.L_x_15211 - _ZN10layer_norm13ln_bwd_kernelINS_13Kernel_traitsIf13__nv_bfloat16S2_S2_fjLj7168ELj1ELj1ELj8ELj8ENS_18Kernel_traits_baseILj7168EfS2_S2_S2_fjLj256EEEEELb1ELb0ELb0ELb1EEEvNS_9BwdParamsE)
        .other          _ZN10layer_norm13ln_bwd_kernelINS_13Kernel_traitsIf13__nv_bfloat16S2_S2_fjLj7168ELj1ELj1ELj8ELj8ENS_18Kernel_traits_baseILj7168EfS2_S2_S2_fjLj256EEEEELb1ELb0ELb0ELb1EEEvNS_9BwdParamsE,@"STO_CUDA_ENTRY STV_DEFAULT"
_ZN10layer_norm13ln_bwd_kernelINS_13Kernel_traitsIf13__nv_bfloat16S2_S2_fjLj7168ELj1ELj1ELj8ELj8ENS_18Kernel_traits_baseILj7168EfS2_S2_S2_fjLj256EEEEELb1ELb0ELb0ELb1EEEvNS_9BwdParamsE:
.text._ZN10layer_norm13ln_bwd_kernelINS_13Kernel_traitsIf13__nv_bfloat16S2_S2_fjLj7168ELj1ELj1ELj8ELj8ENS_18Kernel_traits_baseILj7168EfS2_S2_S2_fjLj256EEEEELb1ELb0ELb0ELb1EEEvNS_9BwdParamsE:
[----:B------:R-:W-:Y:S01]  /*0000*/  LDC R1, c[0x0][0x28] ;  /* 0x00000a00ff017b82 */ /* 0x000fe20000000800 */
[----:B------:R-:W0:Y:S07]  /*0010*/  S2R R110, SR_TID.X ;  /* 0x00000000006e7919 */ /* 0x000e2e0000002100 */
[----:B------:R-:W0:Y:S01]  /*0020*/  S2UR UR6, SR_CTAID.X ;  /* 0x00000000000679c3 */ /* 0x000e220000002500 */
        /* <DEDUP_REMOVED lines=44> */
.L_x_4311:
[----:B------:R-:W-:Y:S01]  /*02f0*/  SHF.L.U32 R0, R110, 0x4, RZ ;  /* 0x000000046e007819 */ /* 0x000fe200000006ff */
[----:B------:R-:W-:-:S03]  /*0300*/  ULDC.64 UR6, c[0x0][0x260] ;  /* 0x0000980000067ab9 */ /* 0x000fc60000000a00 */
[----:B------:R-:W-:-:S04]  /*0310*/  LOP3.LUT R0, R0, 0xff0, RZ, 0xc0, !PT ;  /* 0x00000ff000007812 */ /* 0x000fc800078ec0ff */
[----:B------:R-:W-:-:S04]  /*0320*/  IADD3 R2, P0, R0, UR6, RZ ;  /* 0x0000000600027c10 */ /* 0x000fc8000ff1e0ff */
[----:B------:R-:W-:Y:S01]  /*0330*/  IADD3.X R3, RZ, UR7, RZ, P0, !PT ;  /* 0x00000007ff037c10 */ /* 0x000fe200087fe4ff */
        /* <DEDUP_REMOVED lines=39> */
[----:B0-----:R-:W-:-:S07]  /*05b0*/  MOV R119, RZ ;  /* 0x000000ff00777202 */ /* 0x001fce0000000f00 */
.L_x_4321:
[----:B------:R-:W0:Y:S01]  /*05c0*/  @P1 LDC.64 R38, c[0x0][0x270] ;  /* 0x00009c00ff261b82 */ /* 0x000e220000000a00 */
[----:B------:R-:W-:Y:S01]  /*05d0*/  IMAD R33, R118, UR8, RZ ;  /* 0x0000000876217c24 */ /* 0x000fe2000f8e02ff */
[----:B------:R-:W-:Y:S02]  /*05e0*/  LOP3.LUT R35, R110, 0xff, RZ, 0xc0, !PT ;  /* 0x000000ff6e237812 */ /* 0x000fe400078ec0ff */
[----:B------:R-:W-:Y:S02]  /*05f0*/  SHF.R.S32.HI R36, RZ, 0x1f, R118 ;  /* 0x0000001fff247819 */ /* 0x000fe40000011476 */
[----:B------:R-:W-:Y:S02]  /*0600*/  SHF.R.S32.HI R34, RZ, 0x1f, R33 ;  /* 0x0000001fff227819 */ /* 0x000fe40000011421 */
[----:B------:R-:W1:Y:S02]  /*0610*/  LDC.64 R42, c[0x0][0x2b8] ;  /* 0x0000ae00ff2a7b82 */ /* 0x000e640000000a00 */
[----:B------:R-:W-:-:S04]  /*0620*/  LEA.HI R34, R34, R33, RZ, 0x2 ;  /* 0x0000002122227211 */ /* 0x000fc800078f10ff */
[----:B------:R-:W-:Y:S02]  /*0630*/  LEA.HI.SX32 R138, R34, R35, 0x1e ;  /* 0x00000023228a7211 */ /* 0x000fe400078ff2ff */
[----:B------:R-:W2:Y:S03]  /*0640*/  LDC.64 R44, c[0x0][0x250] ;  /* 0x00009400ff2c7b82 */ /* 0x000ea60000000a00 */
[----:B------:R-:W-:Y:S01]  /*0650*/  VIADD R139, R138, 0x100 ;  /* 0x000001008a8b7836 */ /* 0x000fe20000000000 */
[----:B0-----:R-:W-:-:S04]  /*0660*/  @P1 LEA R32, P0, R118, R38, 0x1 ;  /* 0x0000002676201211 */ /* 0x001fc800078008ff */
[----:B------:R-:W0:Y:S01]  /*0670*/  LDC.64 R142, c[0x0][0x258] ;  /* 0x00009600ff8e7b82 */ /* 0x000e220000000a00 */
[----:B------:R-:W-:Y:S01]  /*0680*/  @P1 LEA.HI.X R33, R118, R39, R36, 0x1, P0 ;  /* 0x0000002776211211 */ /* 0x000fe200000f0c24 */
[----:B------:R-:W-:-:S06]  /*0690*/  IMAD.SHL.U32 R120, R139, 0x8, RZ ;  /* 0x000000088b787824 */ /* 0x000fcc00078e00ff */
[----:B------:R-:W3:Y:S01]  /*06a0*/  LDC.64 R38, c[0x0][0x238] ;  /* 0x00008e00ff267b82 */ /* 0x000ee20000000a00 */
[C---:B------:R-:W-:Y:S01]  /*06b0*/  IADD3 R163, R138.reuse, 0x300, RZ ;  /* 0x000003008aa37810 */ /* 0x040fe20007ffe0ff */
[----:B------:R4:W3:Y:S01]  /*06c0*/  @P1 LDG.E.U16 R174, desc[UR4][R32.64] ;  /* 0x0000000420ae1981 */ /* 0x0008e2000c1e1500 */
[----:B------:R-:W-:Y:S01]  /*06d0*/  SHF.R.U32.HI R121, RZ, 0x1d, R139 ;  /* 0x0000001dff797819 */ /* 0x000fe2000001168b */
[----:B------:R-:W-:Y:S01]  /*06e0*/  VIADD R167, R138, 0x400 ;  /* 0x000004008aa77836 */ /* 0x000fe20000000000 */
[----:B------:R-:W-:Y:S01]  /*06f0*/  IADD3 R36, P0, R120, UR12, RZ ;  /* 0x0000000c78247c10 */ /* 0x000fe2000ff1e0ff */
[----:B-1----:R-:W-:Y:S01]  /*0700*/  IMAD.WIDE.U32 R154, R139, 0x8, R42 ;  /* 0x000000088b9a7825 */ /* 0x002fe200078e002a */
[C---:B------:R-:W-:Y:S02]  /*0710*/  IADD3 R161, R138.reuse, 0x200, RZ ;  /* 0x000002008aa17810 */ /* 0x040fe40007ffe0ff */
[----:B------:R-:W-:Y:S02]  /*0720*/  SHF.L.U32 R124, R163, 0x3, RZ ;  /* 0x00000003a37c7819 */ /* 0x000fe400000006ff */
[----:B------:R-:W-:-:S02]  /*0730*/  IADD3 R173, R138, 0x500, RZ ;  /* 0x000005008aad7810 */ /* 0x000fc40007ffe0ff */
[----:B------:R-:W-:Y:S02]  /*0740*/  SHF.R.U32.HI R125, RZ, 0x1d, R163 ;  /* 0x0000001dff7d7819 */ /* 0x000fe400000116a3 */
[----:B------:R-:W-:Y:S01]  /*0750*/  IADD3 R175, R138, 0x600, RZ ;  /* 0x000006008aaf7810 */ /* 0x000fe20007ffe0ff */
[----:B------:R-:W-:Y:S01]  /*0760*/  IMAD.SHL.U32 R126, R167, 0x8, RZ ;  /* 0x00000008a77e7824 */ /* 0x000fe200078e00ff */
[----:B------:R-:W-:Y:S01]  /*0770*/  IADD3.X R37, R121, UR13, RZ, P0, !PT ;  /* 0x0000000d79257c10 */ /* 0x000fe200087fe4ff */
[C-C-:B------:R-:W-:Y:S01]  /*0780*/  IMAD.WIDE.U32 R152, R161.reuse, 0x8, R42.reuse ;  /* 0x00000008a1987825 */ /* 0x140fe200078e002a */
[----:B------:R-:W-:Y:S01]  /*0790*/  SHF.L.U32 R122, R161, 0x3, RZ ;  /* 0x00000003a17a7819 */ /* 0x000fe200000006ff */
[----:B------:R-:W3:Y:S01]  /*07a0*/  LDG.E.64 R154, desc[UR4][R154.64] ;  /* 0x000000049a9a7981 */ /* 0x000ee2000c1e1b00 */
[----:B----4-:R-:W-:Y:S01]  /*07b0*/  IADD3 R32, P0, R124, UR12, RZ ;  /* 0x0000000c7c207c10 */ /* 0x010fe2000ff1e0ff */
[----:B------:R-:W-:Y:S01]  /*07c0*/  IMAD.WIDE.U32 R60, R138, 0x8, R42 ;  /* 0x000000088a3c7825 */ /* 0x000fe200078e002a */
[----:B------:R-:W-:Y:S01]  /*07d0*/  SHF.L.U32 R128, R173, 0x3, RZ ;  /* 0x00000003ad807819 */ /* 0x000fe200000006ff */
[----:B------:R-:W4:Y:S01]  /*07e0*/  LDG.E.64 R36, desc[UR4][R36.64] ;  /* 0x0000000424247981 */ /* 0x000f22000c1e1b00 */
[----:B------:R-:W-:Y:S01]  /*07f0*/  SHF.R.U32.HI R123, RZ, 0x1d, R161 ;  /* 0x0000001dff7b7819 */ /* 0x000fe200000116a1 */
[--C-:B------:R-:W-:Y:S01]  /*0800*/  IMAD.WIDE.U32 R150, R163, 0x8, R42.reuse ;  /* 0x00000008a3967825 */ /* 0x100fe200078e002a */
[----:B------:R-:W-:Y:S01]  /*0810*/  IADD3 R34, P2, R122, UR12, RZ ;  /* 0x0000000c7a227c10 */ /* 0x000fe2000ff5e0ff */
[----:B------:R-:W4:Y:S01]  /*0820*/  LDG.E.64 R152, desc[UR4][R152.64] ;  /* 0x0000000498987981 */ /* 0x000f22000c1e1b00 */
[----:B------:R-:W-:Y:S01]  /*0830*/  IADD3.X R33, R125, UR13, RZ, P0, !PT ;  /* 0x0000000d7d217c10 */ /* 0x000fe200087fe4ff */
[----:B------:R-:W-:Y:S01]  /*0840*/  IMAD.WIDE.U32 R148, R167, 0x8, R42 ;  /* 0x00000008a7947825 */ /* 0x000fe200078e002a */
[----:B------:R-:W-:Y:S01]  /*0850*/  SHF.R.U32.HI R129, RZ, 0x1d, R173 ;  /* 0x0000001dff817819 */ /* 0x000fe200000116ad */
[----:B------:R-:W4:Y:S01]  /*0860*/  LDG.E.64 R150, desc[UR4][R150.64] ;  /* 0x0000000496967981 */ /* 0x000f22000c1e1b00 */
[----:B------:R-:W-:Y:S01]  /*0870*/  IADD3 R40, P0, R128, UR12, RZ ;  /* 0x0000000c80287c10 */ /* 0x000fe2000ff1e0ff */
[--C-:B------:R-:W-:Y:S01]  /*0880*/  IMAD.WIDE.U32 R146, R173, 0x8, R42.reuse ;  /* 0x00000008ad927825 */ /* 0x100fe200078e002a */
[----:B------:R-:W-:Y:S01]  /*0890*/  SHF.L.U32 R130, R175, 0x3, RZ ;  /* 0x00000003af827819 */ /* 0x000fe200000006ff */
[----:B------:R-:W4:Y:S01]  /*08a0*/  LDG.E.64 R60, desc[UR4][R60.64] ;  /* 0x000000043c3c7981 */ /* 0x000f22000c1e1b00 */
[----:B------:R-:W-:Y:S01]  /*08b0*/  IADD3.X R35, R123, UR13, RZ, P2, !PT ;  /* 0x0000000d7b237c10 */ /* 0x000fe200097fe4ff */
[----:B------:R-:W-:Y:S01]  /*08c0*/  IMAD.WIDE.U32 R42, R175, 0x8, R42 ;  /* 0x00000008af2a7825 */ /* 0x000fe200078e002a */
[----:B------:R-:W-:Y:S01]  /*08d0*/  SHF.R.U32.HI R127, RZ, 0x1d, R167 ;  /* 0x0000001dff7f7819 */ /* 0x000fe200000116a7 */
[----:B------:R-:W4:Y:S01]  /*08e0*/  LDG.E.64 R148, desc[UR4][R148.64] ;  /* 0x0000000494947981 */ /* 0x000f22000c1e1b00 */
[----:B------:R-:W-:Y:S01]  /*08f0*/  IADD3 R136, P2, R126, UR12, RZ ;  /* 0x0000000c7e887c10 */ /* 0x000fe2000ff5e0ff */
[----:B--2---:R-:W-:Y:S01]  /*0900*/  IMAD.WIDE R170, R118, 0x4, R44 ;  /* 0x0000000476aa7825 */ /* 0x004fe200078e022c */
[----:B------:R-:W-:Y:S01]  /*0910*/  IADD3.X R41, R129, UR13, RZ, P0, !PT ;  /* 0x0000000d81297c10 */ /* 0x000fe200087fe4ff */
[----:B------:R-:W2:Y:S01]  /*0920*/  LDG.E.64 R42, desc[UR4][R42.64] ;  /* 0x000000042a2a7981 */ /* 0x000ea2000c1e1b00 */
[----:B------:R-:W-:Y:S01]  /*0930*/  SHF.R.U32.HI R131, RZ, 0x1d, R175 ;  /* 0x0000001dff837819 */ /* 0x000fe200000116af */
[----:B---3--:R-:W-:Y:S01]  /*0940*/  IMAD.WIDE.U32 R140, R138, 0x8, R38 ;  /* 0x000000088a8c7825 */ /* 0x008fe200078e0026 */
[----:B------:R-:W-:Y:S01]  /*0950*/  IADD3 R46, P0, R130, UR12, RZ ;  /* 0x0000000c822e7c10 */ /* 0x000fe2000ff1e0ff */
[----:B------:R-:W3:Y:S01]  /*0960*/  LDG.E.64 R32, desc[UR4][R32.64] ;  /* 0x0000000420207981 */ /* 0x000ee2000c1e1b00 */
[----:B------:R-:W-:-:S02]  /*0970*/  IADD3.X R137, R127, UR13, RZ, P2, !PT ;  /* 0x0000000d7f897c10 */ /* 0x000fc400097fe4ff */
[----:B------:R-:W-:Y:S01]  /*0980*/  IADD3.X R47, R131, UR13, RZ, P0, !PT ;  /* 0x0000000d832f7c10 */ /* 0x000fe200087fe4ff */
[----:B------:R-:W3:Y:S04]  /*0990*/  LDG.E.64 R146, desc[UR4][R146.64] ;  /* 0x0000000492927981 */ /* 0x000ee8000c1e1b00 */
[----:B------:R-:W3:Y:S04]  /*09a0*/  LDG.E.64 R34, desc[UR4][R34.64] ;  /* 0x0000000422227981 */ /* 0x000ee8000c1e1b00 */
[----:B------:R-:W3:Y:S04]  /*09b0*/  LDG.E.64 R44, desc[UR4][R140.64] ;  /* 0x000000048c2c7981 */ /* 0x000ee8000c1e1b00 */
[----:B------:R-:W3:Y:S04]  /*09c0*/  LDG.E R170, desc[UR4][R170.64] ;  /* 0x00000004aaaa7981 */ /* 0x000ee8000c1e1900 */
[----:B------:R0:W3:Y:S04]  /*09d0*/  LDG.E.64 R38, desc[UR4][R136.64] ;  /* 0x0000000488267981 */ /* 0x0000e8000c1e1b00 */
[----:B------:R-:W3:Y:S04]  /*09e0*/  LDG.E.64 R40, desc[UR4][R40.64] ;  /* 0x0000000428287981 */ /* 0x000ee8000c1e1b00 */
[----:B------:R-:W3:Y:S01]  /*09f0*/  LDG.E.64 R46, desc[UR4][R46.64] ;  /* 0x000000042e2e7981 */ /* 0x000ee2000c1e1b00 */
[----:B0-----:R-:W-:-:S05]  /*0a00*/  IMAD.WIDE R136, R118, 0x4, R142 ;  /* 0x0000000476887825 */ /* 0x001fca00078e028e */
[----:B------:R-:W3:Y:S01]  /*0a10*/  LDG.E R143, desc[UR4][R136.64] ;  /* 0x00000004888f7981 */ /* 0x000ee2000c1e1900 */
[----:B------:R-:W-:-:S04]  /*0a20*/  ISETP.NE.U32.AND P2, PT, RZ, UR10, PT ;  /* 0x0000000aff007c0c */ /* 0x000fc8000bf45070 */
[----:B------:R-:W-:-:S13]  /*0a30*/  ISETP.NE.AND.EX P2, PT, RZ, UR11, PT, P2 ;  /* 0x0000000bff007c0c */ /* 0x000fda000bf45320 */
[----:B------:R-:W-:Y:S02]  /*0a40*/  @P2 LEA R144, P0, R139, UR10, 0x3 ;  /* 0x0000000a8b902c11 */ /* 0x000fe4000f8018ff */
[----:B------:R-:W-:Y:S02]  /*0a50*/  @P2 LEA R156, P4, R161, UR10, 0x3 ;  /* 0x0000000aa19c2c11 */ /* 0x000fe4000f8818ff */
[----:B------:R-:W-:Y:S02]  /*0a60*/  @P2 LEA.HI.X R145, R139, UR11, RZ, 0x3, P0 ;  /* 0x0000000b8b912c11 */ /* 0x000fe400080f1cff */
[----:B------:R-:W-:Y:S02]  /*0a70*/  @P2 LEA.HI.X R157, R161, UR11, RZ, 0x3, P4 ;  /* 0x0000000ba19d2c11 */ /* 0x000fe4000a0f1cff */
[----:B------:R-:W-:Y:S01]  /*0a80*/  @P2 LEA R140, P0, R163, UR10, 0x3 ;  /* 0x0000000aa38c2c11 */ /* 0x000fe2000f8018ff */
[----:B-----5:R0:W5:Y:S01]  /*0a90*/  @P2 LDG.E.64 R2, desc[UR4][R144.64] ;  /* 0x0000000490022981 */ /* 0x020162000c1e1b00 */
[----:B------:R-:W-:-:S02]  /*0aa0*/  @P2 LEA R158, P4, R167, UR10, 0x3 ;  /* 0x0000000aa79e2c11 */ /* 0x000fc4000f8818ff */
[----:B------:R-:W-:Y:S01]  /*0ab0*/  @P2 LEA.HI.X R141, R163, UR11, RZ, 0x3, P0 ;  /* 0x0000000ba38d2c11 */ /* 0x000fe200080f1cff */
[----:B------:R1:W5:Y:S01]  /*0ac0*/  @P2 LDG.E.64 R48, desc[UR4][R156.64] ;  /* 0x000000049c302981 */ /* 0x000362000c1e1b00 */
[----:B------:R-:W-:Y:S01]  /*0ad0*/  @P2 LEA R164, P0, R173, UR10, 0x3 ;  /* 0x0000000aada42c11 */ /* 0x000fe2000f8018ff */
[----:B0-----:R-:W0:Y:S01]  /*0ae0*/  @P2 LDC.64 R144, c[0x0][0x2c8] ;  /* 0x0000b200ff902b82 */ /* 0x001e220000000a00 */
[----:B------:R-:W-:Y:S01]  /*0af0*/  @P2 LEA.HI.X R159, R167, UR11, RZ, 0x3, P4 ;  /* 0x0000000ba79f2c11 */ /* 0x000fe2000a0f1cff */
[----:B------:R-:W5:Y:S01]  /*0b00*/  @P2 LDG.E.64 R50, desc[UR4][R140.64] ;  /* 0x000000048c322981 */ /* 0x000f62000c1e1b00 */
[----:B------:R-:W-:-:S05]  /*0b10*/  @P2 LEA R168, P4, R175, UR10, 0x3 ;  /* 0x0000000aafa82c11 */ /* 0x000fca000f8818ff */
[----:B-1----:R-:W1:Y:S01]  /*0b20*/  LDC.64 R156, c[0x0][0x240] ;  /* 0x00009000ff9c7b82 */ /* 0x002e620000000a00 */
[----:B------:R-:W-:Y:S01]  /*0b30*/  @P2 LEA.HI.X R165, R173, UR11, RZ, 0x3, P0 ;  /* 0x0000000bada52c11 */ /* 0x000fe200080f1cff */
[----:B------:R0:W5:Y:S01]  /*0b40*/  @P2 LDG.E.64 R52, desc[UR4][R158.64] ;  /* 0x000000049e342981 */ /* 0x000162000c1e1b00 */
[----:B------:R-:W-:Y:S02]  /*0b50*/  LEA R136, P0, R139, UR14, 0x2 ;  /* 0x0000000e8b887c11 */ /* 0x000fe4000f8010ff */
[----:B------:R-:W-:Y:S01]  /*0b60*/  @P2 LEA.HI.X R169, R175, UR11, RZ, 0x3, P4 ;  /* 0x0000000bafa92c11 */ /* 0x000fe2000a0f1cff */
[----:B------:R-:W5:Y:S01]  /*0b70*/  @P2 LDG.E.64 R54, desc[UR4][R164.64] ;  /* 0x00000004a4362981 */ /* 0x000f62000c1e1b00 */
[----:B------:R-:W-:Y:S02]  /*0b80*/  LEA R160, P4, R161, UR14, 0x2 ;  /* 0x0000000ea1a07c11 */ /* 0x000fe4000f8810ff */
[----:B------:R-:W-:Y:S01]  /*0b90*/  LEA.HI.X R137, R139, UR15, RZ, 0x2, P0 ;  /* 0x0000000f8b897c11 */ /* 0x000fe200080f14ff */
[----:B------:R0:W5:Y:S01]  /*0ba0*/  @P2 LDG.E.64 R56, desc[UR4][R168.64] ;  /* 0x00000004a8382981 */ /* 0x000162000c1e1b00 */
[----:B------:R-:W-:-:S02]  /*0bb0*/  LEA R162, P0, R163, UR14, 0x2 ;  /* 0x0000000ea3a27c11 */ /* 0x000fc4000f8010ff */
[----:B------:R-:W-:Y:S01]  /*0bc0*/  LEA.HI.X R161, R161, UR15, RZ, 0x2, P4 ;  /* 0x0000000fa1a17c11 */ /* 0x000fe2000a0f14ff */
[----:B------:R0:W5:Y:S01]  /*0bd0*/  LDG.E R142, desc[UR4][R136.64] ;  /* 0x00000004888e7981 */ /* 0x000162000c1e1900 */
[----:B------:R-:W-:Y:S02]  /*0be0*/  LEA R166, P4, R167, UR14, 0x2 ;  /* 0x0000000ea7a67c11 */ /* 0x000fe4000f8810ff */
[----:B------:R-:W-:Y:S01]  /*0bf0*/  LEA.HI.X R163, R163, UR15, RZ, 0x2, P0 ;  /* 0x0000000fa3a37c11 */ /* 0x000fe200080f14ff */
[----:B------:R1:W5:Y:S01]  /*0c00*/  LDG.E R141, desc[UR4][R160.64] ;  /* 0x00000004a08d7981 */ /* 0x000362000c1e1900 */
[----:B0-----:R-:W-:Y:S02]  /*0c10*/  LEA R158, P0, R173, UR14, 0x2 ;  /* 0x0000000ead9e7c11 */ /* 0x001fe4000f8010ff */
[----:B------:R-:W-:Y:S01]  /*0c20*/  LEA.HI.X R167, R167, UR15, RZ, 0x2, P4 ;  /* 0x0000000fa7a77c11 */ /* 0x000fe2000a0f14ff */
[----:B------:R0:W5:Y:S01]  /*0c30*/  LDG.E R140, desc[UR4][R162.64] ;  /* 0x00000004a28c7981 */ /* 0x000162000c1e1900 */
[----:B------:R-:W-:-:S02]  /*0c40*/  LEA R168, P4, R175, UR14, 0x2 ;  /* 0x0000000eafa87c11 */ /* 0x000fc4000f8810ff */
[----:B------:R-:W-:Y:S01]  /*0c50*/  LEA.HI.X R159, R173, UR15, RZ, 0x2, P0 ;  /* 0x0000000fad9f7c11 */ /* 0x000fe200080f14ff */
[----:B------:R-:W-:Y:S01]  /*0c60*/  IMAD.MOV.U32 R136, RZ, RZ, 0x3f800000 ;  /* 0x3f800000ff887424 */ /* 0x000fe200078e00ff */
[----:B------:R-:W-:Y:S01]  /*0c70*/  LEA.HI.X R169, R175, UR15, RZ, 0x2, P4 ;  /* 0x0000000fafa97c11 */ /* 0x000fe2000a0f14ff */
[----:B------:R-:W-:Y:S01]  /*0c80*/  @P2 IMAD.WIDE.U32 R172, R138, 0x8, R144 ;  /* 0x000000088aac2825 */ /* 0x000fe200078e0090 */
[----:B------:R-:W-:Y:S01]  /*0c90*/  ISETP.NE.AND P5, PT, RZ, UR9, PT ;  /* 0x00000009ff007c0c */ /* 0x000fe2000bfa5270 */
[----:B------:R4:W5:Y:S01]  /*0ca0*/  LDG.E R139, desc[UR4][R166.64] ;  /* 0x00000004a68b7981 */ /* 0x000962000c1e1900 */
[----:B------:R-:W-:-:S03]  /*0cb0*/  LOP3.LUT P3, RZ, R0, 0xff, RZ, 0xc0, !PT ;  /* 0x000000ff00ff7812 */ /* 0x000fc6000786c0ff */
[----:B------:R4:W5:Y:S04]  /*0cc0*/  LDG.E R144, desc[UR4][R158.64] ;  /* 0x000000049e907981 */ /* 0x000968000c1e1900 */
[----:B------:R3:W5:Y:S04]  /*0cd0*/  LDG.E R137, desc[UR4][R168.64] ;  /* 0x00000004a8897981 */ /* 0x000768000c1e1900 */
[----:B------:R-:W5:Y:S01]  /*0ce0*/  @P2 LDG.E.64 R58, desc[UR4][R172.64] ;  /* 0x00000004ac3a2981 */ /* 0x000f62000c1e1b00 */
[----:B------:R-:W-:Y:S01]  /*0cf0*/  UMOV UR6, 0xffffffff ;  /* 0xffffffff00067882 */ /* 0x000fe20000000000 */
[----:B------:R-:W-:-:S02]  /*0d00*/  LOP3.LUT P4, RZ, R110, 0x1f, RZ, 0xc0, !PT ;  /* 0x0000001f6eff7812 */ /* 0x000fc4000788c0ff */
[----:B------:R-:W-:Y:S01]  /*0d10*/  @P1 SHF.L.U32 R136, R174, 0x10, RZ ;  /* 0x00000010ae881819 */ /* 0x000fe200000006ff */
[----:B-1----:R-:W-:-:S05]  /*0d20*/  IMAD.WIDE.U32 R174, R138, 0x4, R156 ;  /* 0x000000048aae7825 */ /* 0x002fca00078e009c */
[----:B------:R1:W5:Y:S01]  /*0d30*/  LDG.E R145, desc[UR4][R174.64] ;  /* 0x00000004ae917981 */ /* 0x000362000c1e1900 */
[--C-:B------:R-:W-:Y:S01]  /*0d40*/  SHF.R.U64 R161, R154, 0x10, R155.reuse ;  /* 0x000000109aa17819 */ /* 0x100fe2000000129b */
[--C-:B------:R-:W-:Y:S01]  /*0d50*/  IMAD.MOV.U32 R160, RZ, RZ, R155.reuse ;  /* 0x000000ffffa07224 */ /* 0x100fe200078e009b */
[----:B0-----:R-:W-:Y:S02]  /*0d60*/  SHF.R.U32.HI R162, RZ, 0x10, R155 ;  /* 0x00000010ffa27819 */ /* 0x001fe4000001169b */
[--C-:B----4-:R-:W-:Y:S02]  /*0d70*/  SHF.R.U32.HI R186, RZ, 0x10, R37.reuse ;  /* 0x00000010ffba7819 */ /* 0x110fe40000011625 */
[----:B------:R-:W-:Y:S02]  /*0d80*/  SHF.R.U64 R187, R36, 0x10, R37 ;  /* 0x0000001024bb7819 */ /* 0x000fe40000001225 */
[----:B------:R-:W-:Y:S02]  /*0d90*/  MOV R166, R152 ;  /* 0x0000009800a67202 */ /* 0x000fe40000000f00 */
[----:B------:R-:W-:-:S02]  /*0da0*/  SHF.R.U64 R163, R152, 0x10, R153 ;  /* 0x0000001098a37819 */ /* 0x000fc40000001299 */
[----:B------:R-:W-:Y:S02]  /*0db0*/  MOV R159, R153 ;  /* 0x00000099009f7202 */ /* 0x000fe40000000f00 */
[----:B------:R-:W-:Y:S02]  /*0dc0*/  SHF.R.U32.HI R164, RZ, 0x10, R153 ;  /* 0x00000010ffa47819 */ /* 0x000fe40000011699 */
[--C-:B------:R-:W-:Y:S02]  /*0dd0*/  SHF.R.U64 R157, R150, 0x10, R151.reuse ;  /* 0x00000010969d7819 */ /* 0x100fe40000001297 */
[----:B------:R-:W-:Y:S02]  /*0de0*/  MOV R155, R151 ;  /* 0x00000097009b7202 */ /* 0x000fe40000000f00 */
[----:B------:R-:W-:Y:S01]  /*0df0*/  SHF.R.U32.HI R156, RZ, 0x10, R151 ;  /* 0x00000010ff9c7819 */ /* 0x000fe20000011697 */
[----:B------:R-:W-:Y:S01]  /*0e00*/  IMAD.MOV.U32 R151, RZ, RZ, R149 ;  /* 0x000000ffff977224 */ /* 0x000fe200078e0095 */
[----:B------:R-:W-:-:S02]  /*0e10*/  SHF.R.U64 R191, R60, 0x10, R61 ;  /* 0x000000103cbf7819 */ /* 0x000fc4000000123d */
[----:B------:R-:W-:Y:S02]  /*0e20*/  MOV R167, R61 ;  /* 0x0000003d00a77202 */ /* 0x000fe40000000f00 */
[----:B------:R-:W-:Y:S02]  /*0e30*/  SHF.R.U32.HI R189, RZ, 0x10, R61 ;  /* 0x00000010ffbd7819 */ /* 0x000fe4000001163d */
[--C-:B------:R-:W-:Y:S02]  /*0e40*/  SHF.R.U64 R153, R148, 0x10, R149.reuse ;  /* 0x0000001094997819 */ /* 0x100fe40000001295 */
[----:B------:R-:W-:Y:S02]  /*0e50*/  SHF.R.U32.HI R152, RZ, 0x10, R149 ;  /* 0x00000010ff987819 */ /* 0x000fe40000011695 */
[----:B--2---:R-:W-:Y:S02]  /*0e60*/  MOV R192, R42 ;  /* 0x0000002a00c07202 */ /* 0x004fe40000000f00 */
[----:B------:R-:W-:-:S02]  /*0e70*/  SHF.R.U64 R61, R42, 0x10, R43 ;  /* 0x000000102a3d7819 */ /* 0x000fc4000000122b */
[C---:B---3--:R-:W-:Y:S02]  /*0e80*/  SHF.R.U64 R180, R32.reuse, 0x10, R33 ;  /* 0x0000001020b47819 */ /* 0x048fe40000001221 */
[----:B------:R-:W-:Y:S02]  /*0e90*/  SHF.L.U32 R182, R32, 0x10, RZ ;  /* 0x0000001020b67819 */ /* 0x000fe400000006ff */
[--C-:B------:R-:W-:Y:S02]  /*0ea0*/  SHF.R.U64 R0, R146, 0x10, R147.reuse ;  /* 0x0000001092007819 */ /* 0x100fe40000001293 */
[----:B------:R-:W-:Y:S02]  /*0eb0*/  MOV R185, R147 ;  /* 0x0000009300b97202 */ /* 0x000fe40000000f00 */
[----:B------:R-:W-:Y:S01]  /*0ec0*/  SHF.R.U32.HI R149, RZ, 0x10, R147 ;  /* 0x00000010ff957819 */ /* 0x000fe20000011693 */
[----:B------:R-:W-:Y:S01]  /*0ed0*/  IMAD.MOV.U32 R147, RZ, RZ, R60 ;  /* 0x000000ffff937224 */ /* 0x000fe200078e003c */
[----:B------:R-:W-:-:S02]  /*0ee0*/  SHF.R.U64 R183, R34, 0x10, R35 ;  /* 0x0000001022b77819 */ /* 0x000fc40000001223 */
[----:B------:R-:W-:Y:S02]  /*0ef0*/  SHF.R.U32.HI R181, RZ, 0x10, R35 ;  /* 0x00000010ffb57819 */ /* 0x000fe40000011623 */
[----:B------:R-:W-:Y:S01]  /*0f00*/  SHF.L.U32 R42, R35, 0x10, RZ ;  /* 0x00000010232a7819 */ /* 0x000fe200000006ff */
[----:B------:R-:W-:Y:S01]  /*0f10*/  IMAD.U32 R35, R186, 0x10000, RZ ;  /* 0x00010000ba237824 */ /* 0x000fe200078e00ff */
[----:B------:R-:W-:Y:S02]  /*0f20*/  SHF.R.U64 R32, R44, 0x10, R45 ;  /* 0x000000102c207819 */ /* 0x000fe4000000122d */
[----:B------:R-:W-:Y:S02]  /*0f30*/  FSEL R193, R170, RZ, !P5 ;  /* 0x000000ffaac17208 */ /* 0x000fe40006800000 */
[----:B------:R-:W-:Y:S01]  /*0f40*/  SHF.L.U32 R36, R36, 0x10, RZ ;  /* 0x0000001024247819 */ /* 0x000fe200000006ff */
[----:B------:R-:W-:Y:S01]  /*0f50*/  IMAD.MOV.U32 R158, RZ, RZ, R150 ;  /* 0x000000ffff9e7224 */ /* 0x000fe200078e0096 */
[----:B------:R-:W-:-:S02]  /*0f60*/  SHF.R.U64 R184, R38, 0x10, R39 ;  /* 0x0000001026b87819 */ /* 0x000fc40000001227 */
[----:B------:R-:W-:Y:S02]  /*0f70*/  SHF.L.U32 R178, R38, 0x10, RZ ;  /* 0x0000001026b27819 */ /* 0x000fe400000006ff */
[----:B------:R-:W-:Y:S01]  /*0f80*/  SHF.L.U32 R44, R44, 0x10, RZ ;  /* 0x000000102c2c7819 */ /* 0x000fe200000006ff */
[----:B------:R-:W-:Y:S01]  /*0f90*/  IMAD.U32 R168, R33, 0x10000, RZ ;  /* 0x0001000021a87824 */ /* 0x000fe200078e00ff */
[----:B------:R-:W-:Y:S01]  /*0fa0*/  SHF.R.U64 R177, R40, 0x10, R41 ;  /* 0x0000001028b17819 */ /* 0x000fe20000001229 */
[----:B------:R-:W-:Y:S01]  /*0fb0*/  FADD.FTZ R196, -R193, R35 ;  /* 0x00000023c1c47221 */ /* 0x000fe20000010100 */
[----:B-1----:R-:W-:Y:S02]  /*0fc0*/  SHF.R.U32.HI R175, RZ, 0x10, R41 ;  /* 0x00000010ffaf7819 */ /* 0x002fe40000011629 */
[----:B------:R-:W-:Y:S01]  /*0fd0*/  SHF.L.U32 R38, R41, 0x10, RZ ;  /* 0x0000001029267819 */ /* 0x000fe200000006ff */
[----:B------:R-:W-:Y:S01]  /*0fe0*/  IMAD.U32 R41, R180, 0x10000, RZ ;  /* 0x00010000b4297824 */ /* 0x000fe200078e00ff */
[----:B------:R-:W-:Y:S01]  /*0ff0*/  SHF.L.U32 R32, R32, 0x10, RZ ;  /* 0x0000001020207819 */ /* 0x000fe200000006ff */
[----:B------:R-:W-:Y:S01]  /*1000*/  FADD.FTZ R180, -R193, R36 ;  /* 0x00000024c1b47221 */ /* 0x000fe20000010100 */
[----:B------:R-:W-:-:S02]  /*1010*/  MOV R165, R154 ;  /* 0x0000009a00a57202 */ /* 0x000fc40000000f00 */
[----:B------:R-:W-:Y:S02]  /*1020*/  SHF.R.U32.HI R179, RZ, 0x10, R33 ;  /* 0x00000010ffb37819 */ /* 0x000fe40000011621 */
[----:B------:R-:W-:Y:S02]  /*1030*/  SHF.R.U64 R174, R46, 0x10, R47 ;  /* 0x000000102eae7819 */ /* 0x000fe4000000122f */
[----:B------:R-:W-:Y:S01]  /*1040*/  MOV R154, R148 ;  /* 0x00000094009a7202 */ /* 0x000fe20000000f00 */
[----:B------:R-:W-:Y:S01]  /*1050*/  IMAD.U32 R148, R40, 0x10000, RZ ;  /* 0x0001000028947824 */ /* 0x000fe200078e00ff */
[----:B------:R-:W-:Y:S01]  /*1060*/  SHF.R.U32.HI R33, RZ, 0x10, R45 ;  /* 0x00000010ff217819 */ /* 0x000fe2000001162d */
[----:B------:R-:W-:Y:S01]  /*1070*/  IMAD.U32 R45, R45, 0x10000, RZ ;  /* 0x000100002d2d7824 */ /* 0x000fe200078e00ff */
[----:B------:R-:W-:Y:S01]  /*1080*/  SHF.L.U32 R35, R147, 0x10, RZ ;  /* 0x0000001093237819 */ /* 0x000fe200000006ff */
[----:B------:R-:W-:Y:S01]  /*1090*/  FADD.FTZ R170, -R193, R44 ;  /* 0x0000002cc1aa7221 */ /* 0x000fe20000010100 */
[----:B------:R-:W-:Y:S01]  /*10a0*/  SHF.L.U32 R169, R46, 0x10, RZ ;  /* 0x000000102ea97819 */ /* 0x000fe200000006ff */
[----:B------:R-:W-:Y:S01]  /*10b0*/  IMAD.U32 R171, R47, 0x10000, RZ ;  /* 0x000100002fab7824 */ /* 0x000fe200078e00ff */
[----:B------:R-:W-:Y:S01]  /*10c0*/  SHF.L.U32 R40, R181, 0x10, RZ ;  /* 0x00000010b5287819 */ /* 0x000fe200000006ff */
[C---:B------:R-:W-:Y:S01]  /*10d0*/  FADD.FTZ R172, -R193.reuse, R32 ;  /* 0x00000020c1ac7221 */ /* 0x040fe20000010100 */
[----:B------:R-:W-:Y:S01]  /*10e0*/  SHF.R.U32.HI R173, RZ, 0x10, R47 ;  /* 0x00000010ffad7819 */ /* 0x000fe2000001162f */
[----:B------:R-:W-:Y:S01]  /*10f0*/  FADD.FTZ R206, -R193, R41 ;  /* 0x00000029c1ce7221 */ /* 0x000fe20000010100 */
[----:B------:R-:W-:Y:S01]  /*1100*/  SHF.L.U32 R44, R179, 0x10, RZ ;  /* 0x00000010b32c7819 */ /* 0x000fe200000006ff */
[----:B------:R-:W-:Y:S01]  /*1110*/  IMAD.U32 R47, R174, 0x10000, RZ ;  /* 0x00010000ae2f7824 */ /* 0x000fe200078e00ff */
[----:B------:R-:W-:Y:S01]  /*1120*/  SHF.L.U32 R181, R158, 0x10, RZ ;  /* 0x000000109eb57819 */ /* 0x000fe200000006ff */
[----:B------:R-:W-:Y:S01]  /*1130*/  IMAD.U32 R41, R165, 0x10000, RZ ;  /* 0x00010000a5297824 */ /* 0x000fe200078e00ff */
[----:B------:R-:W-:Y:S01]  /*1140*/  SHF.L.U32 R32, R187, 0x10, RZ ;  /* 0x00000010bb207819 */ /* 0x000fe200000006ff */
[----:B------:R-:W-:-:S02]  /*1150*/  IMAD.U32 R179, R159, 0x10000, RZ ;  /* 0x000100009fb37824 */ /* 0x000fc400078e00ff */
[----:B------:R-:W-:Y:S01]  /*1160*/  FMUL.FTZ R158, R143, R180 ;  /* 0x000000b48f9e7220 */ /* 0x000fe20000410000 */
[C---:B------:R-:W-:Y:S01]  /*1170*/  FADD.FTZ R176, -R193.reuse, R45 ;  /* 0x0000002dc1b07221 */ /* 0x040fe20000010100 */
[----:B------:R-:W-:Y:S01]  /*1180*/  FADD.FTZ R202, -R193, R42 ;  /* 0x0000002ac1ca7221 */ /* 0x000fe20000010100 */
[----:B------:R-:W-:Y:S01]  /*1190*/  IMAD.U32 R174, R191, 0x10000, RZ ;  /* 0x00010000bfae7824 */ /* 0x000fe200078e00ff */
[----:B------:R-:W-:Y:S01]  /*11a0*/  SHF.L.U32 R147, R0, 0x10, RZ ;  /* 0x0000001000937819 */ /* 0x000fe200000006ff */
[----:B------:R-:W-:Y:S01]  /*11b0*/  FMUL.FTZ R159, R28, R35 ;  /* 0x000000231c9f7220 */ /* 0x000fe20000410000 */
[----:B------:R-:W-:Y:S01]  /*11c0*/  MOV R150, R146 ;  /* 0x0000009200967202 */ /* 0x000fe20000000f00 */
[----:B------:R-:W-:Y:S01]  /*11d0*/  FADD.FTZ R42, -R193, R38 ;  /* 0x00000026c12a7221 */ /* 0x000fe20000010100 */
[----:B------:R-:W-:Y:S01]  /*11e0*/  SHF.L.U32 R45, R175, 0x10, RZ ;  /* 0x00000010af2d7819 */ /* 0x000fe200000006ff */
[----:B------:R-:W-:Y:S01]  /*11f0*/  FMUL.FTZ R0, R143, R170 ;  /* 0x000000aa8f007220 */ /* 0x000fe20000410000 */
[----:B------:R-:W-:Y:S01]  /*1200*/  SHF.R.U32.HI R146, RZ, 0x10, R39 ;  /* 0x00000010ff927819 */ /* 0x000fe20000011627 */
[----:B------:R-:W-:Y:S01]  /*1210*/  FADD.FTZ R38, -R193, R169 ;  /* 0x000000a9c1267221 */ /* 0x000fe20000010100 */
[----:B------:R-:W-:Y:S01]  /*1220*/  SHF.L.U32 R60, R39, 0x10, RZ ;  /* 0x00000010273c7819 */ /* 0x000fe200000006ff */
[----:B------:R-:W-:Y:S01]  /*1230*/  FADD.FTZ R87, R41, R87 ;  /* 0x0000005729577221 */ /* 0x000fe20000010000 */
[----:B------:R-:W-:Y:S01]  /*1240*/  SHF.L.U32 R175, R163, 0x10, RZ ;  /* 0x00000010a3af7819 */ /* 0x000fe200000006ff */
[-C--:B------:R-:W-:Y:S01]  /*1250*/  FFMA.FTZ R63, R158, R41.reuse, R63 ;  /* 0x000000299e3f7223 */ /* 0x080fe2000001003f */
[----:B------:R-:W-:Y:S01]  /*1260*/  SHF.L.U32 R39, R183, 0x10, RZ ;  /* 0x00000010b7277819 */ /* 0x000fe200000006ff */
[----:B------:R-:W-:Y:S01]  /*1270*/  FMUL.FTZ R163, R24, R41 ;  /* 0x0000002918a37220 */ /* 0x000fe20000410000 */
[----:B------:R-:W-:Y:S01]  /*1280*/  SHF.L.U32 R167, R167, 0x10, RZ ;  /* 0x00000010a7a77819 */ /* 0x000fe200000006ff */
[----:B------:R-:W-:Y:S01]  /*1290*/  FADD.FTZ R186, -R193, R32 ;  /* 0x00000020c1ba7221 */ /* 0x000fe20000010100 */
[----:B------:R-:W-:Y:S01]  /*12a0*/  SHF.L.U32 R36, R189, 0x10, RZ ;  /* 0x00000010bd247819 */ /* 0x000fe200000006ff */
[----:B------:R-:W-:Y:S01]  /*12b0*/  IMAD.U32 R183, R157, 0x10000, RZ ;  /* 0x000100009db77824 */ /* 0x000fe200078e00ff */
[----:B------:R-:W-:Y:S01]  /*12c0*/  SHF.L.U32 R169, R160, 0x10, RZ ;  /* 0x00000010a0a97819 */ /* 0x000fe200000006ff */
[----:B------:R-:W-:Y:S01]  /*12d0*/  FMUL.FTZ R160, R29, R174 ;  /* 0x000000ae1da07220 */ /* 0x000fe20000410000 */
[----:B------:R-:W-:Y:S01]  /*12e0*/  SHF.L.U32 R33, R33, 0x10, RZ ;  /* 0x0000001021217819 */ /* 0x000fe200000006ff */
[----:B------:R-:W-:Y:S01]  /*12f0*/  FADD.FTZ R41, RZ, R159 ;  /* 0x0000009fff297221 */ /* 0x000fe20000010000 */
[----:B------:R-:W-:Y:S01]  /*1300*/  SHF.L.U32 R189, R156, 0x10, RZ ;  /* 0x000000109cbd7819 */ /* 0x000fe200000006ff */
[----:B------:R-:W-:Y:S01]  /*1310*/  FADD.FTZ R204, -R193, R40 ;  /* 0x00000028c1cc7221 */ /* 0x000fe20000010100 */
[----:B------:R-:W-:Y:S01]  /*1320*/  FMUL.FTZ R157, R143, R172 ;  /* 0x000000ac8f9d7220 */ /* 0x000fe20000410000 */
[----:B------:R-:W-:Y:S01]  /*1330*/  FFMA.FTZ R156, R0, R159, RZ ;  /* 0x0000009f009c7223 */ /* 0x000fe200000100ff */
[C---:B------:R-:W-:Y:S01]  /*1340*/  FADD.FTZ R208, -R193.reuse, R44 ;  /* 0x0000002cc1d07221 */ /* 0x040fe20000010100 */
[C---:B------:R-:W-:Y:S01]  /*1350*/  FADD.FTZ R40, -R193.reuse, R47 ;  /* 0x0000002fc1287221 */ /* 0x040fe20000010100 */
[----:B------:R-:W-:Y:S01]  /*1360*/  FADD.FTZ R44, -R193, R45 ;  /* 0x0000002dc12c7221 */ /* 0x000fe20000010100 */
[----:B------:R-:W-:Y:S01]  /*1370*/  IMAD.U32 R47, R162, 0x10000, RZ ;  /* 0x00010000a22f7824 */ /* 0x000fe200078e00ff */
[----:B------:R-:W-:Y:S01]  /*1380*/  SHF.L.U32 R45, R161, 0x10, RZ ;  /* 0x00000010a12d7819 */ /* 0x000fe200000006ff */
[----:B------:R-:W-:Y:S01]  /*1390*/  FMUL.FTZ R162, R30, R167 ;  /* 0x000000a71ea27220 */ /* 0x000fe20000410000 */
[----:B------:R-:W-:Y:S01]  /*13a0*/  FMUL.FTZ R165, R143, R186 ;  /* 0x000000ba8fa57220 */ /* 0x000fe20000410000 */
[----:B------:R-:W-:Y:S01]  /*13b0*/  FADD.FTZ R41, R41, R160 ;  /* 0x000000a029297221 */ /* 0x000fe20000010000 */
[----:B------:R-:W-:Y:S01]  /*13c0*/  FADD.FTZ R188, -R193, R33 ;  /* 0x00000021c1bc7221 */ /* 0x000fe20000010100 */
[----:B------:R-:W-:Y:S01]  /*13d0*/  FMUL.FTZ R161, R143, R176 ;  /* 0x000000b08fa17220 */ /* 0x000fe20000410000 */
[----:B------:R-:W-:Y:S01]  /*13e0*/  FFMA.FTZ R186, R157, R160, R156 ;  /* 0x000000a09dba7223 */ /* 0x000fe2000001009c */
[----:B------:R-:W-:Y:S01]  /*13f0*/  SHF.L.U32 R37, R37, 0x10, RZ ;  /* 0x0000001025257819 */ /* 0x000fe200000006ff */
[--C-:B------:R-:W-:Y:S01]  /*1400*/  IMAD.MOV.U32 R190, RZ, RZ, R43.reuse ;  /* 0x000000ffffbe7224 */ /* 0x100fe200078e002b */
[----:B------:R-:W-:Y:S01]  /*1410*/  SHF.L.U32 R46, R177, 0x10, RZ ;  /* 0x00000010b12e7819 */ /* 0x000fe200000006ff */
[----:B------:R-:W-:Y:S01]  /*1420*/  FADD.FTZ R41, R41, R162 ;  /* 0x000000a229297221 */ /* 0x000fe20000010000 */
[----:B------:R-:W-:Y:S01]  /*1430*/  SHF.L.U32 R177, R164, 0x10, RZ ;  /* 0x00000010a4b17819 */ /* 0x000fe200000006ff */
[----:B------:R-:W-:Y:S01]  /*1440*/  FMUL.FTZ R164, R31, R36 ;  /* 0x000000241fa47220 */ /* 0x000fe20000410000 */
[----:B------:R-:W-:Y:S01]  /*1450*/  SHF.R.U32.HI R43, RZ, 0x10, R43 ;  /* 0x00000010ff2b7819 */ /* 0x000fe2000001162b */
[----:B------:R-:W-:Y:S01]  /*1460*/  FMUL.FTZ R191, R143, R188 ;  /* 0x000000bc8fbf7220 */ /* 0x000fe20000410000 */
[----:B------:R-:W-:Y:S01]  /*1470*/  SHF.L.U32 R173, R173, 0x10, RZ ;  /* 0x00000010adad7819 */ /* 0x000fe200000006ff */
[----:B------:R-:W-:Y:S01]  /*1480*/  FFMA.FTZ R186, R161, R162, R186 ;  /* 0x000000a2a1ba7223 */ /* 0x000fe200000100ba */
[----:B------:R-:W-:Y:S01]  /*1490*/  FADD.FTZ R194, -R193, R37 ;  /* 0x00000025c1c27221 */ /* 0x000fe20000010100 */
[----:B------:R-:W-:Y:S01]  /*14a0*/  FADD.FTZ R117, R35, R117 ;  /* 0x0000007523757221 */ /* 0x000fe20000010000 */
[----:B------:R-:W-:Y:S01]  /*14b0*/  FFMA.FTZ R119, R0, R35, R119 ;  /* 0x0000002300777223 */ /* 0x000fe20000010077 */
[----:B------:R-:W-:Y:S01]  /*14c0*/  SHF.L.U32 R35, R43, 0x10, RZ ;  /* 0x000000102b237819 */ /* 0x000fe200000006ff */
[----:B------:R-:W-:Y:S01]  /*14d0*/  FADD.FTZ R188, R41, R164 ;  /* 0x000000a429bc7221 */ /* 0x000fe20000010000 */
[----:B------:R-:W-:Y:S01]  /*14e0*/  FADD.FTZ R32, -R193, R173 ;  /* 0x000000adc1207221 */ /* 0x000fe20000010100 */
[----:B------:R-:W-:Y:S01]  /*14f0*/  FFMA.FTZ R43, R191, R164, R186 ;  /* 0x000000a4bf2b7223 */ /* 0x000fe200000100ba */
[----:B------:R-:W-:Y:S01]  /*1500*/  SHF.L.U32 R173, R166, 0x10, RZ ;  /* 0x00000010a6ad7819 */ /* 0x000fe200000006ff */
[----:B------:R-:W-:-:S02]  /*1510*/  IMAD.U32 R34, R34, 0x10000, RZ ;  /* 0x0001000022227824 */ /* 0x000fc400078e00ff */
        /* <DEDUP_REMOVED lines=27> */
[----:B------:R-:W-:Y:S01]  /*16d0*/  FADD.FTZ R200, -R193, R39 ;  /* 0x00000027c1c87221 */ /* 0x000fe20000010100 */
[----:B------:R-:W-:Y:S01]  /*16e0*/  SHF.L.U32 R187, R155, 0x10, RZ ;  /* 0x000000109bbb7819 */ /* 0x000fe200000006ff */
[----:B------:R-:W-:Y:S01]  /*16f0*/  FFMA.FTZ R43, R167, R174, R186 ;  /* 0x000000aea72b7223 */ /* 0x000fe200000100ba */
[----:B------:R-:W-:Y:S01]  /*1700*/  FMUL.FTZ R168, R143, R168 ;  /* 0x000000a88fa87220 */ /* 0x000fe20000410000 */
[----:B------:R-:W-:Y:S01]  /*1710*/  FADD.FTZ R146, -R193, R146 ;  /* 0x00000092c1927221 */ /* 0x000fe20000010100 */
[----:B------:R-:W-:Y:S01]  /*1720*/  FMUL.FTZ R176, R143, R202 ;  /* 0x000000ca8fb07220 */ /* 0x000fe20000410000 */
[----:B------:R-:W-:Y:S01]  /*1730*/  SHF.L.U32 R184, R184, 0x10, RZ ;  /* 0x00000010b8b87819 */ /* 0x000fe200000006ff */
[----:B------:R-:W-:Y:S01]  /*1740*/  FADD.FTZ R34, -R193, R171 ;  /* 0x000000abc1227221 */ /* 0x000fe20000010100 */
[----:B------:R-:W-:Y:S01]  /*1750*/  FMUL.FTZ R180, R21, R175 ;  /* 0x000000af15b47220 */ /* 0x000fe20000410000 */
[----:B------:R-:W-:Y:S01]  /*1760*/  FADD.FTZ R41, R60, R173 ;  /* 0x000000ad3c297221 */ /* 0x000fe20000010000 */
[----:B------:R-:W-:-:S02]  /*1770*/  IMAD.U32 R199, R152, 0x10000, RZ ;  /* 0x0001000098c77824 */ /* 0x000fc400078e00ff */
[----:B------:R-:W-:Y:S01]  /*1780*/  FMUL.FTZ R171, R143, R200 ;  /* 0x000000c88fab7220 */ /* 0x000fe20000410000 */
[----:B------:R-:W-:Y:S01]  /*1790*/  FFMA.FTZ R60, R172, R173, R43 ;  /* 0x000000adac3c7223 */ /* 0x000fe2000001002b */
[----:B------:R-:W-:Y:S01]  /*17a0*/  FADD.FTZ R97, R187, R97 ;  /* 0x00000061bb617221 */ /* 0x000fe20000010000 */
[-C--:B------:R-:W-:Y:S01]  /*17b0*/  FFMA.FTZ R73, R168, R187.reuse, R73 ;  /* 0x000000bba8497223 */ /* 0x080fe20000010049 */
[----:B------:R-:W-:Y:S01]  /*17c0*/  FMUL.FTZ R152, R18, R187 ;  /* 0x000000bb12987220 */ /* 0x000fe20000410000 */
[----:B------:R-:W-:Y:S01]  /*17d0*/  FADD.FTZ R182, -R193, R182 ;  /* 0x000000b6c1b67221 */ /* 0x000fe20000010100 */
[----:B------:R-:W-:Y:S01]  /*17e0*/  FADD.FTZ R93, R179, R93 ;  /* 0x0000005db35d7221 */ /* 0x000fe20000010000 */
[-C--:B------:R-:W-:Y:S01]  /*17f0*/  FFMA.FTZ R69, R176, R179.reuse, R69 ;  /* 0x000000b3b0457223 */ /* 0x080fe20000010045 */
[----:B------:R-:W-:Y:S01]  /*1800*/  FMUL.FTZ R187, R143, R146 ;  /* 0x000000928fbb7220 */ /* 0x000fe20000410000 */
[----:B------:R-:W-:Y:S01]  /*1810*/  FMUL.FTZ R179, R22, R179 ;  /* 0x000000b316b37220 */ /* 0x000fe20000410000 */
[----:B------:R-:W-:Y:S01]  /*1820*/  FADD.FTZ R146, R41, R180 ;  /* 0x000000b429927221 */ /* 0x000fe20000010000 */
[C---:B------:R-:W-:Y:S01]  /*1830*/  FADD.FTZ R178, -R193.reuse, R178 ;  /* 0x000000b2c1b27221 */ /* 0x040fe20000010100 */
[C---:B------:R-:W-:Y:S01]  /*1840*/  FADD.FTZ R148, -R193.reuse, R148 ;  /* 0x00000094c1947221 */ /* 0x040fe20000010100 */
[C---:B------:R-:W-:Y:S01]  /*1850*/  FADD.FTZ R184, -R193.reuse, R184 ;  /* 0x000000b8c1b87221 */ /* 0x040fe20000010100 */
[----:B------:R-:W-:Y:S01]  /*1860*/  FADD.FTZ R46, -R193, R46 ;  /* 0x0000002ec12e7221 */ /* 0x000fe20000010100 */
[----:B------:R-:W-:Y:S01]  /*1870*/  FFMA.FTZ R41, R171, R180, R60 ;  /* 0x000000b4ab297223 */ /* 0x000fe2000001003c */
[----:B------:R-:W-:-:S02]  /*1880*/  IMAD.U32 R193, R154, 0x10000, RZ ;  /* 0x000100009ac17824 */ /* 0x000fc400078e00ff */
[----:B------:R-:W-:Y:S01]  /*1890*/  FMUL.FTZ R154, R143, R182 ;  /* 0x000000b68f9a7220 */ /* 0x000fe20000410000 */
        /* <DEDUP_REMOVED lines=57> */
[----:B------:R-:W-:Y:S02]  /*1c30*/  IMAD.U32 R185, R185, 0x10000, RZ ;  /* 0x00010000b9b97824 */ /* 0x000fe400078e00ff */
[----:B------:R-:W-:Y:S01]  /*1c40*/  FADD.FTZ R102, R147, R102 ;  /* 0x0000006693667221 */ /* 0x000fe20000010000 */
[-C--:B------:R-:W-:Y:S01]  /*1c50*/  FFMA.FTZ R78, R149, R147.reuse, R78 ;  /* 0x00000093954e7223 */ /* 0x080fe2000001004e */
[----:B------:R-:W-:Y:S01]  /*1c60*/  FMUL.FTZ R198, R143, R38 ;  /* 0x000000268fc67220 */ /* 0x000fe20000410000 */
[----:B------:R-:W-:Y:S01]  /*1c70*/  FMUL.FTZ R147, R9, R147 ;  /* 0x0000009309937220 */ /* 0x000fe20000410000 */
[----:B------:R-:W-:Y:S01]  /*1c80*/  FADD.FTZ R38, R33, R146 ;  /* 0x0000009221267221 */ /* 0x000fe20000010000 */
[----:B------:R-:W-:Y:S01]  /*1c90*/  SHF.L.U32 R192, R192, 0x10, RZ ;  /* 0x00000010c0c07819 */ /* 0x000fe200000006ff */
[----:B------:R-:W-:Y:S01]  /*1ca0*/  FFMA.FTZ R42, R148, R146, R39 ;  /* 0x00000092942a7223 */ /* 0x000fe20000010027 */
[----:B------:R-:W-:Y:S01]  /*1cb0*/  FADD.FTZ R98, R195, R98 ;  /* 0x00000062c3627221 */ /* 0x000fe20000010000 */
[----:B------:R-:W-:Y:S01]  /*1cc0*/  FFMA.FTZ R74, R181, R195, R74 ;  /* 0x000000c3b54a7223 */ /* 0x000fe2000001004a */
[----:B------:R-:W-:-:S02]  /*1cd0*/  IMAD.U32 R37, R61, 0x10000, RZ ;  /* 0x000100003d257824 */ /* 0x000fc400078e00ff */
[----:B------:R-:W-:Y:S01]  /*1ce0*/  FADD.FTZ R105, R185, R105 ;  /* 0x00000069b9697221 */ /* 0x000fe20000010000 */
[-C--:B------:R-:W-:Y:S01]  /*1cf0*/  FFMA.FTZ R81, R186, R185.reuse, R81 ;  /* 0x000000b9ba517223 */ /* 0x080fe20000010051 */
[----:B------:R-:W-:Y:S01]  /*1d00*/  FMUL.FTZ R195, R143, R40 ;  /* 0x000000288fc37220 */ /* 0x000fe20000410000 */
[----:B------:R-:W-:Y:S01]  /*1d10*/  FMUL.FTZ R185, R10, R185 ;  /* 0x000000b90ab97220 */ /* 0x000fe20000410000 */
[----:B------:R-:W-:Y:S01]  /*1d20*/  FADD.FTZ R38, R38, R147 ;  /* 0x0000009326267221 */ /* 0x000fe20000010000 */
[----:B------:R-:W-:Y:S01]  /*1d30*/  FADD.FTZ R99, R193, R99 ;  /* 0x00000063c1637221 */ /* 0x000fe20000010000 */
[----:B------:R-:W-:Y:S01]  /*1d40*/  FFMA.FTZ R75, R178, R193, R75 ;  /* 0x000000c1b24b7223 */ /* 0x000fe2000001004b */
        /* <DEDUP_REMOVED lines=12> */
[----:B------:R-:W-:Y:S02]  /*1e10*/  SHF.L.U32 R190, R190, 0x10, RZ ;  /* 0x00000010bebe7819 */ /* 0x000fe400000006ff */
        /* <DEDUP_REMOVED lines=44> */
.L_x_4332:
[----:B------:R-:W3:Y:S01]  /*20e0*/  S2R R37, SR_CgaCtaId ;  /* 0x0000000000257919 */ /* 0x000ee20000008800 */
[----:B------:R-:W-:Y:S01]  /*20f0*/  PLOP3.LUT P0, PT, PT, PT, PT, 0x80, 0x0 ;  /* 0x000000000000781c */ /* 0x000fe20003f0f070 */
[----:B--2---:R-:W-:Y:S01]  /*2100*/  FADD.FTZ R61, R32, R61 ;  /* 0x0000003d203d7221 */ /* 0x004fe20000010000 */
[----:B------:R-:W-:Y:S01]  /*2110*/  @!P4 PLOP3.LUT P0, PT, P3, PT, PT, 0x80, 0x0 ;  /* 0x000000000000c81c */ /* 0x000fe20001f0f070 */
[----:B-1----:R-:W-:Y:S01]  /*2120*/  FADD.FTZ R60, R35, R60 ;  /* 0x0000003c233c7221 */ /* 0x002fe20000010000 */
[----:B------:R-:W-:Y:S01]  /*2130*/  SHF.R.U32.HI R33, RZ, 0x5, R110 ;  /* 0x00000005ff217819 */ /* 0x000fe2000001166e */
[----:B------:R-:W-:Y:S05]  /*2140*/  WARPSYNC.ALL ;  /* 0x0000000000007948 */ /* 0x000fea0003800000 */
[----:B------:R-:W-:-:S02]  /*2150*/  @!P4 LOP3.LUT R34, R33, 0x7fffff8, RZ, 0xc0, !PT ;  /* 0x07fffff82122c812 */ /* 0x000fc400078ec0ff */
[----:B------:R-:W-:Y:S02]  /*2160*/  MOV R36, 0x400 ;  /* 0x0000040000247802 */ /* 0x000fe40000000f00 */
[----:B------:R-:W-:Y:S01]  /*2170*/  LOP3.LUT R39, R33, 0x7fffff8, RZ, 0xc0, !PT ;  /* 0x07fffff821277812 */ /* 0x000fe200078ec0ff */
[----:B------:R-:W-:Y:S01]  /*2180*/  @!P0 VIADD R34, R34, 0x8 ;  /* 0x0000000822228836 */ /* 0x000fe20000000000 */
[----:B-----5:R-:W-:Y:S02]  /*2190*/  LOP3.LUT P0, RZ, R145, 0xff00, RZ, 0xc0, !PT ;  /* 0x0000ff0091ff7812 */ /* 0x020fe4000780c0ff */
[----:B------:R-:W-:Y:S02]  /*21a0*/  @!P3 IADD3 R39, R39, 0x8, RZ ;  /* 0x000000082727b810 */ /* 0x000fe40007ffe0ff */
[----:B------:R-:W-:Y:S02]  /*21b0*/  @!P4 LOP3.LUT R33, R34, 0x7, R33, 0xf8, !PT ;  /* 0x000000072221c812 */ /* 0x000fe400078ef821 */
[----:B------:R-:W-:-:S02]  /*21c0*/  LOP3.LUT P6, RZ, R145, 0xff000000, RZ, 0xc0, !PT ;  /* 0xff00000091ff7812 */ /* 0x000fc400078cc0ff */
[----:B---3--:R-:W-:-:S04]  /*21d0*/  LEA R36, R37, R36, 0x18 ;  /* 0x0000002425247211 */ /* 0x008fc800078ec0ff */
[----:B------:R-:W-:Y:S01]  /*21e0*/  LEA R202, R39, R36, 0x3 ;  /* 0x0000002427ca7211 */ /* 0x000fe200078e18ff */
[----:B------:R-:W-:-:S05]  /*21f0*/  @!P4 IMAD R201, R33, 0x8, R36 ;  /* 0x0000000821c9c824 */ /* 0x000fca00078e0224 */
        /* <DEDUP_REMOVED lines=11> */
[----:B------:R-:W-:Y:S02]  /*22b0*/  @P2 MOV R34, R58 ;  /* 0x0000003a00222202 */ /* 0x000fe40000000f00 */
[----:B-1----:R-:W-:Y:S01]  /*22c0*/  FADD.FTZ R203, R203, R36 ;  /* 0x00000024cbcb7221 */ /* 0x002fe20000010000 */
[----:B------:R-:W-:Y:S01]  /*22d0*/  FADD.FTZ R32, R32, R37 ;  /* 0x0000002520207221 */ /* 0x000fe20000010000 */
[----:B------:R-:W-:Y:S01]  /*22e0*/  @P2 SHF.R.U64 R36, R58, 0x10, R59 ;  /* 0x000000103a242819 */ /* 0x000fe2000000123b */
[----:B------:R-:W-:Y:S02]  /*22f0*/  @P2 IMAD.U32 R34, R34, 0x10000, RZ ;  /* 0x0001000022222824 */ /* 0x000fe400078e00ff */
[----:B------:R-:W-:Y:S01]  /*2300*/  FADD.FTZ R203, R38, R203 ;  /* 0x000000cb26cb7221 */ /* 0x000fe20000010000 */
[----:B------:R-:W-:Y:S01]  /*2310*/  FADD.FTZ R32, R39, R32 ;  /* 0x0000002027207221 */ /* 0x000fe20000010000 */
[----:B------:R-:W-:-:S02]  /*2320*/  @P2 MOV R35, R59 ;  /* 0x0000003b00232202 */ /* 0x000fc40000000f00 */
[----:B--2---:R-:W-:Y:S01]  /*2330*/  FADD.FTZ R203, R203, R40 ;  /* 0x00000028cbcb7221 */ /* 0x004fe20000010000 */
[----:B------:R-:W-:Y:S01]  /*2340*/  FADD.FTZ R32, R32, R41 ;  /* 0x0000002920207221 */ /* 0x000fe20000010000 */
[----:B------:R-:W-:Y:S02]  /*2350*/  @P2 SHF.L.U32 R36, R36, 0x10, RZ ;  /* 0x0000001024242819 */ /* 0x000fe400000006ff */
[----:B------:R-:W-:Y:S01]  /*2360*/  FADD.FTZ R203, R42, R203 ;  /* 0x000000cb2acb7221 */ /* 0x000fe20000010000 */
[----:B------:R-:W-:Y:S01]  /*2370*/  FADD.FTZ R32, R43, R32 ;  /* 0x000000202b207221 */ /* 0x000fe20000010000 */
[----:B------:R-:W-:Y:S02]  /*2380*/  @P2 SHF.L.U32 R38, R35, 0x10, RZ ;  /* 0x0000001023262819 */ /* 0x000fe400000006ff */
[----:B---3--:R-:W-:Y:S01]  /*2390*/  FADD.FTZ R203, R203, R44 ;  /* 0x0000002ccbcb7221 */ /* 0x008fe20000010000 */
[----:B------:R-:W-:Y:S01]  /*23a0*/  FADD.FTZ R32, R32, R45 ;  /* 0x0000002d20207221 */ /* 0x000fe20000010000 */
[----:B------:R-:W-:-:S02]  /*23b0*/  @P2 SHF.R.U32.HI R40, RZ, 0x10, R59 ;  /* 0x00000010ff282819 */ /* 0x000fc4000001163b */
[----:B------:R-:W-:Y:S01]  /*23c0*/  FADD.FTZ R46, R46, R203 ;  /* 0x000000cb2e2e7221 */ /* 0x000fe20000010000 */
[----:B------:R-:W-:Y:S01]  /*23d0*/  FADD.FTZ R33, R47, R32 ;  /* 0x000000202f217221 */ /* 0x000fe20000010000 */
[----:B------:R-:W-:Y:S01]  /*23e0*/  @P2 MOV R43, R3 ;  /* 0x00000003002b2202 */ /* 0x000fe20000000f00 */
[----:B------:R-:W-:Y:S02]  /*23f0*/  @P2 IMAD.U32 R40, R40, 0x10000, RZ ;  /* 0x0001000028282824 */ /* 0x000fe400078e00ff */
[----:B------:R-:W-:Y:S01]  /*2400*/  FMUL.FTZ R46, R46, UR16 ;  /* 0x000000102e2e7c20 */ /* 0x000fe20008410000 */
[----:B------:R-:W-:Y:S01]  /*2410*/  FMUL.FTZ R33, R33, UR16 ;  /* 0x0000001021217c20 */ /* 0x000fe20008410000 */
[----:B------:R-:W-:-:S03]  /*2420*/  @P2 SHF.R.U32.HI R44, RZ, 0x10, R3 ;  /* 0x00000010ff2c2819 */ /* 0x000fc60000011603 */
[----:B------:R-:W-:Y:S02]  /*2430*/  FSEL R32, R46, RZ, !P5 ;  /* 0x000000ff2e207208 */ /* 0x000fe40006800000 */
[----:B------:R-:W-:Y:S02]  /*2440*/  LOP3.LUT P5, RZ, R145, 0xff0000, RZ, 0xc0, !PT ;  /* 0x00ff000091ff7812 */ /* 0x000fe400078ac0ff */
[----:B------:R-:W-:Y:S01]  /*2450*/  @P2 SHF.R.U64 R46, R48, 0x10, R49 ;  /* 0x00000010302e2819 */ /* 0x000fe20000001231 */
[-CC-:B------:R-:W-:Y:S01]  /*2460*/  FFMA.FTZ R157, R157, R33.reuse, R32.reuse ;  /* 0x000000219d9d7223 */ /* 0x180fe20000010020 */
[-CC-:B------:R-:W-:Y:S01]  /*2470*/  FFMA.FTZ R0, R0, R33.reuse, R32.reuse ;  /* 0x0000002100007223 */ /* 0x180fe20000010020 */
[-CC-:B------:R-:W-:Y:S01]  /*2480*/  FFMA.FTZ R161, R161, R33.reuse, R32.reuse ;  /* 0x00000021a1a17223 */ /* 0x180fe20000010020 */
[-C--:B------:R-:W-:Y:S01]  /*2490*/  FFMA.FTZ R191, R191, R33.reuse, R32 ;  /* 0x00000021bfbf7223 */ /* 0x080fe20000010020 */
        /* <DEDUP_REMOVED lines=8> */
[----:B------:R-:W-:Y:S01]  /*2520*/  @P2 FADD.FTZ R37, R37, R36 ;  /* 0x0000002425252221 */ /* 0x000fe20000010000 */
[----:B------:R-:W-:Y:S01]  /*2530*/  @P2 FADD.FTZ R35, R35, R34 ;  /* 0x0000002223232221 */ /* 0x000fe20000010000 */
[----:B------:R-:W-:Y:S01]  /*2540*/  @P2 FADD.FTZ R39, R39, R38 ;  /* 0x0000002627272221 */ /* 0x000fe20000010000 */
[----:B------:R-:W-:Y:S01]  /*2550*/  @P2 FADD.FTZ R41, R41, R40 ;  /* 0x0000002829292221 */ /* 0x000fe20000010000 */
[-C--:B------:R-:W-:Y:S01]  /*2560*/  FMUL.FTZ R34, R37, R136.reuse ;  /* 0x0000008825227220 */ /* 0x080fe20000410000 */
[-C--:B------:R-:W-:Y:S01]  /*2570*/  FMUL.FTZ R0, R35, R136.reuse ;  /* 0x0000008823007220 */ /* 0x080fe20000410000 */
[-C--:B------:R-:W-:Y:S01]  /*2580*/  FMUL.FTZ R36, R39, R136.reuse ;  /* 0x0000008827247220 */ /* 0x080fe20000410000 */
[----:B------:R-:W-:Y:S01]  /*2590*/  FMUL.FTZ R42, R41, R136 ;  /* 0x00000088292a7220 */ /* 0x000fe20000410000 */
[----:B------:R-:W-:Y:S01]  /*25a0*/  FMUL.FTZ R34, R34, UR17 ;  /* 0x0000001122227c20 */ /* 0x000fe20008410000 */
[----:B------:R-:W-:Y:S01]  /*25b0*/  FMUL.FTZ R0, R0, UR17 ;  /* 0x0000001100007c20 */ /* 0x000fe20008410000 */
[----:B------:R-:W-:Y:S01]  /*25c0*/  FMUL.FTZ R40, R36, UR17 ;  /* 0x0000001124287c20 */ /* 0x000fe20008410000 */
[-CC-:B------:R-:W-:Y:S01]  /*25d0*/  FFMA.FTZ R158, R158, R33.reuse, R32.reuse ;  /* 0x000000219e9e7223 */ /* 0x180fe20000010020 */
[-CC-:B------:R-:W-:Y:S01]  /*25e0*/  FFMA.FTZ R165, R165, R33.reuse, R32.reuse ;  /* 0x00000021a5a57223 */ /* 0x180fe20000010020 */
[----:B------:R-:W-:Y:S01]  /*25f0*/  FSEL R36, R34, RZ, P0 ;  /* 0x000000ff22247208 */ /* 0x000fe20000000000 */
[-C--:B------:R-:W-:Y:S01]  /*2600*/  FFMA.FTZ R166, R166, R33.reuse, R32 ;  /* 0x00000021a6a67223 */ /* 0x080fe20000010020 */
[----:B------:R-:W-:Y:S01]  /*2610*/  FSEL R38, R0, RZ, P4 ;  /* 0x000000ff00267208 */ /* 0x000fe20002000000 */
[----:B------:R-:W-:Y:S01]  /*2620*/  FMUL.FTZ R0, R42, UR17 ;  /* 0x000000112a007c20 */ /* 0x000fe20008410000 */
[----:B------:R-:W-:Y:S01]  /*2630*/  FSEL R34, R40, RZ, P5 ;  /* 0x000000ff28227208 */ /* 0x000fe20002800000 */
[----:B------:R-:W-:Y:S01]  /*2640*/  FADD.FTZ R158, R163, -R158 ;  /* 0x8000009ea39e7221 */ /* 0x000fe20000010000 */
[----:B------:R-:W-:Y:S01]  /*2650*/  @P2 MOV R40, R2 ;  /* 0x0000000200282202 */ /* 0x000fe20000000f00 */
[----:B------:R-:W-:Y:S01]  /*2660*/  FADD.FTZ R170, R170, -R165 ;  /* 0x800000a5aaaa7221 */ /* 0x000fe20000010000 */
[----:B------:R-:W-:Y:S01]  /*2670*/  @P2 SHF.R.U64 R42, R2, 0x10, R3 ;  /* 0x00000010022a2819 */ /* 0x000fe20000001203 */
[----:B------:R-:W-:Y:S01]  /*2680*/  FFMA.FTZ R167, R167, R33, R32 ;  /* 0x00000021a7a77223 */ /* 0x000fe20000010020 */
[----:B------:R-:W-:Y:S01]  /*2690*/  @P2 SHF.L.U32 R40, R40, 0x10, RZ ;  /* 0x0000001028282819 */ /* 0x000fe200000006ff */
[C---:B------:R-:W-:Y:S01]  /*26a0*/  FMUL.FTZ R47, R143.reuse, R158 ;  /* 0x0000009e8f2f7220 */ /* 0x040fe20000410000 */
[----:B------:R-:W-:Y:S01]  /*26b0*/  FMUL.FTZ R161, R143, R170 ;  /* 0x000000aa8fa17220 */ /* 0x000fe20000410000 */
[----:B------:R-:W-:-:S02]  /*26c0*/  @P2 IMAD.U32 R42, R42, 0x10000, RZ ;  /* 0x000100002a2a2824 */ /* 0x000fc400078e00ff */
[----:B------:R-:W-:Y:S01]  /*26d0*/  FADD.FTZ R166, R169, -R166 ;  /* 0x800000a6a9a67221 */ /* 0x000fe20000010000 */
[----:B------:R-:W-:Y:S01]  /*26e0*/  FADD.FTZ R174, R174, -R167 ;  /* 0x800000a7aeae7221 */ /* 0x000fe20000010000 */
[----:B------:R-:W-:Y:S01]  /*26f0*/  @P2 FADD.FTZ R47, R47, R40 ;  /* 0x000000282f2f2221 */ /* 0x000fe20000010000 */
[----:B------:R-:W-:Y:S01]  /*2700*/  @P2 FADD.FTZ R161, R161, R42 ;  /* 0x0000002aa1a12221 */ /* 0x000fe20000010000 */
[----:B------:R-:W-:Y:S01]  /*2710*/  @P2 SHF.L.U32 R40, R43, 0x10, RZ ;  /* 0x000000102b282819 */ /* 0x000fe200000006ff */
[----:B------:R-:W-:Y:S02]  /*2720*/  @P2 IMAD.U32 R42, R44, 0x10000, RZ ;  /* 0x000100002c2a2824 */ /* 0x000fe400078e00ff */
[C---:B------:R-:W-:Y:S01]  /*2730*/  FMUL.FTZ R43, R143.reuse, R166 ;  /* 0x000000a68f2b7220 */ /* 0x040fe20000410000 */
[----:B------:R-:W-:Y:S01]  /*2740*/  FMUL.FTZ R45, R143, R174 ;  /* 0x000000ae8f2d7220 */ /* 0x000fe20000410000 */
[----:B------:R-:W-:Y:S01]  /*2750*/  @P2 MOV R44, R48 ;  /* 0x00000030002c2202 */ /* 0x000fe20000000f00 */
[-CC-:B------:R-:W-:Y:S01]  /*2760*/  FFMA.FTZ R176, R176, R33.reuse, R32.reuse ;  /* 0x00000021b0b07223 */ /* 0x180fe20000010020 */
[-CC-:B------:R-:W-:Y:S01]  /*2770*/  FFMA.FTZ R172, R172, R33.reuse, R32.reuse ;  /* 0x00000021acac7223 */ /* 0x180fe20000010020 */
[-CC-:B------:R-:W-:Y:S01]  /*2780*/  FFMA.FTZ R171, R171, R33.reuse, R32.reuse ;  /* 0x00000021abab7223 */ /* 0x180fe20000010020 */
[----:B------:R-:W-:Y:S01]  /*2790*/  FFMA.FTZ R175, R175, R33, R32 ;  /* 0x00000021afaf7223 */ /* 0x000fe20000010020 */
[----:B------:R-:W-:Y:S01]  /*27a0*/  @P2 FADD.FTZ R43, R43, R40 ;  /* 0x000000282b2b2221 */ /* 0x000fe20000010000 */
[----:B------:R-:W-:Y:S01]  /*27b0*/  @P2 FADD.FTZ R45, R45, R42 ;  /* 0x0000002a2d2d2221 */ /* 0x000fe20000010000 */
[----:B------:R-:W-:Y:S01]  /*27c0*/  @P2 SHF.L.U32 R40, R44, 0x10, RZ ;  /* 0x000000102c282819 */ /* 0x000fe200000006ff */
[----:B------:R-:W-:Y:S01]  /*27d0*/  @P2 IMAD.U32 R42, R46, 0x10000, RZ ;  /* 0x000100002e2a2824 */ /* 0x000fe200078e00ff */
[----:B------:R-:W-:Y:S01]  /*27e0*/  @P2 MOV R44, R49 ;  /* 0x00000031002c2202 */ /* 0x000fe20000000f00 */
[----:B------:R-:W-:Y:S01]  /*27f0*/  FADD.FTZ R176, R179, -R176 ;  /* 0x800000b0b3b07221 */ /* 0x000fe20000010000 */
[----:B------:R-:W-:Y:S01]  /*2800*/  @P2 SHF.R.U32.HI R46, RZ, 0x10, R49 ;  /* 0x00000010ff2e2819 */ /* 0x000fe20000011631 */
[----:B------:R-:W-:Y:S01]  /*2810*/  FADD.FTZ R172, R173, -R172 ;  /* 0x800000acadac7221 */ /* 0x000fe20000010000 */
[----:B------:R-:W-:Y:S01]  /*2820*/  FADD.FTZ R180, R180, -R171 ;  /* 0x800000abb4b47221 */ /* 0x000fe20000010000 */
[----:B------:R-:W-:Y:S01]  /*2830*/  FADD.FTZ R182, R182, -R175 ;  /* 0x800000afb6b67221 */ /* 0x000fe20000010000 */
[----:B------:R-:W-:Y:S01]  /*2840*/  @P2 SHF.L.U32 R44, R44, 0x10, RZ ;  /* 0x000000102c2c2819 */ /* 0x000fe200000006ff */
[C---:B------:R-:W-:Y:S01]  /*2850*/  FMUL.FTZ R159, R143.reuse, R176 ;  /* 0x000000b08f9f7220 */ /* 0x040fe20000410000 */
[C---:B------:R-:W-:Y:S01]  /*2860*/  FMUL.FTZ R145, R143.reuse, R172 ;  /* 0x000000ac8f917220 */ /* 0x040fe20000410000 */
[----:B------:R-:W-:Y:S01]  /*2870*/  FMUL.FTZ R157, R143, R180 ;  /* 0x000000b48f9d7220 */ /* 0x000fe20000410000 */
[----:B------:R-:W-:-:S02]  /*2880*/  @P2 IMAD.U32 R46, R46, 0x10000, RZ ;  /* 0x000100002e2e2824 */ /* 0x000fc400078e00ff */
        /* <DEDUP_REMOVED lines=8> */
[-C--:B------:R-:W-:Y:S01]  /*2910*/  FMUL.FTZ R46, R45, R136.reuse ;  /* 0x000000882d2e7220 */ /* 0x080fe20000410000 */
[----:B------:R-:W-:Y:S01]  /*2920*/  FMUL.FTZ R44, R44, UR17 ;  /* 0x000000112c2c7c20 */ /* 0x000fe20008410000 */
[----:B------:R-:W-:Y:S01]  /*2930*/  LOP3.LUT P5, RZ, R142, 0xff0000, RZ, 0xc0, !PT ;  /* 0x00ff00008eff7812 */ /* 0x000fe200078ac0ff */
[----:B------:R-:W-:Y:S01]  /*2940*/  FMUL.FTZ R40, R40, UR17 ;  /* 0x0000001128287c20 */ /* 0x000fe20008410000 */
[----:B------:R-:W-:Y:S01]  /*2950*/  FSEL R0, R0, RZ, P6 ;  /* 0x000000ff00007208 */ /* 0x000fe20003000000 */
[----:B------:R-:W-:Y:S01]  /*2960*/  FMUL.FTZ R42, R42, UR17 ;  /* 0x000000112a2a7c20 */ /* 0x000fe20008410000 */
[----:B------:R-:W-:Y:S01]  /*2970*/  FMUL.FTZ R46, R46, UR17 ;  /* 0x000000112e2e7c20 */ /* 0x000fe20008410000 */
[C---:B------:R-:W-:Y:S01]  /*2980*/  LOP3.LUT P4, RZ, R142.reuse, 0xff, RZ, 0xc0, !PT ;  /* 0x000000ff8eff7812 */ /* 0x040fe2000788c0ff */
[-C--:B------:R-:W-:Y:S01]  /*2990*/  FMUL.FTZ R60, R145, R136.reuse ;  /* 0x00000088913c7220 */ /* 0x080fe20000410000 */
[C---:B------:R-:W-:Y:S01]  /*29a0*/  LOP3.LUT P0, RZ, R142.reuse, 0xff00, RZ, 0xc0, !PT ;  /* 0x0000ff008eff7812 */ /* 0x040fe2000780c0ff */
[-C--:B------:R-:W-:Y:S01]  /*29b0*/  FMUL.FTZ R158, R61, R136.reuse ;  /* 0x000000883d9e7220 */ /* 0x080fe20000410000 */
[----:B------:R-:W-:Y:S01]  /*29c0*/  LOP3.LUT P6, RZ, R142, 0xff000000, RZ, 0xc0, !PT ;  /* 0xff0000008eff7812 */ /* 0x000fe200078cc0ff */
[-C--:B------:R-:W-:Y:S01]  /*29d0*/  FMUL.FTZ R142, R159, R136.reuse ;  /* 0x000000889f8e7220 */ /* 0x080fe20000410000 */
[----:B------:R-:W-:Y:S01]  /*29e0*/  FSEL R179, R44, RZ, P5 ;  /* 0x000000ff2cb37208 */ /* 0x000fe20002800000 */
[----:B------:R-:W-:Y:S01]  /*29f0*/  FMUL.FTZ R44, R157, R136 ;  /* 0x000000889d2c7220 */ /* 0x000fe20000410000 */
[----:B------:R-:W-:Y:S01]  /*2a00*/  FSEL R40, R40, RZ, P4 ;  /* 0x000000ff28287208 */ /* 0x000fe20002000000 */
[----:B------:R-:W-:Y:S01]  /*2a10*/  FMUL.FTZ R60, R60, UR17 ;  /* 0x000000113c3c7c20 */ /* 0x000fe20008410000 */
[----:B------:R-:W-:Y:S01]  /*2a20*/  FSEL R42, R42, RZ, P0 ;  /* 0x000000ff2a2a7208 */ /* 0x000fe20000000000 */
[----:B------:R-:W-:Y:S01]  /*2a30*/  FMUL.FTZ R44, R44, UR17 ;  /* 0x000000112c2c7c20 */ /* 0x000fe20008410000 */
[----:B------:R-:W-:Y:S01]  /*2a40*/  FSEL R46, R46, RZ, P6 ;  /* 0x000000ff2e2e7208 */ /* 0x000fe20003000000 */
[----:B------:R0:W1:Y:S01]  /*2a50*/  F2F.BF16.F32 R171, R38 ;  /* 0x0000002600ab7304 */ /* 0x0000620000202000 */
[----:B------:R-:W-:Y:S01]  /*2a60*/  LOP3.LUT P4, RZ, R141, 0xff, RZ, 0xc0, !PT ;  /* 0x000000ff8dff7812 */ /* 0x000fe2000788c0ff */
[-CC-:B------:R-:W-:Y:S01]  /*2a70*/  FFMA.FTZ R153, R153, R33.reuse, R32.reuse ;  /* 0x0000002199997223 */ /* 0x180fe20000010020 */
[----:B------:R-:W-:Y:S01]  /*2a80*/  LOP3.LUT P0, RZ, R141, 0xff00, RZ, 0xc0, !PT ;  /* 0x0000ff008dff7812 */ /* 0x000fe2000780c0ff */
[-CC-:B------:R-:W-:Y:S01]  /*2a90*/  FFMA.FTZ R181, R181, R33.reuse, R32.reuse ;  /* 0x00000021b5b57223 */ /* 0x180fe20000010020 */
[C---:B------:R-:W-:Y:S01]  /*2aa0*/  LOP3.LUT P5, RZ, R141.reuse, 0xff0000, RZ, 0xc0, !PT ;  /* 0x00ff00008dff7812 */ /* 0x040fe200078ac0ff */
[----:B------:R-:W-:Y:S01]  /*2ab0*/  FADD.FTZ R156, R156, -R153 ;  /* 0x800000999c9c7221 */ /* 0x000fe20000010000 */
[----:B------:R-:W-:Y:S01]  /*2ac0*/  LOP3.LUT P6, RZ, R141, 0xff000000, RZ, 0xc0, !PT ;  /* 0xff0000008dff7812 */ /* 0x000fe200078cc0ff */
[----:B------:R-:W-:Y:S01]  /*2ad0*/  FMUL.FTZ R141, R142, UR17 ;  /* 0x000000118e8d7c20 */ /* 0x000fe20008410000 */
[----:B------:R-:W-:Y:S01]  /*2ae0*/  FSEL R142, R44, RZ, P0 ;  /* 0x000000ff2c8e7208 */ /* 0x000fe20000000000 */
[----:B------:R-:W-:Y:S01]  /*2af0*/  FMUL.FTZ R44, R158, UR17 ;  /* 0x000000119e2c7c20 */ /* 0x000fe20008410000 */
[----:B0-----:R-:W-:Y:S01]  /*2b00*/  @P2 MOV R38, R50 ;  /* 0x0000003200262202 */ /* 0x001fe20000000f00 */
[----:B------:R0:W2:Y:S01]  /*2b10*/  F2F.BF16.F32 R175, R34 ;  /* 0x0000002200af7304 */ /* 0x0000a20000202000 */
[----:B------:R-:W-:Y:S01]  /*2b20*/  FSEL R191, R141, RZ, P5 ;  /* 0x000000ff8dbf7208 */ /* 0x000fe20002800000 */
[-CC-:B------:R-:W-:Y:S01]  /*2b30*/  FFMA.FTZ R141, R154, R33.reuse, R32.reuse ;  /* 0x000000219a8d7223 */ /* 0x180fe20000010020 */
[----:B------:R-:W-:Y:S01]  /*2b40*/  FFMA.FTZ R154, R155, R33, R32 ;  /* 0x000000219b9a7223 */ /* 0x000fe20000010020 */
[----:B------:R-:W-:Y:S01]  /*2b50*/  FSEL R60, R60, RZ, P4 ;  /* 0x000000ff3c3c7208 */ /* 0x000fe20002000000 */
[----:B------:R-:W-:-:S02]  /*2b60*/  @P2 IMAD.U32 R38, R38, 0x10000, RZ ;  /* 0x0001000026262824 */ /* 0x000fc400078e00ff */
[----:B------:R-:W-:Y:S01]  /*2b70*/  FADD.FTZ R150, R150, -R141 ;  /* 0x8000008d96967221 */ /* 0x000fe20000010000 */
[----:B------:R-:W-:Y:S01]  /*2b80*/  FSEL R44, R44, RZ, P6 ;  /* 0x000000ff2c2c7208 */ /* 0x000fe20003000000 */
[----:B------:R-:W-:Y:S01]  /*2b90*/  FADD.FTZ R154, R151, -R154 ;  /* 0x8000009a979a7221 */ /* 0x000fe20000010000 */
[C---:B------:R-:W-:Y:S01]  /*2ba0*/  LOP3.LUT P4, RZ, R140.reuse, 0xff, RZ, 0xc0, !PT ;  /* 0x000000ff8cff7812 */ /* 0x040fe2000788c0ff */
[----:B------:R-:W-:Y:S01]  /*2bb0*/  FMUL.FTZ R163, R143, R150 ;  /* 0x000000968fa37220 */ /* 0x000fe20000410000 */
[----:B------:R-:W-:Y:S01]  /*2bc0*/  LOP3.LUT P0, RZ, R140, 0xff00, RZ, 0xc0, !PT ;  /* 0x0000ff008cff7812 */ /* 0x000fe2000780c0ff */
[----:B------:R-:W-:Y:S01]  /*2bd0*/  FFMA.FTZ R155, R168, R33, R32 ;  /* 0x00000021a89b7223 */ /* 0x000fe20000010020 */
[C---:B------:R-:W-:Y:S01]  /*2be0*/  LOP3.LUT P5, RZ, R140.reuse, 0xff0000, RZ, 0xc0, !PT ;  /* 0x00ff00008cff7812 */ /* 0x040fe200078ac0ff */
[----:B------:R-:W-:Y:S01]  /*2bf0*/  @P2 FADD.FTZ R163, R163, R38 ;  /* 0x00000026a3a32221 */ /* 0x000fe20000010000 */
[----:B------:R-:W-:Y:S01]  /*2c00*/  LOP3.LUT P6, RZ, R140, 0xff000000, RZ, 0xc0, !PT ;  /* 0xff0000008cff7812 */ /* 0x000fe200078cc0ff */
[C---:B------:R-:W-:Y:S01]  /*2c10*/  FMUL.FTZ R165, R143.reuse, R154 ;  /* 0x0000009a8fa57220 */ /* 0x040fe20000410000 */
[----:B------:R-:W-:Y:S01]  /*2c20*/  @P2 SHF.R.U64 R140, R50, 0x10, R51 ;  /* 0x00000010328c2819 */ /* 0x000fe20000001233 */
[----:B------:R-:W-:Y:S01]  /*2c30*/  FADD.FTZ R152, R152, -R155 ;  /* 0x8000009b98987221 */ /* 0x000fe20000010000 */
[----:B------:R-:W-:Y:S01]  /*2c40*/  @P2 SHF.R.U32.HI R38, RZ, 0x10, R51 ;  /* 0x00000010ff262819 */ /* 0x000fe20000011633 */
[----:B------:R-:W-:Y:S01]  /*2c50*/  FMUL.FTZ R167, R143, R156 ;  /* 0x0000009c8fa77220 */ /* 0x000fe20000410000 */
[----:B------:R-:W-:Y:S01]  /*2c60*/  @P2 SHF.L.U32 R140, R140, 0x10, RZ ;  /* 0x000000108c8c2819 */ /* 0x000fe200000006ff */
[----:B------:R-:W-:Y:S01]  /*2c70*/  FADD.FTZ R184, R184, -R181 ;  /* 0x800000b5b8b87221 */ /* 0x000fe20000010000 */
[----:B------:R-:W-:Y:S01]  /*2c80*/  @P2 MOV R141, R51 ;  /* 0x00000033008d2202 */ /* 0x000fe20000000f00 */
[----:B------:R-:W-:-:S02]  /*2c90*/  @P2 IMAD.U32 R38, R38, 0x10000, RZ ;  /* 0x0001000026262824 */ /* 0x000fc400078e00ff */
[-C--:B------:R-:W-:Y:S01]  /*2ca0*/  FFMA.FTZ R187, R187, R33.reuse, R32 ;  /* 0x00000021bbbb7223 */ /* 0x080fe20000010020 */
[----:B------:R-:W-:Y:S01]  /*2cb0*/  @P2 FADD.FTZ R165, R165, R140 ;  /* 0x0000008ca5a52221 */ /* 0x000fe20000010000 */
[----:B------:R-:W-:Y:S01]  /*2cc0*/  @P2 SHF.R.U64 R140, R52, 0x10, R53 ;  /* 0x00000010348c2819 */ /* 0x000fe20000001235 */
[----:B------:R-:W-:Y:S01]  /*2cd0*/  FMUL.FTZ R169, R143, R152 ;  /* 0x000000988fa97220 */ /* 0x000fe20000410000 */
[----:B0-----:R-:W-:Y:S01]  /*2ce0*/  @P2 SHF.L.U32 R34, R141, 0x10, RZ ;  /* 0x000000108d222819 */ /* 0x001fe200000006ff */
[----:B------:R-:W-:Y:S01]  /*2cf0*/  FFMA.FTZ R178, R178, R33, R32 ;  /* 0x00000021b2b27223 */ /* 0x000fe20000010020 */
[----:B------:R-:W-:Y:S01]  /*2d00*/  @P2 FADD.FTZ R167, R167, R38 ;  /* 0x00000026a7a72221 */ /* 0x000fe20000010000 */
[----:B------:R-:W-:Y:S01]  /*2d10*/  @P2 SHF.L.U32 R140, R140, 0x10, RZ ;  /* 0x000000108c8c2819 */ /* 0x000fe200000006ff */
[----:B------:R-:W-:Y:S01]  /*2d20*/  FADD.FTZ R194, R194, -R187 ;  /* 0x800000bbc2c27221 */ /* 0x000fe20000010000 */
[----:B------:R-:W-:Y:S01]  /*2d30*/  @P2 SHF.R.U32.HI R150, RZ, 0x10, R53 ;  /* 0x00000010ff962819 */ /* 0x000fe20000011635 */
[----:B------:R0:W3:Y:S01]  /*2d40*/  F2F.BF16.F32 R38, R42 ;  /* 0x0000002a00267304 */ /* 0x0000e20000202000 */
[----:B------:R-:W-:Y:S01]  /*2d50*/  FMUL.FTZ R155, R143, R184 ;  /* 0x000000b88f9b7220 */ /* 0x000fe20000410000 */
[----:B------:R-:W-:Y:S01]  /*2d60*/  @P2 FADD.FTZ R169, R169, R34 ;  /* 0x00000022a9a92221 */ /* 0x000fe20000010000 */
[----:B------:R-:W-:Y:S01]  /*2d70*/  @P2 MOV R34, R52 ;  /* 0x0000003400222202 */ /* 0x000fe20000000f00 */
[----:B------:R-:W-:Y:S01]  /*2d80*/  FADD.FTZ R178, R177, -R178 ;  /* 0x800000b2b1b27221 */ /* 0x000fe20000010000 */
[----:B------:R-:W-:Y:S01]  /*2d90*/  @P2 FADD.FTZ R155, R155, R140 ;  /* 0x0000008c9b9b2221 */ /* 0x000fe20000010000 */
[----:B------:R-:W-:-:S02]  /*2da0*/  @P2 IMAD.U32 R150, R150, 0x10000, RZ ;  /* 0x0001000096962824 */ /* 0x000fc400078e00ff */
[----:B------:R-:W-:Y:S01]  /*2db0*/  FMUL.FTZ R153, R143, R194 ;  /* 0x000000c28f997220 */ /* 0x000fe20000410000 */
[----:B------:R-:W-:Y:S01]  /*2dc0*/  FFMA.FTZ R188, R188, R33, R32 ;  /* 0x00000021bcbc7223 */ /* 0x000fe20000010020 */
[-C--:B0-----:R-:W-:Y:S01]  /*2dd0*/  FMUL.FTZ R42, R165, R136.reuse ;  /* 0x00000088a52a7220 */ /* 0x081fe20000410000 */
[----:B------:R-:W-:Y:S01]  /*2de0*/  FMUL.FTZ R140, R169, R136 ;  /* 0x00000088a98c7220 */ /* 0x000fe20000410000 */
[----:B------:R-:W-:Y:S02]  /*2df0*/  @P2 IMAD.U32 R34, R34, 0x10000, RZ ;  /* 0x0001000022222824 */ /* 0x000fe400078e00ff */
[----:B------:R-:W-:Y:S01]  /*2e00*/  FMUL.FTZ R151, R143, R178 ;  /* 0x000000b28f977220 */ /* 0x000fe20000410000 */
[----:B------:R-:W-:Y:S01]  /*2e10*/  FMUL.FTZ R42, R42, UR17 ;  /* 0x000000112a2a7c20 */ /* 0x000fe20008410000 */
[----:B------:R-:W-:Y:S01]  /*2e20*/  @P2 MOV R141, R53 ;  /* 0x00000035008d2202 */ /* 0x000fe20000000f00 */
[----:B------:R-:W-:Y:S01]  /*2e30*/  @P2 FADD.FTZ R153, R153, R150 ;  /* 0x0000009699992221 */ /* 0x000fe20000010000 */
[----:B------:R-:W-:Y:S01]  /*2e40*/  FADD.FTZ R188, R183, -R188 ;  /* 0x800000bcb7bc7221 */ /* 0x000fe20000010000 */
[----:B------:R-:W-:Y:S01]  /*2e50*/  FMUL.FTZ R150, R140, UR17 ;  /* 0x000000118c967c20 */ /* 0x000fe20008410000 */
[----:B------:R-:W-:Y:S01]  /*2e60*/  FSEL R140, R42, RZ, P0 ;  /* 0x000000ff2a8c7208 */ /* 0x000fe20000000000 */
[----:B------:R-:W-:Y:S01]  /*2e70*/  @P2 FADD.FTZ R151, R151, R34 ;  /* 0x0000002297972221 */ /* 0x000fe20000010000 */
[----:B------:R-:W-:Y:S01]  /*2e80*/  FMUL.FTZ R42, R167, R136 ;  /* 0x00000088a72a7220 */ /* 0x000fe20000410000 */
[----:B------:R-:W-:Y:S01]  /*2e90*/  @P2 SHF.L.U32 R34, R141, 0x10, RZ ;  /* 0x000000108d222819 */ /* 0x000fe200000006ff */
[----:B------:R-:W0:Y:S01]  /*2ea0*/  F2F.BF16.F32 R173, R40 ;  /* 0x0000002800ad7304 */ /* 0x000e220000202000 */
[----:B------:R-:W-:Y:S01]  /*2eb0*/  FMUL.FTZ R141, R143, R188 ;  /* 0x000000bc8f8d7220 */ /* 0x000fe20000410000 */
[-C--:B------:R-:W-:Y:S01]  /*2ec0*/  FMUL.FTZ R152, R151, R136.reuse ;  /* 0x0000008897987220 */ /* 0x080fe20000410000 */
[----:B------:R-:W-:Y:S01]  /*2ed0*/  FSEL R150, R150, RZ, P5 ;  /* 0x000000ff96967208 */ /* 0x000fe20002800000 */
[-C--:B------:R-:W-:Y:S01]  /*2ee0*/  FFMA.FTZ R186, R186, R33.reuse, R32 ;  /* 0x00000021baba7223 */ /* 0x080fe20000010020 */
[----:B------:R-:W-:Y:S01]  /*2ef0*/  @P2 FADD.FTZ R141, R141, R34 ;  /* 0x000000228d8d2221 */ /* 0x000fe20000010000 */
[-C--:B------:R-:W-:Y:S01]  /*2f00*/  FMUL.FTZ R34, R163, R136.reuse ;  /* 0x00000088a3227220 */ /* 0x080fe20000410000 */
[----:B------:R-:W-:Y:S01]  /*2f10*/  FMUL.FTZ R154, R152, UR17 ;  /* 0x00000011989a7c20 */ /* 0x000fe20008410000 */
[----:B------:R4:W0:Y:S01]  /*2f20*/  F2F.BF16.F32 R40, R46 ;  /* 0x0000002e00287304 */ /* 0x0008220000202000 */
[C---:B------:R-:W-:Y:S01]  /*2f30*/  LOP3.LUT P0, RZ, R139.reuse, 0xff00, RZ, 0xc0, !PT ;  /* 0x0000ff008bff7812 */ /* 0x040fe2000780c0ff */
[----:B------:R-:W-:Y:S01]  /*2f40*/  FMUL.FTZ R34, R34, UR17 ;  /* 0x0000001122227c20 */ /* 0x000fe20008410000 */
[----:B------:R-:W-:Y:S01]  /*2f50*/  LOP3.LUT P5, RZ, R139, 0xff0000, RZ, 0xc0, !PT ;  /* 0x00ff00008bff7812 */ /* 0x000fe200078ac0ff */
[-CC-:B------:R-:W-:Y:S01]  /*2f60*/  FFMA.FTZ R198, R198, R33.reuse, R32.reuse ;  /* 0x00000021c6c67223 */ /* 0x180fe20000010020 */
[-CC-:B------:R-:W-:Y:S01]  /*2f70*/  FFMA.FTZ R195, R195, R33.reuse, R32.reuse ;  /* 0x00000021c3c37223 */ /* 0x180fe20000010020 */
[-C--:B------:R-:W-:Y:S01]  /*2f80*/  FFMA.FTZ R200, R200, R33.reuse, R32 ;  /* 0x00000021c8c87223 */ /* 0x080fe20000010020 */
[----:B------:R-:W-:Y:S01]  /*2f90*/  FSEL R34, R34, RZ, P4 ;  /* 0x000000ff22227208 */ /* 0x000fe20002000000 */
[----:B------:R1:W0:Y:S01]  /*2fa0*/  F2F.BF16.F32 R181, R60 ;  /* 0x0000003c00b57304 */ /* 0x0002220000202000 */
[----:B----4-:R-:W-:Y:S01]  /*2fb0*/  FMUL.FTZ R46, R42, UR17 ;  /* 0x000000112a2e7c20 */ /* 0x010fe20008410000 */
[----:B------:R-:W-:Y:S01]  /*2fc0*/  LOP3.LUT P4, RZ, R139, 0xff, RZ, 0xc0, !PT ;  /* 0x000000ff8bff7812 */ /* 0x000fe2000788c0ff */
[-C--:B------:R-:W-:Y:S01]  /*2fd0*/  FMUL.FTZ R156, R155, R136.reuse ;  /* 0x000000889b9c7220 */ /* 0x080fe20000410000 */
[-C--:B------:R-:W-:Y:S01]  /*2fe0*/  FMUL.FTZ R158, R141, R136.reuse ;  /* 0x000000888d9e7220 */ /* 0x080fe20000410000 */
[----:B------:R-:W-:Y:S01]  /*2ff0*/  FADD.FTZ R186, R185, -R186 ;  /* 0x800000bab9ba7221 */ /* 0x000fe20000010000 */
[----:B------:R-:W-:Y:S01]  /*3000*/  FSEL R152, R46, RZ, P6 ;  /* 0x000000ff2e987208 */ /* 0x000fe20003000000 */
[----:B------:R-:W-:Y:S01]  /*3010*/  FMUL.FTZ R46, R153, R136 ;  /* 0x00000088992e7220 */ /* 0x000fe20000410000 */
[----:B------:R-:W-:Y:S01]  /*3020*/  LOP3.LUT P6, RZ, R139, 0xff000000, RZ, 0xc0, !PT ;  /* 0xff0000008bff7812 */ /* 0x000fe200078cc0ff */
[-CC-:B------:R-:W-:Y:S01]  /*3030*/  FFMA.FTZ R139, R148, R33.reuse, R32.reuse ;  /* 0x00000021948b7223 */ /* 0x180fe20000010020 */
[----:B------:R-:W-:Y:S01]  /*3040*/  FMUL.FTZ R156, R156, UR17 ;  /* 0x000000119c9c7c20 */ /* 0x000fe20008410000 */
[----:B------:R-:W-:Y:S01]  /*3050*/  FMUL.FTZ R46, R46, UR17 ;  /* 0x000000112e2e7c20 */ /* 0x000fe20008410000 */
[----:B------:R-:W-:Y:S01]  /*3060*/  FMUL.FTZ R158, R158, UR17 ;  /* 0x000000119e9e7c20 */ /* 0x000fe20008410000 */
[----:B------:R-:W-:Y:S01]  /*3070*/  FADD.FTZ R146, R146, -R139 ;  /* 0x8000008b92927221 */ /* 0x000fe20000010000 */
[----:B------:R-:W-:Y:S01]  /*3080*/  @P2 SHF.R.U64 R139, R54, 0x10, R55 ;  /* 0x00000010368b2819 */ /* 0x000fe20000001237 */
[----:B------:R-:W-:Y:S01]  /*3090*/  FMUL.FTZ R187, R143, R186 ;  /* 0x000000ba8fbb7220 */ /* 0x000fe20000410000 */
[----:B-1----:R-:W-:Y:S01]  /*30a0*/  FSEL R60, R46, RZ, P6 ;  /* 0x000000ff2e3c7208 */ /* 0x002fe20003000000 */
[-CC-:B------:R-:W-:Y:S01]  /*30b0*/  FFMA.FTZ R46, R149, R33.reuse, R32.reuse ;  /* 0x00000021952e7223 */ /* 0x180fe20000010020 */
[-CC-:B------:R-:W-:Y:S01]  /*30c0*/  FFMA.FTZ R149, R189, R33.reuse, R32.reuse ;  /* 0x00000021bd957223 */ /* 0x180fe20000010020 */
[----:B------:R-:W-:Y:S01]  /*30d0*/  FFMA.FTZ R33, R199, R33, R32 ;  /* 0x00000021c7217223 */ /* 0x000fe20000010020 */
[----:B------:R1:W4:Y:S01]  /*30e0*/  F2F.BF16.F32 R189, R34 ;  /* 0x0000002200bd7304 */ /* 0x0003220000202000 */
[----:B------:R-:W-:Y:S01]  /*30f0*/  FADD.FTZ R32, R147, -R46 ;  /* 0x8000002e93207221 */ /* 0x000fe20000010000 */
[----:B------:R-:W-:Y:S01]  /*3100*/  FSEL R156, R156, RZ, P0 ;  /* 0x000000ff9c9c7208 */ /* 0x000fe20000000000 */
[----:B------:R-:W-:Y:S01]  /*3110*/  FADD.FTZ R190, R190, -R33 ;  /* 0x80000021bebe7221 */ /* 0x000fe20000010000 */
[----:B------:R-:W-:Y:S01]  /*3120*/  LOP3.LUT P0, RZ, R144, 0xff00, RZ, 0xc0, !PT ;  /* 0x0000ff0090ff7812 */ /* 0x000fe2000780c0ff */
[C---:B------:R-:W-:Y:S01]  /*3130*/  FMUL.FTZ R177, R143.reuse, R32 ;  /* 0x000000208fb17220 */ /* 0x040fe20000410000 */
[----:B------:R-:W-:Y:S01]  /*3140*/  @P2 MOV R32, R54 ;  /* 0x0000003600202202 */ /* 0x000fe20000000f00 */
[----:B------:R-:W-:Y:S01]  /*3150*/  FMUL.FTZ R183, R143, R146 ;  /* 0x000000928fb77220 */ /* 0x000fe20000410000 */
[----:B------:R2:W0:Y:S01]  /*3160*/  F2F.BF16.F32 R46, R140 ;  /* 0x0000008c002e7304 */ /* 0x0004220000202000 */
[----:B-1----:R-:W-:Y:S01]  /*3170*/  @P2 SHF.L.U32 R34, R139, 0x10, RZ ;  /* 0x000000108b222819 */ /* 0x002fe200000006ff */
[----:B------:R-:W-:Y:S01]  /*3180*/  FADD.FTZ R196, R196, -R149 ;  /* 0x80000095c4c47221 */ /* 0x000fe20000010000 */
[----:B------:R-:W-:Y:S01]  /*3190*/  @P2 SHF.L.U32 R32, R32, 0x10, RZ ;  /* 0x0000001020202819 */ /* 0x000fe200000006ff */
[----:B------:R-:W-:Y:S01]  /*31a0*/  FADD.FTZ R198, R193, -R198 ;  /* 0x800000c6c1c67221 */ /* 0x000fe20000010000 */
[----:B------:R-:W-:Y:S01]  /*31b0*/  FSEL R158, R158, RZ, P5 ;  /* 0x000000ff9e9e7208 */ /* 0x000fe20002800000 */
[----:B------:R-:W-:Y:S01]  /*31c0*/  @P2 FADD.FTZ R177, R177, R34 ;  /* 0x00000022b1b12221 */ /* 0x000fe20000010000 */
[----:B------:R-:W-:-:S02]  /*31d0*/  @P2 IMAD.MOV.U32 R34, RZ, RZ, R55 ;  /* 0x000000ffff222224 */ /* 0x000fc400078e0037 */
[----:B------:R-:W-:Y:S01]  /*31e0*/  @P2 FADD.FTZ R183, R183, R32 ;  /* 0x00000020b7b72221 */ /* 0x000fe20000010000 */
[----:B------:R-:W-:Y:S01]  /*31f0*/  FSEL R154, R154, RZ, P4 ;  /* 0x000000ff9a9a7208 */ /* 0x000fe20002000000 */
[----:B------:R-:W-:Y:S01]  /*3200*/  FMUL.FTZ R33, R177, R136 ;  /* 0x00000088b1217220 */ /* 0x000fe20000410000 */
[----:B------:R-:W-:Y:S01]  /*3210*/  FMUL.FTZ R185, R143, R196 ;  /* 0x000000c48fb97220 */ /* 0x000fe20000410000 */
[----:B------:R-:W-:Y:S01]  /*3220*/  @P2 SHF.L.U32 R32, R34, 0x10, RZ ;  /* 0x0000001022202819 */ /* 0x000fe200000006ff */
[----:B------:R-:W1:Y:S01]  /*3230*/  F2F.BF16.F32 R36, R36 ;  /* 0x0000002400247304 */ /* 0x000e620000202000 */
[----:B------:R-:W-:Y:S01]  /*3240*/  FMUL.FTZ R33, R33, UR17 ;  /* 0x0000001121217c20 */ /* 0x000fe20008410000 */
[----:B------:R-:W-:Y:S01]  /*3250*/  @P2 SHF.R.U32.HI R34, RZ, 0x10, R55 ;  /* 0x00000010ff222819 */ /* 0x000fe20000011637 */
[----:B------:R-:W-:Y:S01]  /*3260*/  FADD.FTZ R192, R192, -R195 ;  /* 0x800000c3c0c07221 */ /* 0x000fe20000010000 */
[----:B------:R-:W-:Y:S01]  /*3270*/  @P2 FADD.FTZ R187, R187, R32 ;  /* 0x00000020bbbb2221 */ /* 0x000fe20000010000 */
[----:B------:R-:W-:Y:S01]  /*3280*/  FADD.FTZ R200, R197, -R200 ;  /* 0x800000c8c5c87221 */ /* 0x000fe20000010000 */
[----:B--2---:R-:W-:Y:S01]  /*3290*/  FSEL R140, R33, RZ, P0 ;  /* 0x000000ff218c7208 */ /* 0x004fe20000000000 */
[----:B------:R-:W-:Y:S01]  /*32a0*/  @P2 IMAD.MOV.U32 R33, RZ, RZ, R56 ;  /* 0x000000ffff212224 */ /* 0x000fe200078e0038 */
[----:B------:R-:W-:Y:S01]  /*32b0*/  ISETP.NE.U32.AND P0, PT, RZ, UR18, PT ;  /* 0x00000012ff007c0c */ /* 0x000fe2000bf05070 */
[----:B------:R-:W2:Y:S01]  /*32c0*/  F2F.BF16.F32 R0, R0 ;  /* 0x0000000000007304 */ /* 0x000ea20000202000 */
[----:B------:R-:W-:Y:S01]  /*32d0*/  @P2 SHF.L.U32 R32, R34, 0x10, RZ ;  /* 0x0000001022202819 */ /* 0x000fe200000006ff */
[C---:B------:R-:W-:Y:S01]  /*32e0*/  FMUL.FTZ R139, R143.reuse, R198 ;  /* 0x000000c68f8b7220 */ /* 0x040fe20000410000 */
[----:B------:R-:W-:Y:S01]  /*32f0*/  ISETP.NE.AND.EX P0, PT, RZ, UR19, PT, P0 ;  /* 0x00000013ff007c0c */ /* 0x000fe2000bf05300 */
[----:B------:R-:W-:Y:S01]  /*3300*/  FMUL.FTZ R149, R143, R192 ;  /* 0x000000c08f957220 */ /* 0x000fe20000410000 */
[--C-:B------:R-:W-:Y:S01]  /*3310*/  @P2 SHF.R.U64 R34, R56, 0x10, R57.reuse ;  /* 0x0000001038222819 */ /* 0x100fe20000001239 */
[----:B------:R-:W-:Y:S01]  /*3320*/  @P2 FADD.FTZ R185, R185, R32 ;  /* 0x00000020b9b92221 */ /* 0x000fe20000010000 */
[----:B------:R-:W-:Y:S01]  /*3330*/  @P2 IMAD.U32 R32, R33, 0x10000, RZ ;  /* 0x0001000021202824 */ /* 0x000fe200078e00ff */
[----:B------:R-:W0:Y:S01]  /*3340*/  F2F.BF16.F32 R179, R179 ;  /* 0x000000b300b37304 */ /* 0x000e220000202000 */
[----:B------:R-:W-:Y:S01]  /*3350*/  @P2 SHF.R.U32.HI R33, RZ, 0x10, R57 ;  /* 0x00000010ff212819 */ /* 0x000fe20000011639 */
[----:B------:R-:W-:Y:S01]  /*3360*/  FMUL.FTZ R147, R143, R200 ;  /* 0x000000c88f937220 */ /* 0x000fe20000410000 */
[----:B------:R-:W-:Y:S01]  /*3370*/  @P2 SHF.L.U32 R34, R34, 0x10, RZ ;  /* 0x0000001022222819 */ /* 0x000fe200000006ff */
[----:B------:R-:W-:Y:S01]  /*3380*/  @P2 FADD.FTZ R139, R139, R32 ;  /* 0x000000208b8b2221 */ /* 0x000fe20000010000 */
[----:B------:R-:W-:Y:S01]  /*3390*/  FMUL.FTZ R143, R143, R190 ;  /* 0x000000be8f8f7220 */ /* 0x000fe20000410000 */
[----:B------:R-:W-:Y:S01]  /*33a0*/  @P2 IMAD.U32 R32, R33, 0x10000, RZ ;  /* 0x0001000021202824 */ /* 0x000fe200078e00ff */
[----:B------:R-:W-:Y:S01]  /*33b0*/  LOP3.LUT P4, RZ, R144, 0xff, RZ, 0xc0, !PT ;  /* 0x000000ff90ff7812 */ /* 0x000fe2000788c0ff */
[----:B------:R-:W0:Y:S01]  /*33c0*/  F2F.BF16.F32 R191, R191 ;  /* 0x000000bf00bf7304 */ /* 0x000e220000202000 */
[----:B------:R-:W-:Y:S01]  /*33d0*/  @P0 F2FP.BF16.F32.PACK_AB R37, RZ, R37 ;  /* 0x00000025ff25023e */ /* 0x000fe200000010ff */
[----:B------:R-:W-:Y:S01]  /*33e0*/  @P2 FADD.FTZ R149, R149, R34 ;  /* 0x0000002295952221 */ /* 0x000fe20000010000 */
[----:B------:R-:W-:Y:S01]  /*33f0*/  @P0 F2FP.BF16.F32.PACK_AB R35, RZ, R35 ;  /* 0x00000023ff23023e */ /* 0x000fe200000010ff */
[----:B------:R-:W-:Y:S01]  /*3400*/  @P2 FADD.FTZ R143, R143, R32 ;  /* 0x000000208f8f2221 */ /* 0x000fe20000010000 */
[----:B------:R-:W-:-:S02]  /*3410*/  @P0 F2FP.BF16.F32.PACK_AB R39, RZ, R39 ;  /* 0x00000027ff27023e */ /* 0x000fc400000010ff */
[----:B------:R-:W-:Y:S01]  /*3420*/  @P0 F2FP.BF16.F32.PACK_AB R41, RZ, R41 ;  /* 0x00000029ff29023e */ /* 0x000fe200000010ff */
[----:B------:R-:W0:Y:S01]  /*3430*/  F2F.BF16.F32 R44, R44 ;  /* 0x0000002c002c7304 */ /* 0x000e220000202000 */
[----:B------:R-:W-:Y:S01]  /*3440*/  @P0 PRMT R132, R37, 0x7610, R132 ;  /* 0x0000761025840816 */ /* 0x000fe20000000084 */
[----:B------:R-:W-:Y:S01]  /*3450*/  FMUL.FTZ R37, R187, R136 ;  /* 0x00000088bb257220 */ /* 0x000fe20000410000 */
[C---:B------:R-:W-:Y:S02]  /*3460*/  LOP3.LUT P5, RZ, R144.reuse, 0xff0000, RZ, 0xc0, !PT ;  /* 0x00ff000090ff7812 */ /* 0x040fe400078ac0ff */
[----:B------:R-:W-:Y:S02]  /*3470*/  LOP3.LUT P6, RZ, R144, 0xff000000, RZ, 0xc0, !PT ;  /* 0xff00000090ff7812 */ /* 0x000fe400078cc0ff */
[----:B------:R-:W-:Y:S01]  /*3480*/  @P0 PRMT R135, R35, 0x7610, R135 ;  /* 0x0000761023870816 */ /* 0x000fe20000000087 */
[----:B------:R-:W0:Y:S01]  /*3490*/  F2F.BF16.F32 R150, R150 ;  /* 0x0000009600967304 */ /* 0x000e220000202000 */
[----:B------:R-:W-:-:S02]  /*34a0*/  @P0 PRMT R133, R39, 0x7610, R133 ;  /* 0x0000761027850816 */ /* 0x000fc40000000085 */
[----:B------:R-:W-:Y:S02]  /*34b0*/  @P0 F2FP.BF16.F32.PACK_AB R47, RZ, R47 ;  /* 0x0000002fff2f023e */ /* 0x000fe400000010ff */
[----:B------:R-:W-:Y:S02]  /*34c0*/  @P0 F2FP.BF16.F32.PACK_AB R161, RZ, R161 ;  /* 0x000000a1ffa1023e */ /* 0x000fe400000010ff */
[----:B------:R-:W-:Y:S01]  /*34d0*/  @P0 PRMT R134, R41, 0x7610, R134 ;  /* 0x0000761029860816 */ /* 0x000fe20000000086 */
[----:B------:R-:W0:Y:S08]  /*34e0*/  F2F.BF16.F32 R152, R152 ;  /* 0x0000009800987304 */ /* 0x000e300000202000 */
[----:B------:R-:W0:Y:S08]  /*34f0*/  F2F.BF16.F32 R193, R154 ;  /* 0x0000009a00c17304 */ /* 0x000e300000202000 */
[----:B------:R-:W0:Y:S08]  /*3500*/  F2F.BF16.F32 R156, R156 ;  /* 0x0000009c009c7304 */ /* 0x000e300000202000 */
[----:B------:R-:W0:Y:S08]  /*3510*/  F2F.BF16.F32 R158, R158 ;  /* 0x0000009e009e7304 */ /* 0x000e300000202000 */
[----:B------:R-:W0:Y:S08]  /*3520*/  F2F.BF16.F32 R60, R60 ;  /* 0x0000003c003c7304 */ /* 0x000e300000202000 */
[----:B------:R3:W0:Y:S02]  /*3530*/  F2F.BF16.F32 R42, R142 ;  /* 0x0000008e002a7304 */ /* 0x0006240000202000 */
[----:B---3--:R-:W-:-:S04]  /*3540*/  @P2 MOV R142, R57 ;  /* 0x00000039008e2202 */ /* 0x008fc80000000f00 */
[----:B------:R-:W-:-:S05]  /*3550*/  @P2 SHF.L.U32 R142, R142, 0x10, RZ ;  /* 0x000000108e8e2819 */ /* 0x000fca00000006ff */
        /* <DEDUP_REMOVED lines=10> */
.L_x_4314:
[----:B------:R-:W-:Y:S01]  /*3600*/  FMUL.FTZ R37, R37, UR17 ;  /* 0x0000001125257c20 */ /* 0x000fe20008410000 */
[----:B0-----:R-:W-:-:S04]  /*3610*/  IMAD.WIDE.U32 R32, R36, 0x10000, RZ ;  /* 0x0001000024207825 */ /* 0x001fc800078e00ff */
[----:B------:R-:W-:Y:S01]  /*3620*/  FMUL.FTZ R34, R185, R136 ;  /* 0x00000088b9227220 */ /* 0x000fe20000410000 */
[----:B------:R-:W-:Y:S01]  /*3630*/  SHF.L.U32 R0, R0, 0x10, RZ ;  /* 0x0000001000007819 */ /* 0x000fe200000006ff */
[----:B------:R-:W-:Y:S01]  /*3640*/  F2F.BF16.F32 R140, R140 ;  /* 0x0000008c008c7304 */ /* 0x000fe20000202000 */
[----:B------:R-:W-:Y:S01]  /*3650*/  FSEL R39, R37, RZ, P5 ;  /* 0x000000ff25277208 */ /* 0x000fe20002800000 */
[----:B------:R-:W-:Y:S01]  /*3660*/  FMUL.FTZ R34, R34, UR17 ;  /* 0x0000001122227c20 */ /* 0x000fe20008410000 */
[----:B------:R-:W0:Y:S01]  /*3670*/  LDC.64 R36, c[0x0][0x2f8] ;  /* 0x0000be00ff247b82 */ /* 0x000e220000000a00 */
[----:B------:R-:W-:Y:S01]  /*3680*/  @P0 F2FP.BF16.F32.PACK_AB R43, RZ, R43 ;  /* 0x0000002bff2b023e */ /* 0x000fe200000010ff */
[----:B------:R-:W-:Y:S01]  /*3690*/  IMAD.U32 R44, R44, 0x10000, RZ ;  /* 0x000100002c2c7824 */ /* 0x000fe200078e00ff */
[----:B------:R-:W-:Y:S01]  /*36a0*/  LOP3.LUT R33, R33, R0, R175, 0xfe, !PT ;  /* 0x0000000021217212 */ /* 0x000fe200078efeaf */
[----:B------:R-:W-:Y:S01]  /*36b0*/  FMUL.FTZ R0, R183, R136 ;  /* 0x00000088b7007220 */ /* 0x000fe20000410000 */
[----:B------:R-:W-:Y:S01]  /*36c0*/  @P0 PRMT R133, R43, 0x7610, R133 ;  /* 0x000076102b850816 */ /* 0x000fe20000000085 */
[----:B------:R1:W-:Y:S01]  /*36d0*/  F2F.BF16.F32 R142, R39 ;  /* 0x00000027008e7304 */ /* 0x0003e20000202000 */
[----:B------:R-:W-:Y:S01]  /*36e0*/  FSEL R43, R34, RZ, P6 ;  /* 0x000000ff222b7208 */ /* 0x000fe20003000000 */
[----:B------:R-:W-:Y:S01]  /*36f0*/  FMUL.FTZ R0, R0, UR17 ;  /* 0x0000001100007c20 */ /* 0x000fe20008410000 */
[----:B------:R-:W-:Y:S01]  /*3700*/  LOP3.LUT R32, R32, R171, RZ, 0xfc, !PT ;  /* 0x000000ab20207212 */ /* 0x000fe200078efcff */
[----:B------:R-:W-:Y:S01]  /*3710*/  IMAD.WIDE.U32 R34, R38, 0x10000, RZ ;  /* 0x0001000026227825 */ /* 0x000fe200078e00ff */
[----:B------:R-:W-:-:S02]  /*3720*/  SHF.L.U32 R40, R40, 0x10, RZ ;  /* 0x0000001028287819 */ /* 0x000fc400000006ff */
[----:B------:R-:W-:Y:S01]  /*3730*/  FSEL R0, R0, RZ, P4 ;  /* 0x000000ff00007208 */ /* 0x000fe20002000000 */
[----:B------:R2:W3:Y:S01]  /*3740*/  F2F.BF16.F32 R144, R43 ;  /* 0x0000002b00907304 */ /* 0x0004e20000202000 */
[----:B------:R-:W-:Y:S01]  /*3750*/  @P0 PRMT R132, R161, 0x7610, R132 ;  /* 0x00007610a1840816 */ /* 0x000fe20000000084 */
[----:B-1----:R-:W-:Y:S01]  /*3760*/  IMAD.WIDE.U32 R38, R42, 0x10000, RZ ;  /* 0x000100002a267825 */ /* 0x002fe200078e00ff */
[----:B------:R-:W-:Y:S02]  /*3770*/  @P0 F2FP.BF16.F32.PACK_AB R45, RZ, R45 ;  /* 0x0000002dff2d023e */ /* 0x000fe400000010ff */
[----:B------:R-:W-:Y:S01]  /*3780*/  LOP3.LUT R35, R35, R40, R179, 0xfe, !PT ;  /* 0x0000002823237212 */ /* 0x000fe200078efeb3 */
[----:B------:R-:W-:Y:S01]  /*3790*/  IMAD.WIDE.U32 R40, R46, 0x10000, RZ ;  /* 0x000100002e287825 */ /* 0x000fe200078e00ff */
[----:B------:R-:W-:Y:S01]  /*37a0*/  @P0 PRMT R135, R47, 0x7610, R135 ;  /* 0x000076102f870816 */ /* 0x000fe20000000087 */
[----:B------:R-:W1:Y:S01]  /*37b0*/  F2F.BF16.F32 R161, R0 ;  /* 0x0000000000a17304 */ /* 0x000e620000202000 */
[----:B------:R-:W-:Y:S01]  /*37c0*/  @P0 PRMT R134, R45, 0x7610, R134 ;  /* 0x000076102d860816 */ /* 0x000fe20000000086 */
[----:B0-----:R-:W-:Y:S01]  /*37d0*/  IMAD.WIDE.U32 R36, R138, 0x8, R36 ;  /* 0x000000088a247825 */ /* 0x001fe200078e0024 */
[----:B------:R-:W-:-:S02]  /*37e0*/  SHF.L.U32 R45, R152, 0x10, RZ ;  /* 0x00000010982d7819 */ /* 0x000fc400000006ff */
[----:B------:R-:W-:Y:S01]  /*37f0*/  SHF.L.U32 R47, R60, 0x10, RZ ;  /* 0x000000103c2f7819 */ /* 0x000fe200000006ff */
[----:B--2---:R-:W-:Y:S01]  /*3800*/  IMAD.WIDE.U32 R42, R156, 0x10000, RZ ;  /* 0x000100009c2a7825 */ /* 0x004fe200078e00ff */
[----:B------:R0:W-:Y:S01]  /*3810*/  STG.E.64 desc[UR4][R36.64], R32 ;  /* 0x0000002024007986 */ /* 0x0001e2000c101b04 */
[----:B------:R-:W-:Y:S02]  /*3820*/  LOP3.LUT R41, R41, R45, R150, 0xfe, !PT ;  /* 0x0000002d29297212 */ /* 0x000fe400078efe96 */
[----:B---3--:R-:W-:Y:S01]  /*3830*/  IMAD.U32 R45, R144, 0x10000, RZ ;  /* 0x00010000902d7824 */ /* 0x008fe200078e00ff */
[----:B------:R-:W-:Y:S01]  /*3840*/  LOP3.LUT R43, R43, R47, R158, 0xfe, !PT ;  /* 0x0000002f2b2b7212 */ /* 0x000fe200078efe9e */
[----:B------:R-:W-:Y:S01]  /*3850*/  IMAD.WIDE.U32 R46, R140, 0x10000, RZ ;  /* 0x000100008c2e7825 */ /* 0x000fe200078e00ff */
[----:B------:R-:W-:Y:S02]  /*3860*/  LOP3.LUT R39, R39, R44, R191, 0xfe, !PT ;  /* 0x0000002c27277212 */ /* 0x000fe400078efebf */
[----:B------:R-:W-:-:S02]  /*3870*/  IADD3 R44, P2, R120, UR20, RZ ;  /* 0x00000014782c7c10 */ /* 0x000fc4000ff5e0ff */
[----:B------:R-:W-:Y:S02]  /*3880*/  LOP3.LUT R47, R47, R45, R142, 0xfe, !PT ;  /* 0x0000002d2f2f7212 */ /* 0x000fe400078efe8e */
[----:B------:R-:W-:Y:S02]  /*3890*/  LOP3.LUT R34, R34, R173, RZ, 0xfc, !PT ;  /* 0x000000ad22227212 */ /* 0x000fe400078efcff */
[----:B------:R-:W-:Y:S02]  /*38a0*/  LOP3.LUT R38, R38, R181, RZ, 0xfc, !PT ;  /* 0x000000b526267212 */ /* 0x000fe400078efcff */
[----:B------:R-:W-:Y:S02]  /*38b0*/  LOP3.LUT R40, R40, R189, RZ, 0xfc, !PT ;  /* 0x000000bd28287212 */ /* 0x000fe400078efcff */
[----:B------:R-:W-:Y:S02]  /*38c0*/  LOP3.LUT R42, R42, R193, RZ, 0xfc, !PT ;  /* 0x000000c12a2a7212 */ /* 0x000fe400078efcff */
[----:B-1----:R-:W-:-:S02]  /*38d0*/  LOP3.LUT R46, R46, R161, RZ, 0xfc, !PT ;  /* 0x000000a12e2e7212 */ /* 0x002fc400078efcff */
[----:B------:R-:W-:Y:S01]  /*38e0*/  IADD3.X R45, R121, UR21, RZ, P2, !PT ;  /* 0x00000015792d7c10 */ /* 0x000fe200097fe4ff */
[----:B0-----:R-:W-:Y:S06]  /*38f0*/  @!P0 BRA `(.L_x_4315) ;  /* 0x0000000000208947 */ /* 0x001fec0003800000 */
        /* <DEDUP_REMOVED lines=8> */
.L_x_4315:
        /* <DEDUP_REMOVED lines=20> */
.L_x_4316:
        /* <DEDUP_REMOVED lines=20> */
.L_x_4317:
[----:B------:R1:W-:Y:S01]  /*3c00*/  STG.E.64 desc[UR4][R34.64], R40 ;  /* 0x0000002822007986 */ /* 0x0003e2000c101b04 */
[----:B------:R-:W-:Y:S01]  /*3c10*/  @P0 F2FP.BF16.F32.PACK_AB R151, RZ, R151 ;  /* 0x00000097ff97023e */ /* 0x000fe200000010ff */
[----:B------:R-:W-:Y:S01]  /*3c20*/  FMUL.FTZ R0, R139, R136 ;  /* 0x000000888b007220 */ /* 0x000fe20000410000 */
[----:B------:R-:W-:Y:S02]  /*3c30*/  @P0 F2FP.BF16.F32.PACK_AB R155, RZ, R155 ;  /* 0x0000009bff9b023e */ /* 0x000fe400000010ff */
[----:B------:R-:W-:Y:S02]  /*3c40*/  @P0 F2FP.BF16.F32.PACK_AB R141, RZ, R141 ;  /* 0x0000008dff8d023e */ /* 0x000fe400000010ff */
[----:B------:R-:W-:Y:S02]  /*3c50*/  @P0 F2FP.BF16.F32.PACK_AB R153, RZ, R153 ;  /* 0x00000099ff99023e */ /* 0x000fe400000010ff */
[----:B------:R-:W-:Y:S02]  /*3c60*/  IADD3 R36, P4, R126, UR20, RZ ;  /* 0x000000147e247c10 */ /* 0x000fe4000ff9e0ff */
[----:B------:R-:W-:-:S02]  /*3c70*/  @P0 PRMT R135, R151, 0x7610, R135 ;  /* 0x0000761097870816 */ /* 0x000fc40000000087 */
[----:B------:R-:W-:Y:S02]  /*3c80*/  @P0 PRMT R132, R155, 0x7610, R132 ;  /* 0x000076109b840816 */ /* 0x000fe40000000084 */
[----:B------:R-:W-:Y:S02]  /*3c90*/  @P0 PRMT R133, R141, 0x7610, R133 ;  /* 0x000076108d850816 */ /* 0x000fe40000000085 */
[----:B------:R-:W-:Y:S01]  /*3ca0*/  @P0 PRMT R134, R153, 0x7610, R134 ;  /* 0x0000761099860816 */ /* 0x000fe20000000086 */
[----:B-1----:R-:W-:Y:S06]  /*3cb0*/  @!P0 BRA `(.L_x_4318) ;  /* 0x0000000000208947 */ /* 0x002fec0003800000 */
[----:B------:R-:W-:Y:S02]  /*3cc0*/  LOP3.LUT R34, R132, 0xffff, RZ, 0xc0, !PT ;  /* 0x0000ffff84227812 */ /* 0x000fe400078ec0ff */
[----:B0-----:R-:W-:Y:S02]  /*3cd0*/  IADD3 R32, P2, R126, UR18, RZ ;  /* 0x000000127e207c10 */ /* 0x001fe4000ff5e0ff */
[----:B------:R-:W-:Y:S01]  /*3ce0*/  PRMT R39, R133, 0x5410, R134 ;  /* 0x0000541085277816 */ /* 0x000fe20000000086 */
[----:B------:R-:W-:Y:S01]  /*3cf0*/  IMAD.WIDE.U32 R34, R34, 0x10000, RZ ;  /* 0x0001000022227825 */ /* 0x000fe200078e00ff */
[----:B------:R-:W-:-:S04]  /*3d00*/  IADD3.X R33, R127, UR19, RZ, P2, !PT ;  /* 0x000000137f217c10 */ /* 0x000fc800097fe4ff */
[----:B------:R-:W-:Y:S02]  /*3d10*/  LOP3.LUT R35, R39, R35, RZ, 0xfc, !PT ;  /* 0x0000002327237212 */ /* 0x000fe400078efcff */
[----:B------:R-:W-:-:S05]  /*3d20*/  LOP3.LUT R34, R34, 0xffff, R135, 0xf8, !PT ;  /* 0x0000ffff22227812 */ /* 0x000fca00078ef887 */
[----:B------:R1:W-:Y:S02]  /*3d30*/  STG.E.64 desc[UR4][R32.64], R34 ;  /* 0x0000002220007986 */ /* 0x0003e4000c101b04 */
.L_x_4318:
[----:B------:R-:W-:Y:S01]  /*3d40*/  FMUL.FTZ R0, R0, UR17 ;  /* 0x0000001100007c20 */ /* 0x000fe20008410000 */
[----:B------:R-:W-:Y:S01]  /*3d50*/  LOP3.LUT P2, RZ, R137, 0xff, RZ, 0xc0, !PT ;  /* 0x000000ff89ff7812 */ /* 0x000fe2000784c0ff */
[----:B-1----:R-:W-:Y:S01]  /*3d60*/  FMUL.FTZ R34, R149, R136 ;  /* 0x0000008895227220 */ /* 0x002fe20000410000 */
[----:B------:R-:W-:Y:S02]  /*3d70*/  IADD3.X R37, R127, UR21, RZ, P4, !PT ;  /* 0x000000157f257c10 */ /* 0x000fe4000a7fe4ff */
[----:B------:R-:W-:Y:S02]  /*3d80*/  FSEL R0, R0, RZ, P2 ;  /* 0x000000ff00007208 */ /* 0x000fe40001000000 */
[----:B------:R-:W-:Y:S01]  /*3d90*/  @P0 F2FP.BF16.F32.PACK_AB R183, RZ, R183 ;  /* 0x000000b7ffb7023e */ /* 0x000fe200000010ff */
[----:B------:R1:W-:Y:S01]  /*3da0*/  STG.E.64 desc[UR4][R36.64], R42 ;  /* 0x0000002a24007986 */ /* 0x0003e2000c101b04 */
[----:B------:R2:W3:Y:S01]  /*3db0*/  F2F.BF16.F32 R39, R0 ;  /* 0x0000000000277304 */ /* 0x0004e20000202000 */
[----:B------:R-:W-:-:S02]  /*3dc0*/  @P0 F2FP.BF16.F32.PACK_AB R177, RZ, R177 ;  /* 0x000000b1ffb1023e */ /* 0x000fc400000010ff */
[----:B------:R-:W-:Y:S02]  /*3dd0*/  @P0 F2FP.BF16.F32.PACK_AB R187, RZ, R187 ;  /* 0x000000bbffbb023e */ /* 0x000fe400000010ff */
[----:B0-----:R-:W-:Y:S02]  /*3de0*/  IADD3 R32, P4, R128, UR20, RZ ;  /* 0x0000001480207c10 */ /* 0x001fe4000ff9e0ff */
[----:B------:R-:W-:Y:S02]  /*3df0*/  @P0 F2FP.BF16.F32.PACK_AB R185, RZ, R185 ;  /* 0x000000b9ffb9023e */ /* 0x000fe400000010ff */
[----:B------:R-:W-:Y:S02]  /*3e00*/  @P0 PRMT R135, R183, 0x7610, R135 ;  /* 0x00007610b7870816 */ /* 0x000fe40000000087 */
[----:B------:R-:W-:Y:S02]  /*3e10*/  @P0 PRMT R132, R177, 0x7610, R132 ;  /* 0x00007610b1840816 */ /* 0x000fe40000000084 */
[----:B------:R-:W-:Y:S01]  /*3e20*/  LOP3.LUT P2, RZ, R137, 0xff00, RZ, 0xc0, !PT ;  /* 0x0000ff0089ff7812 */ /* 0x000fe2000784c0ff */
[----:B-1----:R-:W-:Y:S01]  /*3e30*/  FMUL.FTZ R36, R34, UR17 ;  /* 0x0000001122247c20 */ /* 0x002fe20008410000 */
[----:B------:R-:W-:-:S02]  /*3e40*/  @P0 PRMT R133, R187, 0x7610, R133 ;  /* 0x00007610bb850816 */ /* 0x000fc40000000085 */
[----:B------:R-:W-:Y:S02]  /*3e50*/  IADD3.X R33, R129, UR21, RZ, P4, !PT ;  /* 0x0000001581217c10 */ /* 0x000fe4000a7fe4ff */
[----:B------:R-:W-:Y:S01]  /*3e60*/  @P0 PRMT R134, R185, 0x7610, R134 ;  /* 0x00007610b9860816 */ /* 0x000fe20000000086 */
[----:B--23--:R-:W-:Y:S06]  /*3e70*/  @!P0 BRA `(.L_x_4319) ;  /* 0x0000000000208947 */ /* 0x00cfec0003800000 */
        /* <DEDUP_REMOVED lines=8> */
.L_x_4319:
[-C--:B------:R-:W-:Y:S01]  /*3f00*/  FMUL.FTZ R0, R147, R136.reuse ;  /* 0x0000008893007220 */ /* 0x080fe20000410000 */
[----:B------:R-:W-:Y:S01]  /*3f10*/  FMUL.FTZ R136, R143, R136 ;  /* 0x000000888f887220 */ /* 0x000fe20000410000 */
[----:B------:R-:W-:Y:S01]  /*3f20*/  FSEL R36, R36, RZ, P2 ;  /* 0x000000ff24247208 */ /* 0x000fe20001000000 */
[----:B------:R1:W-:Y:S01]  /*3f30*/  STG.E.64 desc[UR4][R32.64], R46 ;  /* 0x0000002e20007986 */ /* 0x0003e2000c101b04 */
[----:B------:R-:W-:Y:S01]  /*3f40*/  FMUL.FTZ R0, R0, UR17 ;  /* 0x0000001100007c20 */ /* 0x000fe20008410000 */
[----:B------:R-:W-:Y:S01]  /*3f50*/  FMUL.FTZ R136, R136, UR17 ;  /* 0x0000001188887c20 */ /* 0x000fe20008410000 */
[C---:B------:R-:W-:Y:S02]  /*3f60*/  LOP3.LUT P4, RZ, R137.reuse, 0xff0000, RZ, 0xc0, !PT ;  /* 0x00ff000089ff7812 */ /* 0x040fe4000788c0ff */
[----:B------:R-:W-:Y:S01]  /*3f70*/  LOP3.LUT P2, RZ, R137, 0xff000000, RZ, 0xc0, !PT ;  /* 0xff00000089ff7812 */ /* 0x000fe2000784c0ff */
[----:B------:R-:W2:Y:S01]  /*3f80*/  F2F.BF16.F32 R36, R36 ;  /* 0x0000002400247304 */ /* 0x000ea20000202000 */
[----:B------:R-:W-:-:S02]  /*3f90*/  FSEL R0, R0, RZ, P4 ;  /* 0x000000ff00007208 */ /* 0x000fc40002000000 */
[----:B------:R-:W-:Y:S02]  /*3fa0*/  FSEL R136, R136, RZ, P2 ;  /* 0x000000ff88887208 */ /* 0x000fe40001000000 */
[----:B------:R-:W-:Y:S02]  /*3fb0*/  @P0 F2FP.BF16.F32.PACK_AB R139, RZ, R139 ;  /* 0x0000008bff8b023e */ /* 0x000fe400000010ff */
[----:B------:R-:W-:Y:S01]  /*3fc0*/  @P0 F2FP.BF16.F32.PACK_AB R149, RZ, R149 ;  /* 0x00000095ff95023e */ /* 0x000fe200000010ff */
[----:B------:R-:W3:Y:S01]  /*3fd0*/  F2F.BF16.F32 R0, R0 ;  /* 0x0000000000007304 */ /* 0x000ee20000202000 */
[----:B------:R-:W-:Y:S02]  /*3fe0*/  @P0 F2FP.BF16.F32.PACK_AB R147, RZ, R147 ;  /* 0x00000093ff93023e */ /* 0x000fe400000010ff */
[----:B------:R-:W-:Y:S02]  /*3ff0*/  @P0 F2FP.BF16.F32.PACK_AB R143, RZ, R143 ;  /* 0x0000008fff8f023e */ /* 0x000fe400000010ff */
[----:B------:R-:W-:-:S02]  /*4000*/  @P0 PRMT R135, R139, 0x7610, R135 ;  /* 0x000076108b870816 */ /* 0x000fc40000000087 */
[----:B------:R-:W-:Y:S01]  /*4010*/  @P0 PRMT R132, R149, 0x7610, R132 ;  /* 0x0000761095840816 */ /* 0x000fe20000000084 */
[----:B------:R-:W4:Y:S01]  /*4020*/  F2F.BF16.F32 R136, R136 ;  /* 0x0000008800887304 */ /* 0x000f220000202000 */
[----:B------:R-:W-:Y:S02]  /*4030*/  @P0 PRMT R133, R147, 0x7610, R133 ;  /* 0x0000761093850816 */ /* 0x000fe40000000085 */
[----:B------:R-:W-:Y:S01]  /*4040*/  @P0 PRMT R134, R143, 0x7610, R134 ;  /* 0x000076108f860816 */ /* 0x000fe20000000086 */
[----:B-12---:R-:W-:Y:S06]  /*4050*/  @!P0 BRA `(.L_x_4320) ;  /* 0x0000000000208947 */ /* 0x006fec0003800000 */
        /* <DEDUP_REMOVED lines=8> */
.L_x_4320:
[----:B-1----:R-:W-:Y:S01]  /*40e0*/  IMAD.WIDE.U32 R32, R36, 0x10000, RZ ;  /* 0x0001000024207825 */ /* 0x002fe200078e00ff */
[----:B0---4-:R-:W-:Y:S02]  /*40f0*/  SHF.L.U32 R35, R136, 0x10, RZ ;  /* 0x0000001088237819 */ /* 0x011fe400000006ff */
[----:B------:R-:W-:Y:S02]  /*4100*/  IADD3 R130, P0, R130, UR20, RZ ;  /* 0x0000001482827c10 */ /* 0x000fe4000ff1e0ff */
[----:B---3--:R-:W-:Y:S02]  /*4110*/  LOP3.LUT R33, R33, R35, R0, 0xfe, !PT ;  /* 0x0000002321217212 */ /* 0x008fe400078efe00 */
        /* <DEDUP_REMOVED lines=63> */
.L_x_4312:
        /* <DEDUP_REMOVED lines=25> */
.L_x_4313:
[----:B------:R-:W-:Y:S01]  /*46a0*/  HFMA2.MMA R42, -RZ, RZ, 0, 9.5367431640625e-07 ;  /* 0x00000010ff2a7435 */ /* 0x000fe200000001ff */
[----:B------:R-:W-:Y:S01]  /*46b0*/  MOV R41, R35 ;  /* 0x0000002300297202 */ /* 0x000fe20000000f00 */
[----:B------:R-:W-:Y:S01]  /*46c0*/  IMAD.MOV.U32 R43, RZ, RZ, 0x1f ;  /* 0x0000001fff2b7424 */ /* 0x000fe200078e00ff */
[----:B------:R-:W-:-:S08]  /*46d0*/  MOV R40, 0xffffffff ;  /* 0xffffffff00287802 */ /* 0x000fd00000000f00 */
[----:B-----5:R-:W-:Y:S05]  /*46e0*/  WARPSYNC.COLLECTIVE R40, `(.L_x_4322) ;  /* 0x0000000028087348 */ /* 0x020fea0003c00000 */
[----:B------:R0:W1:Y:S02]  /*46f0*/  SHFL.DOWN P0, R61, R41, R42, R43 ;  /* 0x0800002a293d7389 */ /* 0x000064000000002b */
[----:B01---5:R-:W-:Y:S01]  /*4700*/  ENDCOLLECTIVE ;  /* 0x000000000000791b */ /* 0x023fe20003800000 */
.L_x_4322:
[----:B------:R-:W-:Y:S02]  /*4710*/  MOV R41, R32 ;  /* 0x0000002000297202 */ /* 0x000fe40000000f00 */
[----:B------:R-:W-:-:S07]  /*4720*/  MOV R34, R61 ;  /* 0x0000003d00227202 */ /* 0x000fce0000000f00 */
[----:B------:R-:W-:Y:S05]  /*4730*/  WARPSYNC.COLLECTIVE R40, `(.L_x_4323) ;  /* 0x0000000028087348 */ /* 0x000fea0003c00000 */
[----:B------:R0:W1:Y:S02]  /*4740*/  SHFL.DOWN P0, R61, R41, R42, R43 ;  /* 0x0800002a293d7389 */ /* 0x000064000000002b */
[----:B01----:R-:W-:Y:S01]  /*4750*/  ENDCOLLECTIVE ;  /* 0x000000000000791b */ /* 0x003fe20003800000 */
.L_x_4323:
[----:B------:R-:W-:Y:S01]  /*4760*/  FADD.FTZ R34, R35, R34 ;  /* 0x0000002223227221 */ /* 0x000fe20000010000 */
[----:B------:R-:W-:-:S04]  /*4770*/  HFMA2.MMA R42, -RZ, RZ, 0, 4.76837158203125e-07 ;  /* 0x00000008ff2a7435 */ /* 0x000fc800000001ff */
[----:B------:R-:W-:Y:S01]  /*4780*/  MOV R41, R34 ;  /* 0x0000002200297202 */ /* 0x000fe20000000f00 */
[----:B------:R-:W-:-:S07]  /*4790*/  IMAD.MOV.U32 R33, RZ, RZ, R61 ;  /* 0x000000ffff217224 */ /* 0x000fce00078e003d */
[----:B------:R-:W-:Y:S05]  /*47a0*/  WARPSYNC.COLLECTIVE R40, `(.L_x_4324) ;  /* 0x0000000028087348 */ /* 0x000fea0003c00000 */
[----:B------:R0:W1:Y:S02]  /*47b0*/  SHFL.DOWN P0, R61, R41, R42, R43 ;  /* 0x0800002a293d7389 */ /* 0x000064000000002b */
[----:B01----:R-:W-:Y:S01]  /*47c0*/  ENDCOLLECTIVE ;  /* 0x000000000000791b */ /* 0x003fe20003800000 */
.L_x_4324:
[----:B------:R-:W-:-:S04]  /*47d0*/  FADD.FTZ R33, R32, R33 ;  /* 0x0000002120217221 */ /* 0x000fc80000010000 */
[----:B------:R-:W-:Y:S01]  /*47e0*/  IMAD.MOV.U32 R41, RZ, RZ, R33 ;  /* 0x000000ffff297224 */ /* 0x000fe200078e0021 */
[----:B------:R-:W-:-:S07]  /*47f0*/  MOV R37, R61 ;  /* 0x0000003d00257202 */ /* 0x000fce0000000f00 */
[----:B------:R-:W-:Y:S05]  /*4800*/  WARPSYNC.COLLECTIVE R40, `(.L_x_4325) ;  /* 0x0000000028087348 */ /* 0x000fea0003c00000 */
[----:B------:R0:W1:Y:S02]  /*4810*/  SHFL.DOWN P0, R61, R41, R42, R43 ;  /* 0x0800002a293d7389 */ /* 0x000064000000002b */
[----:B01----:R-:W-:Y:S01]  /*4820*/  ENDCOLLECTIVE ;  /* 0x000000000000791b */ /* 0x003fe20003800000 */
.L_x_4325:
[----:B------:R-:W-:Y:S01]  /*4830*/  FADD.FTZ R37, R34, R37 ;  /* 0x0000002522257221 */ /* 0x000fe20000010000 */
[----:B------:R-:W-:-:S04]  /*4840*/  HFMA2.MMA R42, -RZ, RZ, 0, 2.384185791015625e-07 ;  /* 0x00000004ff2a7435 */ /* 0x000fc800000001ff */
[----:B------:R-:W-:Y:S02]  /*4850*/  MOV R41, R37 ;  /* 0x0000002500297202 */ /* 0x000fe40000000f00 */
[----:B------:R-:W-:-:S07]  /*4860*/  MOV R36, R61 ;  /* 0x0000003d00247202 */ /* 0x000fce0000000f00 */
[----:B------:R-:W-:Y:S05]  /*4870*/  WARPSYNC.COLLECTIVE R40, `(.L_x_4326) ;  /* 0x0000000028087348 */ /* 0x000fea0003c00000 */
[----:B------:R0:W1:Y:S02]  /*4880*/  SHFL.DOWN P0, R61, R41, R42, R43 ;  /* 0x0800002a293d7389 */ /* 0x000064000000002b */
[----:B01----:R-:W-:Y:S01]  /*4890*/  ENDCOLLECTIVE ;  /* 0x000000000000791b */ /* 0x003fe20003800000 */
.L_x_4326:
[----:B------:R-:W-:-:S05]  /*48a0*/  FADD.FTZ R36, R33, R36 ;  /* 0x0000002421247221 */ /* 0x000fca0000010000 */
[----:B------:R-:W-:Y:S01]  /*48b0*/  MOV R41, R36 ;  /* 0x0000002400297202 */ /* 0x000fe20000000f00 */
[----:B------:R-:W-:-:S07]  /*48c0*/  IMAD.MOV.U32 R38, RZ, RZ, R61 ;  /* 0x000000ffff267224 */ /* 0x000fce00078e003d */
[----:B------:R-:W-:Y:S05]  /*48d0*/  WARPSYNC.COLLECTIVE R40, `(.L_x_4327) ;  /* 0x0000000028087348 */ /* 0x000fea0003c00000 */
[----:B------:R0:W1:Y:S02]  /*48e0*/  SHFL.DOWN P0, R61, R41, R42, R43 ;  /* 0x0800002a293d7389 */ /* 0x000064000000002b */
[----:B01----:R-:W-:Y:S01]  /*48f0*/  ENDCOLLECTIVE ;  /* 0x000000000000791b */ /* 0x003fe20003800000 */
.L_x_4327:
[----:B------:R-:W-:-:S05]  /*4900*/  FADD.FTZ R38, R37, R38 ;  /* 0x0000002625267221 */ /* 0x000fca0000010000 */
[----:B------:R-:W-:Y:S01]  /*4910*/  MOV R41, R38 ;  /* 0x0000002600297202 */ /* 0x000fe20000000f00 */
[----:B------:R-:W-:Y:S01]  /*4920*/  IMAD.MOV.U32 R42, RZ, RZ, 0x2 ;  /* 0x00000002ff2a7424 */ /* 0x000fe200078e00ff */
[----:B------:R-:W-:-:S07]  /*4930*/  MOV R39, R61 ;  /* 0x0000003d00277202 */ /* 0x000fce0000000f00 */
[----:B------:R-:W-:Y:S05]  /*4940*/  WARPSYNC.COLLECTIVE R40, `(.L_x_4328) ;  /* 0x0000000028087348 */ /* 0x000fea0003c00000 */
[----:B------:R0:W1:Y:S02]  /*4950*/  SHFL.DOWN P0, R61, R41, R42, R43 ;  /* 0x0800002a293d7389 */ /* 0x000064000000002b */
[----:B01----:R-:W-:Y:S01]  /*4960*/  ENDCOLLECTIVE ;  /* 0x000000000000791b */ /* 0x003fe20003800000 */
.L_x_4328:
[----:B------:R-:W-:-:S05]  /*4970*/  FADD.FTZ R39, R36, R39 ;  /* 0x0000002724277221 */ /* 0x000fca0000010000 */
[----:B------:R-:W-:Y:S02]  /*4980*/  MOV R41, R39 ;  /* 0x0000002700297202 */ /* 0x000fe40000000f00 */
[----:B------:R-:W-:-:S07]  /*4990*/  MOV R35, R61 ;  /* 0x0000003d00237202 */ /* 0x000fce0000000f00 */
[----:B------:R-:W-:Y:S05]  /*49a0*/  WARPSYNC.COLLECTIVE R40, `(.L_x_4329) ;  /* 0x0000000028087348 */ /* 0x000fea0003c00000 */
[----:B------:R0:W1:Y:S02]  /*49b0*/  SHFL.DOWN P0, R61, R41, R42, R43 ;  /* 0x0800002a293d7389 */ /* 0x000064000000002b */
[----:B01----:R-:W-:Y:S01]  /*49c0*/  ENDCOLLECTIVE ;  /* 0x000000000000791b */ /* 0x003fe20003800000 */
.L_x_4329:
[----:B------:R-:W-:Y:S01]  /*49d0*/  FADD.FTZ R35, R38, R35 ;  /* 0x0000002326237221 */ /* 0x000fe20000010000 */
[----:B------:R-:W-:-:S03]  /*49e0*/  HFMA2.MMA R42, -RZ, RZ, 0, 5.9604644775390625e-08 ;  /* 0x00000001ff2a7435 */ /* 0x000fc600000001ff */
[----:B------:R-:W-:Y:S01]  /*49f0*/  IMAD.MOV.U32 R41, RZ, RZ, R35 ;  /* 0x000000ffff297224 */ /* 0x000fe200078e0023 */
[----:B------:R-:W-:-:S07]  /*4a00*/  MOV R32, R61 ;  /* 0x0000003d00207202 */ /* 0x000fce0000000f00 */
[----:B------:R-:W-:Y:S05]  /*4a10*/  WARPSYNC.COLLECTIVE R40, `(.L_x_4330) ;  /* 0x0000000028087348 */ /* 0x000fea0003c00000 */
[----:B------:R0:W1:Y:S02]  /*4a20*/  SHFL.DOWN P0, R61, R41, R42, R43 ;  /* 0x0800002a293d7389 */ /* 0x000064000000002b */
[----:B01----:R-:W-:Y:S01]  /*4a30*/  ENDCOLLECTIVE ;  /* 0x000000000000791b */ /* 0x003fe20003800000 */
.L_x_4330:
[----:B------:R-:W-:-:S05]  /*4a40*/  FADD.FTZ R32, R39, R32 ;  /* 0x0000002027207221 */ /* 0x000fca0000010000 */
[----:B------:R-:W-:Y:S02]  /*4a50*/  MOV R41, R32 ;  /* 0x0000002000297202 */ /* 0x000fe40000000f00 */
[----:B------:R-:W-:-:S07]  /*4a60*/  MOV R60, R61 ;  /* 0x0000003d003c7202 */ /* 0x000fce0000000f00 */
[----:B------:R-:W-:Y:S05]  /*4a70*/  WARPSYNC.COLLECTIVE R40, `(.L_x_4331) ;  /* 0x0000000028087348 */ /* 0x000fea0003c00000 */
[----:B------:R0:W1:Y:S02]  /*4a80*/  SHFL.DOWN P0, R61, R41, R42, R43 ;  /* 0x0800002a293d7389 */ /* 0x000064000000002b */
[----:B01----:R-:W-:Y:S01]  /*4a90*/  ENDCOLLECTIVE ;  /* 0x000000000000791b */ /* 0x003fe20003800000 */
.L_x_4331:
[----:B------:R-:W-:Y:S05]  /*4aa0*/  BRA `(.L_x_4332) ;  /* 0xffffffd4008c7947 */ /* 0x000fea000383ffff */
.L_x_4333:
        /* <DEDUP_REMOVED lines=13> */
.L_x_15211:


//--------------------- .text._ZN10layer_norm22ln_bwd_finalize_kernelINS_22Kernel_traits_finalizeILj7168Ef13__nv_bfloat16S2_S2_fjLb0ELj1024ELj4ENS_18Kernel_traits_baseILj7168EfS2_S2_S2_fjLj1024EEEEELb0ELb0EEEvNS_9BwdParamsE --------------------------
	.section	.text._ZN10layer_norm22ln_bwd_finalize_kernelINS_22Kernel_traits_finalizeILj7168Ef13__nv_bfloat16S2_S2_fjLb0ELj1024ELj4ENS_18Kernel_traits_baseILj7168EfS2_S2_S2_fjLj1024EEEEELb0ELb0EEEvNS_9BwdParamsE,"ax",@progbits
	.align	128
        .global         _ZN10layer_norm22ln_bwd_finalize_kernelINS_22Kernel_traits_finalizeILj7168Ef13__nv_bfloat16S2_S2_fjLb0ELj1024ELj4ENS_18Kernel_traits_baseILj7168EfS2_S2_S2_fjLj1024EEEEELb0ELb0EEEvNS_9BwdParamsE
        .type           _ZN10layer_norm22ln_bwd_finalize_kernelINS_22Kernel_traits_finalizeILj7168Ef13__nv_bfloat16S2_S2_fjLb0ELj1024ELj4ENS_18Kernel_traits_baseILj7168EfS2_S2_S2_fjLj1024EEEEELb0ELb0EEEvNS_9BwdParamsE,@function
        .size           _ZN10layer_norm22ln_bwd_finalize_kernelINS_22Kernel_traits_finalizeILj7168Ef13__nv_bfloat16S2_S2_fjLb0ELj1024ELj4ENS_18Kernel_traits_baseILj7168EfS2_S2_S2_fjLj1024EEEEELb0ELb0EEEvNS_9BwdParamsE,(.L_x_15212 - _ZN10layer_norm22ln_bwd_finalize_kernelINS_22Kernel_traits_finalizeILj7168Ef13__nv_bfloat16S2_S2_fjLb0ELj1024ELj4ENS_18Kernel_traits_baseILj7168EfS2_S2_S2_fjLj1024EEEEELb0ELb0EEEvNS_9BwdParamsE)
        .other          _ZN10layer_norm22ln_bwd_finalize_kernelINS_22Kernel_traits_finalizeILj7168Ef13__nv_bfloat16S2_S2_fjLb0ELj1024ELj4ENS_18Kernel_traits_baseILj7168EfS2_S2_S2_fjLj1024EEEEELb0ELb0EEEvNS_9BwdParamsE,@"STO_CUDA_ENTRY STV_DEFAULT"
_ZN10layer_norm22ln_bwd_finalize_kernelINS_22Kernel_traits_finalizeILj7168Ef13__nv_bfloat16S2_S2_fjLb0ELj1024ELj4ENS_18Kernel_traits_baseILj7168EfS2_S2_S2_fjLj1024EEEEELb0ELb0EEEvNS_9BwdParamsE:
.text._ZN10layer_norm22ln_bwd_finalize_kernelINS_22Kernel_traits_finalizeILj7168Ef13__nv_bfloat16S2_S2_fjLb0ELj1024ELj4ENS_18Kernel_traits_baseILj7168EfS2_S2_S2_fjLj1024EEEEELb0ELb0EEEvNS_9BwdParamsE:
        /* <DEDUP_REMOVED lines=25> */
.L_x_4346:
        /* <DEDUP_REMOVED lines=30> */
.L_x_4338:
        /* <DEDUP_REMOVED lines=36> */
.L_x_4337:
[----:B------:R-:W-:Y:S05]  /*05b0*/  BSYNC B1 ;  /* 0x0000000000017941 */ /* 0x000fea0003800000 */
.L_x_4336:
        /* <DEDUP_REMOVED lines=24> */
.L_x_4340:
[----:B------:R-:W-:Y:S05]  /*0740*/  BSYNC B1 ;  /* 0x0000000000017941 */ /* 0x000fea0003800000 */
.L_x_4339:
        /* <DEDUP_REMOVED lines=12> */
.L_x_4341:
[----:B------:R-:W-:Y:S05]  /*0810*/  BSYNC B1 ;  /* 0x0000000000017941 */ /* 0x000fea0003800000 */
.L_x_4335:
[----:B------:R-:W-:Y:S05]  /*0820*/  BSYNC B0 ;  /* 0x0000000000007941 */ /* 0x000fea0003800000 */
.L_x_4334:
        /* <DEDUP_REMOVED lines=29> */
.L_x_4357:
[----:B---3--:R-:W-:Y:S01]  /*0a00*/  FADD.FTZ R9, R18, R9 ;  /* 0x0000000912097221 */ /* 0x008fe20000010000 */
[----:B--2---:R-:W-:-:S04]  /*0a10*/  FADD.FTZ R11, R10, R11 ;  /* 0x0000000b0a0b7221 */ /* 0x004fc80000010000 */
[----:B------:R2:W-:Y:S04]  /*0a20*/  @!P1 STS [R6+0x2000], R9 ;  /* 0x0020000906009388 */ /* 0x0005e80000000800 */
[----:B------:R2:W-:Y:S02]  /*0a30*/  @!P1 STS [R6+0x2080], R11 ;  /* 0x0020800b06009388 */ /* 0x0005e40000000800 */
.L_x_4342:
        /* <DEDUP_REMOVED lines=9> */
[----:B0-----:R-:W0:Y:S01]  /*0ad0*/  LDS.64 R10, [R9+UR4+0x2000] ;  /* 0x00200004090a7984 */ /* 0x001e220008000a00 */
[----:B------:R-:W3:Y:S03]  /*0ae0*/  LDC.64 R14, c[0x0][0x310] ;  /* 0x0000c400ff0e7b82 */ /* 0x000ee60000000a00 */
[----:B------:R-:W4:Y:S01]  /*0af0*/  LDS.64 R16, [R9+UR4+0x2080] ;  /* 0x0020800409107984 */ /* 0x000f220008000a00 */
[----:B--2---:R-:W-:-:S04]  /*0b00*/  IMAD.WIDE.U32 R12, R4, 0x8, R12 ;  /* 0x00000008040c7825 */ /* 0x004fc800078e000c */
[----:B---3--:R-:W-:Y:S01]  /*0b10*/  IMAD.WIDE.U32 R14, R4, 0x8, R14 ;  /* 0x00000008040e7825 */ /* 0x008fe200078e000e */
[----:B0-----:R2:W-:Y:S04]  /*0b20*/  STG.E.64 desc[UR6][R12.64], R10 ;  /* 0x0000000a0c007986 */ /* 0x0015e8000c101b06 */
[----:B----4-:R2:W-:Y:S02]  /*0b30*/  STG.E.64 desc[UR6][R14.64], R16 ;  /* 0x000000100e007986 */ /* 0x0105e4000c101b06 */
.L_x_4345:
[----:B------:R-:W-:Y:S05]  /*0b40*/  BSYNC B0 ;  /* 0x0000000000007941 */ /* 0x000fea0003800000 */
.L_x_4344:
[C---:B------:R-:W-:Y:S01]  /*0b50*/  ISETP.GT.U32.AND P1, PT, R3.reuse, -0x1c01, PT ;  /* 0xffffe3ff0300780c */ /* 0x040fe20003f24070 */
[----:B------:R-:W-:Y:S01]  /*0b60*/  VIADD R4, R4, 0xe00 ;  /* 0x00000e0004047836 */ /* 0x000fe20000000000 */
[----:B------:R-:W-:-:S11]  /*0b70*/  IADD3 R3, R3, 0x1c00, RZ ;  /* 0x00001c0003037810 */ /* 0x000fd60007ffe0ff */
[----:B------:R-:W-:Y:S05]  /*0b80*/  @P1 BRA `(.L_x_4346) ;  /* 0xfffffff400801947 */ /* 0x000fea000383ffff */
[----:B------:R-:W-:Y:S05]  /*0b90*/  EXIT ;  /* 0x000000000000794d */ /* 0x000fea0003800000 */
.L_x_4343:
[----:B------:R-:W-:Y:S01]  /*0ba0*/  HFMA2.MMA R21, -RZ, RZ, 0, 5.9604644775390625e-08 ;  /* 0x00000001ff157435 */ /* 0x000fe200000001ff */
[----:B0--3--:R-:W-:Y:S01]  /*0bb0*/  MOV R22, R10 ;  /* 0x0000000a00167202 */ /* 0x009fe20000000f00 */
[----:B------:R-:W-:Y:S01]  /*0bc0*/  IMAD.MOV.U32 R19, RZ, RZ, -0x1 ;  /* 0xffffffffff137424 */ /* 0x000fe200078e00ff */
[----:B------:R-:W-:-:S08]  /*0bd0*/  MOV R24, 0x1f ;  /* 0x0000001f00187802 */ /* 0x000fd00000000f00 */
[----:B-12---:R-:W-:Y:S05]  /*0be0*/  WARPSYNC.COLLECTIVE R19, `(.L_x_4347) ;  /* 0x0000000013087348 */ /* 0x006fea0003c00000 */
[----:B------:R0:W3:Y:S02]  /*0bf0*/  SHFL.BFLY P2, R20, R22, R21, R24 ;  /* 0x0c00001516147389 */ /* 0x0000e40000040018 */
[----:B0123--:R-:W-:Y:S01]  /*0c00*/  ENDCOLLECTIVE ;  /* 0x000000000000791b */ /* 0x00ffe20003800000 */
.L_x_4347:
[----:B------:R-:W-:Y:S01]  /*0c10*/  HFMA2.MMA R21, -RZ, RZ, 0, 1.1920928955078125e-07 ;  /* 0x00000002ff157435 */ /* 0x000fe200000001ff */
[----:B------:R-:W-:-:S05]  /*0c20*/  MOV R11, R20 ;  /* 0x00000014000b7202 */ /* 0x000fca0000000f00 */
[----:B------:R-:W-:-:S05]  /*0c30*/  FADD.FTZ R11, R10, R11 ;  /* 0x0000000b0a0b7221 */ /* 0x000fca0000010000 */
[----:B------:R-:W-:-:S07]  /*0c40*/  MOV R22, R11 ;  /* 0x0000000b00167202 */ /* 0x000fce0000000f00 */
[----:B------:R-:W-:Y:S05]  /*0c50*/  WARPSYNC.COLLECTIVE R19, `(.L_x_4348) ;  /* 0x0000000013087348 */ /* 0x000fea0003c00000 */
[----:B------:R0:W1:Y:S02]  /*0c60*/  SHFL.BFLY P2, R20, R22, R21, R24 ;  /* 0x0c00001516147389 */ /* 0x0000640000040018 */
[----:B01----:R-:W-:Y:S01]  /*0c70*/  ENDCOLLECTIVE ;  /* 0x000000000000791b */ /* 0x003fe20003800000 */
.L_x_4348:
[----:B------:R-:W-:Y:S01]  /*0c80*/  HFMA2.MMA R21, -RZ, RZ, 0, 2.384185791015625e-07 ;  /* 0x00000004ff157435 */ /* 0x000fe200000001ff */
[----:B------:R-:W-:-:S04]  /*0c90*/  IMAD.MOV.U32 R14, RZ, RZ, R20 ;  /* 0x000000ffff0e7224 */ /* 0x000fc800078e0014 */
[----:B------:R-:W-:-:S05]  /*0ca0*/  FADD.FTZ R14, R11, R14 ;  /* 0x0000000e0b0e7221 */ /* 0x000fca0000010000 */
[----:B------:R-:W-:-:S07]  /*0cb0*/  MOV R22, R14 ;  /* 0x0000000e00167202 */ /* 0x000fce0000000f00 */
[----:B------:R-:W-:Y:S05]  /*0cc0*/  WARPSYNC.COLLECTIVE R19, `(.L_x_4349) ;  /* 0x0000000013087348 */ /* 0x000fea0003c00000 */
[----:B------:R0:W1:Y:S02]  /*0cd0*/  SHFL.BFLY P2, R20, R22, R21, R24 ;  /* 0x0c00001516147389 */ /* 0x0000640000040018 */
[----:B01----:R-:W-:Y:S01]  /*0ce0*/  ENDCOLLECTIVE ;  /* 0x000000000000791b */ /* 0x003fe20003800000 */
.L_x_4349:
[----:B------:R-:W-:Y:S01]  /*0cf0*/  IMAD.MOV.U32 R21, RZ, RZ, 0x8 ;  /* 0x00000008ff157424 */ /* 0x000fe200078e00ff */
[----:B------:R-:W-:-:S05]  /*0d00*/  MOV R13, R20 ;  /* 0x00000014000d7202 */ /* 0x000fca0000000f00 */
[----:B------:R-:W-:-:S05]  /*0d10*/  FADD.FTZ R13, R14, R13 ;  /* 0x0000000d0e0d7221 */ /* 0x000fca0000010000 */
[----:B------:R-:W-:-:S07]  /*0d20*/  MOV R22, R13 ;  /* 0x0000000d00167202 */ /* 0x000fce0000000f00 */
[----:B------:R-:W-:Y:S05]  /*0d30*/  WARPSYNC.COLLECTIVE R19, `(.L_x_4350) ;  /* 0x0000000013087348 */ /* 0x000fea0003c00000 */
[----:B------:R0:W1:Y:S02]  /*0d40*/  SHFL.BFLY P2, R20, R22, R21, R24 ;  /* 0x0c00001516147389 */ /* 0x0000640000040018 */
[----:B01----:R-:W-:Y:S01]  /*0d50*/  ENDCOLLECTIVE ;  /* 0x000000000000791b */ /* 0x003fe20003800000 */
.L_x_4350:
[----:B------:R-:W-:Y:S01]  /*0d60*/  HFMA2.MMA R21, -RZ, RZ, 0, 9.5367431640625e-07 ;  /* 0x00000010ff157435 */ /* 0x000fe200000001ff */
[----:B------:R-:W-:-:S05]  /*0d70*/  MOV R10, R20 ;  /* 0x00000014000a7202 */ /* 0x000fca0000000f00 */
[----:B------:R-:W-:-:S05]  /*0d80*/  FADD.FTZ R10, R13, R10 ;  /* 0x0000000a0d0a7221 */ /* 0x000fca0000010000 */
[----:B------:R-:W-:-:S07]  /*0d90*/  MOV R22, R10 ;  /* 0x0000000a00167202 */ /* 0x000fce0000000f00 */
[----:B------:R-:W-:Y:S05]  /*0da0*/  WARPSYNC.COLLECTIVE R19, `(.L_x_4351) ;  /* 0x0000000013087348 */ /* 0x000fea0003c00000 */
[----:B------:R0:W1:Y:S02]  /*0db0*/  SHFL.BFLY P2, R20, R22, R21, R24 ;  /* 0x0c00001516147389 */ /* 0x0000640000040018 */
[----:B01----:R-:W-:Y:S01]  /*0dc0*/  ENDCOLLECTIVE ;  /* 0x000000000000791b */ /* 0x003fe20003800000 */
.L_x_4351:
[----:B------:R-:W-:Y:S01]  /*0dd0*/  HFMA2.MMA R21, -RZ, RZ, 0, 5.9604644775390625e-08 ;  /* 0x00000001ff157435 */ /* 0x000fe200000001ff */
[----:B------:R-:W-:Y:S01]  /*0de0*/  IMAD.MOV.U32 R22, RZ, RZ, R9 ;  /* 0x000000ffff167224 */ /* 0x000fe200078e0009 */
[----:B------:R-:W-:-:S09]  /*0df0*/  MOV R11, R20 ;  /* 0x00000014000b7202 */ /* 0x000fd20000000f00 */
[----:B------:R-:W-:Y:S05]  /*0e00*/  WARPSYNC.COLLECTIVE R19, `(.L_x_4352) ;  /* 0x0000000013087348 */ /* 0x000fea0003c00000 */
[----:B------:R0:W1:Y:S02]  /*0e10*/  SHFL.BFLY P2, R20, R22, R21, R24 ;  /* 0x0c00001516147389 */ /* 0x0000640000040018 */
[----:B01----:R-:W-:Y:S01]  /*0e20*/  ENDCOLLECTIVE ;  /* 0x000000000000791b */ /* 0x003fe20003800000 */
.L_x_4352:
[----:B------:R-:W-:Y:S01]  /*0e30*/  HFMA2.MMA R21, -RZ, RZ, 0, 1.1920928955078125e-07 ;  /* 0x00000002ff157435 */ /* 0x000fe200000001ff */
[----:B------:R-:W-:-:S05]  /*0e40*/  MOV R14, R20 ;  /* 0x00000014000e7202 */ /* 0x000fca0000000f00 */
[----:B------:R-:W-:-:S05]  /*0e50*/  FADD.FTZ R15, R9, R14 ;  /* 0x0000000e090f7221 */ /* 0x000fca0000010000 */
[----:B------:R-:W-:-:S07]  /*0e60*/  MOV R22, R15 ;  /* 0x0000000f00167202 */ /* 0x000fce0000000f00 */
[----:B------:R-:W-:Y:S05]  /*0e70*/  WARPSYNC.COLLECTIVE R19, `(.L_x_4353) ;  /* 0x0000000013087348 */ /* 0x000fea0003c00000 */
[----:B------:R0:W1:Y:S02]  /*0e80*/  SHFL.BFLY P2, R20, R22, R21, R24 ;  /* 0x0c00001516147389 */ /* 0x0000640000040018 */
[----:B01----:R-:W-:Y:S01]  /*0e90*/  ENDCOLLECTIVE ;  /* 0x000000000000791b */ /* 0x003fe20003800000 */
.L_x_4353:
[----:B------:R-:W-:Y:S01]  /*0ea0*/  HFMA2.MMA R21, -RZ, RZ, 0, 2.384185791015625e-07 ;  /* 0x00000004ff157435 */ /* 0x000fe200000001ff */
[----:B------:R-:W-:-:S04]  /*0eb0*/  IMAD.MOV.U32 R16, RZ, RZ, R20 ;  /* 0x000000ffff107224 */ /* 0x000fc800078e0014 */
[----:B------:R-:W-:-:S05]  /*0ec0*/  FADD.FTZ R16, R15, R16 ;  /* 0x000000100f107221 */ /* 0x000fca0000010000 */
[----:B------:R-:W-:-:S07]  /*0ed0*/  MOV R22, R16 ;  /* 0x0000001000167202 */ /* 0x000fce0000000f00 */
[----:B------:R-:W-:Y:S05]  /*0ee0*/  WARPSYNC.COLLECTIVE R19, `(.L_x_4354) ;  /* 0x0000000013087348 */ /* 0x000fea0003c00000 */
[----:B------:R0:W1:Y:S02]  /*0ef0*/  SHFL.BFLY P2, R20, R22, R21, R24 ;  /* 0x0c00001516147389 */ /* 0x0000640000040018 */
[----:B01----:R-:W-:Y:S01]  /*0f00*/  ENDCOLLECTIVE ;  /* 0x000000000000791b */ /* 0x003fe20003800000 */
.L_x_4354:
[----:B------:R-:W-:Y:S01]  /*0f10*/  IMAD.MOV.U32 R21, RZ, RZ, 0x8 ;  /* 0x00000008ff157424 */ /* 0x000fe200078e00ff */
[----:B------:R-:W-:-:S05]  /*0f20*/  MOV R17, R20 ;  /* 0x0000001400117202 */ /* 0x000fca0000000f00 */
[----:B------:R-:W-:-:S05]  /*0f30*/  FADD.FTZ R17, R16, R17 ;  /* 0x0000001110117221 */ /* 0x000fca0000010000 */
[----:B------:R-:W-:-:S07]  /*0f40*/  MOV R22, R17 ;  /* 0x0000001100167202 */ /* 0x000fce0000000f00 */
[----:B------:R-:W-:Y:S05]  /*0f50*/  WARPSYNC.COLLECTIVE R19, `(.L_x_4355) ;  /* 0x0000000013087348 */ /* 0x000fea0003c00000 */
[----:B------:R0:W1:Y:S02]  /*0f60*/  SHFL.BFLY P2, R20, R22, R21, R24 ;  /* 0x0c00001516147389 */ /* 0x0000640000040018 */
[----:B01----:R-:W-:Y:S01]  /*0f70*/  ENDCOLLECTIVE ;  /* 0x000000000000791b */ /* 0x003fe20003800000 */
.L_x_4355:
[----:B------:R-:W-:Y:S01]  /*0f80*/  HFMA2.MMA R21, -RZ, RZ, 0, 9.5367431640625e-07 ;  /* 0x00000010ff157435 */ /* 0x000fe200000001ff */
[----:B------:R-:W-:-:S05]  /*0f90*/  MOV R18, R20 ;  /* 0x0000001400127202 */ /* 0x000fca0000000f00 */
[----:B------:R-:W-:-:S05]  /*0fa0*/  FADD.FTZ R18, R17, R18 ;  /* 0x0000001211127221 */ /* 0x000fca0000010000 */
[----:B------:R-:W-:-:S07]  /*0fb0*/  MOV R22, R18 ;  /* 0x0000001200167202 */ /* 0x000fce0000000f00 */
[----:B------:R-:W-:Y:S05]  /*0fc0*/  WARPSYNC.COLLECTIVE R19, `(.L_x_4356) ;  /* 0x0000000013087348 */ /* 0x000fea0003c00000 */
[----:B------:R0:W1:Y:S02]  /*0fd0*/  SHFL.BFLY P2, R20, R22, R21, R24 ;  /* 0x0c00001516147389 */ /* 0x0000640000040018 */
[----:B01----:R-:W-:Y:S01]  /*0fe0*/  ENDCOLLECTIVE ;  /* 0x000000000000791b */ /* 0x003fe20003800000 */
.L_x_4356:
[----:B------:R-:W-:Y:S01]  /*0ff0*/  MOV R9, R20 ;  /* 0x0000001400097202 */ /* 0x000fe20000000f00 */
[----:B------:R-:W-:Y:S06]  /*1000*/  BRA `(.L_x_4357) ;  /* 0xfffffff8007c7947 */ /* 0x000fec000383ffff */
.L_x_4358:
        /* <DEDUP_REMOVED lines=15> */
.L_x_15212:


//--------------------- .text._ZN10layer_norm13ln_bwd_kernelINS_13Kernel_traitsIf13__nv_bfloat16S2_S2_fjLj7168ELj1ELj1ELj8ELj8ENS_18Kernel_traits_baseILj7168EfS2_S2_S2_fjLj256EEEEELb1ELb0ELb1ELb0EEEvNS_9BwdParamsE --------------------------
	.section	.text._ZN10layer_norm13ln_bwd_kernelINS_13Kernel_traitsIf13__nv_bfloat16S2_S2_fjLj7168ELj1ELj1ELj8ELj8ENS_18Kernel_traits_baseILj7168EfS2_S2_S2_fjLj256EEEEELb1ELb0ELb1ELb0EEEvNS_9BwdParamsE,"ax",@progbits
	.align	128
        .global         _ZN10layer_norm13ln_bwd_kernelINS_13Kernel_traitsIf13__nv_bfloat16S2_S2_fjLj7168ELj1ELj1ELj8ELj8ENS_18Kernel_traits_baseILj7168EfS2_S2_S2_fjLj256EEEEELb1ELb0ELb1ELb0EEEvNS_9BwdParamsE
        .type           _ZN10layer_norm13ln_bwd_kernelINS_13Kernel_traitsIf13__nv_bfloat16S2_S2_fjLj7168ELj1ELj1ELj8ELj8ENS_18Kernel_traits_baseILj7168EfS2_S2_S2_fjLj256EEEEELb1ELb0ELb1ELb0EEEvNS_9BwdParamsE,@function
        .size           _ZN10layer_norm13ln_bwd_kernelINS_13Kernel_traitsIf13__nv_bfloat16S2_S2_fjLj7168ELj1ELj1ELj8ELj8ENS_18Kernel_traits_baseILj7168EfS2_S2_S2_fjLj256EEEEELb1ELb0ELb1ELb0EEEvNS_9BwdParamsE,(.L_x_15213 - _ZN10layer_norm13ln_bwd_kernelINS_13Kernel_traitsIf13__nv_bfloat16S2_S2_fjLj7168ELj1ELj1ELj8ELj8ENS_18Kernel_traits_baseILj7168EfS2_S2_S2_fjLj256EEEEELb1ELb0ELb1ELb0EEEvNS_9BwdParamsE)
        .other          _ZN10layer_norm13ln_bwd_kernelINS_13Kernel_traitsIf13__nv_bfloat16S2_S2_fjLj7168ELj1ELj1ELj8ELj8ENS_18Kernel_traits_baseILj7168EfS2_S2_S2_fjLj256EEEEELb1ELb0ELb1ELb0EEEvNS_9BwdParamsE,@"STO_CUDA_ENTRY STV_DEFAULT"
_ZN10layer_norm13ln_bwd_kernelINS_13Kernel_traitsIf13__nv_bfloat16S2_S2_fjLj7168ELj1ELj1ELj8ELj8ENS_18Kernel_traits_baseILj7168EfS2_S2_S2_fjLj256EEEEELb1ELb0ELb1ELb0EEEvNS_9BwdParamsE:
.text._ZN10layer_norm13ln_bwd_kernelINS_13Kernel_traitsIf13__nv_bfloat16S2_S2_fjLj7168ELj1ELj1ELj8ELj8ENS_18Kernel_traits_baseILj7168EfS2_S2_S2_fjLj256EEEEELb1ELb0ELb1ELb0EEEvNS_9BwdParamsE:
        /* <DEDUP_REMOVED lines=38> */
[----:B------:R-:W5:Y:S02]  /*0260*/  @P6 LDG.E.128 R120, desc[UR4][R2.64] ;  /* 0x0000000402786981 */ /* 0x000f64000c1e1d00 */
[----:B------:R-:W0:Y:S01]  /*0270*/  @P0 LDC.64 R22, c[0x0][0x260] ;  /* 0x00009800ff160b82 */ /* 0x000e220000000a00 */
[C---:B--2---:R-:W-:Y:S01]  /*0280*/  @P5 IMAD.WIDE.U32 R14, R9.reuse, 0x10, R4 ;  /* 0x00000010090e5825 */ /* 0x044fe200078e0004 */
[----:B------:R-:W-:-:S04]  /*0290*/  @P5 IADD3 R9, R9, 0x100, RZ ;  /* 0x0000010009095810 */ /* 0x000fc80007ffe0ff */
[----:B------:R-:W5:Y:S02]  /*02a0*/  @P5 LDG.E.128 R116, desc[UR4][R14.64] ;  /* 0x000000040e745981 */ /* 0x000f64000c1e1d00 */
[----:B------:R-:W2:Y:S01]  /*02b0*/  @P1 LDC.64 R24, c[0x0][0x260] ;  /* 0x00009800ff181b82 */ /* 0x000ea20000000a00 */
[----:B---3--:R-:W-:-:S04]  /*02c0*/  @P4 IMAD.WIDE.U32 R18, R9, 0x10, R18 ;  /* 0x0000001009124825 */ /* 0x008fc800078e0012 */
[----:B------:R-:W-:Y:S01]  /*02d0*/  @P4 VIADD R9, R9, 0x100 ;  /* 0x0000010009094836 */ /* 0x000fe20000000000 */
[----:B------:R-:W5:Y:S02]  /*02e0*/  @P4 LDG.E.128 R112, desc[UR4][R18.64] ;  /* 0x0000000412704981 */ /* 0x000f64000c1e1d00 */
[----:B------:R-:W3:Y:S01]  /*02f0*/  @P2 LDC.64 R4, c[0x0][0x260] ;  /* 0x00009800ff042b82 */ /* 0x000ee20000000a00 */
[C---:B----4-:R-:W-:Y:S01]  /*0300*/  @P3 IMAD.WIDE.U32 R20, R9.reuse, 0x10, R20 ;  /* 0x0000001009143825 */ /* 0x050fe200078e0014 */
[----:B------:R-:W-:-:S04]  /*0310*/  @P3 IADD3 R9, R9, 0x100, RZ ;  /* 0x0000010009093810 */ /* 0x000fc80007ffe0ff */
[----:B------:R-:W5:Y:S01]  /*0320*/  @P3 LDG.E.128 R108, desc[UR4][R20.64] ;  /* 0x00000004146c3981 */ /* 0x000f62000c1e1d00 */
[----:B0-----:R-:W-:-:S04]  /*0330*/  @P0 IMAD.WIDE.U32 R22, R9, 0x10, R22 ;  /* 0x0000001009160825 */ /* 0x001fc800078e0016 */
[----:B------:R-:W-:Y:S01]  /*0340*/  @P0 VIADD R9, R9, 0x100 ;  /* 0x0000010009090836 */ /* 0x000fe20000000000 */
[----:B------:R-:W5:Y:S03]  /*0350*/  @P0 LDG.E.128 R104, desc[UR4][R22.64] ;  /* 0x0000000416680981 */ /* 0x000f66000c1e1d00 */
[C---:B--2---:R-:W-:Y:S01]  /*0360*/  @P1 IMAD.WIDE.U32 R24, R9.reuse, 0x10, R24 ;  /* 0x0000001009181825 */ /* 0x044fe200078e0018 */
[----:B------:R-:W-:-:S04]  /*0370*/  @P1 IADD3 R9, R9, 0x100, RZ ;  /* 0x0000010009091810 */ /* 0x000fc80007ffe0ff */
[----:B------:R-:W5:Y:S01]  /*0380*/  @P1 LDG.E.128 R100, desc[UR4][R24.64] ;  /* 0x0000000418641981 */ /* 0x000f62000c1e1d00 */
[----:B---3--:R-:W-:-:S05]  /*0390*/  @P2 IMAD.WIDE.U32 R4, R9, 0x10, R4 ;  /* 0x0000001009042825 */ /* 0x008fca00078e0004 */
[----:B------:R1:W5:Y:S02]  /*03a0*/  @P2 LDG.E.128 R96, desc[UR4][R4.64] ;  /* 0x0000000404602981 */ /* 0x000364000c1e1d00 */
[----:B-1----:R-:W-:-:S04]  /*03b0*/  LEA.HI R4, R8, UR6, RZ, 0x18 ;  /* 0x0000000608047c11 */ /* 0x002fc8000f8fc0ff */
        /* <DEDUP_REMOVED lines=27> */
[----:B------:R-:W-:Y:S06]  /*0570*/  @P2 BRA `(.L_x_4359) ;  /* 0x0000005c00b02947 */ /* 0x000fec0003800000 */
[----:B------:R-:W0:Y:S01]  /*0580*/  LDC.U8 R5, c[0x0][0x2a0] ;  /* 0x0000a800ff057b82 */ /* 0x000e220000000000 */
[----:B------:R-:W-:Y:S01]  /*0590*/  HFMA2.MMA R93, -RZ, RZ, 0, 0 ;  /* 0x00000000ff5d7435 */ /* 0x000fe200000001ff */
[----:B------:R-:W-:-:S10]  /*05a0*/  IMAD.MOV.U32 R132, RZ, RZ, 0x1 ;  /* 0x00000001ff847424 */ /* 0x000fd400078e00ff */
.L_x_4505:
[----:B-1----:R-:W1:Y:S08]  /*05b0*/  LDC.64 R6, c[0x0][0x288] ;  /* 0x0000a200ff067b82 */ /* 0x002e700000000a00 */
[----:B--2---:R-:W2:Y:S08]  /*05c0*/  LDC.64 R136, c[0x0][0x250] ;  /* 0x00009400ff887b82 */ /* 0x004eb00000000a00 */
[----:B---3--:R-:W3:Y:S08]  /*05d0*/  LDC.64 R130, c[0x0][0x258] ;  /* 0x00009600ff827b82 */ /* 0x008ef00000000a00 */
[----:B------:R-:W4:Y:S01]  /*05e0*/  LDC.64 R128, c[0x0][0x280] ;  /* 0x0000a000ff807b82 */ /* 0x000f220000000a00 */
[----:B01----:R-:W-:-:S05]  /*05f0*/  IMAD.WIDE R124, R4, 0x4, R6 ;  /* 0x00000004047c7825 */ /* 0x003fca00078e0206 */
[----:B------:R1:W4:Y:S01]  /*0600*/  LDG.E R134, desc[UR4][R124.64] ;  /* 0x000000047c867981 */ /* 0x000322000c1e1900 */
[C---:B--2---:R-:W-:Y:S01]  /*0610*/  IMAD.WIDE R136, R4.reuse, 0x4, R136 ;  /* 0x0000000404887825 */ /* 0x044fe200078e0288 */
[----:B------:R-:W1:Y:S05]  /*0620*/  LDC.64 R126, c[0x0][0x2c8] ;  /* 0x0000b200ff7e7b82 */ /* 0x000e6a0000000a00 */
[----:B-----5:R2:W5:Y:S01]  /*0630*/  LDG.E R136, desc[UR4][R136.64] ;  /* 0x0000000488887981 */ /* 0x020562000c1e1900 */
[----:B---3--:R-:W-:-:S05]  /*0640*/  IMAD.WIDE R130, R4, 0x4, R130 ;  /* 0x0000000404827825 */ /* 0x008fca00078e0282 */
[----:B------:R2:W5:Y:S01]  /*0650*/  LDG.E R200, desc[UR4][R130.64] ;  /* 0x0000000482c87981 */ /* 0x000562000c1e1900 */
[----:B----4-:R-:W-:-:S05]  /*0660*/  IMAD.WIDE R128, R4, 0x4, R128 ;  /* 0x0000000404807825 */ /* 0x010fca00078e0280 */
        /* <DEDUP_REMOVED lines=8> */
[----:B-1----:R-:W-:Y:S01]  /*06f0*/  IMAD.WIDE.U32 R124, R2, 0x8, R126 ;  /* 0x00000008027c7825 */ /* 0x002fe200078e007e */
[----:B------:R-:W-:-:S13]  /*0700*/  ISETP.GT.AND P2, PT, R134, RZ, PT ;  /* 0x000000ff8600720c */ /* 0x000fda0003f44270 */
[----:B--2---:R-:W-:Y:S05]  /*0710*/  @P2 BRA `(.L_x_4361) ;  /* 0x0000000400802947 */ /* 0x004fea0003800000 */
[----:B-----5:R-:W-:Y:S01]  /*0720*/  ISETP.GE.AND P3, PT, R201, 0x1, PT ;  /* 0x00000001c900780c */ /* 0x020fe20003f66270 */
[----:B------:R-:W-:Y:S01]  /*0730*/  BSSY B1, `(.L_x_4362) ;  /* 0x0000012000017945 */ /* 0x000fe20003800000 */
[----:B------:R-:W-:Y:S01]  /*0740*/  ISETP.NE.AND P4, PT, R199, RZ, PT ;  /* 0x000000ffc700720c */ /* 0x000fe20003f85270 */
        /* <DEDUP_REMOVED lines=8> */
[----:B------:R-:W1:Y:S01]  /*07d0*/  LDC.64 R128, c[0x0][0x240] ;  /* 0x00009000ff807b82 */ /* 0x000e620000000a00 */
[----:B------:R-:W-:-:S04]  /*07e0*/  ISETP.NE.U32.AND P4, PT, RZ, UR8, PT ;  /* 0x00000008ff007c0c */ /* 0x000fc8000bf85070 */
[----:B------:R-:W-:-:S13]  /*07f0*/  ISETP.NE.AND.EX P4, PT, RZ, UR9, PT, P4 ;  /* 0x00000009ff007c0c */ /* 0x000fda000bf85340 */
[----:B------:R2:W5:Y:S01]  /*0800*/  @P4 LDG.E.64 R182, desc[UR4][R124.64] ;  /* 0x000000047cb64981 */ /* 0x000562000c1e1b00 */
[----:B-1----:R-:W-:-:S05]  /*0810*/  IMAD.WIDE.U32 R128, R131, 0x4, R128 ;  /* 0x0000000483807825 */ /* 0x002fca00078e0080 */
[----:B------:R2:W5:Y:S01]  /*0820*/  LDG.E R0, desc[UR4][R128.64] ;  /* 0x0000000480007981 */ /* 0x000562000c1e1900 */
[----:B------:R-:W-:Y:S01]  /*0830*/  VIADD R135, R2, 0x100 ;  /* 0x0000010002877836 */ /* 0x000fe20000000000 */
[----:B------:R-:W-:-:S07]  /*0840*/  IADD3 R131, R131, 0x100, RZ ;  /* 0x0000010083837810 */ /* 0x000fce0007ffe0ff */
.L_x_4363:
[----:B------:R-:W-:Y:S05]  /*0850*/  BSYNC B1 ;  /* 0x0000000000017941 */ /* 0x000fea0003800000 */
.L_x_4362:
[----:B------:R-:W-:Y:S01]  /*0860*/  ISETP.NE.AND P4, PT, R197, RZ, PT ;  /* 0x000000ffc500720c */ /* 0x000fe20003f85270 */
[----:B------:R-:W-:-:S12]  /*0870*/  BSSY B1, `(.L_x_4364) ;  /* 0x000000b000017945 */ /* 0x000fd80003800000 */
[----:B------:R-:W-:Y:S05]  /*0880*/  @!P4 BRA `(.L_x_4365) ;  /* 0x000000000024c947 */ /* 0x000fea0003800000 */
[----:B--2---:R-:W1:Y:S01]  /*0890*/  LDC.64 R124, c[0x0][0x240] ;  /* 0x00009000ff7c7b82 */ /* 0x004e620000000a00 */
[----:B------:R-:W-:-:S04]  /*08a0*/  ISETP.NE.U32.AND P4, PT, RZ, UR8, PT ;  /* 0x00000008ff007c0c */ /* 0x000fc8000bf85070 */
[----:B------:R-:W-:-:S13]  /*08b0*/  ISETP.NE.AND.EX P4, PT, RZ, UR9, PT, P4 ;  /* 0x00000009ff007c0c */ /* 0x000fda000bf85340 */
[----:B------:R-:W-:-:S05]  /*08c0*/  @P4 IMAD.WIDE.U32 R128, R135, 0x8, R126 ;  /* 0x0000000887804825 */ /* 0x000fca00078e007e */
[----:B------:R3:W5:Y:S01]  /*08d0*/  @P4 LDG.E.64 R180, desc[UR4][R128.64] ;  /* 0x0000000480b44981 */ /* 0x000762000c1e1b00 */
[----:B-1----:R-:W-:-:S05]  /*08e0*/  IMAD.WIDE.U32 R124, R131, 0x4, R124 ;  /* 0x00000004837c7825 */ /* 0x002fca00078e007c */
[----:B------:R3:W5:Y:S01]  /*08f0*/  LDG.E R9, desc[UR4][R124.64] ;  /* 0x000000047c097981 */ /* 0x000762000c1e1900 */
[----:B------:R-:W-:Y:S01]  /*0900*/  VIADD R131, R131, 0x100 ;  /* 0x0000010083837836 */ /* 0x000fe20000000000 */
[----:B------:R-:W-:-:S07]  /*0910*/  IADD3 R135, R135, 0x100, RZ ;  /* 0x0000010087877810 */ /* 0x000fce0007ffe0ff */
.L_x_4365:
[----:B------:R-:W-:Y:S05]  /*0920*/  BSYNC B1 ;  /* 0x0000000000017941 */ /* 0x000fea0003800000 */
.L_x_4364:
[----:B------:R-:W-:Y:S01]  /*0930*/  ISETP.NE.AND P4, PT, R10, RZ, PT ;  /* 0x000000ff0a00720c */ /* 0x000fe20003f85270 */
[----:B------:R-:W-:-:S12]  /*0940*/  BSSY B1, `(.L_x_4366) ;  /* 0x000000b000017945 */ /* 0x000fd80003800000 */
[----:B------:R-:W-:Y:S05]  /*0950*/  @!P4 BRA `(.L_x_4367) ;  /* 0x000000000024c947 */ /* 0x000fea0003800000 */
[----:B--23--:R-:W1:Y:S01]  /*0960*/  LDC.64 R124, c[0x0][0x240] ;  /* 0x00009000ff7c7b82 */ /* 0x00ce620000000a00 */
        /* <DEDUP_REMOVED lines=8> */
.L_x_4367:
[----:B------:R-:W-:Y:S05]  /*09f0*/  BSYNC B1 ;  /* 0x0000000000017941 */ /* 0x000fea0003800000 */
.L_x_4366:
[----:B------:R-:W-:Y:S01]  /*0a00*/  ISETP.NE.AND P4, PT, R12, RZ, PT ;  /* 0x000000ff0c00720c */ /* 0x000fe20003f85270 */
[----:B------:R-:W-:-:S12]  /*0a10*/  BSSY B1, `(.L_x_4368) ;  /* 0x000000b000017945 */ /* 0x000fd80003800000 */
[----:B------:R-:W-:Y:S05]  /*0a20*/  @!P4 BRA `(.L_x_4369) ;  /* 0x000000000024c947 */ /* 0x000fea0003800000 */
[----:B--234-:R-:W1:Y:S01]  /*0a30*/  LDC.64 R124, c[0x0][0x240] ;  /* 0x00009000ff7c7b82 */ /* 0x01ce620000000a00 */
        /* <DEDUP_REMOVED lines=8> */
.L_x_4369:
[----:B------:R-:W-:Y:S05]  /*0ac0*/  BSYNC B1 ;  /* 0x0000000000017941 */ /* 0x000fea0003800000 */
.L_x_4368:
[----:B------:R-:W-:Y:S04]  /*0ad0*/  BSSY B1, `(.L_x_4370) ;  /* 0x000000b000017945 */ /* 0x000fe80003800000 */
        /* <DEDUP_REMOVED lines=10> */
.L_x_4371:
[----:B------:R-:W-:Y:S05]  /*0b80*/  BSYNC B1 ;  /* 0x0000000000017941 */ /* 0x000fea0003800000 */
.L_x_4370:
        /* <DEDUP_REMOVED lines=11> */
.L_x_4373:
[----:B------:R-:W-:Y:S05]  /*0c40*/  BSYNC B1 ;  /* 0x0000000000017941 */ /* 0x000fea0003800000 */
.L_x_4372:
[----:B------:R-:W-:Y:S01]  /*0c50*/  ISETP.NE.AND P4, PT, R16, RZ, PT ;  /* 0x000000ff1000720c */ /* 0x000fe20003f85270 */
[----:B------:R-:W-:Y:S01]  /*0c60*/  HFMA2.MMA R134, -RZ, RZ, 0, 0 ;  /* 0x00000000ff867435 */ /* 0x000fe200000001ff */
[----:B------:R-:W-:-:S11]  /*0c70*/  IMAD.MOV.U32 R133, RZ, RZ, RZ ;  /* 0x000000ffff857224 */ /* 0x000fd600078e00ff */
        /* <DEDUP_REMOVED lines=8> */
[----:B------:R-:W-:Y:S01]  /*0d00*/  IMAD.MOV.U32 R134, RZ, RZ, RZ ;  /* 0x000000ffff867224 */ /* 0x000fe200078e00ff */
[----:B------:R-:W-:Y:S06]  /*0d10*/  BRA `(.L_x_4374) ;  /* 0x0000001c00187947 */ /* 0x000fec0003800000 */
.L_x_4361:
[----:B-----5:R-:W-:Y:S01]  /*0d20*/  ISETP.GE.AND P3, PT, R201, 0x1, PT ;  /* 0x00000001c900780c */ /* 0x020fe20003f66270 */
[----:B------:R-:W-:Y:S01]  /*0d30*/  VIADD R128, R134, 0xffffffff ;  /* 0xffffffff86807836 */ /* 0x000fe20000000000 */
[----:B------:R-:W-:Y:S01]  /*0d40*/  ISETP.NE.AND P4, PT, R199, RZ, PT ;  /* 0x000000ffc700720c */ /* 0x000fe20003f85270 */
[----:B------:R-:W-:Y:S01]  /*0d50*/  BSSY B1, `(.L_x_4375) ;  /* 0x0000049000017945 */ /* 0x000fe20003800000 */
[----:B------:R-:W-:Y:S01]  /*0d60*/  CS2R R134, SRZ ;  /* 0x0000000000867805 */ /* 0x000fe2000001ff00 */
[----:B------:R-:W-:Y:S01]  /*0d70*/  IMAD R128, R128, R7, RZ ;  /* 0x0000000780807224 */ /* 0x000fe200078e02ff */
[----:B------:R-:W-:Y:S01]  /*0d80*/  MOV R133, RZ ;  /* 0x000000ff00857202 */ /* 0x000fe20000000f00 */
[----:B------:R-:W-:-:S03]  /*0d90*/  IMAD.MOV.U32 R139, RZ, RZ, R2 ;  /* 0x000000ffff8b7224 */ /* 0x000fc600078e0002 */
[----:B------:R-:W-:-:S03]  /*0da0*/  SHF.R.S32.HI R129, RZ, 0x1f, R128 ;  /* 0x0000001fff817819 */ /* 0x000fc60000011480 */
        /* <DEDUP_REMOVED lines=8> */
[----:B------:R-:W1:Y:S01]  /*0e30*/  LDC.64 R18, c[0x0][0x238] ;  /* 0x00008e00ff127b82 */ /* 0x000e620000000a00 */
[----:B0-----:R-:W-:-:S04]  /*0e40*/  ISETP.NE.AND P4, PT, R5, RZ, PT ;  /* 0x000000ff0500720c */ /* 0x001fc80003f85270 */
[----:B------:R-:W-:Y:S02]  /*0e50*/  FSEL R24, R136, RZ, !P4 ;  /* 0x000000ff88187208 */ /* 0x000fe40006000000 */
[----:B------:R-:W-:Y:S01]  /*0e60*/  ISETP.NE.U32.AND P4, PT, RZ, UR8, PT ;  /* 0x00000008ff007c0c */ /* 0x000fe2000bf85070 */
[----:B------:R-:W0:Y:S03]  /*0e70*/  LDC.64 R20, c[0x0][0x2b8] ;  /* 0x0000ae00ff147b82 */ /* 0x000e260000000a00 */
[----:B------:R-:W-:-:S05]  /*0e80*/  ISETP.NE.AND.EX P4, PT, RZ, UR9, PT, P4 ;  /* 0x00000009ff007c0c */ /* 0x000fca000bf85340 */
[----:B------:R-:W2:Y:S01]  /*0e90*/  LDC.64 R22, c[0x0][0x240] ;  /* 0x00009000ff167b82 */ /* 0x000ea20000000a00 */
[----:B-1----:R-:W-:-:S07]  /*0ea0*/  IMAD.WIDE.U32 R18, R2, 0x8, R18 ;  /* 0x0000000802127825 */ /* 0x002fce00078e0012 */
[----:B------:R1:W5:Y:S04]  /*0eb0*/  @P4 LDG.E.64 R182, desc[UR4][R124.64] ;  /* 0x000000047cb64981 */ /* 0x000368000c1e1b00 */
[----:B------:R-:W3:Y:S01]  /*0ec0*/  LDG.E.64 R18, desc[UR4][R18.64] ;  /* 0x0000000412127981 */ /* 0x000ee2000c1e1b00 */
[----:B0-----:R-:W-:-:S06]  /*0ed0*/  IMAD.WIDE.U32 R20, R137, 0x8, R20 ;  /* 0x0000000889147825 */ /* 0x001fcc00078e0014 */
        /* <DEDUP_REMOVED lines=8> */
[----:B-1----:R-:W-:Y:S02]  /*0f60*/  SHF.L.U32 R125, R18, 0x10, RZ ;  /* 0x00000010127d7819 */ /* 0x002fe400000006ff */
[----:B------:R-:W-:Y:S02]  /*0f70*/  SHF.R.U32.HI R131, RZ, 0x10, R19 ;  /* 0x00000010ff837819 */ /* 0x000fe40000011613 */
[----:B------:R-:W-:-:S02]  /*0f80*/  SHF.L.U32 R19, R128, 0x10, RZ ;  /* 0x0000001080137819 */ /* 0x000fc400000006ff */
[----:B----4-:R-:W-:Y:S01]  /*0f90*/  MOV R3, R20 ;  /* 0x0000001400037202 */ /* 0x010fe20000000f00 */
[----:B------:R-:W-:Y:S01]  /*0fa0*/  FADD.FTZ R125, -R24, R125 ;  /* 0x0000007d187d7221 */ /* 0x000fe20000010100 */
[--C-:B------:R-:W-:Y:S01]  /*0fb0*/  SHF.R.U64 R124, R20, 0x10, R21.reuse ;  /* 0x00000010147c7819 */ /* 0x100fe20000001215 */
[--C-:B------:R-:W-:Y:S01]  /*0fc0*/  IMAD.MOV.U32 R18, RZ, RZ, R21.reuse ;  /* 0x000000ffff127224 */ /* 0x100fe200078e0015 */
[----:B------:R-:W-:Y:S01]  /*0fd0*/  SHF.R.U32.HI R128, RZ, 0x10, R21 ;  /* 0x00000010ff807819 */ /* 0x000fe20000011615 */
[----:B------:R-:W-:Y:S01]  /*0fe0*/  FADD.FTZ R21, -R24, R19 ;  /* 0x0000001318157221 */ /* 0x000fe20000010100 */
[----:B------:R-:W-:Y:S02]  /*0ff0*/  IMAD.U32 R19, R3, 0x10000, RZ ;  /* 0x0001000003137824 */ /* 0x000fe400078e00ff */
[----:B------:R-:W-:Y:S01]  /*1000*/  FMUL.FTZ R3, R200, R125 ;  /* 0x0000007dc8037220 */ /* 0x000fe20000410000 */
[----:B------:R-:W-:Y:S01]  /*1010*/  FADD.FTZ R129, -R24, R129 ;  /* 0x0000008118817221 */ /* 0x000fe20000010100 */
[----:B0-----:R-:W-:Y:S01]  /*1020*/  SHF.L.U32 R22, R124, 0x10, RZ ;  /* 0x000000107c167819 */ /* 0x001fe200000006ff */
[----:B------:R-:W-:-:S02]  /*1030*/  IMAD.U32 R23, R18, 0x10000, RZ ;  /* 0x0001000012177824 */ /* 0x000fc400078e00ff */
[----:B------:R-:W-:Y:S01]  /*1040*/  FADD.FTZ R64, R64, R19 ;  /* 0x0000001340407221 */ /* 0x000fe20000010000 */
[----:B------:R-:W-:Y:S02]  /*1050*/  IMAD.U32 R131, R131, 0x10000, RZ ;  /* 0x0001000083837824 */ /* 0x000fe400078e00ff */
[----:B------:R-:W-:Y:S01]  /*1060*/  FMUL.FTZ R18, R200, R21 ;  /* 0x00000015c8127220 */ /* 0x000fe20000410000 */
[-C--:B------:R-:W-:Y:S01]  /*1070*/  FFMA.FTZ R92, R3, R19.reuse, R92 ;  /* 0x00000013035c7223 */ /* 0x080fe2000001005c */
[----:B------:R-:W-:Y:S01]  /*1080*/  FMUL.FTZ R20, R120, R19 ;  /* 0x0000001378147220 */ /* 0x000fe20000410000 */
[----:B------:R-:W-:Y:S01]  /*1090*/  FMUL.FTZ R19, R200, R129 ;  /* 0x00000081c8137220 */ /* 0x000fe20000410000 */
[----:B------:R-:W-:Y:S01]  /*10a0*/  FADD.FTZ R131, -R24, R131 ;  /* 0x0000008318837221 */ /* 0x000fe20000010100 */
[----:B------:R-:W-:Y:S01]  /*10b0*/  FADD.FTZ R65, R65, R22 ;  /* 0x0000001641417221 */ /* 0x000fe20000010000 */
[-C--:B------:R-:W-:Y:S01]  /*10c0*/  FFMA.FTZ R93, R18, R22.reuse, R93 ;  /* 0x00000016125d7223 */ /* 0x080fe2000001005d */
        /* <DEDUP_REMOVED lines=16> */
[----:B------:R-:W-:-:S07]  /*11d0*/  FFMA.FTZ R134, R24, R23, R125 ;  /* 0x0000001718867223 */ /* 0x000fce000001007d */
.L_x_4376:
[----:B------:R-:W-:Y:S05]  /*11e0*/  BSYNC B1 ;  /* 0x0000000000017941 */ /* 0x000fea0003800000 */
.L_x_4375:
[----:B------:R-:W-:Y:S01]  /*11f0*/  ISETP.NE.AND P4, PT, R197, RZ, PT ;  /* 0x000000ffc500720c */ /* 0x000fe20003f85270 */
[----:B------:R-:W-:-:S12]  /*1200*/  BSSY B1, `(.L_x_4377) ;  /* 0x000003e000017945 */ /* 0x000fd80003800000 */
[----:B------:R-:W-:Y:S05]  /*1210*/  @!P4 BRA `(.L_x_4378) ;  /* 0x0000000000f0c947 */ /* 0x000fea0003800000 */
        /* <DEDUP_REMOVED lines=8> */
[----:B------:R-:W-:Y:S01]  /*12a0*/  @P4 IMAD.WIDE.U32 R124, R139, 0x8, R126 ;  /* 0x000000088b7c4825 */ /* 0x000fe200078e007e */
[----:B------:R-:W3:Y:S03]  /*12b0*/  LDG.E.64 R26, desc[UR4][R26.64] ;  /* 0x000000041a1a7981 */ /* 0x000ee6000c1e1b00 */
[----:B0-----:R-:W-:Y:S01]  /*12c0*/  IMAD.WIDE.U32 R28, R137, 0x8, R28 ;  /* 0x00000008891c7825 */ /* 0x001fe200078e001c */
        /* <DEDUP_REMOVED lines=8> */
[----:B------:R-:W-:Y:S01]  /*1350*/  IMAD.U32 R32, R26, 0x10000, RZ ;  /* 0x000100001a207824 */ /* 0x000fe200078e00ff */
[----:B------:R-:W-:Y:S02]  /*1360*/  SHF.R.U32.HI R128, RZ, 0x10, R27 ;  /* 0x00000010ff807819 */ /* 0x000fe4000001161b */
[----:B0-----:R-:W-:Y:S01]  /*1370*/  SHF.L.U32 R124, R27, 0x10, RZ ;  /* 0x000000101b7c7819 */ /* 0x001fe200000006ff */
[----:B----4-:R-:W-:Y:S01]  /*1380*/  IMAD.MOV.U32 R25, RZ, RZ, R28 ;  /* 0x000000ffff197224 */ /* 0x010fe200078e001c */
[--C-:B------:R-:W-:Y:S01]  /*1390*/  SHF.R.U64 R138, R28, 0x10, R29.reuse ;  /* 0x000000101c8a7819 */ /* 0x100fe2000000121d */
[----:B------:R-:W-:Y:S01]  /*13a0*/  IMAD.U32 R28, R129, 0x10000, RZ ;  /* 0x00010000811c7824 */ /* 0x000fe200078e00ff */
[----:B------:R-:W-:Y:S01]  /*13b0*/  MOV R26, R29 ;  /* 0x0000001d001a7202 */ /* 0x000fe20000000f00 */
[----:B------:R-:W-:Y:S01]  /*13c0*/  FADD.FTZ R27, -R131, R32 ;  /* 0x00000020831b7221 */ /* 0x000fe20000010100 */
[----:B------:R-:W-:-:S02]  /*13d0*/  SHF.R.U32.HI R130, RZ, 0x10, R29 ;  /* 0x00000010ff827819 */ /* 0x000fc4000001161d */
[----:B------:R-:W-:Y:S01]  /*13e0*/  SHF.L.U32 R29, R25, 0x10, RZ ;  /* 0x00000010191d7819 */ /* 0x000fe200000006ff */
[C---:B-1----:R-:W-:Y:S01]  /*13f0*/  FADD.FTZ R31, -R131.reuse, R28 ;  /* 0x0000001c831f7221 */ /* 0x042fe20000010100 */
[----:B------:R-:W-:Y:S01]  /*1400*/  SHF.L.U32 R128, R128, 0x10, RZ ;  /* 0x0000001080807819 */ /* 0x000fe200000006ff */
[----:B------:R-:W-:Y:S01]  /*1410*/  FMUL.FTZ R25, R200, R27 ;  /* 0x0000001bc8197220 */ /* 0x000fe20000410000 */
[----:B------:R-:W-:Y:S02]  /*1420*/  IMAD.U32 R30, R138, 0x10000, RZ ;  /* 0x000100008a1e7824 */ /* 0x000fe400078e00ff */
[----:B------:R-:W-:Y:S01]  /*1430*/  FMUL.FTZ R28, R116, R29 ;  /* 0x0000001d741c7220 */ /* 0x000fe20000410000 */
[C---:B------:R-:W-:Y:S01]  /*1440*/  FADD.FTZ R125, -R131.reuse, R124 ;  /* 0x0000007c837d7221 */ /* 0x040fe20000010100 */
[----:B------:R-:W-:Y:S01]  /*1450*/  SHF.L.U32 R129, R26, 0x10, RZ ;  /* 0x000000101a817819 */ /* 0x000fe200000006ff */
[----:B------:R-:W-:Y:S01]  /*1460*/  FADD.FTZ R131, -R131, R128 ;  /* 0x0000008083837221 */ /* 0x000fe20000010100 */
[----:B------:R-:W-:Y:S01]  /*1470*/  FADD.FTZ R60, R60, R29 ;  /* 0x0000001d3c3c7221 */ /* 0x000fe20000010000 */
[----:B------:R-:W-:Y:S01]  /*1480*/  FMUL.FTZ R26, R200, R31 ;  /* 0x0000001fc81a7220 */ /* 0x000fe20000410000 */
[----:B------:R-:W-:Y:S01]  /*1490*/  FFMA.FTZ R88, R25, R29, R88 ;  /* 0x0000001d19587223 */ /* 0x000fe20000010058 */
        /* <DEDUP_REMOVED lines=20> */
.L_x_4378:
[----:B------:R-:W-:Y:S05]  /*15e0*/  BSYNC B1 ;  /* 0x0000000000017941 */ /* 0x000fea0003800000 */
.L_x_4377:
        /* <DEDUP_REMOVED lines=18> */
[----:B------:R-:W-:Y:S01]  /*1710*/  IADD3 R137, R137, 0x100, RZ ;  /* 0x0000010089897810 */ /* 0x000fe20007ffe0ff */
[----:B------:R-:W-:Y:S01]  /*1720*/  VIADD R135, R135, 0x100 ;  /* 0x0000010087877836 */ /* 0x000fe20000000000 */
[----:B------:R-:W-:Y:S02]  /*1730*/  IADD3 R139, R139, 0x100, RZ ;  /* 0x000001008b8b7810 */ /* 0x000fe40007ffe0ff */
[C-C-:B---3--:R-:W-:Y:S02]  /*1740*/  SHF.R.U64 R128, R34.reuse, 0x10, R35.reuse ;  /* 0x0000001022807819 */ /* 0x148fe40000001223 */
[----:B------:R-:W-:Y:S02]  /*1750*/  SHF.L.U32 R130, R34, 0x10, RZ ;  /* 0x0000001022827819 */ /* 0x000fe400000006ff */
[----:B0-----:R-:W-:Y:S02]  /*1760*/  SHF.R.U32.HI R125, RZ, 0x10, R35 ;  /* 0x00000010ff7d7819 */ /* 0x001fe40000011623 */
[----:B----4-:R-:W-:-:S02]  /*1770*/  MOV R33, R36 ;  /* 0x0000002400217202 */ /* 0x010fc40000000f00 */
[--C-:B------:R-:W-:Y:S01]  /*1780*/  SHF.R.U64 R124, R36, 0x10, R37.reuse ;  /* 0x00000010247c7819 */ /* 0x100fe20000001225 */
[--C-:B------:R-:W-:Y:S01]  /*1790*/  IMAD.MOV.U32 R34, RZ, RZ, R37.reuse ;  /* 0x000000ffff227224 */ /* 0x100fe200078e0025 */
[----:B------:R-:W-:Y:S02]  /*17a0*/  SHF.L.U32 R36, R128, 0x10, RZ ;  /* 0x0000001080247819 */ /* 0x000fe400000006ff */
[----:B------:R-:W-:Y:S01]  /*17b0*/  SHF.R.U32.HI R128, RZ, 0x10, R37 ;  /* 0x00000010ff807819 */ /* 0x000fe20000011625 */
[----:B------:R-:W-:Y:S01]  /*17c0*/  FADD.FTZ R37, -R129, R130 ;  /* 0x0000008281257221 */ /* 0x000fe20000010100 */
[----:B------:R-:W-:Y:S02]  /*17d0*/  IMAD.U32 R138, R35, 0x10000, RZ ;  /* 0x00010000238a7824 */ /* 0x000fe400078e00ff */
[----:B------:R-:W-:Y:S02]  /*17e0*/  IMAD.U32 R140, R125, 0x10000, RZ ;  /* 0x000100007d8c7824 */ /* 0x000fe400078e00ff */
[----:B------:R-:W-:Y:S01]  /*17f0*/  FADD.FTZ R125, -R129, R36 ;  /* 0x00000024817d7221 */ /* 0x000fe20000010100 */
[----:B------:R-:W-:-:S02]  /*1800*/  IMAD.U32 R35, R33, 0x10000, RZ ;  /* 0x0001000021237824 */ /* 0x000fc400078e00ff */
[----:B------:R-:W-:Y:S01]  /*1810*/  FMUL.FTZ R33, R200, R37 ;  /* 0x00000025c8217220 */ /* 0x000fe20000410000 */
[----:B------:R-:W-:Y:S01]  /*1820*/  FADD.FTZ R131, -R129, R138 ;  /* 0x0000008a81837221 */ /* 0x000fe20000010100 */
[----:B-1----:R-:W-:Y:S01]  /*1830*/  SHF.L.U32 R38, R124, 0x10, RZ ;  /* 0x000000107c267819 */ /* 0x002fe200000006ff */
[----:B------:R-:W-:Y:S02]  /*1840*/  IMAD.U32 R39, R34, 0x10000, RZ ;  /* 0x0001000022277824 */ /* 0x000fe400078e00ff */
[----:B------:R-:W-:Y:S01]  /*1850*/  FADD.FTZ R56, R56, R35 ;  /* 0x0000002338387221 */ /* 0x000fe20000010000 */
        /* <DEDUP_REMOVED lines=24> */
.L_x_4380:
[----:B------:R-:W-:Y:S05]  /*19e0*/  BSYNC B1 ;  /* 0x0000000000017941 */ /* 0x000fea0003800000 */
.L_x_4379:
        /* <DEDUP_REMOVED lines=21> */
[C-C-:B---3--:R-:W-:Y:S02]  /*1b40*/  SHF.R.U64 R144, R124.reuse, 0x10, R125.reuse ;  /* 0x000000107c907819 */ /* 0x148fe4000000127d */
[----:B0-----:R-:W-:Y:S01]  /*1b50*/  SHF.R.U32.HI R142, RZ, 0x10, R125 ;  /* 0x00000010ff8e7819 */ /* 0x001fe2000001167d */
[----:B------:R-:W-:Y:S01]  /*1b60*/  IMAD.U32 R146, R124, 0x10000, RZ ;  /* 0x000100007c927824 */ /* 0x000fe200078e00ff */
[----:B------:R-:W-:Y:S01]  /*1b70*/  SHF.L.U32 R148, R125, 0x10, RZ ;  /* 0x000000107d947819 */ /* 0x000fe200000006ff */
[----:B----4-:R-:W-:Y:S01]  /*1b80*/  IMAD.MOV.U32 R138, RZ, RZ, R128 ;  /* 0x000000ffff8a7224 */ /* 0x010fe200078e0080 */
[----:B------:R-:W-:Y:S01]  /*1b90*/  SHF.R.U64 R141, R128, 0x10, R129 ;  /* 0x00000010808d7819 */ /* 0x000fe20000001281 */
[----:B------:R-:W-:Y:S01]  /*1ba0*/  IMAD.U32 R144, R144, 0x10000, RZ ;  /* 0x0001000090907824 */ /* 0x000fe200078e00ff */
[----:B------:R-:W-:Y:S01]  /*1bb0*/  SHF.L.U32 R128, R142, 0x10, RZ ;  /* 0x000000108e807819 */ /* 0x000fe200000006ff */
[----:B-1----:R-:W-:Y:S01]  /*1bc0*/  FADD.FTZ R131, -R145, R146 ;  /* 0x0000009291837221 */ /* 0x002fe20000010100 */
[----:B------:R-:W-:-:S02]  /*1bd0*/  SHF.L.U32 R125, R138, 0x10, RZ ;  /* 0x000000108a7d7819 */ /* 0x000fc400000006ff */
[----:B------:R-:W-:Y:S01]  /*1be0*/  SHF.R.U32.HI R142, RZ, 0x10, R129 ;  /* 0x00000010ff8e7819 */ /* 0x000fe20000011681 */
[C---:B------:R-:W-:Y:S01]  /*1bf0*/  FADD.FTZ R143, -R145.reuse, R144 ;  /* 0x00000090918f7221 */ /* 0x040fe20000010100 */
[----:B------:R-:W-:Y:S01]  /*1c00*/  MOV R124, R129 ;  /* 0x00000081007c7202 */ /* 0x000fe20000000f00 */
[C---:B------:R-:W-:Y:S01]  /*1c10*/  FADD.FTZ R191, -R145.reuse, R128 ;  /* 0x0000008091bf7221 */ /* 0x040fe20000010100 */
[----:B------:R-:W-:Y:S01]  /*1c20*/  FADD.FTZ R147, -R145, R148 ;  /* 0x0000009491937221 */ /* 0x000fe20000010100 */
[----:B------:R-:W-:Y:S02]  /*1c30*/  IMAD.U32 R128, R141, 0x10000, RZ ;  /* 0x000100008d807824 */ /* 0x000fe400078e00ff */
[----:B------:R-:W-:Y:S01]  /*1c40*/  FMUL.FTZ R141, R200, R131 ;  /* 0x00000083c88d7220 */ /* 0x000fe20000410000 */
[----:B------:R-:W-:Y:S01]  /*1c50*/  FMUL.FTZ R144, R108, R125 ;  /* 0x0000007d6c907220 */ /* 0x000fe20000410000 */
[----:B------:R-:W-:Y:S01]  /*1c60*/  IMAD.U32 R130, R142, 0x10000, RZ ;  /* 0x000100008e827824 */ /* 0x000fe200078e00ff */
[----:B------:R-:W-:Y:S01]  /*1c70*/  SHF.L.U32 R129, R124, 0x10, RZ ;  /* 0x000000107c817819 */ /* 0x000fe200000006ff */
[C---:B------:R-:W-:Y:S01]  /*1c80*/  FMUL.FTZ R142, R200.reuse, R143 ;  /* 0x0000008fc88e7220 */ /* 0x040fe20000410000 */
[----:B------:R-:W-:Y:S01]  /*1c90*/  FMUL.FTZ R143, R200, R147 ;  /* 0x00000093c88f7220 */ /* 0x000fe20000410000 */
        /* <DEDUP_REMOVED lines=20> */
.L_x_4382:
[----:B------:R-:W-:Y:S05]  /*1de0*/  BSYNC B1 ;  /* 0x0000000000017941 */ /* 0x000fea0003800000 */
.L_x_4381:
[----:B------:R-:W-:Y:S04]  /*1df0*/  BSSY B1, `(.L_x_4383) ;  /* 0x000003e000017945 */ /* 0x000fe80003800000 */
        /* <DEDUP_REMOVED lines=20> */
[----:B0-----:R-:W-:Y:S02]  /*1f40*/  SHF.R.U32.HI R150, RZ, 0x10, R125 ;  /* 0x00000010ff967819 */ /* 0x001fe4000001167d */
[----:B------:R-:W-:Y:S02]  /*1f50*/  SHF.L.U32 R154, R124, 0x10, RZ ;  /* 0x000000107c9a7819 */ /* 0x000fe400000006ff */
[----:B------:R-:W-:-:S02]  /*1f60*/  SHF.L.U32 R152, R152, 0x10, RZ ;  /* 0x0000001098987819 */ /* 0x000fc400000006ff */
[----:B----4-:R-:W-:Y:S02]  /*1f70*/  MOV R138, R128 ;  /* 0x00000080008a7202 */ /* 0x010fe40000000f00 */
[--C-:B------:R-:W-:Y:S01]  /*1f80*/  SHF.R.U64 R149, R128, 0x10, R129.reuse ;  /* 0x0000001080957819 */ /* 0x100fe20000001281 */
[----:B------:R-:W-:Y:S02]  /*1f90*/  IMAD.U32 R128, R150, 0x10000, RZ ;  /* 0x0001000096807824 */ /* 0x000fe400078e00ff */
[----:B-1----:R-:W-:Y:S01]  /*1fa0*/  FADD.FTZ R131, -R153, R154 ;  /* 0x0000009a99837221 */ /* 0x002fe20000010100 */
[----:B------:R-:W-:Y:S01]  /*1fb0*/  IMAD.U32 R156, R125, 0x10000, RZ ;  /* 0x000100007d9c7824 */ /* 0x000fe200078e00ff */
[--C-:B------:R-:W-:Y:S01]  /*1fc0*/  SHF.R.U32.HI R150, RZ, 0x10, R129.reuse ;  /* 0x00000010ff967819 */ /* 0x100fe20000011681 */
[----:B------:R-:W-:Y:S02]  /*1fd0*/  IMAD.U32 R125, R138, 0x10000, RZ ;  /* 0x000100008a7d7824 */ /* 0x000fe400078e00ff */
[C---:B------:R-:W-:Y:S01]  /*1fe0*/  FADD.FTZ R151, -R153.reuse, R152 ;  /* 0x0000009899977221 */ /* 0x040fe20000010100 */
[----:B------:R-:W-:Y:S01]  /*1ff0*/  FADD.FTZ R191, -R153, R128 ;  /* 0x0000008099bf7221 */ /* 0x000fe20000010100 */
[----:B------:R-:W-:-:S02]  /*2000*/  IMAD.MOV.U32 R124, RZ, RZ, R129 ;  /* 0x000000ffff7c7224 */ /* 0x000fc400078e0081 */
[----:B------:R-:W-:Y:S01]  /*2010*/  FADD.FTZ R155, -R153, R156 ;  /* 0x0000009c999b7221 */ /* 0x000fe20000010100 */
[----:B------:R-:W-:Y:S01]  /*2020*/  SHF.L.U32 R128, R149, 0x10, RZ ;  /* 0x0000001095807819 */ /* 0x000fe200000006ff */
[----:B------:R-:W-:Y:S01]  /*2030*/  FMUL.FTZ R149, R200, R131 ;  /* 0x00000083c8957220 */ /* 0x000fe20000410000 */
[----:B------:R-:W-:Y:S01]  /*2040*/  FMUL.FTZ R152, R104, R125 ;  /* 0x0000007d68987220 */ /* 0x000fe20000410000 */
[----:B------:R-:W-:Y:S01]  /*2050*/  SHF.L.U32 R130, R150, 0x10, RZ ;  /* 0x0000001096827819 */ /* 0x000fe200000006ff */
[----:B------:R-:W-:Y:S01]  /*2060*/  FMUL.FTZ R150, R200, R151 ;  /* 0x00000097c8967220 */ /* 0x000fe20000410000 */
[----:B------:R-:W-:Y:S02]  /*2070*/  IMAD.U32 R129, R124, 0x10000, RZ ;  /* 0x000100007c817824 */ /* 0x000fe400078e00ff */
        /* <DEDUP_REMOVED lines=21> */
.L_x_4384:
[----:B------:R-:W-:Y:S05]  /*21d0*/  BSYNC B1 ;  /* 0x0000000000017941 */ /* 0x000fea0003800000 */
.L_x_4383:
        /* <DEDUP_REMOVED lines=62> */
.L_x_4386:
[----:B------:R-:W-:Y:S05]  /*25c0*/  BSYNC B1 ;  /* 0x0000000000017941 */ /* 0x000fea0003800000 */
.L_x_4385:
[----:B------:R-:W-:-:S13]  /*25d0*/  ISETP.NE.AND P4, PT, R16, RZ, PT ;  /* 0x000000ff1000720c */ /* 0x000fda0003f85270 */
[----:B------:R-:W-:Y:S05]  /*25e0*/  @!P4 BRA `(.L_x_4374) ;  /* 0x0000000000e4c947 */ /* 0x000fea0003800000 */
[----:B0-----:R-:W-:Y:S01]  /*25f0*/  ISETP.NE.AND P4, PT, R5, RZ, PT ;  /* 0x000000ff0500720c */ /* 0x001fe20003f85270 */
        /* <DEDUP_REMOVED lines=14> */
[C-C-:B---3--:R-:W-:Y:S01]  /*26e0*/  SHF.R.U64 R137, R124.reuse, 0x10, R125.reuse ;  /* 0x000000107c897819 */ /* 0x148fe2000000127d */
[----:B------:R-:W-:Y:S01]  /*26f0*/  IMAD.U32 R135, R125, 0x10000, RZ ;  /* 0x000100007d877824 */ /* 0x000fe200078e00ff */
[----:B------:R-:W-:Y:S02]  /*2700*/  SHF.R.U32.HI R136, RZ, 0x10, R125 ;  /* 0x00000010ff887819 */ /* 0x000fe4000001167d */
[----:B------:R-:W-:Y:S02]  /*2710*/  SHF.L.U32 R125, R137, 0x10, RZ ;  /* 0x00000010897d7819 */ /* 0x000fe400000006ff */
[----:B0-----:R-:W-:-:S05]  /*2720*/  SHF.L.U32 R131, R124, 0x10, RZ ;  /* 0x000000107c837819 */ /* 0x001fca00000006ff */
[----:B------:R-:W-:Y:S01]  /*2730*/  FADD.FTZ R131, -R166, R131 ;  /* 0x00000083a6837221 */ /* 0x000fe20000010100 */
[----:B--2---:R-:W-:Y:S02]  /*2740*/  MOV R130, R126 ;  /* 0x0000007e00827202 */ /* 0x004fe40000000f00 */
[--C-:B------:R-:W-:Y:S01]  /*2750*/  SHF.R.U64 R138, R126, 0x10, R127.reuse ;  /* 0x000000107e8a7819 */ /* 0x100fe2000000127f */
[----:B------:R-:W-:Y:S01]  /*2760*/  IMAD.U32 R126, R136, 0x10000, RZ ;  /* 0x00010000887e7824 */ /* 0x000fe200078e00ff */
[--C-:B------:R-:W-:Y:S01]  /*2770*/  SHF.R.U32.HI R136, RZ, 0x10, R127.reuse ;  /* 0x00000010ff887819 */ /* 0x100fe2000001167f */
[----:B------:R-:W-:Y:S02]  /*2780*/  IMAD.MOV.U32 R124, RZ, RZ, R127 ;  /* 0x000000ffff7c7224 */ /* 0x000fe400078e007f */
[----:B------:R-:W-:Y:S01]  /*2790*/  FADD.FTZ R127, -R166, R125 ;  /* 0x0000007da67f7221 */ /* 0x000fe20000010100 */
[----:B------:R-:W-:Y:S01]  /*27a0*/  SHF.L.U32 R125, R130, 0x10, RZ ;  /* 0x00000010827d7819 */ /* 0x000fe200000006ff */
[----:B------:R-:W-:Y:S01]  /*27b0*/  FADD.FTZ R137, -R166, R126 ;  /* 0x0000007ea6897221 */ /* 0x000fe20000010100 */
[----:B------:R-:W-:-:S02]  /*27c0*/  IMAD.U32 R126, R138, 0x10000, RZ ;  /* 0x000100008a7e7824 */ /* 0x000fc400078e00ff */
[----:B------:R-:W-:Y:S01]  /*27d0*/  FMUL.FTZ R165, R200, R131 ;  /* 0x00000083c8a57220 */ /* 0x000fe20000410000 */
[-C--:B------:R-:W-:Y:S01]  /*27e0*/  FMUL.FTZ R168, R96, R125.reuse ;  /* 0x0000007d60a87220 */ /* 0x080fe20000410000 */
[----:B-1----:R-:W-:Y:S01]  /*27f0*/  SHF.L.U32 R129, R124, 0x10, RZ ;  /* 0x000000107c817819 */ /* 0x002fe200000006ff */
[----:B------:R-:W-:Y:S01]  /*2800*/  FADD.FTZ R135, -R166, R135 ;  /* 0x00000087a6877221 */ /* 0x000fe20000010100 */
[----:B------:R-:W-:Y:S01]  /*2810*/  FADD.FTZ R40, R40, R125 ;  /* 0x0000007d28287221 */ /* 0x000fe20000010000 */
[----:B------:R-:W-:Y:S01]  /*2820*/  FFMA.FTZ R68, R165, R125, R68 ;  /* 0x0000007da5447223 */ /* 0x000fe20000010044 */
[----:B------:R-:W-:Y:S01]  /*2830*/  FMUL.FTZ R167, R97, R126 ;  /* 0x0000007e61a77220 */ /* 0x000fe20000410000 */
[----:B------:R-:W-:Y:S01]  /*2840*/  FADD.FTZ R124, R133, R168 ;  /* 0x000000a8857c7221 */ /* 0x000fe20000010000 */
[----:B------:R-:W-:Y:S01]  /*2850*/  FMUL.FTZ R166, R200, R127 ;  /* 0x0000007fc8a67220 */ /* 0x000fe20000410000 */
[----:B------:R-:W-:Y:S01]  /*2860*/  FFMA.FTZ R125, R165, R168, R134 ;  /* 0x000000a8a57d7223 */ /* 0x000fe20000010086 */
[----:B------:R-:W-:-:S02]  /*2870*/  IMAD.U32 R128, R136, 0x10000, RZ ;  /* 0x0001000088807824 */ /* 0x000fc400078e00ff */
[----:B------:R-:W-:Y:S01]  /*2880*/  FADD.FTZ R127, R124, R167 ;  /* 0x000000a77c7f7221 */ /* 0x000fe20000010000 */
[----:B------:R-:W-:Y:S01]  /*2890*/  FMUL.FTZ R169, R200, R135 ;  /* 0x00000087c8a97220 */ /* 0x000fe20000410000 */
        /* <DEDUP_REMOVED lines=14> */
.L_x_4374:
[----:B------:R-:W-:Y:S05]  /*2980*/  BSYNC B0 ;  /* 0x0000000000007941 */ /* 0x000fea0003800000 */
.L_x_4360:
[----:B------:R-:W-:Y:S01]  /*2990*/  LOP3.LUT P4, RZ, R132, 0xff, RZ, 0xc0, !PT ;  /* 0x000000ff84ff7812 */ /* 0x000fe2000788c0ff */
[----:B------:R-:W-:Y:S01]  /*29a0*/  UMOV UR6, 0xffffffff ;  /* 0xffffffff00067882 */ /* 0x000fe20000000000 */
[----:B--234-:R-:W-:Y:S02]  /*29b0*/  SHF.R.U32.HI R124, RZ, 0x5, R8 ;  /* 0x00000005ff7c7819 */ /* 0x01cfe40000011608 */
        /* <DEDUP_REMOVED lines=23> */
.L_x_4516:
[----:B------:R-:W4:Y:S01]  /*2b30*/  S2R R127, SR_CgaCtaId ;  /* 0x00000000007f7919 */ /* 0x000f220000008800 */
[----:B------:R-:W-:Y:S01]  /*2b40*/  @!P4 LOP3.LUT R124, R124, 0x7, RZ, 0xc0, !PT ;  /* 0x000000077c7cc812 */ /* 0x000fe200078ec0ff */
[----:B--2---:R-:W-:Y:S01]  /*2b50*/  FADD.FTZ R190, R133, R190 ;  /* 0x000000be85be7221 */ /* 0x004fe20000010000 */
[----:B------:R-:W-:Y:S01]  /*2b60*/  MOV R126, 0x400 ;  /* 0x00000400007e7802 */ /* 0x000fe20000000f00 */
[----:B---3--:R-:W-:Y:S01]  /*2b70*/  FADD.FTZ R191, R132, R191 ;  /* 0x000000bf84bf7221 */ /* 0x008fe20000010000 */
[----:B------:R-:W-:Y:S05]  /*2b80*/  WARPSYNC.ALL ;  /* 0x0000000000007948 */ /* 0x000fea0003800000 */
[----:B------:R-:W-:Y:S01]  /*2b90*/  @!P4 IMAD.IADD R124, R125, 0x1, R124 ;  /* 0x000000017d7cc824 */ /* 0x000fe200078e027c */
[----:B------:R-:W-:Y:S01]  /*2ba0*/  ISETP.NE.AND P5, PT, R199, RZ, PT ;  /* 0x000000ffc700720c */ /* 0x000fe20003fa5270 */
[----:B------:R-:W-:Y:S01]  /*2bb0*/  BSSY B0, `(.L_x_4388) ;  /* 0x00000a1000007945 */ /* 0x000fe20003800000 */
[----:B----4-:R-:W-:-:S04]  /*2bc0*/  LEA R126, R127, R126, 0x18 ;  /* 0x0000007e7f7e7211 */ /* 0x010fc800078ec0ff */
[----:B------:R-:W-:Y:S01]  /*2bd0*/  @!P4 LEA R202, R124, R126, 0x3 ;  /* 0x0000007e7ccac211 */ /* 0x000fe200078e18ff */
[----:B------:R-:W-:-:S04]  /*2be0*/  IMAD R203, R125, 0x8, R126 ;  /* 0x000000087dcb7824 */ /* 0x000fc800078e027e */
[----:B------:R-:W-:Y:S01]  /*2bf0*/  @!P4 STS.64 [R202+0x7000], R190 ;  /* 0x007000beca00c388 */ /* 0x000fe20000000a00 */
[----:B------:R-:W-:Y:S06]  /*2c00*/  BAR.SYNC.DEFER_BLOCKING 0x0 ;  /* 0x0000000000007b1d */ /* 0x000fec0000010000 */
[----:B------:R-:W2:Y:S04]  /*2c10*/  LDS.128 R124, [R203+0x7000] ;  /* 0x00700000cb7c7984 */ /* 0x000ea80000000c00 */
[----:B------:R-:W3:Y:S04]  /*2c20*/  LDS.128 R128, [R203+0x7010] ;  /* 0x00701000cb807984 */ /* 0x000ee80000000c00 */
[----:B-1----:R-:W1:Y:S04]  /*2c30*/  LDS.128 R132, [R203+0x7020] ;  /* 0x00702000cb847984 */ /* 0x002e680000000c00 */
[----:B------:R-:W4:Y:S01]  /*2c40*/  LDS.128 R136, [R203+0x7030] ;  /* 0x00703000cb887984 */ /* 0x000f220000000c00 */
[----:B--2---:R-:W-:Y:S01]  /*2c50*/  FADD.FTZ R205, RZ, R124 ;  /* 0x0000007cffcd7221 */ /* 0x004fe20000010000 */
[----:B------:R-:W-:-:S03]  /*2c60*/  FADD.FTZ R124, RZ, R125 ;  /* 0x0000007dff7c7221 */ /* 0x000fc60000010000 */
[----:B------:R-:W-:Y:S01]  /*2c70*/  FADD.FTZ R205, R126, R205 ;  /* 0x000000cd7ecd7221 */ /* 0x000fe20000010000 */
[----:B------:R-:W-:Y:S01]  /*2c80*/  FADD.FTZ R124, R127, R124 ;  /* 0x0000007c7f7c7221 */ /* 0x000fe20000010000 */
[----:B------:R-:W-:Y:S02]  /*2c90*/  @P3 IADD3 R126, R201, -0x1, RZ ;  /* 0xffffffffc97e3810 */ /* 0x000fe40007ffe0ff */
[----:B---3--:R-:W-:Y:S01]  /*2ca0*/  FADD.FTZ R205, R205, R128 ;  /* 0x00000080cdcd7221 */ /* 0x008fe20000010000 */
[----:B------:R-:W-:Y:S01]  /*2cb0*/  FADD.FTZ R124, R124, R129 ;  /* 0x000000817c7c7221 */ /* 0x000fe20000010000 */
[----:B------:R-:W-:Y:S02]  /*2cc0*/  IMAD.MOV.U32 R129, RZ, RZ, RZ ;  /* 0x000000ffff817224 */ /* 0x000fe400078e00ff */
[----:B------:R-:W-:Y:S01]  /*2cd0*/  FADD.FTZ R205, R130, R205 ;  /* 0x000000cd82cd7221 */ /* 0x000fe20000010000 */
[----:B------:R-:W-:Y:S01]  /*2ce0*/  FADD.FTZ R124, R131, R124 ;  /* 0x0000007c837c7221 */ /* 0x000fe20000010000 */
[----:B------:R-:W-:-:S02]  /*2cf0*/  @P3 IMAD R126, R126, R7, RZ ;  /* 0x000000077e7e3224 */ /* 0x000fc400078e02ff */
[----:B-1----:R-:W-:Y:S01]  /*2d00*/  FADD.FTZ R205, R205, R132 ;  /* 0x00000084cdcd7221 */ /* 0x002fe20000010000 */
[----:B------:R-:W-:Y:S02]  /*2d10*/  FADD.FTZ R124, R124, R133 ;  /* 0x000000857c7c7221 */ /* 0x000fe40000010000 */
[----:B------:R-:W-:Y:S01]  /*2d20*/  @P3 SHF.R.S32.HI R125, RZ, 0x1f, R126 ;  /* 0x0000001fff7d3819 */ /* 0x000fe2000001147e */
[----:B------:R-:W-:Y:S01]  /*2d30*/  FADD.FTZ R205, R134, R205 ;  /* 0x000000cd86cd7221 */ /* 0x000fe20000010000 */
[----:B------:R-:W-:Y:S02]  /*2d40*/  FADD.FTZ R124, R135, R124 ;  /* 0x0000007c877c7221 */ /* 0x000fe40000010000 */
[----:B------:R-:W-:Y:S01]  /*2d50*/  @P3 LEA.HI R125, R125, R126, RZ, 0x2 ;  /* 0x0000007e7d7d3211 */ /* 0x000fe200078f10ff */
[----:B----4-:R-:W-:Y:S01]  /*2d60*/  FADD.FTZ R205, R205, R136 ;  /* 0x00000088cdcd7221 */ /* 0x010fe20000010000 */
[----:B------:R-:W-:Y:S02]  /*2d70*/  FADD.FTZ R124, R124, R137 ;  /* 0x000000897c7c7221 */ /* 0x000fe40000010000 */
[----:B------:R-:W-:Y:S01]  /*2d80*/  @P3 LEA.HI.SX32 R129, R125, R6, 0x1e ;  /* 0x000000067d813211 */ /* 0x000fe200078ff2ff */
        /* <DEDUP_REMOVED lines=8> */
[----:B------:R-:W-:-:S03]  /*2e10*/  HFMA2.MMA R126, -RZ, RZ, 0, 0 ;  /* 0x00000000ff7e7435 */ /* 0x000fc600000001ff */
[----:B------:R-:W-:-:S06]  /*2e20*/  UISETP.NE.AND.EX UP0, UPT, UR9, URZ, UPT, UP0 ;  /* 0x0000003f0900728c */ /* 0x000fcc000bf05300 */
[----:B------:R-:W-:-:S13]  /*2e30*/  PLOP3.LUT P4, PT, PT, PT, UP0, 0x80, 0x0 ;  /* 0x000000000000781c */ /* 0x000fda0003f8f008 */
[----:B------:R-:W-:Y:S05]  /*2e40*/  @!P4 BRA `(.L_x_4392) ;  /* 0x000000000030c947 */ /* 0x000fea0003800000 */
[----:B-----5:R-:W-:Y:S01]  /*2e50*/  IMAD.U32 R126, R182, 0x10000, RZ ;  /* 0x00010000b67e7824 */ /* 0x020fe200078e00ff */
[----:B------:R-:W-:Y:S06]  /*2e60*/  BRA `(.L_x_4392) ;  /* 0x0000000000287947 */ /* 0x000fec0003800000 */
.L_x_4391:
        /* <DEDUP_REMOVED lines=10> */
.L_x_4392:
[----:B------:R-:W-:Y:S05]  /*2f10*/  BSYNC B1 ;  /* 0x0000000000017941 */ /* 0x000fea0003800000 */
.L_x_4390:
[----:B------:R-:W1:Y:S01]  /*2f20*/  @P3 LDC.64 R124, c[0x0][0x298] ;  /* 0x0000a600ff7c3b82 */ /* 0x000e620000000a00 */
[----:B-----5:R-:W-:Y:S01]  /*2f30*/  @P3 LOP3.LUT P5, RZ, R0, 0xff, RZ, 0xc0, !PT ;  /* 0x000000ff00ff3812 */ /* 0x020fe200078ac0ff */
[----:B------:R-:W-:Y:S01]  /*2f40*/  BSSY B1, `(.L_x_4393) ;  /* 0x0000018000017945 */ /* 0x000fe20003800000 */
[----:B-1----:R-:W-:-:S04]  /*2f50*/  @P3 FMUL.FTZ R125, R126, R125 ;  /* 0x0000007d7e7d3220 */ /* 0x002fc80000410000 */
        /* <DEDUP_REMOVED lines=14> */
.L_x_4394:
[----:B0-----:R-:W-:Y:S02]  /*3040*/  ISETP.NE.AND P6, PT, R5, RZ, PT ;  /* 0x000000ff0500720c */ /* 0x001fe40003fc5270 */
[----:B------:R-:W-:Y:S02]  /*3050*/  @P4 SHF.R.U64 R126, R182, 0x10, R183 ;  /* 0x00000010b67e4819 */ /* 0x000fe400000012b7 */
[----:B------:R-:W-:-:S03]  /*3060*/  FSEL R125, R130, RZ, !P6 ;  /* 0x000000ff827d7208 */ /* 0x000fc60007000000 */
[----:B------:R-:W-:Y:S02]  /*3070*/  @P4 IMAD.U32 R127, R126, 0x10000, RZ ;  /* 0x000100007e7f4824 */ /* 0x000fe400078e00ff */
[----:B------:R-:W-:-:S04]  /*3080*/  FFMA.FTZ R124, R18, R128, R125 ;  /* 0x00000080127c7223 */ /* 0x000fc8000001007d */
[----:B------:R-:W-:-:S04]  /*3090*/  FADD.FTZ R125, R21, -R124 ;  /* 0x8000007c157d7221 */ /* 0x000fc80000010000 */
[----:B------:R-:W-:-:S04]  /*30a0*/  FMUL.FTZ R126, R200, R125 ;  /* 0x0000007dc87e7220 */ /* 0x000fc80000410000 */
[----:B------:R-:W-:-:S07]  /*30b0*/  @P4 FADD.FTZ R126, R126, R127 ;  /* 0x0000007f7e7e4221 */ /* 0x000fce0000010000 */
.L_x_4395:
[----:B------:R-:W-:Y:S05]  /*30c0*/  BSYNC B1 ;  /* 0x0000000000017941 */ /* 0x000fea0003800000 */
.L_x_4393:
[----:B------:R-:W1:Y:S01]  /*30d0*/  @P3 LDC.64 R124, c[0x0][0x298] ;  /* 0x0000a600ff7c3b82 */ /* 0x000e620000000a00 */
[----:B------:R-:W-:Y:S01]  /*30e0*/  @P3 LOP3.LUT P6, RZ, R0, 0xff00, RZ, 0xc0, !PT ;  /* 0x0000ff0000ff3812 */ /* 0x000fe200078cc0ff */
[----:B------:R-:W-:Y:S01]  /*30f0*/  BSSY B1, `(.L_x_4396) ;  /* 0x0000014000017945 */ /* 0x000fe20003800000 */
[----:B-1----:R-:W-:Y:S01]  /*3100*/  @P3 FMUL.FTZ R125, R126, R125 ;  /* 0x0000007d7e7d3220 */ /* 0x002fe20000410000 */
        /* <DEDUP_REMOVED lines=9> */
[----:B------:R-:W-:Y:S01]  /*31a0*/  IMAD.U32 R126, R183, 0x10000, RZ ;  /* 0x00010000b77e7824 */ /* 0x000fe200078e00ff */
[----:B------:R-:W-:Y:S06]  /*31b0*/  BRA `(.L_x_4398) ;  /* 0x00000000001c7947 */ /* 0x000fec0003800000 */
.L_x_4397:
[----:B0-----:R-:W-:Y:S02]  /*31c0*/  ISETP.NE.AND P6, PT, R5, RZ, PT ;  /* 0x000000ff0500720c */ /* 0x001fe40003fc5270 */
[----:B------:R-:W-:Y:S02]  /*31d0*/  @P4 SHF.L.U32 R127, R183, 0x10, RZ ;  /* 0x00000010b77f4819 */ /* 0x000fe400000006ff */
[----:B------:R-:W-:-:S05]  /*31e0*/  FSEL R124, R130, RZ, !P6 ;  /* 0x000000ff827c7208 */ /* 0x000fca0007000000 */
[----:B------:R-:W-:-:S04]  /*31f0*/  FFMA.FTZ R125, R19, R128, R124 ;  /* 0x00000080137d7223 */ /* 0x000fc8000001007c */
[----:B------:R-:W-:-:S04]  /*3200*/  FADD.FTZ R125, R22, -R125 ;  /* 0x8000007d167d7221 */ /* 0x000fc80000010000 */
[----:B------:R-:W-:-:S04]  /*3210*/  FMUL.FTZ R126, R200, R125 ;  /* 0x0000007dc87e7220 */ /* 0x000fc80000410000 */
[----:B------:R-:W-:-:S07]  /*3220*/  @P4 FADD.FTZ R126, R126, R127 ;  /* 0x0000007f7e7e4221 */ /* 0x000fce0000010000 */
.L_x_4398:
[----:B------:R-:W-:Y:S05]  /*3230*/  BSYNC B1 ;  /* 0x0000000000017941 */ /* 0x000fea0003800000 */
.L_x_4396:
        /* <DEDUP_REMOVED lines=16> */
.L_x_4400:
[----:B0-----:R-:W-:Y:S02]  /*3340*/  ISETP.NE.AND P6, PT, R5, RZ, PT ;  /* 0x000000ff0500720c */ /* 0x001fe40003fc5270 */
[----:B------:R-:W-:Y:S02]  /*3350*/  @P4 SHF.R.U32.HI R126, RZ, 0x10, R183 ;  /* 0x00000010ff7e4819 */ /* 0x000fe400000116b7 */
[----:B------:R-:W-:-:S03]  /*3360*/  FSEL R125, R130, RZ, !P6 ;  /* 0x000000ff827d7208 */ /* 0x000fc60007000000 */
[----:B------:R-:W-:Y:S02]  /*3370*/  @P4 IMAD.U32 R127, R126, 0x10000, RZ ;  /* 0x000100007e7f4824 */ /* 0x000fe400078e00ff */
[----:B------:R-:W-:-:S04]  /*3380*/  FFMA.FTZ R124, R24, R128, R125 ;  /* 0x00000080187c7223 */ /* 0x000fc8000001007d */
[----:B------:R-:W-:-:S04]  /*3390*/  FADD.FTZ R125, R23, -R124 ;  /* 0x8000007c177d7221 */ /* 0x000fc80000010000 */
[----:B------:R-:W-:-:S04]  /*33a0*/  FMUL.FTZ R126, R200, R125 ;  /* 0x0000007dc87e7220 */ /* 0x000fc80000410000 */
[----:B------:R-:W-:-:S07]  /*33b0*/  @P4 FADD.FTZ R126, R126, R127 ;  /* 0x0000007f7e7e4221 */ /* 0x000fce0000010000 */
.L_x_4401:
[----:B------:R-:W-:Y:S05]  /*33c0*/  BSYNC B1 ;  /* 0x0000000000017941 */ /* 0x000fea0003800000 */
.L_x_4399:
[----:B------:R-:W1:Y:S01]  /*33d0*/  @P3 LDC.64 R124, c[0x0][0x298] ;  /* 0x0000a600ff7c3b82 */ /* 0x000e620000000a00 */
[----:B------:R-:W-:Y:S01]  /*33e0*/  @P3 LOP3.LUT P4, RZ, R0, 0xff000000, RZ, 0xc0, !PT ;  /* 0xff00000000ff3812 */ /* 0x000fe2000788c0ff */
[----:B-1----:R-:W-:Y:S01]  /*33f0*/  @P3 FMUL.FTZ R125, R126, R125 ;  /* 0x0000007d7e7d3220 */ /* 0x002fe20000410000 */
[----:B------:R-:W-:-:S03]  /*3400*/  @P5 F2FP.BF16.F32.PACK_AB R126, RZ, R126 ;  /* 0x0000007eff7e523e */ /* 0x000fc600000010ff */
[----:B------:R-:W-:Y:S01]  /*3410*/  @P3 FMUL.FTZ R124, R125, R124 ;  /* 0x0000007c7d7c3220 */ /* 0x000fe20000410000 */
[----:B------:R-:W-:-:S04]  /*3420*/  @P5 PRMT R196, R126, 0x7610, R196 ;  /* 0x000076107ec45816 */ /* 0x000fc800000000c4 */
[----:B------:R-:W-:-:S04]  /*3430*/  @P3 FSEL R124, R124, RZ, P4 ;  /* 0x000000ff7c7c3208 */ /* 0x000fc80002000000 */
        /* <DEDUP_REMOVED lines=10> */
.L_x_4402:
        /* <DEDUP_REMOVED lines=11> */
.L_x_4404:
[----:B------:R-:W-:Y:S05]  /*3590*/  BSYNC B1 ;  /* 0x0000000000017941 */ /* 0x000fea0003800000 */
.L_x_4403:
[----:B------:R-:W-:Y:S01]  /*35a0*/  IADD3 R2, R2, 0x100, RZ ;  /* 0x0000010002027810 */ /* 0x000fe20007ffe0ff */
[----:B------:R-:W-:-:S07]  /*35b0*/  VIADD R129, R129, 0x100 ;  /* 0x0000010081817836 */ /* 0x000fce0000000000 */
.L_x_4389:
[----:B------:R-:W-:Y:S05]  /*35c0*/  BSYNC B0 ;  /* 0x0000000000007941 */ /* 0x000fea0003800000 */
.L_x_4388:
        /* <DEDUP_REMOVED lines=8> */
[----:B------:R-:W-:-:S03]  /*3650*/  HFMA2.MMA R126, -RZ, RZ, 0, 0 ;  /* 0x00000000ff7e7435 */ /* 0x000fc600000001ff */
[----:B------:R-:W-:-:S06]  /*3660*/  UISETP.NE.AND.EX UP0, UPT, UR9, URZ, UPT, UP0 ;  /* 0x0000003f0900728c */ /* 0x000fcc000bf05300 */
[----:B------:R-:W-:-:S13]  /*3670*/  PLOP3.LUT P4, PT, PT, PT, UP0, 0x80, 0x0 ;  /* 0x000000000000781c */ /* 0x000fda0003f8f008 */
[----:B------:R-:W-:Y:S05]  /*3680*/  @!P4 BRA `(.L_x_4409) ;  /* 0x000000000028c947 */ /* 0x000fea0003800000 */
[----:B-----5:R-:W-:Y:S01]  /*3690*/  IMAD.U32 R126, R180, 0x10000, RZ ;  /* 0x00010000b47e7824 */ /* 0x020fe200078e00ff */
[----:B------:R-:W-:Y:S06]  /*36a0*/  BRA `(.L_x_4409) ;  /* 0x0000000000207947 */ /* 0x000fec0003800000 */
.L_x_4408:
        /* <DEDUP_REMOVED lines=8> */
.L_x_4409:
[----:B------:R-:W-:Y:S05]  /*3730*/  BSYNC B1 ;  /* 0x0000000000017941 */ /* 0x000fea0003800000 */
.L_x_4407:
        /* <DEDUP_REMOVED lines=18> */
.L_x_4411:
[----:B------:R-:W-:Y:S01]  /*3860*/  FFMA.FTZ R124, R26, R128, R127 ;  /* 0x000000801a7c7223 */ /* 0x000fe2000001007f */
[----:B------:R-:W-:-:S03]  /*3870*/  @P4 SHF.R.U64 R126, R180, 0x10, R181 ;  /* 0x00000010b47e4819 */ /* 0x000fc600000012b5 */
[----:B------:R-:W-:Y:S02]  /*3880*/  FADD.FTZ R125, R29, -R124 ;  /* 0x8000007c1d7d7221 */ /* 0x000fe40000010000 */
[----:B------:R-:W-:Y:S02]  /*3890*/  @P4 IMAD.U32 R131, R126, 0x10000, RZ ;  /* 0x000100007e834824 */ /* 0x000fe400078e00ff */
[----:B------:R-:W-:-:S04]  /*38a0*/  FMUL.FTZ R126, R200, R125 ;  /* 0x0000007dc87e7220 */ /* 0x000fc80000410000 */
[----:B------:R-:W-:-:S07]  /*38b0*/  @P4 FADD.FTZ R126, R126, R131 ;  /* 0x000000837e7e4221 */ /* 0x000fce0000010000 */
.L_x_4412:
[----:B------:R-:W-:Y:S05]  /*38c0*/  BSYNC B1 ;  /* 0x0000000000017941 */ /* 0x000fea0003800000 */
.L_x_4410:
        /* <DEDUP_REMOVED lines=15> */
.L_x_4414:
[----:B------:R-:W-:Y:S01]  /*39c0*/  FFMA.FTZ R125, R27, R128, R127 ;  /* 0x000000801b7d7223 */ /* 0x000fe2000001007f */
[----:B------:R-:W-:-:S03]  /*39d0*/  @P4 SHF.L.U32 R131, R181, 0x10, RZ ;  /* 0x00000010b5834819 */ /* 0x000fc600000006ff */
[----:B------:R-:W-:-:S04]  /*39e0*/  FADD.FTZ R125, R30, -R125 ;  /* 0x8000007d1e7d7221 */ /* 0x000fc80000010000 */
[----:B------:R-:W-:-:S04]  /*39f0*/  FMUL.FTZ R126, R200, R125 ;  /* 0x0000007dc87e7220 */ /* 0x000fc80000410000 */
[----:B------:R-:W-:-:S07]  /*3a00*/  @P4 FADD.FTZ R126, R126, R131 ;  /* 0x000000837e7e4221 */ /* 0x000fce0000010000 */
.L_x_4415:
[----:B------:R-:W-:Y:S05]  /*3a10*/  BSYNC B1 ;  /* 0x0000000000017941 */ /* 0x000fea0003800000 */
.L_x_4413:
        /* <DEDUP_REMOVED lines=16> */
.L_x_4417:
[----:B------:R-:W-:Y:S01]  /*3b20*/  FFMA.FTZ R124, R32, R128, R127 ;  /* 0x00000080207c7223 */ /* 0x000fe2000001007f */
[----:B------:R-:W-:-:S03]  /*3b30*/  @P4 SHF.R.U32.HI R126, RZ, 0x10, R181 ;  /* 0x00000010ff7e4819 */ /* 0x000fc600000116b5 */
[----:B------:R-:W-:Y:S02]  /*3b40*/  FADD.FTZ R125, R31, -R124 ;  /* 0x8000007c1f7d7221 */ /* 0x000fe40000010000 */
[----:B------:R-:W-:Y:S02]  /*3b50*/  @P4 IMAD.U32 R127, R126, 0x10000, RZ ;  /* 0x000100007e7f4824 */ /* 0x000fe400078e00ff */
[----:B------:R-:W-:-:S04]  /*3b60*/  FMUL.FTZ R126, R200, R125 ;  /* 0x0000007dc87e7220 */ /* 0x000fc80000410000 */
[----:B------:R-:W-:-:S07]  /*3b70*/  @P4 FADD.FTZ R126, R126, R127 ;  /* 0x0000007f7e7e4221 */ /* 0x000fce0000010000 */
.L_x_4418:
[----:B------:R-:W-:Y:S05]  /*3b80*/  BSYNC B1 ;  /* 0x0000000000017941 */ /* 0x000fea0003800000 */
.L_x_4416:
        /* <DEDUP_REMOVED lines=17> */
.L_x_4419:
        /* <DEDUP_REMOVED lines=11> */
.L_x_4421:
[----:B------:R-:W-:Y:S05]  /*3d50*/  BSYNC B1 ;  /* 0x0000000000017941 */ /* 0x000fea0003800000 */
.L_x_4420:
[----:B------:R-:W-:Y:S01]  /*3d60*/  IADD3 R2, R2, 0x100, RZ ;  /* 0x0000010002027810 */ /* 0x000fe20007ffe0ff */
[----:B------:R-:W-:-:S07]  /*3d70*/  VIADD R129, R129, 0x100 ;  /* 0x0000010081817836 */ /* 0x000fce0000000000 */
.L_x_4406:
[----:B------:R-:W-:Y:S05]  /*3d80*/  BSYNC B0 ;  /* 0x0000000000007941 */ /* 0x000fea0003800000 */
.L_x_4405:
        /* <DEDUP_REMOVED lines=14> */
.L_x_4425:
        /* <DEDUP_REMOVED lines=8> */
.L_x_4426:
[----:B------:R-:W-:Y:S05]  /*3ef0*/  BSYNC B1 ;  /* 0x0000000000017941 */ /* 0x000fea0003800000 */
.L_x_4424:
        /* <DEDUP_REMOVED lines=18> */
.L_x_4428:
[----:B------:R-:W-:Y:S01]  /*4020*/  FFMA.FTZ R124, R34, R128, R127 ;  /* 0x00000080227c7223 */ /* 0x000fe2000001007f */
[----:B------:R-:W-:-:S03]  /*4030*/  @P4 SHF.R.U64 R126, R178, 0x10, R179 ;  /* 0x00000010b27e4819 */ /* 0x000fc600000012b3 */
[----:B------:R-:W-:Y:S02]  /*4040*/  FADD.FTZ R125, R37, -R124 ;  /* 0x8000007c257d7221 */ /* 0x000fe40000010000 */
[----:B------:R-:W-:Y:S02]  /*4050*/  @P4 IMAD.U32 R131, R126, 0x10000, RZ ;  /* 0x000100007e834824 */ /* 0x000fe400078e00ff */
[----:B------:R-:W-:-:S04]  /*4060*/  FMUL.FTZ R126, R200, R125 ;  /* 0x0000007dc87e7220 */ /* 0x000fc80000410000 */
[----:B------:R-:W-:-:S07]  /*4070*/  @P4 FADD.FTZ R126, R126, R131 ;  /* 0x000000837e7e4221 */ /* 0x000fce0000010000 */
.L_x_4429:
[----:B------:R-:W-:Y:S05]  /*4080*/  BSYNC B1 ;  /* 0x0000000000017941 */ /* 0x000fea0003800000 */
.L_x_4427:
        /* <DEDUP_REMOVED lines=15> */
.L_x_4431:
[----:B------:R-:W-:Y:S01]  /*4180*/  FFMA.FTZ R125, R35, R128, R127 ;  /* 0x00000080237d7223 */ /* 0x000fe2000001007f */
[----:B------:R-:W-:-:S03]  /*4190*/  @P4 SHF.L.U32 R131, R179, 0x10, RZ ;  /* 0x00000010b3834819 */ /* 0x000fc600000006ff */
[----:B------:R-:W-:-:S04]  /*41a0*/  FADD.FTZ R125, R38, -R125 ;  /* 0x8000007d267d7221 */ /* 0x000fc80000010000 */
[----:B------:R-:W-:-:S04]  /*41b0*/  FMUL.FTZ R126, R200, R125 ;  /* 0x0000007dc87e7220 */ /* 0x000fc80000410000 */
[----:B------:R-:W-:-:S07]  /*41c0*/  @P4 FADD.FTZ R126, R126, R131 ;  /* 0x000000837e7e4221 */ /* 0x000fce0000010000 */
.L_x_4432:
[----:B------:R-:W-:Y:S05]  /*41d0*/  BSYNC B1 ;  /* 0x0000000000017941 */ /* 0x000fea0003800000 */
.L_x_4430:
        /* <DEDUP_REMOVED lines=16> */
.L_x_4434:
[----:B------:R-:W-:Y:S01]  /*42e0*/  FFMA.FTZ R124, R140, R128, R127 ;  /* 0x000000808c7c7223 */ /* 0x000fe2000001007f */
[----:B------:R-:W-:-:S03]  /*42f0*/  @P4 SHF.R.U32.HI R126, RZ, 0x10, R179 ;  /* 0x00000010ff7e4819 */ /* 0x000fc600000116b3 */
[----:B------:R-:W-:Y:S02]  /*4300*/  FADD.FTZ R125, R39, -R124 ;  /* 0x8000007c277d7221 */ /* 0x000fe40000010000 */
[----:B------:R-:W-:Y:S02]  /*4310*/  @P4 IMAD.U32 R127, R126, 0x10000, RZ ;  /* 0x000100007e7f4824 */ /* 0x000fe400078e00ff */
[----:B------:R-:W-:-:S04]  /*4320*/  FMUL.FTZ R126, R200, R125 ;  /* 0x0000007dc87e7220 */ /* 0x000fc80000410000 */
[----:B------:R-:W-:-:S07]  /*4330*/  @P4 FADD.FTZ R126, R126, R127 ;  /* 0x0000007f7e7e4221 */ /* 0x000fce0000010000 */
.L_x_4435:
[----:B------:R-:W-:Y:S05]  /*4340*/  BSYNC B1 ;  /* 0x0000000000017941 */ /* 0x000fea0003800000 */
.L_x_4433:
        /* <DEDUP_REMOVED lines=17> */
.L_x_4436:
        /* <DEDUP_REMOVED lines=11> */
.L_x_4438:
[----:B------:R-:W-:Y:S05]  /*4510*/  BSYNC B1 ;  /* 0x0000000000017941 */ /* 0x000fea0003800000 */
.L_x_4437:
[----:B------:R-:W-:Y:S01]  /*4520*/  IADD3 R2, R2, 0x100, RZ ;  /* 0x0000010002027810 */ /* 0x000fe20007ffe0ff */
[----:B------:R-:W-:-:S07]  /*4530*/  VIADD R129, R129, 0x100 ;  /* 0x0000010081817836 */ /* 0x000fce0000000000 */
.L_x_4423:
[----:B------:R-:W-:Y:S05]  /*4540*/  BSYNC B0 ;  /* 0x0000000000007941 */ /* 0x000fea0003800000 */
.L_x_4422:
        /* <DEDUP_REMOVED lines=14> */
.L_x_4442:
        /* <DEDUP_REMOVED lines=8> */
.L_x_4443:
[----:B------:R-:W-:Y:S05]  /*46b0*/  BSYNC B1 ;  /* 0x0000000000017941 */ /* 0x000fea0003800000 */
.L_x_4441:
        /* <DEDUP_REMOVED lines=18> */
.L_x_4445:
[----:B------:R-:W-:Y:S01]  /*47e0*/  FFMA.FTZ R124, R142, R128, R127 ;  /* 0x000000808e7c7223 */ /* 0x000fe2000001007f */
[----:B------:R-:W-:-:S03]  /*47f0*/  @P4 SHF.R.U64 R126, R176, 0x10, R177 ;  /* 0x00000010b07e4819 */ /* 0x000fc600000012b1 */
[----:B------:R-:W-:Y:S01]  /*4800*/  FADD.FTZ R125, R145, -R124 ;  /* 0x8000007c917d7221 */ /* 0x000fe20000010000 */
[----:B------:R-:W-:-:S03]  /*4810*/  @P4 SHF.L.U32 R131, R126, 0x10, RZ ;  /* 0x000000107e834819 */ /* 0x000fc600000006ff */
[----:B------:R-:W-:-:S04]  /*4820*/  FMUL.FTZ R126, R200, R125 ;  /* 0x0000007dc87e7220 */ /* 0x000fc80000410000 */
[----:B------:R-:W-:-:S07]  /*4830*/  @P4 FADD.FTZ R126, R126, R131 ;  /* 0x000000837e7e4221 */ /* 0x000fce0000010000 */
.L_x_4446:
[----:B------:R-:W-:Y:S05]  /*4840*/  BSYNC B1 ;  /* 0x0000000000017941 */ /* 0x000fea0003800000 */
.L_x_4444:
        /* <DEDUP_REMOVED lines=15> */
.L_x_4448:
[----:B------:R-:W-:Y:S01]  /*4940*/  FFMA.FTZ R125, R143, R128, R127 ;  /* 0x000000808f7d7223 */ /* 0x000fe2000001007f */
[----:B------:R-:W-:-:S03]  /*4950*/  @P4 SHF.L.U32 R131, R177, 0x10, RZ ;  /* 0x00000010b1834819 */ /* 0x000fc600000006ff */
[----:B------:R-:W-:-:S04]  /*4960*/  FADD.FTZ R125, R146, -R125 ;  /* 0x8000007d927d7221 */ /* 0x000fc80000010000 */
[----:B------:R-:W-:-:S04]  /*4970*/  FMUL.FTZ R126, R200, R125 ;  /* 0x0000007dc87e7220 */ /* 0x000fc80000410000 */
[----:B------:R-:W-:-:S07]  /*4980*/  @P4 FADD.FTZ R126, R126, R131 ;  /* 0x000000837e7e4221 */ /* 0x000fce0000010000 */
.L_x_4449:
[----:B------:R-:W-:Y:S05]  /*4990*/  BSYNC B1 ;  /* 0x0000000000017941 */ /* 0x000fea0003800000 */
.L_x_4447:
        /* <DEDUP_REMOVED lines=16> */
.L_x_4451:
[----:B------:R-:W-:Y:S01]  /*4aa0*/  FFMA.FTZ R124, R148, R128, R127 ;  /* 0x00000080947c7223 */ /* 0x000fe2000001007f */
[----:B------:R-:W-:-:S03]  /*4ab0*/  @P4 SHF.R.U32.HI R126, RZ, 0x10, R177 ;  /* 0x00000010ff7e4819 */ /* 0x000fc600000116b1 */
[----:B------:R-:W-:Y:S01]  /*4ac0*/  FADD.FTZ R125, R147, -R124 ;  /* 0x8000007c937d7221 */ /* 0x000fe20000010000 */
[----:B------:R-:W-:-:S03]  /*4ad0*/  @P4 SHF.L.U32 R127, R126, 0x10, RZ ;  /* 0x000000107e7f4819 */ /* 0x000fc600000006ff */
[----:B------:R-:W-:-:S04]  /*4ae0*/  FMUL.FTZ R126, R200, R125 ;  /* 0x0000007dc87e7220 */ /* 0x000fc80000410000 */
[----:B------:R-:W-:-:S07]  /*4af0*/  @P4 FADD.FTZ R126, R126, R127 ;  /* 0x0000007f7e7e4221 */ /* 0x000fce0000010000 */
.L_x_4452:
[----:B------:R-:W-:Y:S05]  /*4b00*/  BSYNC B1 ;  /* 0x0000000000017941 */ /* 0x000fea0003800000 */
.L_x_4450:
        /* <DEDUP_REMOVED lines=17> */
.L_x_4453:
        /* <DEDUP_REMOVED lines=11> */
.L_x_4455:
[----:B------:R-:W-:Y:S05]  /*4cd0*/  BSYNC B1 ;  /* 0x0000000000017941 */ /* 0x000fea0003800000 */
.L_x_4454:
[----:B------:R-:W-:Y:S01]  /*4ce0*/  VIADD R2, R2, 0x100 ;  /* 0x0000010002027836 */ /* 0x000fe20000000000 */
[----:B------:R-:W-:-:S07]  /*4cf0*/  IADD3 R129, R129, 0x100, RZ ;  /* 0x0000010081817810 */ /* 0x000fce0007ffe0ff */
.L_x_4440:
[----:B------:R-:W-:Y:S05]  /*4d00*/  BSYNC B0 ;  /* 0x0000000000007941 */ /* 0x000fea0003800000 */
.L_x_4439:
        /* <DEDUP_REMOVED lines=11> */
[----:B-----5:R-:W-:Y:S01]  /*4dc0*/  IMAD.U32 R126, R174, 0x10000, RZ ;  /* 0x00010000ae7e7824 */ /* 0x020fe200078e00ff */
[----:B------:R-:W-:Y:S06]  /*4dd0*/  BRA `(.L_x_4460) ;  /* 0x0000000000207947 */ /* 0x000fec0003800000 */
.L_x_4459:
        /* <DEDUP_REMOVED lines=8> */
.L_x_4460:
[----:B------:R-:W-:Y:S05]  /*4e60*/  BSYNC B1 ;  /* 0x0000000000017941 */ /* 0x000fea0003800000 */
.L_x_4458:
        /* <DEDUP_REMOVED lines=18> */
.L_x_4462:
[----:B------:R-:W-:Y:S01]  /*4f90*/  FFMA.FTZ R124, R150, R128, R127 ;  /* 0x00000080967c7223 */ /* 0x000fe2000001007f */
[----:B------:R-:W-:-:S03]  /*4fa0*/  @P4 SHF.R.U64 R126, R174, 0x10, R175 ;  /* 0x00000010ae7e4819 */ /* 0x000fc600000012af */
[----:B------:R-:W-:Y:S01]  /*4fb0*/  FADD.FTZ R125, R153, -R124 ;  /* 0x8000007c997d7221 */ /* 0x000fe20000010000 */
[----:B------:R-:W-:-:S03]  /*4fc0*/  @P4 SHF.L.U32 R131, R126, 0x10, RZ ;  /* 0x000000107e834819 */ /* 0x000fc600000006ff */
[----:B------:R-:W-:-:S04]  /*4fd0*/  FMUL.FTZ R126, R200, R125 ;  /* 0x0000007dc87e7220 */ /* 0x000fc80000410000 */
[----:B------:R-:W-:-:S07]  /*4fe0*/  @P4 FADD.FTZ R126, R126, R131 ;  /* 0x000000837e7e4221 */ /* 0x000fce0000010000 */
.L_x_4463:
[----:B------:R-:W-:Y:S05]  /*4ff0*/  BSYNC B1 ;  /* 0x0000000000017941 */ /* 0x000fea0003800000 */
.L_x_4461:
        /* <DEDUP_REMOVED lines=15> */
.L_x_4465:
[----:B------:R-:W-:Y:S01]  /*50f0*/  FFMA.FTZ R125, R151, R128, R127 ;  /* 0x00000080977d7223 */ /* 0x000fe2000001007f */
[----:B------:R-:W-:-:S03]  /*5100*/  @P4 SHF.L.U32 R131, R175, 0x10, RZ ;  /* 0x00000010af834819 */ /* 0x000fc600000006ff */
[----:B------:R-:W-:-:S04]  /*5110*/  FADD.FTZ R125, R154, -R125 ;  /* 0x8000007d9a7d7221 */ /* 0x000fc80000010000 */
[----:B------:R-:W-:-:S04]  /*5120*/  FMUL.FTZ R126, R200, R125 ;  /* 0x0000007dc87e7220 */ /* 0x000fc80000410000 */
[----:B------:R-:W-:-:S07]  /*5130*/  @P4 FADD.FTZ R126, R126, R131 ;  /* 0x000000837e7e4221 */ /* 0x000fce0000010000 */
.L_x_4466:
[----:B------:R-:W-:Y:S05]  /*5140*/  BSYNC B1 ;  /* 0x0000000000017941 */ /* 0x000fea0003800000 */
.L_x_4464:
        /* <DEDUP_REMOVED lines=16> */
.L_x_4468:
[----:B------:R-:W-:Y:S01]  /*5250*/  FFMA.FTZ R124, R156, R128, R127 ;  /* 0x000000809c7c7223 */ /* 0x000fe2000001007f */
[----:B------:R-:W-:-:S03]  /*5260*/  @P4 SHF.R.U32.HI R126, RZ, 0x10, R175 ;  /* 0x00000010ff7e4819 */ /* 0x000fc600000116af */
[----:B------:R-:W-:Y:S01]  /*5270*/  FADD.FTZ R125, R155, -R124 ;  /* 0x8000007c9b7d7221 */ /* 0x000fe20000010000 */
[----:B------:R-:W-:-:S03]  /*5280*/  @P4 SHF.L.U32 R127, R126, 0x10, RZ ;  /* 0x000000107e7f4819 */ /* 0x000fc600000006ff */
[----:B------:R-:W-:-:S04]  /*5290*/  FMUL.FTZ R126, R200, R125 ;  /* 0x0000007dc87e7220 */ /* 0x000fc80000410000 */
[----:B------:R-:W-:-:S07]  /*52a0*/  @P4 FADD.FTZ R126, R126, R127 ;  /* 0x0000007f7e7e4221 */ /* 0x000fce0000010000 */
.L_x_4469:
[----:B------:R-:W-:Y:S05]  /*52b0*/  BSYNC B1 ;  /* 0x0000000000017941 */ /* 0x000fea0003800000 */
.L_x_4467:
        /* <DEDUP_REMOVED lines=17> */
.L_x_4470:
        /* <DEDUP_REMOVED lines=11> */
.L_x_4472:
[----:B------:R-:W-:Y:S05]  /*5480*/  BSYNC B1 ;  /* 0x0000000000017941 */ /* 0x000fea0003800000 */
.L_x_4471:
[----:B------:R-:W-:Y:S01]  /*5490*/  IADD3 R2, R2, 0x100, RZ ;  /* 0x0000010002027810 */ /* 0x000fe20007ffe0ff */
[----:B------:R-:W-:-:S07]  /*54a0*/  VIADD R129, R129, 0x100 ;  /* 0x0000010081817836 */ /* 0x000fce0000000000 */
.L_x_4457:
[----:B------:R-:W-:Y:S05]  /*54b0*/  BSYNC B0 ;  /* 0x0000000000007941 */ /* 0x000fea0003800000 */
.L_x_4456:
        /* <DEDUP_REMOVED lines=11> */
[----:B-----5:R-:W-:Y:S01]  /*5570*/  SHF.L.U32 R126, R172, 0x10, RZ ;  /* 0x00000010ac7e7819 */ /* 0x020fe200000006ff */
[----:B------:R-:W-:Y:S06]  /*5580*/  BRA `(.L_x_4477) ;  /* 0x0000000000207947 */ /* 0x000fec0003800000 */
.L_x_4476:
        /* <DEDUP_REMOVED lines=8> */
.L_x_4477:
[----:B------:R-:W-:Y:S05]  /*5610*/  BSYNC B1 ;  /* 0x0000000000017941 */ /* 0x000fea0003800000 */
.L_x_4475:
        /* <DEDUP_REMOVED lines=18> */
.L_x_4479:
[----:B------:R-:W-:Y:S01]  /*5740*/  FFMA.FTZ R124, R158, R128, R127 ;  /* 0x000000809e7c7223 */ /* 0x000fe2000001007f */
[----:B------:R-:W-:-:S03]  /*5750*/  @P4 SHF.R.U64 R126, R172, 0x10, R173 ;  /* 0x00000010ac7e4819 */ /* 0x000fc600000012ad */
[----:B------:R-:W-:Y:S02]  /*5760*/  FADD.FTZ R125, R161, -R124 ;  /* 0x8000007ca17d7221 */ /* 0x000fe40000010000 */
[----:B------:R-:W-:Y:S02]  /*5770*/  @P4 IMAD.U32 R131, R126, 0x10000, RZ ;  /* 0x000100007e834824 */ /* 0x000fe400078e00ff */
[----:B------:R-:W-:-:S04]  /*5780*/  FMUL.FTZ R126, R200, R125 ;  /* 0x0000007dc87e7220 */ /* 0x000fc80000410000 */
[----:B------:R-:W-:-:S07]  /*5790*/  @P4 FADD.FTZ R126, R126, R131 ;  /* 0x000000837e7e4221 */ /* 0x000fce0000010000 */
.L_x_4480:
[----:B------:R-:W-:Y:S05]  /*57a0*/  BSYNC B1 ;  /* 0x0000000000017941 */ /* 0x000fea0003800000 */
.L_x_4478:
        /* <DEDUP_REMOVED lines=13> */
[----:B------:R-:W-:Y:S01]  /*5880*/  SHF.L.U32 R126, R173, 0x10, RZ ;  /* 0x00000010ad7e7819 */ /* 0x000fe200000006ff */
[----:B------:R-:W-:Y:S06]  /*5890*/  BRA `(.L_x_4483) ;  /* 0x0000000000147947 */ /* 0x000fec0003800000 */
.L_x_4482:
[----:B------:R-:W-:Y:S01]  /*58a0*/  FFMA.FTZ R125, R159, R128, R127 ;  /* 0x000000809f7d7223 */ /* 0x000fe2000001007f */
[----:B------:R-:W-:-:S03]  /*58b0*/  @P4 IMAD.U32 R131, R173, 0x10000, RZ ;  /* 0x00010000ad834824 */ /* 0x000fc600078e00ff */
[----:B------:R-:W-:-:S04]  /*58c0*/  FADD.FTZ R125, R162, -R125 ;  /* 0x8000007da27d7221 */ /* 0x000fc80000010000 */
[----:B------:R-:W-:-:S04]  /*58d0*/  FMUL.FTZ R126, R200, R125 ;  /* 0x0000007dc87e7220 */ /* 0x000fc80000410000 */
[----:B------:R-:W-:-:S07]  /*58e0*/  @P4 FADD.FTZ R126, R126, R131 ;  /* 0x000000837e7e4221 */ /* 0x000fce0000010000 */
.L_x_4483:
[----:B------:R-:W-:Y:S05]  /*58f0*/  BSYNC B1 ;  /* 0x0000000000017941 */ /* 0x000fea0003800000 */
.L_x_4481:
        /* <DEDUP_REMOVED lines=16> */
.L_x_4485:
[----:B------:R-:W-:Y:S01]  /*5a00*/  FFMA.FTZ R124, R164, R128, R127 ;  /* 0x00000080a47c7223 */ /* 0x000fe2000001007f */
[----:B------:R-:W-:-:S03]  /*5a10*/  @P4 SHF.R.U32.HI R126, RZ, 0x10, R173 ;  /* 0x00000010ff7e4819 */ /* 0x000fc600000116ad */
[----:B------:R-:W-:Y:S02]  /*5a20*/  FADD.FTZ R125, R163, -R124 ;  /* 0x8000007ca37d7221 */ /* 0x000fe40000010000 */
[----:B------:R-:W-:Y:S02]  /*5a30*/  @P4 IMAD.U32 R127, R126, 0x10000, RZ ;  /* 0x000100007e7f4824 */ /* 0x000fe400078e00ff */
[----:B------:R-:W-:-:S04]  /*5a40*/  FMUL.FTZ R126, R200, R125 ;  /* 0x0000007dc87e7220 */ /* 0x000fc80000410000 */
[----:B------:R-:W-:-:S07]  /*5a50*/  @P4 FADD.FTZ R126, R126, R127 ;  /* 0x0000007f7e7e4221 */ /* 0x000fce0000010000 */
.L_x_4486:
[----:B------:R-:W-:Y:S05]  /*5a60*/  BSYNC B1 ;  /* 0x0000000000017941 */ /* 0x000fea0003800000 */
.L_x_4484:
        /* <DEDUP_REMOVED lines=17> */
.L_x_4487:
        /* <DEDUP_REMOVED lines=11> */
.L_x_4489:
[----:B------:R-:W-:Y:S05]  /*5c30*/  BSYNC B1 ;  /* 0x0000000000017941 */ /* 0x000fea0003800000 */
.L_x_4488:
[----:B------:R-:W-:Y:S02]  /*5c40*/  IADD3 R2, R2, 0x100, RZ ;  /* 0x0000010002027810 */ /* 0x000fe40007ffe0ff */
[----:B------:R-:W-:-:S07]  /*5c50*/  IADD3 R129, R129, 0x100, RZ ;  /* 0x0000010081817810 */ /* 0x000fce0007ffe0ff */
.L_x_4474:
[----:B------:R-:W-:Y:S05]  /*5c60*/  BSYNC B0 ;  /* 0x0000000000007941 */ /* 0x000fea0003800000 */
.L_x_4473:
        /* <DEDUP_REMOVED lines=14> */
.L_x_4493:
        /* <DEDUP_REMOVED lines=8> */
.L_x_4494:
[----:B------:R-:W-:Y:S05]  /*5dd0*/  BSYNC B1 ;  /* 0x0000000000017941 */ /* 0x000fea0003800000 */
.L_x_4492:
        /* <DEDUP_REMOVED lines=18> */
.L_x_4496:
[----:B------:R-:W-:Y:S01]  /*5f00*/  FFMA.FTZ R124, R166, R128, R127 ;  /* 0x00000080a67c7223 */ /* 0x000fe2000001007f */
[----:B------:R-:W-:-:S03]  /*5f10*/  @P4 SHF.R.U64 R126, R170, 0x10, R171 ;  /* 0x00000010aa7e4819 */ /* 0x000fc600000012ab */
[----:B------:R-:W-:Y:S01]  /*5f20*/  FADD.FTZ R125, R167, -R124 ;  /* 0x8000007ca77d7221 */ /* 0x000fe20000010000 */
[----:B------:R-:W-:-:S03]  /*5f30*/  @P4 SHF.L.U32 R131, R126, 0x10, RZ ;  /* 0x000000107e834819 */ /* 0x000fc600000006ff */
[----:B------:R-:W-:-:S04]  /*5f40*/  FMUL.FTZ R126, R200, R125 ;  /* 0x0000007dc87e7220 */ /* 0x000fc80000410000 */
[----:B------:R-:W-:-:S07]  /*5f50*/  @P4 FADD.FTZ R126, R126, R131 ;  /* 0x000000837e7e4221 */ /* 0x000fce0000010000 */
.L_x_4497:
[----:B------:R-:W-:Y:S05]  /*5f60*/  BSYNC B1 ;  /* 0x0000000000017941 */ /* 0x000fea0003800000 */
.L_x_4495:
        /* <DEDUP_REMOVED lines=15> */
.L_x_4499:
[----:B------:R-:W-:Y:S01]  /*6060*/  FFMA.FTZ R125, R169, R128, R127 ;  /* 0x00000080a97d7223 */ /* 0x000fe2000001007f */
[----:B------:R-:W-:-:S03]  /*6070*/  @P4 SHF.L.U32 R131, R171, 0x10, RZ ;  /* 0x00000010ab834819 */ /* 0x000fc600000006ff */
[----:B------:R-:W-:-:S04]  /*6080*/  FADD.FTZ R125, R184, -R125 ;  /* 0x8000007db87d7221 */ /* 0x000fc80000010000 */
[----:B------:R-:W-:-:S04]  /*6090*/  FMUL.FTZ R126, R200, R125 ;  /* 0x0000007dc87e7220 */ /* 0x000fc80000410000 */
[----:B------:R-:W-:-:S07]  /*60a0*/  @P4 FADD.FTZ R126, R126, R131 ;  /* 0x000000837e7e4221 */ /* 0x000fce0000010000 */
.L_x_4500:
[----:B------:R-:W-:Y:S05]  /*60b0*/  BSYNC B1 ;  /* 0x0000000000017941 */ /* 0x000fea0003800000 */
.L_x_4498:
        /* <DEDUP_REMOVED lines=16> */
.L_x_4502:
[----:B------:R-:W-:Y:S01]  /*61c0*/  FFMA.FTZ R128, R186, R128, R127 ;  /* 0x00000080ba807223 */ /* 0x000fe2000001007f */
[----:B------:R-:W-:-:S03]  /*61d0*/  @P4 SHF.R.U32.HI R124, RZ, 0x10, R171 ;  /* 0x00000010ff7c4819 */ /* 0x000fc600000116ab */
[----:B------:R-:W-:Y:S01]  /*61e0*/  FADD.FTZ R125, R185, -R128 ;  /* 0x80000080b97d7221 */ /* 0x000fe20000010000 */
[----:B------:R-:W-:-:S03]  /*61f0*/  @P4 SHF.L.U32 R127, R124, 0x10, RZ ;  /* 0x000000107c7f4819 */ /* 0x000fc600000006ff */
[----:B------:R-:W-:-:S04]  /*6200*/  FMUL.FTZ R200, R200, R125 ;  /* 0x0000007dc8c87220 */ /* 0x000fc80000410000 */
[----:B------:R-:W-:-:S07]  /*6210*/  @P4 FADD.FTZ R200, R200, R127 ;  /* 0x0000007fc8c84221 */ /* 0x000fce0000010000 */
.L_x_4503:
[----:B------:R-:W-:Y:S05]  /*6220*/  BSYNC B1 ;  /* 0x0000000000017941 */ /* 0x000fea0003800000 */
.L_x_4501:
        /* <DEDUP_REMOVED lines=17> */
.L_x_4504:
        /* <DEDUP_REMOVED lines=10> */
.L_x_4491:
[----:B------:R-:W-:Y:S05]  /*63e0*/  BSYNC B0 ;  /* 0x0000000000007941 */ /* 0x000fea0003800000 */
.L_x_4490:
[----:B------:R-:W-:Y:S01]  /*63f0*/  ISETP.NE.AND P2, PT, R198, RZ, PT ;  /* 0x000000ffc600720c */ /* 0x000fe20003f45270 */
[----:B------:R-:W-:-:S03]  /*6400*/  VIADD R4, R4, UR14 ;  /* 0x0000000e04047c36 */ /* 0x000fc60008000000 */
[----:B------:R-:W-:Y:S02]  /*6410*/  SEL R132, RZ, 0x1, P2 ;  /* 0x00000001ff847807 */ /* 0x000fe40001000000 */
[----:B------:R-:W-:-:S13]  /*6420*/  ISETP.GE.AND P2, PT, R4, UR15, PT ;  /* 0x0000000f04007c0c */ /* 0x000fda000bf46270 */
[----:B------:R-:W-:Y:S05]  /*6430*/  @!P2 BRA `(.L_x_4505) ;  /* 0xffffffa0005ca947 */ /* 0x000fea000383ffff */
.L_x_4359:
[----:B-----5:R-:W4:Y:S01]  /*6440*/  S2R R0, SR_TID.X ;  /* 0x0000000000007919 */ /* 0x020f220000002100 */
[----:B------:R-:W4:Y:S01]  /*6450*/  S2UR UR6, SR_CTAID.X ;  /* 0x00000000000679c3 */ /* 0x000f220000002500 */
[----:B------:R-:W-:Y:S02]  /*6460*/  ISETP.NE.AND P6, PT, R199, RZ, PT ;  /* 0x000000ffc700720c */ /* 0x000fe40003fc5270 */
[----:B------:R-:W-:Y:S02]  /*6470*/  ISETP.NE.AND P5, PT, R197, RZ, PT ;  /* 0x000000ffc500720c */ /* 0x000fe40003fa5270 */
[----:B------:R-:W-:Y:S02]  /*6480*/  ISETP.NE.AND P4, PT, R10, RZ, PT ;  /* 0x000000ff0a00720c */ /* 0x000fe40003f85270 */
[----:B------:R-:W-:Y:S01]  /*6490*/  ISETP.NE.AND P3, PT, R12, RZ, PT ;  /* 0x000000ff0c00720c */ /* 0x000fe20003f65270 */
[----:B------:R-:W1:Y:S01]  /*64a0*/  @P0 LDC.64 R18, c[0x0][0x2d0] ;  /* 0x0000b400ff120b82 */ /* 0x000e620000000a00 */
[----:B------:R-:W-:-:S07]  /*64b0*/  ISETP.NE.AND P2, PT, R16, RZ, PT ;  /* 0x000000ff1000720c */ /* 0x000fce0003f45270 */
[----:B------:R-:W2:Y:S08]  /*64c0*/  @P6 LDC.64 R2, c[0x0][0x2d0] ;  /* 0x0000b400ff026b82 */ /* 0x000eb00000000a00 */
[----:B0-----:R-:W0:Y:S01]  /*64d0*/  @P6 LDC.64 R4, c[0x0][0x2d8] ;  /* 0x0000b600ff046b82 */ /* 0x001e220000000a00 */
[----:B----4-:R-:W-:-:S07]  /*64e0*/  LEA.HI R0, R0, UR6, RZ, 0x18 ;  /* 0x0000000600007c11 */ /* 0x010fce000f8fc0ff */
[----:B------:R-:W4:Y:S01]  /*64f0*/  @P5 LDC.64 R8, c[0x0][0x2d0] ;  /* 0x0000b400ff085b82 */ /* 0x000f220000000a00 */
[----:B------:R-:W-:-:S07]  /*6500*/  IMAD R7, R0, R7, RZ ;  /* 0x0000000700077224 */ /* 0x000fce00078e02ff */
[----:B------:R-:W3:Y:S01]  /*6510*/  @P5 LDC.64 R10, c[0x0][0x2d8] ;  /* 0x0000b600ff0a5b82 */ /* 0x000ee20000000a00 */
[----:B------:R-:W-:-:S05]  /*6520*/  LEA.HI R27, R7, R6, RZ, 0x1e ;  /* 0x00000006071b7211 */ /* 0x000fca00078ff0ff */
[C---:B--2---:R-:W-:Y:S02]  /*6530*/  @P6 IMAD.WIDE.U32 R2, R27.reuse, 0x10, R2 ;  /* 0x000000101b026825 */ /* 0x044fe400078e0002 */
[----:B------:R-:W2:Y:S02]  /*6540*/  @P4 LDC.64 R12, c[0x0][0x2d0] ;  /* 0x0000b400ff0c4b82 */ /* 0x000ea40000000a00 */
[C---:B0-----:R-:W-:Y:S01]  /*6550*/  @P6 IMAD.WIDE.U32 R4, R27.reuse, 0x10, R4 ;  /* 0x000000101b046825 */ /* 0x041fe200078e0004 */
        /* <DEDUP_REMOVED lines=11> */
[----:B--2---:R-:W-:-:S05]  /*6610*/  @P4 IMAD.WIDE.U32 R12, R27, 0x10, R12 ;  /* 0x000000101b0c4825 */ /* 0x004fca00078e000c */
[----:B------:R0:W-:Y:S02]  /*6620*/  @P4 STG.E.128 desc[UR4][R12.64], R56 ;  /* 0x000000380c004986 */ /* 0x0001e4000c101d04 */
[----:B------:R-:W2:Y:S01]  /*6630*/  @P0 LDC.64 R20, c[0x0][0x2d8] ;  /* 0x0000b600ff140b82 */ /* 0x000ea20000000a00 */
        /* <DEDUP_REMOVED lines=10> */
[----:B------:R-:W-:-:S04]  /*66e0*/  @P0 IMAD.WIDE.U32 R18, R27, 0x10, R18 ;  /* 0x000000101b120825 */ /* 0x000fc800078e0012 */
[C---:B--2---:R-:W-:Y:S01]  /*66f0*/  @P0 IMAD.WIDE.U32 R20, R27.reuse, 0x10, R20 ;  /* 0x000000101b140825 */ /* 0x044fe200078e0014 */
        /* <DEDUP_REMOVED lines=16> */
.L_x_4387:
[----:B------:R-:W-:Y:S01]  /*6800*/  HFMA2.MMA R137, -RZ, RZ, 0, 9.5367431640625e-07 ;  /* 0x00000010ff897435 */ /* 0x000fe200000001ff */
[----:B------:R-:W-:Y:S01]  /*6810*/  MOV R136, R133 ;  /* 0x0000008500887202 */ /* 0x000fe20000000f00 */
[----:B------:R-:W-:Y:S01]  /*6820*/  IMAD.MOV.U32 R138, RZ, RZ, 0x1f ;  /* 0x0000001fff8a7424 */ /* 0x000fe200078e00ff */
[----:B------:R-:W-:-:S08]  /*6830*/  MOV R135, 0xffffffff ;  /* 0xffffffff00877802 */ /* 0x000fd00000000f00 */
[----:B0----5:R-:W-:Y:S05]  /*6840*/  WARPSYNC.COLLECTIVE R135, `(.L_x_4506) ;  /* 0x0000000087087348 */ /* 0x021fea0003c00000 */
[----:B------:R1:W2:Y:S02]  /*6850*/  SHFL.DOWN P5, R191, R136, R137, R138 ;  /* 0x0800008988bf7389 */ /* 0x0002a400000a008a */
[----:B012--5:R-:W-:Y:S01]  /*6860*/  ENDCOLLECTIVE ;  /* 0x000000000000791b */ /* 0x027fe20003800000 */
.L_x_4506:
[----:B------:R-:W-:Y:S01]  /*6870*/  IMAD.MOV.U32 R136, RZ, RZ, R134 ;  /* 0x000000ffff887224 */ /* 0x000fe200078e0086 */
[----:B------:R-:W-:-:S07]  /*6880*/  MOV R126, R191 ;  /* 0x000000bf007e7202 */ /* 0x000fce0000000f00 */
[----:B------:R-:W-:Y:S05]  /*6890*/  WARPSYNC.COLLECTIVE R135, `(.L_x_4507) ;  /* 0x0000000087087348 */ /* 0x000fea0003c00000 */
[----:B------:R0:W1:Y:S02]  /*68a0*/  SHFL.DOWN P5, R191, R136, R137, R138 ;  /* 0x0800008988bf7389 */ /* 0x00006400000a008a */
[----:B01----:R-:W-:Y:S01]  /*68b0*/  ENDCOLLECTIVE ;  /* 0x000000000000791b */ /* 0x003fe20003800000 */
.L_x_4507:
[----:B------:R-:W-:-:S05]  /*68c0*/  FADD.FTZ R126, R126, R133 ;  /* 0x000000857e7e7221 */ /* 0x000fca0000010000 */
[----:B------:R-:W-:Y:S01]  /*68d0*/  MOV R136, R126 ;  /* 0x0000007e00887202 */ /* 0x000fe20000000f00 */
[----:B------:R-:W-:Y:S01]  /*68e0*/  IMAD.MOV.U32 R137, RZ, RZ, 0x8 ;  /* 0x00000008ff897424 */ /* 0x000fe200078e00ff */
[----:B------:R-:W-:-:S07]  /*68f0*/  MOV R127, R191 ;  /* 0x000000bf007f7202 */ /* 0x000fce0000000f00 */
[----:B------:R-:W-:Y:S05]  /*6900*/  WARPSYNC.COLLECTIVE R135, `(.L_x_4508) ;  /* 0x0000000087087348 */ /* 0x000fea0003c00000 */
[----:B------:R0:W1:Y:S02]  /*6910*/  SHFL.DOWN P5, R191, R136, R137, R138 ;  /* 0x0800008988bf7389 */ /* 0x00006400000a008a */
[----:B01----:R-:W-:Y:S01]  /*6920*/  ENDCOLLECTIVE ;  /* 0x000000000000791b */ /* 0x003fe20003800000 */
.L_x_4508:
[----:B------:R-:W-:-:S05]  /*6930*/  FADD.FTZ R127, R127, R134 ;  /* 0x000000867f7f7221 */ /* 0x000fca0000010000 */
[----:B------:R-:W-:Y:S02]  /*6940*/  MOV R136, R127 ;  /* 0x0000007f00887202 */ /* 0x000fe40000000f00 */
[----:B------:R-:W-:-:S07]  /*6950*/  MOV R129, R191 ;  /* 0x000000bf00817202 */ /* 0x000fce0000000f00 */
[----:B------:R-:W-:Y:S05]  /*6960*/  WARPSYNC.COLLECTIVE R135, `(.L_x_4509) ;  /* 0x0000000087087348 */ /* 0x000fea0003c00000 */
[----:B------:R0:W1:Y:S02]  /*6970*/  SHFL.DOWN P5, R191, R136, R137, R138 ;  /* 0x0800008988bf7389 */ /* 0x00006400000a008a */
[----:B01----:R-:W-:Y:S01]  /*6980*/  ENDCOLLECTIVE ;  /* 0x000000000000791b */ /* 0x003fe20003800000 */
.L_x_4509:
[----:B------:R-:W-:Y:S01]  /*6990*/  FADD.FTZ R129, R126, R129 ;  /* 0x000000817e817221 */ /* 0x000fe20000010000 */
[----:B------:R-:W-:-:S04]  /*69a0*/  HFMA2.MMA R137, -RZ, RZ, 0, 2.384185791015625e-07 ;  /* 0x00000004ff897435 */ /* 0x000fc800000001ff */
[----:B------:R-:W-:Y:S01]  /*69b0*/  MOV R136, R129 ;  /* 0x0000008100887202 */ /* 0x000fe20000000f00 */
[----:B------:R-:W-:-:S07]  /*69c0*/  IMAD.MOV.U32 R128, RZ, RZ, R191 ;  /* 0x000000ffff807224 */ /* 0x000fce00078e00bf */
[----:B------:R-:W-:Y:S05]  /*69d0*/  WARPSYNC.COLLECTIVE R135, `(.L_x_4510) ;  /* 0x0000000087087348 */ /* 0x000fea0003c00000 */
[----:B------:R0:W1:Y:S02]  /*69e0*/  SHFL.DOWN P5, R191, R136, R137, R138 ;  /* 0x0800008988bf7389 */ /* 0x00006400000a008a */
[----:B01----:R-:W-:Y:S01]  /*69f0*/  ENDCOLLECTIVE ;  /* 0x000000000000791b */ /* 0x003fe20003800000 */
.L_x_4510:
[----:B------:R-:W-:-:S05]  /*6a00*/  FADD.FTZ R128, R127, R128 ;  /* 0x000000807f807221 */ /* 0x000fca0000010000 */
[----:B------:R-:W-:Y:S01]  /*6a10*/  MOV R136, R128 ;  /* 0x0000008000887202 */ /* 0x000fe20000000f00 */
[----:B------:R-:W-:-:S07]  /*6a20*/  IMAD.MOV.U32 R130, RZ, RZ, R191 ;  /* 0x000000ffff827224 */ /* 0x000fce00078e00bf */
[----:B------:R-:W-:Y:S05]  /*6a30*/  WARPSYNC.COLLECTIVE R135, `(.L_x_4511) ;  /* 0x0000000087087348 */ /* 0x000fea0003c00000 */
[----:B------:R0:W1:Y:S02]  /*6a40*/  SHFL.DOWN P5, R191, R136, R137, R138 ;  /* 0x0800008988bf7389 */ /* 0x00006400000a008a */
[----:B01----:R-:W-:Y:S01]  /*6a50*/  ENDCOLLECTIVE ;  /* 0x000000000000791b */ /* 0x003fe20003800000 */
.L_x_4511:
[----:B------:R-:W-:Y:S01]  /*6a60*/  FADD.FTZ R130, R129, R130 ;  /* 0x0000008281827221 */ /* 0x000fe20000010000 */
[----:B------:R-:W-:-:S03]  /*6a70*/  HFMA2.MMA R137, -RZ, RZ, 0, 1.1920928955078125e-07 ;  /* 0x00000002ff897435 */ /* 0x000fc600000001ff */
[----:B------:R-:W-:Y:S01]  /*6a80*/  IMAD.MOV.U32 R136, RZ, RZ, R130 ;  /* 0x000000ffff887224 */ /* 0x000fe200078e0082 */
[----:B------:R-:W-:-:S07]  /*6a90*/  MOV R131, R191 ;  /* 0x000000bf00837202 */ /* 0x000fce0000000f00 */
[----:B------:R-:W-:Y:S05]  /*6aa0*/  WARPSYNC.COLLECTIVE R135, `(.L_x_4512) ;  /* 0x0000000087087348 */ /* 0x000fea0003c00000 */
[----:B------:R0:W1:Y:S02]  /*6ab0*/  SHFL.DOWN P5, R191, R136, R137, R138 ;  /* 0x0800008988bf7389 */ /* 0x00006400000a008a */
[----:B01----:R-:W-:Y:S01]  /*6ac0*/  ENDCOLLECTIVE ;  /* 0x000000000000791b */ /* 0x003fe20003800000 */
.L_x_4512:
[----:B------:R-:W-:-:S04]  /*6ad0*/  FADD.FTZ R131, R128, R131 ;  /* 0x0000008380837221 */ /* 0x000fc80000010000 */
[----:B------:R-:W-:Y:S01]  /*6ae0*/  IMAD.MOV.U32 R136, RZ, RZ, R131 ;  /* 0x000000ffff887224 */ /* 0x000fe200078e0083 */
[----:B------:R-:W-:-:S07]  /*6af0*/  MOV R133, R191 ;  /* 0x000000bf00857202 */ /* 0x000fce0000000f00 */
[----:B------:R-:W-:Y:S05]  /*6b00*/  WARPSYNC.COLLECTIVE R135, `(.L_x_4513) ;  /* 0x0000000087087348 */ /* 0x000fea0003c00000 */
[----:B------:R0:W1:Y:S02]  /*6b10*/  SHFL.DOWN P5, R191, R136, R137, R138 ;  /* 0x0800008988bf7389 */ /* 0x00006400000a008a */
[----:B01----:R-:W-:Y:S01]  /*6b20*/  ENDCOLLECTIVE ;  /* 0x000000000000791b */ /* 0x003fe20003800000 */
.L_x_4513:
[----:B------:R-:W-:-:S05]  /*6b30*/  FADD.FTZ R133, R130, R133 ;  /* 0x0000008582857221 */ /* 0x000fca0000010000 */
[----:B------:R-:W-:Y:S01]  /*6b40*/  MOV R136, R133 ;  /* 0x0000008500887202 */ /* 0x000fe20000000f00 */
[----:B------:R-:W-:Y:S01]  /*6b50*/  IMAD.MOV.U32 R137, RZ, RZ, 0x1 ;  /* 0x00000001ff897424 */ /* 0x000fe200078e00ff */
[----:B------:R-:W-:-:S07]  /*6b60*/  MOV R132, R191 ;  /* 0x000000bf00847202 */ /* 0x000fce0000000f00 */
[----:B------:R-:W-:Y:S05]  /*6b70*/  WARPSYNC.COLLECTIVE R135, `(.L_x_4514) ;  /* 0x0000000087087348 */ /* 0x000fea0003c00000 */
[----:B------:R0:W1:Y:S02]  /*6b80*/  SHFL.DOWN P5, R191, R136, R137, R138 ;  /* 0x0800008988bf7389 */ /* 0x00006400000a008a */
[----:B01----:R-:W-:Y:S01]  /*6b90*/  ENDCOLLECTIVE ;  /* 0x000000000000791b */ /* 0x003fe20003800000 */
.L_x_4514:
[----:B------:R-:W-:-:S05]  /*6ba0*/  FADD.FTZ R132, R131, R132 ;  /* 0x0000008483847221 */ /* 0x000fca0000010000 */
[----:B------:R-:W-:Y:S02]  /*6bb0*/  MOV R136, R132 ;  /* 0x0000008400887202 */ /* 0x000fe40000000f00 */
[----:B------:R-:W-:-:S07]  /*6bc0*/  MOV R190, R191 ;  /* 0x000000bf00be7202 */ /* 0x000fce0000000f00 */
[----:B------:R-:W-:Y:S05]  /*6bd0*/  WARPSYNC.COLLECTIVE R135, `(.L_x_4515) ;  /* 0x0000000087087348 */ /* 0x000fea0003c00000 */
[----:B------:R0:W1:Y:S02]  /*6be0*/  SHFL.DOWN P5, R191, R136, R137, R138 ;  /* 0x0800008988bf7389 */ /* 0x00006400000a008a */
[----:B01----:R-:W-:Y:S01]  /*6bf0*/  ENDCOLLECTIVE ;  /* 0x000000000000791b */ /* 0x003fe20003800000 */
.L_x_4515:
[----:B------:R-:W-:Y:S05]  /*6c00*/  BRA `(.L_x_4516) ;  /* 0xffffffbc00c87947 */ /* 0x000fea000383ffff */
.L_x_4517:
        /* <DEDUP_REMOVED lines=15> */
.L_x_15213:


//--------------------- .text._ZN10layer_norm22ln_bwd_finalize_kernelINS_22Kernel_traits_finalizeILj7168Ef13__nv_bfloat16S2_S2_fjLb0ELj1024ELj4ENS_18Kernel_traits_baseILj7168EfS2_S2_S2_fjLj1024EEEEELb0ELb1EEEvNS_9BwdParamsE --------------------------
	.section	.text._ZN10layer_norm22ln_bwd_finalize_kernelINS_22Kernel_traits_finalizeILj7168Ef13__nv_bfloat16S2_S2_fjLb0ELj1024ELj4ENS_18Kernel_traits_baseILj7168EfS2_S2_S2_fjLj1024EEEEELb0ELb1EEEvNS_9BwdParamsE,"ax",@progbits
	.align	128
        .global         _ZN10layer_norm22ln_bwd_finalize_kernelINS_22Kernel_traits_finalizeILj7168Ef13__nv_bfloat16S2_S2_fjLb0ELj1024ELj4ENS_18Kernel_traits_baseILj7168EfS2_S2_S2_fjLj1024EEEEELb0ELb1EEEvNS_9BwdParamsE
        .type           _ZN10layer_norm22ln_bwd_finalize_kernelINS_22Kernel_traits_finalizeILj7168Ef13__nv_bfloat16S2_S2_fjLb0ELj1024ELj4ENS_18Kernel_traits_baseILj7168EfS2_S2_S2_fjLj1024EEEEELb0ELb1EEEvNS_9BwdParamsE,@function
        .size           _ZN10layer_norm22ln_bwd_finalize_kernelINS_22Kernel_traits_finalizeILj7168Ef13__nv_bfloat16S2_S2_fjLb0ELj1024ELj4ENS_18Kernel_traits_baseILj7168EfS2_S2_S2_fjLj1024EEEEELb0ELb1EEEvNS_9BwdParamsE,(.L_x_15214 - _ZN10layer_norm22ln_bwd_finalize_kernelINS_22Kernel_traits_finalizeILj7168Ef13__nv_bfloat16S2_S2_fjLb0ELj1024ELj4ENS_18Kernel_traits_baseILj7168EfS2_S2_S2_fjLj1024EEEEELb0ELb1EEEvNS_9BwdParamsE)
        .other          _ZN10layer_norm22ln_bwd_finalize_kernelINS_22Kernel_traits_finalizeILj7168Ef13__nv_bfloat16S2_S2_fjLb0ELj1024ELj4ENS_18Kernel_traits_baseILj7168EfS2_S2_S2_fjLj1024EEEEELb0ELb1EEEvNS_9BwdParamsE,@"STO_CUDA_ENTRY STV_DEFAULT"
_ZN10layer_norm22ln_bwd_finalize_kernelINS_22Kernel_traits_finalizeILj7168Ef13__nv_bfloat16S2_S2_fjLb0ELj1024ELj4ENS_18Kernel_traits_baseILj7168EfS2_S2_S2_fjLj1024EEEEELb0ELb1EEEvNS_9BwdParamsE:
.text._ZN10layer_norm22ln_bwd_finalize_kernelINS_22Kernel_traits_finalizeILj7168Ef13__nv_bfloat16S2_S2_fjLb0ELj1024ELj4ENS_18Kernel_traits_baseILj7168EfS2_S2_S2_fjLj1024EEEEELb0ELb1EEEvNS_9BwdParamsE:
        /* <DEDUP_REMOVED lines=26> */
.L_x_4527:
[----:B0-2---:R-:W0:Y:S01]  /*01a0*/  LDC R10, c[0x0][0x210] ;  /* 0x00008400ff0a7b82 */ /* 0x005e220000000800 */
[----:B------:R-:W-:Y:S01]  /*01b0*/  BSSY B0, `(.L_x_4518) ;  /* 0x0000067000007945 */ /* 0x000fe20003800000 */
[----:B------:R-:W-:Y:S01]  /*01c0*/  HFMA2.MMA R26, -RZ, RZ, 0, 0 ;  /* 0x00000000ff1a7435 */ /* 0x000fe200000001ff */
[----:B------:R-:W-:Y:S02]  /*01d0*/  MOV R20, RZ ;  /* 0x000000ff00147202 */ /* 0x000fe40000000f00 */
[----:B0-----:R-:W-:-:S13]  /*01e0*/  ISETP.GE.U32.AND P1, PT, R5, R10, PT ;  /* 0x0000000a0500720c */ /* 0x001fda0003f26070 */
[----:B-1----:R-:W-:Y:S05]  /*01f0*/  @P1 BRA `(.L_x_4519) ;  /* 0x0000000400881947 */ /* 0x002fea0003800000 */
        /* <DEDUP_REMOVED lines=25> */
.L_x_4522:
        /* <DEDUP_REMOVED lines=34> */
.L_x_4521:
[----:B------:R-:W-:Y:S05]  /*05b0*/  BSYNC B1 ;  /* 0x0000000000017941 */ /* 0x000fea0003800000 */
.L_x_4520:
        /* <DEDUP_REMOVED lines=25> */
.L_x_4524:
[----:B------:R-:W-:Y:S05]  /*0750*/  BSYNC B1 ;  /* 0x0000000000017941 */ /* 0x000fea0003800000 */
.L_x_4523:
        /* <DEDUP_REMOVED lines=12> */
.L_x_4519:
[----:B------:R-:W-:Y:S05]  /*0820*/  BSYNC B0 ;  /* 0x0000000000007941 */ /* 0x000fea0003800000 */
.L_x_4518:
        /* <DEDUP_REMOVED lines=29> */
.L_x_4538:
[----:B------:R-:W-:Y:S01]  /*0a00*/  @!P1 SHF.R.U32.HI R12, RZ, 0x3, R0 ;  /* 0x00000003ff0c9819 */ /* 0x000fe20000011600 */
[----:B----4-:R-:W-:Y:S01]  /*0a10*/  FADD.FTZ R14, R9, R14 ;  /* 0x0000000e090e7221 */ /* 0x010fe20000010000 */
[----:B---3--:R-:W-:Y:S02]  /*0a20*/  FADD.FTZ R11, R10, R11 ;  /* 0x0000000b0a0b7221 */ /* 0x008fe40000010000 */
[----:B------:R-:W-:-:S05]  /*0a30*/  @!P1 LOP3.LUT R12, R12, 0x1ffffffc, RZ, 0xc0, !PT ;  /* 0x1ffffffc0c0c9812 */ /* 0x000fca00078ec0ff */
[----:B------:R3:W-:Y:S04]  /*0a40*/  @!P1 STS [R12+UR4+0x2000], R14 ;  /* 0x0020000e0c009988 */ /* 0x0007e80008000804 */
[----:B------:R3:W-:Y:S02]  /*0a50*/  @!P1 STS [R12+UR4+0x2080], R11 ;  /* 0x0020800b0c009988 */ /* 0x0007e40008000804 */
.L_x_4525:
[----:B------:R-:W-:Y:S05]  /*0a60*/  WARPSYNC.ALL ;  /* 0x0000000000007948 */ /* 0x000fea0003800000 */
[----:B------:R-:W-:Y:S01]  /*0a70*/  BAR.SYNC.DEFER_BLOCKING 0x0 ;  /* 0x0000000000007b1d */ /* 0x000fe20000010000 */
[C---:B------:R-:W-:Y:S02]  /*0a80*/  ISETP.GT.U32.AND P1, PT, R3.reuse, -0x1c01, PT ;  /* 0xffffe3ff0300780c */ /* 0x040fe40003f24070 */
[----:B------:R-:W-:-:S05]  /*0a90*/  IADD3 R3, R3, 0x1c00, RZ ;  /* 0x00001c0003037810 */ /* 0x000fca0007ffe0ff */
[----:B--23--:R-:W2:Y:S08]  /*0aa0*/  @P0 LDC.64 R10, c[0x0][0x318] ;  /* 0x0000c600ff0a0b82 */ /* 0x00ceb00000000a00 */
[----:B------:R-:W3:Y:S01]  /*0ab0*/  @P0 LDC.64 R12, c[0x0][0x310] ;  /* 0x0000c400ff0c0b82 */ /* 0x000ee20000000a00 */
[----:B------:R-:W4:Y:S04]  /*0ac0*/  @P0 LDS.64 R14, [R6+0x2000] ;  /* 0x00200000060e0984 */ /* 0x000f280000000a00 */
[----:B------:R-:W5:Y:S01]  /*0ad0*/  @P0 LDS.64 R16, [R6+0x2080] ;  /* 0x0020800006100984 */ /* 0x000f620000000a00 */
[----:B--2---:R-:W-:-:S04]  /*0ae0*/  @P0 IMAD.WIDE.U32 R10, R4, 0x8, R10 ;  /* 0x00000008040a0825 */ /* 0x004fc800078e000a */
[C---:B---3--:R-:W-:Y:S01]  /*0af0*/  @P0 IMAD.WIDE.U32 R12, R4.reuse, 0x8, R12 ;  /* 0x00000008040c0825 */ /* 0x048fe200078e000c */
[----:B------:R-:W-:Y:S01]  /*0b00*/  IADD3 R4, R4, 0xe00, RZ ;  /* 0x00000e0004047810 */ /* 0x000fe20007ffe0ff */
[----:B----4-:R2:W-:Y:S04]  /*0b10*/  @P0 STG.E.64 desc[UR6][R10.64], R14 ;  /* 0x0000000e0a000986 */ /* 0x0105e8000c101b06 */
[----:B-----5:R2:W-:Y:S01]  /*0b20*/  @P0 STG.E.64 desc[UR6][R12.64], R16 ;  /* 0x000000100c000986 */ /* 0x0205e2000c101b06 */
[----:B------:R-:W-:Y:S05]  /*0b30*/  @P1 BRA `(.L_x_4527) ;  /* 0xfffffff400981947 */ /* 0x000fea000383ffff */
[----:B------:R-:W-:Y:S05]  /*0b40*/  EXIT ;  /* 0x000000000000794d */ /* 0x000fea0003800000 */
.L_x_4526:
[----:B------:R-:W-:Y:S01]  /*0b50*/  HFMA2.MMA R19, -RZ, RZ, 0, 5.9604644775390625e-08 ;  /* 0x00000001ff137435 */ /* 0x000fe200000001ff */
[----:B0--3--:R-:W-:Y:S01]  /*0b60*/  MOV R20, R10 ;  /* 0x0000000a00147202 */ /* 0x009fe20000000f00 */
[----:B------:R-:W-:Y:S01]  /*0b70*/  IMAD.MOV.U32 R22, RZ, RZ, 0x1f ;  /* 0x0000001fff167424 */ /* 0x000fe200078e00ff */
[----:B------:R-:W-:-:S08]  /*0b80*/  MOV R17, 0xffffffff ;  /* 0xffffffff00117802 */ /* 0x000fd00000000f00 */
[----:B-12---:R-:W-:Y:S05]  /*0b90*/  WARPSYNC.COLLECTIVE R17, `(.L_x_4528) ;  /* 0x0000000011087348 */ /* 0x006fea0003c00000 */
[----:B------:R0:W3:Y:S02]  /*0ba0*/  SHFL.BFLY P2, R18, R20, R19, R22 ;  /* 0x0c00001314127389 */ /* 0x0000e40000040016 */
[----:B0123--:R-:W-:Y:S01]  /*0bb0*/  ENDCOLLECTIVE ;  /* 0x000000000000791b */ /* 0x00ffe20003800000 */
.L_x_4528:
[----:B------:R-:W-:Y:S01]  /*0bc0*/  HFMA2.MMA R19, -RZ, RZ, 0, 1.1920928955078125e-07 ;  /* 0x00000002ff137435 */ /* 0x000fe200000001ff */
[----:B------:R-:W-:-:S05]  /*0bd0*/  MOV R11, R18 ;  /* 0x00000012000b7202 */ /* 0x000fca0000000f00 */
[----:B------:R-:W-:-:S05]  /*0be0*/  FADD.FTZ R11, R10, R11 ;  /* 0x0000000b0a0b7221 */ /* 0x000fca0000010000 */
[----:B------:R-:W-:-:S07]  /*0bf0*/  MOV R20, R11 ;  /* 0x0000000b00147202 */ /* 0x000fce0000000f00 */
[----:B------:R-:W-:Y:S05]  /*0c00*/  WARPSYNC.COLLECTIVE R17, `(.L_x_4529) ;  /* 0x0000000011087348 */ /* 0x000fea0003c00000 */
[----:B------:R0:W1:Y:S02]  /*0c10*/  SHFL.BFLY P2, R18, R20, R19, R22 ;  /* 0x0c00001314127389 */ /* 0x0000640000040016 */
[----:B01----:R-:W-:Y:S01]  /*0c20*/  ENDCOLLECTIVE ;  /* 0x000000000000791b */ /* 0x003fe20003800000 */
.L_x_4529:
[----:B------:R-:W-:Y:S01]  /*0c30*/  HFMA2.MMA R19, -RZ, RZ, 0, 2.384185791015625e-07 ;  /* 0x00000004ff137435 */ /* 0x000fe200000001ff */
[----:B------:R-:W-:-:S04]  /*0c40*/  IMAD.MOV.U32 R12, RZ, RZ, R18 ;  /* 0x000000ffff0c7224 */ /* 0x000fc800078e0012 */
[----:B------:R-:W-:-:S05]  /*0c50*/  FADD.FTZ R12, R11, R12 ;  /* 0x0000000c0b0c7221 */ /* 0x000fca0000010000 */
[----:B------:R-:W-:-:S07]  /*0c60*/  MOV R20, R12 ;  /* 0x0000000c00147202 */ /* 0x000fce0000000f00 */
[----:B------:R-:W-:Y:S05]  /*0c70*/  WARPSYNC.COLLECTIVE R17, `(.L_x_4530) ;  /* 0x0000000011087348 */ /* 0x000fea0003c00000 */
[----:B------:R0:W1:Y:S02]  /*0c80*/  SHFL.BFLY P2, R18, R20, R19, R22 ;  /* 0x0c00001314127389 */ /* 0x0000640000040016 */
[----:B01----:R-:W-:Y:S01]  /*0c90*/  ENDCOLLECTIVE ;  /* 0x000000000000791b */ /* 0x003fe20003800000 */
.L_x_4530:
[----:B------:R-:W-:Y:S01]  /*0ca0*/  IMAD.MOV.U32 R19, RZ, RZ, 0x8 ;  /* 0x00000008ff137424 */ /* 0x000fe200078e00ff */
[----:B------:R-:W-:-:S05]  /*0cb0*/  MOV R13, R18 ;  /* 0x00000012000d7202 */ /* 0x000fca0000000f00 */
[----:B------:R-:W-:-:S05]  /*0cc0*/  FADD.FTZ R13, R12, R13 ;  /* 0x0000000d0c0d7221 */ /* 0x000fca0000010000 */
[----:B------:R-:W-:-:S07]  /*0cd0*/  MOV R20, R13 ;  /* 0x0000000d00147202 */ /* 0x000fce0000000f00 */
[----:B------:R-:W-:Y:S05]  /*0ce0*/  WARPSYNC.COLLECTIVE R17, `(.L_x_4531) ;  /* 0x0000000011087348 */ /* 0x000fea0003c00000 */
[----:B------:R0:W1:Y:S02]  /*0cf0*/  SHFL.BFLY P2, R18, R20, R19, R22 ;  /* 0x0c00001314127389 */ /* 0x0000640000040016 */
[----:B01----:R-:W-:Y:S01]  /*0d00*/  ENDCOLLECTIVE ;  /* 0x000000000000791b */ /* 0x003fe20003800000 */
.L_x_4531:
[----:B------:R-:W-:Y:S01]  /*0d10*/  HFMA2.MMA R19, -RZ, RZ, 0, 9.5367431640625e-07 ;  /* 0x00000010ff137435 */ /* 0x000fe200000001ff */
[----:B------:R-:W-:-:S05]  /*0d20*/  MOV R10, R18 ;  /* 0x00000012000a7202 */ /* 0x000fca0000000f00 */
[----:B------:R-:W-:-:S05]  /*0d30*/  FADD.FTZ R10, R13, R10 ;  /* 0x0000000a0d0a7221 */ /* 0x000fca0000010000 */
[----:B------:R-:W-:-:S07]  /*0d40*/  MOV R20, R10 ;  /* 0x0000000a00147202 */ /* 0x000fce0000000f00 */
[----:B------:R-:W-:Y:S05]  /*0d50*/  WARPSYNC.COLLECTIVE R17, `(.L_x_4532) ;  /* 0x0000000011087348 */ /* 0x000fea0003c00000 */
[----:B------:R0:W1:Y:S02]  /*0d60*/  SHFL.BFLY P2, R18, R20, R19, R22 ;  /* 0x0c00001314127389 */ /* 0x0000640000040016 */
[----:B01----:R-:W-:Y:S01]  /*0d70*/  ENDCOLLECTIVE ;  /* 0x000000000000791b */ /* 0x003fe20003800000 */
.L_x_4532:
[----:B------:R-:W-:Y:S01]  /*0d80*/  HFMA2.MMA R19, -RZ, RZ, 0, 5.9604644775390625e-08 ;  /* 0x00000001ff137435 */ /* 0x000fe200000001ff */
[----:B------:R-:W-:Y:S01]  /*0d90*/  IMAD.MOV.U32 R20, RZ, RZ, R9 ;  /* 0x000000ffff147224 */ /* 0x000fe200078e0009 */
[----:B------:R-:W-:-:S09]  /*0da0*/  MOV R11, R18 ;  /* 0x00000012000b7202 */ /* 0x000fd20000000f00 */
[----:B------:R-:W-:Y:S05]  /*0db0*/  WARPSYNC.COLLECTIVE R17, `(.L_x_4533) ;  /* 0x0000000011087348 */ /* 0x000fea0003c00000 */
[----:B------:R0:W1:Y:S02]  /*0dc0*/  SHFL.BFLY P2, R18, R20, R19, R22 ;  /* 0x0c00001314127389 */ /* 0x0000640000040016 */
[----:B01----:R-:W-:Y:S01]  /*0dd0*/  ENDCOLLECTIVE ;  /* 0x000000000000791b */ /* 0x003fe20003800000 */
.L_x_4533:
[----:B------:R-:W-:Y:S01]  /*0de0*/  HFMA2.MMA R19, -RZ, RZ, 0, 1.1920928955078125e-07 ;  /* 0x00000002ff137435 */ /* 0x000fe200000001ff */
[----:B------:R-:W-:-:S05]  /*0df0*/  MOV R12, R18 ;  /* 0x00000012000c7202 */ /* 0x000fca0000000f00 */
[----:B------:R-:W-:-:S05]  /*0e00*/  FADD.FTZ R14, R9, R12 ;  /* 0x0000000c090e7221 */ /* 0x000fca0000010000 */
[----:B------:R-:W-:-:S07]  /*0e10*/  MOV R20, R14 ;  /* 0x0000000e00147202 */ /* 0x000fce0000000f00 */
[----:B------:R-:W-:Y:S05]  /*0e20*/  WARPSYNC.COLLECTIVE R17, `(.L_x_4534) ;  /* 0x0000000011087348 */ /* 0x000fea0003c00000 */
[----:B------:R0:W1:Y:S02]  /*0e30*/  SHFL.BFLY P2, R18, R20, R19, R22 ;  /* 0x0c00001314127389 */ /* 0x0000640000040016 */
[----:B01----:R-:W-:Y:S01]  /*0e40*/  ENDCOLLECTIVE ;  /* 0x000000000000791b */ /* 0x003fe20003800000 */
.L_x_4534:
[----:B------:R-:W-:Y:S01]  /*0e50*/  HFMA2.MMA R19, -RZ, RZ, 0, 2.384185791015625e-07 ;  /* 0x00000004ff137435 */ /* 0x000fe200000001ff */
[----:B------:R-:W-:-:S04]  /*0e60*/  IMAD.MOV.U32 R13, RZ, RZ, R18 ;  /* 0x000000ffff0d7224 */ /* 0x000fc800078e0012 */
[----:B------:R-:W-:-:S05]  /*0e70*/  FADD.FTZ R15, R14, R13 ;  /* 0x0000000d0e0f7221 */ /* 0x000fca0000010000 */
[----:B------:R-:W-:-:S07]  /*0e80*/  MOV R20, R15 ;  /* 0x0000000f00147202 */ /* 0x000fce0000000f00 */
[----:B------:R-:W-:Y:S05]  /*0e90*/  WARPSYNC.COLLECTIVE R17, `(.L_x_4535) ;  /* 0x0000000011087348 */ /* 0x000fea0003c00000 */
[----:B------:R0:W1:Y:S02]  /*0ea0*/  SHFL.BFLY P2, R18, R20, R19, R22 ;  /* 0x0c00001314127389 */ /* 0x0000640000040016 */
[----:B01----:R-:W-:Y:S01]  /*0eb0*/  ENDCOLLECTIVE ;  /* 0x000000000000791b */ /* 0x003fe20003800000 */
.L_x_4535:
[----:B------:R-:W-:Y:S01]  /*0ec0*/  IMAD.MOV.U32 R19, RZ, RZ, 0x8 ;  /* 0x00000008ff137424 */ /* 0x000fe200078e00ff */
[----:B------:R-:W-:-:S05]  /*0ed0*/  MOV R16, R18 ;  /* 0x0000001200107202 */ /* 0x000fca0000000f00 */
[----:B------:R-:W-:-:S05]  /*0ee0*/  FADD.FTZ R16, R15, R16 ;  /* 0x000000100f107221 */ /* 0x000fca0000010000 */
[----:B------:R-:W-:-:S07]  /*0ef0*/  MOV R20, R16 ;  /* 0x0000001000147202 */ /* 0x000fce0000000f00 */
[----:B------:R-:W-:Y:S05]  /*0f00*/  WARPSYNC.COLLECTIVE R17, `(.L_x_4536) ;  /* 0x0000000011087348 */ /* 0x000fea0003c00000 */
[----:B------:R0:W1:Y:S02]  /*0f10*/  SHFL.BFLY P2, R18, R20, R19, R22 ;  /* 0x0c00001314127389 */ /* 0x0000640000040016 */
[----:B01----:R-:W-:Y:S01]  /*0f20*/  ENDCOLLECTIVE ;  /* 0x000000000000791b */ /* 0x003fe20003800000 */
.L_x_4536:
[----:B------:R-:W-:Y:S01]  /*0f30*/  HFMA2.MMA R19, -RZ, RZ, 0, 9.5367431640625e-07 ;  /* 0x00000010ff137435 */ /* 0x000fe200000001ff */
[----:B------:R-:W-:-:S05]  /*0f40*/  MOV R9, R18 ;  /* 0x0000001200097202 */ /* 0x000fca0000000f00 */
[----:B------:R-:W-:-:S05]  /*0f50*/  FADD.FTZ R9, R16, R9 ;  /* 0x0000000910097221 */ /* 0x000fca0000010000 */
[----:B------:R-:W-:-:S07]  /*0f60*/  MOV R20, R9 ;  /* 0x0000000900147202 */ /* 0x000fce0000000f00 */
[----:B------:R-:W-:Y:S05]  /*0f70*/  WARPSYNC.COLLECTIVE R17, `(.L_x_4537) ;  /* 0x0000000011087348 */ /* 0x000fea0003c00000 */
[----:B------:R0:W1:Y:S02]  /*0f80*/  SHFL.BFLY P2, R18, R20, R19, R22 ;  /* 0x0c00001314127389 */ /* 0x0000640000040016 */
[----:B01----:R-:W-:Y:S01]  /*0f90*/  ENDCOLLECTIVE ;  /* 0x000000000000791b */ /* 0x003fe20003800000 */
.L_x_4537:
[----:B------:R-:W-:Y:S01]  /*0fa0*/  MOV R14, R18 ;  /* 0x00000012000e7202 */ /* 0x000fe20000000f00 */
[----:B------:R-:W-:Y:S06]  /*0fb0*/  BRA `(.L_x_4538) ;  /* 0xfffffff800907947 */ /* 0x000fec000383ffff */
.L_x_4539:
        /* <DEDUP_REMOVED lines=12> */
.L_x_15214:


//--------------------- .text._ZN10layer_norm13ln_bwd_kernelINS_13Kernel_traitsIf13__nv_bfloat16S2_S2_fjLj7168ELj1ELj1ELj8ELj8ENS_18Kernel_traits_baseILj7168EfS2_S2_S2_fjLj256EEEEELb1ELb0ELb1ELb1EEEvNS_9BwdParamsE --------------------------
	.section	.text._ZN10layer_norm13ln_bwd_kernelINS_13Kernel_traitsIf13__nv_bfloat16S2_S2_fjLj7168ELj1ELj1ELj8ELj8ENS_18Kernel_traits_baseILj7168EfS2_S2_S2_fjLj256EEEEELb1ELb0ELb1ELb1EEEvNS_9BwdParamsE,"ax",@progbits
	.align	128
        .global         _ZN10layer_norm13ln_bwd_kernelINS_13Kernel_traitsIf13__nv_bfloat16S2_S2_fjLj7168ELj1ELj1ELj8ELj8ENS_18Kernel_traits_baseILj7168EfS2_S2_S2_fjLj256EEEEELb1ELb0ELb1ELb1EEEvNS_9BwdParamsE
        .type           _ZN10layer_norm13ln_bwd_kernelINS_13Kernel_traitsIf13__nv_bfloat16S2_S2_fjLj7168ELj1ELj1ELj8ELj8ENS_18Kernel_traits_baseILj7168EfS2_S2_S2_fjLj256EEEEELb1ELb0ELb1ELb1EEEvNS_9BwdParamsE,@function
        .size           _ZN10layer_norm13ln_bwd_kernelINS_13Kernel_traitsIf13__nv_bfloat16S2_S2_fjLj7168ELj1ELj1ELj8ELj8ENS_18Kernel_traits_baseILj7168EfS2_S2_S2_fjLj256EEEEELb1ELb0ELb1ELb1EEEvNS_9BwdParamsE,(.L_x_15215 - _ZN10layer_norm13ln_bwd_kernelINS_13Kernel_traitsIf13__nv_bfloat16S2_S2_fjLj7168ELj1ELj1ELj8ELj8ENS_18Kernel_traits_baseILj7168EfS2_S2_S2_fjLj256EEEEELb1ELb0ELb1ELb1EEEvNS_9BwdParamsE)
        .other          _ZN10layer_norm13ln_bwd_kernelINS_13Kernel_traitsIf13__nv_bfloat16S2_S2_fjLj7168ELj1ELj1ELj8ELj8ENS_18Kernel_traits_baseILj7168EfS2_S2_S2_fjLj256EEEEELb1ELb0ELb1ELb1EEEvNS_9BwdParamsE,@"STO_CUDA_ENTRY STV_DEFAULT"
_ZN10layer_norm13ln_bwd_kernelINS_13Kernel_traitsIf13__nv_bfloat16S2_S2_fjLj7168ELj1ELj1ELj8ELj8ENS_18Kernel_traits_baseILj7168EfS2_S2_S2_fjLj256EEEEELb1ELb0ELb1ELb1EEEvNS_9BwdParamsE:
.text._ZN10layer_norm13ln_bwd_kernelINS_13Kernel_traitsIf13__nv_bfloat16S2_S2_fjLj7168ELj1ELj1ELj8ELj8ENS_18Kernel_traits_baseILj7168EfS2_S2_S2_fjLj256EEEEELb1ELb0ELb1ELb1EEEvNS_9BwdParamsE:
        /* <DEDUP_REMOVED lines=41> */
.L_x_4540:
[----:B------:R-:W-:Y:S01]  /*0290*/  SHF.L.U32 R3, R0, 0x4, RZ ;  /* 0x0000000400037819 */ /* 0x000fe200000006ff */
[----:B------:R-:W-:Y:S01]  /*02a0*/  ULDC.64 UR6, c[0x0][0x260] ;  /* 0x0000980000067ab9 */ /* 0x000fe20000000a00 */
[----:B------:R-:W0:Y:S02]  /*02b0*/  LDC.U8 R4, c[0x0][0x2a0] ;  /* 0x0000a800ff047b82 */ /* 0x000e240000000000 */
[----:B------:R-:W-:-:S04]  /*02c0*/  LOP3.LUT R3, R3, 0xff0, RZ, 0xc0, !PT ;  /* 0x00000ff003037812 */ /* 0x000fc800078ec0ff */
[----:B------:R-:W-:-:S04]  /*02d0*/  IADD3 R6, P0, R3, UR6, RZ ;  /* 0x0000000603067c10 */ /* 0x000fc8000ff1e0ff */
[----:B------:R-:W-:-:S05]  /*02e0*/  IADD3.X R7, RZ, UR7, RZ, P0, !PT ;  /* 0x00000007ff077c10 */ /* 0x000fca00087fe4ff */
[----:B------:R1:W5:Y:S04]  /*02f0*/  LDG.E.128 R64, desc[UR4][R6.64] ;  /* 0x0000000406407981 */ /* 0x000368000c1e1d00 */
[----:B------:R1:W5:Y:S04]  /*0300*/  LDG.E.128 R60, desc[UR4][R6.64+0x1000] ;  /* 0x00100004063c7981 */ /* 0x000368000c1e1d00 */
[----:B------:R1:W5:Y:S04]  /*0310*/  LDG.E.128 R56, desc[UR4][R6.64+0x2000] ;  /* 0x0020000406387981 */ /* 0x000368000c1e1d00 */
[----:B------:R1:W5:Y:S04]  /*0320*/  LDG.E.128 R52, desc[UR4][R6.64+0x3000] ;  /* 0x0030000406347981 */ /* 0x000368000c1e1d00 */
[----:B------:R1:W5:Y:S04]  /*0330*/  LDG.E.128 R48, desc[UR4][R6.64+0x4000] ;  /* 0x0040000406307981 */ /* 0x000368000c1e1d00 */
[----:B------:R1:W5:Y:S04]  /*0340*/  LDG.E.128 R44, desc[UR4][R6.64+0x5000] ;  /* 0x00500004062c7981 */ /* 0x000368000c1e1d00 */
[----:B------:R1:W5:Y:S01]  /*0350*/  LDG.E.128 R40, desc[UR4][R6.64+0x6000] ;  /* 0x0060000406287981 */ /* 0x000362000c1e1d00 */
        /* <DEDUP_REMOVED lines=28> */
[----:B01----:R-:W-:-:S07]  /*0520*/  CS2R R68, SRZ ;  /* 0x0000000000447805 */ /* 0x003fce000001ff00 */
.L_x_4651:
[----:B01----:R-:W0:Y:S08]  /*0530*/  LDC.64 R6, c[0x0][0x288] ;  /* 0x0000a200ff067b82 */ /* 0x003e300000000a00 */
[----:B------:R-:W1:Y:S08]  /*0540*/  LDC.64 R124, c[0x0][0x280] ;  /* 0x0000a000ff7c7b82 */ /* 0x000e700000000a00 */
[----:B------:R-:W2:Y:S01]  /*0550*/  LDC R205, c[0x0][0x218] ;  /* 0x00008600ffcd7b82 */ /* 0x000ea20000000800 */
[----:B0-----:R-:W-:-:S07]  /*0560*/  IMAD.WIDE R6, R2, 0x4, R6 ;  /* 0x0000000402067825 */ /* 0x001fce00078e0206 */
[----:B------:R-:W0:Y:S01]  /*0570*/  LDC.64 R8, c[0x0][0x258] ;  /* 0x00009600ff087b82 */ /* 0x000e220000000a00 */
[----:B------:R3:W4:Y:S01]  /*0580*/  LDG.E R128, desc[UR4][R6.64] ;  /* 0x0000000406807981 */ /* 0x000722000c1e1900 */
[----:B-1----:R-:W-:-:S06]  /*0590*/  IMAD.WIDE R124, R2, 0x4, R124 ;  /* 0x00000004027c7825 */ /* 0x002fcc00078e027c */
[----:B------:R-:W1:Y:S01]  /*05a0*/  LDC.64 R134, c[0x0][0x2c8] ;  /* 0x0000b200ff867b82 */ /* 0x000e620000000a00 */
[----:B-----5:R-:W5:Y:S01]  /*05b0*/  LDG.E R204, desc[UR4][R124.64] ;  /* 0x000000047ccc7981 */ /* 0x020f62000c1e1900 */
[----:B--2---:R-:W-:Y:S01]  /*05c0*/  IMAD R126, R2, R205, RZ ;  /* 0x000000cd027e7224 */ /* 0x004fe200078e02ff */
[----:B------:R-:W-:-:S04]  /*05d0*/  LOP3.LUT R206, R0, 0xff, RZ, 0xc0, !PT ;  /* 0x000000ff00ce7812 */ /* 0x000fc800078ec0ff */
[----:B------:R-:W-:-:S04]  /*05e0*/  SHF.R.S32.HI R127, RZ, 0x1f, R126 ;  /* 0x0000001fff7f7819 */ /* 0x000fc8000001147e */
[----:B------:R-:W-:Y:S01]  /*05f0*/  LEA.HI R127, R127, R126, RZ, 0x2 ;  /* 0x0000007e7f7f7211 */ /* 0x000fe200078f10ff */
[----:B0-----:R-:W-:-:S03]  /*0600*/  IMAD.WIDE R8, R2, 0x4, R8 ;  /* 0x0000000402087825 */ /* 0x001fc600078e0208 */
[----:B---3--:R-:W-:Y:S02]  /*0610*/  LEA.HI.SX32 R6, R127, R206, 0x1e ;  /* 0x000000ce7f067211 */ /* 0x008fe400078ff2ff */
[----:B------:R0:W5:Y:S02]  /*0620*/  LDG.E R5, desc[UR4][R8.64] ;  /* 0x0000000408057981 */ /* 0x000164000c1e1900 */
[C---:B------:R-:W-:Y:S01]  /*0630*/  IADD3 R7, R6.reuse, 0x100, RZ ;  /* 0x0000010006077810 */ /* 0x040fe20007ffe0ff */
[----:B------:R-:W-:Y:S01]  /*0640*/  BSSY B0, `(.L_x_4542) ;  /* 0x00001ba000007945 */ /* 0x000fe20003800000 */
[C---:B-1----:R-:W-:Y:S01]  /*0650*/  IMAD.WIDE.U32 R132, R6.reuse, 0x8, R134 ;  /* 0x0000000806847825 */ /* 0x042fe200078e0086 */
[----:B0-----:R-:W-:-:S03]  /*0660*/  IADD3 R8, R6, 0x200, RZ ;  /* 0x0000020006087810 */ /* 0x001fc60007ffe0ff */
[----:B------:R-:W-:Y:S02]  /*0670*/  VIADD R9, R6, 0x300 ;  /* 0x0000030006097836 */ /* 0x000fe40000000000 */
[----:B------:R-:W-:-:S04]  /*0680*/  IMAD.WIDE.U32 R184, R7, 0x8, R134 ;  /* 0x0000000807b87825 */ /* 0x000fc800078e0086 */
[----:B------:R-:W-:-:S04]  /*0690*/  IMAD.WIDE.U32 R182, R8, 0x8, R134 ;  /* 0x0000000808b67825 */ /* 0x000fc800078e0086 */
[----:B------:R-:W-:Y:S01]  /*06a0*/  IMAD.WIDE.U32 R180, R9, 0x8, R134 ;  /* 0x0000000809b47825 */ /* 0x000fe200078e0086 */
[----:B----4-:R-:W-:-:S13]  /*06b0*/  ISETP.GT.AND P2, PT, R128, RZ, PT ;  /* 0x000000ff8000720c */ /* 0x010fda0003f44270 */
[----:B------:R-:W-:Y:S05]  /*06c0*/  @P2 BRA `(.L_x_4543) ;  /* 0x0000000000c02947 */ /* 0x000fea0003800000 */
[----:B-----5:R-:W-:Y:S01]  /*06d0*/  ISETP.GE.AND P3, PT, R204, 0x1, PT ;  /* 0x00000001cc00780c */ /* 0x020fe20003f66270 */
[----:B------:R-:W-:Y:S01]  /*06e0*/  IMAD.U32 R202, RZ, RZ, UR15 ;  /* 0x0000000fffca7e24 */ /* 0x000fe2000f8e00ff */
[----:B------:R-:W-:Y:S01]  /*06f0*/  MOV R203, UR14 ;  /* 0x0000000e00cb7c02 */ /* 0x000fe20008000f00 */
[----:B------:R-:W0:Y:S03]  /*0700*/  LDC.64 R188, c[0x0][0x240] ;  /* 0x00009000ffbc7b82 */ /* 0x000e260000000a00 */
[----:B------:R-:W-:-:S04]  /*0710*/  ISETP.NE.U32.AND P0, PT, R203, RZ, PT ;  /* 0x000000ffcb00720c */ /* 0x000fc80003f05070 */
[----:B------:R-:W-:-:S03]  /*0720*/  ISETP.NE.AND.EX P0, PT, R202, RZ, PT, P0 ;  /* 0x000000ffca00720c */ /* 0x000fc60003f05300 */
[----:B------:R-:W-:-:S05]  /*0730*/  @P3 IADD3 R124, R204, -0x1, RZ ;  /* 0xffffffffcc7c3810 */ /* 0x000fca0007ffe0ff */
[----:B------:R-:W-:-:S05]  /*0740*/  @P3 IMAD R124, R124, R205, RZ ;  /* 0x000000cd7c7c3224 */ /* 0x000fca00078e02ff */
[----:B------:R-:W-:Y:S01]  /*0750*/  @P3 SHF.R.S32.HI R125, RZ, 0x1f, R124 ;  /* 0x0000001fff7d3819 */ /* 0x000fe2000001147c */
[C---:B------:R-:W-:Y:S01]  /*0760*/  @P0 VIADD R137, R6.reuse, 0x500 ;  /* 0x0000050006890836 */ /* 0x040fe20000000000 */
[C---:B------:R-:W-:Y:S01]  /*0770*/  @P0 IADD3 R139, R6.reuse, 0x400, RZ ;  /* 0x00000400068b0810 */ /* 0x040fe20007ffe0ff */
[----:B------:R-:W5:Y:S01]  /*0780*/  @P0 LDG.E.64 R176, desc[UR4][R132.64] ;  /* 0x0000000484b00981 */ /* 0x000f62000c1e1b00 */
[----:B------:R-:W-:Y:S01]  /*0790*/  @P3 LEA.HI R127, R125, R124, RZ, 0x2 ;  /* 0x0000007c7d7f3211 */ /* 0x000fe200078f10ff */
[----:B------:R-:W-:Y:S01]  /*07a0*/  HFMA2.MMA R125, -RZ, RZ, 0, 0 ;  /* 0x00000000ff7d7435 */ /* 0x000fe200000001ff */
[--C-:B------:R-:W-:Y:S01]  /*07b0*/  @P0 IMAD.WIDE.U32 R136, R137, 0x8, R134.reuse ;  /* 0x0000000889880825 */ /* 0x100fe200078e0086 */
[----:B------:R-:W5:Y:S03]  /*07c0*/  @P0 LDG.E.64 R174, desc[UR4][R184.64] ;  /* 0x00000004b8ae0981 */ /* 0x000f66000c1e1b00 */
        /* <DEDUP_REMOVED lines=8> */
[----:B------:R-:W-:Y:S01]  /*0850*/  @P0 IMAD.WIDE.U32 R134, R127, 0x8, R134 ;  /* 0x000000087f860825 */ /* 0x000fe200078e0086 */
[C---:B------:R-:W-:Y:S01]  /*0860*/  IADD3 R197, R125.reuse, 0x400, RZ ;  /* 0x000004007dc57810 */ /* 0x040fe20007ffe0ff */
[----:B------:R0:W5:Y:S01]  /*0870*/  LDG.E R201, desc[UR4][R130.64] ;  /* 0x0000000482c97981 */ /* 0x000162000c1e1900 */
[C---:B------:R-:W-:Y:S01]  /*0880*/  IADD3 R209, R125.reuse, 0x600, RZ ;  /* 0x000006007dd17810 */ /* 0x040fe20007ffe0ff */
[C---:B------:R-:W-:Y:S02]  /*0890*/  VIADD R127, R125.reuse, 0x200 ;  /* 0x000002007d7f7836 */ /* 0x040fe40000000000 */
[----:B------:R-:W-:Y:S01]  /*08a0*/  VIADD R199, R125, 0x500 ;  /* 0x000005007dc77836 */ /* 0x000fe20000000000 */
[----:B------:R-:W5:Y:S01]  /*08b0*/  @P0 LDG.E.64 R168, desc[UR4][R138.64] ;  /* 0x000000048aa80981 */ /* 0x000f62000c1e1b00 */
[----:B------:R-:W-:-:S03]  /*08c0*/  IMAD.WIDE.U32 R124, R127, 0x4, R188 ;  /* 0x000000047f7c7825 */ /* 0x000fc600078e00bc */
[----:B------:R-:W5:Y:S01]  /*08d0*/  @P0 LDG.E.64 R166, desc[UR4][R136.64] ;  /* 0x0000000488a60981 */ /* 0x000f62000c1e1b00 */
[----:B------:R-:W-:-:S03]  /*08e0*/  IMAD.WIDE.U32 R126, R129, 0x4, R188 ;  /* 0x00000004817e7825 */ /* 0x000fc600078e00bc */
[----:B------:R-:W5:Y:S01]  /*08f0*/  @P0 LDG.E.64 R178, desc[UR4][R134.64] ;  /* 0x0000000486b20981 */ /* 0x000f62000c1e1b00 */
[----:B------:R-:W-:-:S03]  /*0900*/  IMAD.WIDE.U32 R186, R187, 0x4, R188 ;  /* 0x00000004bbba7825 */ /* 0x000fc600078e00bc */
[----:B------:R1:W5:Y:S01]  /*0910*/  LDG.E R198, desc[UR4][R126.64] ;  /* 0x000000047ec67981 */ /* 0x000362000c1e1900 */
[----:B------:R-:W-:-:S03]  /*0920*/  IMAD.WIDE.U32 R128, R197, 0x4, R188 ;  /* 0x00000004c5807825 */ /* 0x000fc600078e00bc */
[----:B------:R-:W5:Y:S01]  /*0930*/  LDG.E R186, desc[UR4][R186.64] ;  /* 0x00000004baba7981 */ /* 0x000f62000c1e1900 */
[----:B0-----:R-:W-:-:S03]  /*0940*/  IMAD.WIDE.U32 R130, R199, 0x4, R188 ;  /* 0x00000004c7827825 */ /* 0x001fc600078e00bc */
[----:B------:R-:W5:Y:S01]  /*0950*/  LDG.E R199, desc[UR4][R128.64] ;  /* 0x0000000480c77981 */ /* 0x000f62000c1e1900 */
[----:B------:R-:W-:-:S03]  /*0960*/  IMAD.WIDE.U32 R188, R209, 0x4, R188 ;  /* 0x00000004d1bc7825 */ /* 0x000fc600078e00bc */
[----:B------:R-:W5:Y:S04]  /*0970*/  LDG.E R200, desc[UR4][R130.64] ;  /* 0x0000000482c87981 */ /* 0x000f68000c1e1900 */
[----:B------:R-:W5:Y:S01]  /*0980*/  LDG.E R188, desc[UR4][R188.64] ;  /* 0x00000004bcbc7981 */ /* 0x000f62000c1e1900 */
[----:B-1----:R-:W-:-:S03]  /*0990*/  IMAD.MOV.U32 R126, RZ, RZ, RZ ;  /* 0x000000ffff7e7224 */ /* 0x002fc600078e00ff */
[----:B------:R0:W5:Y:S02]  /*09a0*/  LDG.E R197, desc[UR4][R124.64] ;  /* 0x000000047cc57981 */ /* 0x000164000c1e1900 */
[----:B0-----:R-:W-:Y:S01]  /*09b0*/  MOV R124, RZ ;  /* 0x000000ff007c7202 */ /* 0x001fe20000000f00 */
[----:B------:R-:W-:Y:S06]  /*09c0*/  BRA `(.L_x_4544) ;  /* 0x0000001800047947 */ /* 0x000fec0003800000 */
.L_x_4543:
[----:B------:R-:W0:Y:S01]  /*09d0*/  LDC.64 R24, c[0x0][0x2b8] ;  /* 0x0000ae00ff187b82 */ /* 0x000e220000000a00 */
[----:B------:R-:W-:-:S05]  /*09e0*/  IADD3 R10, R128, -0x1, RZ ;  /* 0xffffffff800a7810 */ /* 0x000fca0007ffe0ff */
[----:B------:R-:W-:Y:S02]  /*09f0*/  IMAD R10, R10, R205, RZ ;  /* 0x000000cd0a0a7224 */ /* 0x000fe400078e02ff */
[----:B------:R-:W1:Y:S03]  /*0a00*/  LDC.64 R22, c[0x0][0x238] ;  /* 0x00008e00ff167b82 */ /* 0x000e660000000a00 */
[----:B------:R-:W-:-:S04]  /*0a10*/  SHF.R.S32.HI R3, RZ, 0x1f, R10 ;  /* 0x0000001fff037819 */ /* 0x000fc8000001140a */
[----:B------:R-:W-:Y:S01]  /*0a20*/  LEA.HI R3, R3, R10, RZ, 0x2 ;  /* 0x0000000a03037211 */ /* 0x000fe200078f10ff */
[----:B------:R-:W2:Y:S03]  /*0a30*/  LDC.64 R38, c[0x0][0x250] ;  /* 0x00009400ff267b82 */ /* 0x000ea60000000a00 */
[----:B------:R-:W-:Y:S01]  /*0a40*/  LEA.HI.SX32 R3, R3, R206, 0x1e ;  /* 0x000000ce03037211 */ /* 0x000fe200078ff2ff */
[C---:B------:R-:W-:Y:S01]  /*0a50*/  VIADD R137, R6.reuse, 0x500 ;  /* 0x0000050006897836 */ /* 0x040fe20000000000 */
[----:B------:R-:W-:Y:S02]  /*0a60*/  IADD3 R129, R6, 0x400, RZ ;  /* 0x0000040006817810 */ /* 0x000fe40007ffe0ff */
[C---:B------:R-:W-:Y:S01]  /*0a70*/  IADD3 R35, R3.reuse, 0x100, RZ ;  /* 0x0000010003237810 */ /* 0x040fe20007ffe0ff */
[C---:B0-----:R-:W-:Y:S01]  /*0a80*/  IMAD.WIDE.U32 R36, R3.reuse, 0x8, R24 ;  /* 0x0000000803247825 */ /* 0x041fe200078e0018 */
[C---:B------:R-:W-:Y:S01]  /*0a90*/  IADD3 R31, R3.reuse, 0x300, RZ ;  /* 0x00000300031f7810 */ /* 0x040fe20007ffe0ff */
[----:B------:R-:W0:Y:S01]  /*0aa0*/  LDC.64 R188, c[0x0][0x240] ;  /* 0x00009000ffbc7b82 */ /* 0x000e220000000a00 */
[C---:B------:R-:W-:Y:S01]  /*0ab0*/  IADD3 R29, R3.reuse, 0x400, RZ ;  /* 0x00000400031d7810 */ /* 0x040fe20007ffe0ff */
[----:B------:R-:W-:-:S02]  /*0ac0*/  VIADD R33, R3, 0x200 ;  /* 0x0000020003217836 */ /* 0x000fc40000000000 */
[C---:B------:R-:W-:Y:S01]  /*0ad0*/  VIADD R27, R3.reuse, 0x500 ;  /* 0x00000500031b7836 */ /* 0x040fe20000000000 */
[----:B------:R-:W-:Y:S01]  /*0ae0*/  IADD3 R3, R3, 0x600, RZ ;  /* 0x0000060003037810 */ /* 0x000fe20007ffe0ff */
[C---:B-1----:R-:W-:Y:S01]  /*0af0*/  IMAD.WIDE.U32 R10, R6.reuse, 0x8, R22 ;  /* 0x00000008060a7825 */ /* 0x042fe200078e0016 */
[----:B------:R-:W-:Y:S01]  /*0b00*/  IADD3 R139, R6, 0x600, RZ ;  /* 0x00000600068b7810 */ /* 0x000fe20007ffe0ff */
[----:B------:R-:W3:Y:S02]  /*0b10*/  LDG.E.64 R36, desc[UR4][R36.64] ;  /* 0x0000000424247981 */ /* 0x000ee4000c1e1b00 */
[----:B------:R-:W-:Y:S02]  /*0b20*/  IMAD.WIDE.U32 R34, R35, 0x8, R24 ;  /* 0x0000000823227825 */ /* 0x000fe400078e0018 */
[----:B------:R-:W4:Y:S02]  /*0b30*/  LDG.E.64 R10, desc[UR4][R10.64] ;  /* 0x000000040a0a7981 */ /* 0x000f24000c1e1b00 */
[----:B--2---:R-:W-:-:S02]  /*0b40*/  IMAD.WIDE R38, R2, 0x4, R38 ;  /* 0x0000000402267825 */ /* 0x004fc400078e0226 */
[----:B------:R-:W2:Y:S02]  /*0b50*/  LDG.E.64 R34, desc[UR4][R34.64] ;  /* 0x0000000422227981 */ /* 0x000ea4000c1e1b00 */
[----:B------:R-:W-:-:S04]  /*0b60*/  IMAD.WIDE.U32 R32, R33, 0x8, R24 ;  /* 0x0000000821207825 */ /* 0x000fc800078e0018 */
[--C-:B------:R-:W-:Y:S02]  /*0b70*/  IMAD.WIDE.U32 R30, R31, 0x8, R24.reuse ;  /* 0x000000081f1e7825 */ /* 0x100fe400078e0018 */
[----:B------:R-:W3:Y:S02]  /*0b80*/  LDG.E.64 R32, desc[UR4][R32.64] ;  /* 0x0000000420207981 */ /* 0x000ee4000c1e1b00 */
[--C-:B------:R-:W-:Y:S02]  /*0b90*/  IMAD.WIDE.U32 R28, R29, 0x8, R24.reuse ;  /* 0x000000081d1c7825 */ /* 0x100fe400078e0018 */
[----:B------:R-:W3:Y:S02]  /*0ba0*/  LDG.E.64 R30, desc[UR4][R30.64] ;  /* 0x000000041e1e7981 */ /* 0x000ee4000c1e1b00 */
[--C-:B------:R-:W-:Y:S02]  /*0bb0*/  IMAD.WIDE.U32 R26, R27, 0x8, R24.reuse ;  /* 0x000000081b1a7825 */ /* 0x100fe400078e0018 */
[----:B------:R-:W3:Y:S02]  /*0bc0*/  LDG.E.64 R28, desc[UR4][R28.64] ;  /* 0x000000041c1c7981 */ /* 0x000ee4000c1e1b00 */
[----:B------:R-:W-:-:S02]  /*0bd0*/  IMAD.WIDE.U32 R24, R3, 0x8, R24 ;  /* 0x0000000803187825 */ /* 0x000fc400078e0018 */
[----:B------:R1:W3:Y:S02]  /*0be0*/  LDG.E R3, desc[UR4][R38.64] ;  /* 0x0000000426037981 */ /* 0x0002e4000c1e1900 */
[--C-:B------:R-:W-:Y:S02]  /*0bf0*/  IMAD.WIDE.U32 R12, R7, 0x8, R22.reuse ;  /* 0x00000008070c7825 */ /* 0x100fe400078e0016 */
[----:B------:R-:W3:Y:S02]  /*0c00*/  LDG.E.64 R26, desc[UR4][R26.64] ;  /* 0x000000041a1a7981 */ /* 0x000ee4000c1e1b00 */
[--C-:B------:R-:W-:Y:S02]  /*0c10*/  IMAD.WIDE.U32 R14, R8, 0x8, R22.reuse ;  /* 0x00000008080e7825 */ /* 0x100fe400078e0016 */
[----:B------:R-:W3:Y:S02]  /*0c20*/  LDG.E.64 R24, desc[UR4][R24.64] ;  /* 0x0000000418187981 */ /* 0x000ee4000c1e1b00 */
[----:B------:R-:W-:-:S02]  /*0c30*/  IMAD.WIDE.U32 R16, R9, 0x8, R22 ;  /* 0x0000000809107825 */ /* 0x000fc400078e0016 */
[----:B------:R-:W3:Y:S02]  /*0c40*/  LDG.E.64 R12, desc[UR4][R12.64] ;  /* 0x000000040c0c7981 */ /* 0x000ee4000c1e1b00 */
[--C-:B------:R-:W-:Y:S02]  /*0c50*/  IMAD.WIDE.U32 R18, R129, 0x8, R22.reuse ;  /* 0x0000000881127825 */ /* 0x100fe400078e0016 */
[----:B------:R-:W3:Y:S02]  /*0c60*/  LDG.E.64 R14, desc[UR4][R14.64] ;  /* 0x000000040e0e7981 */ /* 0x000ee4000c1e1b00 */
[--C-:B------:R-:W-:Y:S02]  /*0c70*/  IMAD.WIDE.U32 R20, R137, 0x8, R22.reuse ;  /* 0x0000000889147825 */ /* 0x100fe400078e0016 */
[----:B------:R-:W3:Y:S02]  /*0c80*/  LDG.E.64 R16, desc[UR4][R16.64] ;  /* 0x0000000410107981 */ /* 0x000ee4000c1e1b00 */
[----:B------:R-:W-:-:S02]  /*0c90*/  IMAD.WIDE.U32 R22, R139, 0x8, R22 ;  /* 0x000000088b167825 */ /* 0x000fc400078e0016 */
[----:B------:R-:W3:Y:S04]  /*0ca0*/  LDG.E.64 R20, desc[UR4][R20.64] ;  /* 0x0000000414147981 */ /* 0x000ee8000c1e1b00 */
[----:B------:R-:W3:Y:S04]  /*0cb0*/  LDG.E.64 R22, desc[UR4][R22.64] ;  /* 0x0000000416167981 */ /* 0x000ee8000c1e1b00 */
[----:B------:R-:W3:Y:S01]  /*0cc0*/  LDG.E.64 R18, desc[UR4][R18.64] ;  /* 0x0000000412127981 */ /* 0x000ee2000c1e1b00 */
[----:B-----5:R-:W-:Y:S01]  /*0cd0*/  ISETP.GE.AND P3, PT, R204, 0x1, PT ;  /* 0x00000001cc00780c */ /* 0x020fe20003f66270 */
[----:B------:R-:W-:Y:S01]  /*0ce0*/  IMAD.U32 R203, RZ, RZ, UR14 ;  /* 0x0000000effcb7e24 */ /* 0x000fe2000f8e00ff */
[----:B------:R-:W-:-:S11]  /*0cf0*/  MOV R202, UR15 ;  /* 0x0000000f00ca7c02 */ /* 0x000fd60008000f00 */
[----:B------:R-:W-:-:S05]  /*0d00*/  @P3 IADD3 R124, R204, -0x1, RZ ;  /* 0xffffffffcc7c3810 */ /* 0x000fca0007ffe0ff */
[----:B------:R-:W-:Y:S01]  /*0d10*/  @P3 IMAD R124, R124, R205, RZ ;  /* 0x000000cd7c7c3224 */ /* 0x000fe200078e02ff */
[----:B------:R-:W-:-:S04]  /*0d20*/  ISETP.NE.U32.AND P0, PT, R203, RZ, PT ;  /* 0x000000ffcb00720c */ /* 0x000fc80003f05070 */
[----:B------:R-:W-:Y:S02]  /*0d30*/  @P3 SHF.R.S32.HI R125, RZ, 0x1f, R124 ;  /* 0x0000001fff7d3819 */ /* 0x000fe4000001147c */
[----:B------:R-:W-:Y:S02]  /*0d40*/  ISETP.NE.AND.EX P0, PT, R202, RZ, PT, P0 ;  /* 0x000000ffca00720c */ /* 0x000fe40003f05300 */
[----:B-1----:R-:W-:Y:S01]  /*0d50*/  @P3 LEA.HI R39, R125, R124, RZ, 0x2 ;  /* 0x0000007c7d273211 */ /* 0x002fe200078f10ff */
[----:B------:R-:W-:-:S06]  /*0d60*/  HFMA2.MMA R125, -RZ, RZ, 0, 0 ;  /* 0x00000000ff7d7435 */ /* 0x000fcc00000001ff */
[----:B------:R-:W-:-:S04]  /*0d70*/  @P3 LEA.HI.SX32 R125, R39, R206, 0x1e ;  /* 0x000000ce277d3211 */ /* 0x000fc800078ff2ff */
[----:B------:R-:W-:Y:S01]  /*0d80*/  IADD3 R127, R125, 0x200, RZ ;  /* 0x000002007d7f7810 */ /* 0x000fe20007ffe0ff */
[--C-:B------:R-:W-:Y:S01]  /*0d90*/  @P0 IMAD.WIDE.U32 R128, R129, 0x8, R134.reuse ;  /* 0x0000000881800825 */ /* 0x100fe200078e0086 */
[C---:B------:R-:W-:Y:S01]  /*0da0*/  IADD3 R131, R125.reuse, 0x300, RZ ;  /* 0x000003007d837810 */ /* 0x040fe20007ffe0ff */
[----:B------:R-:W5:Y:S01]  /*0db0*/  @P0 LDG.E.64 R176, desc[UR4][R132.64] ;  /* 0x0000000484b00981 */ /* 0x000f62000c1e1b00 */
[----:B------:R-:W-:Y:S01]  /*0dc0*/  IADD3 R141, R125, 0x500, RZ ;  /* 0x000005007d8d7810 */ /* 0x000fe20007ffe0ff */
[--C-:B------:R-:W-:Y:S01]  /*0dd0*/  @P0 IMAD.WIDE.U32 R136, R137, 0x8, R134.reuse ;  /* 0x0000000889880825 */ /* 0x100fe200078e0086 */
[----:B------:R-:W-:Y:S01]  /*0de0*/  IADD3 R143, R125, 0x600, RZ ;  /* 0x000006007d8f7810 */ /* 0x000fe20007ffe0ff */
[----:B------:R-:W5:Y:S02]  /*0df0*/  @P0 LDG.E.64 R174, desc[UR4][R184.64] ;  /* 0x00000004b8ae0981 */ /* 0x000f64000c1e1b00 */
[----:B------:R-:W-:Y:S02]  /*0e00*/  @P0 IMAD.WIDE.U32 R138, R139, 0x8, R134 ;  /* 0x000000088b8a0825 */ /* 0x000fe400078e0086 */
[----:B------:R-:W5:Y:S02]  /*0e10*/  @P0 LDG.E.64 R172, desc[UR4][R182.64] ;  /* 0x00000004b6ac0981 */ /* 0x000f64000c1e1b00 */
[----:B------:R-:W-:-:S02]  /*0e20*/  VIADD R135, R125, 0x400 ;  /* 0x000004007d877836 */ /* 0x000fc40000000000 */
[C-C-:B0-----:R-:W-:Y:S01]  /*0e30*/  IMAD.WIDE.U32 R38, R125.reuse, 0x4, R188.reuse ;  /* 0x000000047d267825 */ /* 0x141fe200078e00bc */
[----:B------:R-:W5:Y:S03]  /*0e40*/  @P0 LDG.E.64 R170, desc[UR4][R180.64] ;  /* 0x00000004b4aa0981 */ /* 0x000f66000c1e1b00 */
[----:B------:R-:W-:Y:S01]  /*0e50*/  VIADD R187, R125, 0x100 ;  /* 0x000001007dbb7836 */ /* 0x000fe20000000000 */
[----:B------:R-:W5:Y:S01]  /*0e60*/  @P0 LDG.E.64 R168, desc[UR4][R128.64] ;  /* 0x0000000480a80981 */ /* 0x000f62000c1e1b00 */
[----:B------:R-:W-:-:S03]  /*0e70*/  IMAD.WIDE.U32 R124, R127, 0x4, R188 ;  /* 0x000000047f7c7825 */ /* 0x000fc600078e00bc */
[----:B------:R-:W5:Y:S01]  /*0e80*/  @P0 LDG.E.64 R166, desc[UR4][R136.64] ;  /* 0x0000000488a60981 */ /* 0x000f62000c1e1b00 */
[----:B------:R-:W-:-:S03]  /*0e90*/  IMAD.WIDE.U32 R126, R131, 0x4, R188 ;  /* 0x00000004837e7825 */ /* 0x000fc600078e00bc */
[----:B------:R-:W5:Y:S01]  /*0ea0*/  @P0 LDG.E.64 R178, desc[UR4][R138.64] ;  /* 0x000000048ab20981 */ /* 0x000f62000c1e1b00 */
[----:B------:R-:W-:-:S03]  /*0eb0*/  IMAD.WIDE.U32 R130, R135, 0x4, R188 ;  /* 0x0000000487827825 */ /* 0x000fc600078e00bc */
[----:B------:R-:W5:Y:S01]  /*0ec0*/  LDG.E R197, desc[UR4][R124.64] ;  /* 0x000000047cc57981 */ /* 0x000f62000c1e1900 */
[--C-:B------:R-:W-:Y:S01]  /*0ed0*/  IMAD.WIDE.U32 R186, R187, 0x4, R188.reuse ;  /* 0x00000004bbba7825 */ /* 0x100fe200078e00bc */
[----:B------:R-:W-:Y:S02]  /*0ee0*/  ISETP.NE.AND P0, PT, R4, RZ, PT ;  /* 0x000000ff0400720c */ /* 0x000fe40003f05270 */
[----:B------:R-:W5:Y:S01]  /*0ef0*/  LDG.E R199, desc[UR4][R130.64] ;  /* 0x0000000482c77981 */ /* 0x000f62000c1e1900 */
[----:B------:R-:W-:-:S03]  /*0f00*/  IMAD.WIDE.U32 R134, R141, 0x4, R188 ;  /* 0x000000048d867825 */ /* 0x000fc600078e00bc */
[----:B------:R-:W5:Y:S01]  /*0f10*/  LDG.E R186, desc[UR4][R186.64] ;  /* 0x00000004baba7981 */ /* 0x000f62000c1e1900 */
[----:B------:R-:W-:-:S03]  /*0f20*/  IMAD.WIDE.U32 R188, R143, 0x4, R188 ;  /* 0x000000048fbc7825 */ /* 0x000fc600078e00bc */
[----:B------:R-:W5:Y:S04]  /*0f30*/  LDG.E R200, desc[UR4][R134.64] ;  /* 0x0000000486c87981 */ /* 0x000f68000c1e1900 */
[----:B------:R-:W5:Y:S04]  /*0f40*/  LDG.E R188, desc[UR4][R188.64] ;  /* 0x00000004bcbc7981 */ /* 0x000f68000c1e1900 */
[----:B------:R0:W5:Y:S04]  /*0f50*/  LDG.E R201, desc[UR4][R38.64] ;  /* 0x0000000426c97981 */ /* 0x000168000c1e1900 */
[----:B------:R1:W5:Y:S01]  /*0f60*/  LDG.E R198, desc[UR4][R126.64] ;  /* 0x000000047ec67981 */ /* 0x000362000c1e1900 */
[----:B----4-:R-:W-:-:S02]  /*0f70*/  SHF.R.U64 R156, R10, 0x10, R11 ;  /* 0x000000100a9c7819 */ /* 0x010fc4000000120b */
[----:B------:R-:W-:Y:S01]  /*0f80*/  SHF.R.U32.HI R155, RZ, 0x10, R11 ;  /* 0x00000010ff9b7819 */ /* 0x000fe2000001160b */
[----:B------:R-:W-:Y:S01]  /*0f90*/  IMAD.U32 R11, R11, 0x10000, RZ ;  /* 0x000100000b0b7824 */ /* 0x000fe200078e00ff */
[----:B--2---:R-:W-:Y:S02]  /*0fa0*/  MOV R147, R34 ;  /* 0x0000002200937202 */ /* 0x004fe40000000f00 */
[----:B------:R-:W-:Y:S01]  /*0fb0*/  SHF.R.U64 R146, R34, 0x10, R35 ;  /* 0x0000001022927819 */ /* 0x000fe20000001223 */
[----:B---3--:R-:W-:Y:S01]  /*0fc0*/  IMAD.MOV.U32 R148, RZ, RZ, R36 ;  /* 0x000000ffff947224 */ /* 0x008fe200078e0024 */
[----:B------:R-:W-:Y:S02]  /*0fd0*/  SHF.L.U32 R10, R10, 0x10, RZ ;  /* 0x000000100a0a7819 */ /* 0x000fe400000006ff */
[----:B0-----:R-:W-:Y:S02]  /*0fe0*/  SHF.R.U64 R39, R36, 0x10, R37 ;  /* 0x0000001024277819 */ /* 0x001fe40000001225 */
[----:B------:R-:W-:-:S02]  /*0ff0*/  SHF.R.U64 R135, R32, 0x10, R33 ;  /* 0x0000001020877819 */ /* 0x000fc40000001221 */
[----:B------:R-:W-:Y:S01]  /*1000*/  MOV R130, R33 ;  /* 0x0000002100827202 */ /* 0x000fe20000000f00 */
[----:B------:R-:W-:Y:S01]  /*1010*/  IMAD.MOV.U32 R131, RZ, RZ, R30 ;  /* 0x000000ffff837224 */ /* 0x000fe200078e001e */
[----:B------:R-:W-:Y:S02]  /*1020*/  SHF.R.U64 R125, R30, 0x10, R31 ;  /* 0x000000101e7d7819 */ /* 0x000fe4000000121f */
[----:B------:R-:W-:Y:S02]  /*1030*/  SHF.R.U32.HI R134, RZ, 0x10, R33 ;  /* 0x00000010ff867819 */ /* 0x000fe40000011621 */
[----:B------:R-:W-:Y:S02]  /*1040*/  FSEL R216, R3, RZ, !P0 ;  /* 0x000000ff03d87208 */ /* 0x000fe40004000000 */
[----:B------:R-:W-:Y:S02]  /*1050*/  MOV R136, R26 ;  /* 0x0000001a00887202 */ /* 0x000fe40000000f00 */
[----:B------:R-:W-:-:S02]  /*1060*/  SHF.R.U64 R132, R26, 0x10, R27 ;  /* 0x000000101a847819 */ /* 0x000fc4000000121b */
[--C-:B------:R-:W-:Y:S02]  /*1070*/  SHF.R.U64 R140, R24, 0x10, R25.reuse ;  /* 0x00000010188c7819 */ /* 0x100fe40000001219 */
[----:B------:R-:W-:Y:S02]  /*1080*/  MOV R138, R25 ;  /* 0x00000019008a7202 */ /* 0x000fe40000000f00 */
[----:B------:R-:W-:Y:S02]  /*1090*/  SHF.R.U32.HI R139, RZ, 0x10, R25 ;  /* 0x00000010ff8b7819 */ /* 0x000fe40000011619 */
[--C-:B------:R-:W-:Y:S02]  /*10a0*/  SHF.R.U64 R154, R12, 0x10, R13.reuse ;  /* 0x000000100c9a7819 */ /* 0x100fe4000000120d */
[----:B------:R-:W-:Y:S01]  /*10b0*/  SHF.R.U32.HI R26, RZ, 0x10, R13 ;  /* 0x00000010ff1a7819 */ /* 0x000fe2000001160d */
[----:B------:R-:W-:Y:S01]  /*10c0*/  IMAD.U32 R25, R14, 0x10000, RZ ;  /* 0x000100000e197824 */ /* 0x000fe200078e00ff */
[----:B------:R-:W-:-:S02]  /*10d0*/  SHF.L.U32 R12, R12, 0x10, RZ ;  /* 0x000000100c0c7819 */ /* 0x000fc400000006ff */
[----:B------:R-:W-:Y:S01]  /*10e0*/  SHF.R.U64 R30, R14, 0x10, R15 ;  /* 0x000000100e1e7819 */ /* 0x000fe2000000120f */
[----:B------:R-:W-:Y:S01]  /*10f0*/  FADD.FTZ R14, -R216, R11 ;  /* 0x0000000bd80e7221 */ /* 0x000fe20000010100 */
[----:B------:R-:W-:Y:S02]  /*1100*/  SHF.R.U32.HI R34, RZ, 0x10, R15 ;  /* 0x00000010ff227819 */ /* 0x000fe4000001160f */
[C---:B------:R-:W-:Y:S02]  /*1110*/  SHF.R.U64 R152, R16.reuse, 0x10, R17 ;  /* 0x0000001010987819 */ /* 0x040fe40000001211 */
[----:B------:R-:W-:Y:S02]  /*1120*/  MOV R137, R27 ;  /* 0x0000001b00897202 */ /* 0x000fe40000000f00 */
[----:B------:R-:W-:Y:S02]  /*1130*/  SHF.R.U32.HI R141, RZ, 0x10, R27 ;  /* 0x00000010ff8d7819 */ /* 0x000fe4000001161b */
[----:B------:R-:W-:-:S02]  /*1140*/  SHF.L.U32 R16, R16, 0x10, RZ ;  /* 0x0000001010107819 */ /* 0x000fc400000006ff */
[----:B------:R-:W-:Y:S02]  /*1150*/  SHF.R.U64 R33, R22, 0x10, R23 ;  /* 0x0000001016217819 */ /* 0x000fe40000001217 */
[----:B------:R-:W-:Y:S01]  /*1160*/  SHF.L.U32 R3, R156, 0x10, RZ ;  /* 0x000000109c037819 */ /* 0x000fe200000006ff */
[----:B------:R-:W-:Y:S01]  /*1170*/  IMAD.MOV.U32 R128, RZ, RZ, R29 ;  /* 0x000000ffff807224 */ /* 0x000fe200078e001d */
[----:B------:R-:W-:Y:S02]  /*1180*/  MOV R38, R37 ;  /* 0x0000002500267202 */ /* 0x000fe40000000f00 */
[----:B------:R-:W-:Y:S02]  /*1190*/  SHF.R.U32.HI R36, RZ, 0x10, R37 ;  /* 0x00000010ff247819 */ /* 0x000fe40000011625 */
[----:B------:R-:W-:Y:S02]  /*11a0*/  MOV R142, R32 ;  /* 0x00000020008e7202 */ /* 0x000fe40000000f00 */
[----:B------:R-:W-:-:S02]  /*11b0*/  SHF.L.U32 R27, R15, 0x10, RZ ;  /* 0x000000100f1b7819 */ /* 0x000fc400000006ff */
[----:B------:R-:W-:Y:S02]  /*11c0*/  SHF.L.U32 R22, R22, 0x10, RZ ;  /* 0x0000001016167819 */ /* 0x000fe400000006ff */
[----:B------:R-:W-:Y:S02]  /*11d0*/  SHF.L.U32 R11, R155, 0x10, RZ ;  /* 0x000000109b0b7819 */ /* 0x000fe400000006ff */
[----:B------:R-:W-:Y:S02]  /*11e0*/  MOV R124, R31 ;  /* 0x0000001f007c7202 */ /* 0x000fe40000000f00 */
[----:B------:R-:W-:Y:S02]  /*11f0*/  SHF.R.U32.HI R129, RZ, 0x10, R31 ;  /* 0x00000010ff817819 */ /* 0x000fe4000001161f */
[--C-:B-1----:R-:W-:Y:S02]  /*1200*/  SHF.R.U64 R126, R28, 0x10, R29.reuse ;  /* 0x000000101c7e7819 */ /* 0x102fe4000000121d */
[----:B------:R-:W-:-:S02]  /*1210*/  SHF.R.U32.HI R133, RZ, 0x10, R29 ;  /* 0x00000010ff857819 */ /* 0x000fc4000001161d */
[--C-:B------:R-:W-:Y:S02]  /*1220*/  SHF.R.U64 R149, R20, 0x10, R21.reuse ;  /* 0x0000001014957819 */ /* 0x100fe40000001215 */
[----:B------:R-:W-:Y:S02]  /*1230*/  SHF.R.U32.HI R37, RZ, 0x10, R21 ;  /* 0x00000010ff257819 */ /* 0x000fe40000011615 */
[----:B------:R-:W-:Y:S02]  /*1240*/  SHF.L.U32 R32, R21, 0x10, RZ ;  /* 0x0000001015207819 */ /* 0x000fe400000006ff */
[----:B------:R-:W-:Y:S01]  /*1250*/  SHF.L.U32 R15, R26, 0x10, RZ ;  /* 0x000000101a0f7819 */ /* 0x000fe200000006ff */
[----:B------:R-:W-:Y:S01]  /*1260*/  FADD.FTZ R10, -R216, R10 ;  /* 0x0000000ad80a7221 */ /* 0x000fe20000010100 */
[----:B------:R-:W-:Y:S01]  /*1270*/  MOV R127, R28 ;  /* 0x0000001c007f7202 */ /* 0x000fe20000000f00 */
[----:B------:R-:W-:Y:S01]  /*1280*/  IMAD.U32 R28, R17, 0x10000, RZ ;  /* 0x00010000111c7824 */ /* 0x000fe200078e00ff */
[----:B------:R-:W-:-:S02]  /*1290*/  SHF.R.U64 R151, R18, 0x10, R19 ;  /* 0x0000001012977819 */ /* 0x000fc40000001213 */
[----:B------:R-:W-:Y:S01]  /*12a0*/  SHF.L.U32 R29, R18, 0x10, RZ ;  /* 0x00000010121d7819 */ /* 0x000fe200000006ff */
[----:B------:R-:W-:Y:S01]  /*12b0*/  FADD.FTZ R18, -R216, R12 ;  /* 0x0000000cd8127221 */ /* 0x000fe20000010100 */
[----:B------:R-:W-:Y:S02]  /*12c0*/  SHF.R.U32.HI R150, RZ, 0x10, R19 ;  /* 0x00000010ff967819 */ /* 0x000fe40000011613 */
[----:B------:R-:W-:Y:S01]  /*12d0*/  SHF.L.U32 R31, R19, 0x10, RZ ;  /* 0x00000010131f7819 */ /* 0x000fe200000006ff */
[----:B------:R-:W-:Y:S01]  /*12e0*/  IMAD.U32 R19, R34, 0x10000, RZ ;  /* 0x0001000022137824 */ /* 0x000fe200078e00ff */
[----:B------:R-:W-:Y:S01]  /*12f0*/  SHF.L.U32 R21, R152, 0x10, RZ ;  /* 0x0000001098157819 */ /* 0x000fe200000006ff */
[C---:B------:R-:W-:Y:S01]  /*1300*/  FADD.FTZ R34, -R216.reuse, R16 ;  /* 0x00000010d8227221 */ /* 0x040fe20000010100 */
[----:B------:R-:W-:Y:S01]  /*1310*/  SHF.R.U32.HI R153, RZ, 0x10, R17 ;  /* 0x00000010ff997819 */ /* 0x000fe20000011611 */
[----:B------:R-:W-:Y:S01]  /*1320*/  FADD.FTZ R12, -R216, R3 ;  /* 0x00000003d80c7221 */ /* 0x000fe20000010100 */
[----:B------:R-:W-:Y:S01]  /*1330*/  SHF.L.U32 R17, R30, 0x10, RZ ;  /* 0x000000101e117819 */ /* 0x000fe200000006ff */
[C---:B------:R-:W-:Y:S01]  /*1340*/  FADD.FTZ R30, -R216.reuse, R27 ;  /* 0x0000001bd81e7221 */ /* 0x040fe20000010100 */
[C---:B------:R-:W-:Y:S01]  /*1350*/  FADD.FTZ R210, -R216.reuse, R22 ;  /* 0x00000016d8d27221 */ /* 0x040fe20000010100 */
[----:B------:R-:W-:Y:S01]  /*1360*/  FADD.FTZ R16, -R216, R11 ;  /* 0x0000000bd8107221 */ /* 0x000fe20000010100 */
[----:B------:R-:W-:Y:S01]  /*1370*/  SHF.L.U32 R27, R150, 0x10, RZ ;  /* 0x00000010961b7819 */ /* 0x000fe200000006ff */
[C---:B------:R-:W-:Y:S01]  /*1380*/  FADD.FTZ R22, -R216.reuse, R15 ;  /* 0x0000000fd8167221 */ /* 0x040fe20000010100 */
[C---:B------:R-:W-:Y:S01]  /*1390*/  FADD.FTZ R160, -R216.reuse, R31 ;  /* 0x0000001fd8a07221 */ /* 0x040fe20000010100 */
[----:B------:R-:W-:Y:S01]  /*13a0*/  FADD.FTZ R150, -R216, R21 ;  /* 0x00000015d8967221 */ /* 0x000fe20000010100 */
[----:B------:R-:W-:Y:S01]  /*13b0*/  FMUL.FTZ R3, R5, R10 ;  /* 0x0000000a05037220 */ /* 0x000fe20000410000 */
[--C-:B------:R-:W-:Y:S01]  /*13c0*/  IMAD.MOV.U32 R143, RZ, RZ, R35.reuse ;  /* 0x000000ffff8f7224 */ /* 0x100fe200078e0023 */
[----:B------:R-:W-:Y:S01]  /*13d0*/  SHF.R.U32.HI R145, RZ, 0x10, R35 ;  /* 0x00000010ff917819 */ /* 0x000fe20000011623 */
[----:B------:R-:W-:-:S02]  /*13e0*/  IMAD.MOV.U32 R144, RZ, RZ, R24 ;  /* 0x000000ffff907224 */ /* 0x000fc400078e0018 */
[----:B------:R-:W-:Y:S01]  /*13f0*/  FMUL.FTZ R10, R5, R12 ;  /* 0x0000000c050a7220 */ /* 0x000fe20000410000 */
[----:B------:R-:W-:Y:S01]  /*1400*/  IMAD.U32 R31, R37, 0x10000, RZ ;  /* 0x00010000251f7824 */ /* 0x000fe200078e00ff */
[----:B------:R-:W-:Y:S01]  /*1410*/  SHF.L.U32 R24, R13, 0x10, RZ ;  /* 0x000000100d187819 */ /* 0x000fe200000006ff */
[----:B------:R-:W-:Y:S01]  /*1420*/  IMAD.U32 R35, R23, 0x10000, RZ ;  /* 0x0001000017237824 */ /* 0x000fe200078e00ff */
[----:B------:R-:W-:Y:S01]  /*1430*/  SHF.R.U32.HI R164, RZ, 0x10, R23 ;  /* 0x00000010ffa47819 */ /* 0x000fe20000011617 */
[----:B------:R-:W-:Y:S01]  /*1440*/  FMUL.FTZ R12, R5, R16 ;  /* 0x00000010050c7220 */ /* 0x000fe20000410000 */
[----:B------:R-:W-:Y:S01]  /*1450*/  IMAD.U32 R37, R148, 0x10000, RZ ;  /* 0x0001000094257824 */ /* 0x000fe200078e00ff */
[----:B------:R-:W-:Y:S01]  /*1460*/  SHF.L.U32 R23, R153, 0x10, RZ ;  /* 0x0000001099177819 */ /* 0x000fe200000006ff */
[C---:B------:R-:W-:Y:S01]  /*1470*/  FMUL.FTZ R16, R5.reuse, R22 ;  /* 0x0000001605107220 */ /* 0x040fe20000410000 */
[----:B------:R-:W-:Y:S01]  /*1480*/  FMUL.FTZ R22, R5, R150 ;  /* 0x0000009605167220 */ /* 0x000fe20000410000 */
[----:B------:R-:W-:Y:S01]  /*1490*/  SHF.L.U32 R148, R39, 0x10, RZ ;  /* 0x0000001027947819 */ /* 0x000fe200000006ff */
[----:B------:R-:W-:-:S02]  /*14a0*/  IMAD.U32 R150, R36, 0x10000, RZ ;  /* 0x0001000024967824 */ /* 0x000fc400078e00ff */
[-C--:B------:R-:W-:Y:S01]  /*14b0*/  FMUL.FTZ R36, R64, R37.reuse ;  /* 0x0000002540247220 */ /* 0x080fe20000410000 */
[----:B------:R-:W-:Y:S02]  /*14c0*/  IMAD.U32 R13, R154, 0x10000, RZ ;  /* 0x000100009a0d7824 */ /* 0x000fe400078e00ff */
[C---:B------:R-:W-:Y:S01]  /*14d0*/  FADD.FTZ R24, -R216.reuse, R24 ;  /* 0x00000018d8187221 */ /* 0x040fe20000010100 */
[----:B------:R-:W-:Y:S01]  /*14e0*/  FADD.FTZ R154, -R216, R23 ;  /* 0x00000017d89a7221 */ /* 0x000fe20000010100 */
[----:B------:R-:W-:Y:S01]  /*14f0*/  SHF.L.U32 R39, R38, 0x10, RZ ;  /* 0x0000001026277819 */ /* 0x000fe200000006ff */
[----:B------:R-:W-:Y:S01]  /*1500*/  FADD.FTZ R120, R120, R37 ;  /* 0x0000002578787221 */ /* 0x000fe20000010000 */
[----:B------:R-:W-:Y:S01]  /*1510*/  FFMA.FTZ R68, R3, R37, R68 ;  /* 0x0000002503447223 */ /* 0x000fe20000010044 */
[----:B------:R-:W-:Y:S02]  /*1520*/  IMAD.U32 R155, R128, 0x10000, RZ ;  /* 0x00010000809b7824 */ /* 0x000fe400078e00ff */
[----:B------:R-:W-:Y:S01]  /*1530*/  FMUL.FTZ R11, R5, R14 ;  /* 0x0000000e050b7220 */ /* 0x000fe20000410000 */
[----:B------:R-:W-:Y:S01]  /*1540*/  FMUL.FTZ R37, R65, R148 ;  /* 0x0000009441257220 */ /* 0x000fe20000410000 */
[----:B------:R-:W-:Y:S01]  /*1550*/  SHF.L.U32 R153, R127, 0x10, RZ ;  /* 0x000000107f997819 */ /* 0x000fe200000006ff */
[----:B------:R-:W-:Y:S01]  /*1560*/  FADD.FTZ R128, RZ, R36 ;  /* 0x00000024ff807221 */ /* 0x000fe20000010000 */
[----:B------:R-:W-:Y:S01]  /*1570*/  FMUL.FTZ R15, R5, R24 ;  /* 0x00000018050f7220 */ /* 0x000fe20000410000 */
[----:B------:R-:W-:Y:S01]  /*1580*/  FFMA.FTZ R127, R3, R36, RZ ;  /* 0x00000024037f7223 */ /* 0x000fe200000100ff */
[----:B------:R-:W-:Y:S01]  /*1590*/  FMUL.FTZ R24, R5, R154 ;  /* 0x0000009a05187220 */ /* 0x000fe20000410000 */
[----:B------:R-:W-:Y:S01]  /*15a0*/  FADD.FTZ R26, -R216, R25 ;  /* 0x00000019d81a7221 */ /* 0x000fe20000010100 */
[----:B------:R-:W-:-:S02]  /*15b0*/  IMAD.U32 R154, R129, 0x10000, RZ ;  /* 0x00010000819a7824 */ /* 0x000fc400078e00ff */
[----:B------:R-:W-:Y:S01]  /*15c0*/  FADD.FTZ R122, R122, R39 ;  /* 0x000000277a7a7221 */ /* 0x000fe20000010000 */
[----:B------:R-:W-:Y:S02]  /*15d0*/  IMAD.U32 R25, R151, 0x10000, RZ ;  /* 0x0001000097197824 */ /* 0x000fe400078e00ff */
[-C--:B------:R-:W-:Y:S01]  /*15e0*/  FFMA.FTZ R70, R11, R39.reuse, R70 ;  /* 0x000000270b467223 */ /* 0x080fe20000010046 */
[----:B------:R-:W-:Y:S01]  /*15f0*/  FMUL.FTZ R38, R66, R39 ;  /* 0x0000002742267220 */ /* 0x000fe20000410000 */
[----:B------:R-:W-:Y:S01]  /*1600*/  FADD.FTZ R129, R128, R37 ;  /* 0x0000002580817221 */ /* 0x000fe20000010000 */
[----:B------:R-:W-:Y:S01]  /*1610*/  FADD.FTZ R156, -R216, R29 ;  /* 0x0000001dd89c7221 */ /* 0x000fe20000010100 */
[----:B------:R-:W-:Y:S01]  /*1620*/  FADD.FTZ R123, R123, R150 ;  /* 0x000000967b7b7221 */ /* 0x000fe20000010000 */
[-C--:B------:R-:W-:Y:S01]  /*1630*/  FFMA.FTZ R71, R12, R150.reuse, R71 ;  /* 0x000000960c477223 */ /* 0x080fe20000010047 */
[----:B------:R-:W-:Y:S01]  /*1640*/  FMUL.FTZ R39, R67, R150 ;  /* 0x0000009643277220 */ /* 0x000fe20000410000 */
[----:B------:R-:W-:Y:S01]  /*1650*/  FFMA.FTZ R128, R10, R37, R127 ;  /* 0x000000250a807223 */ /* 0x000fe2000001007f */
[----:B------:R-:W-:Y:S01]  /*1660*/  IMAD.U32 R150, R135, 0x10000, RZ ;  /* 0x0001000087967824 */ /* 0x000fe200078e00ff */
[----:B------:R-:W-:Y:S01]  /*1670*/  SHF.L.U32 R147, R147, 0x10, RZ ;  /* 0x0000001093937819 */ /* 0x000fe200000006ff */
[----:B------:R-:W-:Y:S01]  /*1680*/  IMAD.U32 R20, R20, 0x10000, RZ ;  /* 0x0001000014147824 */ /* 0x000fe200078e00ff */
[----:B------:R-:W-:Y:S01]  /*1690*/  SHF.L.U32 R135, R130, 0x10, RZ ;  /* 0x0000001082877819 */ /* 0x000fe200000006ff */
[C---:B------:R-:W-:Y:S01]  /*16a0*/  FADD.FTZ R158, -R216.reuse, R25 ;  /* 0x00000019d89e7221 */ /* 0x040fe20000010100 */
[----:B------:R-:W-:Y:S01]  /*16b0*/  FADD.FTZ R130, R129, R38 ;  /* 0x0000002681827221 */ /* 0x000fe20000010000 */
[C---:B------:R-:W-:Y:S01]  /*16c0*/  FADD.FTZ R152, -R216.reuse, R28 ;  /* 0x0000001cd8987221 */ /* 0x040fe20000010100 */
[----:B------:R-:W-:Y:S01]  /*16d0*/  FMUL.FTZ R25, R5, R156 ;  /* 0x0000009c05197220 */ /* 0x000fe20000410000 */
[----:B------:R-:W-:Y:S01]  /*16e0*/  FFMA.FTZ R127, R11, R38, R128 ;  /* 0x000000260b7f7223 */ /* 0x000fe20000010080 */
[----:B------:R-:W-:Y:S01]  /*16f0*/  FADD.FTZ R28, -R216, R17 ;  /* 0x00000011d81c7221 */ /* 0x000fe20000010100 */
[----:B------:R-:W-:Y:S01]  /*1700*/  SHF.L.U32 R156, R126, 0x10, RZ ;  /* 0x000000107e9c7819 */ /* 0x000fe200000006ff */
[----:B------:R-:W-:Y:S01]  /*1710*/  FADD.FTZ R180, -R216, R20 ;  /* 0x00000014d8b47221 */ /* 0x000fe20000010100 */
[C---:B------:R-:W-:Y:S01]  /*1720*/  FMUL.FTZ R17, R5.reuse, R26 ;  /* 0x0000001a05117220 */ /* 0x040fe20000410000 */
[----:B------:R-:W-:Y:S01]  /*1730*/  SHF.L.U32 R146, R146, 0x10, RZ ;  /* 0x0000001092927819 */ /* 0x000fe200000006ff */
[----:B------:R-:W-:Y:S01]  /*1740*/  FADD.FTZ R20, -R216, R13 ;  /* 0x0000000dd8147221 */ /* 0x000fe20000010100 */
[----:B------:R-:W-:Y:S01]  /*1750*/  SHF.L.U32 R126, R140, 0x10, RZ ;  /* 0x000000108c7e7819 */ /* 0x000fe200000006ff */
[C---:B------:R-:W-:Y:S01]  /*1760*/  FMUL.FTZ R26, R5.reuse, R158 ;  /* 0x0000009e051a7220 */ /* 0x040fe20000410000 */
[----:B------:R-:W-:Y:S01]  /*1770*/  FMUL.FTZ R140, R60, R147 ;  /* 0x000000933c8c7220 */ /* 0x000fe20000410000 */
[----:B------:R-:W-:Y:S01]  /*1780*/  FADD.FTZ R129, R130, R39 ;  /* 0x0000002782817221 */ /* 0x000fe20000010000 */
[----:B------:R-:W-:Y:S01]  /*1790*/  FMUL.FTZ R13, R5, R18 ;  /* 0x00000012050d7220 */ /* 0x000fe20000410000 */
[----:B------:R-:W-:Y:S01]  /*17a0*/  SHF.L.U32 R158, R133, 0x10, RZ ;  /* 0x00000010859e7819 */ /* 0x000fe200000006ff */
[----:B------:R-:W-:Y:S01]  /*17b0*/  FFMA.FTZ R130, R12, R39, R127 ;  /* 0x000000270c827223 */ /* 0x000fe2000001007f */
[----:B------:R-:W-:Y:S01]  /*17c0*/  SHF.L.U32 R133, R136, 0x10, RZ ;  /* 0x0000001088857819 */ /* 0x000fe200000006ff */
[----:B------:R-:W-:Y:S01]  /*17d0*/  IMAD.U32 R143, R143, 0x10000, RZ ;  /* 0x000100008f8f7824 */ /* 0x000fe200078e00ff */
[----:B------:R-:W-:Y:S01]  /*17e0*/  SHF.L.U32 R136, R141, 0x10, RZ ;  /* 0x000000108d887819 */ /* 0x000fe200000006ff */
[----:B------:R-:W-:Y:S01]  /*17f0*/  FMUL.FTZ R141, R61, R146 ;  /* 0x000000923d8d7220 */ /* 0x000fe20000410000 */
[----:B------:R-:W-:Y:S01]  /*1800*/  FADD.FTZ R128, R129, R140 ;  /* 0x0000008c81807221 */ /* 0x000fe20000010000 */
[----:B------:R-:W-:Y:S01]  /*1810*/  FMUL.FTZ R14, R5, R20 ;  /* 0x00000014050e7220 */ /* 0x000fe20000410000 */
[----:B------:R-:W-:Y:S01]  /*1820*/  FADD.FTZ R121, R121, R148 ;  /* 0x0000009479797221 */ /* 0x000fe20000010000 */
[----:B------:R-:W-:Y:S01]  /*1830*/  FFMA.FTZ R69, R10, R148, R69 ;  /* 0x000000940a457223 */ /* 0x000fe20000010045 */
[----:B------:R-:W-:Y:S01]  /*1840*/  FFMA.FTZ R127, R13, R140, R130 ;  /* 0x0000008c0d7f7223 */ /* 0x000fe20000010082 */
[----:B------:R-:W-:Y:S01]  /*1850*/  SHF.L.U32 R148, R145, 0x10, RZ ;  /* 0x0000001091947819 */ /* 0x000fe200000006ff */
[----:B------:R-:W-:Y:S01]  /*1860*/  FADD.FTZ R129, R128, R141 ;  /* 0x0000008d80817221 */ /* 0x000fe20000010000 */
[----:B------:R-:W-:Y:S01]  /*1870*/  SHF.L.U32 R145, R142, 0x10, RZ ;  /* 0x000000108e917819 */ /* 0x000fe200000006ff */
[----:B------:R-:W-:Y:S01]  /*1880*/  FMUL.FTZ R142, R62, R143 ;  /* 0x0000008f3e8e7220 */ /* 0x000fe20000410000 */
[----:B------:R-:W-:Y:S01]  /*1890*/  FFMA.FTZ R128, R14, R141, R127 ;  /* 0x0000008d0e807223 */ /* 0x000fe2000001007f */
[----:B------:R-:W-:Y:S01]  /*18a0*/  FADD.FTZ R118, R118, R143 ;  /* 0x0000008f76767221 */ /* 0x000fe20000010000 */
        /* <DEDUP_REMOVED lines=78> */
[----:B------:R-:W-:Y:S01]  /*1d90*/  FADD.FTZ R182, -R216, R29 ;  /* 0x0000001dd8b67221 */ /* 0x000fe20000010100 */
[----:B------:R-:W-:-:S02]  /*1da0*/  IMAD.U32 R132, R132, 0x10000, RZ ;  /* 0x0001000084847824 */ /* 0x000fc400078e00ff */
[----:B------:R-:W-:Y:S01]  /*1db0*/  FMUL.FTZ R156, R44, R133 ;  /* 0x000000852c9c7220 */ /* 0x000fe20000410000 */
[----:B------:R-:W-:Y:S01]  /*1dc0*/  FADD.FTZ R129, R130, R155 ;  /* 0x0000009b82817221 */ /* 0x000fe20000010000 */
[----:B------:R-:W-:Y:S01]  /*1dd0*/  FMUL.FTZ R29, R5, R180 ;  /* 0x000000b4051d7220 */ /* 0x000fe20000410000 */
[C---:B------:R-:W-:Y:S01]  /*1de0*/  FFMA.FTZ R130, R28.reuse, R155, R127 ;  /* 0x0000009b1c827223 */ /* 0x040fe2000001007f */
        /* <DEDUP_REMOVED lines=13> */
[C---:B------:R-:W-:Y:S01]  /*1ec0*/  FADD.FTZ R212, -R216.reuse, R33 ;  /* 0x00000021d8d47221 */ /* 0x040fe20000010100 */
[----:B------:R-:W-:Y:S01]  /*1ed0*/  FMUL.FTZ R159, R47, R136 ;  /* 0x000000882f9f7220 */ /* 0x000fe20000410000 */
[----:B------:R-:W-:Y:S01]  /*1ee0*/  FADD.FTZ R130, R129, R158 ;  /* 0x0000009e81827221 */ /* 0x000fe20000010000 */
[----:B------:R-:W-:Y:S01]  /*1ef0*/  FMUL.FTZ R32, R5, R208 ;  /* 0x000000d005207220 */ /* 0x000fe20000410000 */
[----:B------:R-:W-:Y:S01]  /*1f00*/  FFMA.FTZ R127, R31, R158, R128 ;  /* 0x0000009e1f7f7223 */ /* 0x000fe20000010080 */
[C---:B------:R-:W-:Y:S01]  /*1f10*/  FMUL.FTZ R33, R5.reuse, R210 ;  /* 0x000000d205217220 */ /* 0x040fe20000410000 */
[----:B------:R-:W-:Y:S01]  /*1f20*/  FADD.FTZ R214, -R216, R35 ;  /* 0x00000023d8d67221 */ /* 0x000fe20000010100 */
[----:B------:R-:W-:Y:S01]  /*1f30*/  FMUL.FTZ R34, R5, R212 ;  /* 0x000000d405227220 */ /* 0x000fe20000410000 */
[----:B------:R-:W-:Y:S01]  /*1f40*/  FMUL.FTZ R160, R40, R161 ;  /* 0x000000a128a07220 */ /* 0x000fe20000410000 */
[----:B------:R-:W-:Y:S01]  /*1f50*/  FADD.FTZ R129, R130, R159 ;  /* 0x0000009f82817221 */ /* 0x000fe20000010000 */
[----:B------:R-:W-:Y:S01]  /*1f60*/  FFMA.FTZ R128, R32, R159, R127 ;  /* 0x0000009f20807223 */ /* 0x000fe2000001007f */
[----:B------:R-:W-:Y:S01]  /*1f70*/  SHF.L.U32 R125, R138, 0x10, RZ ;  /* 0x000000108a7d7819 */ /* 0x000fe200000006ff */
        /* <DEDUP_REMOVED lines=12> */
[----:B------:R-:W-:Y:S01]  /*2040*/  FADD.FTZ R164, -R216, R164 ;  /* 0x000000a4d8a47221 */ /* 0x000fe20000010100 */
[----:B------:R-:W-:Y:S01]  /*2050*/  FADD.FTZ R125, R126, R161 ;  /* 0x000000a17e7d7221 */ /* 0x000fe20000010000 */
[----:B------:R-:W-:-:S02]  /*2060*/  IMAD.U32 R124, R139, 0x10000, RZ ;  /* 0x000100008b7c7824 */ /* 0x000fc400078e00ff */
        /* <DEDUP_REMOVED lines=23> */
.L_x_4544:
[----:B------:R-:W-:Y:S05]  /*21e0*/  BSYNC B0 ;  /* 0x0000000000007941 */ /* 0x000fea0003800000 */
.L_x_4542:
        /* <DEDUP_REMOVED lines=25> */
.L_x_4662:
        /* <DEDUP_REMOVED lines=11> */
[----:B------:R-:W-:Y:S01]  /*2430*/  LEA R183, R127, R130, 0x3 ;  /* 0x000000827fb77211 */ /* 0x000fe200078e18ff */
[----:B------:R-:W-:-:S05]  /*2440*/  @!P0 IMAD R182, R128, 0x8, R130 ;  /* 0x0000000880b68824 */ /* 0x000fca00078e0282 */
[----:B------:R-:W-:Y:S01]  /*2450*/  @!P0 STS.64 [R182+0x7000], R180 ;  /* 0x007000b4b6008388 */ /* 0x000fe20000000a00 */
[----:B------:R-:W-:Y:S01]  /*2460*/  BAR.SYNC.DEFER_BLOCKING 0x0 ;  /* 0x0000000000007b1d */ /* 0x000fe20000010000 */
[----:B------:R-:W-:-:S05]  /*2470*/  ISETP.NE.AND P0, PT, R4, RZ, PT ;  /* 0x000000ff0400720c */ /* 0x000fca0003f05270 */
[----:B0-----:R-:W0:Y:S04]  /*2480*/  LDS.128 R124, [R183+0x7000] ;  /* 0x00700000b77c7984 */ /* 0x001e280000000c00 */
[----:B------:R-:W1:Y:S04]  /*2490*/  LDS.128 R128, [R183+0x7010] ;  /* 0x00701000b7807984 */ /* 0x000e680000000c00 */
[----:B------:R-:W2:Y:S04]  /*24a0*/  LDS.128 R132, [R183+0x7020] ;  /* 0x00702000b7847984 */ /* 0x000ea80000000c00 */
[----:B------:R-:W3:Y:S01]  /*24b0*/  LDS.128 R136, [R183+0x7030] ;  /* 0x00703000b7887984 */ /* 0x000ee20000000c00 */
[----:B0-----:R-:W-:Y:S01]  /*24c0*/  FADD.FTZ R185, RZ, R124 ;  /* 0x0000007cffb97221 */ /* 0x001fe20000010000 */
[----:B------:R-:W-:Y:S01]  /*24d0*/  FADD.FTZ R124, RZ, R125 ;  /* 0x0000007dff7c7221 */ /* 0x000fe20000010000 */
[----:B------:R-:W-:-:S02]  /*24e0*/  @P3 SHF.R.S32.HI R125, RZ, 0x1f, R204 ;  /* 0x0000001fff7d3819 */ /* 0x000fc400000114cc */
[----:B------:R-:W-:Y:S01]  /*24f0*/  FADD.FTZ R185, R126, R185 ;  /* 0x000000b97eb97221 */ /* 0x000fe20000010000 */
[----:B------:R-:W-:Y:S01]  /*2500*/  FADD.FTZ R124, R127, R124 ;  /* 0x0000007c7f7c7221 */ /* 0x000fe20000010000 */
[----:B------:R-:W-:Y:S02]  /*2510*/  @P3 LEA.HI R125, R125, R204, RZ, 0x2 ;  /* 0x000000cc7d7d3211 */ /* 0x000fe400078f10ff */
[----:B-1----:R-:W-:Y:S01]  /*2520*/  FADD.FTZ R185, R185, R128 ;  /* 0x00000080b9b97221 */ /* 0x002fe20000010000 */
[----:B------:R-:W-:Y:S01]  /*2530*/  FADD.FTZ R124, R124, R129 ;  /* 0x000000817c7c7221 */ /* 0x000fe20000010000 */
[----:B------:R-:W-:Y:S01]  /*2540*/  IMAD.MOV.U32 R129, RZ, RZ, RZ ;  /* 0x000000ffff817224 */ /* 0x000fe200078e00ff */
[----:B------:R-:W-:Y:S01]  /*2550*/  @P3 LEA.HI.SX32 R129, R125, R206, 0x1e ;  /* 0x000000ce7d813211 */ /* 0x000fe200078ff2ff */
        /* <DEDUP_REMOVED lines=15> */
[----:B------:R-:W-:-:S03]  /*2650*/  HFMA2.MMA R126, -RZ, RZ, 0, 0 ;  /* 0x00000000ff7e7435 */ /* 0x000fc600000001ff */
[----:B------:R-:W-:-:S13]  /*2660*/  ISETP.NE.AND.EX P0, PT, R202, RZ, PT, P0 ;  /* 0x000000ffca00720c */ /* 0x000fda0003f05300 */
[----:B------:R-:W-:Y:S05]  /*2670*/  @!P0 BRA `(.L_x_4548) ;  /* 0x0000000000248947 */ /* 0x000fea0003800000 */
[----:B-----5:R-:W-:Y:S01]  /*2680*/  SHF.L.U32 R126, R176, 0x10, RZ ;  /* 0x00000010b07e7819 */ /* 0x020fe200000006ff */
[----:B------:R-:W-:Y:S06]  /*2690*/  BRA `(.L_x_4548) ;  /* 0x00000000001c7947 */ /* 0x000fec0003800000 */
.L_x_4547:
[----:B------:R-:W-:Y:S01]  /*26a0*/  ISETP.NE.U32.AND P0, PT, R203, RZ, PT ;  /* 0x000000ffcb00720c */ /* 0x000fe20003f05070 */
[----:B------:R-:W-:-:S03]  /*26b0*/  FFMA.FTZ R125, R3, R128, R131 ;  /* 0x00000080037d7223 */ /* 0x000fc60000010083 */
[----:B------:R-:W-:Y:S01]  /*26c0*/  ISETP.NE.AND.EX P0, PT, R202, RZ, PT, P0 ;  /* 0x000000ffca00720c */ /* 0x000fe20003f05300 */
[----:B------:R-:W-:-:S04]  /*26d0*/  FADD.FTZ R124, R36, -R125 ;  /* 0x8000007d247c7221 */ /* 0x000fc80000010000 */
[----:B------:R-:W-:-:S08]  /*26e0*/  FMUL.FTZ R126, R5, R124 ;  /* 0x0000007c057e7220 */ /* 0x000fd00000410000 */
[----:B-----5:R-:W-:-:S04]  /*26f0*/  @P0 IMAD.U32 R125, R176, 0x10000, RZ ;  /* 0x00010000b07d0824 */ /* 0x020fc800078e00ff */
[----:B------:R-:W-:-:S07]  /*2700*/  @P0 FADD.FTZ R126, R126, R125 ;  /* 0x0000007d7e7e0221 */ /* 0x000fce0000010000 */
.L_x_4548:
[----:B------:R-:W-:Y:S05]  /*2710*/  BSYNC B0 ;  /* 0x0000000000007941 */ /* 0x000fea0003800000 */
.L_x_4546:
        /* <DEDUP_REMOVED lines=18> */
.L_x_4550:
[----:B------:R-:W-:Y:S01]  /*2840*/  FFMA.FTZ R124, R10, R128, R131 ;  /* 0x000000800a7c7223 */ /* 0x000fe20000010083 */
[----:B------:R-:W-:-:S03]  /*2850*/  @P0 SHF.R.U64 R125, R176, 0x10, R177 ;  /* 0x00000010b07d0819 */ /* 0x000fc600000012b1 */
[----:B------:R-:W-:Y:S02]  /*2860*/  FADD.FTZ R124, R37, -R124 ;  /* 0x8000007c257c7221 */ /* 0x000fe40000010000 */
[----:B------:R-:W-:Y:S02]  /*2870*/  @P0 IMAD.U32 R125, R125, 0x10000, RZ ;  /* 0x000100007d7d0824 */ /* 0x000fe400078e00ff */
[----:B------:R-:W-:-:S04]  /*2880*/  FMUL.FTZ R126, R5, R124 ;  /* 0x0000007c057e7220 */ /* 0x000fc80000410000 */
[----:B------:R-:W-:-:S07]  /*2890*/  @P0 FADD.FTZ R126, R126, R125 ;  /* 0x0000007d7e7e0221 */ /* 0x000fce0000010000 */
.L_x_4551:
[----:B------:R-:W-:Y:S05]  /*28a0*/  BSYNC B0 ;  /* 0x0000000000007941 */ /* 0x000fea0003800000 */
.L_x_4549:
        /* <DEDUP_REMOVED lines=15> */
.L_x_4553:
[----:B------:R-:W-:-:S04]  /*29a0*/  FFMA.FTZ R125, R11, R128, R131 ;  /* 0x000000800b7d7223 */ /* 0x000fc80000010083 */
[----:B------:R-:W-:Y:S01]  /*29b0*/  FADD.FTZ R124, R38, -R125 ;  /* 0x8000007d267c7221 */ /* 0x000fe20000010000 */
[----:B------:R-:W-:-:S03]  /*29c0*/  @P0 IMAD.U32 R125, R177, 0x10000, RZ ;  /* 0x00010000b17d0824 */ /* 0x000fc600078e00ff */
[----:B------:R-:W-:-:S04]  /*29d0*/  FMUL.FTZ R126, R5, R124 ;  /* 0x0000007c057e7220 */ /* 0x000fc80000410000 */
[----:B------:R-:W-:-:S07]  /*29e0*/  @P0 FADD.FTZ R126, R126, R125 ;  /* 0x0000007d7e7e0221 */ /* 0x000fce0000010000 */
.L_x_4554:
[----:B------:R-:W-:Y:S05]  /*29f0*/  BSYNC B0 ;  /* 0x0000000000007941 */ /* 0x000fea0003800000 */
.L_x_4552:
        /* <DEDUP_REMOVED lines=16> */
.L_x_4556:
[----:B------:R-:W-:Y:S01]  /*2b00*/  FFMA.FTZ R124, R12, R128, R131 ;  /* 0x000000800c7c7223 */ /* 0x000fe20000010083 */
[----:B------:R-:W-:-:S03]  /*2b10*/  @P0 SHF.R.U32.HI R125, RZ, 0x10, R177 ;  /* 0x00000010ff7d0819 */ /* 0x000fc600000116b1 */
[----:B------:R-:W-:Y:S02]  /*2b20*/  FADD.FTZ R124, R39, -R124 ;  /* 0x8000007c277c7221 */ /* 0x000fe40000010000 */
[----:B------:R-:W-:Y:S02]  /*2b30*/  @P0 IMAD.U32 R125, R125, 0x10000, RZ ;  /* 0x000100007d7d0824 */ /* 0x000fe400078e00ff */
[----:B------:R-:W-:-:S04]  /*2b40*/  FMUL.FTZ R126, R5, R124 ;  /* 0x0000007c057e7220 */ /* 0x000fc80000410000 */
[----:B------:R-:W-:-:S07]  /*2b50*/  @P0 FADD.FTZ R126, R126, R125 ;  /* 0x0000007d7e7e0221 */ /* 0x000fce0000010000 */
.L_x_4557:
[----:B------:R-:W-:Y:S05]  /*2b60*/  BSYNC B0 ;  /* 0x0000000000007941 */ /* 0x000fea0003800000 */
.L_x_4555:
        /* <DEDUP_REMOVED lines=17> */
.L_x_4558:
        /* <DEDUP_REMOVED lines=11> */
.L_x_4560:
[----:B------:R-:W-:Y:S05]  /*2d30*/  BSYNC B0 ;  /* 0x0000000000007941 */ /* 0x000fea0003800000 */
.L_x_4559:
[----:B------:R-:W-:Y:S04]  /*2d40*/  BSSY B0, `(.L_x_4561) ;  /* 0x000000b000007945 */ /* 0x000fe80003800000 */
[----:B------:R-:W-:Y:S05]  /*2d50*/  @P2 BRA `(.L_x_4562) ;  /* 0x0000000000102947 */ /* 0x000fea0003800000 */
[----:B01----:R-:W-:Y:S01]  /*2d60*/  HFMA2.MMA R126, -RZ, RZ, 0, 0 ;  /* 0x00000000ff7e7435 */ /* 0x003fe200000001ff */
[----:B------:R-:W-:Y:S10]  /*2d70*/  @!P0 BRA `(.L_x_4563) ;  /* 0x00000000001c8947 */ /* 0x000ff40003800000 */
[----:B------:R-:W-:Y:S01]  /*2d80*/  SHF.L.U32 R126, R174, 0x10, RZ ;  /* 0x00000010ae7e7819 */ /* 0x000fe200000006ff */
[----:B------:R-:W-:Y:S06]  /*2d90*/  BRA `(.L_x_4563) ;  /* 0x0000000000147947 */ /* 0x000fec0003800000 */
.L_x_4562:
[----:B01----:R-:W-:-:S04]  /*2da0*/  FFMA.FTZ R125, R13, R128, R131 ;  /* 0x000000800d7d7223 */ /* 0x003fc80000010083 */
[----:B------:R-:W-:Y:S01]  /*2db0*/  FADD.FTZ R124, R140, -R125 ;  /* 0x8000007d8c7c7221 */ /* 0x000fe20000010000 */
[----:B------:R-:W-:-:S03]  /*2dc0*/  @P0 IMAD.U32 R125, R174, 0x10000, RZ ;  /* 0x00010000ae7d0824 */ /* 0x000fc600078e00ff */
[----:B------:R-:W-:-:S04]  /*2dd0*/  FMUL.FTZ R126, R5, R124 ;  /* 0x0000007c057e7220 */ /* 0x000fc80000410000 */
[----:B------:R-:W-:-:S07]  /*2de0*/  @P0 FADD.FTZ R126, R126, R125 ;  /* 0x0000007d7e7e0221 */ /* 0x000fce0000010000 */
.L_x_4563:
[----:B------:R-:W-:Y:S05]  /*2df0*/  BSYNC B0 ;  /* 0x0000000000007941 */ /* 0x000fea0003800000 */
.L_x_4561:
        /* <DEDUP_REMOVED lines=16> */
.L_x_4565:
[----:B------:R-:W-:Y:S01]  /*2f00*/  FFMA.FTZ R124, R14, R128, R131 ;  /* 0x000000800e7c7223 */ /* 0x000fe20000010083 */
[----:B------:R-:W-:-:S03]  /*2f10*/  @P0 SHF.R.U64 R125, R174, 0x10, R175 ;  /* 0x00000010ae7d0819 */ /* 0x000fc600000012af */
[----:B------:R-:W-:Y:S02]  /*2f20*/  FADD.FTZ R124, R141, -R124 ;  /* 0x8000007c8d7c7221 */ /* 0x000fe40000010000 */
[----:B------:R-:W-:Y:S02]  /*2f30*/  @P0 IMAD.U32 R125, R125, 0x10000, RZ ;  /* 0x000100007d7d0824 */ /* 0x000fe400078e00ff */
[----:B------:R-:W-:-:S04]  /*2f40*/  FMUL.FTZ R126, R5, R124 ;  /* 0x0000007c057e7220 */ /* 0x000fc80000410000 */
[----:B------:R-:W-:-:S07]  /*2f50*/  @P0 FADD.FTZ R126, R126, R125 ;  /* 0x0000007d7e7e0221 */ /* 0x000fce0000010000 */
.L_x_4566:
[----:B------:R-:W-:Y:S05]  /*2f60*/  BSYNC B0 ;  /* 0x0000000000007941 */ /* 0x000fea0003800000 */
.L_x_4564:
        /* <DEDUP_REMOVED lines=15> */
.L_x_4568:
[----:B------:R-:W-:-:S04]  /*3060*/  FFMA.FTZ R125, R15, R128, R131 ;  /* 0x000000800f7d7223 */ /* 0x000fc80000010083 */
[----:B------:R-:W-:Y:S01]  /*3070*/  FADD.FTZ R124, R142, -R125 ;  /* 0x8000007d8e7c7221 */ /* 0x000fe20000010000 */
[----:B------:R-:W-:-:S03]  /*3080*/  @P0 IMAD.U32 R125, R175, 0x10000, RZ ;  /* 0x00010000af7d0824 */ /* 0x000fc600078e00ff */
[----:B------:R-:W-:-:S04]  /*3090*/  FMUL.FTZ R126, R5, R124 ;  /* 0x0000007c057e7220 */ /* 0x000fc80000410000 */
[----:B------:R-:W-:-:S07]  /*30a0*/  @P0 FADD.FTZ R126, R126, R125 ;  /* 0x0000007d7e7e0221 */ /* 0x000fce0000010000 */
.L_x_4569:
[----:B------:R-:W-:Y:S05]  /*30b0*/  BSYNC B0 ;  /* 0x0000000000007941 */ /* 0x000fea0003800000 */
.L_x_4567:
        /* <DEDUP_REMOVED lines=16> */
.L_x_4571:
[----:B------:R-:W-:Y:S01]  /*31c0*/  FFMA.FTZ R124, R16, R128, R131 ;  /* 0x00000080107c7223 */ /* 0x000fe20000010083 */
[----:B------:R-:W-:-:S03]  /*31d0*/  @P0 SHF.R.U32.HI R125, RZ, 0x10, R175 ;  /* 0x00000010ff7d0819 */ /* 0x000fc600000116af */
[----:B------:R-:W-:Y:S02]  /*31e0*/  FADD.FTZ R124, R143, -R124 ;  /* 0x8000007c8f7c7221 */ /* 0x000fe40000010000 */
[----:B------:R-:W-:Y:S02]  /*31f0*/  @P0 IMAD.U32 R125, R125, 0x10000, RZ ;  /* 0x000100007d7d0824 */ /* 0x000fe400078e00ff */
[----:B------:R-:W-:-:S04]  /*3200*/  FMUL.FTZ R126, R5, R124 ;  /* 0x0000007c057e7220 */ /* 0x000fc80000410000 */
[----:B------:R-:W-:-:S07]  /*3210*/  @P0 FADD.FTZ R126, R126, R125 ;  /* 0x0000007d7e7e0221 */ /* 0x000fce0000010000 */
.L_x_4572:
[----:B------:R-:W-:Y:S05]  /*3220*/  BSYNC B0 ;  /* 0x0000000000007941 */ /* 0x000fea0003800000 */
.L_x_4570:
        /* <DEDUP_REMOVED lines=17> */
.L_x_4573:
        /* <DEDUP_REMOVED lines=12> */
.L_x_4575:
[----:B------:R-:W-:Y:S05]  /*3400*/  BSYNC B0 ;  /* 0x0000000000007941 */ /* 0x000fea0003800000 */
.L_x_4574:
[----:B------:R-:W-:Y:S04]  /*3410*/  BSSY B0, `(.L_x_4576) ;  /* 0x000000b000007945 */ /* 0x000fe80003800000 */
[----:B------:R-:W-:Y:S05]  /*3420*/  @P2 BRA `(.L_x_4577) ;  /* 0x0000000000102947 */ /* 0x000fea0003800000 */
[----:B01----:R-:W-:Y:S01]  /*3430*/  HFMA2.MMA R126, -RZ, RZ, 0, 0 ;  /* 0x00000000ff7e7435 */ /* 0x003fe200000001ff */
[----:B------:R-:W-:Y:S10]  /*3440*/  @!P0 BRA `(.L_x_4578) ;  /* 0x00000000001c8947 */ /* 0x000ff40003800000 */
[----:B------:R-:W-:Y:S01]  /*3450*/  IMAD.U32 R126, R172, 0x10000, RZ ;  /* 0x00010000ac7e7824 */ /* 0x000fe200078e00ff */
[----:B------:R-:W-:Y:S06]  /*3460*/  BRA `(.L_x_4578) ;  /* 0x0000000000147947 */ /* 0x000fec0003800000 */
.L_x_4577:
[----:B------:R-:W-:-:S04]  /*3470*/  FFMA.FTZ R7, R17, R128, R131 ;  /* 0x0000008011077223 */ /* 0x000fc80000010083 */
[----:B01----:R-:W-:Y:S01]  /*3480*/  FADD.FTZ R124, R144, -R7 ;  /* 0x80000007907c7221 */ /* 0x003fe20000010000 */
[----:B------:R-:W-:-:S03]  /*3490*/  @P0 SHF.L.U32 R7, R172, 0x10, RZ ;  /* 0x00000010ac070819 */ /* 0x000fc600000006ff */
[----:B------:R-:W-:-:S04]  /*34a0*/  FMUL.FTZ R126, R5, R124 ;  /* 0x0000007c057e7220 */ /* 0x000fc80000410000 */
[----:B------:R-:W-:-:S07]  /*34b0*/  @P0 FADD.FTZ R126, R126, R7 ;  /* 0x000000077e7e0221 */ /* 0x000fce0000010000 */
.L_x_4578:
[----:B------:R-:W-:Y:S05]  /*34c0*/  BSYNC B0 ;  /* 0x0000000000007941 */ /* 0x000fea0003800000 */
.L_x_4576:
        /* <DEDUP_REMOVED lines=16> */
.L_x_4580:
[----:B------:R-:W-:Y:S01]  /*35d0*/  FFMA.FTZ R124, R18, R128, R131 ;  /* 0x00000080127c7223 */ /* 0x000fe20000010083 */
[----:B------:R-:W-:-:S03]  /*35e0*/  @P0 SHF.R.U64 R7, R172, 0x10, R173 ;  /* 0x00000010ac070819 */ /* 0x000fc600000012ad */
[----:B------:R-:W-:Y:S01]  /*35f0*/  FADD.FTZ R124, R145, -R124 ;  /* 0x8000007c917c7221 */ /* 0x000fe20000010000 */
[----:B------:R-:W-:-:S03]  /*3600*/  @P0 SHF.L.U32 R7, R7, 0x10, RZ ;  /* 0x0000001007070819 */ /* 0x000fc600000006ff */
[----:B------:R-:W-:-:S04]  /*3610*/  FMUL.FTZ R126, R5, R124 ;  /* 0x0000007c057e7220 */ /* 0x000fc80000410000 */
[----:B------:R-:W-:-:S07]  /*3620*/  @P0 FADD.FTZ R126, R126, R7 ;  /* 0x000000077e7e0221 */ /* 0x000fce0000010000 */
.L_x_4581:
[----:B------:R-:W-:Y:S05]  /*3630*/  BSYNC B0 ;  /* 0x0000000000007941 */ /* 0x000fea0003800000 */
.L_x_4579:
        /* <DEDUP_REMOVED lines=15> */
.L_x_4583:
[----:B------:R-:W-:-:S04]  /*3730*/  FFMA.FTZ R7, R19, R128, R131 ;  /* 0x0000008013077223 */ /* 0x000fc80000010083 */
[----:B------:R-:W-:Y:S01]  /*3740*/  FADD.FTZ R124, R146, -R7 ;  /* 0x80000007927c7221 */ /* 0x000fe20000010000 */
[----:B------:R-:W-:-:S03]  /*3750*/  @P0 SHF.L.U32 R7, R173, 0x10, RZ ;  /* 0x00000010ad070819 */ /* 0x000fc600000006ff */
[----:B------:R-:W-:-:S04]  /*3760*/  FMUL.FTZ R126, R5, R124 ;  /* 0x0000007c057e7220 */ /* 0x000fc80000410000 */
[----:B------:R-:W-:-:S07]  /*3770*/  @P0 FADD.FTZ R126, R126, R7 ;  /* 0x000000077e7e0221 */ /* 0x000fce0000010000 */
.L_x_4584:
[----:B------:R-:W-:Y:S05]  /*3780*/  BSYNC B0 ;  /* 0x0000000000007941 */ /* 0x000fea0003800000 */
.L_x_4582:
        /* <DEDUP_REMOVED lines=16> */
.L_x_4586:
[----:B------:R-:W-:Y:S01]  /*3890*/  FFMA.FTZ R124, R20, R128, R131 ;  /* 0x00000080147c7223 */ /* 0x000fe20000010083 */
[----:B------:R-:W-:-:S03]  /*38a0*/  @P0 SHF.R.U32.HI R7, RZ, 0x10, R173 ;  /* 0x00000010ff070819 */ /* 0x000fc600000116ad */
[----:B------:R-:W-:Y:S01]  /*38b0*/  FADD.FTZ R124, R147, -R124 ;  /* 0x8000007c937c7221 */ /* 0x000fe20000010000 */
[----:B------:R-:W-:-:S03]  /*38c0*/  @P0 SHF.L.U32 R7, R7, 0x10, RZ ;  /* 0x0000001007070819 */ /* 0x000fc600000006ff */
[----:B------:R-:W-:-:S04]  /*38d0*/  FMUL.FTZ R126, R5, R124 ;  /* 0x0000007c057e7220 */ /* 0x000fc80000410000 */
[----:B------:R-:W-:-:S07]  /*38e0*/  @P0 FADD.FTZ R126, R126, R7 ;  /* 0x000000077e7e0221 */ /* 0x000fce0000010000 */
.L_x_4587:
[----:B------:R-:W-:Y:S05]  /*38f0*/  BSYNC B0 ;  /* 0x0000000000007941 */ /* 0x000fea0003800000 */
.L_x_4585:
        /* <DEDUP_REMOVED lines=17> */
.L_x_4588:
        /* <DEDUP_REMOVED lines=12> */
.L_x_4590:
[----:B------:R-:W-:Y:S05]  /*3ad0*/  BSYNC B0 ;  /* 0x0000000000007941 */ /* 0x000fea0003800000 */
.L_x_4589:
[----:B------:R-:W-:Y:S04]  /*3ae0*/  BSSY B0, `(.L_x_4591) ;  /* 0x000000b000007945 */ /* 0x000fe80003800000 */
[----:B------:R-:W-:Y:S05]  /*3af0*/  @P2 BRA `(.L_x_4592) ;  /* 0x0000000000102947 */ /* 0x000fea0003800000 */
[----:B------:R-:W-:Y:S01]  /*3b00*/  IMAD.MOV.U32 R8, RZ, RZ, RZ ;  /* 0x000000ffff087224 */ /* 0x000fe200078e00ff */
[----:B------:R-:W-:Y:S06]  /*3b10*/  @!P0 BRA `(.L_x_4593) ;  /* 0x00000000001c8947 */ /* 0x000fec0003800000 */
[----:B------:R-:W-:Y:S01]  /*3b20*/  SHF.L.U32 R8, R170, 0x10, RZ ;  /* 0x00000010aa087819 */ /* 0x000fe200000006ff */
[----:B------:R-:W-:Y:S06]  /*3b30*/  BRA `(.L_x_4593) ;  /* 0x0000000000147947 */ /* 0x000fec0003800000 */
.L_x_4592:
[----:B------:R-:W-:-:S04]  /*3b40*/  FFMA.FTZ R7, R21, R128, R131 ;  /* 0x0000008015077223 */ /* 0x000fc80000010083 */
[----:B------:R-:W-:Y:S01]  /*3b50*/  FADD.FTZ R8, R148, -R7 ;  /* 0x8000000794087221 */ /* 0x000fe20000010000 */
[----:B------:R-:W-:-:S03]  /*3b60*/  @P0 SHF.L.U32 R7, R170, 0x10, RZ ;  /* 0x00000010aa070819 */ /* 0x000fc600000006ff */
[----:B------:R-:W-:-:S04]  /*3b70*/  FMUL.FTZ R8, R5, R8 ;  /* 0x0000000805087220 */ /* 0x000fc80000410000 */
[----:B------:R-:W-:-:S07]  /*3b80*/  @P0 FADD.FTZ R8, R8, R7 ;  /* 0x0000000708080221 */ /* 0x000fce0000010000 */
.L_x_4593:
[----:B------:R-:W-:Y:S05]  /*3b90*/  BSYNC B0 ;  /* 0x0000000000007941 */ /* 0x000fea0003800000 */
.L_x_4591:
[----:B01----:R-:W0:Y:S01]  /*3ba0*/  @P3 LDC.64 R124, c[0x0][0x298] ;  /* 0x0000a600ff7c3b82 */ /* 0x003e220000000a00 */
        /* <DEDUP_REMOVED lines=15> */
.L_x_4595:
[----:B------:R-:W-:Y:S01]  /*3ca0*/  FFMA.FTZ R8, R22, R128, R131 ;  /* 0x0000008016087223 */ /* 0x000fe20000010083 */
[----:B------:R-:W-:-:S03]  /*3cb0*/  @P0 SHF.R.U64 R7, R170, 0x10, R171 ;  /* 0x00000010aa070819 */ /* 0x000fc600000012ab */
[----:B------:R-:W-:Y:S01]  /*3cc0*/  FADD.FTZ R8, R149, -R8 ;  /* 0x8000000895087221 */ /* 0x000fe20000010000 */
[----:B------:R-:W-:-:S03]  /*3cd0*/  @P0 SHF.L.U32 R7, R7, 0x10, RZ ;  /* 0x0000001007070819 */ /* 0x000fc600000006ff */
[----:B------:R-:W-:-:S04]  /*3ce0*/  FMUL.FTZ R8, R5, R8 ;  /* 0x0000000805087220 */ /* 0x000fc80000410000 */
[----:B------:R-:W-:-:S07]  /*3cf0*/  @P0 FADD.FTZ R8, R8, R7 ;  /* 0x0000000708080221 */ /* 0x000fce0000010000 */
.L_x_4596:
[----:B------:R-:W-:Y:S05]  /*3d00*/  BSYNC B0 ;  /* 0x0000000000007941 */ /* 0x000fea0003800000 */
.L_x_4594:
        /* <DEDUP_REMOVED lines=15> */
.L_x_4598:
[----:B------:R-:W-:-:S04]  /*3e00*/  FFMA.FTZ R7, R23, R128, R131 ;  /* 0x0000008017077223 */ /* 0x000fc80000010083 */
[----:B------:R-:W-:Y:S01]  /*3e10*/  FADD.FTZ R8, R150, -R7 ;  /* 0x8000000796087221 */ /* 0x000fe20000010000 */
[----:B------:R-:W-:-:S03]  /*3e20*/  @P0 SHF.L.U32 R7, R171, 0x10, RZ ;  /* 0x00000010ab070819 */ /* 0x000fc600000006ff */
[----:B------:R-:W-:-:S04]  /*3e30*/  FMUL.FTZ R8, R5, R8 ;  /* 0x0000000805087220 */ /* 0x000fc80000410000 */
[----:B------:R-:W-:-:S07]  /*3e40*/  @P0 FADD.FTZ R8, R8, R7 ;  /* 0x0000000708080221 */ /* 0x000fce0000010000 */
.L_x_4599:
[----:B------:R-:W-:Y:S05]  /*3e50*/  BSYNC B0 ;  /* 0x0000000000007941 */ /* 0x000fea0003800000 */
.L_x_4597:
        /* <DEDUP_REMOVED lines=16> */
.L_x_4601:
[----:B------:R-:W-:Y:S01]  /*3f60*/  FFMA.FTZ R8, R24, R128, R131 ;  /* 0x0000008018087223 */ /* 0x000fe20000010083 */
[----:B------:R-:W-:-:S03]  /*3f70*/  @P0 SHF.R.U32.HI R7, RZ, 0x10, R171 ;  /* 0x00000010ff070819 */ /* 0x000fc600000116ab */
[----:B------:R-:W-:Y:S01]  /*3f80*/  FADD.FTZ R8, R151, -R8 ;  /* 0x8000000897087221 */ /* 0x000fe20000010000 */
[----:B------:R-:W-:-:S03]  /*3f90*/  @P0 SHF.L.U32 R7, R7, 0x10, RZ ;  /* 0x0000001007070819 */ /* 0x000fc600000006ff */
[----:B------:R-:W-:-:S04]  /*3fa0*/  FMUL.FTZ R8, R5, R8 ;  /* 0x0000000805087220 */ /* 0x000fc80000410000 */
[----:B------:R-:W-:-:S07]  /*3fb0*/  @P0 FADD.FTZ R8, R8, R7 ;  /* 0x0000000708080221 */ /* 0x000fce0000010000 */
.L_x_4602:
[----:B------:R-:W-:Y:S05]  /*3fc0*/  BSYNC B0 ;  /* 0x0000000000007941 */ /* 0x000fea0003800000 */
.L_x_4600:
        /* <DEDUP_REMOVED lines=17> */
.L_x_4603:
        /* <DEDUP_REMOVED lines=12> */
.L_x_4605:
[----:B------:R-:W-:Y:S05]  /*41a0*/  BSYNC B0 ;  /* 0x0000000000007941 */ /* 0x000fea0003800000 */
.L_x_4604:
[----:B------:R-:W-:Y:S04]  /*41b0*/  BSSY B0, `(.L_x_4606) ;  /* 0x000000b000007945 */ /* 0x000fe80003800000 */
[----:B------:R-:W-:Y:S05]  /*41c0*/  @P2 BRA `(.L_x_4607) ;  /* 0x0000000000102947 */ /* 0x000fea0003800000 */
[----:B01----:R-:W-:Y:S01]  /*41d0*/  MOV R124, RZ ;  /* 0x000000ff007c7202 */ /* 0x003fe20000000f00 */
[----:B------:R-:W-:Y:S06]  /*41e0*/  @!P0 BRA `(.L_x_4608) ;  /* 0x00000000001c8947 */ /* 0x000fec0003800000 */
[----:B------:R-:W-:Y:S01]  /*41f0*/  IMAD.U32 R124, R168, 0x10000, RZ ;  /* 0x00010000a87c7824 */ /* 0x000fe200078e00ff */
[----:B------:R-:W-:Y:S06]  /*4200*/  BRA `(.L_x_4608) ;  /* 0x0000000000147947 */ /* 0x000fec0003800000 */
.L_x_4607:
[----:B------:R-:W-:-:S04]  /*4210*/  FFMA.FTZ R7, R25, R128, R131 ;  /* 0x0000008019077223 */ /* 0x000fc80000010083 */
[----:B-1----:R-:W-:Y:S01]  /*4220*/  FADD.FTZ R8, R152, -R7 ;  /* 0x8000000798087221 */ /* 0x002fe20000010000 */
[----:B------:R-:W-:-:S03]  /*4230*/  @P0 SHF.L.U32 R7, R168, 0x10, RZ ;  /* 0x00000010a8070819 */ /* 0x000fc600000006ff */
[----:B0-----:R-:W-:-:S04]  /*4240*/  FMUL.FTZ R124, R5, R8 ;  /* 0x00000008057c7220 */ /* 0x001fc80000410000 */
[----:B------:R-:W-:-:S07]  /*4250*/  @P0 FADD.FTZ R124, R124, R7 ;  /* 0x000000077c7c0221 */ /* 0x000fce0000010000 */
.L_x_4608:
[----:B------:R-:W-:Y:S05]  /*4260*/  BSYNC B0 ;  /* 0x0000000000007941 */ /* 0x000fea0003800000 */
.L_x_4606:
        /* <DEDUP_REMOVED lines=16> */
.L_x_4610:
[----:B------:R-:W-:Y:S01]  /*4370*/  FFMA.FTZ R8, R26, R128, R131 ;  /* 0x000000801a087223 */ /* 0x000fe20000010083 */
[----:B------:R-:W-:-:S03]  /*4380*/  @P0 SHF.R.U64 R7, R168, 0x10, R169 ;  /* 0x00000010a8070819 */ /* 0x000fc600000012a9 */
[----:B------:R-:W-:Y:S02]  /*4390*/  FADD.FTZ R8, R153, -R8 ;  /* 0x8000000899087221 */ /* 0x000fe40000010000 */
[----:B------:R-:W-:Y:S02]  /*43a0*/  @P0 IMAD.U32 R7, R7, 0x10000, RZ ;  /* 0x0001000007070824 */ /* 0x000fe400078e00ff */
[----:B------:R-:W-:-:S04]  /*43b0*/  FMUL.FTZ R124, R5, R8 ;  /* 0x00000008057c7220 */ /* 0x000fc80000410000 */
[----:B------:R-:W-:-:S07]  /*43c0*/  @P0 FADD.FTZ R124, R124, R7 ;  /* 0x000000077c7c0221 */ /* 0x000fce0000010000 */
.L_x_4611:
[----:B------:R-:W-:Y:S05]  /*43d0*/  BSYNC B0 ;  /* 0x0000000000007941 */ /* 0x000fea0003800000 */
.L_x_4609:
        /* <DEDUP_REMOVED lines=15> */
.L_x_4613:
[----:B------:R-:W-:-:S04]  /*44d0*/  FFMA.FTZ R7, R27, R128, R131 ;  /* 0x000000801b077223 */ /* 0x000fc80000010083 */
[----:B------:R-:W-:Y:S01]  /*44e0*/  FADD.FTZ R8, R154, -R7 ;  /* 0x800000079a087221 */ /* 0x000fe20000010000 */
[----:B------:R-:W-:-:S03]  /*44f0*/  @P0 SHF.L.U32 R7, R169, 0x10, RZ ;  /* 0x00000010a9070819 */ /* 0x000fc600000006ff */
[----:B------:R-:W-:-:S04]  /*4500*/  FMUL.FTZ R124, R5, R8 ;  /* 0x00000008057c7220 */ /* 0x000fc80000410000 */
[----:B------:R-:W-:-:S07]  /*4510*/  @P0 FADD.FTZ R124, R124, R7 ;  /* 0x000000077c7c0221 */ /* 0x000fce0000010000 */
.L_x_4614:
[----:B------:R-:W-:Y:S05]  /*4520*/  BSYNC B0 ;  /* 0x0000000000007941 */ /* 0x000fea0003800000 */
.L_x_4612:
        /* <DEDUP_REMOVED lines=16> */
.L_x_4616:
[----:B------:R-:W-:Y:S01]  /*4630*/  FFMA.FTZ R8, R28, R128, R131 ;  /* 0x000000801c087223 */ /* 0x000fe20000010083 */
[----:B------:R-:W-:-:S03]  /*4640*/  @P0 SHF.R.U32.HI R7, RZ, 0x10, R169 ;  /* 0x00000010ff070819 */ /* 0x000fc600000116a9 */
[----:B------:R-:W-:Y:S01]  /*4650*/  FADD.FTZ R8, R155, -R8 ;  /* 0x800000089b087221 */ /* 0x000fe20000010000 */
[----:B------:R-:W-:-:S03]  /*4660*/  @P0 SHF.L.U32 R7, R7, 0x10, RZ ;  /* 0x0000001007070819 */ /* 0x000fc600000006ff */
[----:B------:R-:W-:-:S04]  /*4670*/  FMUL.FTZ R124, R5, R8 ;  /* 0x00000008057c7220 */ /* 0x000fc80000410000 */
[----:B------:R-:W-:-:S07]  /*4680*/  @P0 FADD.FTZ R124, R124, R7 ;  /* 0x000000077c7c0221 */ /* 0x000fce0000010000 */
.L_x_4617:
[----:B------:R-:W-:Y:S05]  /*4690*/  BSYNC B0 ;  /* 0x0000000000007941 */ /* 0x000fea0003800000 */
.L_x_4615:
        /* <DEDUP_REMOVED lines=18> */
.L_x_4618:
        /* <DEDUP_REMOVED lines=12> */
.L_x_4620:
[----:B------:R-:W-:Y:S05]  /*4880*/  BSYNC B0 ;  /* 0x0000000000007941 */ /* 0x000fea0003800000 */
.L_x_4619:
[----:B------:R-:W-:Y:S04]  /*4890*/  BSSY B0, `(.L_x_4621) ;  /* 0x000000b000007945 */ /* 0x000fe80003800000 */
[----:B------:R-:W-:Y:S05]  /*48a0*/  @P2 BRA `(.L_x_4622) ;  /* 0x0000000000102947 */ /* 0x000fea0003800000 */
[----:B01----:R-:W-:Y:S01]  /*48b0*/  HFMA2.MMA R124, -RZ, RZ, 0, 0 ;  /* 0x00000000ff7c7435 */ /* 0x003fe200000001ff */
[----:B------:R-:W-:Y:S10]  /*48c0*/  @!P0 BRA `(.L_x_4623) ;  /* 0x00000000001c8947 */ /* 0x000ff40003800000 */
[----:B------:R-:W-:Y:S01]  /*48d0*/  SHF.L.U32 R124, R166, 0x10, RZ ;  /* 0x00000010a67c7819 */ /* 0x000fe200000006ff */
[----:B------:R-:W-:Y:S06]  /*48e0*/  BRA `(.L_x_4623) ;  /* 0x0000000000147947 */ /* 0x000fec0003800000 */
.L_x_4622:
[----:B------:R-:W-:-:S04]  /*48f0*/  FFMA.FTZ R7, R29, R128, R131 ;  /* 0x000000801d077223 */ /* 0x000fc80000010083 */
[----:B01----:R-:W-:Y:S01]  /*4900*/  FADD.FTZ R8, R156, -R7 ;  /* 0x800000079c087221 */ /* 0x003fe20000010000 */
[----:B------:R-:W-:-:S03]  /*4910*/  @P0 SHF.L.U32 R7, R166, 0x10, RZ ;  /* 0x00000010a6070819 */ /* 0x000fc600000006ff */
[----:B------:R-:W-:-:S04]  /*4920*/  FMUL.FTZ R124, R5, R8 ;  /* 0x00000008057c7220 */ /* 0x000fc80000410000 */
[----:B------:R-:W-:-:S07]  /*4930*/  @P0 FADD.FTZ R124, R124, R7 ;  /* 0x000000077c7c0221 */ /* 0x000fce0000010000 */
.L_x_4623:
[----:B------:R-:W-:Y:S05]  /*4940*/  BSYNC B0 ;  /* 0x0000000000007941 */ /* 0x000fea0003800000 */
.L_x_4621:
        /* <DEDUP_REMOVED lines=16> */
.L_x_4625:
[----:B------:R-:W-:Y:S01]  /*4a50*/  FFMA.FTZ R8, R30, R128, R131 ;  /* 0x000000801e087223 */ /* 0x000fe20000010083 */
[----:B------:R-:W-:-:S03]  /*4a60*/  @P0 SHF.R.U64 R7, R166, 0x10, R167 ;  /* 0x00000010a6070819 */ /* 0x000fc600000012a7 */
[----:B------:R-:W-:Y:S01]  /*4a70*/  FADD.FTZ R8, R157, -R8 ;  /* 0x800000089d087221 */ /* 0x000fe20000010000 */
[----:B------:R-:W-:-:S03]  /*4a80*/  @P0 SHF.L.U32 R7, R7, 0x10, RZ ;  /* 0x0000001007070819 */ /* 0x000fc600000006ff */
[----:B------:R-:W-:-:S04]  /*4a90*/  FMUL.FTZ R124, R5, R8 ;  /* 0x00000008057c7220 */ /* 0x000fc80000410000 */
[----:B------:R-:W-:-:S07]  /*4aa0*/  @P0 FADD.FTZ R124, R124, R7 ;  /* 0x000000077c7c0221 */ /* 0x000fce0000010000 */
.L_x_4626:
[----:B------:R-:W-:Y:S05]  /*4ab0*/  BSYNC B0 ;  /* 0x0000000000007941 */ /* 0x000fea0003800000 */
.L_x_4624:
        /* <DEDUP_REMOVED lines=15> */
.L_x_4628:
[----:B------:R-:W-:-:S04]  /*4bb0*/  FFMA.FTZ R7, R31, R128, R131 ;  /* 0x000000801f077223 */ /* 0x000fc80000010083 */
[----:B------:R-:W-:Y:S01]  /*4bc0*/  FADD.FTZ R8, R158, -R7 ;  /* 0x800000079e087221 */ /* 0x000fe20000010000 */
[----:B------:R-:W-:-:S03]  /*4bd0*/  @P0 SHF.L.U32 R7, R167, 0x10, RZ ;  /* 0x00000010a7070819 */ /* 0x000fc600000006ff */
[----:B------:R-:W-:-:S04]  /*4be0*/  FMUL.FTZ R124, R5, R8 ;  /* 0x00000008057c7220 */ /* 0x000fc80000410000 */
[----:B------:R-:W-:-:S07]  /*4bf0*/  @P0 FADD.FTZ R124, R124, R7 ;  /* 0x000000077c7c0221 */ /* 0x000fce0000010000 */
.L_x_4629:
[----:B------:R-:W-:Y:S05]  /*4c00*/  BSYNC B0 ;  /* 0x0000000000007941 */ /* 0x000fea0003800000 */
.L_x_4627:
        /* <DEDUP_REMOVED lines=16> */
.L_x_4631:
[----:B------:R-:W-:Y:S01]  /*4d10*/  FFMA.FTZ R8, R32, R128, R131 ;  /* 0x0000008020087223 */ /* 0x000fe20000010083 */
[----:B------:R-:W-:-:S03]  /*4d20*/  @P0 SHF.R.U32.HI R7, RZ, 0x10, R167 ;  /* 0x00000010ff070819 */ /* 0x000fc600000116a7 */
[----:B------:R-:W-:Y:S02]  /*4d30*/  FADD.FTZ R8, R159, -R8 ;  /* 0x800000089f087221 */ /* 0x000fe40000010000 */
[----:B------:R-:W-:Y:S02]  /*4d40*/  @P0 IMAD.U32 R7, R7, 0x10000, RZ ;  /* 0x0001000007070824 */ /* 0x000fe400078e00ff */
[----:B------:R-:W-:-:S04]  /*4d50*/  FMUL.FTZ R124, R5, R8 ;  /* 0x00000008057c7220 */ /* 0x000fc80000410000 */
[----:B------:R-:W-:-:S07]  /*4d60*/  @P0 FADD.FTZ R124, R124, R7 ;  /* 0x000000077c7c0221 */ /* 0x000fce0000010000 */
.L_x_4632:
[----:B------:R-:W-:Y:S05]  /*4d70*/  BSYNC B0 ;  /* 0x0000000000007941 */ /* 0x000fea0003800000 */
.L_x_4630:
        /* <DEDUP_REMOVED lines=18> */
.L_x_4633:
        /* <DEDUP_REMOVED lines=12> */
.L_x_4635:
[----:B------:R-:W-:Y:S05]  /*4f60*/  BSYNC B0 ;  /* 0x0000000000007941 */ /* 0x000fea0003800000 */
.L_x_4634:
[----:B------:R-:W-:Y:S04]  /*4f70*/  BSSY B0, `(.L_x_4636) ;  /* 0x000000b000007945 */ /* 0x000fe80003800000 */
[----:B------:R-:W-:Y:S05]  /*4f80*/  @P2 BRA `(.L_x_4637) ;  /* 0x0000000000102947 */ /* 0x000fea0003800000 */
[----:B01----:R-:W-:Y:S01]  /*4f90*/  MOV R8, RZ ;  /* 0x000000ff00087202 */ /* 0x003fe20000000f00 */
[----:B------:R-:W-:Y:S06]  /*4fa0*/  @!P0 BRA `(.L_x_4638) ;  /* 0x00000000001c8947 */ /* 0x000fec0003800000 */
[----:B------:R-:W-:Y:S01]  /*4fb0*/  IMAD.U32 R8, R178, 0x10000, RZ ;  /* 0x00010000b2087824 */ /* 0x000fe200078e00ff */
[----:B------:R-:W-:Y:S06]  /*4fc0*/  BRA `(.L_x_4638) ;  /* 0x0000000000147947 */ /* 0x000fec0003800000 */
.L_x_4637:
[----:B------:R-:W-:-:S04]  /*4fd0*/  FFMA.FTZ R7, R33, R128, R131 ;  /* 0x0000008021077223 */ /* 0x000fc80000010083 */
[----:B01----:R-:W-:Y:S01]  /*4fe0*/  FADD.FTZ R8, R160, -R7 ;  /* 0x80000007a0087221 */ /* 0x003fe20000010000 */
[----:B------:R-:W-:-:S03]  /*4ff0*/  @P0 SHF.L.U32 R7, R178, 0x10, RZ ;  /* 0x00000010b2070819 */ /* 0x000fc600000006ff */
[----:B------:R-:W-:-:S04]  /*5000*/  FMUL.FTZ R8, R5, R8 ;  /* 0x0000000805087220 */ /* 0x000fc80000410000 */
[----:B------:R-:W-:-:S07]  /*5010*/  @P0 FADD.FTZ R8, R8, R7 ;  /* 0x0000000708080221 */ /* 0x000fce0000010000 */
.L_x_4638:
[----:B------:R-:W-:Y:S05]  /*5020*/  BSYNC B0 ;  /* 0x0000000000007941 */ /* 0x000fea0003800000 */
.L_x_4636:
        /* <DEDUP_REMOVED lines=16> */
.L_x_4640:
[----:B------:R-:W-:Y:S01]  /*5130*/  FFMA.FTZ R8, R34, R128, R131 ;  /* 0x0000008022087223 */ /* 0x000fe20000010083 */
[----:B------:R-:W-:-:S03]  /*5140*/  @P0 SHF.R.U64 R7, R178, 0x10, R179 ;  /* 0x00000010b2070819 */ /* 0x000fc600000012b3 */
[----:B------:R-:W-:Y:S02]  /*5150*/  FADD.FTZ R8, R161, -R8 ;  /* 0x80000008a1087221 */ /* 0x000fe40000010000 */
[----:B------:R-:W-:Y:S02]  /*5160*/  @P0 IMAD.U32 R7, R7, 0x10000, RZ ;  /* 0x0001000007070824 */ /* 0x000fe400078e00ff */
[----:B------:R-:W-:-:S04]  /*5170*/  FMUL.FTZ R8, R5, R8 ;  /* 0x0000000805087220 */ /* 0x000fc80000410000 */
[----:B------:R-:W-:-:S07]  /*5180*/  @P0 FADD.FTZ R8, R8, R7 ;  /* 0x0000000708080221 */ /* 0x000fce0000010000 */
.L_x_4641:
[----:B------:R-:W-:Y:S05]  /*5190*/  BSYNC B0 ;  /* 0x0000000000007941 */ /* 0x000fea0003800000 */
.L_x_4639:
        /* <DEDUP_REMOVED lines=15> */
.L_x_4643:
[----:B------:R-:W-:-:S04]  /*5290*/  FFMA.FTZ R7, R35, R128, R131 ;  /* 0x0000008023077223 */ /* 0x000fc80000010083 */
[----:B------:R-:W-:Y:S01]  /*52a0*/  FADD.FTZ R8, R162, -R7 ;  /* 0x80000007a2087221 */ /* 0x000fe20000010000 */
[----:B------:R-:W-:-:S03]  /*52b0*/  @P0 SHF.L.U32 R7, R179, 0x10, RZ ;  /* 0x00000010b3070819 */ /* 0x000fc600000006ff */
[----:B------:R-:W-:-:S04]  /*52c0*/  FMUL.FTZ R8, R5, R8 ;  /* 0x0000000805087220 */ /* 0x000fc80000410000 */
[----:B------:R-:W-:-:S07]  /*52d0*/  @P0 FADD.FTZ R8, R8, R7 ;  /* 0x0000000708080221 */ /* 0x000fce0000010000 */
.L_x_4644:
[----:B------:R-:W-:Y:S05]  /*52e0*/  BSYNC B0 ;  /* 0x0000000000007941 */ /* 0x000fea0003800000 */
.L_x_4642:
        /* <DEDUP_REMOVED lines=16> */
.L_x_4646:
[----:B------:R-:W-:Y:S01]  /*53f0*/  FFMA.FTZ R128, R164, R128, R131 ;  /* 0x00000080a4807223 */ /* 0x000fe20000010083 */
[----:B------:R-:W-:-:S03]  /*5400*/  @P0 SHF.R.U32.HI R7, RZ, 0x10, R179 ;  /* 0x00000010ff070819 */ /* 0x000fc600000116b3 */
[----:B------:R-:W-:Y:S01]  /*5410*/  FADD.FTZ R128, R163, -R128 ;  /* 0x80000080a3807221 */ /* 0x000fe20000010000 */
[----:B------:R-:W-:-:S03]  /*5420*/  @P0 SHF.L.U32 R7, R7, 0x10, RZ ;  /* 0x0000001007070819 */ /* 0x000fc600000006ff */
[----:B------:R-:W-:-:S04]  /*5430*/  FMUL.FTZ R128, R5, R128 ;  /* 0x0000008005807220 */ /* 0x000fc80000410000 */
[----:B------:R-:W-:-:S07]  /*5440*/  @P0 FADD.FTZ R128, R128, R7 ;  /* 0x0000000780800221 */ /* 0x000fce0000010000 */
.L_x_4647:
[----:B------:R-:W-:Y:S05]  /*5450*/  BSYNC B0 ;  /* 0x0000000000007941 */ /* 0x000fea0003800000 */
.L_x_4645:
        /* <DEDUP_REMOVED lines=18> */
.L_x_4648:
        /* <DEDUP_REMOVED lines=12> */
.L_x_4650:
[----:B------:R-:W-:Y:S05]  /*5640*/  BSYNC B0 ;  /* 0x0000000000007941 */ /* 0x000fea0003800000 */
.L_x_4649:
[----:B------:R-:W-:Y:S02]  /*5650*/  IADD3 R2, R2, UR12, RZ ;  /* 0x0000000c02027c10 */ /* 0x000fe4000fffe0ff */
[----:B------:R-:W-:Y:S02]  /*5660*/  SEL R207, RZ, 0x1, P4 ;  /* 0x00000001ffcf7807 */ /* 0x000fe40002000000 */
[----:B------:R-:W-:-:S13]  /*5670*/  ISETP.GE.AND P0, PT, R2, UR13, PT ;  /* 0x0000000d02007c0c */ /* 0x000fda000bf06270 */
[----:B------:R-:W-:Y:S05]  /*5680*/  @!P0 BRA `(.L_x_4651) ;  /* 0xffffffac00a88947 */ /* 0x000fea000383ffff */
.L_x_4541:
[----:B------:R-:W2:Y:S01]  /*5690*/  S2UR UR6, SR_CTAID.X ;  /* 0x00000000000679c3 */ /* 0x000ea20000002500 */
[----:B01----:R-:W-:-:S07]  /*56a0*/  LOP3.LUT R7, R0, 0xff, RZ, 0xc0, !PT ;  /* 0x000000ff00077812 */ /* 0x003fce00078ec0ff */
[----:B------:R-:W0:Y:S08]  /*56b0*/  LDC.64 R2, c[0x0][0x2d0] ;  /* 0x0000b400ff027b82 */ /* 0x000e300000000a00 */
[----:B------:R-:W1:Y:S01]  /*56c0*/  LDC.64 R4, c[0x0][0x2d8] ;  /* 0x0000b600ff047b82 */ /* 0x000e620000000a00 */
[----:B--2---:R-:W-:Y:S01]  /*56d0*/  LEA.HI R6, R0, UR6, RZ, 0x18 ;  /* 0x0000000600067c11 */ /* 0x004fe2000f8fc0ff */
[----:B------:R-:W-:-:S04]  /*56e0*/  ULDC UR6, c[0x0][0x218] ;  /* 0x0000860000067ab9 */ /* 0x000fc80000000800 */
[----:B------:R-:W-:-:S05]  /*56f0*/  IMAD R6, R6, UR6, RZ ;  /* 0x0000000606067c24 */ /* 0x000fca000f8e02ff */
[----:B------:R-:W-:-:S05]  /*5700*/  LEA.HI R7, R6, R7, RZ, 0x1e ;  /* 0x0000000706077211 */ /* 0x000fca00078ff0ff */
[----:B0-----:R-:W-:-:S04]  /*5710*/  IMAD.WIDE.U32 R2, R7, 0x10, R2 ;  /* 0x0000001007027825 */ /* 0x001fc800078e0002 */
[----:B-1----:R-:W-:Y:S01]  /*5720*/  IMAD.WIDE.U32 R4, R7, 0x10, R4 ;  /* 0x0000001007047825 */ /* 0x002fe200078e0004 */
        /* <DEDUP_REMOVED lines=15> */
.L_x_4545:
[----:B------:R-:W-:Y:S01]  /*5820*/  HFMA2.MMA R134, -RZ, RZ, 0, 9.5367431640625e-07 ;  /* 0x00000010ff867435 */ /* 0x000fe200000001ff */
[----:B------:R-:W-:Y:S01]  /*5830*/  MOV R137, R124 ;  /* 0x0000007c00897202 */ /* 0x000fe20000000f00 */
[----:B------:R-:W-:Y:S01]  /*5840*/  IMAD.MOV.U32 R139, RZ, RZ, 0x1f ;  /* 0x0000001fff8b7424 */ /* 0x000fe200078e00ff */
[----:B------:R-:W-:-:S08]  /*5850*/  MOV R132, 0xffffffff ;  /* 0xffffffff00847802 */ /* 0x000fd00000000f00 */
[----:B-----5:R-:W-:Y:S05]  /*5860*/  WARPSYNC.COLLECTIVE R132, `(.L_x_4652) ;  /* 0x0000000084087348 */ /* 0x020fea0003c00000 */
[----:B------:R0:W1:Y:S02]  /*5870*/  SHFL.DOWN P1, R181, R137, R134, R139 ;  /* 0x0800008689b57389 */ /* 0x000064000002008b */
[----:B01---5:R-:W-:Y:S01]  /*5880*/  ENDCOLLECTIVE ;  /* 0x000000000000791b */ /* 0x023fe20003800000 */
.L_x_4652:
[----:B------:R-:W-:Y:S02]  /*5890*/  MOV R137, R126 ;  /* 0x0000007e00897202 */ /* 0x000fe40000000f00 */
[----:B------:R-:W-:-:S07]  /*58a0*/  MOV R129, R181 ;  /* 0x000000b500817202 */ /* 0x000fce0000000f00 */
[----:B------:R-:W-:Y:S05]  /*58b0*/  WARPSYNC.COLLECTIVE R132, `(.L_x_4653) ;  /* 0x0000000084087348 */ /* 0x000fea0003c00000 */
[----:B------:R0:W1:Y:S02]  /*58c0*/  SHFL.DOWN P1, R181, R137, R134, R139 ;  /* 0x0800008689b57389 */ /* 0x000064000002008b */
[----:B01----:R-:W-:Y:S01]  /*58d0*/  ENDCOLLECTIVE ;  /* 0x000000000000791b */ /* 0x003fe20003800000 */
.L_x_4653:
[----:B------:R-:W-:Y:S01]  /*58e0*/  FADD.FTZ R129, R129, R124 ;  /* 0x0000007c81817221 */ /* 0x000fe20000010000 */
[----:B------:R-:W-:-:S04]  /*58f0*/  HFMA2.MMA R134, -RZ, RZ, 0, 4.76837158203125e-07 ;  /* 0x00000008ff867435 */ /* 0x000fc800000001ff */
[----:B------:R-:W-:Y:S01]  /*5900*/  MOV R137, R129 ;  /* 0x0000008100897202 */ /* 0x000fe20000000f00 */
[----:B------:R-:W-:-:S07]  /*5910*/  IMAD.MOV.U32 R131, RZ, RZ, R181 ;  /* 0x000000ffff837224 */ /* 0x000fce00078e00b5 */
[----:B------:R-:W-:Y:S05]  /*5920*/  WARPSYNC.COLLECTIVE R132, `(.L_x_4654) ;  /* 0x0000000084087348 */ /* 0x000fea0003c00000 */
[----:B------:R0:W1:Y:S02]  /*5930*/  SHFL.DOWN P1, R181, R137, R134, R139 ;  /* 0x0800008689b57389 */ /* 0x000064000002008b */
[----:B01----:R-:W-:Y:S01]  /*5940*/  ENDCOLLECTIVE ;  /* 0x000000000000791b */ /* 0x003fe20003800000 */
.L_x_4654:
[----:B------:R-:W-:-:S04]  /*5950*/  FADD.FTZ R131, R131, R126 ;  /* 0x0000007e83837221 */ /* 0x000fc80000010000 */
[----:B------:R-:W-:Y:S01]  /*5960*/  IMAD.MOV.U32 R137, RZ, RZ, R131 ;  /* 0x000000ffff897224 */ /* 0x000fe200078e0083 */
[----:B------:R-:W-:-:S07]  /*5970*/  MOV R128, R181 ;  /* 0x000000b500807202 */ /* 0x000fce0000000f00 */
[----:B------:R-:W-:Y:S05]  /*5980*/  WARPSYNC.COLLECTIVE R132, `(.L_x_4655) ;  /* 0x0000000084087348 */ /* 0x000fea0003c00000 */
[----:B------:R0:W1:Y:S02]  /*5990*/  SHFL.DOWN P1, R181, R137, R134, R139 ;  /* 0x0800008689b57389 */ /* 0x000064000002008b */
[----:B01----:R-:W-:Y:S01]  /*59a0*/  ENDCOLLECTIVE ;  /* 0x000000000000791b */ /* 0x003fe20003800000 */
.L_x_4655:
[----:B------:R-:W-:Y:S01]  /*59b0*/  FADD.FTZ R128, R129, R128 ;  /* 0x0000008081807221 */ /* 0x000fe20000010000 */
[----:B------:R-:W-:-:S04]  /*59c0*/  HFMA2.MMA R134, -RZ, RZ, 0, 2.384185791015625e-07 ;  /* 0x00000004ff867435 */ /* 0x000fc800000001ff */
[----:B------:R-:W-:Y:S02]  /*59d0*/  MOV R137, R128 ;  /* 0x0000008000897202 */ /* 0x000fe40000000f00 */
[----:B------:R-:W-:-:S07]  /*59e0*/  MOV R130, R181 ;  /* 0x000000b500827202 */ /* 0x000fce0000000f00 */
[----:B------:R-:W-:Y:S05]  /*59f0*/  WARPSYNC.COLLECTIVE R132, `(.L_x_4656) ;  /* 0x0000000084087348 */ /* 0x000fea0003c00000 */
[----:B------:R0:W1:Y:S02]  /*5a00*/  SHFL.DOWN P1, R181, R137, R134, R139 ;  /* 0x0800008689b57389 */ /* 0x000064000002008b */
[----:B01----:R-:W-:Y:S01]  /*5a10*/  ENDCOLLECTIVE ;  /* 0x000000000000791b */ /* 0x003fe20003800000 */
.L_x_4656:
[----:B------:R-:W-:-:S05]  /*5a20*/  FADD.FTZ R130, R131, R130 ;  /* 0x0000008283827221 */ /* 0x000fca0000010000 */
[----:B------:R-:W-:Y:S01]  /*5a30*/  MOV R137, R130 ;  /* 0x0000008200897202 */ /* 0x000fe20000000f00 */
[----:B------:R-:W-:-:S07]  /*5a40*/  IMAD.MOV.U32 R133, RZ, RZ, R181 ;  /* 0x000000ffff857224 */ /* 0x000fce00078e00b5 */
[----:B------:R-:W-:Y:S05]  /*5a50*/  WARPSYNC.COLLECTIVE R132, `(.L_x_4657) ;  /* 0x0000000084087348 */ /* 0x000fea0003c00000 */
[----:B------:R0:W1:Y:S02]  /*5a60*/  SHFL.DOWN P1, R181, R137, R134, R139 ;  /* 0x0800008689b57389 */ /* 0x000064000002008b */
[----:B01----:R-:W-:Y:S01]  /*5a70*/  ENDCOLLECTIVE ;  /* 0x000000000000791b */ /* 0x003fe20003800000 */
.L_x_4657:
[----:B------:R-:W-:-:S05]  /*5a80*/  FADD.FTZ R133, R128, R133 ;  /* 0x0000008580857221 */ /* 0x000fca0000010000 */
[----:B------:R-:W-:Y:S01]  /*5a90*/  MOV R137, R133 ;  /* 0x0000008500897202 */ /* 0x000fe20000000f00 */
[----:B------:R-:W-:Y:S01]  /*5aa0*/  IMAD.MOV.U32 R134, RZ, RZ, 0x2 ;  /* 0x00000002ff867424 */ /* 0x000fe200078e00ff */
[----:B------:R-:W-:-:S07]  /*5ab0*/  MOV R135, R181 ;  /* 0x000000b500877202 */ /* 0x000fce0000000f00 */
[----:B------:R-:W-:Y:S05]  /*5ac0*/  WARPSYNC.COLLECTIVE R132, `(.L_x_4658) ;  /* 0x0000000084087348 */ /* 0x000fea0003c00000 */
[----:B------:R0:W1:Y:S02]  /*5ad0*/  SHFL.DOWN P1, R181, R137, R134, R139 ;  /* 0x0800008689b57389 */ /* 0x000064000002008b */
[----:B01----:R-:W-:Y:S01]  /*5ae0*/  ENDCOLLECTIVE ;  /* 0x000000000000791b */ /* 0x003fe20003800000 */
.L_x_4658:
[----:B------:R-:W-:-:S05]  /*5af0*/  FADD.FTZ R135, R130, R135 ;  /* 0x0000008782877221 */ /* 0x000fca0000010000 */
[----:B------:R-:W-:Y:S02]  /*5b00*/  MOV R137, R135 ;  /* 0x0000008700897202 */ /* 0x000fe40000000f00 */
[----:B------:R-:W-:-:S07]  /*5b10*/  MOV R124, R181 ;  /* 0x000000b5007c7202 */ /* 0x000fce0000000f00 */
[----:B------:R-:W-:Y:S05]  /*5b20*/  WARPSYNC.COLLECTIVE R132, `(.L_x_4659) ;  /* 0x0000000084087348 */ /* 0x000fea0003c00000 */
[----:B------:R0:W1:Y:S02]  /*5b30*/  SHFL.DOWN P1, R181, R137, R134, R139 ;  /* 0x0800008689b57389 */ /* 0x000064000002008b */
[----:B01----:R-:W-:Y:S01]  /*5b40*/  ENDCOLLECTIVE ;  /* 0x000000000000791b */ /* 0x003fe20003800000 */
.L_x_4659:
[----:B------:R-:W-:Y:S01]  /*5b50*/  FADD.FTZ R124, R133, R124 ;  /* 0x0000007c857c7221 */ /* 0x000fe20000010000 */
[----:B------:R-:W-:-:S03]  /*5b60*/  HFMA2.MMA R134, -RZ, RZ, 0, 5.9604644775390625e-08 ;  /* 0x00000001ff867435 */ /* 0x000fc600000001ff */
[----:B------:R-:W-:Y:S01]  /*5b70*/  IMAD.MOV.U32 R137, RZ, RZ, R124 ;  /* 0x000000ffff897224 */ /* 0x000fe200078e007c */
[----:B------:R-:W-:-:S07]  /*5b80*/  MOV R126, R181 ;  /* 0x000000b5007e7202 */ /* 0x000fce0000000f00 */
[----:B------:R-:W-:Y:S05]  /*5b90*/  WARPSYNC.COLLECTIVE R132, `(.L_x_4660) ;  /* 0x0000000084087348 */ /* 0x000fea0003c00000 */
[----:B------:R0:W1:Y:S02]  /*5ba0*/  SHFL.DOWN P1, R181, R137, R134, R139 ;  /* 0x0800008689b57389 */ /* 0x000064000002008b */
[----:B01----:R-:W-:Y:S01]  /*5bb0*/  ENDCOLLECTIVE ;  /* 0x000000000000791b */ /* 0x003fe20003800000 */
.L_x_4660:
[----:B------:R-:W-:-:S05]  /*5bc0*/  FADD.FTZ R126, R135, R126 ;  /* 0x0000007e877e7221 */ /* 0x000fca0000010000 */
[----:B------:R-:W-:Y:S02]  /*5bd0*/  MOV R137, R126 ;  /* 0x0000007e00897202 */ /* 0x000fe40000000f00 */
[----:B------:R-:W-:-:S07]  /*5be0*/  MOV R129, R181 ;  /* 0x000000b500817202 */ /* 0x000fce0000000f00 */
[----:B------:R-:W-:Y:S05]  /*5bf0*/  WARPSYNC.COLLECTIVE R132, `(.L_x_4661) ;  /* 0x0000000084087348 */ /* 0x000fea0003c00000 */
[----:B------:R0:W1:Y:S02]  /*5c00*/  SHFL.DOWN P1, R181, R137, R134, R139 ;  /* 0x0800008689b57389 */ /* 0x000064000002008b */
[----:B01----:R-:W-:Y:S01]  /*5c10*/  ENDCOLLECTIVE ;  /* 0x000000000000791b */ /* 0x003fe20003800000 */
.L_x_4661:
[----:B------:R-:W-:Y:S05]  /*5c20*/  BRA `(.L_x_4662) ;  /* 0xffffffc400d47947 */ /* 0x000fea000383ffff */
.L_x_4663:
        /* <DEDUP_REMOVED lines=13> */
.L_x_15215:


//--------------------- .text._ZN10layer_norm13ln_bwd_kernelINS_13Kernel_traitsIf13__nv_bfloat16S2_S2_fjLj7168ELj1ELj1ELj8ELj8ENS_18Kernel_traits_baseILj7168EfS2_S2_S2_fjLj256EEEEELb1ELb1ELb0ELb0EEEvNS_9BwdParamsE --------------------------
	.section	.text._ZN10layer_norm13ln_bwd_kernelINS_13Kernel_traitsIf13__nv_bfloat16S2_S2_fjLj7168ELj1ELj1ELj8ELj8ENS_18Kernel_traits_baseILj7168EfS2_S2_S2_fjLj256EEEEELb1ELb1ELb0ELb0EEEvNS_9BwdParamsE,"ax",@progbits
	.align	128
        .global         _ZN10layer_norm13ln_bwd_kernelINS_13Kernel_traitsIf13__nv_bfloat16S2_S2_fjLj7168ELj1ELj1ELj8ELj8ENS_18Kernel_traits_baseILj7168EfS2_S2_S2_fjLj256EEEEELb1ELb1ELb0ELb0EEEvNS_9BwdParamsE
        .type           _ZN10layer_norm13ln_bwd_kernelINS_13Kernel_traitsIf13__nv_bfloat16S2_S2_fjLj7168ELj1ELj1ELj8ELj8ENS_18Kernel_traits_baseILj7168EfS2_S2_S2_fjLj256EEEEELb1ELb1ELb0ELb0EEEvNS_9BwdParamsE,@function
        .size           _ZN10layer_norm13ln_bwd_kernelINS_13Kernel_traitsIf13__nv_bfloat16S2_S2_fjLj7168ELj1ELj1ELj8ELj8ENS_18Kernel_traits_baseILj7168EfS2_S2_S2_fjLj256EEEEELb1ELb1ELb0ELb0EEEvNS_9BwdParamsE,(.L_x_15216 - _ZN10layer_norm13ln_bwd_kernelINS_13Kernel_traitsIf13__nv_bfloat16S2_S2_fjLj7168ELj1ELj1ELj8ELj8ENS_18Kernel_traits_baseILj7168EfS2_S2_S2_fjLj256EEEEELb1ELb1ELb0ELb0EEEvNS_9BwdParamsE)
        .other          _ZN10layer_norm13ln_bwd_kernelINS_13Kernel_traitsIf13__nv_bfloat16S2_S2_fjLj7168ELj1ELj1ELj8ELj8ENS_18Kernel_traits_baseILj7168EfS2_S2_S2_fjLj256EEEEELb1ELb1ELb0ELb0EEEvNS_9BwdParamsE,@"STO_CUDA_ENTRY STV_DEFAULT"
_ZN10layer_norm13ln_bwd_kernelINS_13Kernel_traitsIf13__nv_bfloat16S2_S2_fjLj7168ELj1ELj1ELj8ELj8ENS_18Kernel_traits_baseILj7168EfS2_S2_S2_fjLj256EEEEELb1ELb1ELb0ELb0EEEvNS_9BwdParamsE:
.text._ZN10layer_norm13ln_bwd_kernelINS_13Kernel_traitsIf13__nv_bfloat16S2_S2_fjLj7168ELj1ELj1ELj8ELj8ENS_18Kernel_traits_baseILj7168EfS2_S2_S2_fjLj256EEEEELb1ELb1ELb0ELb0EEEvNS_9BwdParamsE:
        /* <DEDUP_REMOVED lines=40> */
[----:B------:R-:W5:Y:S02]  /*0280*/  @P6 LDG.E.128 R164, desc[UR4][R2.64] ;  /* 0x0000000402a46981 */ /* 0x000f64000c1e1d00 */
        /* <DEDUP_REMOVED lines=8> */
[----:B----4-:R-:W-:-:S04]  /*0310*/  @P1 IMAD.WIDE.U32 R16, R13, 0x10, R10 ;  /* 0x000000100d101825 */ /* 0x010fc800078e000a */
[----:B------:R-:W-:Y:S01]  /*0320*/  @P1 VIADD R13, R13, 0x100 ;  /* 0x000001000d0d1836 */ /* 0x000fe20000000000 */
[----:B------:R-:W5:Y:S02]  /*0330*/  @P1 LDG.E.128 R152, desc[UR4][R16.64] ;  /* 0x0000000410981981 */ /* 0x000f64000c1e1d00 */
[----:B------:R-:W4:Y:S01]  /*0340*/  @P4 LDC.64 R24, c[0x0][0x278] ;  /* 0x00009e00ff184b82 */ /* 0x000f220000000a00 */
[----:B0-----:R-:W-:-:S05]  /*0350*/  @P5 IMAD.WIDE.U32 R18, R13, 0x10, R18 ;  /* 0x000000100d125825 */ /* 0x001fca00078e0012 */
[----:B------:R-:W5:Y:S02]  /*0360*/  @P5 LDG.E.128 R148, desc[UR4][R18.64] ;  /* 0x0000000412945981 */ /* 0x000f64000c1e1d00 */
[----:B------:R-:W0:Y:S01]  /*0370*/  @P3 LDC.64 R26, c[0x0][0x260] ;  /* 0x00009800ff1a3b82 */ /* 0x000e220000000a00 */
[C---:B--2---:R-:W-:Y:S01]  /*0380*/  @P5 IMAD.WIDE.U32 R20, R13.reuse, 0x10, R20 ;  /* 0x000000100d145825 */ /* 0x044fe200078e0014 */
[----:B------:R-:W-:-:S04]  /*0390*/  @P5 IADD3 R13, R13, 0x100, RZ ;  /* 0x000001000d0d5810 */ /* 0x000fc80007ffe0ff */
[----:B------:R-:W5:Y:S01]  /*03a0*/  @P5 LDG.E.128 R144, desc[UR4][R20.64] ;  /* 0x0000000414905981 */ /* 0x000f62000c1e1d00 */
[C---:B---3--:R-:W-:Y:S01]  /*03b0*/  @P4 IMAD.WIDE.U32 R22, R13.reuse, 0x10, R22 ;  /* 0x000000100d164825 */ /* 0x048fe200078e0016 */
[----:B------:R-:W2:Y:S04]  /*03c0*/  @P3 LDC.64 R28, c[0x0][0x278] ;  /* 0x00009e00ff1c3b82 */ /* 0x000ea80000000a00 */
[----:B------:R-:W5:Y:S01]  /*03d0*/  @P4 LDG.E.128 R140, desc[UR4][R22.64] ;  /* 0x00000004168c4981 */ /* 0x000f62000c1e1d00 */
[C---:B----4-:R-:W-:Y:S01]  /*03e0*/  @P4 IMAD.WIDE.U32 R24, R13.reuse, 0x10, R24 ;  /* 0x000000100d184825 */ /* 0x050fe200078e0018 */
[----:B------:R-:W-:Y:S02]  /*03f0*/  @P4 IADD3 R13, R13, 0x100, RZ ;  /* 0x000001000d0d4810 */ /* 0x000fe40007ffe0ff */
[----:B------:R-:W3:Y:S02]  /*0400*/  @P2 LDC.64 R6, c[0x0][0x260] ;  /* 0x00009800ff062b82 */ /* 0x000ee40000000a00 */
[----:B------:R-:W5:Y:S01]  /*0410*/  @P4 LDG.E.128 R136, desc[UR4][R24.64] ;  /* 0x0000000418884981 */ /* 0x000f62000c1e1d00 */
[----:B0-----:R-:W-:-:S05]  /*0420*/  @P3 IMAD.WIDE.U32 R26, R13, 0x10, R26 ;  /* 0x000000100d1a3825 */ /* 0x001fca00078e001a */
[----:B------:R-:W0:Y:S01]  /*0430*/  @P2 LDC.64 R10, c[0x0][0x278] ;  /* 0x00009e00ff0a2b82 */ /* 0x000e220000000a00 */
[----:B------:R-:W5:Y:S01]  /*0440*/  @P3 LDG.E.128 R132, desc[UR4][R26.64] ;  /* 0x000000041a843981 */ /* 0x000f62000c1e1d00 */
[----:B--2---:R-:W-:-:S06]  /*0450*/  @P3 IMAD.WIDE.U32 R28, R13, 0x10, R28 ;  /* 0x000000100d1c3825 */ /* 0x004fcc00078e001c */
[----:B------:R-:W2:Y:S01]  /*0460*/  @P0 LDC.64 R36, c[0x0][0x278] ;  /* 0x00009e00ff240b82 */ /* 0x000ea20000000a00 */
[----:B------:R-:W-:Y:S01]  /*0470*/  @P3 VIADD R13, R13, 0x100 ;  /* 0x000001000d0d3836 */ /* 0x000fe20000000000 */
[----:B------:R-:W5:Y:S06]  /*0480*/  @P3 LDG.E.128 R128, desc[UR4][R28.64] ;  /* 0x000000041c803981 */ /* 0x000f6c000c1e1d00 */
[----:B------:R-:W4:Y:S01]  /*0490*/  @P0 LDC.64 R34, c[0x0][0x260] ;  /* 0x00009800ff220b82 */ /* 0x000f220000000a00 */
[----:B---3--:R-:W-:Y:S01]  /*04a0*/  @P2 IMAD.WIDE.U32 R30, R13, 0x10, R6 ;  /* 0x000000100d1e2825 */ /* 0x008fe200078e0006 */
[----:B------:R-:W-:-:S02]  /*04b0*/  CS2R R108, SRZ ;  /* 0x00000000006c7805 */ /* 0x000fc4000001ff00 */
[----:B------:R-:W-:Y:S02]  /*04c0*/  CS2R R110, SRZ ;  /* 0x00000000006e7805 */ /* 0x000fe4000001ff00 */
[----:B------:R-:W-:Y:S02]  /*04d0*/  CS2R R104, SRZ ;  /* 0x0000000000687805 */ /* 0x000fe4000001ff00 */
[----:B------:R-:W-:Y:S01]  /*04e0*/  CS2R R106, SRZ ;  /* 0x00000000006a7805 */ /* 0x000fe2000001ff00 */
[----:B------:R-:W5:Y:S01]  /*04f0*/  @P2 LDG.E.128 R124, desc[UR4][R30.64] ;  /* 0x000000041e7c2981 */ /* 0x000f62000c1e1d00 */
[C---:B0-----:R-:W-:Y:S01]  /*0500*/  @P2 IMAD.WIDE.U32 R32, R13.reuse, 0x10, R10 ;  /* 0x000000100d202825 */ /* 0x041fe200078e000a */
[----:B------:R-:W-:Y:S02]  /*0510*/  @P2 IADD3 R13, R13, 0x100, RZ ;  /* 0x000001000d0d2810 */ /* 0x000fe40007ffe0ff */
[----:B------:R-:W-:Y:S02]  /*0520*/  CS2R R100, SRZ ;  /* 0x0000000000647805 */ /* 0x000fe4000001ff00 */
[----:B------:R-:W-:-:S02]  /*0530*/  CS2R R102, SRZ ;  /* 0x0000000000667805 */ /* 0x000fc4000001ff00 */
[----:B------:R-:W-:Y:S01]  /*0540*/  CS2R R96, SRZ ;  /* 0x0000000000607805 */ /* 0x000fe2000001ff00 */
[----:B------:R-:W5:Y:S01]  /*0550*/  @P2 LDG.E.128 R120, desc[UR4][R32.64] ;  /* 0x0000000420782981 */ /* 0x000f62000c1e1d00 */
[----:B--2---:R-:W-:-:S05]  /*0560*/  @P0 IMAD.WIDE.U32 R10, R13, 0x10, R36 ;  /* 0x000000100d0a0825 */ /* 0x004fca00078e0024 */
[----:B------:R1:W5:Y:S01]  /*0570*/  @P0 LDG.E.128 R112, desc[UR4][R10.64] ;  /* 0x000000040a700981 */ /* 0x000362000c1e1d00 */
[----:B----4-:R-:W-:-:S05]  /*0580*/  @P0 IMAD.WIDE.U32 R6, R13, 0x10, R34 ;  /* 0x000000100d060825 */ /* 0x010fca00078e0022 */
[----:B------:R0:W5:Y:S01]  /*0590*/  @P0 LDG.E.128 R116, desc[UR4][R6.64] ;  /* 0x0000000406740981 */ /* 0x000162000c1e1d00 */
        /* <DEDUP_REMOVED lines=37> */
[----:B0-----:R-:W-:Y:S06]  /*07f0*/  @P0 BRA `(.L_x_4664) ;  /* 0x0000004c00c00947 */ /* 0x001fec0003800000 */
[----:B------:R-:W0:Y:S01]  /*0800*/  LDC.U8 R11, c[0x0][0x2a0] ;  /* 0x0000a800ff0b7b82 */ /* 0x000e220000000000 */
[----:B------:R-:W-:Y:S01]  /*0810*/  ULDC.64 UR6, c[0x0][0x270] ;  /* 0x00009c0000067ab9 */ /* 0x000fe20000000a00 */
[----:B------:R-:W-:Y:S01]  /*0820*/  HFMA2.MMA R174, -RZ, RZ, 0, 5.9604644775390625e-08 ;  /* 0x00000001ffae7435 */ /* 0x000fe200000001ff */
[----:B------:R-:W-:Y:S01]  /*0830*/  ISETP.NE.U32.AND P1, PT, RZ, UR6, PT ;  /* 0x00000006ff007c0c */ /* 0x000fe2000bf25070 */
[----:B------:R-:W-:-:S03]  /*0840*/  IMAD.MOV.U32 R109, RZ, RZ, RZ ;  /* 0x000000ffff6d7224 */ /* 0x000fc600078e00ff */
[----:B------:R-:W-:-:S13]  /*0850*/  ISETP.NE.AND.EX P1, PT, RZ, UR7, PT, P1 ;  /* 0x00000007ff007c0c */ /* 0x000fda000bf25310 */
.L_x_4701:
[----:B------:R-:W1:Y:S01]  /*0860*/  @P1 LDC.64 R168, c[0x0][0x270] ;  /* 0x00009c00ffa81b82 */ /* 0x000e620000000a00 */
[----:B--2---:R-:W-:Y:S02]  /*0870*/  SHF.R.S32.HI R170, RZ, 0x1f, R10 ;  /* 0x0000001fffaa7819 */ /* 0x004fe4000001140a */
[----:B------:R-:W-:Y:S02]  /*0880*/  LOP3.LUT P6, RZ, R9, 0x4, RZ, 0xc0, !PT ;  /* 0x0000000409ff7812 */ /* 0x000fe400078cc0ff */
[----:B-1----:R-:W-:-:S04]  /*0890*/  @P1 LEA R172, P0, R10, R168, 0x1 ;  /* 0x000000a80aac1211 */ /* 0x002fc800078008ff */
[C---:B------:R-:W-:Y:S02]  /*08a0*/  @P1 LEA.HI.X R173, R10.reuse, R169, R170, 0x1, P0 ;  /* 0x000000a90aad1211 */ /* 0x040fe400000f0caa */
[----:B------:R-:W1:Y:S03]  /*08b0*/  LDC.64 R170, c[0x0][0x250] ;  /* 0x00009400ffaa7b82 */ /* 0x000e660000000a00 */
[----:B-----5:R2:W5:Y:S05]  /*08c0*/  @P1 LDG.E.U16 R175, desc[UR4][R172.64] ;  /* 0x00000004acaf1981 */ /* 0x02056a000c1e1500 */
[----:B------:R-:W3:Y:S01]  /*08d0*/  LDC.64 R168, c[0x0][0x258] ;  /* 0x00009600ffa87b82 */ /* 0x000ee20000000a00 */
[----:B-1----:R-:W-:-:S05]  /*08e0*/  IMAD.WIDE R170, R10, 0x4, R170 ;  /* 0x000000040aaa7825 */ /* 0x002fca00078e02aa */
        /* <DEDUP_REMOVED lines=11> */
[----:B------:R-:W-:Y:S01]  /*09a0*/  MOV R179, R217 ;  /* 0x000000d900b37202 */ /* 0x000fe20000000f00 */
[----:B--2---:R-:W-:Y:S06]  /*09b0*/  @!P6 BRA `(.L_x_4666) ;  /* 0x0000000000ece947 */ /* 0x004fec0003800000 */
        /* <DEDUP_REMOVED lines=16> */
[C---:B---3--:R-:W-:Y:S01]  /*0ac0*/  SHF.R.U64 R182, R168.reuse, 0x10, R169 ;  /* 0x00000010a8b67819 */ /* 0x048fe200000012a9 */
[----:B------:R-:W-:Y:S01]  /*0ad0*/  IMAD.U32 R180, R168, 0x10000, RZ ;  /* 0x00010000a8b47824 */ /* 0x000fe200078e00ff */
[----:B--2---:R-:W-:Y:S02]  /*0ae0*/  MOV R3, R170 ;  /* 0x000000aa00037202 */ /* 0x004fe40000000f00 */
[----:B------:R-:W-:Y:S01]  /*0af0*/  SHF.L.U32 R182, R182, 0x10, RZ ;  /* 0x00000010b6b67819 */ /* 0x000fe200000006ff */
[----:B------:R-:W-:Y:S01]  /*0b00*/  FADD.FTZ R180, -R179, R180 ;  /* 0x000000b4b3b47221 */ /* 0x000fe20000010100 */
[----:B------:R-:W-:Y:S02]  /*0b10*/  SHF.L.U32 R198, R169, 0x10, RZ ;  /* 0x00000010a9c67819 */ /* 0x000fe400000006ff */
[----:B------:R-:W-:Y:S01]  /*0b20*/  SHF.R.U64 R200, R170, 0x10, R171 ;  /* 0x00000010aac87819 */ /* 0x000fe200000012ab */
[----:B------:R-:W-:Y:S01]  /*0b30*/  FADD.FTZ R182, -R179, R182 ;  /* 0x000000b6b3b67221 */ /* 0x000fe20000010100 */
[----:B------:R-:W-:Y:S01]  /*0b40*/  SHF.R.U32.HI R181, RZ, 0x10, R169 ;  /* 0x00000010ffb57819 */ /* 0x000fe200000116a9 */
[----:B------:R-:W-:Y:S01]  /*0b50*/  IMAD.U32 R169, R3, 0x10000, RZ ;  /* 0x0001000003a97824 */ /* 0x000fe200078e00ff */
[----:B------:R-:W-:Y:S01]  /*0b60*/  SHF.L.U32 R200, R200, 0x10, RZ ;  /* 0x00000010c8c87819 */ /* 0x000fe200000006ff */
[----:B-1----:R-:W-:-:S02]  /*0b70*/  IMAD.MOV.U32 R176, RZ, RZ, R171 ;  /* 0x000000ffffb07224 */ /* 0x002fc400078e00ab */
[----:B------:R-:W-:Y:S01]  /*0b80*/  FADD.FTZ R198, -R179, R198 ;  /* 0x000000c6b3c67221 */ /* 0x000fe20000010100 */
[C---:B------:R-:W-:Y:S01]  /*0b90*/  FMUL.FTZ R3, R219.reuse, R180 ;  /* 0x000000b4db037220 */ /* 0x040fe20000410000 */
[----:B------:R-:W-:Y:S01]  /*0ba0*/  FMUL.FTZ R208, R219, R182 ;  /* 0x000000b6dbd07220 */ /* 0x000fe20000410000 */
[-C--:B------:R-:W-:Y:S01]  /*0bb0*/  FMUL.FTZ R206, R164, R169.reuse ;  /* 0x000000a9a4ce7220 */ /* 0x080fe20000410000 */
[----:B------:R-:W-:Y:S01]  /*0bc0*/  SHF.L.U32 R168, R181, 0x10, RZ ;  /* 0x00000010b5a87819 */ /* 0x000fe200000006ff */
[----:B------:R-:W-:Y:S01]  /*0bd0*/  FADD.FTZ R80, R80, R169 ;  /* 0x000000a950507221 */ /* 0x000fe20000010000 */
[----:B------:R-:W-:Y:S01]  /*0be0*/  SHF.R.U32.HI R170, RZ, 0x10, R171 ;  /* 0x00000010ffaa7819 */ /* 0x000fe200000116ab */
[----:B------:R-:W-:Y:S01]  /*0bf0*/  FFMA.FTZ R108, R3, R169, R108 ;  /* 0x000000a9036c7223 */ /* 0x000fe2000001006c */
[----:B------:R-:W-:Y:S01]  /*0c00*/  SHF.L.U32 R199, R176, 0x10, RZ ;  /* 0x00000010b0c77819 */ /* 0x000fe200000006ff */
[----:B------:R-:W-:Y:S01]  /*0c10*/  FADD.FTZ R81, R81, R200 ;  /* 0x000000c851517221 */ /* 0x000fe20000010000 */
[----:B------:R-:W-:Y:S01]  /*0c20*/  FFMA.FTZ R109, R208, R200, R109 ;  /* 0x000000c8d06d7223 */ /* 0x000fe2000001006d */
[----:B------:R-:W-:Y:S01]  /*0c30*/  FMUL.FTZ R201, R219, R198 ;  /* 0x000000c6dbc97220 */ /* 0x000fe20000410000 */
[----:B------:R-:W-:Y:S01]  /*0c40*/  FMUL.FTZ R200, R165, R200 ;  /* 0x000000c8a5c87220 */ /* 0x000fe20000410000 */
[----:B------:R-:W-:Y:S01]  /*0c50*/  FADD.FTZ R169, RZ, R206 ;  /* 0x000000ceffa97221 */ /* 0x000fe20000010000 */
[----:B------:R-:W-:Y:S01]  /*0c60*/  FFMA.FTZ R171, R3, R206, RZ ;  /* 0x000000ce03ab7223 */ /* 0x000fe200000100ff */
[----:B------:R-:W-:Y:S01]  /*0c70*/  FADD.FTZ R172, -R179, R168 ;  /* 0x000000a8b3ac7221 */ /* 0x000fe20000010100 */
[----:B------:R-:W-:-:S02]  /*0c80*/  IMAD.U32 R176, R170, 0x10000, RZ ;  /* 0x00010000aab07824 */ /* 0x000fc400078e00ff */
        /* <DEDUP_REMOVED lines=13> */
[----:B------:R-:W-:-:S07]  /*0d60*/  IADD3 R179, R217, 0x100, RZ ;  /* 0x00000100d9b37810 */ /* 0x000fce0007ffe0ff */
.L_x_4666:
[----:B------:R-:W-:Y:S05]  /*0d70*/  BSYNC B0 ;  /* 0x0000000000007941 */ /* 0x000fea0003800000 */
.L_x_4665:
[----:B------:R-:W-:Y:S01]  /*0d80*/  LOP3.LUT P0, RZ, R9, 0x2, RZ, 0xc0, !PT ;  /* 0x0000000209ff7812 */ /* 0x000fe2000780c0ff */
        /* <DEDUP_REMOVED lines=19> */
[----:B--2---:R-:W-:Y:S02]  /*0ec0*/  SHF.R.U64 R192, R170, 0x10, R171 ;  /* 0x00000010aac07819 */ /* 0x004fe400000012ab */
[----:B---3--:R-:W-:Y:S01]  /*0ed0*/  SHF.R.U64 R190, R168, 0x10, R169 ;  /* 0x00000010a8be7819 */ /* 0x008fe200000012a9 */
[--C-:B------:R-:W-:Y:S01]  /*0ee0*/  IMAD.MOV.U32 R189, RZ, RZ, R171.reuse ;  /* 0x000000ffffbd7224 */ /* 0x100fe200078e00ab */
[----:B------:R-:W-:Y:S02]  /*0ef0*/  SHF.R.U32.HI R193, RZ, 0x10, R171 ;  /* 0x00000010ffc17819 */ /* 0x000fe400000116ab */
[----:B------:R-:W-:Y:S01]  /*0f00*/  MOV R183, R170 ;  /* 0x000000aa00b77202 */ /* 0x000fe20000000f00 */
[----:B------:R-:W-:Y:S01]  /*0f10*/  IMAD.U32 R171, R190, 0x10000, RZ ;  /* 0x00010000beab7824 */ /* 0x000fe200078e00ff */
[----:B-1----:R-:W-:-:S02]  /*0f20*/  SHF.L.U32 R181, R168, 0x10, RZ ;  /* 0x00000010a8b57819 */ /* 0x002fc400000006ff */
[----:B------:R-:W-:Y:S01]  /*0f30*/  SHF.R.U32.HI R180, RZ, 0x10, R169 ;  /* 0x00000010ffb47819 */ /* 0x000fe200000116a9 */
[C---:B------:R-:W-:Y:S01]  /*0f40*/  FADD.FTZ R196, -R182.reuse, R171 ;  /* 0x000000abb6c47221 */ /* 0x040fe20000010100 */
[----:B------:R-:W-:Y:S01]  /*0f50*/  SHF.L.U32 R183, R183, 0x10, RZ ;  /* 0x00000010b7b77819 */ /* 0x000fe200000006ff */
[----:B------:R-:W-:Y:S01]  /*0f60*/  FADD.FTZ R168, -R182, R181 ;  /* 0x000000b5b6a87221 */ /* 0x000fe20000010100 */
[----:B------:R-:W-:Y:S01]  /*0f70*/  SHF.L.U32 R191, R169, 0x10, RZ ;  /* 0x00000010a9bf7819 */ /* 0x000fe200000006ff */
[----:B------:R-:W-:Y:S01]  /*0f80*/  IMAD.U32 R192, R192, 0x10000, RZ ;  /* 0x00010000c0c07824 */ /* 0x000fe200078e00ff */
[----:B------:R-:W-:Y:S01]  /*0f90*/  SHF.L.U32 R169, R180, 0x10, RZ ;  /* 0x00000010b4a97819 */ /* 0x000fe200000006ff */
[C---:B------:R-:W-:Y:S01]  /*0fa0*/  FMUL.FTZ R196, R219.reuse, R196 ;  /* 0x000000c4dbc47220 */ /* 0x040fe20000410000 */
[----:B------:R-:W-:Y:S01]  /*0fb0*/  FMUL.FTZ R195, R219, R168 ;  /* 0x000000a8dbc37220 */ /* 0x000fe20000410000 */
[----:B------:R-:W-:Y:S01]  /*0fc0*/  FMUL.FTZ R194, R156, R183 ;  /* 0x000000b79cc27220 */ /* 0x000fe20000410000 */
[C---:B------:R-:W-:Y:S01]  /*0fd0*/  FADD.FTZ R170, -R182.reuse, R191 ;  /* 0x000000bfb6aa7221 */ /* 0x040fe20000010100 */
[----:B------:R-:W-:Y:S01]  /*0fe0*/  FADD.FTZ R190, -R182, R169 ;  /* 0x000000a9b6be7221 */ /* 0x000fe20000010100 */
        /* <DEDUP_REMOVED lines=8> */
[-C--:B------:R-:W-:Y:S01]  /*1070*/  FMUL.FTZ R191, R158, R189.reuse ;  /* 0x000000bd9ebf7220 */ /* 0x080fe20000410000 */
[----:B------:R-:W-:Y:S01]  /*1080*/  FADD.FTZ R168, R177, R192 ;  /* 0x000000c0b1a87221 */ /* 0x000fe20000010000 */
[----:B------:R-:W-:Y:S01]  /*1090*/  FFMA.FTZ R170, R196, R192, R169 ;  /* 0x000000c0c4aa7223 */ /* 0x000fe200000100a9 */
        /* <DEDUP_REMOVED lines=12> */
.L_x_4668:
[----:B------:R-:W-:Y:S05]  /*1160*/  BSYNC B0 ;  /* 0x0000000000007941 */ /* 0x000fea0003800000 */
.L_x_4667:
        /* <DEDUP_REMOVED lines=20> */
[C-C-:B---3--:R-:W-:Y:S02]  /*12b0*/  SHF.R.U64 R183, R26.reuse, 0x10, R27.reuse ;  /* 0x000000101ab77819 */ /* 0x148fe4000000121b */
[----:B-1----:R-:W-:Y:S01]  /*12c0*/  SHF.R.U32.HI R173, RZ, 0x10, R27 ;  /* 0x00000010ffad7819 */ /* 0x002fe2000001161b */
[----:B------:R-:W-:Y:S01]  /*12d0*/  IMAD.U32 R172, R26, 0x10000, RZ ;  /* 0x000100001aac7824 */ /* 0x000fe200078e00ff */
[----:B------:R-:W-:-:S02]  /*12e0*/  SHF.R.U64 R184, R168, 0x10, R169 ;  /* 0x00000010a8b87819 */ /* 0x000fc400000012a9 */
[----:B------:R-:W-:Y:S01]  /*12f0*/  SHF.L.U32 R182, R27, 0x10, RZ ;  /* 0x000000101bb67819 */ /* 0x000fe200000006ff */
[----:B------:R-:W-:Y:S01]  /*1300*/  IMAD.U32 R26, R173, 0x10000, RZ ;  /* 0x00010000ad1a7824 */ /* 0x000fe200078e00ff */
[----:B------:R-:W-:Y:S01]  /*1310*/  SHF.L.U32 R168, R183, 0x10, RZ ;  /* 0x00000010b7a87819 */ /* 0x000fe200000006ff */
[C---:B------:R-:W-:Y:S02]  /*1320*/  FADD.FTZ R172, -R25.reuse, R172 ;  /* 0x000000ac19ac7221 */ /* 0x040fe40000010100 */
[C---:B------:R-:W-:Y:S01]  /*1330*/  FADD.FTZ R182, -R25.reuse, R182 ;  /* 0x000000b619b67221 */ /* 0x040fe20000010100 */
[C---:B------:R-:W-:Y:S01]  /*1340*/  FADD.FTZ R26, -R25.reuse, R26 ;  /* 0x0000001a191a7221 */ /* 0x040fe20000010100 */
[----:B------:R-:W-:Y:S01]  /*1350*/  FADD.FTZ R168, -R25, R168 ;  /* 0x000000a819a87221 */ /* 0x000fe20000010100 */
[----:B------:R-:W-:Y:S01]  /*1360*/  SHF.L.U32 R25, R180, 0x10, RZ ;  /* 0x00000010b4197819 */ /* 0x000fe200000006ff */
[C---:B------:R-:W-:Y:S01]  /*1370*/  FMUL.FTZ R187, R219.reuse, R172 ;  /* 0x000000acdbbb7220 */ /* 0x040fe20000410000 */
[----:B------:R-:W-:Y:S01]  /*1380*/  SHF.L.U32 R184, R184, 0x10, RZ ;  /* 0x00000010b8b87819 */ /* 0x000fe200000006ff */
[----:B------:R-:W-:Y:S01]  /*1390*/  FMUL.FTZ R188, R219, R168 ;  /* 0x000000a8dbbc7220 */ /* 0x000fe20000410000 */
[----:B------:R-:W-:Y:S01]  /*13a0*/  MOV R181, R169 ;  /* 0x000000a900b57202 */ /* 0x000fe20000000f00 */
        /* <DEDUP_REMOVED lines=25> */
.L_x_4670:
[----:B------:R-:W-:Y:S05]  /*1540*/  BSYNC B0 ;  /* 0x0000000000007941 */ /* 0x000fea0003800000 */
.L_x_4669:
        /* <DEDUP_REMOVED lines=20> */
[----:B------:R-:W-:Y:S02]  /*1690*/  SHF.R.U64 R173, R20, 0x10, R21 ;  /* 0x0000001014ad7819 */ /* 0x000fe40000001215 */
[C-C-:B---3--:R-:W-:Y:S02]  /*16a0*/  SHF.R.U64 R171, R18.reuse, 0x10, R19.reuse ;  /* 0x0000001012ab7819 */ /* 0x148fe40000001213 */
[----:B-1----:R-:W-:Y:S02]  /*16b0*/  SHF.R.U32.HI R169, RZ, 0x10, R19 ;  /* 0x00000010ffa97819 */ /* 0x002fe40000011613 */
[----:B------:R-:W-:Y:S01]  /*16c0*/  SHF.L.U32 R168, R18, 0x10, RZ ;  /* 0x0000001012a87819 */ /* 0x000fe200000006ff */
[----:B------:R-:W-:Y:S01]  /*16d0*/  IMAD.U32 R172, R19, 0x10000, RZ ;  /* 0x0001000013ac7824 */ /* 0x000fe200078e00ff */
[----:B------:R-:W-:-:S02]  /*16e0*/  SHF.L.U32 R20, R171, 0x10, RZ ;  /* 0x00000010ab147819 */ /* 0x000fc400000006ff */
[----:B------:R-:W-:Y:S01]  /*16f0*/  SHF.L.U32 R18, R169, 0x10, RZ ;  /* 0x00000010a9127819 */ /* 0x000fe200000006ff */
[C---:B------:R-:W-:Y:S01]  /*1700*/  FADD.FTZ R168, -R17.reuse, R168 ;  /* 0x000000a811a87221 */ /* 0x040fe20000010100 */
[C---:B------:R-:W-:Y:S01]  /*1710*/  FADD.FTZ R172, -R17.reuse, R172 ;  /* 0x000000ac11ac7221 */ /* 0x040fe20000010100 */
[C---:B------:R-:W-:Y:S02]  /*1720*/  FADD.FTZ R20, -R17.reuse, R20 ;  /* 0x0000001411147221 */ /* 0x040fe40000010100 */
[----:B------:R-:W-:Y:S01]  /*1730*/  FADD.FTZ R180, -R17, R18 ;  /* 0x0000001211b47221 */ /* 0x000fe20000010100 */
[----:B------:R-:W-:Y:S01]  /*1740*/  IMAD.U32 R17, R24, 0x10000, RZ ;  /* 0x0001000018117824 */ /* 0x000fe200078e00ff */
[----:B------:R-:W-:Y:S01]  /*1750*/  MOV R170, R21 ;  /* 0x0000001500aa7202 */ /* 0x000fe20000000f00 */
[----:B------:R-:W-:Y:S01]  /*1760*/  FMUL.FTZ R23, R219, R168 ;  /* 0x000000a8db177220 */ /* 0x000fe20000410000 */
[----:B------:R-:W-:Y:S01]  /*1770*/  SHF.L.U32 R18, R173, 0x10, RZ ;  /* 0x00000010ad127819 */ /* 0x000fe200000006ff */
[-C--:B------:R-:W-:Y:S01]  /*1780*/  FMUL.FTZ R22, R140, R17.reuse ;  /* 0x000000118c167220 */ /* 0x080fe20000410000 */
[----:B------:R-:W-:Y:S01]  /*1790*/  SHF.R.U32.HI R182, RZ, 0x10, R21 ;  /* 0x00000010ffb67819 */ /* 0x000fe20000011615 */
[----:B------:R-:W-:Y:S01]  /*17a0*/  FADD.FTZ R68, R68, R17 ;  /* 0x0000001144447221 */ /* 0x000fe20000010000 */
[----:B------:R-:W-:Y:S01]  /*17b0*/  SHF.L.U32 R19, R170, 0x10, RZ ;  /* 0x00000010aa137819 */ /* 0x000fe200000006ff */
        /* <DEDUP_REMOVED lines=11> */
[C---:B------:R-:W-:Y:S01]  /*1870*/  FFMA.FTZ R170, R24.reuse, R20, R17 ;  /* 0x0000001418aa7223 */ /* 0x040fe20000010011 */
        /* <DEDUP_REMOVED lines=10> */
.L_x_4672:
[----:B------:R-:W-:Y:S05]  /*1920*/  BSYNC B0 ;  /* 0x0000000000007941 */ /* 0x000fea0003800000 */
.L_x_4671:
        /* <DEDUP_REMOVED lines=15> */
[----:B------:R-:W1:Y:S01]  /*1a20*/  LDG.E.64 R168, desc[UR4][R168.64] ;  /* 0x00000004a8a87981 */ /* 0x000e62000c1e1b00 */
[----:B0-----:R-:W-:-:S04]  /*1a30*/  ISETP.NE.AND P0, PT, R11, RZ, PT ;  /* 0x000000ff0b00720c */ /* 0x001fc80003f05270 */
[----:B-----5:R-:W-:Y:S01]  /*1a40*/  FSEL R182, R178, RZ, !P0 ;  /* 0x000000ffb2b67208 */ /* 0x020fe20004000000 */
[----:B------:R-:W-:Y:S01]  /*1a50*/  VIADD R179, R179, 0x100 ;  /* 0x00000100b3b37836 */ /* 0x000fe20000000000 */
[----:B--2---:R-:W-:Y:S02]  /*1a60*/  MOV R183, R170 ;  /* 0x000000aa00b77202 */ /* 0x004fe40000000f00 */
[--C-:B-1----:R-:W-:Y:S02]  /*1a70*/  SHF.R.U32.HI R180, RZ, 0x10, R169.reuse ;  /* 0x00000010ffb47819 */ /* 0x102fe400000116a9 */
[----:B------:R-:W-:Y:S02]  /*1a80*/  SHF.L.U32 R209, R169, 0x10, RZ ;  /* 0x00000010a9d17819 */ /* 0x000fe400000006ff */
[C---:B------:R-:W-:Y:S02]  /*1a90*/  SHF.R.U64 R210, R168.reuse, 0x10, R169 ;  /* 0x00000010a8d27819 */ /* 0x040fe400000012a9 */
[----:B------:R-:W-:Y:S01]  /*1aa0*/  SHF.L.U32 R181, R168, 0x10, RZ ;  /* 0x00000010a8b57819 */ /* 0x000fe200000006ff */
[----:B------:R-:W-:Y:S01]  /*1ab0*/  IMAD.MOV.U32 R207, RZ, RZ, R171 ;  /* 0x000000ffffcf7224 */ /* 0x000fe200078e00ab */
[----:B------:R-:W-:-:S02]  /*1ac0*/  SHF.L.U32 R169, R180, 0x10, RZ ;  /* 0x00000010b4a97819 */ /* 0x000fc400000006ff */
[----:B------:R-:W-:Y:S01]  /*1ad0*/  SHF.R.U64 R212, R170, 0x10, R171 ;  /* 0x00000010aad47819 */ /* 0x000fe200000012ab */
[C---:B------:R-:W-:Y:S01]  /*1ae0*/  FADD.FTZ R172, -R182.reuse, R209 ;  /* 0x000000d1b6ac7221 */ /* 0x040fe20000010100 */
[----:B------:R-:W-:Y:S01]  /*1af0*/  SHF.L.U32 R183, R183, 0x10, RZ ;  /* 0x00000010b7b77819 */ /* 0x000fe200000006ff */
[----:B------:R-:W-:Y:S01]  /*1b00*/  FADD.FTZ R168, -R182, R181 ;  /* 0x000000b5b6a87221 */ /* 0x000fe20000010100 */
[----:B------:R-:W-:Y:S01]  /*1b10*/  SHF.R.U32.HI R211, RZ, 0x10, R171 ;  /* 0x00000010ffd37819 */ /* 0x000fe200000116ab */
[----:B------:R-:W-:Y:S02]  /*1b20*/  IMAD.U32 R171, R210, 0x10000, RZ ;  /* 0x00010000d2ab7824 */ /* 0x000fe400078e00ff */
[----:B------:R-:W-:Y:S01]  /*1b30*/  FADD.FTZ R218, -R182, R169 ;  /* 0x000000a9b6da7221 */ /* 0x000fe20000010100 */
[----:B------:R-:W-:Y:S01]  /*1b40*/  IMAD.U32 R170, R212, 0x10000, RZ ;  /* 0x00010000d4aa7824 */ /* 0x000fe200078e00ff */
[----:B------:R-:W-:Y:S01]  /*1b50*/  SHF.L.U32 R169, R207, 0x10, RZ ;  /* 0x00000010cfa97819 */ /* 0x000fe200000006ff */
[----:B------:R-:W-:Y:S01]  /*1b60*/  FMUL.FTZ R212, R132, R183 ;  /* 0x000000b784d47220 */ /* 0x000fe20000410000 */
[C---:B------:R-:W-:Y:S01]  /*1b70*/  FMUL.FTZ R209, R219.reuse, R172 ;  /* 0x000000acdbd17220 */ /* 0x040fe20000410000 */
[----:B------:R-:W-:Y:S01]  /*1b80*/  FADD.FTZ R210, -R182, R171 ;  /* 0x000000abb6d27221 */ /* 0x000fe20000010100 */
[----:B------:R-:W-:Y:S01]  /*1b90*/  FMUL.FTZ R207, R219, R168 ;  /* 0x000000a8dbcf7220 */ /* 0x000fe20000410000 */
[----:B------:R-:W-:Y:S01]  /*1ba0*/  SHF.L.U32 R180, R211, 0x10, RZ ;  /* 0x00000010d3b47819 */ /* 0x000fe200000006ff */
[----:B------:R-:W-:Y:S01]  /*1bb0*/  FMUL.FTZ R211, R133, R170 ;  /* 0x000000aa85d37220 */ /* 0x000fe20000410000 */
[----:B------:R-:W-:Y:S01]  /*1bc0*/  FADD.FTZ R66, R66, R169 ;  /* 0x000000a942427221 */ /* 0x000fe20000010000 */
[-C--:B------:R-:W-:Y:S01]  /*1bd0*/  FFMA.FTZ R94, R209, R169.reuse, R94 ;  /* 0x000000a9d15e7223 */ /* 0x080fe2000001005e */
[----:B------:R-:W-:Y:S01]  /*1be0*/  FMUL.FTZ R216, R134, R169 ;  /* 0x000000a986d87220 */ /* 0x000fe20000410000 */
[----:B------:R-:W-:Y:S01]  /*1bf0*/  FADD.FTZ R168, R177, R212 ;  /* 0x000000d4b1a87221 */ /* 0x000fe20000010000 */
[----:B------:R-:W-:Y:S01]  /*1c00*/  FMUL.FTZ R210, R219, R210 ;  /* 0x000000d2dbd27220 */ /* 0x000fe20000410000 */
[----:B------:R-:W-:-:S02]  /*1c10*/  FFMA.FTZ R169, R207, R212, R176 ;  /* 0x000000d4cfa97223 */ /* 0x000fc400000100b0 */
[----:B------:R-:W-:Y:S02]  /*1c20*/  FADD.FTZ R171, R168, R211 ;  /* 0x000000d3a8ab7221 */ /* 0x000fe40000010000 */
        /* <DEDUP_REMOVED lines=13> */
.L_x_4674:
[----:B------:R-:W-:Y:S05]  /*1d00*/  BSYNC B0 ;  /* 0x0000000000007941 */ /* 0x000fea0003800000 */
.L_x_4673:
        /* <DEDUP_REMOVED lines=17> */
[----:B-----5:R-:W-:Y:S02]  /*1e20*/  FSEL R182, R178, RZ, !P0 ;  /* 0x000000ffb2b67208 */ /* 0x020fe40004000000 */
[----:B------:R-:W-:Y:S02]  /*1e30*/  IADD3 R179, R179, 0x100, RZ ;  /* 0x00000100b3b37810 */ /* 0x000fe40007ffe0ff */
[----:B--2---:R-:W-:Y:S02]  /*1e40*/  MOV R183, R170 ;  /* 0x000000aa00b77202 */ /* 0x004fe40000000f00 */
[--C-:B-1----:R-:W-:Y:S02]  /*1e50*/  SHF.R.U32.HI R180, RZ, 0x10, R169.reuse ;  /* 0x00000010ffb47819 */ /* 0x102fe400000116a9 */
[----:B------:R-:W-:Y:S01]  /*1e60*/  SHF.L.U32 R215, R169, 0x10, RZ ;  /* 0x00000010a9d77819 */ /* 0x000fe200000006ff */
[C---:B------:R-:W-:Y:S01]  /*1e70*/  IMAD.U32 R181, R168.reuse, 0x10000, RZ ;  /* 0x00010000a8b57824 */ /* 0x040fe200078e00ff */
[----:B------:R-:W-:Y:S01]  /*1e80*/  SHF.R.U64 R222, R168, 0x10, R169 ;  /* 0x00000010a8de7819 */ /* 0x000fe200000012a9 */
[----:B------:R-:W-:Y:S01]  /*1e90*/  IMAD.U32 R169, R180, 0x10000, RZ ;  /* 0x00010000b4a97824 */ /* 0x000fe200078e00ff */
[----:B------:R-:W-:Y:S01]  /*1ea0*/  SHF.R.U64 R223, R170, 0x10, R171 ;  /* 0x00000010aadf7819 */ /* 0x000fe200000012ab */
[----:B------:R-:W-:Y:S01]  /*1eb0*/  FADD.FTZ R172, -R182, R215 ;  /* 0x000000d7b6ac7221 */ /* 0x000fe20000010100 */
[----:B------:R-:W-:-:S02]  /*1ec0*/  MOV R214, R171 ;  /* 0x000000ab00d67202 */ /* 0x000fc40000000f00 */
[----:B------:R-:W-:Y:S02]  /*1ed0*/  SHF.R.U32.HI R224, RZ, 0x10, R171 ;  /* 0x00000010ffe07819 */ /* 0x000fe400000116ab */
[----:B------:R-:W-:Y:S01]  /*1ee0*/  SHF.L.U32 R183, R183, 0x10, RZ ;  /* 0x00000010b7b77819 */ /* 0x000fe200000006ff */
[----:B------:R-:W-:Y:S01]  /*1ef0*/  FADD.FTZ R168, -R182, R181 ;  /* 0x000000b5b6a87221 */ /* 0x000fe20000010100 */
[----:B------:R-:W-:Y:S01]  /*1f00*/  SHF.L.U32 R171, R222, 0x10, RZ ;  /* 0x00000010deab7819 */ /* 0x000fe200000006ff */
[----:B------:R-:W-:Y:S01]  /*1f10*/  FADD.FTZ R228, -R182, R169 ;  /* 0x000000a9b6e47221 */ /* 0x000fe20000010100 */
[----:B------:R-:W-:Y:S01]  /*1f20*/  SHF.L.U32 R170, R223, 0x10, RZ ;  /* 0x00000010dfaa7819 */ /* 0x000fe200000006ff */
[----:B------:R-:W-:Y:S01]  /*1f30*/  IMAD.U32 R169, R214, 0x10000, RZ ;  /* 0x00010000d6a97824 */ /* 0x000fe200078e00ff */
[----:B------:R-:W-:Y:S01]  /*1f40*/  SHF.L.U32 R180, R224, 0x10, RZ ;  /* 0x00000010e0b47819 */ /* 0x000fe200000006ff */
[----:B------:R-:W-:Y:S01]  /*1f50*/  FMUL.FTZ R224, R124, R183 ;  /* 0x000000b77ce07220 */ /* 0x000fe20000410000 */
[C---:B------:R-:W-:Y:S01]  /*1f60*/  FMUL.FTZ R225, R219.reuse, R172 ;  /* 0x000000acdbe17220 */ /* 0x040fe20000410000 */
[----:B------:R-:W-:Y:S01]  /*1f70*/  FADD.FTZ R222, -R182, R171 ;  /* 0x000000abb6de7221 */ /* 0x000fe20000010100 */
[----:B------:R-:W-:Y:S01]  /*1f80*/  FMUL.FTZ R223, R219, R168 ;  /* 0x000000a8dbdf7220 */ /* 0x000fe20000410000 */
        /* <DEDUP_REMOVED lines=21> */
.L_x_4676:
[----:B------:R-:W-:Y:S05]  /*20e0*/  BSYNC B0 ;  /* 0x0000000000007941 */ /* 0x000fea0003800000 */
.L_x_4675:
        /* <DEDUP_REMOVED lines=19> */
[----:B--2---:R-:W-:Y:S01]  /*2220*/  IMAD.MOV.U32 R179, RZ, RZ, R170 ;  /* 0x000000ffffb37224 */ /* 0x004fe200078e00aa */
[----:B------:R-:W-:Y:S02]  /*2230*/  SHF.R.U64 R231, R170, 0x10, R171 ;  /* 0x00000010aae77819 */ /* 0x000fe400000012ab */
[C---:B---3--:R-:W-:Y:S02]  /*2240*/  SHF.R.U64 R214, R168.reuse, 0x10, R169 ;  /* 0x00000010a8d67819 */ /* 0x048fe400000012a9 */
[----:B0-----:R-:W-:Y:S01]  /*2250*/  SHF.L.U32 R181, R168, 0x10, RZ ;  /* 0x00000010a8b57819 */ /* 0x001fe200000006ff */
[----:B------:R-:W-:Y:S01]  /*2260*/  IMAD.U32 R183, R169, 0x10000, RZ ;  /* 0x00010000a9b77824 */ /* 0x000fe200078e00ff */
[----:B------:R-:W-:Y:S01]  /*2270*/  MOV R182, R171 ;  /* 0x000000ab00b67202 */ /* 0x000fe20000000f00 */
[----:B------:R-:W-:Y:S01]  /*2280*/  IMAD.U32 R179, R179, 0x10000, RZ ;  /* 0x00010000b3b37824 */ /* 0x000fe200078e00ff */
[----:B------:R-:W-:-:S02]  /*2290*/  SHF.R.U32.HI R215, RZ, 0x10, R171 ;  /* 0x00000010ffd77819 */ /* 0x000fc400000116ab */
[----:B------:R-:W-:Y:S01]  /*22a0*/  SHF.R.U32.HI R180, RZ, 0x10, R169 ;  /* 0x00000010ffb47819 */ /* 0x000fe200000116a9 */
[----:B------:R-:W-:Y:S01]  /*22b0*/  FADD.FTZ R168, -R178, R181 ;  /* 0x000000b5b2a87221 */ /* 0x000fe20000010100 */
[----:B------:R-:W-:Y:S01]  /*22c0*/  SHF.L.U32 R171, R214, 0x10, RZ ;  /* 0x00000010d6ab7819 */ /* 0x000fe200000006ff */
[----:B-1----:R-:W-:Y:S01]  /*22d0*/  FADD.FTZ R172, -R178, R183 ;  /* 0x000000b7b2ac7221 */ /* 0x002fe20000010100 */
[----:B------:R-:W-:Y:S01]  /*22e0*/  SHF.L.U32 R169, R180, 0x10, RZ ;  /* 0x00000010b4a97819 */ /* 0x000fe200000006ff */
[----:B------:R-:W-:Y:S01]  /*22f0*/  FMUL.FTZ R232, R116, R179 ;  /* 0x000000b374e87220 */ /* 0x000fe20000410000 */
[----:B------:R-:W-:Y:S01]  /*2300*/  SHF.L.U32 R170, R231, 0x10, RZ ;  /* 0x00000010e7aa7819 */ /* 0x000fe200000006ff */
[----:B------:R-:W-:Y:S01]  /*2310*/  FADD.FTZ R230, -R178, R171 ;  /* 0x000000abb2e67221 */ /* 0x000fe20000010100 */
[C---:B------:R-:W-:Y:S01]  /*2320*/  FMUL.FTZ R231, R219.reuse, R168 ;  /* 0x000000a8dbe77220 */ /* 0x040fe20000410000 */
[----:B------:R-:W-:Y:S01]  /*2330*/  SHF.L.U32 R171, R182, 0x10, RZ ;  /* 0x00000010b6ab7819 */ /* 0x000fe200000006ff */
[----:B------:R-:W-:Y:S01]  /*2340*/  FMUL.FTZ R235, R219, R172 ;  /* 0x000000acdbeb7220 */ /* 0x000fe20000410000 */
        /* <DEDUP_REMOVED lines=23> */
.L_x_4678:
[----:B------:R-:W-:Y:S05]  /*24c0*/  BSYNC B0 ;  /* 0x0000000000007941 */ /* 0x000fea0003800000 */
.L_x_4677:
[----:B------:R-:W-:Y:S01]  /*24d0*/  LOP3.LUT P0, RZ, R174, 0xff, RZ, 0xc0, !PT ;  /* 0x000000ffaeff7812 */ /* 0x000fe2000780c0ff */
[----:B------:R-:W-:Y:S01]  /*24e0*/  HFMA2.MMA R237, -RZ, RZ, 1.875, 0 ;  /* 0x3f800000ffed7435 */ /* 0x000fe200000001ff */
[----:B------:R-:W-:Y:S01]  /*24f0*/  LOP3.LUT P6, RZ, R12, 0x1f, RZ, 0xc0, !PT ;  /* 0x0000001f0cff7812 */ /* 0x000fe200078cc0ff */
[----:B------:R-:W-:Y:S01]  /*2500*/  UMOV UR6, 0xffffffff ;  /* 0xffffffff00067882 */ /* 0x000fe20000000000 */
[----:B------:R-:W-:Y:S02]  /*2510*/  SHF.R.U32.HI R169, RZ, 0x5, R12 ;  /* 0x00000005ffa97819 */ /* 0x000fe4000001160c */
[----:B------:R-:W-:Y:S02]  /*2520*/  LOP3.LUT R9, R9, 0xfffffffe, RZ, 0xc0, !PT ;  /* 0xfffffffe09097812 */ /* 0x000fe400078ec0ff */
[----:B------:R-:W-:Y:S02]  /*2530*/  LOP3.LUT R168, R169, 0x7fffff8, RZ, 0xc0, !PT ;  /* 0x07fffff8a9a87812 */ /* 0x000fe400078ec0ff */
[----:B-----5:R-:W-:-:S03]  /*2540*/  @P1 SHF.L.U32 R237, R175, 0x10, RZ ;  /* 0x00000010afed1819 */ /* 0x020fc600000006ff */
[----:B------:R-:W-:Y:S02]  /*2550*/  @!P0 VIADD R168, R168, 0x8 ;  /* 0x00000008a8a88836 */ /* 0x000fe40000000000 */
        /* <DEDUP_REMOVED lines=20> */
.L_x_4724:
        /* <DEDUP_REMOVED lines=12> */
[----:B------:R-:W-:Y:S01]  /*2760*/  @!P0 LEA R239, R169, R170, 0x3 ;  /* 0x000000aaa9ef8211 */ /* 0x000fe200078e18ff */
[----:B------:R-:W-:-:S04]  /*2770*/  IMAD R250, R168, 0x8, R170 ;  /* 0x00000008a8fa7824 */ /* 0x000fc800078e02aa */
[----:B------:R-:W-:Y:S01]  /*2780*/  @!P0 STS.64 [R239+0x7000], R214 ;  /* 0x007000d6ef008388 */ /* 0x000fe20000000a00 */
[----:B------:R-:W-:Y:S01]  /*2790*/  BAR.SYNC.DEFER_BLOCKING 0x0 ;  /* 0x0000000000007b1d */ /* 0x000fe20000010000 */
[----:B------:R-:W-:-:S05]  /*27a0*/  ISETP.NE.AND P0, PT, R172, RZ, PT ;  /* 0x000000ffac00720c */ /* 0x000fca0003f05270 */
[----:B------:R-:W2:Y:S04]  /*27b0*/  LDS.128 R168, [R250+0x7000] ;  /* 0x00700000faa87984 */ /* 0x000ea80000000c00 */
[----:B------:R-:W3:Y:S04]  /*27c0*/  LDS.128 R172, [R250+0x7010] ;  /* 0x00701000faac7984 */ /* 0x000ee80000000c00 */
[----:B-1----:R-:W1:Y:S04]  /*27d0*/  LDS.128 R176, [R250+0x7020] ;  /* 0x00702000fab07984 */ /* 0x002e680000000c00 */
[----:B------:R-:W4:Y:S01]  /*27e0*/  LDS.128 R180, [R250+0x7030] ;  /* 0x00703000fab47984 */ /* 0x000f220000000c00 */
[----:B--2---:R-:W-:Y:S01]  /*27f0*/  FADD.FTZ R251, RZ, R168 ;  /* 0x000000a8fffb7221 */ /* 0x004fe20000010000 */
[----:B------:R-:W-:-:S03]  /*2800*/  FADD.FTZ R168, RZ, R169 ;  /* 0x000000a9ffa87221 */ /* 0x000fc60000010000 */
[----:B------:R-:W-:Y:S01]  /*2810*/  FADD.FTZ R251, R170, R251 ;  /* 0x000000fbaafb7221 */ /* 0x000fe20000010000 */
[----:B------:R-:W-:-:S03]  /*2820*/  FADD.FTZ R168, R171, R168 ;  /* 0x000000a8aba87221 */ /* 0x000fc60000010000 */
[----:B---3--:R-:W-:Y:S01]  /*2830*/  FADD.FTZ R251, R251, R172 ;  /* 0x000000acfbfb7221 */ /* 0x008fe20000010000 */
[----:B------:R-:W-:-:S03]  /*2840*/  FADD.FTZ R168, R168, R173 ;  /* 0x000000ada8a87221 */ /* 0x000fc60000010000 */
[----:B------:R-:W-:Y:S01]  /*2850*/  FADD.FTZ R251, R174, R251 ;  /* 0x000000fbaefb7221 */ /* 0x000fe20000010000 */
[----:B------:R-:W-:-:S03]  /*2860*/  FADD.FTZ R168, R175, R168 ;  /* 0x000000a8afa87221 */ /* 0x000fc60000010000 */
[----:B-1----:R-:W-:Y:S01]  /*2870*/  FADD.FTZ R251, R251, R176 ;  /* 0x000000b0fbfb7221 */ /* 0x002fe20000010000 */
        /* <DEDUP_REMOVED lines=10> */
[----:B0-----:R-:W-:Y:S02]  /*2920*/  ISETP.NE.AND P6, PT, R11, RZ, PT ;  /* 0x000000ff0b00720c */ /* 0x001fe40003fc5270 */
[----:B------:R-:W-:Y:S02]  /*2930*/  CS2R R178, SRZ ;  /* 0x0000000000b27805 */ /* 0x000fe4000001ff00 */
[----:B------:R-:W-:Y:S01]  /*2940*/  CS2R R180, SRZ ;  /* 0x0000000000b47805 */ /* 0x000fe2000001ff00 */
[----:B------:R-:W0:Y:S01]  /*2950*/  LDC.64 R174, c[0x0][0x2f8] ;  /* 0x0000be00ffae7b82 */ /* 0x000e220000000a00 */
[----:B------:R-:W-:Y:S02]  /*2960*/  FSEL R173, R177, RZ, !P6 ;  /* 0x000000ffb1ad7208 */ /* 0x000fe40007000000 */
[----:B------:R-:W-:-:S03]  /*2970*/  ISETP.NE.U32.AND P6, PT, RZ, UR8, PT ;  /* 0x00000008ff007c0c */ /* 0x000fc6000bfc5070 */
[-CC-:B------:R-:W-:Y:S01]  /*2980*/  FFMA.FTZ R169, R3, R176.reuse, R173.reuse ;  /* 0x000000b003a97223 */ /* 0x180fe200000100ad */
[----:B------:R-:W-:Y:S01]  /*2990*/  ISETP.NE.AND.EX P6, PT, RZ, UR9, PT, P6 ;  /* 0x00000009ff007c0c */ /* 0x000fe2000bfc5360 */
[-C--:B------:R-:W-:Y:S02]  /*29a0*/  FFMA.FTZ R170, R198, R176.reuse, R173 ;  /* 0x000000b0c6aa7223 */ /* 0x080fe400000100ad */
[----:B------:R-:W-:Y:S01]  /*29b0*/  FADD.FTZ R182, R206, -R169 ;  /* 0x800000a9ceb67221 */ /* 0x000fe20000010000 */
[----:B------:R-:W-:Y:S01]  /*29c0*/  FFMA.FTZ R169, R208, R176, R173 ;  /* 0x000000b0d0a97223 */ /* 0x000fe200000100ad */
[----:B------:R-:W-:Y:S02]  /*29d0*/  FADD.FTZ R170, R197, -R170 ;  /* 0x800000aac5aa7221 */ /* 0x000fe40000010000 */
[C---:B------:R-:W-:Y:S01]  /*29e0*/  FMUL.FTZ R182, R219.reuse, R182 ;  /* 0x000000b6dbb67220 */ /* 0x040fe20000410000 */
[----:B------:R-:W-:Y:S01]  /*29f0*/  FADD.FTZ R250, R200, -R169 ;  /* 0x800000a9c8fa7221 */ /* 0x000fe20000010000 */
[----:B------:R-:W-:-:S03]  /*2a00*/  FMUL.FTZ R172, R219, R170 ;  /* 0x000000aadbac7220 */ /* 0x000fc60000410000 */
[----:B------:R-:W-:Y:S01]  /*2a10*/  FMUL.FTZ R250, R219, R250 ;  /* 0x000000fadbfa7220 */ /* 0x000fe20000410000 */
[----:B------:R-:W-:Y:S02]  /*2a20*/  @P6 MOV R168, R248 ;  /* 0x000000f800a86202 */ /* 0x000fe40000000f00 */
[----:B------:R-:W-:Y:S02]  /*2a30*/  @P6 SHF.R.U64 R171, R248, 0x10, R249 ;  /* 0x00000010f8ab6819 */ /* 0x000fe400000012f9 */
[----:B------:R-:W-:Y:S01]  /*2a40*/  @P6 SHF.L.U32 R169, R168, 0x10, RZ ;  /* 0x00000010a8a96819 */ /* 0x000fe200000006ff */
[----:B------:R-:W-:Y:S02]  /*2a50*/  FFMA.FTZ R168, R201, R176, R173 ;  /* 0x000000b0c9a87223 */ /* 0x000fe400000100ad */
[----:B------:R-:W-:Y:S02]  /*2a60*/  @P6 IMAD.U32 R171, R171, 0x10000, RZ ;  /* 0x00010000abab6824 */ /* 0x000fe400078e00ff */
[----:B------:R-:W-:Y:S01]  /*2a70*/  @P6 FADD.FTZ R182, R182, R169 ;  /* 0x000000a9b6b66221 */ /* 0x000fe20000010000 */
[----:B------:R-:W-:Y:S01]  /*2a80*/  @P6 MOV R169, R249 ;  /* 0x000000f900a96202 */ /* 0x000fe20000000f00 */
[----:B------:R-:W-:Y:S01]  /*2a90*/  FADD.FTZ R168, R199, -R168 ;  /* 0x800000a8c7a87221 */ /* 0x000fe20000010000 */
[----:B------:R-:W-:Y:S01]  /*2aa0*/  @P6 FADD.FTZ R250, R250, R171 ;  /* 0x000000abfafa6221 */ /* 0x000fe20000010000 */
[----:B------:R-:W-:-:S02]  /*2ab0*/  @P6 SHF.R.U32.HI R171, RZ, 0x10, R249 ;  /* 0x00000010ffab6819 */ /* 0x000fc400000116f9 */
[----:B------:R-:W-:Y:S01]  /*2ac0*/  @P6 SHF.L.U32 R169, R169, 0x10, RZ ;  /* 0x00000010a9a96819 */ /* 0x000fe200000006ff */
[----:B------:R-:W-:Y:S02]  /*2ad0*/  FMUL.FTZ R214, R219, R168 ;  /* 0x000000a8dbd67220 */ /* 0x000fe40000410000 */
[----:B------:R-:W-:Y:S02]  /*2ae0*/  @P6 IMAD.U32 R171, R171, 0x10000, RZ ;  /* 0x00010000abab6824 */ /* 0x000fe400078e00ff */
[----:B------:R-:W-:Y:S02]  /*2af0*/  @P6 FADD.FTZ R214, R214, R169 ;  /* 0x000000a9d6d66221 */ /* 0x000fe40000010000 */
[----:B------:R-:W1:Y:S01]  /*2b00*/  LDC.64 R168, c[0x0][0x220] ;  /* 0x00008800ffa87b82 */ /* 0x000e620000000a00 */
[----:B------:R-:W-:Y:S01]  /*2b10*/  @P6 FADD.FTZ R172, R172, R171 ;  /* 0x000000abacac6221 */ /* 0x000fe20000010000 */
[----:B-1----:R-:W-:-:S06]  /*2b20*/  IMAD.WIDE.U32 R168, R217, 0x8, R168 ;  /* 0x00000008d9a87825 */ /* 0x002fcc00078e00a8 */
[----:B------:R-:W2:Y:S01]  /*2b30*/  LDG.E.64 R168, desc[UR4][R168.64] ;  /* 0x00000004a8a87981 */ /* 0x000ea2000c1e1b00 */
[----:B------:R-:W-:Y:S01]  /*2b40*/  LOP3.LUT P6, RZ, R8, 0xff, RZ, 0xc0, !PT ;  /* 0x000000ff08ff7812 */ /* 0x000fe200078cc0ff */
[----:B------:R-:W-:Y:S01]  /*2b50*/  FMUL.FTZ R170, R182, R237 ;  /* 0x000000edb6aa7220 */ /* 0x000fe20000410000 */
[----:B0-----:R-:W-:-:S04]  /*2b60*/  IMAD.WIDE.U32 R174, R217, 0x8, R174 ;  /* 0x00000008d9ae7825 */ /* 0x001fc800078e00ae */
[----:B------:R-:W-:-:S04]  /*2b70*/  FMUL.FTZ R170, R170, UR15 ;  /* 0x0000000faaaa7c20 */ /* 0x000fc80008410000 */
[----:B------:R-:W-:-:S05]  /*2b80*/  FMUL.FTZ R173, R160, R170 ;  /* 0x000000aaa0ad7220 */ /* 0x000fca0000410000 */
[----:B------:R-:W-:-:S06]  /*2b90*/  FSEL R173, R173, RZ, P6 ;  /* 0x000000ffadad7208 */ /* 0x000fcc0003000000 */
[----:B------:R-:W-:Y:S01]  /*2ba0*/  F2F.BF16.F32 R173, R173 ;  /* 0x000000ad00ad7304 */ /* 0x000fe20000202000 */
[----:B--2---:R-:W-:-:S04]  /*2bb0*/  @P6 MOV R171, R168 ;  /* 0x000000a800ab6202 */ /* 0x004fc80000000f00 */
[----:B------:R-:W-:-:S05]  /*2bc0*/  @P6 SHF.L.U32 R171, R171, 0x10, RZ ;  /* 0x00000010abab6819 */ /* 0x000fca00000006ff */
[----:B------:R-:W-:Y:S01]  /*2bd0*/  @P6 FMUL.FTZ R179, R170, R171 ;  /* 0x000000abaab36220 */ /* 0x000fe20000410000 */
[----:B------:R-:W-:-:S13]  /*2be0*/  LOP3.LUT P6, RZ, R8, 0xff00, RZ, 0xc0, !PT ;  /* 0x0000ff0008ff7812 */ /* 0x000fda00078cc0ff */
[----:B------:R-:W-:Y:S01]  /*2bf0*/  @P6 SHF.R.U64 R170, R168, 0x10, R169 ;  /* 0x00000010a8aa6819 */ /* 0x000fe200000012a9 */
[----:B------:R-:W-:-:S04]  /*2c00*/  FMUL.FTZ R168, R250, R237 ;  /* 0x000000edfaa87220 */ /* 0x000fc80000410000 */
[----:B------:R-:W-:Y:S01]  /*2c10*/  FMUL.FTZ R168, R168, UR15 ;  /* 0x0000000fa8a87c20 */ /* 0x000fe20008410000 */
[----:B------:R-:W-:-:S03]  /*2c20*/  @P6 IMAD.U32 R170, R170, 0x10000, RZ ;  /* 0x00010000aaaa6824 */ /* 0x000fc600078e00ff */
[----:B------:R-:W-:Y:S01]  /*2c30*/  FMUL.FTZ R183, R161, R168 ;  /* 0x000000a8a1b77220 */ /* 0x000fe20000410000 */
[----:B------:R-:W-:Y:S01]  /*2c40*/  @P6 FMUL.FTZ R180, R168, R170 ;  /* 0x000000aaa8b46220 */ /* 0x000fe20000410000 */
[----:B------:R-:W-:-:S03]  /*2c50*/  FMUL.FTZ R168, R172, R237 ;  /* 0x000000edaca87220 */ /* 0x000fc60000410000 */
[----:B------:R-:W-:Y:S01]  /*2c60*/  FSEL R183, R183, RZ, P6 ;  /* 0x000000ffb7b77208 */ /* 0x000fe20003000000 */
[----:B------:R-:W-:Y:S01]  /*2c70*/  FMUL.FTZ R168, R168, UR15 ;  /* 0x0000000fa8a87c20 */ /* 0x000fe20008410000 */
[----:B------:R-:W-:-:S03]  /*2c80*/  LOP3.LUT P6, RZ, R8, 0xff000000, RZ, 0xc0, !PT ;  /* 0xff00000008ff7812 */ /* 0x000fc600078cc0ff */
[----:B------:R-:W-:-:S05]  /*2c90*/  FMUL.FTZ R215, R163, R168 ;  /* 0x000000a8a3d77220 */ /* 0x000fca0000410000 */
[----:B------:R-:W-:-:S04]  /*2ca0*/  FSEL R215, R215, RZ, P6 ;  /* 0x000000ffd7d77208 */ /* 0x000fc80003000000 */
[----:B------:R-:W0:Y:S01]  /*2cb0*/  F2F.BF16.F32 R171, R215 ;  /* 0x000000d700ab7304 */ /* 0x000e220000202000 */
[----:B------:R-:W-:-:S04]  /*2cc0*/  @P6 SHF.R.U32.HI R170, RZ, 0x10, R169 ;  /* 0x00000010ffaa6819 */ /* 0x000fc800000116a9 */
[----:B------:R-:W-:-:S05]  /*2cd0*/  @P6 SHF.L.U32 R170, R170, 0x10, RZ ;  /* 0x00000010aaaa6819 */ /* 0x000fca00000006ff */
[----:B------:R-:W-:Y:S01]  /*2ce0*/  @P6 FMUL.FTZ R178, R168, R170 ;  /* 0x000000aaa8b26220 */ /* 0x000fe20000410000 */
[----:B------:R-:W-:Y:S01]  /*2cf0*/  LOP3.LUT P6, RZ, R8, 0xff0000, RZ, 0xc0, !PT ;  /* 0x00ff000008ff7812 */ /* 0x000fe200078cc0ff */
[----:B------:R-:W-:Y:S01]  /*2d00*/  FMUL.FTZ R168, R214, R237 ;  /* 0x000000edd6a87220 */ /* 0x000fe20000410000 */
[----:B0-----:R-:W-:-:S03]  /*2d10*/  IMAD.U32 R171, R171, 0x10000, RZ ;  /* 0x00010000abab7824 */ /* 0x001fc600078e00ff */
[----:B------:R-:W-:-:S08]  /*2d20*/  FMUL.FTZ R168, R168, UR15 ;  /* 0x0000000fa8a87c20 */ /* 0x000fd00008410000 */
[----:B------:R-:W-:-:S05]  /*2d30*/  @P6 SHF.L.U32 R169, R169, 0x10, RZ ;  /* 0x00000010a9a96819 */ /* 0x000fca00000006ff */
[----:B------:R-:W-:Y:S01]  /*2d40*/  @P6 FMUL.FTZ R181, R168, R169 ;  /* 0x000000a9a8b56220 */ /* 0x000fe20000410000 */
[----:B------:R-:W-:-:S05]  /*2d50*/  FMUL.FTZ R168, R162, R168 ;  /* 0x000000a8a2a87220 */ /* 0x000fca0000410000 */
[----:B------:R-:W-:Y:S02]  /*2d60*/  FSEL R239, R168, RZ, P6 ;  /* 0x000000ffa8ef7208 */ /* 0x000fe40003000000 */
        /* <DEDUP_REMOVED lines=24> */
.L_x_4682:
[----:B------:R1:W-:Y:S01]  /*2ef0*/  STG.E.64 desc[UR4][R174.64], R170 ;  /* 0x000000aaae007986 */ /* 0x0003e2000c101b04 */
[----:B------:R-:W-:Y:S01]  /*2f00*/  FADD.FTZ R54, R54, R181 ;  /* 0x000000b536367221 */ /* 0x000fe20000010000 */
[----:B------:R-:W-:Y:S01]  /*2f10*/  FADD.FTZ R52, R52, R179 ;  /* 0x000000b334347221 */ /* 0x000fe20000010000 */
[----:B------:R-:W-:Y:S01]  /*2f20*/  FADD.FTZ R53, R53, R180 ;  /* 0x000000b435357221 */ /* 0x000fe20000010000 */
[----:B------:R-:W-:Y:S01]  /*2f30*/  FADD.FTZ R55, R55, R178 ;  /* 0x000000b237377221 */ /* 0x000fe20000010000 */
[----:B------:R-:W-:-:S07]  /*2f40*/  IADD3 R217, R217, 0x100, RZ ;  /* 0x00000100d9d97810 */ /* 0x000fce0007ffe0ff */
.L_x_4681:
[----:B------:R-:W-:Y:S05]  /*2f50*/  BSYNC B0 ;  /* 0x0000000000007941 */ /* 0x000fea0003800000 */
.L_x_4680:
[----:B------:R-:W-:Y:S01]  /*2f60*/  LOP3.LUT P6, RZ, R9, 0x2, RZ, 0xc0, !PT ;  /* 0x0000000209ff7812 */ /* 0x000fe200078cc0ff */
[----:B------:R-:W-:-:S12]  /*2f70*/  BSSY B0, `(.L_x_4683) ;  /* 0x0000068000007945 */ /* 0x000fd80003800000 */
[----:B------:R-:W-:Y:S05]  /*2f80*/  @!P6 BRA `(.L_x_4684) ;  /* 0x000000040098e947 */ /* 0x000fea0003800000 */
[----:B0-----:R-:W-:-:S04]  /*2f90*/  ISETP.NE.AND P6, PT, R11, RZ, PT ;  /* 0x000000ff0b00720c */ /* 0x001fc80003fc5270 */
[----:B-1----:R-:W-:Y:S02]  /*2fa0*/  FSEL R170, R177, RZ, !P6 ;  /* 0x000000ffb1aa7208 */ /* 0x002fe40007000000 */
[----:B------:R-:W-:-:S03]  /*2fb0*/  ISETP.NE.AND P6, PT, R11, RZ, PT ;  /* 0x000000ff0b00720c */ /* 0x000fc60003fc5270 */
[-CC-:B------:R-:W-:Y:S01]  /*2fc0*/  FFMA.FTZ R169, R195, R176.reuse, R170.reuse ;  /* 0x000000b0c3a97223 */ /* 0x180fe200000100aa */
[----:B------:R-:W-:Y:S02]  /*2fd0*/  FSEL R173, R177, RZ, !P6 ;  /* 0x000000ffb1ad7208 */ /* 0x000fe40007000000 */
[----:B------:R-:W-:Y:S01]  /*2fe0*/  ISETP.NE.U32.AND P6, PT, RZ, UR8, PT ;  /* 0x00000008ff007c0c */ /* 0x000fe2000bfc5070 */
[----:B------:R-:W-:Y:S01]  /*2ff0*/  FADD.FTZ R182, R194, -R169 ;  /* 0x800000a9c2b67221 */ /* 0x000fe20000010000 */
[----:B------:R-:W-:Y:S02]  /*3000*/  FFMA.FTZ R169, R196, R176, R170 ;  /* 0x000000b0c4a97223 */ /* 0x000fe400000100aa */
[----:B------:R-:W-:Y:S01]  /*3010*/  ISETP.NE.AND.EX P6, PT, RZ, UR9, PT, P6 ;  /* 0x00000009ff007c0c */ /* 0x000fe2000bfc5360 */
[----:B------:R-:W-:Y:S01]  /*3020*/  FMUL.FTZ R182, R219, R182 ;  /* 0x000000b6dbb67220 */ /* 0x000fe20000410000 */
[----:B------:R-:W-:-:S04]  /*3030*/  FADD.FTZ R250, R192, -R169 ;  /* 0x800000a9c0fa7221 */ /* 0x000fc80000010000 */
[----:B------:R-:W-:-:S07]  /*3040*/  FMUL.FTZ R250, R219, R250 ;  /* 0x000000fadbfa7220 */ /* 0x000fce0000410000 */
[----:B------:R-:W-:Y:S02]  /*3050*/  @P6 MOV R168, R246 ;  /* 0x000000f600a86202 */ /* 0x000fe40000000f00 */
[----:B------:R-:W-:-:S03]  /*3060*/  @P6 SHF.R.U64 R171, R246, 0x10, R247 ;  /* 0x00000010f6ab6819 */ /* 0x000fc600000012f7 */
[----:B------:R-:W-:Y:S02]  /*3070*/  @P6 IMAD.U32 R169, R168, 0x10000, RZ ;  /* 0x00010000a8a96824 */ /* 0x000fe400078e00ff */
[-C--:B------:R-:W-:Y:S01]  /*3080*/  FFMA.FTZ R168, R193, R176.reuse, R170 ;  /* 0x000000b0c1a87223 */ /* 0x080fe200000100aa */
[----:B------:R-:W-:Y:S01]  /*3090*/  @P6 SHF.L.U32 R171, R171, 0x10, RZ ;  /* 0x00000010abab6819 */ /* 0x000fe200000006ff */
[----:B------:R-:W-:Y:S01]  /*30a0*/  FFMA.FTZ R170, R190, R176, R173 ;  /* 0x000000b0beaa7223 */ /* 0x000fe200000100ad */
[----:B------:R-:W-:Y:S01]  /*30b0*/  @P6 FADD.FTZ R182, R182, R169 ;  /* 0x000000a9b6b66221 */ /* 0x000fe20000010000 */
[----:B------:R-:W-:Y:S01]  /*30c0*/  @P6 MOV R169, R247 ;  /* 0x000000f700a96202 */ /* 0x000fe20000000f00 */
[----:B------:R-:W-:Y:S01]  /*30d0*/  FADD.FTZ R168, R191, -R168 ;  /* 0x800000a8bfa87221 */ /* 0x000fe20000010000 */
[----:B------:R-:W-:Y:S01]  /*30e0*/  @P6 FADD.FTZ R250, R250, R171 ;  /* 0x000000abfafa6221 */ /* 0x000fe20000010000 */
[----:B------:R-:W-:Y:S01]  /*30f0*/  @P6 SHF.R.U32.HI R171, RZ, 0x10, R247 ;  /* 0x00000010ffab6819 */ /* 0x000fe200000116f7 */
[----:B------:R-:W-:Y:S01]  /*3100*/  FADD.FTZ R170, R189, -R170 ;  /* 0x800000aabdaa7221 */ /* 0x000fe20000010000 */
[----:B------:R-:W-:-:S02]  /*3110*/  @P6 IMAD.U32 R169, R169, 0x10000, RZ ;  /* 0x00010000a9a96824 */ /* 0x000fc400078e00ff */
[----:B------:R-:W-:Y:S01]  /*3120*/  FMUL.FTZ R214, R219, R168 ;  /* 0x000000a8dbd67220 */ /* 0x000fe20000410000 */
[----:B------:R-:W-:Y:S01]  /*3130*/  @P6 SHF.L.U32 R171, R171, 0x10, RZ ;  /* 0x00000010abab6819 */ /* 0x000fe200000006ff */
[----:B------:R-:W-:Y:S02]  /*3140*/  FMUL.FTZ R174, R219, R170 ;  /* 0x000000aadbae7220 */ /* 0x000fe40000410000 */
[----:B------:R-:W-:Y:S02]  /*3150*/  @P6 FADD.FTZ R214, R214, R169 ;  /* 0x000000a9d6d66221 */ /* 0x000fe40000010000 */
[----:B------:R-:W0:Y:S01]  /*3160*/  LDC.64 R168, c[0x0][0x220] ;  /* 0x00008800ffa87b82 */ /* 0x000e220000000a00 */
[----:B------:R-:W-:Y:S01]  /*3170*/  @P6 FADD.FTZ R174, R174, R171 ;  /* 0x000000abaeae6221 */ /* 0x000fe20000010000 */
[----:B0-----:R-:W-:-:S06]  /*3180*/  IMAD.WIDE.U32 R168, R217, 0x8, R168 ;  /* 0x00000008d9a87825 */ /* 0x001fcc00078e00a8 */
[----:B------:R-:W2:Y:S01]  /*3190*/  LDG.E.64 R168, desc[UR4][R168.64] ;  /* 0x00000004a8a87981 */ /* 0x000ea2000c1e1b00 */
[----:B------:R-:W-:Y:S01]  /*31a0*/  LOP3.LUT P6, RZ, R7, 0xff, RZ, 0xc0, !PT ;  /* 0x000000ff07ff7812 */ /* 0x000fe200078cc0ff */
[----:B------:R-:W-:Y:S01]  /*31b0*/  FMUL.FTZ R170, R182, R237 ;  /* 0x000000edb6aa7220 */ /* 0x000fe20000410000 */
[----:B------:R-:W-:Y:S02]  /*31c0*/  CS2R R180, SRZ ;  /* 0x0000000000b47805 */ /* 0x000fe4000001ff00 */
[----:B------:R-:W-:Y:S01]  /*31d0*/  CS2R R178, SRZ ;  /* 0x0000000000b27805 */ /* 0x000fe2000001ff00 */
[----:B------:R-:W-:-:S04]  /*31e0*/  FMUL.FTZ R170, R170, UR15 ;  /* 0x0000000faaaa7c20 */ /* 0x000fc80008410000 */
[----:B------:R-:W-:-:S05]  /*31f0*/  FMUL.FTZ R175, R152, R170 ;  /* 0x000000aa98af7220 */ /* 0x000fca0000410000 */
[----:B------:R-:W-:-:S06]  /*3200*/  FSEL R175, R175, RZ, P6 ;  /* 0x000000ffafaf7208 */ /* 0x000fcc0003000000 */
        /* <DEDUP_REMOVED lines=8> */
[----:B------:R-:W-:-:S04]  /*3290*/  FMUL.FTZ R168, R168, UR15 ;  /* 0x0000000fa8a87c20 */ /* 0x000fc80008410000 */
[----:B------:R-:W-:Y:S01]  /*32a0*/  FMUL.FTZ R183, R153, R168 ;  /* 0x000000a899b77220 */ /* 0x000fe20000410000 */
[----:B------:R-:W-:Y:S01]  /*32b0*/  @P6 FMUL.FTZ R178, R168, R170 ;  /* 0x000000aaa8b26220 */ /* 0x000fe20000410000 */
[----:B------:R-:W-:-:S03]  /*32c0*/  FMUL.FTZ R168, R214, R237 ;  /* 0x000000edd6a87220 */ /* 0x000fc60000410000 */
[----:B------:R-:W-:Y:S01]  /*32d0*/  FSEL R183, R183, RZ, P6 ;  /* 0x000000ffb7b77208 */ /* 0x000fe20003000000 */
[----:B------:R-:W-:Y:S01]  /*32e0*/  FMUL.FTZ R215, R168, UR15 ;  /* 0x0000000fa8d77c20 */ /* 0x000fe20008410000 */
[----:B------:R-:W-:Y:S01]  /*32f0*/  LOP3.LUT P6, RZ, R7, 0xff0000, RZ, 0xc0, !PT ;  /* 0x00ff000007ff7812 */ /* 0x000fe200078cc0ff */
[----:B------:R-:W-:-:S04]  /*3300*/  FMUL.FTZ R168, R174, R237 ;  /* 0x000000edaea87220 */ /* 0x000fc80000410000 */
[----:B------:R-:W-:-:S08]  /*3310*/  FMUL.FTZ R168, R168, UR15 ;  /* 0x0000000fa8a87c20 */ /* 0x000fd00008410000 */
[----:B------:R-:W-:-:S05]  /*3320*/  @P6 MOV R170, R169 ;  /* 0x000000a900aa6202 */ /* 0x000fca0000000f00 */
[----:B------:R-:W-:-:S04]  /*3330*/  @P6 IMAD.U32 R170, R170, 0x10000, RZ ;  /* 0x00010000aaaa6824 */ /* 0x000fc800078e00ff */
[----:B------:R-:W-:Y:S01]  /*3340*/  @P6 FMUL.FTZ R179, R215, R170 ;  /* 0x000000aad7b36220 */ /* 0x000fe20000410000 */
[----:B------:R-:W-:-:S05]  /*3350*/  FMUL.FTZ R215, R154, R215 ;  /* 0x000000d79ad77220 */ /* 0x000fca0000410000 */
[----:B------:R-:W-:Y:S02]  /*3360*/  FSEL R215, R215, RZ, P6 ;  /* 0x000000ffd7d77208 */ /* 0x000fe40003000000 */
[----:B------:R-:W-:-:S04]  /*3370*/  LOP3.LUT P6, RZ, R7, 0xff000000, RZ, 0xc0, !PT ;  /* 0xff00000007ff7812 */ /* 0x000fc800078cc0ff */
[----:B------:R-:W-:Y:S09]  /*3380*/  F2F.BF16.F32 R215, R215 ;  /* 0x000000d700d77304 */ /* 0x000ff20000202000 */
[----:B------:R-:W-:-:S04]  /*3390*/  @P6 SHF.R.U32.HI R169, RZ, 0x10, R169 ;  /* 0x00000010ffa96819 */ /* 0x000fc800000116a9 */
[----:B------:R-:W-:-:S05]  /*33a0*/  @P6 SHF.L.U32 R169, R169, 0x10, RZ ;  /* 0x00000010a9a96819 */ /* 0x000fca00000006ff */
[----:B------:R-:W-:Y:S01]  /*33b0*/  @P6 FMUL.FTZ R180, R168, R169 ;  /* 0x000000a9a8b46220 */ /* 0x000fe20000410000 */
[----:B------:R-:W-:-:S05]  /*33c0*/  FMUL.FTZ R168, R155, R168 ;  /* 0x000000a89ba87220 */ /* 0x000fca0000410000 */
[----:B------:R-:W-:Y:S02]  /*33d0*/  FSEL R239, R168, RZ, P6 ;  /* 0x000000ffa8ef7208 */ /* 0x000fe40003000000 */
[C---:B------:R-:W-:Y:S01]  /*33e0*/  LEA R170, P6, R217.reuse, UR18, 0x3 ;  /* 0x00000012d9aa7c11 */ /* 0x040fe2000f8c18ff */
[----:B------:R-:W0:Y:S03]  /*33f0*/  F2F.BF16.F32 R168, R183 ;  /* 0x000000b700a87304 */ /* 0x000e260000202000 */
[----:B------:R-:W-:Y:S02]  /*3400*/  LEA.HI.X R171, R217, UR19, RZ, 0x3, P6 ;  /* 0x00000013d9ab7c11 */ /* 0x000fe4000b0f1cff */
[----:B------:R-:W-:-:S03]  /*3410*/  ISETP.NE.U32.AND P6, PT, RZ, UR16, PT ;  /* 0x00000010ff007c0c */ /* 0x000fc6000bfc5070 */
[----:B------:R-:W1:Y:S01]  /*3420*/  F2F.BF16.F32 R173, R239 ;  /* 0x000000ef00ad7304 */ /* 0x000e620000202000 */
[----:B------:R-:W-:Y:S01]  /*3430*/  ISETP.NE.AND.EX P6, PT, RZ, UR17, PT, P6 ;  /* 0x00000011ff007c0c */ /* 0x000fe2000bfc5360 */
[----:B0-----:R-:W-:-:S03]  /*3440*/  IMAD.WIDE.U32 R168, R168, 0x10000, RZ ;  /* 0x00010000a8a87825 */ /* 0x001fc600078e00ff */
[----:B------:R-:W-:-:S09]  /*3450*/  LOP3.LUT R172, R168, R175, RZ, 0xfc, !PT ;  /* 0x000000afa8ac7212 */ /* 0x000fd200078efcff */
[----:B------:R-:W-:Y:S02]  /*3460*/  @P6 F2FP.BF16.F32.PACK_AB R182, RZ, R182 ;  /* 0x000000b6ffb6623e */ /* 0x000fe400000010ff */
[----:B-1----:R-:W-:Y:S02]  /*3470*/  SHF.L.U32 R173, R173, 0x10, RZ ;  /* 0x00000010adad7819 */ /* 0x002fe400000006ff */
[----:B------:R-:W-:Y:S02]  /*3480*/  @P6 F2FP.BF16.F32.PACK_AB R250, RZ, R250 ;  /* 0x000000fafffa623e */ /* 0x000fe400000010ff */
[----:B------:R-:W-:Y:S02]  /*3490*/  @P6 F2FP.BF16.F32.PACK_AB R214, RZ, R214 ;  /* 0x000000d6ffd6623e */ /* 0x000fe400000010ff */
[----:B------:R-:W-:Y:S02]  /*34a0*/  @P6 F2FP.BF16.F32.PACK_AB R174, RZ, R174 ;  /* 0x000000aeffae623e */ /* 0x000fe400000010ff */
[----:B------:R-:W-:-:S02]  /*34b0*/  LOP3.LUT R173, R169, R173, R215, 0xfe, !PT ;  /* 0x000000ada9ad7212 */ /* 0x000fc400078efed7 */
[----:B------:R-:W-:Y:S02]  /*34c0*/  @P6 PRMT R13, R182, 0x7610, R13 ;  /* 0x00007610b60d6816 */ /* 0x000fe4000000000d */
[----:B------:R-:W-:Y:S02]  /*34d0*/  @P6 PRMT R14, R250, 0x7610, R14 ;  /* 0x00007610fa0e6816 */ /* 0x000fe4000000000e */
        /* <DEDUP_REMOVED lines=11> */
.L_x_4685:
[----:B------:R2:W-:Y:S01]  /*3590*/  STG.E.64 desc[UR4][R170.64], R172 ;  /* 0x000000acaa007986 */ /* 0x0005e2000c101b04 */
[----:B------:R-:W-:Y:S01]  /*35a0*/  FADD.FTZ R50, R50, R179 ;  /* 0x000000b332327221 */ /* 0x000fe20000010000 */
[----:B------:R-:W-:Y:S01]  /*35b0*/  FADD.FTZ R48, R48, R181 ;  /* 0x000000b530307221 */ /* 0x000fe20000010000 */
[----:B------:R-:W-:Y:S01]  /*35c0*/  FADD.FTZ R49, R49, R178 ;  /* 0x000000b231317221 */ /* 0x000fe20000010000 */
[----:B------:R-:W-:Y:S01]  /*35d0*/  FADD.FTZ R51, R51, R180 ;  /* 0x000000b433337221 */ /* 0x000fe20000010000 */
[----:B------:R-:W-:-:S07]  /*35e0*/  VIADD R217, R217, 0x100 ;  /* 0x00000100d9d97836 */ /* 0x000fce0000000000 */
.L_x_4684:
[----:B------:R-:W-:Y:S05]  /*35f0*/  BSYNC B0 ;  /* 0x0000000000007941 */ /* 0x000fea0003800000 */
.L_x_4683:
[----:B------:R-:W-:Y:S04]  /*3600*/  BSSY B0, `(.L_x_4686) ;  /* 0x0000068000007945 */ /* 0x000fe80003800000 */
[----:B------:R-:W-:Y:S05]  /*3610*/  @!P5 BRA `(.L_x_4687) ;  /* 0x000000040098d947 */ /* 0x000fea0003800000 */
[----:B0-----:R-:W-:-:S04]  /*3620*/  ISETP.NE.AND P6, PT, R11, RZ, PT ;  /* 0x000000ff0b00720c */ /* 0x001fc80003fc5270 */
[----:B-12---:R-:W-:Y:S02]  /*3630*/  FSEL R170, R177, RZ, !P6 ;  /* 0x000000ffb1aa7208 */ /* 0x006fe40007000000 */
        /* <DEDUP_REMOVED lines=11> */
[----:B------:R-:W-:Y:S02]  /*36f0*/  @P6 SHF.R.U64 R171, R244, 0x10, R245 ;  /* 0x00000010f4ab6819 */ /* 0x000fe400000012f5 */
[----:B------:R-:W-:Y:S01]  /*3700*/  @P6 SHF.L.U32 R169, R168, 0x10, RZ ;  /* 0x00000010a8a96819 */ /* 0x000fe200000006ff */
[-C--:B------:R-:W-:Y:S01]  /*3710*/  FFMA.FTZ R168, R185, R176.reuse, R170 ;  /* 0x000000b0b9a87223 */ /* 0x080fe200000100aa */
[----:B------:R-:W-:Y:S01]  /*3720*/  FFMA.FTZ R170, R26, R176, R173 ;  /* 0x000000b01aaa7223 */ /* 0x000fe200000100ad */
[----:B------:R-:W-:Y:S02]  /*3730*/  @P6 IMAD.U32 R171, R171, 0x10000, RZ ;  /* 0x00010000abab6824 */ /* 0x000fe400078e00ff */
[----:B------:R-:W-:Y:S01]  /*3740*/  @P6 FADD.FTZ R182, R182, R169 ;  /* 0x000000a9b6b66221 */ /* 0x000fe20000010000 */
[----:B------:R-:W-:Y:S01]  /*3750*/  @P6 MOV R169, R245 ;  /* 0x000000f500a96202 */ /* 0x000fe20000000f00 */
[----:B------:R-:W-:Y:S01]  /*3760*/  FADD.FTZ R168, R27, -R168 ;  /* 0x800000a81ba87221 */ /* 0x000fe20000010000 */
[----:B------:R-:W-:Y:S01]  /*3770*/  @P6 FADD.FTZ R250, R250, R171 ;  /* 0x000000abfafa6221 */ /* 0x000fe20000010000 */
[----:B------:R-:W-:Y:S01]  /*3780*/  @P6 SHF.R.U32.HI R171, RZ, 0x10, R245 ;  /* 0x00000010ffab6819 */ /* 0x000fe200000116f5 */
[----:B------:R-:W-:Y:S01]  /*3790*/  FADD.FTZ R170, R25, -R170 ;  /* 0x800000aa19aa7221 */ /* 0x000fe20000010000 */
[----:B------:R-:W-:Y:S01]  /*37a0*/  @P6 SHF.L.U32 R169, R169, 0x10, RZ ;  /* 0x00000010a9a96819 */ /* 0x000fe200000006ff */
[----:B------:R-:W-:-:S02]  /*37b0*/  FMUL.FTZ R214, R219, R168 ;  /* 0x000000a8dbd67220 */ /* 0x000fc40000410000 */
[----:B------:R-:W-:Y:S02]  /*37c0*/  @P6 IMAD.U32 R171, R171, 0x10000, RZ ;  /* 0x00010000abab6824 */ /* 0x000fe400078e00ff */
[----:B------:R-:W-:Y:S01]  /*37d0*/  FMUL.FTZ R172, R219, R170 ;  /* 0x000000aadbac7220 */ /* 0x000fe20000410000 */
        /* <DEDUP_REMOVED lines=29> */
[----:B------:R-:W-:-:S04]  /*39b0*/  @P6 MOV R170, R169 ;  /* 0x000000a900aa6202 */ /* 0x000fc80000000f00 */
[----:B------:R-:W-:-:S05]  /*39c0*/  @P6 SHF.L.U32 R170, R170, 0x10, RZ ;  /* 0x00000010aaaa6819 */ /* 0x000fca00000006ff */
[----:B------:R-:W-:Y:S01]  /*39d0*/  @P6 FMUL.FTZ R179, R215, R170 ;  /* 0x000000aad7b36220 */ /* 0x000fe20000410000 */
[----:B------:R-:W-:Y:S01]  /*39e0*/  FMUL.FTZ R215, R146, R215 ;  /* 0x000000d792d77220 */ /* 0x000fe20000410000 */
[----:B------:R-:W0:Y:S04]  /*39f0*/  F2F.BF16.F32 R170, R183 ;  /* 0x000000b700aa7304 */ /* 0x000e280000202000 */
[----:B------:R-:W-:Y:S02]  /*3a00*/  FSEL R215, R215, RZ, P6 ;  /* 0x000000ffd7d77208 */ /* 0x000fe40003000000 */
[----:B------:R-:W-:-:S04]  /*3a10*/  LOP3.LUT P6, RZ, R6, 0xff000000, RZ, 0xc0, !PT ;  /* 0xff00000006ff7812 */ /* 0x000fc800078cc0ff */
[----:B------:R-:W-:Y:S01]  /*3a20*/  F2F.BF16.F32 R215, R215 ;  /* 0x000000d700d77304 */ /* 0x000fe20000202000 */
[----:B0-----:R-:W-:-:S08]  /*3a30*/  IMAD.WIDE.U32 R170, R170, 0x10000, RZ ;  /* 0x00010000aaaa7825 */ /* 0x001fd000078e00ff */
[----:B------:R-:W-:Y:S02]  /*3a40*/  @P6 SHF.R.U32.HI R169, RZ, 0x10, R169 ;  /* 0x00000010ffa96819 */ /* 0x000fe400000116a9 */
[----:B------:R-:W-:-:S03]  /*3a50*/  LOP3.LUT R174, R170, R173, RZ, 0xfc, !PT ;  /* 0x000000adaaae7212 */ /* 0x000fc600078efcff */
[----:B------:R-:W-:-:S04]  /*3a60*/  @P6 IMAD.U32 R169, R169, 0x10000, RZ ;  /* 0x00010000a9a96824 */ /* 0x000fc800078e00ff */
[----:B------:R-:W-:Y:S01]  /*3a70*/  @P6 FMUL.FTZ R180, R168, R169 ;  /* 0x000000a9a8b46220 */ /* 0x000fe20000410000 */
[----:B------:R-:W-:-:S05]  /*3a80*/  FMUL.FTZ R168, R147, R168 ;  /* 0x000000a893a87220 */ /* 0x000fca0000410000 */
[----:B------:R-:W-:Y:S02]  /*3a90*/  FSEL R239, R168, RZ, P6 ;  /* 0x000000ffa8ef7208 */ /* 0x000fe40003000000 */
[C---:B------:R-:W-:Y:S02]  /*3aa0*/  LEA R168, P6, R217.reuse, UR18, 0x3 ;  /* 0x00000012d9a87c11 */ /* 0x040fe4000f8c18ff */
[----:B------:R-:W0:Y:S02]  /*3ab0*/  F2F.BF16.F32 R175, R239 ;  /* 0x000000ef00af7304 */ /* 0x000e240000202000 */
[----:B------:R-:W-:Y:S02]  /*3ac0*/  LEA.HI.X R169, R217, UR19, RZ, 0x3, P6 ;  /* 0x00000013d9a97c11 */ /* 0x000fe4000b0f1cff */
[----:B------:R-:W-:-:S04]  /*3ad0*/  ISETP.NE.U32.AND P6, PT, RZ, UR16, PT ;  /* 0x00000010ff007c0c */ /* 0x000fc8000bfc5070 */
[----:B------:R-:W-:Y:S02]  /*3ae0*/  ISETP.NE.AND.EX P6, PT, RZ, UR17, PT, P6 ;  /* 0x00000011ff007c0c */ /* 0x000fe4000bfc5360 */
[----:B0-----:R-:W-:-:S04]  /*3af0*/  SHF.L.U32 R175, R175, 0x10, RZ ;  /* 0x00000010afaf7819 */ /* 0x001fc800000006ff */
        /* <DEDUP_REMOVED lines=18> */
.L_x_4688:
[----:B------:R3:W-:Y:S01]  /*3c20*/  STG.E.64 desc[UR4][R168.64], R174 ;  /* 0x000000aea8007986 */ /* 0x0007e2000c101b04 */
[----:B------:R-:W-:Y:S01]  /*3c30*/  FADD.FTZ R46, R46, R179 ;  /* 0x000000b32e2e7221 */ /* 0x000fe20000010000 */
[----:B------:R-:W-:Y:S01]  /*3c40*/  FADD.FTZ R44, R44, R181 ;  /* 0x000000b52c2c7221 */ /* 0x000fe20000010000 */
[----:B------:R-:W-:Y:S01]  /*3c50*/  FADD.FTZ R45, R45, R178 ;  /* 0x000000b22d2d7221 */ /* 0x000fe20000010000 */
[----:B------:R-:W-:Y:S01]  /*3c60*/  FADD.FTZ R47, R47, R180 ;  /* 0x000000b42f2f7221 */ /* 0x000fe20000010000 */
[----:B------:R-:W-:-:S07]  /*3c70*/  IADD3 R217, R217, 0x100, RZ ;  /* 0x00000100d9d97810 */ /* 0x000fce0007ffe0ff */
.L_x_4687:
[----:B------:R-:W-:Y:S05]  /*3c80*/  BSYNC B0 ;  /* 0x0000000000007941 */ /* 0x000fea0003800000 */
.L_x_4686:
[----:B------:R-:W-:Y:S04]  /*3c90*/  BSSY B0, `(.L_x_4689) ;  /* 0x0000068000007945 */ /* 0x000fe80003800000 */
[----:B------:R-:W-:Y:S05]  /*3ca0*/  @!P4 BRA `(.L_x_4690) ;  /* 0x000000040098c947 */ /* 0x000fea0003800000 */
[----:B0-----:R-:W-:-:S04]  /*3cb0*/  ISETP.NE.AND P6, PT, R11, RZ, PT ;  /* 0x000000ff0b00720c */ /* 0x001fc80003fc5270 */
[----:B-12---:R-:W-:Y:S02]  /*3cc0*/  FSEL R170, R177, RZ, !P6 ;  /* 0x000000ffb1aa7208 */ /* 0x006fe40007000000 */
[----:B------:R-:W-:-:S03]  /*3cd0*/  ISETP.NE.AND P6, PT, R11, RZ, PT ;  /* 0x000000ff0b00720c */ /* 0x000fc60003fc5270 */
[-CC-:B---3--:R-:W-:Y:S01]  /*3ce0*/  FFMA.FTZ R169, R23, R176.reuse, R170.reuse ;  /* 0x000000b017a97223 */ /* 0x188fe200000100aa */
        /* <DEDUP_REMOVED lines=8> */
[----:B------:R-:W-:Y:S01]  /*3d70*/  @P6 IMAD.MOV.U32 R168, RZ, RZ, R242 ;  /* 0x000000ffffa86224 */ /* 0x000fe200078e00f2 */
[----:B------:R-:W-:-:S04]  /*3d80*/  @P6 SHF.R.U64 R171, R242, 0x10, R243 ;  /* 0x00000010f2ab6819 */ /* 0x000fc800000012f3 */
[----:B------:R-:W-:Y:S01]  /*3d90*/  @P6 SHF.L.U32 R169, R168, 0x10, RZ ;  /* 0x00000010a8a96819 */ /* 0x000fe200000006ff */
[-C--:B------:R-:W-:Y:S01]  /*3da0*/  FFMA.FTZ R168, R21, R176.reuse, R170 ;  /* 0x000000b015a87223 */ /* 0x080fe200000100aa */
[----:B------:R-:W-:Y:S01]  /*3db0*/  @P6 SHF.L.U32 R171, R171, 0x10, RZ ;  /* 0x00000010abab6819 */ /* 0x000fe200000006ff */
[----:B------:R-:W-:Y:S02]  /*3dc0*/  FFMA.FTZ R170, R18, R176, R173 ;  /* 0x000000b012aa7223 */ /* 0x000fe400000100ad */
[----:B------:R-:W-:Y:S01]  /*3dd0*/  @P6 FADD.FTZ R182, R182, R169 ;  /* 0x000000a9b6b66221 */ /* 0x000fe20000010000 */
[----:B------:R-:W-:Y:S02]  /*3de0*/  @P6 IMAD.MOV.U32 R169, RZ, RZ, R243 ;  /* 0x000000ffffa96224 */ /* 0x000fe400078e00f3 */
[----:B------:R-:W-:Y:S01]  /*3df0*/  FADD.FTZ R168, R19, -R168 ;  /* 0x800000a813a87221 */ /* 0x000fe20000010000 */
[----:B------:R-:W-:Y:S01]  /*3e00*/  @P6 FADD.FTZ R250, R250, R171 ;  /* 0x000000abfafa6221 */ /* 0x000fe20000010000 */
[----:B------:R-:W-:Y:S01]  /*3e10*/  @P6 SHF.R.U32.HI R171, RZ, 0x10, R243 ;  /* 0x00000010ffab6819 */ /* 0x000fe200000116f3 */
[----:B------:R-:W-:Y:S01]  /*3e20*/  FADD.FTZ R170, R17, -R170 ;  /* 0x800000aa11aa7221 */ /* 0x000fe20000010000 */
[----:B------:R-:W-:Y:S01]  /*3e30*/  @P6 SHF.L.U32 R169, R169, 0x10, RZ ;  /* 0x00000010a9a96819 */ /* 0x000fe200000006ff */
[----:B------:R-:W-:Y:S01]  /*3e40*/  FMUL.FTZ R214, R219, R168 ;  /* 0x000000a8dbd67220 */ /* 0x000fe20000410000 */
[----:B------:R-:W-:Y:S01]  /*3e50*/  @P6 SHF.L.U32 R171, R171, 0x10, RZ ;  /* 0x00000010abab6819 */ /* 0x000fe200000006ff */
[----:B------:R-:W-:-:S02]  /*3e60*/  FMUL.FTZ R172, R219, R170 ;  /* 0x000000aadbac7220 */ /* 0x000fc40000410000 */
        /* <DEDUP_REMOVED lines=13> */
[----:B--2---:R-:W-:-:S05]  /*3f40*/  @P6 IMAD.MOV.U32 R171, RZ, RZ, R168 ;  /* 0x000000ffffab6224 */ /* 0x004fca00078e00a8 */
[----:B------:R-:W-:-:S05]  /*3f50*/  @P6 SHF.L.U32 R171, R171, 0x10, RZ ;  /* 0x00000010abab6819 */ /* 0x000fca00000006ff */
        /* <DEDUP_REMOVED lines=14> */
[----:B------:R-:W-:-:S05]  /*4040*/  @P6 IMAD.MOV.U32 R170, RZ, RZ, R169 ;  /* 0x000000ffffaa6224 */ /* 0x000fca00078e00a9 */
        /* <DEDUP_REMOVED lines=9> */
[----:B------:R-:W-:Y:S02]  /*40e0*/  LOP3.LUT R174, R170, R173, RZ, 0xfc, !PT ;  /* 0x000000adaaae7212 */ /* 0x000fe400078efcff */
[----:B------:R-:W-:-:S05]  /*40f0*/  @P6 SHF.L.U32 R169, R169, 0x10, RZ ;  /* 0x00000010a9a96819 */ /* 0x000fca00000006ff */
[----:B------:R-:W-:Y:S01]  /*4100*/  @P6 FMUL.FTZ R180, R168, R169 ;  /* 0x000000a9a8b46220 */ /* 0x000fe20000410000 */
[----:B------:R-:W-:-:S05]  /*4110*/  FMUL.FTZ R168, R139, R168 ;  /* 0x000000a88ba87220 */ /* 0x000fca0000410000 */
[----:B------:R-:W-:Y:S02]  /*4120*/  FSEL R239, R168, RZ, P6 ;  /* 0x000000ffa8ef7208 */ /* 0x000fe40003000000 */
[C---:B------:R-:W-:Y:S02]  /*4130*/  LEA R168, P6, R217.reuse, UR18, 0x3 ;  /* 0x00000012d9a87c11 */ /* 0x040fe4000f8c18ff */
[----:B------:R-:W0:Y:S02]  /*4140*/  F2F.BF16.F32 R175, R239 ;  /* 0x000000ef00af7304 */ /* 0x000e240000202000 */
[----:B------:R-:W-:Y:S02]  /*4150*/  LEA.HI.X R169, R217, UR19, RZ, 0x3, P6 ;  /* 0x00000013d9a97c11 */ /* 0x000fe4000b0f1cff */
[----:B------:R-:W-:-:S04]  /*4160*/  ISETP.NE.U32.AND P6, PT, RZ, UR16, PT ;  /* 0x00000010ff007c0c */ /* 0x000fc8000bfc5070 */
[----:B------:R-:W-:Y:S01]  /*4170*/  ISETP.NE.AND.EX P6, PT, RZ, UR17, PT, P6 ;  /* 0x00000011ff007c0c */ /* 0x000fe2000bfc5360 */
[----:B0-----:R-:W-:-:S05]  /*4180*/  IMAD.U32 R175, R175, 0x10000, RZ ;  /* 0x00010000afaf7824 */ /* 0x001fca00078e00ff */
        /* <DEDUP_REMOVED lines=18> */
.L_x_4691:
[----:B------:R4:W-:Y:S01]  /*42b0*/  STG.E.64 desc[UR4][R168.64], R174 ;  /* 0x000000aea8007986 */ /* 0x0009e2000c101b04 */
[----:B------:R-:W-:Y:S01]  /*42c0*/  FADD.FTZ R42, R42, R179 ;  /* 0x000000b32a2a7221 */ /* 0x000fe20000010000 */
[----:B------:R-:W-:Y:S01]  /*42d0*/  FADD.FTZ R40, R40, R181 ;  /* 0x000000b528287221 */ /* 0x000fe20000010000 */
[----:B------:R-:W-:Y:S01]  /*42e0*/  FADD.FTZ R41, R41, R178 ;  /* 0x000000b229297221 */ /* 0x000fe20000010000 */
[----:B------:R-:W-:Y:S01]  /*42f0*/  FADD.FTZ R43, R43, R180 ;  /* 0x000000b42b2b7221 */ /* 0x000fe20000010000 */
[----:B------:R-:W-:-:S07]  /*4300*/  IADD3 R217, R217, 0x100, RZ ;  /* 0x00000100d9d97810 */ /* 0x000fce0007ffe0ff */
.L_x_4690:
[----:B------:R-:W-:Y:S05]  /*4310*/  BSYNC B0 ;  /* 0x0000000000007941 */ /* 0x000fea0003800000 */
.L_x_4689:
[----:B------:R-:W-:Y:S04]  /*4320*/  BSSY B0, `(.L_x_4692) ;  /* 0x0000068000007945 */ /* 0x000fe80003800000 */
[----:B------:R-:W-:Y:S05]  /*4330*/  @!P3 BRA `(.L_x_4693) ;  /* 0x000000040098b947 */ /* 0x000fea0003800000 */
[----:B0-----:R-:W-:-:S04]  /*4340*/  ISETP.NE.AND P6, PT, R11, RZ, PT ;  /* 0x000000ff0b00720c */ /* 0x001fc80003fc5270 */
[----:B--2---:R-:W-:Y:S02]  /*4350*/  FSEL R172, R177, RZ, !P6 ;  /* 0x000000ffb1ac7208 */ /* 0x004fe40007000000 */
[----:B------:R-:W-:-:S03]  /*4360*/  ISETP.NE.AND P6, PT, R11, RZ, PT ;  /* 0x000000ff0b00720c */ /* 0x000fc60003fc5270 */
[-CC-:B---34-:R-:W-:Y:S01]  /*4370*/  FFMA.FTZ R169, R207, R176.reuse, R172.reuse ;  /* 0x000000b0cfa97223 */ /* 0x198fe200000100ac */
[----:B------:R-:W-:Y:S01]  /*4380*/  FSEL R173, R177, RZ, !P6 ;  /* 0x000000ffb1ad7208 */ /* 0x000fe20007000000 */
[----:B-1----:R-:W-:Y:S01]  /*4390*/  FFMA.FTZ R170, R210, R176, R172 ;  /* 0x000000b0d2aa7223 */ /* 0x002fe200000100ac */
[----:B------:R-:W-:Y:S01]  /*43a0*/  ISETP.NE.U32.AND P6, PT, RZ, UR8, PT ;  /* 0x00000008ff007c0c */ /* 0x000fe2000bfc5070 */
[----:B------:R-:W-:Y:S02]  /*43b0*/  FADD.FTZ R182, R212, -R169 ;  /* 0x800000a9d4b67221 */ /* 0x000fe40000010000 */
[----:B------:R-:W-:Y:S01]  /*43c0*/  FADD.FTZ R170, R211, -R170 ;  /* 0x800000aad3aa7221 */ /* 0x000fe20000010000 */
[----:B------:R-:W-:Y:S01]  /*43d0*/  ISETP.NE.AND.EX P6, PT, RZ, UR9, PT, P6 ;  /* 0x00000009ff007c0c */ /* 0x000fe2000bfc5360 */
[C---:B------:R-:W-:Y:S02]  /*43e0*/  FMUL.FTZ R182, R219.reuse, R182 ;  /* 0x000000b6dbb67220 */ /* 0x040fe40000410000 */
[----:B------:R-:W-:Y:S01]  /*43f0*/  FMUL.FTZ R250, R219, R170 ;  /* 0x000000aadbfa7220 */ /* 0x000fe20000410000 */
[----:B------:R-:W-:-:S04]  /*4400*/  FFMA.FTZ R170, R218, R176, R173 ;  /* 0x000000b0daaa7223 */ /* 0x000fc800000100ad */
[----:B------:R-:W-:-:S05]  /*4410*/  FADD.FTZ R170, R213, -R170 ;  /* 0x800000aad5aa7221 */ /* 0x000fca0000010000 */
[----:B------:R-:W-:Y:S02]  /*4420*/  @P6 MOV R168, R240 ;  /* 0x000000f000a86202 */ /* 0x000fe40000000f00 */
[----:B------:R-:W-:-:S03]  /*4430*/  @P6 SHF.R.U64 R171, R240, 0x10, R241 ;  /* 0x00000010f0ab6819 */ /* 0x000fc600000012f1 */
[----:B------:R-:W-:Y:S01]  /*4440*/  @P6 IMAD.U32 R169, R168, 0x10000, RZ ;  /* 0x00010000a8a96824 */ /* 0x000fe200078e00ff */
[----:B------:R-:W-:Y:S02]  /*4450*/  @P6 MOV R168, R241 ;  /* 0x000000f100a86202 */ /* 0x000fe40000000f00 */
[----:B------:R-:W-:Y:S01]  /*4460*/  @P6 SHF.L.U32 R171, R171, 0x10, RZ ;  /* 0x00000010abab6819 */ /* 0x000fe200000006ff */
[----:B------:R-:W-:Y:S01]  /*4470*/  @P6 FADD.FTZ R182, R182, R169 ;  /* 0x000000a9b6b66221 */ /* 0x000fe20000010000 */
[----:B------:R-:W-:Y:S01]  /*4480*/  FFMA.FTZ R169, R209, R176, R172 ;  /* 0x000000b0d1a97223 */ /* 0x000fe200000100ac */
[----:B------:R-:W-:Y:S02]  /*4490*/  FMUL.FTZ R172, R219, R170 ;  /* 0x000000aadbac7220 */ /* 0x000fe40000410000 */
[----:B------:R-:W-:Y:S01]  /*44a0*/  @P6 FADD.FTZ R250, R250, R171 ;  /* 0x000000abfafa6221 */ /* 0x000fe20000010000 */
[----:B------:R-:W-:Y:S01]  /*44b0*/  FADD.FTZ R214, R216, -R169 ;  /* 0x800000a9d8d67221 */ /* 0x000fe20000010000 */
[----:B------:R-:W-:Y:S01]  /*44c0*/  @P6 IMAD.U32 R169, R168, 0x10000, RZ ;  /* 0x00010000a8a96824 */ /* 0x000fe200078e00ff */
[----:B------:R-:W-:-:S02]  /*44d0*/  @P6 SHF.R.U32.HI R171, RZ, 0x10, R241 ;  /* 0x00000010ffab6819 */ /* 0x000fc400000116f1 */
[----:B------:R-:W-:Y:S02]  /*44e0*/  FMUL.FTZ R214, R219, R214 ;  /* 0x000000d6dbd67220 */ /* 0x000fe40000410000 */
[----:B------:R-:W-:Y:S02]  /*44f0*/  @P6 SHF.L.U32 R171, R171, 0x10, RZ ;  /* 0x00000010abab6819 */ /* 0x000fe400000006ff */
        /* <DEDUP_REMOVED lines=68> */
.L_x_4694:
[----:B------:R1:W-:Y:S01]  /*4940*/  STG.E.64 desc[UR4][R168.64], R174 ;  /* 0x000000aea8007986 */ /* 0x0003e2000c101b04 */
[----:B------:R-:W-:Y:S01]  /*4950*/  FADD.FTZ R38, R38, R179 ;  /* 0x000000b326267221 */ /* 0x000fe20000010000 */
[----:B------:R-:W-:Y:S01]  /*4960*/  FADD.FTZ R36, R36, R181 ;  /* 0x000000b524247221 */ /* 0x000fe20000010000 */
[----:B------:R-:W-:Y:S01]  /*4970*/  FADD.FTZ R37, R37, R178 ;  /* 0x000000b225257221 */ /* 0x000fe20000010000 */
[----:B------:R-:W-:Y:S01]  /*4980*/  FADD.FTZ R39, R39, R180 ;  /* 0x000000b427277221 */ /* 0x000fe20000010000 */
[----:B------:R-:W-:-:S07]  /*4990*/  VIADD R217, R217, 0x100 ;  /* 0x00000100d9d97836 */ /* 0x000fce0000000000 */
.L_x_4693:
[----:B------:R-:W-:Y:S05]  /*49a0*/  BSYNC B0 ;  /* 0x0000000000007941 */ /* 0x000fea0003800000 */
.L_x_4692:
[----:B------:R-:W-:Y:S04]  /*49b0*/  BSSY B0, `(.L_x_4695) ;  /* 0x0000068000007945 */ /* 0x000fe80003800000 */
[----:B------:R-:W-:Y:S05]  /*49c0*/  @!P2 BRA `(.L_x_4696) ;  /* 0x000000040098a947 */ /* 0x000fea0003800000 */
[----:B0-----:R-:W-:-:S04]  /*49d0*/  ISETP.NE.AND P6, PT, R11, RZ, PT ;  /* 0x000000ff0b00720c */ /* 0x001fc80003fc5270 */
[----:B--2---:R-:W-:Y:S02]  /*49e0*/  FSEL R172, R177, RZ, !P6 ;  /* 0x000000ffb1ac7208 */ /* 0x004fe40007000000 */
[----:B------:R-:W-:-:S03]  /*49f0*/  ISETP.NE.AND P6, PT, R11, RZ, PT ;  /* 0x000000ff0b00720c */ /* 0x000fc60003fc5270 */
[-CC-:B-1-34-:R-:W-:Y:S01]  /*4a00*/  FFMA.FTZ R169, R223, R176.reuse, R172.reuse ;  /* 0x000000b0dfa97223 */ /* 0x19afe200000100ac */
[----:B------:R-:W-:Y:S01]  /*4a10*/  FSEL R173, R177, RZ, !P6 ;  /* 0x000000ffb1ad7208 */ /* 0x000fe20007000000 */
[----:B------:R-:W-:Y:S01]  /*4a20*/  FFMA.FTZ R170, R222, R176, R172 ;  /* 0x000000b0deaa7223 */ /* 0x000fe200000100ac */
        /* <DEDUP_REMOVED lines=16> */
[----:B------:R-:W-:Y:S01]  /*4b30*/  @P6 SHF.R.U32.HI R171, RZ, 0x10, R203 ;  /* 0x00000010ffab6819 */ /* 0x000fe200000116cb */
[----:B------:R-:W-:Y:S01]  /*4b40*/  FMUL.FTZ R172, R219, R170 ;  /* 0x000000aadbac7220 */ /* 0x000fe20000410000 */
[----:B------:R-:W-:Y:S01]  /*4b50*/  FADD.FTZ R214, R226, -R169 ;  /* 0x800000a9e2d67221 */ /* 0x000fe20000010000 */
[----:B------:R-:W-:-:S02]  /*4b60*/  @P6 SHF.L.U32 R169, R168, 0x10, RZ ;  /* 0x00000010a8a96819 */ /* 0x000fc400000006ff */
[----:B------:R-:W-:Y:S01]  /*4b70*/  @P6 SHF.L.U32 R171, R171, 0x10, RZ ;  /* 0x00000010abab6819 */ /* 0x000fe200000006ff */
        /* <DEDUP_REMOVED lines=69> */
.L_x_4697:
[----:B------:R1:W-:Y:S01]  /*4fd0*/  STG.E.64 desc[UR4][R168.64], R174 ;  /* 0x000000aea8007986 */ /* 0x0003e2000c101b04 */
[----:B------:R-:W-:Y:S01]  /*4fe0*/  FADD.FTZ R34, R34, R179 ;  /* 0x000000b322227221 */ /* 0x000fe20000010000 */
[----:B------:R-:W-:Y:S01]  /*4ff0*/  FADD.FTZ R32, R32, R181 ;  /* 0x000000b520207221 */ /* 0x000fe20000010000 */
[----:B------:R-:W-:Y:S01]  /*5000*/  FADD.FTZ R33, R33, R178 ;  /* 0x000000b221217221 */ /* 0x000fe20000010000 */
[----:B------:R-:W-:Y:S01]  /*5010*/  FADD.FTZ R35, R35, R180 ;  /* 0x000000b423237221 */ /* 0x000fe20000010000 */
[----:B------:R-:W-:-:S07]  /*5020*/  IADD3 R217, R217, 0x100, RZ ;  /* 0x00000100d9d97810 */ /* 0x000fce0007ffe0ff */
.L_x_4696:
[----:B------:R-:W-:Y:S05]  /*5030*/  BSYNC B0 ;  /* 0x0000000000007941 */ /* 0x000fea0003800000 */
.L_x_4695:
[----:B------:R-:W-:Y:S01]  /*5040*/  LOP3.LUT P6, RZ, R9, 0x8, RZ, 0xc0, !PT ;  /* 0x0000000809ff7812 */ /* 0x000fe200078cc0ff */
[----:B------:R-:W-:-:S12]  /*5050*/  BSSY B0, `(.L_x_4698) ;  /* 0x0000066000007945 */ /* 0x000fd80003800000 */
[----:B------:R-:W-:Y:S05]  /*5060*/  @!P6 BRA `(.L_x_4699) ;  /* 0x000000040090e947 */ /* 0x000fea0003800000 */
[----:B0-----:R-:W-:-:S04]  /*5070*/  ISETP.NE.AND P6, PT, R11, RZ, PT ;  /* 0x000000ff0b00720c */ /* 0x001fc80003fc5270 */
[----:B--2---:R-:W-:Y:S02]  /*5080*/  FSEL R173, R177, RZ, !P6 ;  /* 0x000000ffb1ad7208 */ /* 0x004fe40007000000 */
[----:B------:R-:W-:-:S03]  /*5090*/  ISETP.NE.U32.AND P6, PT, RZ, UR8, PT ;  /* 0x00000008ff007c0c */ /* 0x000fc6000bfc5070 */
[-CC-:B-1-34-:R-:W-:Y:S01]  /*50a0*/  FFMA.FTZ R169, R231, R176.reuse, R173.reuse ;  /* 0x000000b0e7a97223 */ /* 0x19afe200000100ad */
        /* <DEDUP_REMOVED lines=12> */
[----:B------:R-:W-:Y:S01]  /*5170*/  @P6 IMAD.MOV.U32 R168, RZ, RZ, R204 ;  /* 0x000000ffffa86224 */ /* 0x000fe200078e00cc */
[----:B------:R-:W-:-:S04]  /*5180*/  @P6 SHF.R.U32.HI R173, RZ, 0x10, R205 ;  /* 0x00000010ffad6819 */ /* 0x000fc800000116cd */
[----:B------:R-:W-:Y:S02]  /*5190*/  @P6 SHF.L.U32 R169, R168, 0x10, RZ ;  /* 0x00000010a8a96819 */ /* 0x000fe400000006ff */
[----:B------:R-:W-:Y:S02]  /*51a0*/  @P6 MOV R168, R205 ;  /* 0x000000cd00a86202 */ /* 0x000fe40000000f00 */
[----:B------:R-:W-:Y:S01]  /*51b0*/  @P6 SHF.L.U32 R173, R173, 0x10, RZ ;  /* 0x00000010adad6819 */ /* 0x000fe200000006ff */
[----:B------:R-:W-:Y:S01]  /*51c0*/  @P6 FADD.FTZ R178, R178, R169 ;  /* 0x000000a9b2b26221 */ /* 0x000fe20000010000 */
[----:B------:R-:W-:Y:S01]  /*51d0*/  @P6 SHF.R.U64 R169, R204, 0x10, R205 ;  /* 0x00000010cca96819 */ /* 0x000fe200000012cd */
[----:B------:R-:W-:Y:S02]  /*51e0*/  @P6 IMAD.U32 R171, R168, 0x10000, RZ ;  /* 0x00010000a8ab6824 */ /* 0x000fe400078e00ff */
[----:B------:R-:W-:Y:S01]  /*51f0*/  @P6 FADD.FTZ R180, R180, R173 ;  /* 0x000000adb4b46221 */ /* 0x000fe20000010000 */
[----:B------:R-:W-:Y:S01]  /*5200*/  @P6 SHF.L.U32 R169, R169, 0x10, RZ ;  /* 0x00000010a9a96819 */ /* 0x000fe200000006ff */
[----:B------:R-:W-:-:S04]  /*5210*/  @P6 FADD.FTZ R174, R174, R171 ;  /* 0x000000abaeae6221 */ /* 0x000fc80000010000 */
[----:B------:R-:W-:Y:S02]  /*5220*/  @P6 FADD.FTZ R172, R172, R169 ;  /* 0x000000a9acac6221 */ /* 0x000fe40000010000 */
[----:B------:R-:W0:Y:S02]  /*5230*/  LDC.64 R168, c[0x0][0x220] ;  /* 0x00008800ffa87b82 */ /* 0x000e240000000a00 */
[----:B0-----:R-:W-:-:S06]  /*5240*/  IMAD.WIDE.U32 R168, R217, 0x8, R168 ;  /* 0x00000008d9a87825 */ /* 0x001fcc00078e00a8 */
[----:B------:R-:W2:Y:S01]  /*5250*/  LDG.E.64 R168, desc[UR4][R168.64] ;  /* 0x00000004a8a87981 */ /* 0x000ea2000c1e1b00 */
[----:B------:R-:W-:Y:S01]  /*5260*/  LOP3.LUT P6, RZ, R0, 0xff, RZ, 0xc0, !PT ;  /* 0x000000ff00ff7812 */ /* 0x000fe200078cc0ff */
[----:B------:R-:W-:Y:S01]  /*5270*/  FMUL.FTZ R170, R178, R237 ;  /* 0x000000edb2aa7220 */ /* 0x000fe20000410000 */
[----:B------:R-:W-:Y:S01]  /*5280*/  IMAD.MOV.U32 R179, RZ, RZ, RZ ;  /* 0x000000ffffb37224 */ /* 0x000fe200078e00ff */
[----:B------:R-:W-:Y:S01]  /*5290*/  CS2R R176, SRZ ;  /* 0x0000000000b07805 */ /* 0x000fe2000001ff00 */
[----:B------:R-:W-:Y:S01]  /*52a0*/  HFMA2.MMA R182, -RZ, RZ, 0, 0 ;  /* 0x00000000ffb67435 */ /* 0x000fe200000001ff */
        /* <DEDUP_REMOVED lines=14> */
[-C--:B------:R-:W-:Y:S01]  /*5390*/  FMUL.FTZ R168, R174, R237.reuse ;  /* 0x000000edaea87220 */ /* 0x080fe20000410000 */
[----:B------:R-:W-:Y:S02]  /*53a0*/  FMUL.FTZ R237, R180, R237 ;  /* 0x000000edb4ed7220 */ /* 0x000fe40000410000 */
[----:B------:R-:W-:Y:S01]  /*53b0*/  FSEL R175, R175, RZ, P6 ;  /* 0x000000ffafaf7208 */ /* 0x000fe20003000000 */
[----:B------:R-:W-:Y:S01]  /*53c0*/  FMUL.FTZ R181, R168, UR15 ;  /* 0x0000000fa8b57c20 */ /* 0x000fe20008410000 */
[----:B------:R-:W-:Y:S01]  /*53d0*/  LOP3.LUT P6, RZ, R0, 0xff0000, RZ, 0xc0, !PT ;  /* 0x00ff000000ff7812 */ /* 0x000fe200078cc0ff */
[----:B------:R-:W-:-:S12]  /*53e0*/  FMUL.FTZ R237, R237, UR15 ;  /* 0x0000000feded7c20 */ /* 0x000fd80008410000 */
        /* <DEDUP_REMOVED lines=15> */
[----:B------:R-:W-:-:S04]  /*54e0*/  LEA R168, P6, R217, UR18, 0x3 ;  /* 0x00000012d9a87c11 */ /* 0x000fc8000f8c18ff */
[----:B------:R-:W-:Y:S01]  /*54f0*/  LEA.HI.X R169, R217, UR19, RZ, 0x3, P6 ;  /* 0x00000013d9a97c11 */ /* 0x000fe2000b0f1cff */
[----:B------:R-:W0:Y:S01]  /*5500*/  F2F.BF16.F32 R183, R183 ;  /* 0x000000b700b77304 */ /* 0x000e220000202000 */
[----:B------:R-:W-:-:S04]  /*5510*/  ISETP.NE.U32.AND P6, PT, RZ, UR16, PT ;  /* 0x00000010ff007c0c */ /* 0x000fc8000bfc5070 */
[----:B------:R-:W-:Y:S02]  /*5520*/  ISETP.NE.AND.EX P6, PT, RZ, UR17, PT, P6 ;  /* 0x00000011ff007c0c */ /* 0x000fe4000bfc5360 */
[----:B0-----:R-:W-:-:S11]  /*5530*/  SHF.L.U32 R215, R183, 0x10, RZ ;  /* 0x00000010b7d77819 */ /* 0x001fd600000006ff */
[----:B------:R-:W-:Y:S02]  /*5540*/  @P6 F2FP.BF16.F32.PACK_AB R178, RZ, R178 ;  /* 0x000000b2ffb2623e */ /* 0x000fe400000010ff */
[----:B------:R-:W-:Y:S02]  /*5550*/  @P6 F2FP.BF16.F32.PACK_AB R172, RZ, R172 ;  /* 0x000000acffac623e */ /* 0x000fe400000010ff */
[----:B------:R-:W-:Y:S02]  /*5560*/  @P6 F2FP.BF16.F32.PACK_AB R174, RZ, R174 ;  /* 0x000000aeffae623e */ /* 0x000fe400000010ff */
[----:B------:R-:W-:Y:S02]  /*5570*/  @P6 F2FP.BF16.F32.PACK_AB R180, RZ, R180 ;  /* 0x000000b4ffb4623e */ /* 0x000fe400000010ff */
[----:B------:R-:W-:Y:S02]  /*5580*/  LOP3.LUT R171, R171, R215, R181, 0xfe, !PT ;  /* 0x000000d7abab7212 */ /* 0x000fe400078efeb5 */
[----:B------:R-:W-:-:S02]  /*5590*/  @P6 PRMT R13, R178, 0x7610, R13 ;  /* 0x00007610b20d6816 */ /* 0x000fc4000000000d */
        /* <DEDUP_REMOVED lines=12> */
.L_x_4700:
[----:B------:R1:W-:Y:S01]  /*5660*/  STG.E.64 desc[UR4][R168.64], R170 ;  /* 0x000000aaa8007986 */ /* 0x0003e2000c101b04 */
[----:B------:R-:W-:Y:S01]  /*5670*/  FADD.FTZ R30, R30, R177 ;  /* 0x000000b11e1e7221 */ /* 0x000fe20000010000 */
[----:B------:R-:W-:Y:S01]  /*5680*/  FADD.FTZ R28, R28, R179 ;  /* 0x000000b31c1c7221 */ /* 0x000fe20000010000 */
[----:B------:R-:W-:Y:S01]  /*5690*/  FADD.FTZ R29, R29, R176 ;  /* 0x000000b01d1d7221 */ /* 0x000fe20000010000 */
[----:B------:R-:W-:-:S07]  /*56a0*/  FADD.FTZ R31, R31, R182 ;  /* 0x000000b61f1f7221 */ /* 0x000fce0000010000 */
.L_x_4699:
[----:B------:R-:W-:Y:S05]  /*56b0*/  BSYNC B0 ;  /* 0x0000000000007941 */ /* 0x000fea0003800000 */
.L_x_4698:
[----:B------:R-:W-:Y:S02]  /*56c0*/  IADD3 R10, R10, UR20, RZ ;  /* 0x000000140a0a7c10 */ /* 0x000fe4000fffe0ff */
[----:B01-34-:R-:W-:Y:S02]  /*56d0*/  SEL R174, RZ, 0x1, P0 ;  /* 0x00000001ffae7807 */ /* 0x01bfe40000000000 */
[----:B------:R-:W-:-:S13]  /*56e0*/  ISETP.GE.AND P0, PT, R10, UR21, PT ;  /* 0x000000150a007c0c */ /* 0x000fda000bf06270 */
[----:B------:R-:W-:Y:S05]  /*56f0*/  @!P0 BRA `(.L_x_4701) ;  /* 0xffffffb000588947 */ /* 0x000fea000383ffff */
.L_x_4664:
        /* <DEDUP_REMOVED lines=18> */
.L_x_4703:
[----:B------:R-:W-:Y:S05]  /*5820*/  BSYNC B0 ;  /* 0x0000000000007941 */ /* 0x000fea0003800000 */
.L_x_4702:
        /* <DEDUP_REMOVED lines=13> */
.L_x_4705:
[----:B------:R-:W-:Y:S05]  /*5900*/  BSYNC B0 ;  /* 0x0000000000007941 */ /* 0x000fea0003800000 */
.L_x_4704:
        /* <DEDUP_REMOVED lines=12> */
.L_x_4707:
[----:B------:R-:W-:Y:S05]  /*59d0*/  BSYNC B0 ;  /* 0x0000000000007941 */ /* 0x000fea0003800000 */
.L_x_4706:
        /* <DEDUP_REMOVED lines=12> */
.L_x_4709:
[----:B------:R-:W-:Y:S05]  /*5aa0*/  BSYNC B0 ;  /* 0x0000000000007941 */ /* 0x000fea0003800000 */
.L_x_4708:
        /* <DEDUP_REMOVED lines=12> */
.L_x_4711:
[----:B------:R-:W-:Y:S05]  /*5b70*/  BSYNC B0 ;  /* 0x0000000000007941 */ /* 0x000fea0003800000 */
.L_x_4710:
        /* <DEDUP_REMOVED lines=12> */
.L_x_4713:
[----:B------:R-:W-:Y:S05]  /*5c40*/  BSYNC B0 ;  /* 0x0000000000007941 */ /* 0x000fea0003800000 */
.L_x_4712:
        /* <DEDUP_REMOVED lines=12> */
.L_x_4679:
[----:B------:R-:W-:Y:S01]  /*5d10*/  MOV R179, R177 ;  /* 0x000000b100b37202 */ /* 0x000fe20000000f00 */
[----:B------:R-:W-:Y:S01]  /*5d20*/  IMAD.MOV.U32 R181, RZ, RZ, 0x1f ;  /* 0x0000001fffb57424 */ /* 0x000fe200078e00ff */
[----:B------:R-:W-:Y:S02]  /*5d30*/  MOV R180, 0x10 ;  /* 0x0000001000b47802 */ /* 0x000fe40000000f00 */
[----:B------:R-:W-:-:S07]  /*5d40*/  MOV R178, 0xffffffff ;  /* 0xffffffff00b27802 */ /* 0x000fce0000000f00 */
[----:B0-----:R-:W-:Y:S05]  /*5d50*/  WARPSYNC.COLLECTIVE R178, `(.L_x_4714) ;  /* 0x00000000b2087348 */ /* 0x001fea0003c00000 */
[----:B------:R1:W2:Y:S02]  /*5d60*/  SHFL.DOWN P6, R215, R179, R180, R181 ;  /* 0x080000b4b3d77389 */ /* 0x0002a400000c00b5 */
[----:B012---:R-:W-:Y:S01]  /*5d70*/  ENDCOLLECTIVE ;  /* 0x000000000000791b */ /* 0x007fe20003800000 */
.L_x_4714:
[----:B------:R-:W-:Y:S02]  /*5d80*/  MOV R179, R176 ;  /* 0x000000b000b37202 */ /* 0x000fe40000000f00 */
[----:B------:R-:W-:-:S07]  /*5d90*/  MOV R170, R215 ;  /* 0x000000d700aa7202 */ /* 0x000fce0000000f00 */
[----:B------:R-:W-:Y:S05]  /*5da0*/  WARPSYNC.COLLECTIVE R178, `(.L_x_4715) ;  /* 0x00000000b2087348 */ /* 0x000fea0003c00000 */
[----:B------:R0:W1:Y:S02]  /*5db0*/  SHFL.DOWN P6, R215, R179, R180, R181 ;  /* 0x080000b4b3d77389 */ /* 0x00006400000c00b5 */
[----:B01----:R-:W-:Y:S01]  /*5dc0*/  ENDCOLLECTIVE ;  /* 0x000000000000791b */ /* 0x003fe20003800000 */
.L_x_4715:
[----:B------:R-:W-:-:S05]  /*5dd0*/  FADD.FTZ R170, R170, R177 ;  /* 0x000000b1aaaa7221 */ /* 0x000fca0000010000 */
[----:B------:R-:W-:Y:S02]  /*5de0*/  MOV R179, R170 ;  /* 0x000000aa00b37202 */ /* 0x000fe40000000f00 */
[----:B------:R-:W-:Y:S01]  /*5df0*/  MOV R180, 0x8 ;  /* 0x0000000800b47802 */ /* 0x000fe20000000f00 */
[----:B------:R-:W-:-:S07]  /*5e00*/  IMAD.MOV.U32 R171, RZ, RZ, R215 ;  /* 0x000000ffffab7224 */ /* 0x000fce00078e00d7 */
[----:B------:R-:W-:Y:S05]  /*5e10*/  WARPSYNC.COLLECTIVE R178, `(.L_x_4716) ;  /* 0x00000000b2087348 */ /* 0x000fea0003c00000 */
[----:B------:R0:W1:Y:S02]  /*5e20*/  SHFL.DOWN P6, R215, R179, R180, R181 ;  /* 0x080000b4b3d77389 */ /* 0x00006400000c00b5 */
[----:B01----:R-:W-:Y:S01]  /*5e30*/  ENDCOLLECTIVE ;  /* 0x000000000000791b */ /* 0x003fe20003800000 */
.L_x_4716:
[----:B------:R-:W-:-:S04]  /*5e40*/  FADD.FTZ R171, R171, R176 ;  /* 0x000000b0abab7221 */ /* 0x000fc80000010000 */
[----:B------:R-:W-:Y:S01]  /*5e50*/  IMAD.MOV.U32 R179, RZ, RZ, R171 ;  /* 0x000000ffffb37224 */ /* 0x000fe200078e00ab */
[----:B------:R-:W-:-:S07]  /*5e60*/  MOV R173, R215 ;  /* 0x000000d700ad7202 */ /* 0x000fce0000000f00 */
[----:B------:R-:W-:Y:S05]  /*5e70*/  WARPSYNC.COLLECTIVE R178, `(.L_x_4717) ;  /* 0x00000000b2087348 */ /* 0x000fea0003c00000 */
[----:B------:R0:W1:Y:S02]  /*5e80*/  SHFL.DOWN P6, R215, R179, R180, R181 ;  /* 0x080000b4b3d77389 */ /* 0x00006400000c00b5 */
[----:B01----:R-:W-:Y:S01]  /*5e90*/  ENDCOLLECTIVE ;  /* 0x000000000000791b */ /* 0x003fe20003800000 */
.L_x_4717:
[----:B------:R-:W-:-:S05]  /*5ea0*/  FADD.FTZ R173, R170, R173 ;  /* 0x000000adaaad7221 */ /* 0x000fca0000010000 */
[----:B------:R-:W-:Y:S02]  /*5eb0*/  MOV R179, R173 ;  /* 0x000000ad00b37202 */ /* 0x000fe40000000f00 */
[----:B------:R-:W-:Y:S02]  /*5ec0*/  MOV R180, 0x4 ;  /* 0x0000000400b47802 */ /* 0x000fe40000000f00 */
[----:B------:R-:W-:-:S07]  /*5ed0*/  MOV R172, R215 ;  /* 0x000000d700ac7202 */ /* 0x000fce0000000f00 */
[----:B------:R-:W-:Y:S05]  /*5ee0*/  WARPSYNC.COLLECTIVE R178, `(.L_x_4718) ;  /* 0x00000000b2087348 */ /* 0x000fea0003c00000 */
[----:B------:R0:W1:Y:S02]  /*5ef0*/  SHFL.DOWN P6, R215, R179, R180, R181 ;  /* 0x080000b4b3d77389 */ /* 0x00006400000c00b5 */
[----:B01----:R-:W-:Y:S01]  /*5f00*/  ENDCOLLECTIVE ;  /* 0x000000000000791b */ /* 0x003fe20003800000 */
.L_x_4718:
[----:B------:R-:W-:-:S05]  /*5f10*/  FADD.FTZ R172, R171, R172 ;  /* 0x000000acabac7221 */ /* 0x000fca0000010000 */
[----:B------:R-:W-:Y:S01]  /*5f20*/  MOV R179, R172 ;  /* 0x000000ac00b37202 */ /* 0x000fe20000000f00 */
[----:B------:R-:W-:-:S07]  /*5f30*/  IMAD.MOV.U32 R174, RZ, RZ, R215 ;  /* 0x000000ffffae7224 */ /* 0x000fce00078e00d7 */
[----:B------:R-:W-:Y:S05]  /*5f40*/  WARPSYNC.COLLECTIVE R178, `(.L_x_4719) ;  /* 0x00000000b2087348 */ /* 0x000fea0003c00000 */
[----:B------:R0:W1:Y:S02]  /*5f50*/  SHFL.DOWN P6, R215, R179, R180, R181 ;  /* 0x080000b4b3d77389 */ /* 0x00006400000c00b5 */
[----:B01----:R-:W-:Y:S01]  /*5f60*/  ENDCOLLECTIVE ;  /* 0x000000000000791b */ /* 0x003fe20003800000 */
.L_x_4719:
[----:B------:R-:W-:-:S05]  /*5f70*/  FADD.FTZ R174, R173, R174 ;  /* 0x000000aeadae7221 */ /* 0x000fca0000010000 */
[----:B------:R-:W-:Y:S01]  /*5f80*/  MOV R179, R174 ;  /* 0x000000ae00b37202 */ /* 0x000fe20000000f00 */
[----:B------:R-:W-:Y:S01]  /*5f90*/  IMAD.MOV.U32 R180, RZ, RZ, 0x2 ;  /* 0x00000002ffb47424 */ /* 0x000fe200078e00ff */
[----:B------:R-:W-:-:S07]  /*5fa0*/  MOV R175, R215 ;  /* 0x000000d700af7202 */ /* 0x000fce0000000f00 */
[----:B------:R-:W-:Y:S05]  /*5fb0*/  WARPSYNC.COLLECTIVE R178, `(.L_x_4720) ;  /* 0x00000000b2087348 */ /* 0x000fea0003c00000 */
[----:B------:R0:W1:Y:S02]  /*5fc0*/  SHFL.DOWN P6, R215, R179, R180, R181 ;  /* 0x080000b4b3d77389 */ /* 0x00006400000c00b5 */
[----:B01----:R-:W-:Y:S01]  /*5fd0*/  ENDCOLLECTIVE ;  /* 0x000000000000791b */ /* 0x003fe20003800000 */
.L_x_4720:
[----:B------:R-:W-:-:S05]  /*5fe0*/  FADD.FTZ R175, R172, R175 ;  /* 0x000000afacaf7221 */ /* 0x000fca0000010000 */
[----:B------:R-:W-:Y:S02]  /*5ff0*/  MOV R179, R175 ;  /* 0x000000af00b37202 */ /* 0x000fe40000000f00 */
[----:B------:R-:W-:-:S07]  /*6000*/  MOV R177, R215 ;  /* 0x000000d700b17202 */ /* 0x000fce0000000f00 */
[----:B------:R-:W-:Y:S05]  /*6010*/  WARPSYNC.COLLECTIVE R178, `(.L_x_4721) ;  /* 0x00000000b2087348 */ /* 0x000fea0003c00000 */
[----:B------:R0:W1:Y:S02]  /*6020*/  SHFL.DOWN P6, R215, R179, R180, R181 ;  /* 0x080000b4b3d77389 */ /* 0x00006400000c00b5 */
[----:B01----:R-:W-:Y:S01]  /*6030*/  ENDCOLLECTIVE ;  /* 0x000000000000791b */ /* 0x003fe20003800000 */
.L_x_4721:
[----:B------:R-:W-:-:S04]  /*6040*/  FADD.FTZ R177, R174, R177 ;  /* 0x000000b1aeb17221 */ /* 0x000fc80000010000 */
[----:B------:R-:W-:Y:S01]  /*6050*/  IMAD.MOV.U32 R179, RZ, RZ, R177 ;  /* 0x000000ffffb37224 */ /* 0x000fe200078e00b1 */
[----:B------:R-:W-:Y:S02]  /*6060*/  MOV R180, 0x1 ;  /* 0x0000000100b47802 */ /* 0x000fe40000000f00 */
[----:B------:R-:W-:-:S07]  /*6070*/  MOV R176, R215 ;  /* 0x000000d700b07202 */ /* 0x000fce0000000f00 */
[----:B------:R-:W-:Y:S05]  /*6080*/  WARPSYNC.COLLECTIVE R178, `(.L_x_4722) ;  /* 0x00000000b2087348 */ /* 0x000fea0003c00000 */
[----:B------:R0:W1:Y:S02]  /*6090*/  SHFL.DOWN P6, R215, R179, R180, R181 ;  /* 0x080000b4b3d77389 */ /* 0x00006400000c00b5 */
[----:B01----:R-:W-:Y:S01]  /*60a0*/  ENDCOLLECTIVE ;  /* 0x000000000000791b */ /* 0x003fe20003800000 */
.L_x_4722:
[----:B------:R-:W-:-:S05]  /*60b0*/  FADD.FTZ R176, R175, R176 ;  /* 0x000000b0afb07221 */ /* 0x000fca0000010000 */
[----:B------:R-:W-:Y:S02]  /*60c0*/  MOV R179, R176 ;  /* 0x000000b000b37202 */ /* 0x000fe40000000f00 */
[----:B------:R-:W-:-:S07]  /*60d0*/  MOV R214, R215 ;  /* 0x000000d700d67202 */ /* 0x000fce0000000f00 */
[----:B------:R-:W-:Y:S05]  /*60e0*/  WARPSYNC.COLLECTIVE R178, `(.L_x_4723) ;  /* 0x00000000b2087348 */ /* 0x000fea0003c00000 */
[----:B------:R0:W1:Y:S02]  /*60f0*/  SHFL.DOWN P6, R215, R179, R180, R181 ;  /* 0x080000b4b3d77389 */ /* 0x00006400000c00b5 */
[----:B01----:R-:W-:Y:S01]  /*6100*/  ENDCOLLECTIVE ;  /* 0x000000000000791b */ /* 0x003fe20003800000 */
.L_x_4723:
[----:B------:R-:W-:Y:S05]  /*6110*/  BRA `(.L_x_4724) ;  /* 0xffffffc400607947 */ /* 0x000fea000383ffff */
.L_x_4725:
        /* <DEDUP_REMOVED lines=14> */
.L_x_15216:


//--------------------- .text._ZN10layer_norm13ln_bwd_kernelINS_13Kernel_traitsIf13__nv_bfloat16S2_S2_fjLj7168ELj1ELj1ELj8ELj8ENS_18Kernel_traits_baseILj7168EfS2_S2_S2_fjLj256EEEEELb1ELb1ELb0ELb1EEEvNS_9BwdParamsE --------------------------
	.section	.text._ZN10layer_norm13ln_bwd_kernelINS_13Kernel_traitsIf13__nv_bfloat16S2_S2_fjLj7168ELj1ELj1ELj8ELj8ENS_18Kernel_traits_baseILj7168EfS2_S2_S2_fjLj256EEEEELb1ELb1ELb0ELb1EEEvNS_9BwdParamsE,"ax",@progbits
	.align	128
        .global         _ZN10layer_norm13ln_bwd_kernelINS_13Kernel_traitsIf13__nv_bfloat16S2_S2_fjLj7168ELj1ELj1ELj8ELj8ENS_18Kernel_traits_baseILj7168EfS2_S2_S2_fjLj256EEEEELb1ELb1ELb0ELb1EEEvNS_9BwdParamsE
        .type           _ZN10layer_norm13ln_bwd_kernelINS_13Kernel_traitsIf13__nv_bfloat16S2_S2_fjLj7168ELj1ELj1ELj8ELj8ENS_18Kernel_traits_baseILj7168EfS2_S2_S2_fjLj256EEEEELb1ELb1ELb0ELb1EEEvNS_9BwdParamsE,@function
        .size           _ZN10layer_norm13ln_bwd_kernelINS_13Kernel_traitsIf13__nv_bfloat16S2_S2_fjLj7168ELj1ELj1ELj8ELj8ENS_18Kernel_traits_baseILj7168EfS2_S2_S2_fjLj256EEEEELb1ELb1ELb0ELb1EEEvNS_9BwdParamsE,(.L_x_15217 - _ZN10layer_norm13ln_bwd_kernelINS_13Kernel_traitsIf13__nv_bfloat16S2_S2_fjLj7168ELj1ELj1ELj8ELj8ENS_18Kernel_traits_baseILj7168EfS2_S2_S2_fjLj256EEEEELb1ELb1ELb0ELb1EEEvNS_9BwdParamsE)
        .other          _ZN10layer_norm13ln_bwd_kernelINS_13Kernel_traitsIf13__nv_bfloat16S2_S2_fjLj7168ELj1ELj1ELj8ELj8ENS_18Kernel_traits_baseILj7168EfS2_S2_S2_fjLj256EEEEELb1ELb1ELb0ELb1EEEvNS_9BwdParamsE,@"STO_CUDA_ENTRY STV_DEFAULT"
_ZN10layer_norm13ln_bwd_kernelINS_13Kernel_traitsIf13__nv_bfloat16S2_S2_fjLj7168ELj1ELj1ELj8ELj8ENS_18Kernel_traits_baseILj7168EfS2_S2_S2_fjLj256EEEEELb1ELb1ELb0ELb1EEEvNS_9BwdParamsE:
.text._ZN10layer_norm13ln_bwd_kernelINS_13Kernel_traitsIf13__nv_bfloat16S2_S2_fjLj7168ELj1ELj1ELj8ELj8ENS_18Kernel_traits_baseILj7168EfS2_S2_S2_fjLj256EEEEELb1ELb1ELb0ELb1EEEvNS_9BwdParamsE:
        /* <DEDUP_REMOVED lines=62> */
.L_x_4726:
[----:B------:R-:W-:Y:S01]  /*03e0*/  SHF.L.U32 R0, R118, 0x4, RZ ;  /* 0x0000000476007819 */ /* 0x000fe200000006ff */
[----:B------:R-:W-:Y:S01]  /*03f0*/  ULDC.64 UR6, c[0x0][0x260] ;  /* 0x0000980000067ab9 */ /* 0x000fe20000000a00 */
[----:B------:R-:W-:Y:S02]  /*0400*/  ULDC.64 UR8, c[0x0][0x278] ;  /* 0x00009e0000087ab9 */ /* 0x000fe40000000a00 */
[----:B------:R-:W-:-:S04]  /*0410*/  LOP3.LUT R0, R0, 0xff0, RZ, 0xc0, !PT ;  /* 0x00000ff000007812 */ /* 0x000fc800078ec0ff */
[C---:B------:R-:W-:Y:S02]  /*0420*/  IADD3 R2, P0, R0.reuse, UR6, RZ ;  /* 0x0000000600027c10 */ /* 0x040fe4000ff1e0ff */
[----:B------:R-:W-:-:S03]  /*0430*/  IADD3 R4, P1, R0, UR8, RZ ;  /* 0x0000000800047c10 */ /* 0x000fc6000ff3e0ff */
[----:B------:R-:W-:Y:S01]  /*0440*/  IMAD.X R3, RZ, RZ, UR7, P0 ;  /* 0x00000007ff037e24 */ /* 0x000fe200080e06ff */
[----:B------:R-:W-:Y:S01]  /*0450*/  IADD3.X R5, RZ, UR9, RZ, P1, !PT ;  /* 0x00000009ff057c10 */ /* 0x000fe20008ffe4ff */
[----:B------:R-:W-:Y:S02]  /*0460*/  ULDC.64 UR6, c[0x0][0x270] ;  /* 0x00009c0000067ab9 */ /* 0x000fe40000000a00 */
[----:B------:R-:W-:Y:S01]  /*0470*/  ISETP.NE.U32.AND P1, PT, RZ, UR6, PT ;  /* 0x00000006ff007c0c */ /* 0x000fe2000bf25070 */
[----:B------:R-:W-:Y:S01]  /*0480*/  HFMA2.MMA R119, -RZ, RZ, 0, 0 ;  /* 0x00000000ff777435 */ /* 0x000fe200000001ff */
[----:B------:R-:W5:Y:S01]  /*0490*/  LDG.E.128 R52, desc[UR4][R2.64] ;  /* 0x0000000402347981 */ /* 0x000f62000c1e1d00 */
[----:B------:R-:W-:Y:S01]  /*04a0*/  IMAD.MOV.U32 R202, RZ, RZ, 0x1 ;  /* 0x00000001ffca7424 */ /* 0x000fe200078e00ff */
[----:B------:R-:W-:Y:S02]  /*04b0*/  ISETP.NE.AND.EX P1, PT, RZ, UR7, PT, P1 ;  /* 0x00000007ff007c0c */ /* 0x000fe4000bf25310 */
        /* <DEDUP_REMOVED lines=52> */
[----:B0-----:R-:W-:Y:S01]  /*0800*/  CS2R R2, SRZ ;  /* 0x0000000000027805 */ /* 0x001fe2000001ff00 */
[----:B------:R-:W-:Y:S01]  /*0810*/  IMAD.MOV.U32 R187, RZ, RZ, RZ ;  /* 0x000000ffffbb7224 */ /* 0x000fe200078e00ff */
[----:B-1----:R-:W-:-:S07]  /*0820*/  CS2R R4, SRZ ;  /* 0x0000000000047805 */ /* 0x002fce000001ff00 */
.L_x_4730:
        /* <DEDUP_REMOVED lines=9> */
[C---:B------:R-:W-:Y:S02]  /*08c0*/  IADD3 R220, R203.reuse, 0x100, RZ ;  /* 0x00000100cbdc7810 */ /* 0x040fe40007ffe0ff */
[----:B0-----:R-:W-:Y:S01]  /*08d0*/  @P1 LEA R48, P0, R188, R48, 0x1 ;  /* 0x00000030bc301211 */ /* 0x001fe200078008ff */
[C---:B------:R-:W-:Y:S01]  /*08e0*/  VIADD R211, R203.reuse, 0x200 ;  /* 0x00000200cbd37836 */ /* 0x040fe20000000000 */
[C---:B------:R-:W-:Y:S01]  /*08f0*/  IADD3 R219, R203.reuse, 0x300, RZ ;  /* 0x00000300cbdb7810 */ /* 0x040fe20007ffe0ff */
        /* <DEDUP_REMOVED lines=9> */
[C---:B------:R-:W-:Y:S01]  /*0990*/  IADD3 R193, R203.reuse, 0x600, RZ ;  /* 0x00000600cbc17810 */ /* 0x040fe20007ffe0ff */
[----:B------:R-:W-:Y:S01]  /*09a0*/  IMAD.SHL.U32 R176, R216, 0x8, RZ ;  /* 0x00000008d8b07824 */ /* 0x000fe200078e00ff */
[----:B------:R-:W-:Y:S01]  /*09b0*/  SHF.R.U32.HI R181, RZ, 0x1d, R211 ;  /* 0x0000001dffb57819 */ /* 0x000fe200000116d3 */
[----:B------:R-:W4:Y:S01]  /*09c0*/  LDC.64 R158, c[0x0][0x258] ;  /* 0x00009600ff9e7b82 */ /* 0x000f220000000a00 */
[----:B------:R-:W-:Y:S01]  /*09d0*/  SHF.R.U32.HI R185, RZ, 0x1d, R203 ;  /* 0x0000001dffb97819 */ /* 0x000fe200000116cb */
[----:B-1----:R-:W-:Y:S01]  /*09e0*/  IMAD.WIDE.U32 R200, R203, 0x8, R214 ;  /* 0x00000008cbc87825 */ /* 0x002fe200078e00d6 */
[----:B0-----:R-:W-:-:S02]  /*09f0*/  IADD3 R48, P2, R184, UR14, RZ ;  /* 0x0000000eb8307c10 */ /* 0x001fc4000ff5e0ff */
[----:B------:R-:W-:Y:S01]  /*0a00*/  IADD3 R50, P3, R182, UR14, RZ ;  /* 0x0000000eb6327c10 */ /* 0x000fe2000ff7e0ff */
[----:B------:R-:W-:Y:S01]  /*0a10*/  IMAD.WIDE.U32 R198, R220, 0x8, R214 ;  /* 0x00000008dcc67825 */ /* 0x000fe200078e00d6 */
[----:B------:R-:W-:Y:S01]  /*0a20*/  IADD3.X R49, R183, UR15, RZ, P2, !PT ;  /* 0x0000000fb7317c10 */ /* 0x000fe200097fe4ff */
[----:B------:R-:W3:Y:S01]  /*0a30*/  LDG.E.64 R200, desc[UR4][R200.64] ;  /* 0x00000004c8c87981 */ /* 0x000ee2000c1e1b00 */
[----:B------:R-:W-:Y:S01]  /*0a40*/  SHF.R.U32.HI R179, RZ, 0x1d, R219 ;  /* 0x0000001dffb37819 */ /* 0x000fe200000116db */
[--C-:B------:R-:W-:Y:S01]  /*0a50*/  IMAD.WIDE.U32 R194, R211, 0x8, R214.reuse ;  /* 0x00000008d3c27825 */ /* 0x100fe200078e00d6 */
[----:B------:R-:W-:Y:S01]  /*0a60*/  SHF.L.U32 R178, R218, 0x3, RZ ;  /* 0x00000003dab27819 */ /* 0x000fe200000006ff */
[----:B------:R-:W3:Y:S01]  /*0a70*/  LDG.E.64 R198, desc[UR4][R198.64] ;  /* 0x00000004c6c67981 */ /* 0x000ee2000c1e1b00 */
[----:B------:R-:W-:Y:S01]  /*0a80*/  IADD3 R108, P2, R180, UR14, RZ ;  /* 0x0000000eb46c7c10 */ /* 0x000fe2000ff5e0ff */
[--C-:B------:R-:W-:Y:S01]  /*0a90*/  IMAD.WIDE.U32 R212, R219, 0x8, R214.reuse ;  /* 0x00000008dbd47825 */ /* 0x100fe200078e00d6 */
[----:B------:R-:W-:Y:S01]  /*0aa0*/  IADD3 R162, P0, R186, UR14, RZ ;  /* 0x0000000ebaa27c10 */ /* 0x000fe2000ff1e0ff */
[----:B------:R-:W3:Y:S01]  /*0ab0*/  LDG.E.64 R194, desc[UR4][R194.64] ;  /* 0x00000004c2c27981 */ /* 0x000ee2000c1e1b00 */
[----:B------:R-:W-:Y:S01]  /*0ac0*/  SHF.L.U32 R174, R193, 0x3, RZ ;  /* 0x00000003c1ae7819 */ /* 0x000fe200000006ff */
[----:B------:R-:W-:Y:S01]  /*0ad0*/  IMAD.WIDE.U32 R196, R218, 0x8, R214 ;  /* 0x00000008dac47825 */ /* 0x000fe200078e00d6 */
[----:B------:R-:W-:Y:S01]  /*0ae0*/  IADD3.X R51, R181, UR15, RZ, P3, !PT ;  /* 0x0000000fb5337c10 */ /* 0x000fe20009ffe4ff */
[----:B------:R-:W3:Y:S01]  /*0af0*/  LDG.E.64 R48, desc[UR4][R48.64] ;  /* 0x0000000430307981 */ /* 0x000ee2000c1e1b00 */
[----:B------:R-:W-:-:S02]  /*0b00*/  SHF.R.U32.HI R177, RZ, 0x1d, R218 ;  /* 0x0000001dffb17819 */ /* 0x000fc400000116da */
[----:B------:R-:W-:Y:S01]  /*0b10*/  IADD3 R110, P3, R178, UR14, RZ ;  /* 0x0000000eb26e7c10 */ /* 0x000fe2000ff7e0ff */
[----:B------:R-:W-:Y:S01]  /*0b20*/  IMAD.WIDE.U32 R228, R216, 0x8, R214 ;  /* 0x00000008d8e47825 */ /* 0x000fe200078e00d6 */
[----:B------:R-:W-:Y:S01]  /*0b30*/  IADD3.X R109, R179, UR15, RZ, P2, !PT ;  /* 0x0000000fb36d7c10 */ /* 0x000fe200097fe4ff */
[----:B------:R-:W3:Y:S01]  /*0b40*/  LDG.E.64 R196, desc[UR4][R196.64] ;  /* 0x00000004c4c47981 */ /* 0x000ee2000c1e1b00 */
[----:B------:R-:W-:Y:S02]  /*0b50*/  SHF.R.U32.HI R175, RZ, 0x1d, R216 ;  /* 0x0000001dffaf7819 */ /* 0x000fe400000116d8 */
[----:B------:R-:W-:Y:S01]  /*0b60*/  IADD3 R160, P2, R176, UR14, RZ ;  /* 0x0000000eb0a07c10 */ /* 0x000fe2000ff5e0ff */
[----:B--2---:R-:W-:Y:S01]  /*0b70*/  IMAD.WIDE R170, R188, 0x4, R170 ;  /* 0x00000004bcaa7825 */ /* 0x004fe200078e02aa */
[----:B------:R-:W-:Y:S01]  /*0b80*/  IADD3.X R163, R185, UR15, RZ, P0, !PT ;  /* 0x0000000fb9a37c10 */ /* 0x000fe200087fe4ff */
[----:B------:R-:W2:Y:S01]  /*0b90*/  LDG.E.64 R50, desc[UR4][R50.64] ;  /* 0x0000000432327981 */ /* 0x000ea2000c1e1b00 */
[----:B------:R-:W-:Y:S01]  /*0ba0*/  SHF.R.U32.HI R173, RZ, 0x1d, R193 ;  /* 0x0000001dffad7819 */ /* 0x000fe200000116c1 */
[----:B------:R-:W-:Y:S01]  /*0bb0*/  IMAD.WIDE.U32 R214, R193, 0x8, R214 ;  /* 0x00000008c1d67825 */ /* 0x000fe200078e00d6 */
[----:B------:R-:W-:Y:S01]  /*0bc0*/  IADD3 R164, P0, R174, UR14, RZ ;  /* 0x0000000eaea47c10 */ /* 0x000fe2000ff1e0ff */
[----:B------:R-:W2:Y:S01]  /*0bd0*/  LDG.E.64 R108, desc[UR4][R108.64] ;  /* 0x000000046c6c7981 */ /* 0x000ea2000c1e1b00 */
[----:B------:R-:W-:-:S02]  /*0be0*/  IADD3.X R111, R177, UR15, RZ, P3, !PT ;  /* 0x0000000fb16f7c10 */ /* 0x000fc40009ffe4ff */
[----:B------:R-:W-:Y:S01]  /*0bf0*/  IADD3.X R161, R175, UR15, RZ, P2, !PT ;  /* 0x0000000fafa17c10 */ /* 0x000fe200097fe4ff */
[----:B------:R-:W2:Y:S01]  /*0c00*/  LDG.E.64 R214, desc[UR4][R214.64] ;  /* 0x00000004d6d67981 */ /* 0x000ea2000c1e1b00 */
[----:B------:R-:W-:-:S03]  /*0c10*/  IADD3.X R165, R173, UR15, RZ, P0, !PT ;  /* 0x0000000fada57c10 */ /* 0x000fc600087fe4ff */
[----:B------:R-:W2:Y:S04]  /*0c20*/  LDG.E.64 R110, desc[UR4][R110.64] ;  /* 0x000000046e6e7981 */ /* 0x000ea8000c1e1b00 */
[----:B------:R-:W2:Y:S04]  /*0c30*/  LDG.E.64 R162, desc[UR4][R162.64] ;  /* 0x00000004a2a27981 */ /* 0x000ea8000c1e1b00 */
[----:B------:R-:W2:Y:S04]  /*0c40*/  LDG.E R217, desc[UR4][R170.64] ;  /* 0x00000004aad97981 */ /* 0x000ea8000c1e1900 */
[----:B------:R-:W2:Y:S04]  /*0c50*/  LDG.E.64 R160, desc[UR4][R160.64] ;  /* 0x00000004a0a07981 */ /* 0x000ea8000c1e1b00 */
[----:B------:R-:W2:Y:S01]  /*0c60*/  LDG.E.64 R164, desc[UR4][R164.64] ;  /* 0x00000004a4a47981 */ /* 0x000ea2000c1e1b00 */
[----:B----4-:R-:W-:-:S03]  /*0c70*/  IMAD.WIDE R168, R188, 0x4, R158 ;  /* 0x00000004bca87825 */ /* 0x010fc600078e029e */
[----:B------:R-:W4:Y:S04]  /*0c80*/  LDG.E.64 R212, desc[UR4][R212.64] ;  /* 0x00000004d4d47981 */ /* 0x000f28000c1e1b00 */
[----:B------:R-:W4:Y:S04]  /*0c90*/  LDG.E.64 R228, desc[UR4][R228.64] ;  /* 0x00000004e4e47981 */ /* 0x000f28000c1e1b00 */
        /* <DEDUP_REMOVED lines=9> */
[----:B-----5:R1:W5:Y:S01]  /*0d30*/  @P2 LDG.E.64 R246, desc[UR4][R166.64] ;  /* 0x00000004a6f62981 */ /* 0x020362000c1e1b00 */
[----:B------:R-:W-:Y:S02]  /*0d40*/  @P2 LEA.HI.X R209, R220, UR13, RZ, 0x3, P0 ;  /* 0x0000000ddcd12c11 */ /* 0x000fe400080f1cff */
[----:B------:R-:W-:Y:S01]  /*0d50*/  @P2 LEA R206, P4, R211, UR12, 0x3 ;  /* 0x0000000cd3ce2c11 */ /* 0x000fe2000f8818ff */
[----:B------:R1:W5:Y:S01]  /*0d60*/  LDG.E R171, desc[UR4][R158.64] ;  /* 0x000000049eab7981 */ /* 0x000362000c1e1900 */
[----:B------:R-:W-:-:S02]  /*0d70*/  @P2 LEA R202, P0, R219, UR12, 0x3 ;  /* 0x0000000cdbca2c11 */ /* 0x000fc4000f8018ff */
[----:B------:R-:W-:Y:S01]  /*0d80*/  @P2 LEA.HI.X R207, R211, UR13, RZ, 0x3, P4 ;  /* 0x0000000dd3cf2c11 */ /* 0x000fe2000a0f1cff */
[----:B------:R-:W5:Y:S01]  /*0d90*/  @P2 LDG.E.64 R244, desc[UR4][R208.64] ;  /* 0x00000004d0f42981 */ /* 0x000f62000c1e1b00 */
[----:B------:R-:W-:Y:S02]  /*0da0*/  @P2 LEA.HI.X R203, R219, UR13, RZ, 0x3, P0 ;  /* 0x0000000ddbcb2c11 */ /* 0x000fe400080f1cff */
[----:B0-----:R-:W-:Y:S01]  /*0db0*/  @P2 LEA R168, P4, R218, UR12, 0x3 ;  /* 0x0000000cdaa82c11 */ /* 0x001fe2000f8818ff */
[----:B------:R0:W5:Y:S01]  /*0dc0*/  @P2 LDG.E.64 R242, desc[UR4][R206.64] ;  /* 0x00000004cef22981 */ /* 0x000162000c1e1b00 */
[----:B------:R-:W-:Y:S02]  /*0dd0*/  @P2 LEA R204, P0, R216, UR12, 0x3 ;  /* 0x0000000cd8cc2c11 */ /* 0x000fe4000f8018ff */
        /* <DEDUP_REMOVED lines=11> */
[----:B0-----:R-:W-:-:S02]  /*0e90*/  LEA R206, P0, R219, UR16, 0x2 ;  /* 0x00000010dbce7c11 */ /* 0x001fc4000f8010ff */
[----:B------:R-:W-:Y:S01]  /*0ea0*/  LEA.HI.X R211, R211, UR17, RZ, 0x2, P4 ;  /* 0x00000011d3d37c11 */ /* 0x000fe2000a0f14ff */
[----:B------:R-:W5:Y:S01]  /*0eb0*/  LDG.E R170, desc[UR4][R158.64] ;  /* 0x000000049eaa7981 */ /* 0x000f62000c1e1900 */
[----:B------:R-:W-:Y:S02]  /*0ec0*/  LEA.HI.X R207, R219, UR17, RZ, 0x2, P0 ;  /* 0x00000011dbcf7c11 */ /* 0x000fe400080f14ff */
[----:B------:R-:W-:Y:S01]  /*0ed0*/  LEA R208, P4, R218, UR16, 0x2 ;  /* 0x00000010dad07c11 */ /* 0x000fe2000f8810ff */
[----:B------:R-:W5:Y:S01]  /*0ee0*/  LDG.E R169, desc[UR4][R210.64] ;  /* 0x00000004d2a97981 */ /* 0x000f62000c1e1900 */
[----:B------:R-:W-:Y:S02]  /*0ef0*/  LEA R202, P0, R216, UR16, 0x2 ;  /* 0x00000010d8ca7c11 */ /* 0x000fe4000f8010ff */
[----:B-1----:R-:W-:Y:S01]  /*0f00*/  LEA R204, P5, R193, UR16, 0x2 ;  /* 0x00000010c1cc7c11 */ /* 0x002fe2000f8a10ff */
[----:B------:R-:W-:Y:S01]  /*0f10*/  IMAD.MOV.U32 R166, RZ, RZ, 0x3f800000 ;  /* 0x3f800000ffa67424 */ /* 0x000fe200078e00ff */
[----:B------:R-:W-:Y:S01]  /*0f20*/  LEA.HI.X R209, R218, UR17, RZ, 0x2, P4 ;  /* 0x00000011dad17c11 */ /* 0x000fe2000a0f14ff */
[----:B------:R-:W5:Y:S01]  /*0f30*/  LDG.E R168, desc[UR4][R206.64] ;  /* 0x00000004cea87981 */ /* 0x000f62000c1e1900 */
[----:B------:R-:W-:-:S02]  /*0f40*/  LEA.HI.X R203, R216, UR17, RZ, 0x2, P0 ;  /* 0x00000011d8cb7c11 */ /* 0x000fc400080f14ff */
[----:B------:R-:W-:Y:S01]  /*0f50*/  LEA.HI.X R205, R193, UR17, RZ, 0x2, P5 ;  /* 0x00000011c1cd7c11 */ /* 0x000fe2000a8f14ff */
[----:B------:R-:W5:Y:S01]  /*0f60*/  LDG.E R167, desc[UR4][R208.64] ;  /* 0x00000004d0a77981 */ /* 0x000f62000c1e1900 */
[----:B------:R-:W-:-:S03]  /*0f70*/  ISETP.NE.AND P4, PT, RZ, UR11, PT ;  /* 0x0000000bff007c0c */ /* 0x000fc6000bf85270 */
[----:B------:R0:W5:Y:S04]  /*0f80*/  LDG.E R159, desc[UR4][R202.64] ;  /* 0x00000004ca9f7981 */ /* 0x000168000c1e1900 */
[----:B------:R1:W5:Y:S01]  /*0f90*/  LDG.E R158, desc[UR4][R204.64] ;  /* 0x00000004cc9e7981 */ /* 0x000362000c1e1900 */
[----:B------:R-:W-:Y:S01]  /*0fa0*/  UMOV UR6, 0xffffffff ;  /* 0xffffffff00067882 */ /* 0x000fe20000000000 */
[----:B------:R-:W-:Y:S02]  /*0fb0*/  LOP3.LUT P5, RZ, R118, 0x1f, RZ, 0xc0, !PT ;  /* 0x0000001f76ff7812 */ /* 0x000fe400078ac0ff */
[----:B---3--:R-:W-:Y:S02]  /*0fc0*/  @P1 SHF.L.U32 R166, R0, 0x10, RZ ;  /* 0x0000001000a61819 */ /* 0x008fe400000006ff */
[----:B------:R-:W-:Y:S01]  /*0fd0*/  SHF.R.U64 R226, R200, 0x10, R201 ;  /* 0x00000010c8e27819 */ /* 0x000fe200000012c9 */
[----:B------:R-:W-:Y:S01]  /*0fe0*/  IMAD.MOV.U32 R0, RZ, RZ, R200 ;  /* 0x000000ffff007224 */ /* 0x000fe200078e00c8 */
[----:B------:R-:W-:-:S02]  /*0ff0*/  MOV R193, R201 ;  /* 0x000000c900c17202 */ /* 0x000fc40000000f00 */
[----:B------:R-:W-:Y:S01]  /*1000*/  SHF.R.U32.HI R222, RZ, 0x10, R201 ;  /* 0x00000010ffde7819 */ /* 0x000fe200000116c9 */
[----:B0-----:R-:W-:Y:S01]  /*1010*/  IMAD.MOV.U32 R202, RZ, RZ, R194 ;  /* 0x000000ffffca7224 */ /* 0x001fe200078e00c2 */
[----:B-1----:R-:W-:Y:S02]  /*1020*/  SHF.R.U64 R204, R194, 0x10, R195 ;  /* 0x00000010c2cc7819 */ /* 0x002fe400000012c3 */
[----:B------:R-:W-:Y:S01]  /*1030*/  SHF.R.U64 R209, R48, 0x10, R49 ;  /* 0x0000001030d17819 */ /* 0x000fe20000001231 */
[----:B------:R-:W-:Y:S01]  /*1040*/  IMAD.MOV.U32 R206, RZ, RZ, R198 ;  /* 0x000000ffffce7224 */ /* 0x000fe200078e00c6 */
[--C-:B------:R-:W-:Y:S02]  /*1050*/  SHF.R.U64 R220, R196, 0x10, R197.reuse ;  /* 0x00000010c4dc7819 */ /* 0x100fe400000012c5 */
[----:B------:R-:W-:Y:S02]  /*1060*/  MOV R223, R197 ;  /* 0x000000c500df7202 */ /* 0x000fe40000000f00 */
[----:B------:R-:W-:Y:S01]  /*1070*/  SHF.R.U32.HI R224, RZ, 0x10, R197 ;  /* 0x00000010ffe07819 */ /* 0x000fe200000116c5 */
[----:B------:R-:W-:Y:S01]  /*1080*/  IMAD.U32 R197, R48, 0x10000, RZ ;  /* 0x0001000030c57824 */ /* 0x000fe200078e00ff */
[C---:B--2---:R-:W-:Y:S01]  /*1090*/  SHF.R.U64 R205, R50.reuse, 0x10, R51 ;  /* 0x0000001032cd7819 */ /* 0x044fe20000001233 */
[----:B------:R-:W-:Y:S01]  /*10a0*/  IMAD.U32 R203, R50, 0x10000, RZ ;  /* 0x0001000032cb7824 */ /* 0x000fe200078e00ff */
[C---:B------:R-:W-:Y:S01]  /*10b0*/  SHF.R.U64 R230, R108.reuse, 0x10, R109 ;  /* 0x000000106ce67819 */ /* 0x040fe2000000126d */
[----:B------:R-:W-:Y:S01]  /*10c0*/  IMAD.U32 R250, R108, 0x10000, RZ ;  /* 0x000100006cfa7824 */ /* 0x000fe200078e00ff */
[----:B------:R-:W-:Y:S01]  /*10d0*/  SHF.L.U32 R248, R109, 0x10, RZ ;  /* 0x000000106df87819 */ /* 0x000fe200000006ff */
[----:B------:R-:W-:Y:S01]  /*10e0*/  IMAD.MOV.U32 R194, RZ, RZ, R214 ;  /* 0x000000ffffc27224 */ /* 0x000fe200078e00d6 */
[----:B------:R-:W-:-:S02]  /*10f0*/  SHF.R.U64 R236, R214, 0x10, R215 ;  /* 0x00000010d6ec7819 */ /* 0x000fc400000012d7 */
[----:B------:R-:W-:Y:S01]  /*1100*/  SHF.R.U32.HI R214, RZ, 0x10, R109 ;  /* 0x00000010ffd67819 */ /* 0x000fe2000001166d */
[C---:B------:R-:W-:Y:S01]  /*1110*/  IMAD.U32 R238, R110.reuse, 0x10000, RZ ;  /* 0x000100006eee7824 */ /* 0x040fe200078e00ff */
[--C-:B------:R-:W-:Y:S02]  /*1120*/  SHF.R.U64 R48, R110, 0x10, R111.reuse ;  /* 0x000000106e307819 */ /* 0x100fe4000000126f */
[----:B------:R-:W-:Y:S02]  /*1130*/  SHF.R.U32.HI R50, RZ, 0x10, R111 ;  /* 0x00000010ff327819 */ /* 0x000fe4000001166f */
[----:B------:R-:W-:Y:S02]  /*1140*/  SHF.L.U32 R249, R111, 0x10, RZ ;  /* 0x000000106ff97819 */ /* 0x000fe400000006ff */
[C---:B------:R-:W-:Y:S01]  /*1150*/  SHF.R.U64 R211, R162.reuse, 0x10, R163 ;  /* 0x00000010a2d37819 */ /* 0x040fe200000012a3 */
[----:B------:R-:W-:Y:S01]  /*1160*/  IMAD.U32 R162, R162, 0x10000, RZ ;  /* 0x00010000a2a27824 */ /* 0x000fe200078e00ff */
[----:B------:R-:W-:-:S02]  /*1170*/  FSEL R241, R217, RZ, !P4 ;  /* 0x000000ffd9f17208 */ /* 0x000fc40006000000 */
[C-C-:B------:R-:W-:Y:S01]  /*1180*/  SHF.R.U64 R108, R160.reuse, 0x10, R161.reuse ;  /* 0x00000010a06c7819 */ /* 0x140fe200000012a1 */
[----:B------:R-:W-:Y:S01]  /*1190*/  IMAD.U32 R111, R160, 0x10000, RZ ;  /* 0x00010000a06f7824 */ /* 0x000fe200078e00ff */
[----:B------:R-:W-:Y:S02]  /*11a0*/  SHF.R.U32.HI R110, RZ, 0x10, R161 ;  /* 0x00000010ff6e7819 */ /* 0x000fe400000116a1 */
[----:B------:R-:W-:Y:S02]  /*11b0*/  SHF.L.U32 R109, R161, 0x10, RZ ;  /* 0x00000010a16d7819 */ /* 0x000fe400000006ff */
[----:B------:R-:W-:Y:S02]  /*11c0*/  SHF.L.U32 R160, R163, 0x10, RZ ;  /* 0x00000010a3a07819 */ /* 0x000fe400000006ff */
[----:B------:R-:W-:Y:S02]  /*11d0*/  SHF.R.U32.HI R201, RZ, 0x10, R49 ;  /* 0x00000010ffc97819 */ /* 0x000fe40000011631 */
[----:B------:R-:W-:-:S02]  /*11e0*/  SHF.R.U32.HI R234, RZ, 0x10, R51 ;  /* 0x00000010ffea7819 */ /* 0x000fc40000011633 */
[----:B------:R-:W-:Y:S02]  /*11f0*/  SHF.R.U32.HI R235, RZ, 0x10, R163 ;  /* 0x00000010ffeb7819 */ /* 0x000fe400000116a3 */
[----:B------:R-:W-:Y:S01]  /*1200*/  SHF.R.U64 R161, R164, 0x10, R165 ;  /* 0x00000010a4a17819 */ /* 0x000fe200000012a5 */
[----:B------:R-:W-:Y:S01]  /*1210*/  FADD.FTZ R163, -R241, R162 ;  /* 0x000000a2f1a37221 */ /* 0x000fe20000010100 */
[--C-:B------:R-:W-:Y:S02]  /*1220*/  SHF.R.U64 R198, R198, 0x10, R199.reuse ;  /* 0x00000010c6c67819 */ /* 0x100fe400000012c7 */
[----:B------:R-:W-:Y:S02]  /*1230*/  MOV R227, R199 ;  /* 0x000000c700e37202 */ /* 0x000fe40000000f00 */
[----:B------:R-:W-:Y:S02]  /*1240*/  SHF.R.U32.HI R200, RZ, 0x10, R199 ;  /* 0x00000010ffc87819 */ /* 0x000fe400000116c7 */
[----:B------:R-:W-:-:S02]  /*1250*/  SHF.R.U32.HI R207, RZ, 0x10, R165 ;  /* 0x00000010ffcf7819 */ /* 0x000fc400000116a5 */
[----:B------:R-:W-:Y:S02]  /*1260*/  SHF.L.U32 R199, R49, 0x10, RZ ;  /* 0x0000001031c77819 */ /* 0x000fe400000006ff */
[----:B------:R-:W-:Y:S01]  /*1270*/  SHF.L.U32 R252, R51, 0x10, RZ ;  /* 0x0000001033fc7819 */ /* 0x000fe200000006ff */
[----:B------:R-:W-:Y:S01]  /*1280*/  IMAD.U32 R51, R164, 0x10000, RZ ;  /* 0x00010000a4337824 */ /* 0x000fe200078e00ff */
        /* <DEDUP_REMOVED lines=14> */
[----:B------:R-:W-:Y:S01]  /*1370*/  SHF.L.U32 R50, R161, 0x10, RZ ;  /* 0x00000010a1327819 */ /* 0x000fe200000006ff */
[----:B------:R-:W-:Y:S01]  /*1380*/  IMAD.MOV.U32 R218, RZ, RZ, R196 ;  /* 0x000000ffffda7224 */ /* 0x000fe200078e00c4 */
[----:B------:R-:W-:Y:S01]  /*1390*/  MOV R219, R195 ;  /* 0x000000c300db7202 */ /* 0x000fe20000000f00 */
[----:B------:R-:W-:Y:S01]  /*13a0*/  IMAD.U32 R48, R207, 0x10000, RZ ;  /* 0x00010000cf307824 */ /* 0x000fe200078e00ff */
[----:B------:R-:W-:Y:S01]  /*13b0*/  SHF.R.U32.HI R208, RZ, 0x10, R195 ;  /* 0x00000010ffd07819 */ /* 0x000fe200000116c3 */
[----:B----4-:R-:W-:Y:S02]  /*13c0*/  IMAD.MOV.U32 R210, RZ, RZ, R212 ;  /* 0x000000ffffd27224 */ /* 0x010fe400078e00d4 */
[C---:B------:R-:W-:Y:S01]  /*13d0*/  FADD.FTZ R108, -R241.reuse, R197 ;  /* 0x000000c5f16c7221 */ /* 0x040fe20000010100 */
[----:B------:R-:W-:Y:S01]  /*13e0*/  IMAD.MOV.U32 R196, RZ, RZ, R228 ;  /* 0x000000ffffc47224 */ /* 0x000fe200078e00e4 */
[----:B------:R-:W-:Y:S01]  /*13f0*/  SHF.R.U64 R212, R212, 0x10, R213 ;  /* 0x00000010d4d47819 */ /* 0x000fe200000012d5 */
[C---:B------:R-:W-:Y:S01]  /*1400*/  FADD.FTZ R161, -R241.reuse, R211 ;  /* 0x000000d3f1a17221 */ /* 0x040fe20000010100 */
[----:B------:R-:W-:Y:S01]  /*1410*/  MOV R195, R213 ;  /* 0x000000d500c37202 */ /* 0x000fe20000000f00 */
[C---:B------:R-:W-:Y:S01]  /*1420*/  FADD.FTZ R197, -R241.reuse, R209 ;  /* 0x000000d1f1c57221 */ /* 0x040fe20000010100 */
[----:B------:R-:W-:Y:S01]  /*1430*/  SHF.R.U32.HI R216, RZ, 0x10, R213 ;  /* 0x00000010ffd87819 */ /* 0x000fe200000116d5 */
[C---:B------:R-:W-:Y:S01]  /*1440*/  FADD.FTZ R235, -R241.reuse, R235 ;  /* 0x000000ebf1eb7221 */ /* 0x040fe20000010100 */
[----:B------:R-:W-:Y:S01]  /*1450*/  SHF.R.U64 R228, R228, 0x10, R229 ;  /* 0x00000010e4e47819 */ /* 0x000fe200000012e5 */
[C---:B------:R-:W-:Y:S01]  /*1460*/  FADD.FTZ R199, -R241.reuse, R199 ;  /* 0x000000c7f1c77221 */ /* 0x040fe20000010100 */
[----:B------:R-:W-:Y:S01]  /*1470*/  MOV R231, R229 ;  /* 0x000000e500e77202 */ /* 0x000fe20000000f00 */
[C---:B------:R-:W-:Y:S01]  /*1480*/  FADD.FTZ R203, -R241.reuse, R203 ;  /* 0x000000cbf1cb7221 */ /* 0x040fe20000010100 */
[----:B------:R-:W-:Y:S01]  /*1490*/  SHF.R.U32.HI R232, RZ, 0x10, R229 ;  /* 0x00000010ffe87819 */ /* 0x000fe200000116e5 */
        /* <DEDUP_REMOVED lines=25> */
[----:B------:R-:W-:Y:S01]  /*1630*/  IMAD.U32 R214, R195, 0x10000, RZ ;  /* 0x00010000c3d67824 */ /* 0x000fe200078e00ff */
[----:B------:R-:W-:Y:S01]  /*1640*/  SHF.L.U32 R50, R206, 0x10, RZ ;  /* 0x00000010ce327819 */ /* 0x000fe200000006ff */
[----:B------:R-:W-:Y:S01]  /*1650*/  FADD.FTZ R149, R48, R149 ;  /* 0x0000009530957221 */ /* 0x000fe20000010000 */
[-C--:B------:R-:W-:Y:S01]  /*1660*/  FFMA.FTZ R187, R0, R48.reuse, R187 ;  /* 0x0000003000bb7223 */ /* 0x080fe200000100bb */
[----:B------:R-:W-:Y:S01]  /*1670*/  FMUL.FTZ R163, R52, R48 ;  /* 0x0000003034a37220 */ /* 0x000fe20000410000 */
[----:B------:R-:W-:-:S02]  /*1680*/  IMAD.U32 R48, R198, 0x10000, RZ ;  /* 0x00010000c6307824 */ /* 0x000fc400078e00ff */
[C---:B------:R-:W-:Y:S01]  /*1690*/  FMUL.FTZ R197, R172.reuse, R197 ;  /* 0x000000c5acc57220 */ /* 0x040fe20000410000 */
[C---:B------:R-:W-:Y:S01]  /*16a0*/  FMUL.FTZ R195, R172.reuse, R108 ;  /* 0x0000006cacc37220 */ /* 0x040fe20000410000 */
[----:B------:R-:W-:Y:S01]  /*16b0*/  IMAD.U32 R162, R193, 0x10000, RZ ;  /* 0x00010000c1a27824 */ /* 0x000fe200078e00ff */
[----:B------:R-:W-:Y:S01]  /*16c0*/  SHF.L.U32 R198, R227, 0x10, RZ ;  /* 0x00000010e3c67819 */ /* 0x000fe200000006ff */
[----:B------:R-:W-:Y:S01]  /*16d0*/  FMUL.FTZ R193, R172, R235 ;  /* 0x000000ebacc17220 */ /* 0x000fe20000410000 */
[----:B------:R-:W-:Y:S02]  /*16e0*/  IMAD.U32 R227, R196, 0x10000, RZ ;  /* 0x00010000c4e37824 */ /* 0x000fe400078e00ff */
[----:B------:R-:W-:Y:S01]  /*16f0*/  FMUL.FTZ R165, R172, R165 ;  /* 0x000000a5aca57220 */ /* 0x000fe20000410000 */
[----:B------:R-:W-:Y:S01]  /*1700*/  SHF.L.U32 R235, R194, 0x10, RZ ;  /* 0x00000010c2eb7819 */ /* 0x000fe200000006ff */
        /* <DEDUP_REMOVED lines=10> */
[----:B------:R-:W-:Y:S01]  /*17b0*/  SHF.L.U32 R222, R222, 0x10, RZ ;  /* 0x00000010dede7819 */ /* 0x000fe200000006ff */
[----:B------:R-:W-:Y:S01]  /*17c0*/  FADD.FTZ R145, R162, R145 ;  /* 0x00000091a2917221 */ /* 0x000fe20000010000 */
[-C--:B------:R-:W-:Y:S01]  /*17d0*/  FFMA.FTZ R146, R165, R162.reuse, R146 ;  /* 0x000000a2a5927223 */ /* 0x080fe20000010092 */
[----:B------:R-:W-:Y:S01]  /*17e0*/  FMUL.FTZ R162, R54, R162 ;  /* 0x000000a236a27220 */ /* 0x000fe20000410000 */
[----:B------:R-:W-:Y:S01]  /*17f0*/  FADD.FTZ R48, R48, R160 ;  /* 0x000000a030307221 */ /* 0x000fe20000010000 */
[----:B------:R-:W-:Y:S01]  /*1800*/  FFMA.FTZ R50, R161, R160, R50 ;  /* 0x000000a0a1327223 */ /* 0x000fe20000010032 */
[----:B------:R-:W-:Y:S01]  /*1810*/  FMUL.FTZ R164, R55, R222 ;  /* 0x000000de37a47220 */ /* 0x000fe20000410000 */
[----:B------:R-:W-:Y:S01]  /*1820*/  SHF.L.U32 R206, R219, 0x10, RZ ;  /* 0x00000010dbce7819 */ /* 0x000fe200000006ff */
[----:B------:R-:W-:Y:S01]  /*1830*/  FADD.FTZ R48, R48, R162 ;  /* 0x000000a230307221 */ /* 0x000fe20000010000 */
[----:B------:R-:W-:Y:S01]  /*1840*/  FFMA.FTZ R50, R165, R162, R50 ;  /* 0x000000a2a5327223 */ /* 0x000fe20000010032 */
[----:B------:R-:W-:Y:S01]  /*1850*/  SHF.L.U32 R219, R218, 0x10, RZ ;  /* 0x00000010dadb7819 */ /* 0x000fe200000006ff */
        /* <DEDUP_REMOVED lines=13> */
[----:B------:R-:W-:Y:S02]  /*1930*/  IMAD.U32 R202, R202, 0x10000, RZ ;  /* 0x00010000caca7824 */ /* 0x000fe400078e00ff */
        /* <DEDUP_REMOVED lines=11> */
[C---:B------:R-:W-:Y:S01]  /*19f0*/  FMUL.FTZ R205, R172.reuse, R205 ;  /* 0x000000cdaccd7220 */ /* 0x040fe20000410000 */
[----:B------:R-:W-:Y:S01]  /*1a00*/  FMUL.FTZ R222, R172, R249 ;  /* 0x000000f9acde7220 */ /* 0x000fe20000410000 */
[----:B------:R-:W-:Y:S01]  /*1a10*/  FMUL.FTZ R202, R60, R202 ;  /* 0x000000ca3cca7220 */ /* 0x000fe20000410000 */
[----:B------:R-:W-:Y:S01]  /*1a20*/  FADD.FTZ R249, R251, R200 ;  /* 0x000000c8fbf97221 */ /* 0x000fe20000010000 */
[----:B------:R-:W-:Y:S01]  /*1a30*/  FFMA.FTZ R48, R201, R200, R48 ;  /* 0x000000c8c9307223 */ /* 0x000fe20000010030 */
[----:B------:R-:W-:Y:S01]  /*1a40*/  FADD.FTZ R131, R204, R131 ;  /* 0x00000083cc837221 */ /* 0x000fe20000010000 */
[----:B------:R-:W-:Y:S01]  /*1a50*/  FMUL.FTZ R207, R172, R207 ;  /* 0x000000cfaccf7220 */ /* 0x000fe20000410000 */
        /* <DEDUP_REMOVED lines=145> */
.L_x_4741:
        /* <DEDUP_REMOVED lines=22> */
[----:B------:R-:W-:-:S05]  /*24d0*/  LEA R248, R109, R248, 0x3 ;  /* 0x000000f86df87211 */ /* 0x000fca00078e18ff */
        /* <DEDUP_REMOVED lines=18> */
[----:B-----5:R-:W-:Y:S02]  /*2600*/  @P2 SHF.R.U32.HI R48, RZ, 0x10, R247 ;  /* 0x00000010ff302819 */ /* 0x020fe400000116f7 */
[----:B------:R-:W-:Y:S01]  /*2610*/  FADD.FTZ R50, R50, R249 ;  /* 0x000000f932327221 */ /* 0x000fe20000010000 */
[----:B------:R-:W-:Y:S01]  /*2620*/  FADD.FTZ R51, R51, R108 ;  /* 0x0000006c33337221 */ /* 0x000fe20000010000 */
[----:B------:R-:W-:Y:S02]  /*2630*/  @P2 SHF.L.U32 R48, R48, 0x10, RZ ;  /* 0x0000001030302819 */ /* 0x000fe400000006ff */
[----:B------:R-:W-:Y:S01]  /*2640*/  FMUL.FTZ R50, R50, UR18 ;  /* 0x0000001232327c20 */ /* 0x000fe20008410000 */
[----:B------:R-:W-:-:S04]  /*2650*/  FMUL.FTZ R111, R51, UR18 ;  /* 0x00000012336f7c20 */ /* 0x000fc80008410000 */
[----:B------:R-:W-:Y:S02]  /*2660*/  FSEL R110, R50, RZ, !P4 ;  /* 0x000000ff326e7208 */ /* 0x000fe40006000000 */
[----:B------:R-:W-:-:S03]  /*2670*/  LOP3.LUT P4, RZ, R171, 0xff, RZ, 0xc0, !PT ;  /* 0x000000ffabff7812 */ /* 0x000fc6000788c0ff */
        /* <DEDUP_REMOVED lines=13> */
[----:B------:R-:W-:-:S02]  /*2750*/  FMUL.FTZ R161, R172, R193 ;  /* 0x000000c1aca17220 */ /* 0x000fc40000410000 */
[----:B------:R-:W-:Y:S01]  /*2760*/  @P2 FADD.FTZ R165, R165, R0 ;  /* 0x00000000a5a52221 */ /* 0x000fe20000010000 */
[----:B------:R-:W-:Y:S01]  /*2770*/  @P2 SHF.R.U64 R0, R246, 0x10, R247 ;  /* 0x00000010f6002819 */ /* 0x000fe200000012f7 */
[----:B------:R-:W-:-:S03]  /*2780*/  @P2 FADD.FTZ R161, R161, R48 ;  /* 0x00000030a1a12221 */ /* 0x000fc60000010000 */
[----:B------:R-:W-:Y:S02]  /*2790*/  @P2 SHF.L.U32 R0, R0, 0x10, RZ ;  /* 0x0000001000002819 */ /* 0x000fe400000006ff */
[----:B------:R-:W-:Y:S01]  /*27a0*/  @P0 F2FP.BF16.F32.PACK_AB R50, RZ, R161 ;  /* 0x000000a1ff32023e */ /* 0x000fe200000010ff */
[-C--:B------:R-:W-:Y:S02]  /*27b0*/  FMUL.FTZ R161, R161, R166.reuse ;  /* 0x000000a6a1a17220 */ /* 0x080fe40000410000 */
[----:B------:R-:W-:Y:S01]  /*27c0*/  @P2 FADD.FTZ R109, R109, R0 ;  /* 0x000000006d6d2221 */ /* 0x000fe20000010000 */
[----:B------:R-:W-:Y:S01]  /*27d0*/  @P2 IMAD.MOV.U32 R0, RZ, RZ, R247 ;  /* 0x000000ffff002224 */ /* 0x000fe200078e00f7 */
[----:B------:R-:W-:Y:S02]  /*27e0*/  @P0 PRMT R192, R50, 0x7610, R192 ;  /* 0x0000761032c00816 */ /* 0x000fe400000000c0 */
[----:B------:R-:W-:Y:S01]  /*27f0*/  FMUL.FTZ R162, R109, R166 ;  /* 0x000000a66da27220 */ /* 0x000fe20000410000 */
[----:B------:R-:W-:-:S02]  /*2800*/  @P0 F2FP.BF16.F32.PACK_AB R48, RZ, R109 ;  /* 0x0000006dff30023e */ /* 0x000fc400000010ff */
[----:B------:R-:W-:Y:S01]  /*2810*/  @P2 SHF.L.U32 R0, R0, 0x10, RZ ;  /* 0x0000001000002819 */ /* 0x000fe200000006ff */
[----:B------:R-:W-:Y:S01]  /*2820*/  FMUL.FTZ R162, R162, UR19 ;  /* 0x00000013a2a27c20 */ /* 0x000fe20008410000 */
[----:B------:R-:W-:-:S03]  /*2830*/  @P0 PRMT R189, R48, 0x7610, R189 ;  /* 0x0000761030bd0816 */ /* 0x000fc600000000bd */
[----:B------:R-:W-:Y:S01]  /*2840*/  @P2 FADD.FTZ R163, R163, R0 ;  /* 0x00000000a3a32221 */ /* 0x000fe20000010000 */
[----:B------:R-:W-:Y:S01]  /*2850*/  @P0 F2FP.BF16.F32.PACK_AB R0, RZ, R165 ;  /* 0x000000a5ff00023e */ /* 0x000fe200000010ff */
[----:B------:R-:W-:Y:S01]  /*2860*/  FMUL.FTZ R165, R165, R166 ;  /* 0x000000a6a5a57220 */ /* 0x000fe20000410000 */
[----:B------:R-:W-:Y:S01]  /*2870*/  @P0 LOP3.LUT R48, R189, 0xffff, RZ, 0xc0, !PT ;  /* 0x0000ffffbd300812 */ /* 0x000fe200078ec0ff */
[----:B------:R-:W-:Y:S01]  /*2880*/  FMUL.FTZ R160, R81, R162 ;  /* 0x000000a251a07220 */ /* 0x000fe20000410000 */
[----:B------:R-:W-:Y:S01]  /*2890*/  @P0 F2FP.BF16.F32.PACK_AB R49, RZ, R163 ;  /* 0x000000a3ff31023e */ /* 0x000fe200000010ff */
[----:B------:R-:W-:Y:S01]  /*28a0*/  FMUL.FTZ R165, R165, UR19 ;  /* 0x00000013a5a57c20 */ /* 0x000fe20008410000 */
[----:B------:R-:W-:Y:S01]  /*28b0*/  @P0 PRMT R190, R0, 0x7610, R190 ;  /* 0x0000761000be0816 */ /* 0x000fe200000000be */
[----:B------:R-:W-:Y:S01]  /*28c0*/  FMUL.FTZ R163, R163, R166 ;  /* 0x000000a6a3a37220 */ /* 0x000fe20000410000 */
[----:B------:R-:W-:Y:S01]  /*28d0*/  @P0 PRMT R191, R49, 0x7610, R191 ;  /* 0x0000761031bf0816 */ /* 0x000fe200000000bf */
[----:B------:R-:W-:-:S04]  /*28e0*/  @P0 IMAD.WIDE.U32 R48, R48, 0x10000, RZ ;  /* 0x0001000030300825 */ /* 0x000fc800078e00ff */
[----:B------:R-:W-:Y:S01]  /*28f0*/  FMUL.FTZ R163, R163, UR19 ;  /* 0x00000013a3a37c20 */ /* 0x000fe20008410000 */
[----:B------:R-:W-:Y:S02]  /*2900*/  @P0 PRMT R51, R191, 0x5410, R192 ;  /* 0x00005410bf330816 */ /* 0x000fe400000000c0 */
[----:B------:R-:W-:Y:S01]  /*2910*/  @P0 LOP3.LUT R50, R48, 0xffff, R190, 0xf8, !PT ;  /* 0x0000ffff30320812 */ /* 0x000fe200078ef8be */
[----:B------:R-:W-:Y:S01]  /*2920*/  FMUL.FTZ R164, R82, R163 ;  /* 0x000000a352a47220 */ /* 0x000fe20000410000 */
[----:B------:R-:W-:Y:S02]  /*2930*/  @P0 IADD3 R48, P5, R186, UR22, RZ ;  /* 0x00000016ba300c10 */ /* 0x000fe4000ffbe0ff */
[----:B------:R-:W-:Y:S02]  /*2940*/  @P0 LOP3.LUT R51, R51, R49, RZ, 0xfc, !PT ;  /* 0x0000003133330212 */ /* 0x000fe400078efcff */
[----:B------:R-:W-:Y:S02]  /*2950*/  @P0 IADD3.X R49, R185, UR23, RZ, P5, !PT ;  /* 0x00000017b9310c10 */ /* 0x000fe4000affe4ff */
[----:B------:R-:W-:-:S03]  /*2960*/  LOP3.LUT P5, RZ, R171, 0xff00, RZ, 0xc0, !PT ;  /* 0x0000ff00abff7812 */ /* 0x000fc600078ac0ff */
[----:B------:R0:W-:Y:S01]  /*2970*/  @P0 STG.E.64 desc[UR4][R48.64], R50 ;  /* 0x0000003230000986 */ /* 0x0001e2000c101b04 */
[----:B------:R-:W-:-:S06]  /*2980*/  FSEL R160, R160, RZ, P5 ;  /* 0x000000ffa0a07208 */ /* 0x000fcc0002800000 */
[----:B------:R-:W1:Y:S01]  /*2990*/  F2F.BF16.F32 R160, R160 ;  /* 0x000000a000a07304 */ /* 0x000e620000202000 */
[----:B--2---:R-:W-:-:S05]  /*29a0*/  @P4 IMAD.MOV.U32 R0, RZ, RZ, R250 ;  /* 0x000000ffff004224 */ /* 0x004fca00078e00fa */
[----:B------:R-:W-:Y:S01]  /*29b0*/  @P4 SHF.L.U32 R108, R0, 0x10, RZ ;  /* 0x00000010006c4819 */ /* 0x000fe200000006ff */
[----:B------:R-:W-:-:S06]  /*29c0*/  HFMA2.MMA R0, -RZ, RZ, 0, 0 ;  /* 0x00000000ff007435 */ /* 0x000fcc00000001ff */
[----:B------:R-:W-:Y:S01]  /*29d0*/  @P4 FMUL.FTZ R0, R165, R108 ;  /* 0x0000006ca5004220 */ /* 0x000fe20000410000 */
[----:B------:R-:W-:Y:S01]  /*29e0*/  FMUL.FTZ R165, R80, R165 ;  /* 0x000000a550a57220 */ /* 0x000fe20000410000 */
[----:B------:R-:W-:-:S04]  /*29f0*/  IADD3 R108, P6, R186, UR24, RZ ;  /* 0x00000018ba6c7c10 */ /* 0x000fc8000ffde0ff */
[----:B------:R-:W-:Y:S02]  /*2a00*/  FSEL R165, R165, RZ, P4 ;  /* 0x000000ffa5a57208 */ /* 0x000fe40002000000 */
[C---:B0-----:R-:W-:Y:S02]  /*2a10*/  IADD3 R50, P4, R184.reuse, UR20, RZ ;  /* 0x00000014b8327c10 */ /* 0x041fe4000ff9e0ff */
[----:B------:R-:W-:Y:S02]  /*2a20*/  IADD3.X R109, R185, UR25, RZ, P6, !PT ;  /* 0x00000019b96d7c10 */ /* 0x000fe4000b7fe4ff */
[----:B------:R-:W-:Y:S01]  /*2a30*/  @P0 IADD3 R48, P6, R184, UR22, RZ ;  /* 0x00000016b8300c10 */ /* 0x000fe2000ffde0ff */
[----:B------:R-:W0:Y:S01]  /*2a40*/  F2F.BF16.F32 R165, R165 ;  /* 0x000000a500a57304 */ /* 0x000e220000202000 */
[----:B------:R-:W-:Y:S02]  /*2a50*/  IADD3.X R51, R183, UR21, RZ, P4, !PT ;  /* 0x00000015b7337c10 */ /* 0x000fe4000a7fe4ff */
[----:B------:R-:W-:-:S02]  /*2a60*/  LOP3.LUT P4, RZ, R171, 0xff0000, RZ, 0xc0, !PT ;  /* 0x00ff0000abff7812 */ /* 0x000fc4000788c0ff */
[----:B------:R-:W-:Y:S02]  /*2a70*/  @P0 IADD3.X R49, R183, UR23, RZ, P6, !PT ;  /* 0x00000017b7310c10 */ /* 0x000fe4000b7fe4ff */
[----:B------:R-:W-:Y:S02]  /*2a80*/  LOP3.LUT P6, RZ, R171, 0xff000000, RZ, 0xc0, !PT ;  /* 0xff000000abff7812 */ /* 0x000fe400078cc0ff */
[----:B------:R-:W-:Y:S01]  /*2a90*/  FSEL R171, R164, RZ, P4 ;  /* 0x000000ffa4ab7208 */ /* 0x000fe20002000000 */
[----:B------:R-:W-:-:S04]  /*2aa0*/  FMUL.FTZ R164, R161, UR19 ;  /* 0x00000013a1a47c20 */ /* 0x000fc80008410000 */
[----:B------:R-:W-:Y:S01]  /*2ab0*/  FMUL.FTZ R161, R83, R164 ;  /* 0x000000a453a17220 */ /* 0x000fe20000410000 */
[----:B------:R-:W-:Y:S04]  /*2ac0*/  F2F.BF16.F32 R171, R171 ;  /* 0x000000ab00ab7304 */ /* 0x000fe80000202000 */
[----:B------:R-:W-:Y:S01]  /*2ad0*/  FSEL R185, R161, RZ, P6 ;  /* 0x000000ffa1b97208 */ /* 0x000fe20003000000 */
[----:B-1----:R-:W-:-:S05]  /*2ae0*/  IMAD.WIDE.U32 R160, R160, 0x10000, RZ ;  /* 0x00010000a0a07825 */ /* 0x002fca00078e00ff */
[----:B------:R-:W1:Y:S01]  /*2af0*/  F2F.BF16.F32 R185, R185 ;  /* 0x000000b900b97304 */ /* 0x000e620000202000 */
[----:B0-----:R-:W-:Y:S01]  /*2b00*/  LOP3.LUT R160, R160, R165, RZ, 0xfc, !PT ;  /* 0x000000a5a0a07212 */ /* 0x001fe200078efcff */
[----:B-1----:R-:W-:-:S05]  /*2b10*/  IMAD.U32 R193, R185, 0x10000, RZ ;  /* 0x00010000b9c17824 */ /* 0x002fca00078e00ff */
[----:B------:R-:W-:-:S05]  /*2b20*/  LOP3.LUT R161, R161, R193, R171, 0xfe, !PT ;  /* 0x000000c1a1a17212 */ /* 0x000fca00078efeab */
[----:B------:R0:W-:Y:S04]  /*2b30*/  STG.E.64 desc[UR4][R108.64], R160 ;  /* 0x000000a06c007986 */ /* 0x0001e8000c101b04 */
[----:B------:R-:W2:Y:S01]  /*2b40*/  LDG.E.64 R50, desc[UR4][R50.64] ;  /* 0x0000000432327981 */ /* 0x000ea2000c1e1b00 */
[-CC-:B------:R-:W-:Y:S01]  /*2b50*/  FFMA.FTZ R197, R197, R111.reuse, R110.reuse ;  /* 0x0000006fc5c57223 */ /* 0x180fe2000001006e */
[-CC-:B------:R-:W-:Y:S01]  /*2b60*/  FFMA.FTZ R199, R199, R111.reuse, R110.reuse ;  /* 0x0000006fc7c77223 */ /* 0x180fe2000001006e */
[----:B------:R-:W-:Y:S01]  /*2b70*/  @P2 SHF.R.U64 R165, R244, 0x10, R245 ;  /* 0x00000010f4a52819 */ /* 0x000fe200000012f5 */
[-CC-:B------:R-:W-:Y:S01]  /*2b80*/  FFMA.FTZ R171, R195, R111.reuse, R110.reuse ;  /* 0x0000006fc3ab7223 */ /* 0x180fe2000001006e */
[----:B------:R-:W-:Y:S01]  /*2b90*/  FADD.FTZ R197, R196, -R197 ;  /* 0x800000c5c4c57221 */ /* 0x000fe20000010000 */
[----:B------:R-:W-:Y:S01]  /*2ba0*/  FADD.FTZ R199, R198, -R199 ;  /* 0x800000c7c6c77221 */ /* 0x000fe20000010000 */
[----:B------:R-:W-:Y:S01]  /*2bb0*/  FFMA.FTZ R201, R201, R111, R110 ;  /* 0x0000006fc9c97223 */ /* 0x000fe2000001006e */
[----:B------:R-:W-:Y:S01]  /*2bc0*/  FADD.FTZ R171, R194, -R171 ;  /* 0x800000abc2ab7221 */ /* 0x000fe20000010000 */
[C---:B------:R-:W-:Y:S01]  /*2bd0*/  FMUL.FTZ R185, R172.reuse, R197 ;  /* 0x000000c5acb97220 */ /* 0x040fe20000410000 */
[----:B0-----:R-:W-:Y:S01]  /*2be0*/  @P2 MOV R109, R245 ;  /* 0x000000f5006d2202 */ /* 0x001fe20000000f00 */
[----:B------:R-:W-:Y:S01]  /*2bf0*/  FMUL.FTZ R193, R172, R199 ;  /* 0x000000c7acc17220 */ /* 0x000fe20000410000 */
[----:B------:R-:W-:Y:S01]  /*2c00*/  @P2 SHF.L.U32 R108, R165, 0x10, RZ ;  /* 0x00000010a56c2819 */ /* 0x000fe200000006ff */
[----:B------:R-:W-:Y:S01]  /*2c10*/  FADD.FTZ R201, R200, -R201 ;  /* 0x800000c9c8c97221 */ /* 0x000fe20000010000 */
[----:B------:R-:W-:Y:S01]  /*2c20*/  FMUL.FTZ R195, R172, R171 ;  /* 0x000000abacc37220 */ /* 0x000fe20000410000 */
[----:B------:R-:W-:Y:S01]  /*2c30*/  @P2 IMAD.U32 R160, R109, 0x10000, RZ ;  /* 0x000100006da02824 */ /* 0x000fe200078e00ff */
[----:B------:R-:W-:Y:S01]  /*2c40*/  @P5 SHF.R.U64 R171, R250, 0x10, R251 ;  /* 0x00000010faab5819 */ /* 0x000fe200000012fb */
[----:B------:R-:W-:Y:S01]  /*2c50*/  @P2 FADD.FTZ R185, R185, R108 ;  /* 0x0000006cb9b92221 */ /* 0x000fe20000010000 */
[----:B------:R-:W-:Y:S01]  /*2c60*/  @P2 MOV R108, R244 ;  /* 0x000000f4006c2202 */ /* 0x000fe20000000f00 */
[----:B------:R-:W-:Y:S01]  /*2c70*/  @P2 FADD.FTZ R193, R193, R160 ;  /* 0x000000a0c1c12221 */ /* 0x000fe20000010000 */
[----:B------:R-:W-:Y:S01]  /*2c80*/  @P2 SHF.R.U32.HI R160, RZ, 0x10, R245 ;  /* 0x00000010ffa02819 */ /* 0x000fe200000116f5 */
[----:B------:R-:W-:Y:S01]  /*2c90*/  FMUL.FTZ R161, R172, R201 ;  /* 0x000000c9aca17220 */ /* 0x000fe20000410000 */
[----:B------:R-:W-:-:S02]  /*2ca0*/  @P2 SHF.L.U32 R108, R108, 0x10, RZ ;  /* 0x000000106c6c2819 */ /* 0x000fc400000006ff */
[----:B------:R-:W-:Y:S01]  /*2cb0*/  @P0 F2FP.BF16.F32.PACK_AB R109, RZ, R185 ;  /* 0x000000b9ff6d023e */ /* 0x000fe200000010ff */
[----:B------:R-:W-:Y:S01]  /*2cc0*/  @P2 IMAD.U32 R160, R160, 0x10000, RZ ;  /* 0x00010000a0a02824 */ /* 0x000fe200078e00ff */
[----:B------:R-:W-:Y:S01]  /*2cd0*/  @P5 SHF.L.U32 R171, R171, 0x10, RZ ;  /* 0x00000010abab5819 */ /* 0x000fe200000006ff */
[----:B------:R-:W-:Y:S01]  /*2ce0*/  @P2 FADD.FTZ R195, R195, R108 ;  /* 0x0000006cc3c32221 */ /* 0x000fe20000010000 */
[----:B------:R-:W-:Y:S01]  /*2cf0*/  @P0 PRMT R189, R109, 0x7610, R189 ;  /* 0x000076106dbd0816 */ /* 0x000fe200000000bd */
[----:B------:R-:W-:Y:S01]  /*2d00*/  @P2 FADD.FTZ R161, R161, R160 ;  /* 0x000000a0a1a12221 */ /* 0x000fe20000010000 */
[----:B------:R-:W-:Y:S02]  /*2d10*/  @P0 F2FP.BF16.F32.PACK_AB R160, RZ, R193 ;  /* 0x000000c1ffa0023e */ /* 0x000fe400000010ff */
[----:B------:R-:W-:Y:S01]  /*2d20*/  @P0 F2FP.BF16.F32.PACK_AB R108, RZ, R195 ;  /* 0x000000c3ff6c023e */ /* 0x000fe200000010ff */
[----:B------:R-:W-:Y:S01]  /*2d30*/  FMUL.FTZ R195, R195, R166 ;  /* 0x000000a6c3c37220 */ /* 0x000fe20000410000 */
[----:B------:R-:W-:-:S02]  /*2d40*/  @P0 F2FP.BF16.F32.PACK_AB R165, RZ, R161 ;  /* 0x000000a1ffa5023e */ /* 0x000fc400000010ff */
[----:B------:R-:W-:Y:S01]  /*2d50*/  @P0 PRMT R190, R108, 0x7610, R190 ;  /* 0x000076106cbe0816 */ /* 0x000fe200000000be */
[----:B------:R-:W-:Y:S01]  /*2d60*/  FMUL.FTZ R195, R195, UR19 ;  /* 0x00000013c3c37c20 */ /* 0x000fe20008410000 */
[----:B------:R-:W-:Y:S02]  /*2d70*/  @P0 LOP3.LUT R108, R189, 0xffff, RZ, 0xc0, !PT ;  /* 0x0000ffffbd6c0812 */ /* 0x000fe400078ec0ff */
[----:B------:R-:W-:Y:S01]  /*2d80*/  @P0 PRMT R191, R160, 0x7610, R191 ;  /* 0x00007610a0bf0816 */ /* 0x000fe200000000bf */
[----:B------:R-:W-:Y:S01]  /*2d90*/  @P4 IMAD.MOV.U32 R160, RZ, RZ, R251 ;  /* 0x000000ffffa04224 */ /* 0x000fe200078e00fb */
[----:B------:R-:W-:Y:S01]  /*2da0*/  @P0 PRMT R192, R165, 0x7610, R192 ;  /* 0x00007610a5c00816 */ /* 0x000fe200000000c0 */
[----:B------:R-:W-:Y:S01]  /*2db0*/  @P0 IMAD.WIDE.U32 R108, R108, 0x10000, RZ ;  /* 0x000100006c6c0825 */ /* 0x000fe200078e00ff */
[----:B------:R-:W-:Y:S02]  /*2dc0*/  MOV R186, RZ ;  /* 0x000000ff00ba7202 */ /* 0x000fe40000000f00 */
[----:B------:R-:W-:-:S02]  /*2dd0*/  @P0 PRMT R165, R191, 0x5410, R192 ;  /* 0x00005410bfa50816 */ /* 0x000fc400000000c0 */
[----:B------:R-:W-:Y:S02]  /*2de0*/  @P0 LOP3.LUT R108, R108, 0xffff, R190, 0xf8, !PT ;  /* 0x0000ffff6c6c0812 */ /* 0x000fe400078ef8be */
[----:B------:R-:W-:Y:S01]  /*2df0*/  @P0 LOP3.LUT R109, R165, R109, RZ, 0xfc, !PT ;  /* 0x0000006da56d0212 */ /* 0x000fe200078efcff */
[----:B------:R-:W-:Y:S01]  /*2e00*/  HFMA2.MMA R165, -RZ, RZ, 0, 0 ;  /* 0x00000000ffa57435 */ /* 0x000fe200000001ff */
[----:B------:R-:W-:-:S03]  /*2e10*/  @P4 SHF.L.U32 R160, R160, 0x10, RZ ;  /* 0x00000010a0a04819 */ /* 0x000fc600000006ff */
[----:B------:R0:W-:Y:S02]  /*2e20*/  @P0 STG.E.64 desc[UR4][R48.64], R108 ;  /* 0x0000006c30000986 */ /* 0x0001e4000c101b04 */
[----:B------:R-:W-:Y:S01]  /*2e30*/  @P5 FMUL.FTZ R165, R162, R171 ;  /* 0x000000aba2a55220 */ /* 0x000fe20000410000 */
[----:B------:R-:W-:Y:S01]  /*2e40*/  LOP3.LUT P5, RZ, R170, 0xff, RZ, 0xc0, !PT ;  /* 0x000000ffaaff7812 */ /* 0x000fe200078ac0ff */
[----:B------:R-:W-:Y:S01]  /*2e50*/  HFMA2.MMA R171, -RZ, RZ, 0, 0 ;  /* 0x00000000ffab7435 */ /* 0x000fe200000001ff */
[----:B------:R-:W-:Y:S01]  /*2e60*/  @P6 SHF.R.U32.HI R162, RZ, 0x10, R251 ;  /* 0x00000010ffa26819 */ /* 0x000fe200000116fb */
[----:B------:R-:W-:Y:S01]  /*2e70*/  @P4 FMUL.FTZ R186, R163, R160 ;  /* 0x000000a0a3ba4220 */ /* 0x000fe20000410000 */
[-C--:B------:R-:W-:Y:S01]  /*2e80*/  FMUL.FTZ R163, R193, R166.reuse ;  /* 0x000000a6c1a37220 */ /* 0x080fe20000410000 */
[----:B------:R-:W-:Y:S01]  /*2e90*/  IADD3 R184, P4, R184, UR24, RZ ;  /* 0x00000018b8b87c10 */ /* 0x000fe2000ff9e0ff */
[----:B------:R-:W-:Y:S02]  /*2ea0*/  FMUL.FTZ R160, R185, R166 ;  /* 0x000000a6b9a07220 */ /* 0x000fe40000410000 */
[----:B------:R-:W-:Y:S01]  /*2eb0*/  FMUL.FTZ R163, R163, UR19 ;  /* 0x00000013a3a37c20 */ /* 0x000fe20008410000 */
[----:B------:R-:W-:Y:S01]  /*2ec0*/  IADD3.X R185, R183, UR25, RZ, P4, !PT ;  /* 0x00000019b7b97c10 */ /* 0x000fe2000a7fe4ff */
[----:B------:R-:W-:Y:S01]  /*2ed0*/  FMUL.FTZ R160, R160, UR19 ;  /* 0x00000013a0a07c20 */ /* 0x000fe20008410000 */
[----:B0-----:R-:W-:-:S02]  /*2ee0*/  @P6 IMAD.U32 R49, R162, 0x10000, RZ ;  /* 0x00010000a2316824 */ /* 0x001fc400078e00ff */
[----:B------:R-:W-:Y:S01]  /*2ef0*/  FMUL.FTZ R162, R161, R166 ;  /* 0x000000a6a1a27220 */ /* 0x000fe20000410000 */
[----:B------:R-:W-:Y:S01]  /*2f00*/  FMUL.FTZ R109, R86, R163 ;  /* 0x000000a3566d7220 */ /* 0x000fe20000410000 */
[----:B------:R-:W-:Y:S01]  /*2f10*/  LOP3.LUT P4, RZ, R170, 0xff0000, RZ, 0xc0, !PT ;  /* 0x00ff0000aaff7812 */ /* 0x000fe2000788c0ff */
[----:B------:R-:W-:Y:S01]  /*2f20*/  @P6 FMUL.FTZ R171, R164, R49 ;  /* 0x00000031a4ab6220 */ /* 0x000fe20000410000 */
[----:B------:R-:W-:Y:S01]  /*2f30*/  HFMA2.MMA R164, -RZ, RZ, 0, 0 ;  /* 0x00000000ffa47435 */ /* 0x000fe200000001ff */
[----:B------:R-:W-:Y:S01]  /*2f40*/  FMUL.FTZ R162, R162, UR19 ;  /* 0x00000013a2a27c20 */ /* 0x000fe20008410000 */
[----:B------:R-:W-:Y:S01]  /*2f50*/  FMUL.FTZ R108, R85, R160 ;  /* 0x000000a0556c7220 */ /* 0x000fe20000410000 */
[----:B------:R-:W-:Y:S02]  /*2f60*/  FSEL R161, R109, RZ, P4 ;  /* 0x000000ff6da17208 */ /* 0x000fe40002000000 */
[----:B------:R-:W-:Y:S01]  /*2f70*/  LOP3.LUT P6, RZ, R170, 0xff00, RZ, 0xc0, !PT ;  /* 0x0000ff00aaff7812 */ /* 0x000fe200078cc0ff */
[----:B------:R-:W-:-:S03]  /*2f80*/  FMUL.FTZ R109, R87, R162 ;  /* 0x000000a2576d7220 */ /* 0x000fc60000410000 */
[----:B------:R-:W-:Y:S01]  /*2f90*/  FSEL R108, R108, RZ, P6 ;  /* 0x000000ff6c6c7208 */ /* 0x000fe20003000000 */
[----:B------:R-:W-:Y:S08]  /*2fa0*/  F2F.BF16.F32 R161, R161 ;  /* 0x000000a100a17304 */ /* 0x000ff00000202000 */
[----:B------:R-:W0:Y:S01]  /*2fb0*/  F2F.BF16.F32 R108, R108 ;  /* 0x0000006c006c7304 */ /* 0x000e220000202000 */
[----:B--2---:R-:W-:-:S05]  /*2fc0*/  @P5 MOV R48, R50 ;  /* 0x0000003200305202 */ /* 0x004fca0000000f00 */
[----:B------:R-:W-:-:S04]  /*2fd0*/  @P5 IMAD.U32 R48, R48, 0x10000, RZ ;  /* 0x0001000030305824 */ /* 0x000fc800078e00ff */
[----:B------:R-:W-:Y:S01]  /*2fe0*/  @P5 FMUL.FTZ R164, R195, R48 ;  /* 0x00000030c3a45220 */ /* 0x000fe20000410000 */
[----:B------:R-:W-:-:S05]  /*2ff0*/  FMUL.FTZ R48, R84, R195 ;  /* 0x000000c354307220 */ /* 0x000fca0000410000 */
[----:B------:R-:W-:Y:S02]  /*3000*/  FSEL R194, R48, RZ, P5 ;  /* 0x000000ff30c27208 */ /* 0x000fe40002800000 */
[----:B------:R-:W-:Y:S02]  /*3010*/  IADD3 R48, P5, R182, UR20, RZ ;  /* 0x00000014b6307c10 */ /* 0x000fe4000ffbe0ff */
[----:B------:R-:W1:Y:S02]  /*3020*/  F2F.BF16.F32 R193, R194 ;  /* 0x000000c200c17304 */ /* 0x000e640000202000 */
[----:B------:R-:W-:Y:S02]  /*3030*/  IADD3.X R49, R181, UR21, RZ, P5, !PT ;  /* 0x00000015b5317c10 */ /* 0x000fe4000affe4ff */
[----:B------:R-:W-:-:S04]  /*3040*/  LOP3.LUT P5, RZ, R170, 0xff000000, RZ, 0xc0, !PT ;  /* 0xff000000aaff7812 */ /* 0x000fc800078ac0ff */
[----:B------:R-:W-:Y:S01]  /*3050*/  FSEL R170, R109, RZ, P5 ;  /* 0x000000ff6daa7208 */ /* 0x000fe20002800000 */
[----:B0-----:R-:W-:-:S05]  /*3060*/  IMAD.WIDE.U32 R108, R108, 0x10000, RZ ;  /* 0x000100006c6c7825 */ /* 0x001fca00078e00ff */
[----:B------:R-:W0:Y:S01]  /*3070*/  F2F.BF16.F32 R170, R170 ;  /* 0x000000aa00aa7304 */ /* 0x000e220000202000 */
[----:B-1----:R-:W-:Y:S02]  /*3080*/  LOP3.LUT R108, R108, R193, RZ, 0xfc, !PT ;  /* 0x000000c16c6c7212 */ /* 0x002fe400078efcff */
[----:B0-----:R-:W-:-:S04]  /*3090*/  SHF.L.U32 R183, R170, 0x10, RZ ;  /* 0x00000010aab77819 */ /* 0x001fc800000006ff */
[----:B------:R-:W-:-:S05]  /*30a0*/  LOP3.LUT R109, R109, R183, R161, 0xfe, !PT ;  /* 0x000000b76d6d7212 */ /* 0x000fca00078efea1 */
[----:B------:R0:W-:Y:S04]  /*30b0*/  STG.E.64 desc[UR4][R184.64], R108 ;  /* 0x0000006cb8007986 */ /* 0x0001e8000c101b04 */
[----:B------:R-:W2:Y:S01]  /*30c0*/  LDG.E.64 R48, desc[UR4][R48.64] ;  /* 0x0000000430307981 */ /* 0x000ea2000c1e1b00 */
[----:B------:R-:W-:Y:S01]  /*30d0*/  @P6 SHF.R.U64 R161, R50, 0x10, R51 ;  /* 0x0000001032a16819 */ /* 0x000fe20000001233 */
[----:B------:R-:W-:Y:S01]  /*30e0*/  IMAD.MOV.U32 R193, RZ, RZ, RZ ;  /* 0x000000ffffc17224 */ /* 0x000fe200078e00ff */
[----:B------:R-:W-:Y:S01]  /*30f0*/  @P2 MOV R50, R242 ;  /* 0x000000f200322202 */ /* 0x000fe20000000f00 */
[-CC-:B------:R-:W-:Y:S01]  /*3100*/  FFMA.FTZ R203, R203, R111.reuse, R110.reuse ;  /* 0x0000006fcbcb7223 */ /* 0x180fe2000001006e */
[----:B------:R-:W-:Y:S01]  /*3110*/  @P6 SHF.L.U32 R161, R161, 0x10, RZ ;  /* 0x00000010a1a16819 */ /* 0x000fe200000006ff */
[-CC-:B------:R-:W-:Y:S01]  /*3120*/  FFMA.FTZ R205, R205, R111.reuse, R110.reuse ;  /* 0x0000006fcdcd7223 */ /* 0x180fe2000001006e */
[----:B------:R-:W-:Y:S01]  /*3130*/  HFMA2.MMA R170, -RZ, RZ, 0, 0 ;  /* 0x00000000ffaa7435 */ /* 0x000fe200000001ff */
[----:B------:R-:W-:Y:S01]  /*3140*/  FADD.FTZ R203, R202, -R203 ;  /* 0x800000cbcacb7221 */ /* 0x000fe20000010000 */
[----:B------:R-:W-:Y:S01]  /*3150*/  FFMA.FTZ R209, R209, R111, R110 ;  /* 0x0000006fd1d17223 */ /* 0x000fe2000001006e */
[----:B------:R-:W-:Y:S01]  /*3160*/  @P6 FMUL.FTZ R193, R160, R161 ;  /* 0x000000a1a0c16220 */ /* 0x000fe20000410000 */
[--C-:B------:R-:W-:Y:S01]  /*3170*/  @P4 IMAD.MOV.U32 R160, RZ, RZ, R51.reuse ;  /* 0x000000ffffa04224 */ /* 0x100fe200078e0033 */
[----:B------:R-:W-:Y:S01]  /*3180*/  @P5 SHF.R.U32.HI R51, RZ, 0x10, R51 ;  /* 0x00000010ff335819 */ /* 0x000fe20000011633 */
[----:B------:R-:W-:Y:S01]  /*3190*/  FADD.FTZ R205, R204, -R205 ;  /* 0x800000cdcccd7221 */ /* 0x000fe20000010000 */
[----:B0-----:R-:W-:Y:S01]  /*31a0*/  @P2 SHF.L.U32 R108, R50, 0x10, RZ ;  /* 0x00000010326c2819 */ /* 0x001fe200000006ff */
[----:B------:R-:W-:Y:S01]  /*31b0*/  @P4 IMAD.U32 R50, R160, 0x10000, RZ ;  /* 0x00010000a0324824 */ /* 0x000fe200078e00ff */
[----:B------:R-:W-:-:S02]  /*31c0*/  @P5 SHF.L.U32 R51, R51, 0x10, RZ ;  /* 0x0000001033335819 */ /* 0x000fc400000006ff */
[----:B------:R-:W-:Y:S02]  /*31d0*/  CS2R R184, SRZ ;  /* 0x0000000000b87805 */ /* 0x000fe4000001ff00 */
[----:B------:R-:W-:Y:S01]  /*31e0*/  LOP3.LUT P6, RZ, R169, 0xff, RZ, 0xc0, !PT ;  /* 0x000000ffa9ff7812 */ /* 0x000fe200078cc0ff */
[----:B------:R-:W-:Y:S01]  /*31f0*/  FMUL.FTZ R161, R172, R203 ;  /* 0x000000cbaca17220 */ /* 0x000fe20000410000 */
[----:B------:R-:W-:Y:S01]  /*3200*/  @P2 SHF.R.U64 R160, R242, 0x10, R243 ;  /* 0x00000010f2a02819 */ /* 0x000fe200000012f3 */
[----:B------:R-:W-:Y:S01]  /*3210*/  @P5 FMUL.FTZ R185, R162, R51 ;  /* 0x00000033a2b95220 */ /* 0x000fe20000410000 */
[----:B------:R-:W-:Y:S01]  /*3220*/  FMUL.FTZ R205, R172, R205 ;  /* 0x000000cdaccd7220 */ /* 0x000fe20000410000 */
[----:B------:R-:W-:Y:S01]  /*3230*/  @P2 MOV R162, R243 ;  /* 0x000000f300a22202 */ /* 0x000fe20000000f00 */
[----:B------:R-:W-:Y:S01]  /*3240*/  @P2 FADD.FTZ R161, R161, R108 ;  /* 0x0000006ca1a12221 */ /* 0x000fe20000010000 */
[----:B------:R-:W-:Y:S01]  /*3250*/  @P2 SHF.L.U32 R160, R160, 0x10, RZ ;  /* 0x00000010a0a02819 */ /* 0x000fe200000006ff */
[----:B------:R-:W-:Y:S01]  /*3260*/  @P4 FMUL.FTZ R170, R163, R50 ;  /* 0x00000032a3aa4220 */ /* 0x000fe20000410000 */
[----:B------:R-:W-:Y:S01]  /*3270*/  FADD.FTZ R209, R208, -R209 ;  /* 0x800000d1d0d17221 */ /* 0x000fe20000010000 */
[-C--:B------:R-:W-:Y:S01]  /*3280*/  FMUL.FTZ R50, R161, R166.reuse ;  /* 0x000000a6a1327220 */ /* 0x080fe20000410000 */
[----:B------:R-:W-:Y:S01]  /*3290*/  FFMA.FTZ R207, R207, R111, R110 ;  /* 0x0000006fcfcf7223 */ /* 0x000fe2000001006e */
[----:B------:R-:W-:Y:S01]  /*32a0*/  @P2 FADD.FTZ R205, R205, R160 ;  /* 0x000000a0cdcd2221 */ /* 0x000fe20000010000 */
[----:B------:R-:W-:Y:S01]  /*32b0*/  @P2 IMAD.U32 R160, R162, 0x10000, RZ ;  /* 0x00010000a2a02824 */ /* 0x000fe200078e00ff */
[----:B------:R-:W-:Y:S01]  /*32c0*/  @P2 SHF.R.U32.HI R162, RZ, 0x10, R243 ;  /* 0x00000010ffa22819 */ /* 0x000fe200000116f3 */
[----:B------:R-:W-:Y:S01]  /*32d0*/  FMUL.FTZ R209, R172, R209 ;  /* 0x000000d1acd17220 */ /* 0x000fe20000410000 */
[----:B------:R-:W-:Y:S01]  /*32e0*/  FMUL.FTZ R109, R50, UR19 ;  /* 0x00000013326d7c20 */ /* 0x000fe20008410000 */
[----:B------:R-:W-:Y:S01]  /*32f0*/  FADD.FTZ R207, R206, -R207 ;  /* 0x800000cfcecf7221 */ /* 0x000fe20000010000 */
[----:B------:R-:W-:Y:S01]  /*3300*/  @P2 SHF.L.U32 R162, R162, 0x10, RZ ;  /* 0x00000010a2a22819 */ /* 0x000fe200000006ff */
[-C--:B------:R-:W-:Y:S01]  /*3310*/  FMUL.FTZ R198, R205, R166.reuse ;  /* 0x000000a6cdc67220 */ /* 0x080fe20000410000 */
[----:B------:R-:W-:Y:S01]  /*3320*/  FMUL.FTZ R194, R88, R109 ;  /* 0x0000006d58c27220 */ /* 0x000fe20000410000 */
[----:B------:R-:W-:Y:S01]  /*3330*/  FMUL.FTZ R207, R172, R207 ;  /* 0x000000cfaccf7220 */ /* 0x000fe20000410000 */
[----:B------:R-:W-:Y:S01]  /*3340*/  @P0 F2FP.BF16.F32.PACK_AB R205, RZ, R205 ;  /* 0x000000cdffcd023e */ /* 0x000fe200000010ff */
[----:B------:R-:W-:Y:S01]  /*3350*/  @P2 FADD.FTZ R209, R209, R162 ;  /* 0x000000a2d1d12221 */ /* 0x000fe20000010000 */
[----:B------:R-:W-:Y:S01]  /*3360*/  FMUL.FTZ R198, R198, UR19 ;  /* 0x00000013c6c67c20 */ /* 0x000fe20008410000 */
[----:B------:R-:W-:Y:S01]  /*3370*/  @P2 FADD.FTZ R207, R207, R160 ;  /* 0x000000a0cfcf2221 */ /* 0x000fe20000010000 */
[----:B------:R-:W-:Y:S01]  /*3380*/  FSEL R194, R194, RZ, P6 ;  /* 0x000000ffc2c27208 */ /* 0x000fe20003000000 */
[----:B------:R-:W-:Y:S01]  /*3390*/  FMUL.FTZ R196, R209, R166 ;  /* 0x000000a6d1c47220 */ /* 0x000fe20000410000 */
[----:B------:R-:W-:Y:S01]  /*33a0*/  FMUL.FTZ R160, R89, R198 ;  /* 0x000000c659a07220 */ /* 0x000fe20000410000 */
[----:B------:R-:W-:Y:S01]  /*33b0*/  @P0 PRMT R189, R205, 0x7610, R189 ;  /* 0x00007610cdbd0816 */ /* 0x000fe200000000bd */
[----:B------:R-:W-:Y:S01]  /*33c0*/  F2F.BF16.F32 R195, R194 ;  /* 0x000000c200c37304 */ /* 0x000fe20000202000 */
[----:B------:R-:W-:Y:S01]  /*33d0*/  FMUL.FTZ R196, R196, UR19 ;  /* 0x00000013c4c47c20 */ /* 0x000fe20008410000 */
[----:B------:R-:W-:-:S02]  /*33e0*/  @P0 F2FP.BF16.F32.PACK_AB R209, RZ, R209 ;  /* 0x000000d1ffd1023e */ /* 0x000fc400000010ff */
[----:B------:R-:W-:Y:S01]  /*33f0*/  @P0 F2FP.BF16.F32.PACK_AB R161, RZ, R161 ;  /* 0x000000a1ffa1023e */ /* 0x000fe200000010ff */
[----:B------:R-:W-:Y:S01]  /*3400*/  FMUL.FTZ R163, R91, R196 ;  /* 0x000000c45ba37220 */ /* 0x000fe20000410000 */
[----:B------:R-:W-:Y:S02]  /*3410*/  @P0 PRMT R192, R209, 0x7610, R192 ;  /* 0x00007610d1c00816 */ /* 0x000fe400000000c0 */
[----:B------:R-:W-:Y:S02]  /*3420*/  @P0 PRMT R190, R161, 0x7610, R190 ;  /* 0x00007610a1be0816 */ /* 0x000fe400000000be */
[----:B--2---:R-:W-:-:S05]  /*3430*/  @P6 MOV R108, R48 ;  /* 0x00000030006c6202 */ /* 0x004fca0000000f00 */
[----:B------:R-:W-:-:S04]  /*3440*/  @P6 IMAD.U32 R50, R108, 0x10000, RZ ;  /* 0x000100006c326824 */ /* 0x000fc800078e00ff */
[----:B------:R-:W-:Y:S01]  /*3450*/  @P6 FMUL.FTZ R184, R109, R50 ;  /* 0x000000326db86220 */ /* 0x000fe20000410000 */
[C---:B------:R-:W-:Y:S02]  /*3460*/  @P0 IADD3 R50, P5, R182.reuse, UR22, RZ ;  /* 0x00000016b6320c10 */ /* 0x040fe4000ffbe0ff */
[----:B------:R-:W-:Y:S02]  /*3470*/  IADD3 R182, P4, R182, UR24, RZ ;  /* 0x00000018b6b67c10 */ /* 0x000fe4000ff9e0ff */
[C---:B------:R-:W-:Y:S02]  /*3480*/  @P0 IADD3.X R51, R181.reuse, UR23, RZ, P5, !PT ;  /* 0x00000017b5330c10 */ /* 0x040fe4000affe4ff */
[----:B------:R-:W-:Y:S02]  /*3490*/  IADD3 R108, P5, R180, UR20, RZ ;  /* 0x00000014b46c7c10 */ /* 0x000fe4000ffbe0ff */
[----:B------:R-:W-:Y:S01]  /*34a0*/  IADD3.X R183, R181, UR25, RZ, P4, !PT ;  /* 0x00000019b5b77c10 */ /* 0x000fe2000a7fe4ff */
[----:B------:R-:W-:Y:S01]  /*34b0*/  FMUL.FTZ R181, R207, R166 ;  /* 0x000000a6cfb57220 */ /* 0x000fe20000410000 */
[----:B------:R-:W-:-:S02]  /*34c0*/  IADD3.X R109, R179, UR21, RZ, P5, !PT ;  /* 0x00000015b36d7c10 */ /* 0x000fc4000affe4ff */
[----:B------:R-:W-:Y:S01]  /*34d0*/  LOP3.LUT P5, RZ, R169, 0xff000000, RZ, 0xc0, !PT ;  /* 0xff000000a9ff7812 */ /* 0x000fe200078ac0ff */
[----:B------:R-:W-:Y:S01]  /*34e0*/  FMUL.FTZ R181, R181, UR19 ;  /* 0x00000013b5b57c20 */ /* 0x000fe20008410000 */
[----:B------:R-:W-:Y:S02]  /*34f0*/  LOP3.LUT P6, RZ, R169, 0xff00, RZ, 0xc0, !PT ;  /* 0x0000ff00a9ff7812 */ /* 0x000fe400078cc0ff */
[----:B------:R-:W-:Y:S01]  /*3500*/  FSEL R163, R163, RZ, P5 ;  /* 0x000000ffa3a37208 */ /* 0x000fe20002800000 */
[----:B------:R-:W-:Y:S01]  /*3510*/  FMUL.FTZ R162, R90, R181 ;  /* 0x000000b55aa27220 */ /* 0x000fe20000410000 */
[----:B------:R-:W-:Y:S02]  /*3520*/  FSEL R160, R160, RZ, P6 ;  /* 0x000000ffa0a07208 */ /* 0x000fe40003000000 */
[----:B------:R-:W-:Y:S02]  /*3530*/  LOP3.LUT P4, RZ, R169, 0xff0000, RZ, 0xc0, !PT ;  /* 0x00ff0000a9ff7812 */ /* 0x000fe4000788c0ff */
[----:B------:R-:W0:Y:S01]  /*3540*/  F2F.BF16.F32 R163, R163 ;  /* 0x000000a300a37304 */ /* 0x000e220000202000 */
[----:B------:R-:W-:-:S02]  /*3550*/  @P0 F2FP.BF16.F32.PACK_AB R207, RZ, R207 ;  /* 0x000000cfffcf023e */ /* 0x000fc400000010ff */
[----:B------:R-:W-:Y:S02]  /*3560*/  FSEL R162, R162, RZ, P4 ;  /* 0x000000ffa2a27208 */ /* 0x000fe40002000000 */
[----:B------:R-:W-:-:S03]  /*3570*/  @P0 PRMT R191, R207, 0x7610, R191 ;  /* 0x00007610cfbf0816 */ /* 0x000fc600000000bf */
[----:B------:R1:W2:Y:S01]  /*3580*/  F2F.BF16.F32 R197, R160 ;  /* 0x000000a000c57304 */ /* 0x0002a20000202000 */
[----:B------:R-:W-:-:S07]  /*3590*/  @P0 PRMT R169, R191, 0x5410, R192 ;  /* 0x00005410bfa90816 */ /* 0x000fce00000000c0 */
[----:B------:R2:W3:Y:S01]  /*35a0*/  F2F.BF16.F32 R199, R162 ;  /* 0x000000a200c77304 */ /* 0x0004e20000202000 */
[----:B-1----:R-:W-:-:S05]  /*35b0*/  @P0 LOP3.LUT R160, R189, 0xffff, RZ, 0xc0, !PT ;  /* 0x0000ffffbda00812 */ /* 0x002fca00078ec0ff */
[----:B------:R-:W-:-:S05]  /*35c0*/  @P0 IMAD.WIDE.U32 R160, R160, 0x10000, RZ ;  /* 0x00010000a0a00825 */ /* 0x000fca00078e00ff */
[----:B------:R-:W-:Y:S02]  /*35d0*/  @P0 LOP3.LUT R161, R169, R161, RZ, 0xfc, !PT ;  /* 0x000000a1a9a10212 */ /* 0x000fe400078efcff */
[----:B0-----:R-:W-:Y:S01]  /*35e0*/  SHF.L.U32 R169, R163, 0x10, RZ ;  /* 0x00000010a3a97819 */ /* 0x001fe200000006ff */
[----:B--2---:R-:W-:Y:S01]  /*35f0*/  IMAD.WIDE.U32 R162, R197, 0x10000, RZ ;  /* 0x00010000c5a27825 */ /* 0x004fe200078e00ff */
[----:B------:R-:W-:-:S04]  /*3600*/  @P0 LOP3.LUT R160, R160, 0xffff, R190, 0xf8, !PT ;  /* 0x0000ffffa0a00812 */ /* 0x000fc800078ef8be */
[----:B---3--:R-:W-:Y:S01]  /*3610*/  LOP3.LUT R163, R163, R169, R199, 0xfe, !PT ;  /* 0x000000a9a3a37212 */ /* 0x008fe200078efec7 */
[----:B------:R0:W-:Y:S01]  /*3620*/  @P0 STG.E.64 desc[UR4][R50.64], R160 ;  /* 0x000000a032000986 */ /* 0x0001e2000c101b04 */
[----:B------:R-:W-:-:S05]  /*3630*/  LOP3.LUT R162, R162, R195, RZ, 0xfc, !PT ;  /* 0x000000c3a2a27212 */ /* 0x000fca00078efcff */
[----:B------:R1:W-:Y:S04]  /*3640*/  STG.E.64 desc[UR4][R182.64], R162 ;  /* 0x000000a2b6007986 */ /* 0x0003e8000c101b04 */
[----:B------:R-:W2:Y:S01]  /*3650*/  LDG.E.64 R108, desc[UR4][R108.64] ;  /* 0x000000046c6c7981 */ /* 0x000ea2000c1e1b00 */
[----:B------:R-:W-:Y:S01]  /*3660*/  @P6 SHF.R.U64 R195, R48, 0x10, R49 ;  /* 0x0000001030c36819 */ /* 0x000fe20000001231 */
[-CC-:B------:R-:W-:Y:S01]  /*3670*/  FFMA.FTZ R211, R211, R111.reuse, R110.reuse ;  /* 0x0000006fd3d37223 */ /* 0x180fe2000001006e */
[--C-:B------:R-:W-:Y:S01]  /*3680*/  FFMA.FTZ R213, R213, R111, R110.reuse ;  /* 0x0000006fd5d57223 */ /* 0x100fe2000001006e */
[----:B------:R-:W-:Y:S01]  /*3690*/  IMAD.MOV.U32 R169, RZ, RZ, RZ ;  /* 0x000000ffffa97224 */ /* 0x000fe200078e00ff */
[----:B------:R-:W-:Y:S01]  /*36a0*/  @P6 SHF.L.U32 R195, R195, 0x10, RZ ;  /* 0x00000010c3c36819 */ /* 0x000fe200000006ff */
[----:B------:R-:W-:Y:S01]  /*36b0*/  FADD.FTZ R211, R210, -R211 ;  /* 0x800000d3d2d37221 */ /* 0x000fe20000010000 */
[----:B------:R-:W-:Y:S01]  /*36c0*/  @P2 MOV R48, R156 ;  /* 0x0000009c00302202 */ /* 0x000fe20000000f00 */
[----:B------:R-:W-:Y:S01]  /*36d0*/  FADD.FTZ R213, R212, -R213 ;  /* 0x800000d5d4d57221 */ /* 0x000fe20000010000 */
[--C-:B0-----:R-:W-:Y:S01]  /*36e0*/  @P2 SHF.R.U64 R50, R156, 0x10, R157.reuse ;  /* 0x000000109c322819 */ /* 0x101fe2000000129d */
[----:B------:R-:W-:Y:S01]  /*36f0*/  @P6 FMUL.FTZ R169, R198, R195 ;  /* 0x000000c3c6a96220 */ /* 0x000fe20000410000 */
[----:B------:R-:W-:Y:S01]  /*3700*/  LOP3.LUT P6, RZ, R168, 0xff, RZ, 0xc0, !PT ;  /* 0x000000ffa8ff7812 */ /* 0x000fe200078cc0ff */
[----:B------:R-:W-:Y:S01]  /*3710*/  FMUL.FTZ R161, R172, R211 ;  /* 0x000000d3aca17220 */ /* 0x000fe20000410000 */
[----:B------:R-:W-:Y:S01]  /*3720*/  @P2 SHF.L.U32 R48, R48, 0x10, RZ ;  /* 0x0000001030302819 */ /* 0x000fe200000006ff */
[----:B-1----:R-:W-:Y:S01]  /*3730*/  FMUL.FTZ R163, R172, R213 ;  /* 0x000000d5aca37220 */ /* 0x002fe20000410000 */
[----:B------:R-:W-:Y:S01]  /*3740*/  @P2 SHF.L.U32 R50, R50, 0x10, RZ ;  /* 0x0000001032322819 */ /* 0x000fe200000006ff */
[----:B------:R-:W-:Y:S01]  /*3750*/  FFMA.FTZ R217, R217, R111, R110 ;  /* 0x0000006fd9d97223 */ /* 0x000fe2000001006e */
[----:B------:R-:W-:-:S02]  /*3760*/  @P2 IMAD.MOV.U32 R51, RZ, RZ, R157 ;  /* 0x000000ffff332224 */ /* 0x000fc400078e009d */
[----:B------:R-:W-:Y:S01]  /*3770*/  @P2 FADD.FTZ R161, R161, R48 ;  /* 0x00000030a1a12221 */ /* 0x000fe20000010000 */
[----:B------:R-:W-:Y:S01]  /*3780*/  @P2 SHF.R.U32.HI R162, RZ, 0x10, R157 ;  /* 0x00000010ffa22819 */ /* 0x000fe2000001169d */
[----:B------:R-:W-:Y:S01]  /*3790*/  @P2 FADD.FTZ R163, R163, R50 ;  /* 0x00000032a3a32221 */ /* 0x000fe20000010000 */
[----:B------:R-:W-:Y:S01]  /*37a0*/  @P4 MOV R50, R49 ;  /* 0x0000003100324202 */ /* 0x000fe20000000f00 */
[----:B------:R-:W-:Y:S01]  /*37b0*/  FADD.FTZ R217, R216, -R217 ;  /* 0x800000d9d8d97221 */ /* 0x000fe20000010000 */
[----:B------:R-:W-:Y:S01]  /*37c0*/  @P5 SHF.R.U32.HI R49, RZ, 0x10, R49 ;  /* 0x00000010ff315819 */ /* 0x000fe20000011631 */
[----:B------:R-:W-:Y:S02]  /*37d0*/  @P2 IMAD.U32 R160, R51, 0x10000, RZ ;  /* 0x0001000033a02824 */ /* 0x000fe400078e00ff */
[----:B------:R-:W-:Y:S01]  /*37e0*/  FMUL.FTZ R48, R161, R166 ;  /* 0x000000a6a1307220 */ /* 0x000fe20000410000 */
[----:B------:R-:W-:Y:S01]  /*37f0*/  FFMA.FTZ R215, R215, R111, R110 ;  /* 0x0000006fd7d77223 */ /* 0x000fe2000001006e */
[----:B------:R-:W-:Y:S01]  /*3800*/  @P2 SHF.L.U32 R162, R162, 0x10, RZ ;  /* 0x00000010a2a22819 */ /* 0x000fe200000006ff */
[----:B------:R-:W-:Y:S01]  /*3810*/  FMUL.FTZ R199, R172, R217 ;  /* 0x000000d9acc77220 */ /* 0x000fe20000410000 */
[----:B------:R-:W-:-:S02]  /*3820*/  @P5 IMAD.U32 R49, R49, 0x10000, RZ ;  /* 0x0001000031315824 */ /* 0x000fc400078e00ff */
[----:B------:R-:W-:Y:S01]  /*3830*/  FMUL.FTZ R197, R48, UR19 ;  /* 0x0000001330c57c20 */ /* 0x000fe20008410000 */
[----:B------:R-:W-:Y:S01]  /*3840*/  FADD.FTZ R215, R214, -R215 ;  /* 0x800000d7d6d77221 */ /* 0x000fe20000010000 */
[----:B------:R-:W-:Y:S01]  /*3850*/  CS2R R182, SRZ ;  /* 0x0000000000b67805 */ /* 0x000fe2000001ff00 */
[-C--:B------:R-:W-:Y:S01]  /*3860*/  FMUL.FTZ R198, R163, R166.reuse ;  /* 0x000000a6a3c67220 */ /* 0x080fe20000410000 */
[----:B------:R-:W-:Y:S01]  /*3870*/  @P2 FADD.FTZ R199, R199, R162 ;  /* 0x000000a2c7c72221 */ /* 0x000fe20000010000 */
[----:B------:R-:W-:Y:S01]  /*3880*/  @P5 FMUL.FTZ R183, R196, R49 ;  /* 0x00000031c4b75220 */ /* 0x000fe20000410000 */
[----:B------:R-:W-:Y:S01]  /*3890*/  @P4 SHF.L.U32 R50, R50, 0x10, RZ ;  /* 0x0000001032324819 */ /* 0x000fe200000006ff */
[----:B------:R-:W-:Y:S01]  /*38a0*/  FMUL.FTZ R49, R92, R197 ;  /* 0x000000c55c317220 */ /* 0x000fe20000410000 */
[----:B------:R-:W-:Y:S01]  /*38b0*/  FMUL.FTZ R195, R172, R215 ;  /* 0x000000d7acc37220 */ /* 0x000fe20000410000 */
[----:B------:R-:W-:Y:S01]  /*38c0*/  FMUL.FTZ R198, R198, UR19 ;  /* 0x00000013c6c67c20 */ /* 0x000fe20008410000 */
[----:B------:R-:W-:Y:S01]  /*38d0*/  FMUL.FTZ R196, R199, R166 ;  /* 0x000000a6c7c47220 */ /* 0x000fe20000410000 */
[----:B------:R-:W-:-:S02]  /*38e0*/  IMAD.MOV.U32 R194, RZ, RZ, RZ ;  /* 0x000000ffffc27224 */ /* 0x000fc400078e00ff */
[----:B------:R-:W-:Y:S01]  /*38f0*/  @P2 FADD.FTZ R195, R195, R160 ;  /* 0x000000a0c3c32221 */ /* 0x000fe20000010000 */
[----:B------:R-:W-:Y:S01]  /*3900*/  @P4 FMUL.FTZ R194, R181, R50 ;  /* 0x00000032b5c24220 */ /* 0x000fe20000410000 */
[----:B------:R-:W-:Y:S01]  /*3910*/  FSEL R200, R49, RZ, P6 ;  /* 0x000000ff31c87208 */ /* 0x000fe20003000000 */
[----:B------:R-:W-:Y:S01]  /*3920*/  FMUL.FTZ R196, R196, UR19 ;  /* 0x00000013c4c47c20 */ /* 0x000fe20008410000 */
[----:B------:R-:W-:Y:S02]  /*3930*/  LOP3.LUT P4, RZ, R168, 0xff00, RZ, 0xc0, !PT ;  /* 0x0000ff00a8ff7812 */ /* 0x000fe4000788c0ff */
[----:B------:R-:W-:Y:S02]  /*3940*/  @P0 F2FP.BF16.F32.PACK_AB R163, RZ, R163 ;  /* 0x000000a3ffa3023e */ /* 0x000fe400000010ff */
[----:B------:R-:W-:Y:S02]  /*3950*/  @P0 F2FP.BF16.F32.PACK_AB R199, RZ, R199 ;  /* 0x000000c7ffc7023e */ /* 0x000fe400000010ff */
[----:B------:R-:W-:-:S02]  /*3960*/  @P0 PRMT R189, R163, 0x7610, R189 ;  /* 0x00007610a3bd0816 */ /* 0x000fc400000000bd */
[----:B------:R-:W-:Y:S02]  /*3970*/  @P0 F2FP.BF16.F32.PACK_AB R163, RZ, R195 ;  /* 0x000000c3ffa3023e */ /* 0x000fe400000010ff */
[----:B------:R-:W-:Y:S02]  /*3980*/  @P0 PRMT R192, R199, 0x7610, R192 ;  /* 0x00007610c7c00816 */ /* 0x000fe400000000c0 */
[----:B------:R-:W-:-:S04]  /*3990*/  @P0 PRMT R191, R163, 0x7610, R191 ;  /* 0x00007610a3bf0816 */ /* 0x000fc800000000bf */
[----:B------:R-:W-:Y:S02]  /*39a0*/  @P0 PRMT R199, R191, 0x5410, R192 ;  /* 0x00005410bfc70816 */ /* 0x000fe400000000c0 */
[----:B--2---:R-:W-:-:S04]  /*39b0*/  @P6 MOV R51, R108 ;  /* 0x0000006c00336202 */ /* 0x004fc80000000f00 */
[----:B------:R-:W-:Y:S01]  /*39c0*/  @P6 SHF.L.U32 R48, R51, 0x10, RZ ;  /* 0x0000001033306819 */ /* 0x000fe200000006ff */
[----:B------:R-:W-:-:S04]  /*39d0*/  FMUL.FTZ R51, R93, R198 ;  /* 0x000000c65d337220 */ /* 0x000fc80000410000 */
[----:B------:R-:W-:Y:S01]  /*39e0*/  @P6 FMUL.FTZ R182, R197, R48 ;  /* 0x00000030c5b66220 */ /* 0x000fe20000410000 */
[C---:B------:R-:W-:Y:S01]  /*39f0*/  @P0 IADD3 R48, P5, R180.reuse, UR22, RZ ;  /* 0x00000016b4300c10 */ /* 0x040fe2000ffbe0ff */
[----:B------:R-:W-:Y:S01]  /*3a00*/  FMUL.FTZ R197, R195, R166 ;  /* 0x000000a6c3c57220 */ /* 0x000fe20000410000 */
[----:B------:R-:W-:Y:S01]  /*3a10*/  IADD3 R180, P6, R180, UR24, RZ ;  /* 0x00000018b4b47c10 */ /* 0x000fe2000ffde0ff */
[----:B------:R-:W-:Y:S01]  /*3a20*/  F2F.BF16.F32 R195, R200 ;  /* 0x000000c800c37304 */ /* 0x000fe20000202000 */
[----:B------:R-:W-:Y:S01]  /*3a30*/  @P0 IADD3.X R49, R179, UR23, RZ, P5, !PT ;  /* 0x00000017b3310c10 */ /* 0x000fe2000affe4ff */
[----:B------:R-:W-:Y:S01]  /*3a40*/  FMUL.FTZ R197, R197, UR19 ;  /* 0x00000013c5c57c20 */ /* 0x000fe20008410000 */
[----:B------:R-:W-:Y:S02]  /*3a50*/  IADD3 R50, P5, R178, UR20, RZ ;  /* 0x00000014b2327c10 */ /* 0x000fe4000ffbe0ff */
[----:B------:R-:W-:Y:S01]  /*3a60*/  IADD3.X R181, R179, UR25, RZ, P6, !PT ;  /* 0x00000019b3b57c10 */ /* 0x000fe2000b7fe4ff */
[----:B------:R-:W-:Y:S01]  /*3a70*/  FMUL.FTZ R179, R95, R196 ;  /* 0x000000c45fb37220 */ /* 0x000fe20000410000 */
[----:B------:R-:W-:Y:S01]  /*3a80*/  FSEL R160, R51, RZ, P4 ;  /* 0x000000ff33a07208 */ /* 0x000fe20002000000 */
[----:B------:R-:W-:Y:S01]  /*3a90*/  FMUL.FTZ R162, R94, R197 ;  /* 0x000000c55ea27220 */ /* 0x000fe20000410000 */
[----:B------:R-:W-:-:S02]  /*3aa0*/  IADD3.X R51, R177, UR21, RZ, P5, !PT ;  /* 0x00000015b1337c10 */ /* 0x000fc4000affe4ff */
[C---:B------:R-:W-:Y:S01]  /*3ab0*/  LOP3.LUT P5, RZ, R168.reuse, 0xff000000, RZ, 0xc0, !PT ;  /* 0xff000000a8ff7812 */ /* 0x040fe200078ac0ff */
[----:B------:R0:W-:Y:S01]  /*3ac0*/  F2F.BF16.F32 R201, R160 ;  /* 0x000000a000c97304 */ /* 0x0001e20000202000 */
[----:B------:R-:W-:Y:S02]  /*3ad0*/  LOP3.LUT P6, RZ, R168, 0xff0000, RZ, 0xc0, !PT ;  /* 0x00ff0000a8ff7812 */ /* 0x000fe400078cc0ff */
[----:B------:R-:W-:Y:S02]  /*3ae0*/  FSEL R179, R179, RZ, P5 ;  /* 0x000000ffb3b37208 */ /* 0x000fe40002800000 */
[----:B------:R-:W-:-:S04]  /*3af0*/  FSEL R162, R162, RZ, P6 ;  /* 0x000000ffa2a27208 */ /* 0x000fc80003000000 */
[----:B------:R-:W1:Y:S01]  /*3b00*/  F2F.BF16.F32 R179, R179 ;  /* 0x000000b300b37304 */ /* 0x000e620000202000 */
[----:B0-----:R-:W-:-:S07]  /*3b10*/  @P0 LOP3.LUT R160, R189, 0xffff, RZ, 0xc0, !PT ;  /* 0x0000ffffbda00812 */ /* 0x001fce00078ec0ff */
[----:B------:R0:W2:Y:S01]  /*3b20*/  F2F.BF16.F32 R168, R162 ;  /* 0x000000a200a87304 */ /* 0x0000a20000202000 */
[----:B-1----:R-:W-:Y:S02]  /*3b30*/  SHF.L.U32 R179, R179, 0x10, RZ ;  /* 0x00000010b3b37819 */ /* 0x002fe400000006ff */
[----:B0-----:R-:W-:Y:S01]  /*3b40*/  @P0 F2FP.BF16.F32.PACK_AB R162, RZ, R161 ;  /* 0x000000a1ffa2023e */ /* 0x001fe200000010ff */
[----:B------:R-:W-:-:S03]  /*3b50*/  @P0 IMAD.WIDE.U32 R160, R160, 0x10000, RZ ;  /* 0x00010000a0a00825 */ /* 0x000fc600078e00ff */
[----:B------:R-:W-:Y:S01]  /*3b60*/  @P0 PRMT R190, R162, 0x7610, R190 ;  /* 0x00007610a2be0816 */ /* 0x000fe200000000be */
[----:B------:R-:W-:Y:S01]  /*3b70*/  IMAD.WIDE.U32 R162, R201, 0x10000, RZ ;  /* 0x00010000c9a27825 */ /* 0x000fe200078e00ff */
[----:B------:R-:W-:Y:S02]  /*3b80*/  @P0 LOP3.LUT R161, R199, R161, RZ, 0xfc, !PT ;  /* 0x000000a1c7a10212 */ /* 0x000fe400078efcff */
[----:B------:R-:W-:Y:S02]  /*3b90*/  @P0 LOP3.LUT R160, R160, 0xffff, R190, 0xf8, !PT ;  /* 0x0000ffffa0a00812 */ /* 0x000fe400078ef8be */
[----:B--2---:R-:W-:Y:S02]  /*3ba0*/  LOP3.LUT R163, R163, R179, R168, 0xfe, !PT ;  /* 0x000000b3a3a37212 */ /* 0x004fe400078efea8 */
[----:B------:R-:W-:Y:S01]  /*3bb0*/  LOP3.LUT R162, R162, R195, RZ, 0xfc, !PT ;  /* 0x000000c3a2a27212 */ /* 0x000fe200078efcff */
[----:B------:R0:W-:Y:S04]  /*3bc0*/  @P0 STG.E.64 desc[UR4][R48.64], R160 ;  /* 0x000000a030000986 */ /* 0x0001e8000c101b04 */
[----:B------:R1:W-:Y:S04]  /*3bd0*/  STG.E.64 desc[UR4][R180.64], R162 ;  /* 0x000000a2b4007986 */ /* 0x0003e8000c101b04 */
[----:B------:R-:W2:Y:S01]  /*3be0*/  LDG.E.64 R50, desc[UR4][R50.64] ;  /* 0x0000000432327981 */ /* 0x000ea2000c1e1b00 */
[----:B------:R-:W-:Y:S01]  /*3bf0*/  @P4 SHF.R.U64 R179, R108, 0x10, R109 ;  /* 0x000000106cb34819 */ /* 0x000fe2000000126d */
[-CC-:B------:R-:W-:Y:S01]  /*3c00*/  FFMA.FTZ R218, R218, R111.reuse, R110.reuse ;  /* 0x0000006fdada7223 */ /* 0x180fe2000001006e */
[----:B------:R-:W-:Y:S01]  /*3c10*/  FFMA.FTZ R221, R221, R111, R110 ;  /* 0x0000006fdddd7223 */ /* 0x000fe2000001006e */
[----:B------:R-:W-:Y:S01]  /*3c20*/  IMAD.MOV.U32 R195, RZ, RZ, RZ ;  /* 0x000000ffffc37224 */ /* 0x000fe200078e00ff */
[----:B------:R-:W-:Y:S01]  /*3c30*/  @P4 SHF.L.U32 R179, R179, 0x10, RZ ;  /* 0x00000010b3b34819 */ /* 0x000fe200000006ff */
[----:B------:R-:W-:Y:S01]  /*3c40*/  FADD.FTZ R219, R219, -R218 ;  /* 0x800000dadbdb7221 */ /* 0x000fe20000010000 */
[----:B0-----:R-:W-:Y:S01]  /*3c50*/  @P2 MOV R48, R154 ;  /* 0x0000009a00302202 */ /* 0x001fe20000000f00 */
[----:B------:R-:W-:Y:S01]  /*3c60*/  FADD.FTZ R221, R220, -R221 ;  /* 0x800000dddcdd7221 */ /* 0x000fe20000010000 */
[--C-:B------:R-:W-:Y:S01]  /*3c70*/  @P2 SHF.R.U64 R108, R154, 0x10, R155.reuse ;  /* 0x000000109a6c2819 */ /* 0x100fe2000000129b */
[----:B------:R-:W-:Y:S01]  /*3c80*/  @P4 FMUL.FTZ R195, R198, R179 ;  /* 0x000000b3c6c34220 */ /* 0x000fe20000410000 */
[----:B------:R-:W-:Y:S01]  /*3c90*/  LOP3.LUT P4, RZ, R167, 0xff, RZ, 0xc0, !PT ;  /* 0x000000ffa7ff7812 */ /* 0x000fe2000788c0ff */
[----:B------:R-:W-:Y:S01]  /*3ca0*/  FMUL.FTZ R161, R172, R219 ;  /* 0x000000dbaca17220 */ /* 0x000fe20000410000 */
[----:B------:R-:W-:Y:S01]  /*3cb0*/  @P2 SHF.L.U32 R48, R48, 0x10, RZ ;  /* 0x0000001030302819 */ /* 0x000fe200000006ff */
[--C-:B------:R-:W-:Y:S01]  /*3cc0*/  @P2 IMAD.MOV.U32 R49, RZ, RZ, R155.reuse ;  /* 0x000000ffff312224 */ /* 0x100fe200078e009b */
[----:B------:R-:W-:Y:S01]  /*3cd0*/  @P2 SHF.L.U32 R108, R108, 0x10, RZ ;  /* 0x000000106c6c2819 */ /* 0x000fe200000006ff */
[----:B------:R-:W-:Y:S01]  /*3ce0*/  FFMA.FTZ R225, R225, R111, R110 ;  /* 0x0000006fe1e17223 */ /* 0x000fe2000001006e */
[----:B-1----:R-:W-:Y:S01]  /*3cf0*/  FMUL.FTZ R163, R172, R221 ;  /* 0x000000ddaca37220 */ /* 0x002fe20000410000 */
[----:B------:R-:W-:Y:S01]  /*3d00*/  @P2 FADD.FTZ R161, R161, R48 ;  /* 0x00000030a1a12221 */ /* 0x000fe20000010000 */
[----:B------:R-:W-:Y:S01]  /*3d10*/  @P2 IMAD.U32 R160, R49, 0x10000, RZ ;  /* 0x0001000031a02824 */ /* 0x000fe200078e00ff */
[----:B------:R-:W-:Y:S01]  /*3d20*/  @P2 SHF.R.U32.HI R162, RZ, 0x10, R155 ;  /* 0x00000010ffa22819 */ /* 0x000fe2000001169b */
[----:B------:R-:W-:Y:S01]  /*3d30*/  FFMA.FTZ R222, R222, R111, R110 ;  /* 0x0000006fdede7223 */ /* 0x000fe2000001006e */
[----:B------:R-:W-:Y:S01]  /*3d40*/  @P5 SHF.R.U32.HI R49, RZ, 0x10, R109 ;  /* 0x00000010ff315819 */ /* 0x000fe2000001166d */
[----:B------:R-:W-:Y:S01]  /*3d50*/  FADD.FTZ R225, R224, -R225 ;  /* 0x800000e1e0e17221 */ /* 0x000fe20000010000 */
[----:B------:R-:W-:Y:S01]  /*3d60*/  @P2 FADD.FTZ R163, R163, R108 ;  /* 0x0000006ca3a32221 */ /* 0x000fe20000010000 */
[----:B------:R-:W-:Y:S01]  /*3d70*/  @P6 MOV R48, R109 ;  /* 0x0000006d00306202 */ /* 0x000fe20000000f00 */
[-C--:B------:R-:W-:Y:S01]  /*3d80*/  FMUL.FTZ R108, R161, R166.reuse ;  /* 0x000000a6a16c7220 */ /* 0x080fe20000410000 */
[----:B------:R-:W-:Y:S01]  /*3d90*/  @P2 SHF.L.U32 R162, R162, 0x10, RZ ;  /* 0x00000010a2a22819 */ /* 0x000fe200000006ff */
[----:B------:R-:W-:Y:S01]  /*3da0*/  FADD.FTZ R199, R223, -R222 ;  /* 0x800000dedfc77221 */ /* 0x000fe20000010000 */
[----:B------:R-:W-:Y:S01]  /*3db0*/  FMUL.FTZ R201, R172, R225 ;  /* 0x000000e1acc97220 */ /* 0x000fe20000410000 */
[----:B------:R-:W-:Y:S01]  /*3dc0*/  @P5 IMAD.U32 R49, R49, 0x10000, RZ ;  /* 0x0001000031315824 */ /* 0x000fe200078e00ff */
[----:B------:R-:W-:Y:S01]  /*3dd0*/  @P6 SHF.L.U32 R48, R48, 0x10, RZ ;  /* 0x0000001030306819 */ /* 0x000fe200000006ff */
[----:B------:R-:W-:Y:S01]  /*3de0*/  FMUL.FTZ R179, R108, UR19 ;  /* 0x000000136cb37c20 */ /* 0x000fe20008410000 */
[----:B------:R-:W-:Y:S01]  /*3df0*/  CS2R R180, SRZ ;  /* 0x0000000000b47805 */ /* 0x000fe2000001ff00 */
[----:B------:R-:W-:Y:S01]  /*3e00*/  FMUL.FTZ R198, R163, R166 ;  /* 0x000000a6a3c67220 */ /* 0x000fe20000410000 */
[----:B------:R-:W-:Y:S01]  /*3e10*/  FMUL.FTZ R199, R172, R199 ;  /* 0x000000c7acc77220 */ /* 0x000fe20000410000 */
[----:B------:R-:W-:Y:S01]  /*3e20*/  @P2 FADD.FTZ R201, R201, R162 ;  /* 0x000000a2c9c92221 */ /* 0x000fe20000010000 */
[----:B------:R-:W-:Y:S01]  /*3e30*/  @P5 FMUL.FTZ R181, R196, R49 ;  /* 0x00000031c4b55220 */ /* 0x000fe20000410000 */
[----:B------:R-:W-:-:S02]  /*3e40*/  IMAD.MOV.U32 R168, RZ, RZ, RZ ;  /* 0x000000ffffa87224 */ /* 0x000fc400078e00ff */
[----:B------:R-:W-:Y:S01]  /*3e50*/  FMUL.FTZ R49, R96, R179 ;  /* 0x000000b360317220 */ /* 0x000fe20000410000 */
[----:B------:R-:W-:Y:S01]  /*3e60*/  @P6 FMUL.FTZ R168, R197, R48 ;  /* 0x00000030c5a86220 */ /* 0x000fe20000410000 */
[----:B------:R-:W-:Y:S01]  /*3e70*/  FMUL.FTZ R198, R198, UR19 ;  /* 0x00000013c6c67c20 */ /* 0x000fe20008410000 */
[----:B------:R-:W-:Y:S01]  /*3e80*/  @P0 IADD3 R48, P6, R178, UR22, RZ ;  /* 0x00000016b2300c10 */ /* 0x000fe2000ffde0ff */
[----:B------:R-:W-:Y:S01]  /*3e90*/  @P2 FADD.FTZ R199, R199, R160 ;  /* 0x000000a0c7c72221 */ /* 0x000fe20000010000 */
[-C--:B------:R-:W-:Y:S01]  /*3ea0*/  FMUL.FTZ R196, R201, R166.reuse ;  /* 0x000000a6c9c47220 */ /* 0x080fe20000410000 */
[----:B------:R-:W-:Y:S02]  /*3eb0*/  FSEL R200, R49, RZ, P4 ;  /* 0x000000ff31c87208 */ /* 0x000fe40002000000 */
[----:B------:R-:W-:Y:S01]  /*3ec0*/  LOP3.LUT P5, RZ, R167, 0xff00, RZ, 0xc0, !PT ;  /* 0x0000ff00a7ff7812 */ /* 0x000fe200078ac0ff */
[----:B------:R-:W-:Y:S01]  /*3ed0*/  FMUL.FTZ R197, R199, R166 ;  /* 0x000000a6c7c57220 */ /* 0x000fe20000410000 */
[----:B------:R-:W-:Y:S01]  /*3ee0*/  @P0 IADD3.X R49, R177, UR23, RZ, P6, !PT ;  /* 0x00000017b1310c10 */ /* 0x000fe2000b7fe4ff */
[----:B------:R-:W-:Y:S01]  /*3ef0*/  FMUL.FTZ R196, R196, UR19 ;  /* 0x00000013c4c47c20 */ /* 0x000fe20008410000 */
[----:B------:R-:W-:Y:S01]  /*3f00*/  @P0 F2FP.BF16.F32.PACK_AB R163, RZ, R163 ;  /* 0x000000a3ffa3023e */ /* 0x000fe200000010ff */
[----:B------:R-:W-:Y:S01]  /*3f10*/  FMUL.FTZ R197, R197, UR19 ;  /* 0x00000013c5c57c20 */ /* 0x000fe20008410000 */
[----:B------:R-:W-:-:S02]  /*3f20*/  @P0 F2FP.BF16.F32.PACK_AB R201, RZ, R201 ;  /* 0x000000c9ffc9023e */ /* 0x000fc400000010ff */
[----:B------:R-:W-:Y:S01]  /*3f30*/  @P0 PRMT R189, R163, 0x7610, R189 ;  /* 0x00007610a3bd0816 */ /* 0x000fe200000000bd */
[----:B------:R-:W-:Y:S01]  /*3f40*/  FMUL.FTZ R162, R98, R197 ;  /* 0x000000c562a27220 */ /* 0x000fe20000410000 */
[----:B------:R-:W-:Y:S02]  /*3f50*/  @P0 F2FP.BF16.F32.PACK_AB R163, RZ, R199 ;  /* 0x000000c7ffa3023e */ /* 0x000fe400000010ff */
[----:B------:R-:W-:Y:S01]  /*3f60*/  F2F.BF16.F32 R199, R200 ;  /* 0x000000c800c77304 */ /* 0x000fe20000202000 */
[----:B------:R-:W-:Y:S02]  /*3f70*/  @P0 PRMT R192, R201, 0x7610, R192 ;  /* 0x00007610c9c00816 */ /* 0x000fe400000000c0 */
[----:B------:R-:W-:Y:S02]  /*3f80*/  @P0 PRMT R191, R163, 0x7610, R191 ;  /* 0x00007610a3bf0816 */ /* 0x000fe400000000bf */
[----:B--2---:R-:W-:-:S04]  /*3f90*/  @P4 MOV R109, R50 ;  /* 0x00000032006d4202 */ /* 0x004fc80000000f00 */
[----:B------:R-:W-:Y:S01]  /*3fa0*/  @P4 SHF.L.U32 R108, R109, 0x10, RZ ;  /* 0x000000106d6c4819 */ /* 0x000fe200000006ff */
[----:B------:R-:W-:-:S04]  /*3fb0*/  FMUL.FTZ R109, R97, R198 ;  /* 0x000000c6616d7220 */ /* 0x000fc80000410000 */
[----:B------:R-:W-:Y:S01]  /*3fc0*/  @P4 FMUL.FTZ R180, R179, R108 ;  /* 0x0000006cb3b44220 */ /* 0x000fe20000410000 */
[----:B------:R-:W-:Y:S02]  /*3fd0*/  IADD3 R178, P4, R178, UR24, RZ ;  /* 0x00000018b2b27c10 */ /* 0x000fe4000ff9e0ff */
[----:B------:R-:W-:Y:S02]  /*3fe0*/  IADD3 R108, P6, R176, UR20, RZ ;  /* 0x00000014b06c7c10 */ /* 0x000fe4000ffde0ff */
[----:B------:R-:W-:Y:S01]  /*3ff0*/  IADD3.X R179, R177, UR25, RZ, P4, !PT ;  /* 0x00000019b1b37c10 */ /* 0x000fe2000a7fe4ff */
[----:B------:R-:W-:Y:S01]  /*4000*/  FMUL.FTZ R177, R99, R196 ;  /* 0x000000c463b17220 */ /* 0x000fe20000410000 */
[----:B------:R-:W-:Y:S02]  /*4010*/  FSEL R160, R109, RZ, P5 ;  /* 0x000000ff6da07208 */ /* 0x000fe40002800000 */
[----:B------:R-:W-:Y:S02]  /*4020*/  IADD3.X R109, R175, UR21, RZ, P6, !PT ;  /* 0x00000015af6d7c10 */ /* 0x000fe4000b7fe4ff */
[C---:B------:R-:W-:Y:S01]  /*4030*/  LOP3.LUT P6, RZ, R167.reuse, 0xff000000, RZ, 0xc0, !PT ;  /* 0xff000000a7ff7812 */ /* 0x040fe200078cc0ff */
[----:B------:R0:W-:Y:S01]  /*4040*/  F2F.BF16.F32 R202, R160 ;  /* 0x000000a000ca7304 */ /* 0x0001e20000202000 */
[----:B------:R-:W-:-:S02]  /*4050*/  LOP3.LUT P4, RZ, R167, 0xff0000, RZ, 0xc0, !PT ;  /* 0x00ff0000a7ff7812 */ /* 0x000fc4000788c0ff */
[----:B------:R-:W-:Y:S02]  /*4060*/  FSEL R177, R177, RZ, P6 ;  /* 0x000000ffb1b17208 */ /* 0x000fe40003000000 */
[----:B------:R-:W-:-:S03]  /*4070*/  FSEL R162, R162, RZ, P4 ;  /* 0x000000ffa2a27208 */ /* 0x000fc60002000000 */
[----:B------:R1:W2:Y:S01]  /*4080*/  F2F.BF16.F32 R167, R177 ;  /* 0x000000b100a77304 */ /* 0x0002a20000202000 */
[----:B0-----:R-:W-:-:S07]  /*4090*/  @P0 LOP3.LUT R160, R189, 0xffff, RZ, 0xc0, !PT ;  /* 0x0000ffffbda00812 */ /* 0x001fce00078ec0ff */
[----:B------:R0:W3:Y:S01]  /*40a0*/  F2F.BF16.F32 R203, R162 ;  /* 0x000000a200cb7304 */ /* 0x0000e20000202000 */
[----:B-1----:R-:W-:Y:S02]  /*40b0*/  @P0 PRMT R177, R191, 0x5410, R192 ;  /* 0x00005410bfb10816 */ /* 0x002fe400000000c0 */
[----:B--2---:R-:W-:Y:S02]  /*40c0*/  SHF.L.U32 R167, R167, 0x10, RZ ;  /* 0x00000010a7a77819 */ /* 0x004fe400000006ff */
[----:B0-----:R-:W-:Y:S01]  /*40d0*/  @P0 F2FP.BF16.F32.PACK_AB R162, RZ, R161 ;  /* 0x000000a1ffa2023e */ /* 0x001fe200000010ff */
[----:B------:R-:W-:-:S03]  /*40e0*/  @P0 IMAD.WIDE.U32 R160, R160, 0x10000, RZ ;  /* 0x00010000a0a00825 */ /* 0x000fc600078e00ff */
[----:B------:R-:W-:Y:S01]  /*40f0*/  @P0 PRMT R190, R162, 0x7610, R190 ;  /* 0x00007610a2be0816 */ /* 0x000fe200000000be */
[----:B------:R-:W-:Y:S01]  /*4100*/  IMAD.WIDE.U32 R162, R202, 0x10000, RZ ;  /* 0x00010000caa27825 */ /* 0x000fe200078e00ff */
[----:B------:R-:W-:Y:S02]  /*4110*/  @P0 LOP3.LUT R161, R177, R161, RZ, 0xfc, !PT ;  /* 0x000000a1b1a10212 */ /* 0x000fe400078efcff */
[----:B------:R-:W-:Y:S02]  /*4120*/  @P0 LOP3.LUT R160, R160, 0xffff, R190, 0xf8, !PT ;  /* 0x0000ffffa0a00812 */ /* 0x000fe400078ef8be */
[----:B---3--:R-:W-:Y:S02]  /*4130*/  LOP3.LUT R163, R163, R167, R203, 0xfe, !PT ;  /* 0x000000a7a3a37212 */ /* 0x008fe400078efecb */
        /* <DEDUP_REMOVED lines=11> */
[--C-:B------:R-:W-:Y:S01]  /*41f0*/  @P2 IMAD.MOV.U32 R49, RZ, RZ, R153.reuse ;  /* 0x000000ffff312224 */ /* 0x100fe200078e0099 */
[----:B------:R-:W-:Y:S01]  /*4200*/  @P2 SHF.R.U64 R50, R152, 0x10, R153 ;  /* 0x0000001098322819 */ /* 0x000fe20000001299 */
[----:B------:R-:W-:Y:S01]  /*4210*/  FADD.FTZ R229, R228, -R229 ;  /* 0x800000e5e4e57221 */ /* 0x000fe20000010000 */
[----:B------:R-:W-:Y:S01]  /*4220*/  @P5 FMUL.FTZ R167, R198, R177 ;  /* 0x000000b1c6a75220 */ /* 0x000fe20000410000 */
[----:B------:R-:W-:Y:S01]  /*4230*/  @P2 SHF.L.U32 R48, R48, 0x10, RZ ;  /* 0x0000001030302819 */ /* 0x000fe200000006ff */
[----:B------:R-:W-:Y:S01]  /*4240*/  FMUL.FTZ R227, R172, R227 ;  /* 0x000000e3ace37220 */ /* 0x000fe20000410000 */
[----:B------:R-:W-:Y:S01]  /*4250*/  LOP3.LUT P5, RZ, R159, 0xff, RZ, 0xc0, !PT ;  /* 0x000000ff9fff7812 */ /* 0x000fe200078ac0ff */
[----:B------:R-:W-:Y:S01]  /*4260*/  @P2 IMAD.U32 R160, R49, 0x10000, RZ ;  /* 0x0001000031a02824 */ /* 0x000fe200078e00ff */
[----:B------:R-:W-:Y:S01]  /*4270*/  @P2 SHF.L.U32 R50, R50, 0x10, RZ ;  /* 0x0000001032322819 */ /* 0x000fe200000006ff */
[----:B------:R-:W-:Y:S01]  /*4280*/  FFMA.FTZ R233, R233, R111, R110 ;  /* 0x0000006fe9e97223 */ /* 0x000fe2000001006e */
[----:B------:R-:W-:Y:S01]  /*4290*/  FMUL.FTZ R229, R172, R229 ;  /* 0x000000e5ace57220 */ /* 0x000fe20000410000 */
[----:B------:R-:W-:Y:S01]  /*42a0*/  @P6 SHF.R.U32.HI R49, RZ, 0x10, R51 ;  /* 0x00000010ff316819 */ /* 0x000fe20000011633 */
[----:B------:R-:W-:Y:S01]  /*42b0*/  @P2 FADD.FTZ R227, R227, R48 ;  /* 0x00000030e3e32221 */ /* 0x000fe20000010000 */
[----:B-1----:R-:W-:Y:S01]  /*42c0*/  @P2 SHF.R.U32.HI R162, RZ, 0x10, R153 ;  /* 0x00000010ffa22819 */ /* 0x002fe20000011699 */
[----:B------:R-:W-:Y:S01]  /*42d0*/  FFMA.FTZ R230, R230, R111, R110 ;  /* 0x0000006fe6e67223 */ /* 0x000fe2000001006e */
[----:B------:R-:W-:Y:S01]  /*42e0*/  FADD.FTZ R233, R232, -R233 ;  /* 0x800000e9e8e97221 */ /* 0x000fe20000010000 */
[----:B------:R-:W-:Y:S01]  /*42f0*/  @P2 FADD.FTZ R229, R229, R50 ;  /* 0x00000032e5e52221 */ /* 0x000fe20000010000 */
[----:B------:R-:W-:Y:S01]  /*4300*/  @P6 SHF.L.U32 R49, R49, 0x10, RZ ;  /* 0x0000001031316819 */ /* 0x000fe200000006ff */
[----:B------:R-:W-:Y:S01]  /*4310*/  FMUL.FTZ R50, R227, R166 ;  /* 0x000000a6e3327220 */ /* 0x000fe20000410000 */
[----:B------:R-:W-:-:S02]  /*4320*/  @P4 MOV R48, R51 ;  /* 0x0000003300304202 */ /* 0x000fc40000000f00 */
[----:B------:R-:W-:Y:S02]  /*4330*/  CS2R R178, SRZ ;  /* 0x0000000000b27805 */ /* 0x000fe4000001ff00 */
[----:B------:R-:W-:Y:S01]  /*4340*/  @P2 SHF.L.U32 R162, R162, 0x10, RZ ;  /* 0x00000010a2a22819 */ /* 0x000fe200000006ff */
[----:B------:R-:W-:Y:S01]  /*4350*/  FADD.FTZ R231, R231, -R230 ;  /* 0x800000e6e7e77221 */ /* 0x000fe20000010000 */
[----:B------:R-:W-:Y:S01]  /*4360*/  FMUL.FTZ R233, R172, R233 ;  /* 0x000000e9ace97220 */ /* 0x000fe20000410000 */
[----:B------:R-:W-:Y:S01]  /*4370*/  FMUL.FTZ R161, R50, UR19 ;  /* 0x0000001332a17c20 */ /* 0x000fe20008410000 */
[----:B------:R-:W-:Y:S01]  /*4380*/  @P6 FMUL.FTZ R179, R196, R49 ;  /* 0x00000031c4b36220 */ /* 0x000fe20000410000 */
[----:B------:R-:W-:Y:S02]  /*4390*/  @P4 IMAD.U32 R48, R48, 0x10000, RZ ;  /* 0x0001000030304824 */ /* 0x000fe400078e00ff */
[----:B------:R-:W-:Y:S01]  /*43a0*/  FMUL.FTZ R196, R229, R166 ;  /* 0x000000a6e5c47220 */ /* 0x000fe20000410000 */
[----:B------:R-:W-:Y:S01]  /*43b0*/  FMUL.FTZ R231, R172, R231 ;  /* 0x000000e7ace77220 */ /* 0x000fe20000410000 */
[----:B------:R-:W-:Y:S01]  /*43c0*/  @P2 FADD.FTZ R233, R233, R162 ;  /* 0x000000a2e9e92221 */ /* 0x000fe20000010000 */
[----:B------:R-:W-:Y:S01]  /*43d0*/  FMUL.FTZ R49, R100, R161 ;  /* 0x000000a164317220 */ /* 0x000fe20000410000 */
[----:B------:R-:W-:Y:S01]  /*43e0*/  @P4 FMUL.FTZ R178, R197, R48 ;  /* 0x00000030c5b24220 */ /* 0x000fe20000410000 */
[----:B------:R-:W-:Y:S01]  /*43f0*/  FMUL.FTZ R196, R196, UR19 ;  /* 0x00000013c4c47c20 */ /* 0x000fe20008410000 */
[----:B------:R-:W-:Y:S01]  /*4400*/  @P0 IADD3 R48, P6, R176, UR22, RZ ;  /* 0x00000016b0300c10 */ /* 0x000fe2000ffde0ff */
[----:B------:R-:W-:Y:S01]  /*4410*/  @P2 FADD.FTZ R231, R231, R160 ;  /* 0x000000a0e7e72221 */ /* 0x000fe20000010000 */
[-C--:B------:R-:W-:Y:S01]  /*4420*/  FMUL.FTZ R200, R233, R166.reuse ;  /* 0x000000a6e9c87220 */ /* 0x080fe20000410000 */
[----:B------:R-:W-:Y:S01]  /*4430*/  IMAD.MOV.U32 R198, RZ, RZ, RZ ;  /* 0x000000ffffc67224 */ /* 0x000fe200078e00ff */
[----:B------:R-:W-:Y:S01]  /*4440*/  FSEL R199, R49, RZ, P5 ;  /* 0x000000ff31c77208 */ /* 0x000fe20002800000 */
[----:B------:R-:W-:Y:S01]  /*4450*/  FMUL.FTZ R197, R231, R166 ;  /* 0x000000a6e7c57220 */ /* 0x000fe20000410000 */
[----:B------:R-:W-:Y:S01]  /*4460*/  LOP3.LUT P4, RZ, R159, 0xff00, RZ, 0xc0, !PT ;  /* 0x0000ff009fff7812 */ /* 0x000fe2000788c0ff */
[----:B------:R-:W-:Y:S01]  /*4470*/  FMUL.FTZ R200, R200, UR19 ;  /* 0x00000013c8c87c20 */ /* 0x000fe20008410000 */
[----:B------:R-:W-:Y:S01]  /*4480*/  @P0 IADD3.X R49, R175, UR23, RZ, P6, !PT ;  /* 0x00000017af310c10 */ /* 0x000fe2000b7fe4ff */
[----:B------:R-:W-:Y:S01]  /*4490*/  FMUL.FTZ R197, R197, UR19 ;  /* 0x00000013c5c57c20 */ /* 0x000fe20008410000 */
[----:B------:R-:W-:Y:S01]  /*44a0*/  @P0 F2FP.BF16.F32.PACK_AB R229, RZ, R229 ;  /* 0x000000e5ffe5023e */ /* 0x000fe200000010ff */
[----:B------:R-:W-:Y:S01]  /*44b0*/  FMUL.FTZ R162, R103, R200 ;  /* 0x000000c867a27220 */ /* 0x000fe20000410000 */
[----:B------:R-:W-:Y:S01]  /*44c0*/  F2F.BF16.F32 R199, R199 ;  /* 0x000000c700c77304 */ /* 0x000fe20000202000 */
[----:B------:R-:W-:-:S02]  /*44d0*/  @P0 F2FP.BF16.F32.PACK_AB R231, RZ, R231 ;  /* 0x000000e7ffe7023e */ /* 0x000fc400000010ff */
[----:B------:R-:W-:Y:S02]  /*44e0*/  @P0 PRMT R189, R229, 0x7610, R189 ;  /* 0x00007610e5bd0816 */ /* 0x000fe400000000bd */
[----:B------:R-:W-:Y:S02]  /*44f0*/  @P0 F2FP.BF16.F32.PACK_AB R233, RZ, R233 ;  /* 0x000000e9ffe9023e */ /* 0x000fe400000010ff */
[----:B------:R-:W-:Y:S02]  /*4500*/  @P0 PRMT R191, R231, 0x7610, R191 ;  /* 0x00007610e7bf0816 */ /* 0x000fe400000000bf */
[----:B------:R-:W-:Y:S02]  /*4510*/  @P0 PRMT R192, R233, 0x7610, R192 ;  /* 0x00007610e9c00816 */ /* 0x000fe400000000c0 */
[----:B------:R-:W-:Y:S02]  /*4520*/  @P0 F2FP.BF16.F32.PACK_AB R227, RZ, R227 ;  /* 0x000000e3ffe3023e */ /* 0x000fe400000010ff */
[----:B------:R-:W-:-:S02]  /*4530*/  @P0 PRMT R201, R191, 0x5410, R192 ;  /* 0x00005410bfc90816 */ /* 0x000fc400000000c0 */
[----:B------:R-:W-:Y:S02]  /*4540*/  @P0 PRMT R190, R227, 0x7610, R190 ;  /* 0x00007610e3be0816 */ /* 0x000fe400000000be */
[----:B--2---:R-:W-:-:S04]  /*4550*/  @P5 MOV R51, R108 ;  /* 0x0000006c00335202 */ /* 0x004fc80000000f00 */
[----:B------:R-:W-:Y:S01]  /*4560*/  @P5 SHF.L.U32 R50, R51, 0x10, RZ ;  /* 0x0000001033325819 */ /* 0x000fe200000006ff */
[----:B------:R-:W-:-:S04]  /*4570*/  FMUL.FTZ R51, R101, R196 ;  /* 0x000000c465337220 */ /* 0x000fc80000410000 */
[----:B------:R-:W-:Y:S01]  /*4580*/  @P5 FMUL.FTZ R198, R161, R50 ;  /* 0x00000032a1c65220 */ /* 0x000fe20000410000 */
[----:B------:R-:W-:Y:S01]  /*4590*/  IADD3 R50, P6, R174, UR20, RZ ;  /* 0x00000014ae327c10 */ /* 0x000fe2000ffde0ff */
[----:B------:R-:W-:Y:S01]  /*45a0*/  FMUL.FTZ R161, R102, R197 ;  /* 0x000000c566a17220 */ /* 0x000fe20000410000 */
[----:B------:R-:W-:Y:S02]  /*45b0*/  FSEL R160, R51, RZ, P4 ;  /* 0x000000ff33a07208 */ /* 0x000fe40002000000 */
[----:B------:R-:W-:Y:S02]  /*45c0*/  IADD3 R176, P5, R176, UR24, RZ ;  /* 0x00000018b0b07c10 */ /* 0x000fe4000ffbe0ff */
[----:B------:R-:W-:Y:S01]  /*45d0*/  IADD3.X R51, R173, UR21, RZ, P6, !PT ;  /* 0x00000015ad337c10 */ /* 0x000fe2000b7fe4ff */
[----:B------:R0:W1:Y:S01]  /*45e0*/  F2F.BF16.F32 R163, R160 ;  /* 0x000000a000a37304 */ /* 0x0000620000202000 */
[----:B------:R-:W-:Y:S02]  /*45f0*/  LOP3.LUT P6, RZ, R159, 0xff000000, RZ, 0xc0, !PT ;  /* 0xff0000009fff7812 */ /* 0x000fe400078cc0ff */
[----:B------:R-:W-:-:S02]  /*4600*/  IADD3.X R177, R175, UR25, RZ, P5, !PT ;  /* 0x00000019afb17c10 */ /* 0x000fc4000affe4ff */
[----:B------:R-:W-:Y:S02]  /*4610*/  LOP3.LUT P5, RZ, R159, 0xff0000, RZ, 0xc0, !PT ;  /* 0x00ff00009fff7812 */ /* 0x000fe400078ac0ff */
[----:B------:R-:W-:Y:S02]  /*4620*/  FSEL R162, R162, RZ, P6 ;  /* 0x000000ffa2a27208 */ /* 0x000fe40003000000 */
[----:B------:R-:W-:Y:S02]  /*4630*/  FSEL R161, R161, RZ, P5 ;  /* 0x000000ffa1a17208 */ /* 0x000fe40002800000 */
[----:B------:R1:W2:Y:S01]  /*4640*/  F2F.BF16.F32 R159, R162 ;  /* 0x000000a2009f7304 */ /* 0x0002a20000202000 */
[----:B0-----:R-:W-:-:S07]  /*4650*/  @P0 LOP3.LUT R160, R189, 0xffff, RZ, 0xc0, !PT ;  /* 0x0000ffffbda00812 */ /* 0x001fce00078ec0ff */
[----:B------:R0:W3:Y:S01]  /*4660*/  F2F.BF16.F32 R175, R161 ;  /* 0x000000a100af7304 */ /* 0x0000e20000202000 */
[----:B-1----:R-:W-:-:S03]  /*4670*/  IMAD.WIDE.U32 R162, R163, 0x10000, RZ ;  /* 0x00010000a3a27825 */ /* 0x002fc600078e00ff */
[----:B------:R-:W-:Y:S02]  /*4680*/  LOP3.LUT R162, R162, R199, RZ, 0xfc, !PT ;  /* 0x000000c7a2a27212 */ /* 0x000fe400078efcff */
[----:B--2---:R-:W-:Y:S01]  /*4690*/  SHF.L.U32 R159, R159, 0x10, RZ ;  /* 0x000000109f9f7819 */ /* 0x004fe200000006ff */
[----:B0-----:R-:W-:-:S05]  /*46a0*/  @P0 IMAD.WIDE.U32 R160, R160, 0x10000, RZ ;  /* 0x00010000a0a00825 */ /* 0x001fca00078e00ff */
[----:B------:R-:W-:Y:S02]  /*46b0*/  @P0 LOP3.LUT R161, R201, R161, RZ, 0xfc, !PT ;  /* 0x000000a1c9a10212 */ /* 0x000fe400078efcff */
[----:B------:R-:W-:Y:S02]  /*46c0*/  @P0 LOP3.LUT R160, R160, 0xffff, R190, 0xf8, !PT ;  /* 0x0000ffffa0a00812 */ /* 0x000fe400078ef8be */
[----:B---3--:R-:W-:-:S03]  /*46d0*/  LOP3.LUT R163, R163, R159, R175, 0xfe, !PT ;  /* 0x0000009fa3a37212 */ /* 0x008fc600078efeaf */
[----:B------:R0:W-:Y:S04]  /*46e0*/  @P0 STG.E.64 desc[UR4][R48.64], R160 ;  /* 0x000000a030000986 */ /* 0x0001e8000c101b04 */
        /* <DEDUP_REMOVED lines=10> */
[----:B0-----:R-:W-:Y:S01]  /*4790*/  @P2 SHF.R.U32.HI R160, RZ, 0x10, R151 ;  /* 0x00000010ffa02819 */ /* 0x001fe20000011697 */
[----:B------:R-:W-:Y:S01]  /*47a0*/  FADD.FTZ R239, R239, -R238 ;  /* 0x800000eeefef7221 */ /* 0x000fe20000010000 */
[----:B------:R-:W-:Y:S01]  /*47b0*/  @P2 SHF.L.U32 R48, R110, 0x10, RZ ;  /* 0x000000106e302819 */ /* 0x000fe200000006ff */
[----:B------:R-:W-:Y:S01]  /*47c0*/  FMUL.FTZ R237, R172, R237 ;  /* 0x000000edaced7220 */ /* 0x000fe20000410000 */
[----:B------:R-:W-:Y:S01]  /*47d0*/  @P2 SHF.L.U32 R110, R159, 0x10, RZ ;  /* 0x000000109f6e2819 */ /* 0x000fe200000006ff */
[----:B------:R-:W-:Y:S01]  /*47e0*/  FADD.FTZ R111, R240, -R111 ;  /* 0x8000006ff06f7221 */ /* 0x000fe20000010000 */
[--C-:B-1----:R-:W-:Y:S01]  /*47f0*/  @P4 SHF.R.U64 R162, R108, 0x10, R109.reuse ;  /* 0x000000106ca24819 */ /* 0x102fe2000000126d */
[C---:B------:R-:W-:Y:S01]  /*4800*/  FMUL.FTZ R235, R172.reuse, R235 ;  /* 0x000000ebaceb7220 */ /* 0x040fe20000410000 */
[----:B------:R-:W-:Y:S01]  /*4810*/  @P2 MOV R108, R151 ;  /* 0x00000097006c2202 */ /* 0x000fe20000000f00 */
[----:B------:R-:W-:Y:S01]  /*4820*/  @P2 FADD.FTZ R237, R237, R110 ;  /* 0x0000006eeded2221 */ /* 0x000fe20000010000 */
[--C-:B------:R-:W-:Y:S01]  /*4830*/  @P5 IMAD.MOV.U32 R110, RZ, RZ, R109.reuse ;  /* 0x000000ffff6e5224 */ /* 0x100fe200078e006d */
[----:B------:R-:W-:Y:S01]  /*4840*/  @P6 SHF.R.U32.HI R159, RZ, 0x10, R109 ;  /* 0x00000010ff9f6819 */ /* 0x000fe2000001166d */
[----:B------:R-:W-:Y:S01]  /*4850*/  FMUL.FTZ R239, R172, R239 ;  /* 0x000000efacef7220 */ /* 0x000fe20000410000 */
[----:B------:R-:W-:Y:S01]  /*4860*/  @P2 SHF.L.U32 R160, R160, 0x10, RZ ;  /* 0x00000010a0a02819 */ /* 0x000fe200000006ff */
[----:B------:R-:W-:Y:S01]  /*4870*/  FMUL.FTZ R161, R172, R111 ;  /* 0x0000006faca17220 */ /* 0x000fe20000410000 */
[----:B------:R-:W-:Y:S01]  /*4880*/  @P4 SHF.L.U32 R109, R162, 0x10, RZ ;  /* 0x00000010a26d4819 */ /* 0x000fe200000006ff */
[----:B------:R-:W-:-:S02]  /*4890*/  @P2 IMAD.U32 R108, R108, 0x10000, RZ ;  /* 0x000100006c6c2824 */ /* 0x000fc400078e00ff */
[----:B------:R-:W-:Y:S01]  /*48a0*/  @P2 FADD.FTZ R235, R235, R48 ;  /* 0x00000030ebeb2221 */ /* 0x000fe20000010000 */
[----:B------:R-:W-:Y:S01]  /*48b0*/  CS2R R48, SRZ ;  /* 0x0000000000307805 */ /* 0x000fe2000001ff00 */
[----:B------:R-:W-:Y:S01]  /*48c0*/  @P2 FADD.FTZ R161, R161, R160 ;  /* 0x000000a0a1a12221 */ /* 0x000fe20000010000 */
[----:B------:R-:W-:Y:S01]  /*48d0*/  @P2 FADD.FTZ R239, R239, R108 ;  /* 0x0000006cefef2221 */ /* 0x000fe20000010000 */
[----:B------:R-:W-:Y:S01]  /*48e0*/  @P4 FMUL.FTZ R49, R196, R109 ;  /* 0x0000006dc4314220 */ /* 0x000fe20000410000 */
[----:B------:R-:W-:Y:S01]  /*48f0*/  HFMA2.MMA R111, -RZ, RZ, 0, 0 ;  /* 0x00000000ff6f7435 */ /* 0x000fe200000001ff */
[----:B------:R-:W-:Y:S01]  /*4900*/  @P5 IMAD.U32 R110, R110, 0x10000, RZ ;  /* 0x000100006e6e5824 */ /* 0x000fe200078e00ff */
[----:B------:R-:W-:Y:S01]  /*4910*/  LOP3.LUT P2, RZ, R158, 0xff, RZ, 0xc0, !PT ;  /* 0x000000ff9eff7812 */ /* 0x000fe2000784c0ff */
[----:B------:R-:W-:Y:S01]  /*4920*/  FADD.FTZ R31, R164, R31 ;  /* 0x0000001fa41f7221 */ /* 0x000fe20000010000 */
[C---:B------:R-:W-:Y:S01]  /*4930*/  LOP3.LUT P4, RZ, R158.reuse, 0xff00, RZ, 0xc0, !PT ;  /* 0x0000ff009eff7812 */ /* 0x040fe2000788c0ff */
[----:B------:R-:W-:Y:S01]  /*4940*/  @P5 FMUL.FTZ R48, R197, R110 ;  /* 0x0000006ec5305220 */ /* 0x000fe20000410000 */
[----:B------:R-:W-:Y:S01]  /*4950*/  @P6 SHF.L.U32 R159, R159, 0x10, RZ ;  /* 0x000000109f9f6819 */ /* 0x000fe200000006ff */
[----:B------:R-:W-:Y:S01]  /*4960*/  FADD.FTZ R46, R49, R46 ;  /* 0x0000002e312e7221 */ /* 0x000fe20000010000 */
[----:B------:R-:W-:Y:S01]  /*4970*/  @P0 F2FP.BF16.F32.PACK_AB R110, RZ, R161 ;  /* 0x000000a1ff6e023e */ /* 0x000fe200000010ff */
[-C--:B------:R-:W-:Y:S01]  /*4980*/  FMUL.FTZ R161, R161, R166.reuse ;  /* 0x000000a6a1a17220 */ /* 0x080fe20000410000 */
[----:B------:R-:W-:Y:S01]  /*4990*/  LOP3.LUT P5, RZ, R158, 0xff0000, RZ, 0xc0, !PT ;  /* 0x00ff00009eff7812 */ /* 0x000fe200078ac0ff */
[----:B------:R-:W-:Y:S01]  /*49a0*/  @P6 FMUL.FTZ R111, R200, R159 ;  /* 0x0000009fc86f6220 */ /* 0x000fe20000410000 */
[----:B------:R-:W-:Y:S01]  /*49b0*/  LOP3.LUT P6, RZ, R158, 0xff000000, RZ, 0xc0, !PT ;  /* 0xff0000009eff7812 */ /* 0x000fe200078cc0ff */
[----:B------:R-:W-:Y:S01]  /*49c0*/  FMUL.FTZ R164, R161, UR19 ;  /* 0x00000013a1a47c20 */ /* 0x000fe20008410000 */
[----:B------:R-:W-:Y:S01]  /*49d0*/  @P0 F2FP.BF16.F32.PACK_AB R108, RZ, R237 ;  /* 0x000000edff6c023e */ /* 0x000fe200000010ff */
[-C--:B------:R-:W-:Y:S01]  /*49e0*/  FMUL.FTZ R237, R237, R166.reuse ;  /* 0x000000a6eded7220 */ /* 0x080fe20000410000 */
[----:B------:R-:W-:Y:S01]  /*49f0*/  @P0 F2FP.BF16.F32.PACK_AB R109, RZ, R239 ;  /* 0x000000efff6d023e */ /* 0x000fe200000010ff */
[-C--:B------:R-:W-:Y:S01]  /*4a00*/  FMUL.FTZ R239, R239, R166.reuse ;  /* 0x000000a6efef7220 */ /* 0x080fe20000410000 */
[----:B------:R-:W-:Y:S01]  /*4a10*/  FMUL.FTZ R166, R235, R166 ;  /* 0x000000a6eba67220 */ /* 0x000fe20000410000 */
[----:B------:R-:W-:Y:S01]  /*4a20*/  FADD.FTZ R113, R48, R113 ;  /* 0x0000007130717221 */ /* 0x000fe20000010000 */
[----:B------:R-:W-:Y:S01]  /*4a30*/  FMUL.FTZ R237, R237, UR19 ;  /* 0x00000013eded7c20 */ /* 0x000fe20008410000 */
[----:B------:R-:W-:Y:S01]  /*4a40*/  FMUL.FTZ R239, R239, UR19 ;  /* 0x00000013efef7c20 */ /* 0x000fe20008410000 */
[----:B------:R-:W-:Y:S01]  /*4a50*/  FMUL.FTZ R163, R166, UR19 ;  /* 0x00000013a6a37c20 */ /* 0x000fe20008410000 */
[----:B------:R-:W-:Y:S01]  /*4a60*/  FADD.FTZ R27, R0, R27 ;  /* 0x0000001b001b7221 */ /* 0x000fe20000010000 */
[----:B------:R-:W-:Y:S01]  /*4a70*/  @P0 PRMT R189, R108, 0x7610, R189 ;  /* 0x000076106cbd0816 */ /* 0x000fe200000000bd */
[----:B------:R-:W-:Y:S01]  /*4a80*/  FMUL.FTZ R49, R106, R239 ;  /* 0x000000ef6a317220 */ /* 0x000fe20000410000 */
[----:B------:R-:W-:Y:S01]  /*4a90*/  FMUL.FTZ R0, R104, R163 ;  /* 0x000000a368007220 */ /* 0x000fe20000410000 */
[----:B------:R-:W-:Y:S01]  /*4aa0*/  FMUL.FTZ R108, R105, R237 ;  /* 0x000000ed696c7220 */ /* 0x000fe20000410000 */
[----:B------:R-:W-:Y:S01]  /*4ab0*/  @P0 PRMT R191, R109, 0x7610, R191 ;  /* 0x000076106dbf0816 */ /* 0x000fe200000000bf */
[----:B------:R-:W-:Y:S01]  /*4ac0*/  FADD.FTZ R26, R165, R26 ;  /* 0x0000001aa51a7221 */ /* 0x000fe20000010000 */
[----:B------:R-:W-:Y:S01]  /*4ad0*/  FADD.FTZ R112, R111, R112 ;  /* 0x000000706f707221 */ /* 0x000fe20000010000 */
[----:B------:R-:W-:Y:S01]  /*4ae0*/  FSEL R0, R0, RZ, P2 ;  /* 0x000000ff00007208 */ /* 0x000fe20001000000 */
[----:B------:R-:W-:Y:S01]  /*4af0*/  HFMA2.MMA R111, -RZ, RZ, 0, 0 ;  /* 0x00000000ff6f7435 */ /* 0x000fe200000001ff */
[----:B------:R-:W-:Y:S01]  /*4b00*/  FSEL R108, R108, RZ, P4 ;  /* 0x000000ff6c6c7208 */ /* 0x000fe20002000000 */
[----:B------:R-:W-:Y:S01]  /*4b10*/  FADD.FTZ R29, R186, R29 ;  /* 0x0000001dba1d7221 */ /* 0x000fe20000010000 */
[----:B------:R0:W1:Y:S01]  /*4b20*/  F2F.BF16.F32 R165, R0 ;  /* 0x0000000000a57304 */ /* 0x0000620000202000 */
[----:B------:R-:W-:Y:S01]  /*4b30*/  @P0 PRMT R192, R110, 0x7610, R192 ;  /* 0x000076106ec00816 */ /* 0x000fe200000000c0 */
[----:B------:R-:W-:Y:S01]  /*4b40*/  IMAD.MOV.U32 R110, RZ, RZ, RZ ;  /* 0x000000ffff6e7224 */ /* 0x000fe200078e00ff */
[----:B------:R-:W-:Y:S01]  /*4b50*/  @P0 F2FP.BF16.F32.PACK_AB R235, RZ, R235 ;  /* 0x000000ebffeb023e */ /* 0x000fe200000010ff */
[----:B------:R-:W-:Y:S01]  /*4b60*/  FADD.FTZ R28, R171, R28 ;  /* 0x0000001cab1c7221 */ /* 0x000fe20000010000 */
[----:B------:R-:W-:Y:S01]  /*4b70*/  FADD.FTZ R30, R193, R30 ;  /* 0x0000001ec11e7221 */ /* 0x000fe20000010000 */
[----:B------:R-:W-:Y:S01]  /*4b80*/  FADD.FTZ R33, R170, R33 ;  /* 0x00000021aa217221 */ /* 0x000fe20000010000 */
[----:B------:R-:W-:Y:S01]  /*4b90*/  @P0 PRMT R190, R235, 0x7610, R190 ;  /* 0x00007610ebbe0816 */ /* 0x000fe200000000be */
[----:B------:R3:W4:Y:S01]  /*4ba0*/  F2F.BF16.F32 R161, R108 ;  /* 0x0000006c00a17304 */ /* 0x0007220000202000 */
[----:B0-----:R-:W-:Y:S01]  /*4bb0*/  HFMA2.MMA R0, -RZ, RZ, 0, 0 ;  /* 0x00000000ff007435 */ /* 0x001fe200000001ff */
[----:B------:R-:W-:Y:S01]  /*4bc0*/  FADD.FTZ R32, R185, R32 ;  /* 0x00000020b9207221 */ /* 0x000fe20000010000 */
        /* <DEDUP_REMOVED lines=13> */
[----:B--2---:R-:W-:Y:S01]  /*4ca0*/  @P2 MOV R48, R50 ;  /* 0x0000003200302202 */ /* 0x004fe20000000f00 */
[--C-:B------:R-:W-:Y:S01]  /*4cb0*/  @P5 IMAD.MOV.U32 R109, RZ, RZ, R51.reuse ;  /* 0x000000ffff6d5224 */ /* 0x100fe200078e0033 */
[--C-:B------:R-:W-:Y:S01]  /*4cc0*/  @P4 SHF.R.U64 R160, R50, 0x10, R51.reuse ;  /* 0x0000001032a04819 */ /* 0x100fe20000001233 */
[----:B------:R-:W-:Y:S01]  /*4cd0*/  FMUL.FTZ R50, R107, R164 ;  /* 0x000000a46b327220 */ /* 0x000fe20000410000 */
[----:B------:R-:W-:-:S02]  /*4ce0*/  @P6 SHF.R.U32.HI R159, RZ, 0x10, R51 ;  /* 0x00000010ff9f6819 */ /* 0x000fc40000011633 */
[----:B------:R-:W-:Y:S02]  /*4cf0*/  FSEL R51, R49, RZ, P5 ;  /* 0x000000ff31337208 */ /* 0x000fe40002800000 */
[----:B------:R-:W-:Y:S01]  /*4d00*/  FSEL R158, R50, RZ, P6 ;  /* 0x000000ff329e7208 */ /* 0x000fe20003000000 */
[----:B------:R-:W-:Y:S01]  /*4d10*/  @P4 IMAD.U32 R50, R160, 0x10000, RZ ;  /* 0x00010000a0324824 */ /* 0x000fe200078e00ff */
[----:B------:R0:W2:Y:S01]  /*4d20*/  F2F.BF16.F32 R162, R51 ;  /* 0x0000003300a27304 */ /* 0x0000a20000202000 */
[----:B------:R-:W-:Y:S02]  /*4d30*/  @P2 SHF.L.U32 R48, R48, 0x10, RZ ;  /* 0x0000001030302819 */ /* 0x000fe400000006ff */
[----:B------:R-:W-:Y:S02]  /*4d40*/  @P5 SHF.L.U32 R109, R109, 0x10, RZ ;  /* 0x000000106d6d5819 */ /* 0x000fe400000006ff */
[----:B---3--:R-:W-:Y:S01]  /*4d50*/  @P6 SHF.L.U32 R108, R159, 0x10, RZ ;  /* 0x000000109f6c6819 */ /* 0x008fe200000006ff */
[----:B------:R-:W-:Y:S01]  /*4d60*/  @P2 FMUL.FTZ R0, R163, R48 ;  /* 0x00000030a3002220 */ /* 0x000fe20000410000 */
[----:B------:R-:W-:Y:S01]  /*4d70*/  MOV R49, RZ ;  /* 0x000000ff00317202 */ /* 0x000fe20000000f00 */
[----:B------:R-:W3:Y:S01]  /*4d80*/  F2F.BF16.F32 R158, R158 ;  /* 0x0000009e009e7304 */ /* 0x000ee20000202000 */
[----:B------:R-:W-:Y:S01]  /*4d90*/  @P4 FMUL.FTZ R49, R237, R50 ;  /* 0x00000032ed314220 */ /* 0x000fe20000410000 */
[----:B------:R-:W-:Y:S01]  /*4da0*/  @P5 FMUL.FTZ R110, R239, R109 ;  /* 0x0000006def6e5220 */ /* 0x000fe20000410000 */
[----:B------:R-:W-:Y:S01]  /*4db0*/  @P6 FMUL.FTZ R111, R164, R108 ;  /* 0x0000006ca46f6220 */ /* 0x000fe20000410000 */
[----:B------:R-:W-:Y:S01]  /*4dc0*/  FADD.FTZ R115, R0, R115 ;  /* 0x0000007300737221 */ /* 0x000fe20000010000 */
[----:B------:R-:W-:Y:S01]  /*4dd0*/  FADD.FTZ R114, R49, R114 ;  /* 0x0000007231727221 */ /* 0x000fe20000010000 */
[----:B------:R-:W-:Y:S01]  /*4de0*/  FADD.FTZ R117, R110, R117 ;  /* 0x000000756e757221 */ /* 0x000fe20000010000 */
[----:B------:R-:W-:Y:S01]  /*4df0*/  FADD.FTZ R116, R111, R116 ;  /* 0x000000746f747221 */ /* 0x000fe20000010000 */
        /* <DEDUP_REMOVED lines=9> */
.L_x_4729:
[----:B0-----:R-:W-:Y:S01]  /*4e90*/  IMAD.WIDE.U32 R48, R161, 0x10000, RZ ;  /* 0x00010000a1307825 */ /* 0x001fe200078e00ff */
[----:B------:R-:W-:Y:S02]  /*4ea0*/  IADD3 R174, P0, R174, UR24, RZ ;  /* 0x00000018aeae7c10 */ /* 0x000fe4000ff1e0ff */
[----:B------:R-:W-:Y:S01]  /*4eb0*/  IADD3 R188, R188, UR26, RZ ;  /* 0x0000001abcbc7c10 */ /* 0x000fe2000fffe0ff */
[----:B---3--:R-:W-:Y:S01]  /*4ec0*/  IMAD.U32 R51, R158, 0x10000, RZ ;  /* 0x000100009e337824 */ /* 0x008fe200078e00ff */
[----:B------:R-:W-:Y:S02]  /*4ed0*/  LOP3.LUT R48, R48, R165, RZ, 0xfc, !PT ;  /* 0x000000a530307212 */ /* 0x000fe400078efcff */
[----:B------:R-:W-:Y:S02]  /*4ee0*/  IADD3.X R175, R173, UR25, RZ, P0, !PT ;  /* 0x00000019adaf7c10 */ /* 0x000fe400087fe4ff */
[----:B------:R-:W-:Y:S02]  /*4ef0*/  LOP3.LUT R49, R49, R51, R162, 0xfe, !PT ;  /* 0x0000003331317212 */ /* 0x000fe400078efea2 */
        /* <DEDUP_REMOVED lines=59> */
[----:B0-----:R-:W-:-:S02]  /*52b0*/  MOV R48, R187 ;  /* 0x000000bb00307202 */ /* 0x001fc40000000f00 */
        /* <DEDUP_REMOVED lines=28> */
.L_x_4727:
        /* <DEDUP_REMOVED lines=34> */
.L_x_4728:
[----:B------:R-:W-:Y:S01]  /*56a0*/  HFMA2.MMA R108, -RZ, RZ, 0, 9.5367431640625e-07 ;  /* 0x00000010ff6c7435 */ /* 0x000fe200000001ff */
[----:B------:R-:W-:Y:S01]  /*56b0*/  IMAD.MOV.U32 R109, RZ, RZ, 0x1f ;  /* 0x0000001fff6d7424 */ /* 0x000fe200078e00ff */
[----:B------:R-:W-:-:S09]  /*56c0*/  MOV R50, 0xffffffff ;  /* 0xffffffff00327802 */ /* 0x000fd20000000f00 */
[----:B-----5:R-:W-:Y:S05]  /*56d0*/  WARPSYNC.COLLECTIVE R50, `(.L_x_4731) ;  /* 0x0000000032087348 */ /* 0x020fea0003c00000 */
[----:B------:R0:W1:Y:S02]  /*56e0*/  SHFL.DOWN P0, R252, R111, R108, R109 ;  /* 0x0800006c6ffc7389 */ /* 0x000064000000006d */
[----:B01---5:R-:W-:Y:S01]  /*56f0*/  ENDCOLLECTIVE ;  /* 0x000000000000791b */ /* 0x023fe20003800000 */
.L_x_4731:
[----:B------:R-:W-:-:S05]  /*5700*/  MOV R110, R252 ;  /* 0x000000fc006e7202 */ /* 0x000fca0000000f00 */
[----:B------:R-:W-:Y:S01]  /*5710*/  FADD.FTZ R110, R111, R110 ;  /* 0x0000006e6f6e7221 */ /* 0x000fe20000010000 */
[----:B------:R-:W-:-:S07]  /*5720*/  IMAD.MOV.U32 R111, RZ, RZ, R48 ;  /* 0x000000ffff6f7224 */ /* 0x000fce00078e0030 */
[----:B------:R-:W-:Y:S05]  /*5730*/  WARPSYNC.COLLECTIVE R50, `(.L_x_4732) ;  /* 0x0000000032087348 */ /* 0x000fea0003c00000 */
[----:B------:R0:W1:Y:S02]  /*5740*/  SHFL.DOWN P0, R252, R111, R108, R109 ;  /* 0x0800006c6ffc7389 */ /* 0x000064000000006d */
[----:B01----:R-:W-:Y:S01]  /*5750*/  ENDCOLLECTIVE ;  /* 0x000000000000791b */ /* 0x003fe20003800000 */
.L_x_4732:
[----:B------:R-:W-:Y:S01]  /*5760*/  MOV R111, R110 ;  /* 0x0000006e006f7202 */ /* 0x000fe20000000f00 */
[----:B------:R-:W-:Y:S01]  /*5770*/  IMAD.MOV.U32 R108, RZ, RZ, 0x8 ;  /* 0x00000008ff6c7424 */ /* 0x000fe200078e00ff */
[----:B------:R-:W-:-:S07]  /*5780*/  MOV R49, R252 ;  /* 0x000000fc00317202 */ /* 0x000fce0000000f00 */
[----:B------:R-:W-:Y:S05]  /*5790*/  WARPSYNC.COLLECTIVE R50, `(.L_x_4733) ;  /* 0x0000000032087348 */ /* 0x000fea0003c00000 */
[----:B------:R0:W1:Y:S02]  /*57a0*/  SHFL.DOWN P0, R252, R111, R108, R109 ;  /* 0x0800006c6ffc7389 */ /* 0x000064000000006d */
[----:B01----:R-:W-:Y:S01]  /*57b0*/  ENDCOLLECTIVE ;  /* 0x000000000000791b */ /* 0x003fe20003800000 */
.L_x_4733:
[----:B------:R-:W-:-:S05]  /*57c0*/  FADD.FTZ R51, R48, R49 ;  /* 0x0000003130337221 */ /* 0x000fca0000010000 */
[----:B------:R-:W-:Y:S02]  /*57d0*/  MOV R111, R51 ;  /* 0x00000033006f7202 */ /* 0x000fe40000000f00 */
[----:B------:R-:W-:-:S07]  /*57e0*/  MOV R49, R252 ;  /* 0x000000fc00317202 */ /* 0x000fce0000000f00 */
[----:B------:R-:W-:Y:S05]  /*57f0*/  WARPSYNC.COLLECTIVE R50, `(.L_x_4734) ;  /* 0x0000000032087348 */ /* 0x000fea0003c00000 */
[----:B------:R0:W1:Y:S02]  /*5800*/  SHFL.DOWN P0, R252, R111, R108, R109 ;  /* 0x0800006c6ffc7389 */ /* 0x000064000000006d */
[----:B01----:R-:W-:Y:S01]  /*5810*/  ENDCOLLECTIVE ;  /* 0x000000000000791b */ /* 0x003fe20003800000 */
.L_x_4734:
[----:B------:R-:W-:Y:S01]  /*5820*/  FADD.FTZ R249, R110, R49 ;  /* 0x000000316ef97221 */ /* 0x000fe20000010000 */
[----:B------:R-:W-:-:S04]  /*5830*/  HFMA2.MMA R108, -RZ, RZ, 0, 2.384185791015625e-07 ;  /* 0x00000004ff6c7435 */ /* 0x000fc800000001ff */
[----:B------:R-:W-:Y:S01]  /*5840*/  MOV R111, R249 ;  /* 0x000000f9006f7202 */ /* 0x000fe20000000f00 */
[----:B------:R-:W-:-:S07]  /*5850*/  IMAD.MOV.U32 R248, RZ, RZ, R252 ;  /* 0x000000fffff87224 */ /* 0x000fce00078e00fc */
[----:B------:R-:W-:Y:S05]  /*5860*/  WARPSYNC.COLLECTIVE R50, `(.L_x_4735) ;  /* 0x0000000032087348 */ /* 0x000fea0003c00000 */
[----:B------:R0:W1:Y:S02]  /*5870*/  SHFL.DOWN P0, R252, R111, R108, R109 ;  /* 0x0800006c6ffc7389 */ /* 0x000064000000006d */
[----:B01----:R-:W-:Y:S01]  /*5880*/  ENDCOLLECTIVE ;  /* 0x000000000000791b */ /* 0x003fe20003800000 */
.L_x_4735:
[----:B------:R-:W-:-:S05]  /*5890*/  FADD.FTZ R248, R51, R248 ;  /* 0x000000f833f87221 */ /* 0x000fca0000010000 */
[----:B------:R-:W-:Y:S01]  /*58a0*/  MOV R111, R248 ;  /* 0x000000f8006f7202 */ /* 0x000fe20000000f00 */
[----:B------:R-:W-:-:S07]  /*58b0*/  IMAD.MOV.U32 R250, RZ, RZ, R252 ;  /* 0x000000fffffa7224 */ /* 0x000fce00078e00fc */
[----:B------:R-:W-:Y:S05]  /*58c0*/  WARPSYNC.COLLECTIVE R50, `(.L_x_4736) ;  /* 0x0000000032087348 */ /* 0x000fea0003c00000 */
[----:B------:R0:W1:Y:S02]  /*58d0*/  SHFL.DOWN P0, R252, R111, R108, R109 ;  /* 0x0800006c6ffc7389 */ /* 0x000064000000006d */
[----:B01----:R-:W-:Y:S01]  /*58e0*/  ENDCOLLECTIVE ;  /* 0x000000000000791b */ /* 0x003fe20003800000 */
.L_x_4736:
[----:B------:R-:W-:Y:S01]  /*58f0*/  FADD.FTZ R250, R249, R250 ;  /* 0x000000faf9fa7221 */ /* 0x000fe20000010000 */
[----:B------:R-:W-:-:S03]  /*5900*/  HFMA2.MMA R108, -RZ, RZ, 0, 1.1920928955078125e-07 ;  /* 0x00000002ff6c7435 */ /* 0x000fc600000001ff */
[----:B------:R-:W-:Y:S01]  /*5910*/  IMAD.MOV.U32 R111, RZ, RZ, R250 ;  /* 0x000000ffff6f7224 */ /* 0x000fe200078e00fa */
[----:B------:R-:W-:-:S07]  /*5920*/  MOV R49, R252 ;  /* 0x000000fc00317202 */ /* 0x000fce0000000f00 */
[----:B------:R-:W-:Y:S05]  /*5930*/  WARPSYNC.COLLECTIVE R50, `(.L_x_4737) ;  /* 0x0000000032087348 */ /* 0x000fea0003c00000 */
[----:B------:R0:W1:Y:S02]  /*5940*/  SHFL.DOWN P0, R252, R111, R108, R109 ;  /* 0x0800006c6ffc7389 */ /* 0x000064000000006d */
[----:B01----:R-:W-:Y:S01]  /*5950*/  ENDCOLLECTIVE ;  /* 0x000000000000791b */ /* 0x003fe20003800000 */
.L_x_4737:
[----:B------:R-:W-:-:S04]  /*5960*/  FADD.FTZ R251, R248, R49 ;  /* 0x00000031f8fb7221 */ /* 0x000fc80000010000 */
[----:B------:R-:W-:Y:S01]  /*5970*/  IMAD.MOV.U32 R111, RZ, RZ, R251 ;  /* 0x000000ffff6f7224 */ /* 0x000fe200078e00fb */
[----:B------:R-:W-:-:S07]  /*5980*/  MOV R49, R252 ;  /* 0x000000fc00317202 */ /* 0x000fce0000000f00 */
[----:B------:R-:W-:Y:S05]  /*5990*/  WARPSYNC.COLLECTIVE R50, `(.L_x_4738) ;  /* 0x0000000032087348 */ /* 0x000fea0003c00000 */
[----:B------:R0:W1:Y:S02]  /*59a0*/  SHFL.DOWN P0, R252, R111, R108, R109 ;  /* 0x0800006c6ffc7389 */ /* 0x000064000000006d */
[----:B01----:R-:W-:Y:S01]  /*59b0*/  ENDCOLLECTIVE ;  /* 0x000000000000791b */ /* 0x003fe20003800000 */
.L_x_4738:
[----:B------:R-:W-:Y:S01]  /*59c0*/  FADD.FTZ R48, R250, R49 ;  /* 0x00000031fa307221 */ /* 0x000fe20000010000 */
[----:B------:R-:W-:-:S04]  /*59d0*/  HFMA2.MMA R108, -RZ, RZ, 0, 5.9604644775390625e-08 ;  /* 0x00000001ff6c7435 */ /* 0x000fc800000001ff */
[----:B------:R-:W-:Y:S01]  /*59e0*/  MOV R111, R48 ;  /* 0x00000030006f7202 */ /* 0x000fe20000000f00 */
[----:B------:R-:W-:-:S07]  /*59f0*/  FADD.FTZ R49, R251, R252 ;  /* 0x000000fcfb317221 */ /* 0x000fce0000010000 */
[----:B------:R-:W-:Y:S05]  /*5a00*/  WARPSYNC.COLLECTIVE R50, `(.L_x_4739) ;  /* 0x0000000032087348 */ /* 0x000fea0003c00000 */
[----:B------:R0:W1:Y:S02]  /*5a10*/  SHFL.DOWN P0, R252, R111, R108, R109 ;  /* 0x0800006c6ffc7389 */ /* 0x000064000000006d */
[----:B01----:R-:W-:Y:S01]  /*5a20*/  ENDCOLLECTIVE ;  /* 0x000000000000791b */ /* 0x003fe20003800000 */
.L_x_4739:
[----:B------:R-:W-:Y:S01]  /*5a30*/  MOV R111, R49 ;  /* 0x00000031006f7202 */ /* 0x000fe20000000f00 */
[----:B------:R-:W-:-:S07]  /*5a40*/  IMAD.MOV.U32 R51, RZ, RZ, R252 ;  /* 0x000000ffff337224 */ /* 0x000fce00078e00fc */
[----:B------:R-:W-:Y:S05]  /*5a50*/  WARPSYNC.COLLECTIVE R50, `(.L_x_4740) ;  /* 0x0000000032087348 */ /* 0x000fea0003c00000 */
[----:B------:R0:W1:Y:S02]  /*5a60*/  SHFL.DOWN P0, R252, R111, R108, R109 ;  /* 0x0800006c6ffc7389 */ /* 0x000064000000006d */
[----:B01----:R-:W-:Y:S01]  /*5a70*/  ENDCOLLECTIVE ;  /* 0x000000000000791b */ /* 0x003fe20003800000 */
.L_x_4740:
[----:B------:R-:W-:Y:S01]  /*5a80*/  MOV R110, R252 ;  /* 0x000000fc006e7202 */ /* 0x000fe20000000f00 */
[----:B------:R-:W-:Y:S06]  /*5a90*/  BRA `(.L_x_4741) ;  /* 0xffffffc800347947 */ /* 0x000fec000383ffff */
.L_x_4742:
        /* <DEDUP_REMOVED lines=14> */
.L_x_15217:


//--------------------- .text._ZN10layer_norm22ln_bwd_finalize_kernelINS_22Kernel_traits_finalizeILj7168Ef13__nv_bfloat16S2_S2_fjLb1ELj1024ELj4ENS_18Kernel_traits_baseILj7168EfS2_S2_S2_fjLj1024EEEEELb1ELb0EEEvNS_9BwdParamsE --------------------------
	.section	.text._ZN10layer_norm22ln_bwd_finalize_kernelINS_22Kernel_traits_finalizeILj7168Ef13__nv_bfloat16S2_S2_fjLb1ELj1024ELj4ENS_18Kernel_traits_baseILj7168EfS2_S2_S2_fjLj1024EEEEELb1ELb0EEEvNS_9BwdParamsE,"ax",@progbits
	.align	128
        .global         _ZN10layer_norm22ln_bwd_finalize_kernelINS_22Kernel_traits_finalizeILj7168Ef13__nv_bfloat16S2_S2_fjLb1ELj1024ELj4ENS_18Kernel_traits_baseILj7168EfS2_S2_S2_fjLj1024EEEEELb1ELb0EEEvNS_9BwdParamsE
        .type           _ZN10layer_norm22ln_bwd_finalize_kernelINS_22Kernel_traits_finalizeILj7168Ef13__nv_bfloat16S2_S2_fjLb1ELj1024ELj4ENS_18Kernel_traits_baseILj7168EfS2_S2_S2_fjLj1024EEEEELb1ELb0EEEvNS_9BwdParamsE,@function
        .size           _ZN10layer_norm22ln_bwd_finalize_kernelINS_22Kernel_traits_finalizeILj7168Ef13__nv_bfloat16S2_S2_fjLb1ELj1024ELj4ENS_18Kernel_traits_baseILj7168EfS2_S2_S2_fjLj1024EEEEELb1ELb0EEEvNS_9BwdParamsE,(.L_x_15218 - _ZN10layer_norm22ln_bwd_finalize_kernelINS_22Kernel_traits_finalizeILj7168Ef13__nv_bfloat16S2_S2_fjLb1ELj1024ELj4ENS_18Kernel_traits_baseILj7168EfS2_S2_S2_fjLj1024EEEEELb1ELb0EEEvNS_9BwdParamsE)
        .other          _ZN10layer_norm22ln_bwd_finalize_kernelINS_22Kernel_traits_finalizeILj7168Ef13__nv_bfloat16S2_S2_fjLb1ELj1024ELj4ENS_18Kernel_traits_baseILj7168EfS2_S2_S2_fjLj1024EEEEELb1ELb0EEEvNS_9BwdParamsE,@"STO_CUDA_ENTRY STV_DEFAULT"
_ZN10layer_norm22ln_bwd_finalize_kernelINS_22Kernel_traits_finalizeILj7168Ef13__nv_bfloat16S2_S2_fjLb1ELj1024ELj4ENS_18Kernel_traits_baseILj7168EfS2_S2_S2_fjLj1024EEEEELb1ELb0EEEvNS_9BwdParamsE:
.text._ZN10layer_norm22ln_bwd_finalize_kernelINS_22Kernel_traits_finalizeILj7168Ef13__nv_bfloat16S2_S2_fjLb1ELj1024ELj4ENS_18Kernel_traits_baseILj7168EfS2_S2_S2_fjLj1024EEEEELb1ELb0EEEvNS_9BwdParamsE:
        /* <DEDUP_REMOVED lines=24> */
.L_x_4755:
[----:B0--3--:R-:W0:Y:S01]  /*0180*/  LDC R8, c[0x0][0x210] ;  /* 0x00008400ff087b82 */ /* 0x009e220000000800 */
[----:B------:R-:W-:Y:S01]  /*0190*/  BSSY B0, `(.L_x_4743) ;  /* 0x0000086000007945 */ /* 0x000fe20003800000 */
[----:B------:R-:W-:Y:S01]  /*01a0*/  HFMA2.MMA R11, -RZ, RZ, 0, 0 ;  /* 0x00000000ff0b7435 */ /* 0x000fe200000001ff */
[----:B------:R-:W-:Y:S01]  /*01b0*/  MOV R22, RZ ;  /* 0x000000ff00167202 */ /* 0x000fe20000000f00 */
[----:B------:R-:W-:-:S04]  /*01c0*/  HFMA2.MMA R24, -RZ, RZ, 0, 0 ;  /* 0x00000000ff187435 */ /* 0x000fc800000001ff */
[----:B-1----:R-:W1:Y:S01]  /*01d0*/  LDC R9, c[0x0][0x218] ;  /* 0x00008600ff097b82 */ /* 0x002e620000000800 */
[----:B0-----:R-:W-:-:S04]  /*01e0*/  ISETP.GE.U32.AND P1, PT, R3, R8, PT ;  /* 0x000000080300720c */ /* 0x001fc80003f26070 */
[----:B-1----:R-:W-:-:S13]  /*01f0*/  ISETP.GE.U32.OR P1, PT, R4, R9, P1 ;  /* 0x000000090400720c */ /* 0x002fda0000f26470 */
[----:B--2---:R-:W-:Y:S05]  /*0200*/  @P1 BRA `(.L_x_4744) ;  /* 0x0000000400f81947 */ /* 0x004fea0003800000 */
[----:B------:R-:W-:Y:S01]  /*0210*/  ISETP.GE.U32.AND P2, PT, R3, R8, PT ;  /* 0x000000080300720c */ /* 0x000fe20003f46070 */
[----:B------:R-:W-:-:S12]  /*0220*/  IMAD.MOV.U32 R23, RZ, RZ, R3 ;  /* 0x000000ffff177224 */ /* 0x000fd800078e0003 */
        /* <DEDUP_REMOVED lines=13> */
[----:B------:R-:W-:Y:S02]  /*0300*/  ISETP.LE.U32.OR P1, PT, R10, 0x60, P1 ;  /* 0x000000600a00780c */ /* 0x000fe40000f23470 */
[----:B------:R-:W-:Y:S02]  /*0310*/  MOV R24, RZ ;  /* 0x000000ff00187202 */ /* 0x000fe40000000f00 */
[----:B------:R-:W-:Y:S02]  /*0320*/  MOV R22, RZ ;  /* 0x000000ff00167202 */ /* 0x000fe40000000f00 */
[----:B------:R-:W-:Y:S01]  /*0330*/  MOV R11, RZ ;  /* 0x000000ff000b7202 */ /* 0x000fe20000000f00 */
[----:B------:R-:W-:Y:S01]  /*0340*/  BSSY B1, `(.L_x_4745) ;  /* 0x0000039000017945 */ /* 0x000fe20003800000 */
[----:B---3--:R-:W-:Y:S01]  /*0350*/  @P2 FADD.FTZ R24, R24, R13 ;  /* 0x0000000d18182221 */ /* 0x008fe20000010000 */
[----:B----4-:R-:W-:Y:S02]  /*0360*/  @P2 FADD.FTZ R22, R22, R15 ;  /* 0x0000000f16162221 */ /* 0x010fe40000010000 */
[----:B--2---:R-:W-:Y:S01]  /*0370*/  @P2 FADD.FTZ R11, R11, R16 ;  /* 0x000000100b0b2221 */ /* 0x004fe20000010000 */
[----:B------:R-:W-:Y:S01]  /*0380*/  PLOP3.LUT P2, PT, P2, PT, PT, 0x8, 0x0 ;  /* 0x000000000000781c */ /* 0x000fe2000174e170 */
[----:B------:R-:W-:-:S12]  /*0390*/  @P1 BRA `(.L_x_4746) ;  /* 0x0000000000cc1947 */ /* 0x000fd80003800000 */
[----:B------:R-:W-:Y:S02]  /*03a0*/  PLOP3.LUT P2, PT, PT, PT, PT, 0x8, 0x0 ;  /* 0x000000000000781c */ /* 0x000fe40003f4e170 */
[----:B------:R-:W-:-:S11]  /*03b0*/  IADD3 R12, R8, -0x60, RZ ;  /* 0xffffffa0080c7810 */ /* 0x000fd60007ffe0ff */
.L_x_4747:
[----:B------:R-:W0:Y:S01]  /*03c0*/  LDC.64 R14, c[0x0][0x2d0] ;  /* 0x0000b400ff0e7b82 */ /* 0x000e220000000a00 */
[C---:B------:R-:W-:Y:S01]  /*03d0*/  IADD3 R27, R23.reuse, 0x20, RZ ;  /* 0x00000020171b7810 */ /* 0x040fe20007ffe0ff */
[----:B------:R-:W-:-:S04]  /*03e0*/  IMAD R25, R23, R9, R4 ;  /* 0x0000000917197224 */ /* 0x000fc800078e0204 */
[----:B------:R-:W-:Y:S02]  /*03f0*/  IMAD R27, R27, R9, R4 ;  /* 0x000000091b1b7224 */ /* 0x000fe400078e0204 */
[----:B0-----:R-:W-:-:S04]  /*0400*/  IMAD.WIDE.U32 R20, R25, 0x4, R14 ;  /* 0x0000000419147825 */ /* 0x001fc800078e000e */
[----:B------:R-:W-:Y:S01]  /*0410*/  IMAD.WIDE.U32 R16, R27, 0x4, R14 ;  /* 0x000000041b107825 */ /* 0x000fe200078e000e */
[----:B------:R0:W2:Y:S04]  /*0420*/  LDG.E R26, desc[UR6][R20.64] ;  /* 0x00000006141a7981 */ /* 0x0000a8000c1e1900 */
[----:B------:R1:W3:Y:S01]  /*0430*/  LDG.E R10, desc[UR6][R16.64] ;  /* 0x00000006100a7981 */ /* 0x0002e2000c1e1900 */
[C---:B------:R-:W-:Y:S01]  /*0440*/  VIADD R19, R23.reuse, 0x40 ;  /* 0x0000004017137836 */ /* 0x040fe20000000000 */
[----:B------:R-:W-:-:S03]  /*0450*/  IADD3 R29, R23, 0x60, RZ ;  /* 0x00000060171d7810 */ /* 0x000fc60007ffe0ff */
[-CC-:B------:R-:W-:Y:S02]  /*0460*/  IMAD R19, R19, R9.reuse, R4.reuse ;  /* 0x0000000913137224 */ /* 0x180fe400078e0204 */
[----:B------:R-:W-:Y:S02]  /*0470*/  IMAD R29, R29, R9, R4 ;  /* 0x000000091d1d7224 */ /* 0x000fe400078e0204 */
[--C-:B0-----:R-:W-:Y:S01]  /*0480*/  IMAD.WIDE.U32 R20, R19, 0x4, R14.reuse ;  /* 0x0000000413147825 */ /* 0x101fe200078e000e */
[----:B-1----:R-:W0:Y:S03]  /*0490*/  LDC.64 R16, c[0x0][0x2d8] ;  /* 0x0000b600ff107b82 */ /* 0x002e260000000a00 */
        /* <DEDUP_REMOVED lines=23> */
[----:B------:R-:W-:-:S04]  /*0610*/  IADD3 R23, R23, 0x80, RZ ;  /* 0x0000008017177810 */ /* 0x000fc80007ffe0ff */
        /* <DEDUP_REMOVED lines=11> */
.L_x_4746:
[----:B------:R-:W-:Y:S05]  /*06d0*/  BSYNC B1 ;  /* 0x0000000000017941 */ /* 0x000fea0003800000 */
.L_x_4745:
        /* <DEDUP_REMOVED lines=31> */
.L_x_4749:
[----:B------:R-:W-:Y:S05]  /*08d0*/  BSYNC B1 ;  /* 0x0000000000017941 */ /* 0x000fea0003800000 */
.L_x_4748:
        /* <DEDUP_REMOVED lines=16> */
.L_x_4750:
[----:B------:R-:W-:Y:S05]  /*09e0*/  BSYNC B1 ;  /* 0x0000000000017941 */ /* 0x000fea0003800000 */
.L_x_4744:
[----:B------:R-:W-:Y:S05]  /*09f0*/  BSYNC B0 ;  /* 0x0000000000007941 */ /* 0x000fea0003800000 */
.L_x_4743:
        /* <DEDUP_REMOVED lines=40> */
.L_x_4771:
        /* <DEDUP_REMOVED lines=8> */
.L_x_4751:
[----:B------:R-:W-:Y:S01]  /*0d00*/  SHF.L.U32 R8, R5, 0x1, RZ ;  /* 0x0000000105087819 */ /* 0x000fe200000006ff */
[----:B------:R-:W-:Y:S05]  /*0d10*/  WARPSYNC.ALL ;  /* 0x0000000000007948 */ /* 0x000fea0003800000 */
[----:B------:R-:W-:Y:S01]  /*0d20*/  BAR.SYNC.DEFER_BLOCKING 0x0 ;  /* 0x0000000000007b1d */ /* 0x000fe20000010000 */
[----:B------:R-:W-:-:S05]  /*0d30*/  ISETP.GE.U32.OR P1, PT, R8, R9, P0 ;  /* 0x000000090800720c */ /* 0x000fca0000726470 */
[----:B------:R-:W-:Y:S08]  /*0d40*/  BSSY B0, `(.L_x_4753) ;  /* 0x0000010000007945 */ /* 0x000ff00003800000 */
[----:B------:R-:W-:Y:S05]  /*0d50*/  @P1 BRA `(.L_x_4754) ;  /* 0x0000000000381947 */ /* 0x000fea0003800000 */
[----:B------:R-:W-:Y:S01]  /*0d60*/  SHF.L.U32 R8, R0, 0x3, RZ ;  /* 0x0000000300087819 */ /* 0x000fe200000006ff */
[----:B------:R-:W3:Y:S03]  /*0d70*/  LDC.64 R16, c[0x0][0x318] ;  /* 0x0000c600ff107b82 */ /* 0x000ee60000000a00 */
[----:B------:R-:W-:-:S05]  /*0d80*/  LOP3.LUT R20, R8, 0xf8, RZ, 0xc0, !PT ;  /* 0x000000f808147812 */ /* 0x000fca00078ec0ff */
[----:B0-2---:R-:W0:Y:S01]  /*0d90*/  LDS.64 R12, [R20+UR4+0x3000] ;  /* 0x00300004140c7984 */ /* 0x005e220008000a00 */
[----:B------:R-:W2:Y:S03]  /*0da0*/  LDC.64 R18, c[0x0][0x310] ;  /* 0x0000c400ff127b82 */ /* 0x000ea60000000a00 */
[----:B------:R-:W4:Y:S04]  /*0db0*/  LDS.64 R10, [R20+UR4+0x3080] ;  /* 0x00308004140a7984 */ /* 0x000f280008000a00 */
[----:B------:R-:W5:Y:S01]  /*0dc0*/  LDS.64 R8, [R20+UR4+0x3100] ;  /* 0x0031000414087984 */ /* 0x000f620008000a00 */
[----:B------:R-:W1:Y:S01]  /*0dd0*/  LDC.64 R14, c[0x0][0x330] ;  /* 0x0000cc00ff0e7b82 */ /* 0x000e620000000a00 */
[----:B---3--:R-:W-:-:S04]  /*0de0*/  IMAD.WIDE.U32 R16, R5, 0x8, R16 ;  /* 0x0000000805107825 */ /* 0x008fc800078e0010 */
[----:B--2---:R-:W-:-:S04]  /*0df0*/  IMAD.WIDE.U32 R18, R5, 0x8, R18 ;  /* 0x0000000805127825 */ /* 0x004fc800078e0012 */
[----:B-1----:R-:W-:Y:S01]  /*0e00*/  IMAD.WIDE.U32 R14, R5, 0x8, R14 ;  /* 0x00000008050e7825 */ /* 0x002fe200078e000e */
[----:B0-----:R3:W-:Y:S04]  /*0e10*/  STG.E.64 desc[UR6][R16.64], R12 ;  /* 0x0000000c10007986 */ /* 0x0017e8000c101b06 */
[----:B----4-:R3:W-:Y:S04]  /*0e20*/  STG.E.64 desc[UR6][R18.64], R10 ;  /* 0x0000000a12007986 */ /* 0x0107e8000c101b06 */
[----:B-----5:R3:W-:Y:S02]  /*0e30*/  STG.E.64 desc[UR6][R14.64], R8 ;  /* 0x000000080e007986 */ /* 0x0207e4000c101b06 */
.L_x_4754:
[----:B------:R-:W-:Y:S05]  /*0e40*/  BSYNC B0 ;  /* 0x0000000000007941 */ /* 0x000fea0003800000 */
.L_x_4753:
[C---:B------:R-:W-:Y:S01]  /*0e50*/  ISETP.GT.U32.AND P1, PT, R4.reuse, -0x1c01, PT ;  /* 0xffffe3ff0400780c */ /* 0x040fe20003f24070 */
[----:B------:R-:W-:Y:S01]  /*0e60*/  VIADD R4, R4, 0x1c00 ;  /* 0x00001c0004047836 */ /* 0x000fe20000000000 */
[----:B------:R-:W-:-:S11]  /*0e70*/  IADD3 R5, R5, 0xe00, RZ ;  /* 0x00000e0005057810 */ /* 0x000fd60007ffe0ff */
[----:B------:R-:W-:Y:S05]  /*0e80*/  @P1 BRA `(.L_x_4755) ;  /* 0xfffffff000bc1947 */ /* 0x000fea000383ffff */
[----:B------:R-:W-:Y:S05]  /*0e90*/  EXIT ;  /* 0x000000000000794d */ /* 0x000fea0003800000 */
.L_x_4752:
[----:B0-----:R-:W-:Y:S01]  /*0ea0*/  HFMA2.MMA R24, -RZ, RZ, 0, 5.9604644775390625e-08 ;  /* 0x00000001ff187435 */ /* 0x001fe200000001ff */
[----:B----4-:R-:W-:Y:S02]  /*0eb0*/  MOV R23, R10 ;  /* 0x0000000a00177202 */ /* 0x010fe40000000f00 */
[----:B------:R-:W-:Y:S02]  /*0ec0*/  MOV R25, 0x1f ;  /* 0x0000001f00197802 */ /* 0x000fe40000000f00 */
[----:B------:R-:W-:-:S07]  /*0ed0*/  MOV R20, 0xffffffff ;  /* 0xffffffff00147802 */ /* 0x000fce0000000f00 */
[----:B-123--:R-:W-:Y:S05]  /*0ee0*/  WARPSYNC.COLLECTIVE R20, `(.L_x_4756) ;  /* 0x0000000014087348 */ /* 0x00efea0003c00000 */
[----:B------:R0:W4:Y:S02]  /*0ef0*/  SHFL.BFLY P2, R22, R23, R24, R25 ;  /* 0x0c00001817167389 */ /* 0x0001240000040019 */
[----:B01234-:R-:W-:Y:S01]  /*0f00*/  ENDCOLLECTIVE ;  /* 0x000000000000791b */ /* 0x01ffe20003800000 */
.L_x_4756:
[----:B------:R-:W-:Y:S01]  /*0f10*/  IMAD.MOV.U32 R24, RZ, RZ, 0x2 ;  /* 0x00000002ff187424 */ /* 0x000fe200078e00ff */
[----:B------:R-:W-:-:S05]  /*0f20*/  MOV R11, R22 ;  /* 0x00000016000b7202 */ /* 0x000fca0000000f00 */
[----:B------:R-:W-:-:S05]  /*0f30*/  FADD.FTZ R11, R10, R11 ;  /* 0x0000000b0a0b7221 */ /* 0x000fca0000010000 */
[----:B------:R-:W-:-:S07]  /*0f40*/  MOV R23, R11 ;  /* 0x0000000b00177202 */ /* 0x000fce0000000f00 */
[----:B------:R-:W-:Y:S05]  /*0f50*/  WARPSYNC.COLLECTIVE R20, `(.L_x_4757) ;  /* 0x0000000014087348 */ /* 0x000fea0003c00000 */
[----:B------:R0:W1:Y:S02]  /*0f60*/  SHFL.BFLY P2, R22, R23, R24, R25 ;  /* 0x0c00001817167389 */ /* 0x0000640000040019 */
[----:B01----:R-:W-:Y:S01]  /*0f70*/  ENDCOLLECTIVE ;  /* 0x000000000000791b */ /* 0x003fe20003800000 */
.L_x_4757:
[----:B------:R-:W-:Y:S01]  /*0f80*/  HFMA2.MMA R24, -RZ, RZ, 0, 2.384185791015625e-07 ;  /* 0x00000004ff187435 */ /* 0x000fe200000001ff */
[----:B------:R-:W-:-:S05]  /*0f90*/  MOV R14, R22 ;  /* 0x00000016000e7202 */ /* 0x000fca0000000f00 */
[----:B------:R-:W-:-:S05]  /*0fa0*/  FADD.FTZ R14, R11, R14 ;  /* 0x0000000e0b0e7221 */ /* 0x000fca0000010000 */
[----:B------:R-:W-:-:S07]  /*0fb0*/  MOV R23, R14 ;  /* 0x0000000e00177202 */ /* 0x000fce0000000f00 */
[----:B------:R-:W-:Y:S05]  /*0fc0*/  WARPSYNC.COLLECTIVE R20, `(.L_x_4758) ;  /* 0x0000000014087348 */ /* 0x000fea0003c00000 */
[----:B------:R0:W1:Y:S02]  /*0fd0*/  SHFL.BFLY P2, R22, R23, R24, R25 ;  /* 0x0c00001817167389 */ /* 0x0000640000040019 */
[----:B01----:R-:W-:Y:S01]  /*0fe0*/  ENDCOLLECTIVE ;  /* 0x000000000000791b */ /* 0x003fe20003800000 */
.L_x_4758:
[----:B------:R-:W-:Y:S01]  /*0ff0*/  HFMA2.MMA R24, -RZ, RZ, 0, 4.76837158203125e-07 ;  /* 0x00000008ff187435 */ /* 0x000fe200000001ff */
[----:B------:R-:W-:-:S05]  /*1000*/  MOV R13, R22 ;  /* 0x00000016000d7202 */ /* 0x000fca0000000f00 */
[----:B------:R-:W-:-:S05]  /*1010*/  FADD.FTZ R13, R14, R13 ;  /* 0x0000000d0e0d7221 */ /* 0x000fca0000010000 */
[----:B------:R-:W-:-:S07]  /*1020*/  MOV R23, R13 ;  /* 0x0000000d00177202 */ /* 0x000fce0000000f00 */
[----:B------:R-:W-:Y:S05]  /*1030*/  WARPSYNC.COLLECTIVE R20, `(.L_x_4759) ;  /* 0x0000000014087348 */ /* 0x000fea0003c00000 */
[----:B------:R0:W1:Y:S02]  /*1040*/  SHFL.BFLY P2, R22, R23, R24, R25 ;  /* 0x0c00001817167389 */ /* 0x0000640000040019 */
[----:B01----:R-:W-:Y:S01]  /*1050*/  ENDCOLLECTIVE ;  /* 0x000000000000791b */ /* 0x003fe20003800000 */
.L_x_4759:
[----:B------:R-:W-:Y:S01]  /*1060*/  HFMA2.MMA R24, -RZ, RZ, 0, 9.5367431640625e-07 ;  /* 0x00000010ff187435 */ /* 0x000fe200000001ff */
[----:B------:R-:W-:-:S05]  /*1070*/  MOV R10, R22 ;  /* 0x00000016000a7202 */ /* 0x000fca0000000f00 */
[----:B------:R-:W-:-:S04]  /*1080*/  FADD.FTZ R11, R13, R10 ;  /* 0x0000000a0d0b7221 */ /* 0x000fc80000010000 */
[----:B------:R-:W-:-:S07]  /*1090*/  IMAD.MOV.U32 R23, RZ, RZ, R11 ;  /* 0x000000ffff177224 */ /* 0x000fce00078e000b */
[----:B------:R-:W-:Y:S05]  /*10a0*/  WARPSYNC.COLLECTIVE R20, `(.L_x_4760) ;  /* 0x0000000014087348 */ /* 0x000fea0003c00000 */
[----:B------:R0:W1:Y:S02]  /*10b0*/  SHFL.BFLY P2, R22, R23, R24, R25 ;  /* 0x0c00001817167389 */ /* 0x0000640000040019 */
[----:B01----:R-:W-:Y:S01]  /*10c0*/  ENDCOLLECTIVE ;  /* 0x000000000000791b */ /* 0x003fe20003800000 */
.L_x_4760:
[----:B------:R-:W-:Y:S01]  /*10d0*/  HFMA2.MMA R24, -RZ, RZ, 0, 5.9604644775390625e-08 ;  /* 0x00000001ff187435 */ /* 0x000fe200000001ff */
[----:B------:R-:W-:Y:S02]  /*10e0*/  MOV R23, R12 ;  /* 0x0000000c00177202 */ /* 0x000fe40000000f00 */
[----:B------:R-:W-:-:S08]  /*10f0*/  MOV R10, R22 ;  /* 0x00000016000a7202 */ /* 0x000fd00000000f00 */
[----:B------:R-:W-:Y:S05]  /*1100*/  WARPSYNC.COLLECTIVE R20, `(.L_x_4761) ;  /* 0x0000000014087348 */ /* 0x000fea0003c00000 */
[----:B------:R0:W1:Y:S02]  /*1110*/  SHFL.BFLY P2, R22, R23, R24, R25 ;  /* 0x0c00001817167389 */ /* 0x0000640000040019 */
[----:B01----:R-:W-:Y:S01]  /*1120*/  ENDCOLLECTIVE ;  /* 0x000000000000791b */ /* 0x003fe20003800000 */
.L_x_4761:
[----:B------:R-:W-:Y:S01]  /*1130*/  HFMA2.MMA R24, -RZ, RZ, 0, 1.1920928955078125e-07 ;  /* 0x00000002ff187435 */ /* 0x000fe200000001ff */
[----:B------:R-:W-:-:S05]  /*1140*/  MOV R13, R22 ;  /* 0x00000016000d7202 */ /* 0x000fca0000000f00 */
[----:B------:R-:W-:-:S05]  /*1150*/  FADD.FTZ R15, R12, R13 ;  /* 0x0000000d0c0f7221 */ /* 0x000fca0000010000 */
[----:B------:R-:W-:-:S07]  /*1160*/  MOV R23, R15 ;  /* 0x0000000f00177202 */ /* 0x000fce0000000f00 */
[----:B------:R-:W-:Y:S05]  /*1170*/  WARPSYNC.COLLECTIVE R20, `(.L_x_4762) ;  /* 0x0000000014087348 */ /* 0x000fea0003c00000 */
[----:B------:R0:W1:Y:S02]  /*1180*/  SHFL.BFLY P2, R22, R23, R24, R25 ;  /* 0x0c00001817167389 */ /* 0x0000640000040019 */
[----:B01----:R-:W-:Y:S01]  /*1190*/  ENDCOLLECTIVE ;  /* 0x000000000000791b */ /* 0x003fe20003800000 */
.L_x_4762:
[----:B------:R-:W-:Y:S01]  /*11a0*/  HFMA2.MMA R24, -RZ, RZ, 0, 2.384185791015625e-07 ;  /* 0x00000004ff187435 */ /* 0x000fe200000001ff */
[----:B------:R-:W-:-:S04]  /*11b0*/  IMAD.MOV.U32 R16, RZ, RZ, R22 ;  /* 0x000000ffff107224 */ /* 0x000fc800078e0016 */
[----:B------:R-:W-:-:S05]  /*11c0*/  FADD.FTZ R16, R15, R16 ;  /* 0x000000100f107221 */ /* 0x000fca0000010000 */
[----:B------:R-:W-:-:S07]  /*11d0*/  MOV R23, R16 ;  /* 0x0000001000177202 */ /* 0x000fce0000000f00 */
[----:B------:R-:W-:Y:S05]  /*11e0*/  WARPSYNC.COLLECTIVE R20, `(.L_x_4763) ;  /* 0x0000000014087348 */ /* 0x000fea0003c00000 */
[----:B------:R0:W1:Y:S02]  /*11f0*/  SHFL.BFLY P2, R22, R23, R24, R25 ;  /* 0x0c00001817167389 */ /* 0x0000640000040019 */
[----:B01----:R-:W-:Y:S01]  /*1200*/  ENDCOLLECTIVE ;  /* 0x000000000000791b */ /* 0x003fe20003800000 */
.L_x_4763:
[----:B------:R-:W-:Y:S01]  /*1210*/  HFMA2.MMA R24, -RZ, RZ, 0, 4.76837158203125e-07 ;  /* 0x00000008ff187435 */ /* 0x000fe200000001ff */
[----:B------:R-:W-:-:S05]  /*1220*/  MOV R17, R22 ;  /* 0x0000001600117202 */ /* 0x000fca0000000f00 */
[----:B------:R-:W-:-:S05]  /*1230*/  FADD.FTZ R17, R16, R17 ;  /* 0x0000001110117221 */ /* 0x000fca0000010000 */
[----:B------:R-:W-:-:S07]  /*1240*/  MOV R23, R17 ;  /* 0x0000001100177202 */ /* 0x000fce0000000f00 */
[----:B------:R-:W-:Y:S05]  /*1250*/  WARPSYNC.COLLECTIVE R20, `(.L_x_4764) ;  /* 0x0000000014087348 */ /* 0x000fea0003c00000 */
[----:B------:R0:W1:Y:S02]  /*1260*/  SHFL.BFLY P2, R22, R23, R24, R25 ;  /* 0x0c00001817167389 */ /* 0x0000640000040019 */
[----:B01----:R-:W-:Y:S01]  /*1270*/  ENDCOLLECTIVE ;  /* 0x000000000000791b */ /* 0x003fe20003800000 */
.L_x_4764:
[----:B------:R-:W-:Y:S01]  /*1280*/  IMAD.MOV.U32 R24, RZ, RZ, 0x10 ;  /* 0x00000010ff187424 */ /* 0x000fe200078e00ff */
[----:B------:R-:W-:-:S05]  /*1290*/  MOV R12, R22 ;  /* 0x00000016000c7202 */ /* 0x000fca0000000f00 */
[----:B------:R-:W-:-:S05]  /*12a0*/  FADD.FTZ R12, R17, R12 ;  /* 0x0000000c110c7221 */ /* 0x000fca0000010000 */
[----:B------:R-:W-:-:S07]  /*12b0*/  MOV R23, R12 ;  /* 0x0000000c00177202 */ /* 0x000fce0000000f00 */
[----:B------:R-:W-:Y:S05]  /*12c0*/  WARPSYNC.COLLECTIVE R20, `(.L_x_4765) ;  /* 0x0000000014087348 */ /* 0x000fea0003c00000 */
[----:B------:R0:W1:Y:S02]  /*12d0*/  SHFL.BFLY P2, R22, R23, R24, R25 ;  /* 0x0c00001817167389 */ /* 0x0000640000040019 */
[----:B01----:R-:W-:Y:S01]  /*12e0*/  ENDCOLLECTIVE ;  /* 0x000000000000791b */ /* 0x003fe20003800000 */
.L_x_4765:
[----:B------:R-:W-:Y:S01]  /*12f0*/  HFMA2.MMA R24, -RZ, RZ, 0, 5.9604644775390625e-08 ;  /* 0x00000001ff187435 */ /* 0x000fe200000001ff */
[----:B------:R-:W-:Y:S02]  /*1300*/  MOV R23, R8 ;  /* 0x0000000800177202 */ /* 0x000fe40000000f00 */
[----:B------:R-:W-:-:S08]  /*1310*/  MOV R15, R22 ;  /* 0x00000016000f7202 */ /* 0x000fd00000000f00 */
[----:B------:R-:W-:Y:S05]  /*1320*/  WARPSYNC.COLLECTIVE R20, `(.L_x_4766) ;  /* 0x0000000014087348 */ /* 0x000fea0003c00000 */
[----:B------:R0:W1:Y:S02]  /*1330*/  SHFL.BFLY P2, R22, R23, R24, R25 ;  /* 0x0c00001817167389 */ /* 0x0000640000040019 */
[----:B01----:R-:W-:Y:S01]  /*1340*/  ENDCOLLECTIVE ;  /* 0x000000000000791b */ /* 0x003fe20003800000 */
.L_x_4766:
[----:B------:R-:W-:Y:S01]  /*1350*/  HFMA2.MMA R24, -RZ, RZ, 0, 1.1920928955078125e-07 ;  /* 0x00000002ff187435 */ /* 0x000fe200000001ff */
[----:B------:R-:W-:-:S05]  /*1360*/  MOV R17, R22 ;  /* 0x0000001600117202 */ /* 0x000fca0000000f00 */
[----:B------:R-:W-:-:S05]  /*1370*/  FADD.FTZ R18, R8, R17 ;  /* 0x0000001108127221 */ /* 0x000fca0000010000 */
[----:B------:R-:W-:-:S07]  /*1380*/  MOV R23, R18 ;  /* 0x0000001200177202 */ /* 0x000fce0000000f00 */
[----:B------:R-:W-:Y:S05]  /*1390*/  WARPSYNC.COLLECTIVE R20, `(.L_x_4767) ;  /* 0x0000000014087348 */ /* 0x000fea0003c00000 */
[----:B------:R0:W1:Y:S02]  /*13a0*/  SHFL.BFLY P2, R22, R23, R24, R25 ;  /* 0x0c00001817167389 */ /* 0x0000640000040019 */
[----:B01----:R-:W-:Y:S01]  /*13b0*/  ENDCOLLECTIVE ;  /* 0x000000000000791b */ /* 0x003fe20003800000 */
.L_x_4767:
[----:B------:R-:W-:Y:S01]  /*13c0*/  HFMA2.MMA R24, -RZ, RZ, 0, 2.384185791015625e-07 ;  /* 0x00000004ff187435 */ /* 0x000fe200000001ff */
[----:B------:R-:W-:-:S05]  /*13d0*/  MOV R13, R22 ;  /* 0x00000016000d7202 */ /* 0x000fca0000000f00 */
[----:B------:R-:W-:-:S04]  /*13e0*/  FADD.FTZ R19, R18, R13 ;  /* 0x0000000d12137221 */ /* 0x000fc80000010000 */
[----:B------:R-:W-:-:S07]  /*13f0*/  IMAD.MOV.U32 R23, RZ, RZ, R19 ;  /* 0x000000ffff177224 */ /* 0x000fce00078e0013 */
[----:B------:R-:W-:Y:S05]  /*1400*/  WARPSYNC.COLLECTIVE R20, `(.L_x_4768) ;  /* 0x0000000014087348 */ /* 0x000fea0003c00000 */
[----:B------:R0:W1:Y:S02]  /*1410*/  SHFL.BFLY P2, R22, R23, R24, R25 ;  /* 0x0c00001817167389 */ /* 0x0000640000040019 */
[----:B01----:R-:W-:Y:S01]  /*1420*/  ENDCOLLECTIVE ;  /* 0x000000000000791b */ /* 0x003fe20003800000 */
.L_x_4768:
[----:B------:R-:W-:Y:S01]  /*1430*/  HFMA2.MMA R24, -RZ, RZ, 0, 4.76837158203125e-07 ;  /* 0x00000008ff187435 */ /* 0x000fe200000001ff */
[----:B------:R-:W-:-:S05]  /*1440*/  MOV R8, R22 ;  /* 0x0000001600087202 */ /* 0x000fca0000000f00 */
[----:B------:R-:W-:-:S05]  /*1450*/  FADD.FTZ R8, R19, R8 ;  /* 0x0000000813087221 */ /* 0x000fca0000010000 */
[----:B------:R-:W-:-:S07]  /*1460*/  MOV R23, R8 ;  /* 0x0000000800177202 */ /* 0x000fce0000000f00 */
[----:B------:R-:W-:Y:S05]  /*1470*/  WARPSYNC.COLLECTIVE R20, `(.L_x_4769) ;  /* 0x0000000014087348 */ /* 0x000fea0003c00000 */
[----:B------:R0:W1:Y:S02]  /*1480*/  SHFL.BFLY P2, R22, R23, R24, R25 ;  /* 0x0c00001817167389 */ /* 0x0000640000040019 */
[----:B01----:R-:W-:Y:S01]  /*1490*/  ENDCOLLECTIVE ;  /* 0x000000000000791b */ /* 0x003fe20003800000 */
.L_x_4769:
[----:B------:R-:W-:Y:S01]  /*14a0*/  HFMA2.MMA R24, -RZ, RZ, 0, 9.5367431640625e-07 ;  /* 0x00000010ff187435 */ /* 0x000fe200000001ff */
[----:B------:R-:W-:-:S05]  /*14b0*/  MOV R21, R22 ;  /* 0x0000001600157202 */ /* 0x000fca0000000f00 */
[----:B------:R-:W-:-:S05]  /*14c0*/  FADD.FTZ R21, R8, R21 ;  /* 0x0000001508157221 */ /* 0x000fca0000010000 */
[----:B------:R-:W-:-:S07]  /*14d0*/  MOV R23, R21 ;  /* 0x0000001500177202 */ /* 0x000fce0000000f00 */
[----:B------:R-:W-:Y:S05]  /*14e0*/  WARPSYNC.COLLECTIVE R20, `(.L_x_4770) ;  /* 0x0000000014087348 */ /* 0x000fea0003c00000 */
[----:B------:R0:W1:Y:S02]  /*14f0*/  SHFL.BFLY P2, R22, R23, R24, R25 ;  /* 0x0c00001817167389 */ /* 0x0000640000040019 */
[----:B01----:R-:W-:Y:S01]  /*1500*/  ENDCOLLECTIVE ;  /* 0x000000000000791b */ /* 0x003fe20003800000 */
.L_x_4770:
[----:B------:R-:W-:Y:S01]  /*1510*/  MOV R14, R22 ;  /* 0x00000016000e7202 */ /* 0x000fe20000000f00 */
[----:B------:R-:W-:Y:S06]  /*1520*/  BRA `(.L_x_4771) ;  /* 0xfffffff400d47947 */ /* 0x000fec000383ffff */
.L_x_4772:
        /* <DEDUP_REMOVED lines=13> */
.L_x_15218:


//--------------------- .text._ZN10layer_norm13ln_bwd_kernelINS_13Kernel_traitsIf13__nv_bfloat16S2_S2_fjLj7168ELj1ELj1ELj8ELj8ENS_18Kernel_traits_baseILj7168EfS2_S2_S2_fjLj256EEEEELb1ELb1ELb1ELb0EEEvNS_9BwdParamsE --------------------------
	.section	.text._ZN10layer_norm13ln_bwd_kernelINS_13Kernel_traitsIf13__nv_bfloat16S2_S2_fjLj7168ELj1ELj1ELj8ELj8ENS_18Kernel_traits_baseILj7168EfS2_S2_S2_fjLj256EEEEELb1ELb1ELb1ELb0EEEvNS_9BwdParamsE,"ax",@progbits
	.align	128
        .global         _ZN10layer_norm13ln_bwd_kernelINS_13Kernel_traitsIf13__nv_bfloat16S2_S2_fjLj7168ELj1ELj1ELj8ELj8ENS_18Kernel_traits_baseILj7168EfS2_S2_S2_fjLj256EEEEELb1ELb1ELb1ELb0EEEvNS_9BwdParamsE
        .type           _ZN10layer_norm13ln_bwd_kernelINS_13Kernel_traitsIf13__nv_bfloat16S2_S2_fjLj7168ELj1ELj1ELj8ELj8ENS_18Kernel_traits_baseILj7168EfS2_S2_S2_fjLj256EEEEELb1ELb1ELb1ELb0EEEvNS_9BwdParamsE,@function
        .size           _ZN10layer_norm13ln_bwd_kernelINS_13Kernel_traitsIf13__nv_bfloat16S2_S2_fjLj7168ELj1ELj1ELj8ELj8ENS_18Kernel_traits_baseILj7168EfS2_S2_S2_fjLj256EEEEELb1ELb1ELb1ELb0EEEvNS_9BwdParamsE,(.L_x_15219 - _ZN10layer_norm13ln_bwd_kernelINS_13Kernel_traitsIf13__nv_bfloat16S2_S2_fjLj7168ELj1ELj1ELj8ELj8ENS_18Kernel_traits_baseILj7168EfS2_S2_S2_fjLj256EEEEELb1ELb1ELb1ELb0EEEvNS_9BwdParamsE)
        .other          _ZN10layer_norm13ln_bwd_kernelINS_13Kernel_traitsIf13__nv_bfloat16S2_S2_fjLj7168ELj1ELj1ELj8ELj8ENS_18Kernel_traits_baseILj7168EfS2_S2_S2_fjLj256EEEEELb1ELb1ELb1ELb0EEEvNS_9BwdParamsE,@"STO_CUDA_ENTRY STV_DEFAULT"
_ZN10layer_norm13ln_bwd_kernelINS_13Kernel_traitsIf13__nv_bfloat16S2_S2_fjLj7168ELj1ELj1ELj8ELj8ENS_18Kernel_traits_baseILj7168EfS2_S2_S2_fjLj256EEEEELb1ELb1ELb1ELb0EEEvNS_9BwdParamsE:
.text._ZN10layer_norm13ln_bwd_kernelINS_13Kernel_traitsIf13__nv_bfloat16S2_S2_fjLj7168ELj1ELj1ELj8ELj8ENS_18Kernel_traits_baseILj7168EfS2_S2_S2_fjLj256EEEEELb1ELb1ELb1ELb0EEEvNS_9BwdParamsE:
        /* <DEDUP_REMOVED lines=39> */
[----:B------:R-:W5:Y:S01]  /*0270*/  @P6 LDG.E.128 R164, desc[UR4][R6.64] ;  /* 0x0000000406a46981 */ /* 0x000f62000c1e1d00 */
[----:B------:R-:W-:Y:S01]  /*0280*/  LOP3.LUT R10, R10, 0xffffffdf, RZ, 0xc0, !PT ;  /* 0xffffffdf0a0a7812 */ /* 0x000fe200078ec0ff */
[----:B------:R-:W0:Y:S01]  /*0290*/  @P4 LDC.64 R20, c[0x0][0x260] ;  /* 0x00009800ff144b82 */ /* 0x000e220000000a00 */
[C---:B--2---:R-:W-:Y:S01]  /*02a0*/  @P6 IMAD.WIDE.U32 R8, R5.reuse, 0x10, R8 ;  /* 0x0000001005086825 */ /* 0x044fe200078e0008 */
[----:B------:R-:W-:Y:S02]  /*02b0*/  @P6 LOP3.LUT R5, R5, 0x100, RZ, 0xfc, !PT ;  /* 0x0000010005056812 */ /* 0x000fe400078efcff */
[----:B------:R-:W-:Y:S02]  /*02c0*/  @P2 LOP3.LUT R10, R10, 0x20, RZ, 0xfc, !PT ;  /* 0x000000200a0a2812 */ /* 0x000fe400078efcff */
[----:B------:R1:W5:Y:S02]  /*02d0*/  @P6 LDG.E.128 R160, desc[UR4][R8.64] ;  /* 0x0000000408a06981 */ /* 0x000364000c1e1d00 */
        /* <DEDUP_REMOVED lines=9> */
[----:B------:R-:W5:Y:S01]  /*0370*/  @P4 LDG.E.128 R148, desc[UR4][R20.64] ;  /* 0x0000000414944981 */ /* 0x000f62000c1e1d00 */
[C---:B--2---:R-:W-:Y:S01]  /*0380*/  @P4 IMAD.WIDE.U32 R22, R5.reuse, 0x10, R22 ;  /* 0x0000001005164825 */ /* 0x044fe200078e0016 */
[----:B------:R-:W0:Y:S03]  /*0390*/  @P0 LDC.64 R28, c[0x0][0x260] ;  /* 0x00009800ff1c0b82 */ /* 0x000e260000000a00 */
[----:B------:R-:W-:Y:S01]  /*03a0*/  @P4 VIADD R5, R5, 0x100 ;  /* 0x0000010005054836 */ /* 0x000fe20000000000 */
[----:B------:R-:W5:Y:S03]  /*03b0*/  @P4 LDG.E.128 R144, desc[UR4][R22.64] ;  /* 0x0000000416904981 */ /* 0x000f66000c1e1d00 */
[C---:B---3--:R-:W-:Y:S01]  /*03c0*/  @P3 IMAD.WIDE.U32 R24, R5.reuse, 0x10, R24 ;  /* 0x0000001005183825 */ /* 0x048fe200078e0018 */
[----:B------:R-:W2:Y:S04]  /*03d0*/  @P0 LDC.64 R30, c[0x0][0x278] ;  /* 0x00009e00ff1e0b82 */ /* 0x000ea80000000a00 */
[----:B------:R-:W5:Y:S01]  /*03e0*/  @P3 LDG.E.128 R140, desc[UR4][R24.64] ;  /* 0x00000004188c3981 */ /* 0x000f62000c1e1d00 */
[----:B----4-:R-:W-:-:S03]  /*03f0*/  @P3 IMAD.WIDE.U32 R26, R5, 0x10, R26 ;  /* 0x00000010051a3825 */ /* 0x010fc600078e001a */
[----:B------:R-:W3:Y:S01]  /*0400*/  @P1 LDC.64 R12, c[0x0][0x260] ;  /* 0x00009800ff0c1b82 */ /* 0x000ee20000000a00 */
[----:B------:R-:W-:Y:S01]  /*0410*/  @P3 IADD3 R5, R5, 0x100, RZ ;  /* 0x0000010005053810 */ /* 0x000fe20007ffe0ff */
[----:B------:R-:W5:Y:S06]  /*0420*/  @P3 LDG.E.128 R136, desc[UR4][R26.64] ;  /* 0x000000041a883981 */ /* 0x000f6c000c1e1d00 */
[----:B------:R-:W4:Y:S01]  /*0430*/  @P1 LDC.64 R14, c[0x0][0x278] ;  /* 0x00009e00ff0e1b82 */ /* 0x000f220000000a00 */
[----:B0-----:R-:W-:-:S07]  /*0440*/  @P0 IMAD.WIDE.U32 R28, R5, 0x10, R28 ;  /* 0x00000010051c0825 */ /* 0x001fce00078e001c */
[----:B------:R-:W0:Y:S01]  /*0450*/  @P2 LDC.64 R36, c[0x0][0x260] ;  /* 0x00009800ff242b82 */ /* 0x000e220000000a00 */
[----:B--2---:R-:W-:-:S07]  /*0460*/  @P0 IMAD.WIDE.U32 R30, R5, 0x10, R30 ;  /* 0x00000010051e0825 */ /* 0x004fce00078e001e */
[----:B------:R-:W2:Y:S01]  /*0470*/  @P2 LDC.64 R38, c[0x0][0x278] ;  /* 0x00009e00ff262b82 */ /* 0x000ea20000000a00 */
[----:B------:R-:W-:Y:S01]  /*0480*/  @P0 VIADD R5, R5, 0x100 ;  /* 0x0000010005050836 */ /* 0x000fe20000000000 */
[----:B-1----:R-:W-:Y:S01]  /*0490*/  LEA.HI R8, R2, UR6, RZ, 0x18 ;  /* 0x0000000602087c11 */ /* 0x002fe2000f8fc0ff */
[----:B------:R-:W5:Y:S02]  /*04a0*/  @P0 LDG.E.128 R132, desc[UR4][R28.64] ;  /* 0x000000041c840981 */ /* 0x000f64000c1e1d00 */
[C---:B---3--:R-:W-:Y:S01]  /*04b0*/  @P1 IMAD.WIDE.U32 R32, R5.reuse, 0x10, R12 ;  /* 0x0000001005201825 */ /* 0x048fe200078e000c */
[----:B------:R-:W-:Y:S01]  /*04c0*/  CS2R R108, SRZ ;  /* 0x00000000006c7805 */ /* 0x000fe2000001ff00 */
[----:B------:R-:W5:Y:S02]  /*04d0*/  @P0 LDG.E.128 R128, desc[UR4][R30.64] ;  /* 0x000000041e800981 */ /* 0x000f64000c1e1d00 */
[C---:B----4-:R-:W-:Y:S01]  /*04e0*/  @P1 IMAD.WIDE.U32 R34, R5.reuse, 0x10, R14 ;  /* 0x0000001005221825 */ /* 0x050fe200078e000e */
[----:B------:R-:W-:Y:S01]  /*04f0*/  @P1 IADD3 R5, R5, 0x100, RZ ;  /* 0x0000010005051810 */ /* 0x000fe20007ffe0ff */
[----:B------:R1:W5:Y:S01]  /*0500*/  @P1 LDG.E.128 R124, desc[UR4][R32.64] ;  /* 0x00000004207c1981 */ /* 0x000362000c1e1d00 */
[----:B------:R-:W-:-:S02]  /*0510*/  CS2R R110, SRZ ;  /* 0x00000000006e7805 */ /* 0x000fc4000001ff00 */
[----:B------:R-:W-:Y:S02]  /*0520*/  CS2R R104, SRZ ;  /* 0x0000000000687805 */ /* 0x000fe4000001ff00 */
[----:B------:R-:W-:Y:S01]  /*0530*/  CS2R R106, SRZ ;  /* 0x00000000006a7805 */ /* 0x000fe2000001ff00 */
[----:B------:R3:W5:Y:S01]  /*0540*/  @P1 LDG.E.128 R120, desc[UR4][R34.64] ;  /* 0x0000000422781981 */ /* 0x000762000c1e1d00 */
[----:B0-----:R-:W-:-:S05]  /*0550*/  @P2 IMAD.WIDE.U32 R12, R5, 0x10, R36 ;  /* 0x00000010050c2825 */ /* 0x001fca00078e0024 */
        /* <DEDUP_REMOVED lines=38> */
[----:B-1----:R-:W-:-:S02]  /*07c0*/  CS2R R32, SRZ ;  /* 0x0000000000207805 */ /* 0x002fc4000001ff00 */
[----:B---3--:R-:W-:Y:S02]  /*07d0*/  CS2R R34, SRZ ;  /* 0x0000000000227805 */ /* 0x008fe4000001ff00 */
[----:B------:R-:W-:Y:S02]  /*07e0*/  CS2R R28, SRZ ;  /* 0x00000000001c7805 */ /* 0x000fe4000001ff00 */
[----:B------:R-:W-:Y:S01]  /*07f0*/  CS2R R30, SRZ ;  /* 0x00000000001e7805 */ /* 0x000fe2000001ff00 */
[----:B0-----:R-:W-:Y:S06]  /*0800*/  @P2 BRA `(.L_x_4773) ;  /* 0x0000006c00ac2947 */ /* 0x001fec0003800000 */
[----:B------:R-:W0:Y:S01]  /*0810*/  LDC.U8 R6, c[0x0][0x2a0] ;  /* 0x0000a800ff067b82 */ /* 0x000e220000000000 */
[----:B------:R-:W-:Y:S01]  /*0820*/  HFMA2.MMA R109, -RZ, RZ, 0, 0 ;  /* 0x00000000ff6d7435 */ /* 0x000fe200000001ff */
[----:B------:R-:W-:-:S10]  /*0830*/  IMAD.MOV.U32 R171, RZ, RZ, 0x1 ;  /* 0x00000001ffab7424 */ /* 0x000fd400078e00ff */
.L_x_4989:
[----:B0123--:R-:W1:Y:S08]  /*0840*/  LDC.64 R168, c[0x0][0x288] ;  /* 0x0000a200ffa87b82 */ /* 0x00fe700000000a00 */
[----:B------:R-:W2:Y:S08]  /*0850*/  LDC.64 R172, c[0x0][0x250] ;  /* 0x00009400ffac7b82 */ /* 0x000eb00000000a00 */
[----:B------:R-:W3:Y:S08]  /*0860*/  LDC.64 R176, c[0x0][0x258] ;  /* 0x00009600ffb07b82 */ /* 0x000ef00000000a00 */
[----:B------:R-:W4:Y:S01]  /*0870*/  LDC.64 R174, c[0x0][0x280] ;  /* 0x0000a000ffae7b82 */ /* 0x000f220000000a00 */
[----:B-1----:R-:W-:-:S05]  /*0880*/  IMAD.WIDE R168, R8, 0x4, R168 ;  /* 0x0000000408a87825 */ /* 0x002fca00078e02a8 */
        /* <DEDUP_REMOVED lines=18> */
[----:B-----5:R-:W-:Y:S01]  /*09b0*/  ISETP.GE.AND P3, PT, R247, 0x1, PT ;  /* 0x00000001f700780c */ /* 0x020fe20003f66270 */
[----:B------:R-:W-:Y:S01]  /*09c0*/  BSSY B1, `(.L_x_4776) ;  /* 0x0000012000017945 */ /* 0x000fe20003800000 */
[----:B------:R-:W-:Y:S01]  /*09d0*/  LOP3.LUT P4, RZ, R10, 0x10, RZ, 0xc0, !PT ;  /* 0x000000100aff7812 */ /* 0x000fe2000788c0ff */
[----:B------:R-:W-:Y:S01]  /*09e0*/  IMAD.MOV.U32 R175, RZ, RZ, R9 ;  /* 0x000000ffffaf7224 */ /* 0x000fe200078e0009 */
[----:B------:R-:W-:-:S09]  /*09f0*/  MOV R177, RZ ;  /* 0x000000ff00b17202 */ /* 0x000fd20000000f00 */
        /* <DEDUP_REMOVED lines=12> */
[----:B------:R-:W-:Y:S02]  /*0ac0*/  IADD3 R177, R177, 0x100, RZ ;  /* 0x00000100b1b17810 */ /* 0x000fe40007ffe0ff */
[----:B------:R-:W-:-:S07]  /*0ad0*/  IADD3 R175, R9, 0x100, RZ ;  /* 0x0000010009af7810 */ /* 0x000fce0007ffe0ff */
.L_x_4777:
[----:B------:R-:W-:Y:S05]  /*0ae0*/  BSYNC B1 ;  /* 0x0000000000017941 */ /* 0x000fea0003800000 */
.L_x_4776:
[----:B------:R-:W-:Y:S01]  /*0af0*/  LOP3.LUT P4, RZ, R10, 0x8, RZ, 0xc0, !PT ;  /* 0x000000080aff7812 */ /* 0x000fe2000788c0ff */
        /* <DEDUP_REMOVED lines=11> */
.L_x_4779:
[----:B------:R-:W-:Y:S05]  /*0bb0*/  BSYNC B1 ;  /* 0x0000000000017941 */ /* 0x000fea0003800000 */
.L_x_4778:
[----:B------:R-:W-:Y:S01]  /*0bc0*/  LOP3.LUT P4, RZ, R10, 0x2, RZ, 0xc0, !PT ;  /* 0x000000020aff7812 */ /* 0x000fe2000788c0ff */
        /* <DEDUP_REMOVED lines=9> */
[----:B------:R-:W-:Y:S01]  /*0c60*/  IADD3 R177, R177, 0x100, RZ ;  /* 0x00000100b1b17810 */ /* 0x000fe20007ffe0ff */
[----:B------:R-:W-:-:S07]  /*0c70*/  VIADD R175, R175, 0x100 ;  /* 0x00000100afaf7836 */ /* 0x000fce0000000000 */
.L_x_4781:
[----:B------:R-:W-:Y:S05]  /*0c80*/  BSYNC B1 ;  /* 0x0000000000017941 */ /* 0x000fea0003800000 */
.L_x_4780:
[----:B------:R-:W-:Y:S01]  /*0c90*/  LOP3.LUT P4, RZ, R10, 0x1, RZ, 0xc0, !PT ;  /* 0x000000010aff7812 */ /* 0x000fe2000788c0ff */
        /* <DEDUP_REMOVED lines=9> */
[----:B------:R-:W-:Y:S02]  /*0d30*/  IADD3 R177, R177, 0x100, RZ ;  /* 0x00000100b1b17810 */ /* 0x000fe40007ffe0ff */
[----:B------:R-:W-:-:S07]  /*0d40*/  IADD3 R175, R175, 0x100, RZ ;  /* 0x00000100afaf7810 */ /* 0x000fce0007ffe0ff */
.L_x_4783:
[----:B------:R-:W-:Y:S05]  /*0d50*/  BSYNC B1 ;  /* 0x0000000000017941 */ /* 0x000fea0003800000 */
.L_x_4782:
        /* <DEDUP_REMOVED lines=11> */
.L_x_4785:
[----:B------:R-:W-:Y:S05]  /*0e10*/  BSYNC B1 ;  /* 0x0000000000017941 */ /* 0x000fea0003800000 */
.L_x_4784:
        /* <DEDUP_REMOVED lines=11> */
.L_x_4787:
[----:B------:R-:W-:Y:S05]  /*0ed0*/  BSYNC B1 ;  /* 0x0000000000017941 */ /* 0x000fea0003800000 */
.L_x_4786:
[----:B------:R-:W-:Y:S01]  /*0ee0*/  LOP3.LUT P4, RZ, R10, 0x20, RZ, 0xc0, !PT ;  /* 0x000000200aff7812 */ /* 0x000fe2000788c0ff */
[----:B--234-:R-:W-:Y:S01]  /*0ef0*/  HFMA2.MMA R173, -RZ, RZ, 0, 0 ;  /* 0x00000000ffad7435 */ /* 0x01cfe200000001ff */
[----:B------:R-:W-:-:S11]  /*0f00*/  MOV R174, RZ ;  /* 0x000000ff00ae7202 */ /* 0x000fd60000000f00 */
[----:B------:R-:W-:Y:S05]  /*0f10*/  @!P4 BRA `(.L_x_4788) ;  /* 0x0000001c0040c947 */ /* 0x000fea0003800000 */
[----:B------:R-:W1:Y:S01]  /*0f20*/  LDC.64 R168, c[0x0][0x240] ;  /* 0x00009000ffa87b82 */ /* 0x000e620000000a00 */
        /* <DEDUP_REMOVED lines=8> */
.L_x_4775:
[----:B-----5:R-:W-:Y:S01]  /*0fb0*/  ISETP.GE.AND P3, PT, R247, 0x1, PT ;  /* 0x00000001f700780c */ /* 0x020fe20003f66270 */
[----:B------:R-:W-:Y:S01]  /*0fc0*/  BSSY B1, `(.L_x_4789) ;  /* 0x000004c000017945 */ /* 0x000fe20003800000 */
[----:B------:R-:W-:Y:S01]  /*0fd0*/  IADD3 R170, R170, -0x1, RZ ;  /* 0xffffffffaaaa7810 */ /* 0x000fe20007ffe0ff */
[----:B------:R-:W-:Y:S01]  /*0fe0*/  IMAD.MOV.U32 R176, RZ, RZ, R9 ;  /* 0x000000ffffb07224 */ /* 0x000fe200078e0009 */
[----:B------:R-:W-:-:S03]  /*0ff0*/  LOP3.LUT P4, RZ, R10, 0x10, RZ, 0xc0, !PT ;  /* 0x000000100aff7812 */ /* 0x000fc6000788c0ff */
[----:B------:R-:W-:-:S05]  /*1000*/  IMAD R170, R170, R3, RZ ;  /* 0x00000003aaaa7224 */ /* 0x000fca00078e02ff */
[----:B------:R-:W-:Y:S02]  /*1010*/  SHF.R.S32.HI R173, RZ, 0x1f, R170 ;  /* 0x0000001fffad7819 */ /* 0x000fe400000114aa */
[----:B------:R-:W-:Y:S02]  /*1020*/  @P3 IADD3 R174, R247, -0x1, RZ ;  /* 0xfffffffff7ae3810 */ /* 0x000fe40007ffe0ff */
[----:B------:R-:W-:Y:S01]  /*1030*/  LEA.HI R173, R173, R170, RZ, 0x2 ;  /* 0x000000aaadad7211 */ /* 0x000fe200078f10ff */
[----:B------:R-:W-:Y:S02]  /*1040*/  IMAD.MOV.U32 R170, RZ, RZ, RZ ;  /* 0x000000ffffaa7224 */ /* 0x000fe400078e00ff */
[----:B------:R-:W-:-:S05]  /*1050*/  @P3 IMAD R174, R174, R3, RZ ;  /* 0x00000003aeae3224 */ /* 0x000fca00078e02ff */
[----:B------:R-:W-:-:S04]  /*1060*/  @P3 SHF.R.S32.HI R175, RZ, 0x1f, R174 ;  /* 0x0000001fffaf3819 */ /* 0x000fc800000114ae */
[----:B------:R-:W-:Y:S02]  /*1070*/  @P3 LEA.HI R175, R175, R174, RZ, 0x2 ;  /* 0x000000aeafaf3211 */ /* 0x000fe400078f10ff */
[----:B------:R-:W-:Y:S02]  /*1080*/  MOV R174, RZ ;  /* 0x000000ff00ae7202 */ /* 0x000fe40000000f00 */
[-C--:B------:R-:W-:Y:S02]  /*1090*/  @P3 LEA.HI.SX32 R170, R175, R4.reuse, 0x1e ;  /* 0x00000004afaa3211 */ /* 0x080fe400078ff2ff */
[----:B------:R-:W-:Y:S01]  /*10a0*/  LEA.HI.SX32 R175, R173, R4, 0x1e ;  /* 0x00000004adaf7211 */ /* 0x000fe200078ff2ff */
[----:B------:R-:W-:Y:S01]  /*10b0*/  HFMA2.MMA R173, -RZ, RZ, 0, 0 ;  /* 0x00000000ffad7435 */ /* 0x000fe200000001ff */
[----:B------:R-:W-:Y:S10]  /*10c0*/  @!P4 BRA `(.L_x_4790) ;  /* 0x0000000000ecc947 */ /* 0x000ff40003800000 */
[----:B------:R-:W1:Y:S01]  /*10d0*/  LDC.64 R176, c[0x0][0x2b8] ;  /* 0x0000ae00ffb07b82 */ /* 0x000e620000000a00 */
[----:B------:R-:W-:-:S04]  /*10e0*/  ISETP.NE.U32.AND P4, PT, RZ, UR8, PT ;  /* 0x00000008ff007c0c */ /* 0x000fc8000bf85070 */
[----:B------:R-:W-:-:S03]  /*10f0*/  ISETP.NE.AND.EX P4, PT, RZ, UR9, PT, P4 ;  /* 0x00000009ff007c0c */ /* 0x000fc6000bf85340 */
[----:B------:R-:W2:Y:S08]  /*1100*/  LDC.64 R240, c[0x0][0x238] ;  /* 0x00008e00fff07b82 */ /* 0x000eb00000000a00 */
[----:B------:R-:W3:Y:S02]  /*1110*/  LDC.64 R238, c[0x0][0x240] ;  /* 0x00009000ffee7b82 */ /* 0x000ee40000000a00 */
[----:B------:R4:W5:Y:S01]  /*1120*/  @P4 LDG.E.64 R206, desc[UR4][R168.64] ;  /* 0x00000004a8ce4981 */ /* 0x000962000c1e1b00 */
[----:B0-----:R-:W-:-:S04]  /*1130*/  ISETP.NE.AND P4, PT, R6, RZ, PT ;  /* 0x000000ff0600720c */ /* 0x001fc80003f85270 */
[----:B------:R-:W-:Y:S01]  /*1140*/  FSEL R173, R172, RZ, !P4 ;  /* 0x000000ffacad7208 */ /* 0x000fe20006000000 */
[----:B-1----:R-:W-:-:S06]  /*1150*/  IMAD.WIDE.U32 R176, R175, 0x8, R176 ;  /* 0x00000008afb07825 */ /* 0x002fcc00078e00b0 */
[----:B------:R-:W4:Y:S01]  /*1160*/  LDG.E.64 R176, desc[UR4][R176.64] ;  /* 0x00000004b0b07981 */ /* 0x000f22000c1e1b00 */
[----:B--2---:R-:W-:-:S05]  /*1170*/  IMAD.WIDE.U32 R240, R9, 0x8, R240 ;  /* 0x0000000809f07825 */ /* 0x004fca00078e00f0 */
[----:B------:R-:W2:Y:S01]  /*1180*/  LDG.E.64 R168, desc[UR4][R240.64] ;  /* 0x00000004f0a87981 */ /* 0x000ea2000c1e1b00 */
[----:B---3--:R-:W-:-:S05]  /*1190*/  IMAD.WIDE.U32 R238, R170, 0x4, R238 ;  /* 0x00000004aaee7825 */ /* 0x008fca00078e00ee */
[----:B------:R0:W5:Y:S01]  /*11a0*/  LDG.E R11, desc[UR4][R238.64] ;  /* 0x00000004ee0b7981 */ /* 0x000162000c1e1900 */
[----:B------:R-:W-:Y:S01]  /*11b0*/  IADD3 R175, R175, 0x100, RZ ;  /* 0x00000100afaf7810 */ /* 0x000fe20007ffe0ff */
[----:B------:R-:W-:Y:S01]  /*11c0*/  VIADD R170, R170, 0x100 ;  /* 0x00000100aaaa7836 */ /* 0x000fe20000000000 */
[----:B----4-:R-:W-:Y:S02]  /*11d0*/  MOV R244, R176 ;  /* 0x000000b000f47202 */ /* 0x010fe40000000f00 */
[----:B------:R-:W-:Y:S02]  /*11e0*/  SHF.R.U64 R242, R176, 0x10, R177 ;  /* 0x00000010b0f27819 */ /* 0x000fe400000012b1 */
[C-C-:B--2---:R-:W-:Y:S02]  /*11f0*/  SHF.R.U64 R245, R168.reuse, 0x10, R169.reuse ;  /* 0x00000010a8f57819 */ /* 0x144fe400000012a9 */
[----:B------:R-:W-:Y:S01]  /*1200*/  SHF.R.U32.HI R176, RZ, 0x10, R169 ;  /* 0x00000010ffb07819 */ /* 0x000fe200000116a9 */
[----:B------:R-:W-:Y:S01]  /*1210*/  IMAD.U32 R168, R168, 0x10000, RZ ;  /* 0x00010000a8a87824 */ /* 0x000fe200078e00ff */
[----:B------:R-:W-:-:S02]  /*1220*/  SHF.L.U32 R252, R169, 0x10, RZ ;  /* 0x00000010a9fc7819 */ /* 0x000fc400000006ff */
[----:B------:R-:W-:Y:S01]  /*1230*/  SHF.L.U32 R240, R245, 0x10, RZ ;  /* 0x00000010f5f07819 */ /* 0x000fe200000006ff */
[----:B------:R-:W-:Y:S02]  /*1240*/  IMAD.U32 R169, R176, 0x10000, RZ ;  /* 0x00010000b0a97824 */ /* 0x000fe400078e00ff */
[C---:B------:R-:W-:Y:S01]  /*1250*/  FADD.FTZ R176, -R173.reuse, R168 ;  /* 0x000000a8adb07221 */ /* 0x040fe20000010100 */
[C---:B------:R-:W-:Y:S01]  /*1260*/  FADD.FTZ R168, -R173.reuse, R252 ;  /* 0x000000fcada87221 */ /* 0x040fe20000010100 */
[C---:B------:R-:W-:Y:S01]  /*1270*/  FADD.FTZ R252, -R173.reuse, R240 ;  /* 0x000000f0adfc7221 */ /* 0x040fe20000010100 */
[----:B------:R-:W-:Y:S01]  /*1280*/  FADD.FTZ R240, -R173, R169 ;  /* 0x000000a9adf07221 */ /* 0x000fe20000010100 */
[----:B------:R-:W-:Y:S02]  /*1290*/  SHF.R.U32.HI R243, RZ, 0x10, R177 ;  /* 0x00000010fff37819 */ /* 0x000fe400000116b1 */
[----:B------:R-:W-:Y:S01]  /*12a0*/  SHF.L.U32 R169, R244, 0x10, RZ ;  /* 0x00000010f4a97819 */ /* 0x000fe200000006ff */
[C---:B------:R-:W-:Y:S01]  /*12b0*/  FMUL.FTZ R245, R7.reuse, R176 ;  /* 0x000000b007f57220 */ /* 0x040fe20000410000 */
[----:B------:R-:W-:Y:S01]  /*12c0*/  MOV R174, R177 ;  /* 0x000000b100ae7202 */ /* 0x000fe20000000f00 */
[----:B------:R-:W-:Y:S01]  /*12d0*/  FMUL.FTZ R244, R7, R252 ;  /* 0x000000fc07f47220 */ /* 0x000fe20000410000 */
[----:B------:R-:W-:-:S02]  /*12e0*/  SHF.L.U32 R242, R242, 0x10, RZ ;  /* 0x00000010f2f27819 */ /* 0x000fc400000006ff */
[----:B0-----:R-:W-:Y:S01]  /*12f0*/  SHF.L.U32 R238, R243, 0x10, RZ ;  /* 0x00000010f3ee7819 */ /* 0x001fe200000006ff */
[-C--:B------:R-:W-:Y:S01]  /*1300*/  FMUL.FTZ R243, R164, R169.reuse ;  /* 0x000000a9a4f37220 */ /* 0x080fe20000410000 */
[----:B------:R-:W-:Y:S02]  /*1310*/  IMAD.U32 R239, R174, 0x10000, RZ ;  /* 0x00010000aeef7824 */ /* 0x000fe400078e00ff */
        /* <DEDUP_REMOVED lines=22> */
.L_x_4790:
[----:B------:R-:W-:Y:S05]  /*1480*/  BSYNC B1 ;  /* 0x0000000000017941 */ /* 0x000fea0003800000 */
.L_x_4789:
[----:B------:R-:W-:Y:S01]  /*1490*/  LOP3.LUT P4, RZ, R10, 0x8, RZ, 0xc0, !PT ;  /* 0x000000080aff7812 */ /* 0x000fe2000788c0ff */
[----:B------:R-:W-:-:S12]  /*14a0*/  BSSY B1, `(.L_x_4791) ;  /* 0x000003e000017945 */ /* 0x000fd80003800000 */
[----:B------:R-:W-:Y:S05]  /*14b0*/  @!P4 BRA `(.L_x_4792) ;  /* 0x0000000000f0c947 */ /* 0x000fea0003800000 */
[----:B------:R-:W1:Y:S01]  /*14c0*/  LDC.64 R168, c[0x0][0x238] ;  /* 0x00008e00ffa87b82 */ /* 0x000e620000000a00 */
[----:B------:R-:W-:-:S04]  /*14d0*/  ISETP.NE.U32.AND P4, PT, RZ, UR8, PT ;  /* 0x00000008ff007c0c */ /* 0x000fc8000bf85070 */
[----:B------:R-:W-:-:S03]  /*14e0*/  ISETP.NE.AND.EX P4, PT, RZ, UR9, PT, P4 ;  /* 0x00000009ff007c0c */ /* 0x000fc6000bf85340 */
[----:B------:R-:W2:Y:S08]  /*14f0*/  LDC.64 R230, c[0x0][0x2b8] ;  /* 0x0000ae00ffe67b82 */ /* 0x000eb00000000a00 */
[----:B------:R-:W3:Y:S02]  /*1500*/  LDC.64 R232, c[0x0][0x240] ;  /* 0x00009000ffe87b82 */ /* 0x000ee40000000a00 */
[----:B------:R-:W-:-:S05]  /*1510*/  @P4 IMAD.WIDE.U32 R234, R176, 0x8, R178 ;  /* 0x00000008b0ea4825 */ /* 0x000fca00078e00b2 */
[----:B------:R4:W5:Y:S01]  /*1520*/  @P4 LDG.E.64 R204, desc[UR4][R234.64] ;  /* 0x00000004eacc4981 */ /* 0x000962000c1e1b00 */
[----:B-1----:R-:W-:Y:S01]  /*1530*/  IMAD.WIDE.U32 R168, R176, 0x8, R168 ;  /* 0x00000008b0a87825 */ /* 0x002fe200078e00a8 */
[----:B0-----:R-:W-:-:S04]  /*1540*/  ISETP.NE.AND P4, PT, R6, RZ, PT ;  /* 0x000000ff0600720c */ /* 0x001fc80003f85270 */
[----:B------:R-:W-:Y:S01]  /*1550*/  FSEL R177, R172, RZ, !P4 ;  /* 0x000000ffacb17208 */ /* 0x000fe20006000000 */
[----:B------:R-:W4:Y:S01]  /*1560*/  LDG.E.64 R168, desc[UR4][R168.64] ;  /* 0x00000004a8a87981 */ /* 0x000f22000c1e1b00 */
[----:B--2---:R-:W-:-:S06]  /*1570*/  IMAD.WIDE.U32 R230, R175, 0x8, R230 ;  /* 0x00000008afe67825 */ /* 0x004fcc00078e00e6 */
[----:B------:R-:W2:Y:S01]  /*1580*/  LDG.E.64 R230, desc[UR4][R230.64] ;  /* 0x00000004e6e67981 */ /* 0x000ea2000c1e1b00 */
[----:B---3--:R-:W-:-:S05]  /*1590*/  IMAD.WIDE.U32 R232, R170, 0x4, R232 ;  /* 0x00000004aae87825 */ /* 0x008fca00078e00e8 */
[----:B------:R0:W5:Y:S01]  /*15a0*/  LDG.E R12, desc[UR4][R232.64] ;  /* 0x00000004e80c7981 */ /* 0x000162000c1e1900 */
[----:B------:R-:W-:Y:S02]  /*15b0*/  IADD3 R175, R175, 0x100, RZ ;  /* 0x00000100afaf7810 */ /* 0x000fe40007ffe0ff */
[----:B------:R-:W-:Y:S02]  /*15c0*/  IADD3 R170, R170, 0x100, RZ ;  /* 0x00000100aaaa7810 */ /* 0x000fe40007ffe0ff */
[----:B------:R-:W-:Y:S02]  /*15d0*/  IADD3 R176, R176, 0x100, RZ ;  /* 0x00000100b0b07810 */ /* 0x000fe40007ffe0ff */
[C---:B----4-:R-:W-:Y:S02]  /*15e0*/  SHF.R.U64 R252, R168.reuse, 0x10, R169 ;  /* 0x00000010a8fc7819 */ /* 0x050fe400000012a9 */
[----:B------:R-:W-:Y:S02]  /*15f0*/  SHF.L.U32 R236, R168, 0x10, RZ ;  /* 0x00000010a8ec7819 */ /* 0x000fe400000006ff */
[----:B------:R-:W-:-:S02]  /*1600*/  SHF.L.U32 R168, R169, 0x10, RZ ;  /* 0x00000010a9a87819 */ /* 0x000fc400000006ff */
[----:B--2---:R-:W-:Y:S02]  /*1610*/  MOV R251, R230 ;  /* 0x000000e600fb7202 */ /* 0x004fe40000000f00 */
[----:B------:R-:W-:Y:S02]  /*1620*/  SHF.R.U64 R237, R230, 0x10, R231 ;  /* 0x00000010e6ed7819 */ /* 0x000fe400000012e7 */
[----:B------:R-:W-:Y:S01]  /*1630*/  SHF.R.U32.HI R230, RZ, 0x10, R169 ;  /* 0x00000010ffe67819 */ /* 0x000fe200000116a9 */
[----:B------:R-:W-:Y:S01]  /*1640*/  IMAD.U32 R252, R252, 0x10000, RZ ;  /* 0x00010000fcfc7824 */ /* 0x000fe200078e00ff */
[--C-:B------:R-:W-:Y:S02]  /*1650*/  SHF.R.U32.HI R235, RZ, 0x10, R231.reuse ;  /* 0x00000010ffeb7819 */ /* 0x100fe400000116e7 */
[----:B------:R-:W-:Y:S01]  /*1660*/  SHF.L.U32 R169, R230, 0x10, RZ ;  /* 0x00000010e6a97819 */ /* 0x000fe200000006ff */
[C---:B------:R-:W-:Y:S01]  /*1670*/  FADD.FTZ R230, -R177.reuse, R236 ;  /* 0x000000ecb1e67221 */ /* 0x040fe20000010100 */
[----:B------:R-:W-:Y:S01]  /*1680*/  FADD.FTZ R236, -R177, R252 ;  /* 0x000000fcb1ec7221 */ /* 0x000fe20000010100 */
[----:B------:R-:W-:Y:S01]  /*1690*/  IMAD.U32 R251, R251, 0x10000, RZ ;  /* 0x00010000fbfb7824 */ /* 0x000fe200078e00ff */
[----:B------:R-:W-:Y:S01]  /*16a0*/  SHF.L.U32 R252, R237, 0x10, RZ ;  /* 0x00000010edfc7819 */ /* 0x000fe200000006ff */
[----:B------:R-:W-:-:S02]  /*16b0*/  IMAD.MOV.U32 R234, RZ, RZ, R231 ;  /* 0x000000ffffea7224 */ /* 0x000fc400078e00e7 */
[----:B------:R-:W-:Y:S01]  /*16c0*/  FMUL.FTZ R237, R7, R230 ;  /* 0x000000e607ed7220 */ /* 0x000fe20000410000 */
[----:B------:R-:W-:Y:S01]  /*16d0*/  FADD.FTZ R168, -R177, R168 ;  /* 0x000000a8b1a87221 */ /* 0x000fe20000010100 */
[----:B------:R-:W-:Y:S02]  /*16e0*/  IMAD.U32 R230, R235, 0x10000, RZ ;  /* 0x00010000ebe67824 */ /* 0x000fe400078e00ff */
[----:B------:R-:W-:Y:S01]  /*16f0*/  FMUL.FTZ R235, R156, R251 ;  /* 0x000000fb9ceb7220 */ /* 0x000fe20000410000 */
[----:B------:R-:W-:Y:S01]  /*1700*/  SHF.L.U32 R231, R234, 0x10, RZ ;  /* 0x00000010eae77819 */ /* 0x000fe200000006ff */
[----:B0-----:R-:W-:Y:S01]  /*1710*/  FADD.FTZ R232, -R177, R169 ;  /* 0x000000a9b1e87221 */ /* 0x001fe20000010100 */
        /* <DEDUP_REMOVED lines=22> */
.L_x_4792:
[----:B------:R-:W-:Y:S05]  /*1880*/  BSYNC B1 ;  /* 0x0000000000017941 */ /* 0x000fea0003800000 */
.L_x_4791:
        /* <DEDUP_REMOVED lines=18> */
[----:B------:R-:W-:Y:S01]  /*19b0*/  VIADD R175, R175, 0x100 ;  /* 0x00000100afaf7836 */ /* 0x000fe20000000000 */
[----:B------:R-:W-:Y:S01]  /*19c0*/  IADD3 R170, R170, 0x100, RZ ;  /* 0x00000100aaaa7810 */ /* 0x000fe20007ffe0ff */
[----:B------:R-:W-:Y:S02]  /*19d0*/  VIADD R176, R176, 0x100 ;  /* 0x00000100b0b07836 */ /* 0x000fe40000000000 */
[----:B----4-:R-:W-:Y:S01]  /*19e0*/  IMAD.MOV.U32 R228, RZ, RZ, R184 ;  /* 0x000000ffffe47224 */ /* 0x010fe200078e00b8 */
[----:B------:R-:W-:Y:S02]  /*19f0*/  SHF.R.U64 R227, R184, 0x10, R185 ;  /* 0x00000010b8e37819 */ /* 0x000fe400000012b9 */
[--C-:B--2---:R-:W-:Y:S02]  /*1a00*/  SHF.R.U64 R229, R168, 0x10, R169.reuse ;  /* 0x00000010a8e57819 */ /* 0x104fe400000012a9 */
[----:B------:R-:W-:-:S02]  /*1a10*/  SHF.R.U32.HI R184, RZ, 0x10, R169 ;  /* 0x00000010ffb87819 */ /* 0x000fc400000116a9 */
[----:B------:R-:W-:Y:S01]  /*1a20*/  SHF.L.U32 R251, R168, 0x10, RZ ;  /* 0x00000010a8fb7819 */ /* 0x000fe200000006ff */
[----:B------:R-:W-:Y:S01]  /*1a30*/  IMAD.U32 R168, R169, 0x10000, RZ ;  /* 0x00010000a9a87824 */ /* 0x000fe200078e00ff */
[----:B------:R-:W-:Y:S02]  /*1a40*/  SHF.L.U32 R229, R229, 0x10, RZ ;  /* 0x00000010e5e57819 */ /* 0x000fe400000006ff */
[----:B------:R-:W-:Y:S01]  /*1a50*/  SHF.L.U32 R169, R184, 0x10, RZ ;  /* 0x00000010b8a97819 */ /* 0x000fe200000006ff */
[C---:B------:R-:W-:Y:S01]  /*1a60*/  FADD.FTZ R168, -R177.reuse, R168 ;  /* 0x000000a8b1a87221 */ /* 0x040fe20000010100 */
[----:B------:R-:W-:Y:S01]  /*1a70*/  MOV R226, R185 ;  /* 0x000000b900e27202 */ /* 0x000fe20000000f00 */
[C---:B------:R-:W-:Y:S01]  /*1a80*/  FADD.FTZ R184, -R177.reuse, R229 ;  /* 0x000000e5b1b87221 */ /* 0x040fe20000010100 */
[----:B------:R-:W-:Y:S01]  /*1a90*/  SHF.R.U32.HI R252, RZ, 0x10, R185 ;  /* 0x00000010fffc7819 */ /* 0x000fe200000116b9 */
[C---:B------:R-:W-:Y:S01]  /*1aa0*/  FADD.FTZ R185, -R177.reuse, R251 ;  /* 0x000000fbb1b97221 */ /* 0x040fe20000010100 */
[----:B0-----:R-:W-:Y:S01]  /*1ab0*/  FADD.FTZ R186, -R177, R169 ;  /* 0x000000a9b1ba7221 */ /* 0x001fe20000010100 */
[----:B------:R-:W-:Y:S01]  /*1ac0*/  SHF.L.U32 R177, R228, 0x10, RZ ;  /* 0x00000010e4b17819 */ /* 0x000fe200000006ff */
[----:B------:R-:W-:Y:S01]  /*1ad0*/  IMAD.U32 R169, R226, 0x10000, RZ ;  /* 0x00010000e2a97824 */ /* 0x000fe200078e00ff */
[----:B------:R-:W-:Y:S01]  /*1ae0*/  SHF.L.U32 R227, R227, 0x10, RZ ;  /* 0x00000010e3e37819 */ /* 0x000fe200000006ff */
[C---:B------:R-:W-:Y:S01]  /*1af0*/  FMUL.FTZ R187, R7.reuse, R168 ;  /* 0x000000a807bb7220 */ /* 0x040fe20000410000 */
[----:B------:R-:W-:Y:S01]  /*1b00*/  FMUL.FTZ R185, R7, R185 ;  /* 0x000000b907b97220 */ /* 0x000fe20000410000 */
[----:B------:R-:W-:Y:S01]  /*1b10*/  FMUL.FTZ R228, R148, R177 ;  /* 0x000000b194e47220 */ /* 0x000fe20000410000 */
[----:B------:R-:W-:Y:S01]  /*1b20*/  FADD.FTZ R74, R74, R169 ;  /* 0x000000a94a4a7221 */ /* 0x000fe20000010000 */
[----:B------:R-:W-:Y:S01]  /*1b30*/  FMUL.FTZ R229, R149, R227 ;  /* 0x000000e395e57220 */ /* 0x000fe20000410000 */
[-C--:B------:R-:W-:Y:S01]  /*1b40*/  FFMA.FTZ R102, R187, R169.reuse, R102 ;  /* 0x000000a9bb667223 */ /* 0x080fe20000010066 */
[----:B------:R-:W-:Y:S01]  /*1b50*/  FMUL.FTZ R226, R150, R169 ;  /* 0x000000a996e27220 */ /* 0x000fe20000410000 */
[----:B------:R-:W-:Y:S01]  /*1b60*/  FADD.FTZ R168, R173, R228 ;  /* 0x000000e4ada87221 */ /* 0x000fe20000010000 */
[----:B------:R-:W-:Y:S01]  /*1b70*/  FMUL.FTZ R184, R7, R184 ;  /* 0x000000b807b87220 */ /* 0x000fe20000410000 */
[----:B------:R-:W-:Y:S01]  /*1b80*/  FFMA.FTZ R169, R185, R228, R174 ;  /* 0x000000e4b9a97223 */ /* 0x000fe200000100ae */
[----:B------:R-:W-:Y:S01]  /*1b90*/  SHF.L.U32 R252, R252, 0x10, RZ ;  /* 0x00000010fcfc7819 */ /* 0x000fe200000006ff */
[----:B------:R-:W-:-:S02]  /*1ba0*/  FADD.FTZ R173, R168, R229 ;  /* 0x000000e5a8ad7221 */ /* 0x000fc40000010000 */
        /* <DEDUP_REMOVED lines=11> */
[C---:B------:R-:W-:Y:S01]  /*1c60*/  FFMA.FTZ R103, R186.reuse, R252, R103 ;  /* 0x000000fcba677223 */ /* 0x040fe20000010067 */
[----:B------:R-:W-:-:S07]  /*1c70*/  FFMA.FTZ R174, R186, R227, R169 ;  /* 0x000000e3baae7223 */ /* 0x000fce00000100a9 */
.L_x_4794:
[----:B------:R-:W-:Y:S05]  /*1c80*/  BSYNC B1 ;  /* 0x0000000000017941 */ /* 0x000fea0003800000 */
.L_x_4793:
        /* <DEDUP_REMOVED lines=18> */
[----:B------:R-:W-:Y:S01]  /*1db0*/  IADD3 R175, R175, 0x100, RZ ;  /* 0x00000100afaf7810 */ /* 0x000fe20007ffe0ff */
[----:B------:R-:W-:Y:S01]  /*1dc0*/  VIADD R170, R170, 0x100 ;  /* 0x00000100aaaa7836 */ /* 0x000fe20000000000 */
[----:B------:R-:W-:Y:S02]  /*1dd0*/  IADD3 R176, R176, 0x100, RZ ;  /* 0x00000100b0b07810 */ /* 0x000fe40007ffe0ff */
[----:B----4-:R-:W-:Y:S02]  /*1de0*/  MOV R224, R218 ;  /* 0x000000da00e07202 */ /* 0x010fe40000000f00 */
[----:B------:R-:W-:Y:S02]  /*1df0*/  SHF.R.U64 R223, R218, 0x10, R219 ;  /* 0x00000010dadf7819 */ /* 0x000fe400000012db */
[C-C-:B--2---:R-:W-:Y:S02]  /*1e00*/  SHF.R.U64 R225, R168.reuse, 0x10, R169.reuse ;  /* 0x00000010a8e17819 */ /* 0x144fe400000012a9 */
[----:B------:R-:W-:Y:S01]  /*1e10*/  SHF.R.U32.HI R218, RZ, 0x10, R169 ;  /* 0x00000010ffda7819 */ /* 0x000fe200000116a9 */
[----:B------:R-:W-:Y:S01]  /*1e20*/  IMAD.U32 R251, R168, 0x10000, RZ ;  /* 0x00010000a8fb7824 */ /* 0x000fe200078e00ff */
[----:B------:R-:W-:-:S02]  /*1e30*/  SHF.L.U32 R168, R169, 0x10, RZ ;  /* 0x00000010a9a87819 */ /* 0x000fc400000006ff */
[----:B------:R-:W-:Y:S01]  /*1e40*/  SHF.L.U32 R225, R225, 0x10, RZ ;  /* 0x00000010e1e17819 */ /* 0x000fe200000006ff */
[----:B------:R-:W-:Y:S01]  /*1e50*/  IMAD.U32 R169, R218, 0x10000, RZ ;  /* 0x00010000daa97824 */ /* 0x000fe200078e00ff */
[----:B------:R-:W-:Y:S01]  /*1e60*/  MOV R222, R219 ;  /* 0x000000db00de7202 */ /* 0x000fe20000000f00 */
[C---:B------:R-:W-:Y:S01]  /*1e70*/  FADD.FTZ R168, -R177.reuse, R168 ;  /* 0x000000a8b1a87221 */ /* 0x040fe20000010100 */
[----:B------:R-:W-:Y:S01]  /*1e80*/  SHF.R.U32.HI R252, RZ, 0x10, R219 ;  /* 0x00000010fffc7819 */ /* 0x000fe200000116db */
[C---:B------:R-:W-:Y:S01]  /*1e90*/  FADD.FTZ R219, -R177.reuse, R251 ;  /* 0x000000fbb1db7221 */ /* 0x040fe20000010100 */
        /* <DEDUP_REMOVED lines=30> */
.L_x_4796:
[----:B------:R-:W-:Y:S05]  /*2080*/  BSYNC B1 ;  /* 0x0000000000017941 */ /* 0x000fea0003800000 */
.L_x_4795:
[----:B------:R-:W-:Y:S04]  /*2090*/  BSSY B1, `(.L_x_4797) ;  /* 0x000003e000017945 */ /* 0x000fe80003800000 */
        /* <DEDUP_REMOVED lines=21> */
[----:B------:R-:W-:Y:S01]  /*21f0*/  SHF.L.U32 R168, R169, 0x10, RZ ;  /* 0x00000010a9a87819 */ /* 0x000fe200000006ff */
[----:B------:R-:W-:Y:S01]  /*2200*/  IMAD.U32 R208, R208, 0x10000, RZ ;  /* 0x00010000d0d07824 */ /* 0x000fe200078e00ff */
[----:B--2---:R-:W-:-:S02]  /*2210*/  MOV R209, R188 ;  /* 0x000000bc00d17202 */ /* 0x004fc40000000f00 */
[----:B------:R-:W-:Y:S02]  /*2220*/  SHF.R.U64 R193, R188, 0x10, R189 ;  /* 0x00000010bcc17819 */ /* 0x000fe400000012bd */
[----:B------:R-:W-:Y:S01]  /*2230*/  SHF.R.U32.HI R188, RZ, 0x10, R169 ;  /* 0x00000010ffbc7819 */ /* 0x000fe200000116a9 */
[----:B------:R-:W-:Y:S02]  /*2240*/  IMAD.MOV.U32 R192, RZ, RZ, R189 ;  /* 0x000000ffffc07224 */ /* 0x000fe400078e00bd */
[C---:B0-----:R-:W-:Y:S01]  /*2250*/  FADD.FTZ R190, -R177.reuse, R251 ;  /* 0x000000fbb1be7221 */ /* 0x041fe20000010100 */
[----:B------:R-:W-:Y:S01]  /*2260*/  SHF.L.U32 R169, R188, 0x10, RZ ;  /* 0x00000010bca97819 */ /* 0x000fe200000006ff */
[C---:B------:R-:W-:Y:S01]  /*2270*/  FADD.FTZ R188, -R177.reuse, R208 ;  /* 0x000000d0b1bc7221 */ /* 0x040fe20000010100 */
[----:B------:R-:W-:Y:S01]  /*2280*/  FADD.FTZ R168, -R177, R168 ;  /* 0x000000a8b1a87221 */ /* 0x000fe20000010100 */
[----:B------:R-:W-:Y:S01]  /*2290*/  IMAD.U32 R209, R209, 0x10000, RZ ;  /* 0x00010000d1d17824 */ /* 0x000fe200078e00ff */
[----:B------:R-:W-:Y:S01]  /*22a0*/  SHF.R.U32.HI R252, RZ, 0x10, R189 ;  /* 0x00000010fffc7819 */ /* 0x000fe200000116bd */
[----:B------:R-:W-:Y:S01]  /*22b0*/  FADD.FTZ R208, -R177, R169 ;  /* 0x000000a9b1d07221 */ /* 0x000fe20000010100 */
[----:B------:R-:W-:Y:S01]  /*22c0*/  SHF.L.U32 R193, R193, 0x10, RZ ;  /* 0x00000010c1c17819 */ /* 0x000fe200000006ff */
[C---:B------:R-:W-:Y:S01]  /*22d0*/  FMUL.FTZ R189, R7.reuse, R190 ;  /* 0x000000be07bd7220 */ /* 0x040fe20000410000 */
[----:B------:R-:W-:Y:S01]  /*22e0*/  SHF.L.U32 R169, R192, 0x10, RZ ;  /* 0x00000010c0a97819 */ /* 0x000fe200000006ff */
[C---:B------:R-:W-:Y:S01]  /*22f0*/  FMUL.FTZ R188, R7.reuse, R188 ;  /* 0x000000bc07bc7220 */ /* 0x040fe20000410000 */
        /* <DEDUP_REMOVED lines=23> */
.L_x_4798:
[----:B------:R-:W-:Y:S05]  /*2470*/  BSYNC B1 ;  /* 0x0000000000017941 */ /* 0x000fea0003800000 */
.L_x_4797:
        /* <DEDUP_REMOVED lines=19> */
[----:B------:R-:W-:Y:S01]  /*25b0*/  VIADD R176, R176, 0x100 ;  /* 0x00000100b0b07836 */ /* 0x000fe20000000000 */
[C---:B----4-:R-:W-:Y:S02]  /*25c0*/  SHF.R.U64 R216, R168.reuse, 0x10, R169 ;  /* 0x00000010a8d87819 */ /* 0x050fe400000012a9 */
[----:B------:R-:W-:Y:S02]  /*25d0*/  SHF.L.U32 R251, R168, 0x10, RZ ;  /* 0x00000010a8fb7819 */ /* 0x000fe400000006ff */
[----:B------:R-:W-:Y:S01]  /*25e0*/  SHF.L.U32 R216, R216, 0x10, RZ ;  /* 0x00000010d8d87819 */ /* 0x000fe200000006ff */
[----:B------:R-:W-:Y:S02]  /*25f0*/  IMAD.U32 R168, R169, 0x10000, RZ ;  /* 0x00010000a9a87824 */ /* 0x000fe400078e00ff */
[----:B--2---:R-:W-:Y:S01]  /*2600*/  IMAD.MOV.U32 R217, RZ, RZ, R210 ;  /* 0x000000ffffd97224 */ /* 0x004fe200078e00d2 */
[----:B------:R-:W-:-:S02]  /*2610*/  SHF.R.U64 R215, R210, 0x10, R211 ;  /* 0x00000010d2d77819 */ /* 0x000fc400000012d3 */
[----:B------:R-:W-:Y:S01]  /*2620*/  SHF.R.U32.HI R210, RZ, 0x10, R169 ;  /* 0x00000010ffd27819 */ /* 0x000fe200000116a9 */
[C---:B0-----:R-:W-:Y:S01]  /*2630*/  FADD.FTZ R212, -R177.reuse, R251 ;  /* 0x000000fbb1d47221 */ /* 0x041fe20000010100 */
[----:B------:R-:W-:Y:S02]  /*2640*/  MOV R214, R211 ;  /* 0x000000d300d67202 */ /* 0x000fe40000000f00 */
[----:B------:R-:W-:Y:S01]  /*2650*/  SHF.L.U32 R169, R210, 0x10, RZ ;  /* 0x00000010d2a97819 */ /* 0x000fe200000006ff */
[----:B------:R-:W-:Y:S01]  /*2660*/  FADD.FTZ R210, -R177, R216 ;  /* 0x000000d8b1d27221 */ /* 0x000fe20000010100 */
[----:B------:R-:W-:Y:S01]  /*2670*/  SHF.L.U32 R217, R217, 0x10, RZ ;  /* 0x00000010d9d97819 */ /* 0x000fe200000006ff */
[C---:B------:R-:W-:Y:S01]  /*2680*/  FADD.FTZ R168, -R177.reuse, R168 ;  /* 0x000000a8b1a87221 */ /* 0x040fe20000010100 */
[----:B------:R-:W-:Y:S01]  /*2690*/  SHF.R.U32.HI R252, RZ, 0x10, R211 ;  /* 0x00000010fffc7819 */ /* 0x000fe200000116d3 */
[----:B------:R-:W-:Y:S01]  /*26a0*/  FADD.FTZ R216, -R177, R169 ;  /* 0x000000a9b1d87221 */ /* 0x000fe20000010100 */
[----:B------:R-:W-:Y:S01]  /*26b0*/  SHF.L.U32 R215, R215, 0x10, RZ ;  /* 0x00000010d7d77819 */ /* 0x000fe200000006ff */
[C---:B------:R-:W-:Y:S01]  /*26c0*/  FMUL.FTZ R211, R7.reuse, R212 ;  /* 0x000000d407d37220 */ /* 0x040fe20000410000 */
[----:B------:R-:W-:Y:S01]  /*26d0*/  FMUL.FTZ R210, R7, R210 ;  /* 0x000000d207d27220 */ /* 0x000fe20000410000 */
[----:B------:R-:W-:-:S02]  /*26e0*/  IMAD.U32 R169, R214, 0x10000, RZ ;  /* 0x00010000d6a97824 */ /* 0x000fc400078e00ff */
        /* <DEDUP_REMOVED lines=23> */
.L_x_4800:
[----:B------:R-:W-:Y:S05]  /*2860*/  BSYNC B1 ;  /* 0x0000000000017941 */ /* 0x000fea0003800000 */
.L_x_4799:
[----:B------:R-:W-:-:S13]  /*2870*/  LOP3.LUT P4, RZ, R10, 0x20, RZ, 0xc0, !PT ;  /* 0x000000200aff7812 */ /* 0x000fda000788c0ff */
[----:B------:R-:W-:Y:S05]  /*2880*/  @!P4 BRA `(.L_x_4788) ;  /* 0x0000000000e4c947 */ /* 0x000fea0003800000 */
[----:B------:R-:W1:Y:S01]  /*2890*/  LDC.64 R24, c[0x0][0x2b8] ;  /* 0x0000ae00ff187b82 */ /* 0x000e620000000a00 */
[----:B------:R-:W-:-:S04]  /*28a0*/  ISETP.NE.U32.AND P4, PT, RZ, UR8, PT ;  /* 0x00000008ff007c0c */ /* 0x000fc8000bf85070 */
[----:B------:R-:W-:-:S03]  /*28b0*/  ISETP.NE.AND.EX P4, PT, RZ, UR9, PT, P4 ;  /* 0x00000009ff007c0c */ /* 0x000fc6000bf85340 */
[----:B------:R-:W2:Y:S10]  /*28c0*/  LDC.64 R18, c[0x0][0x238] ;  /* 0x00008e00ff127b82 */ /* 0x000eb40000000a00 */
[----:B------:R-:W-:-:S05]  /*28d0*/  @P4 IMAD.WIDE.U32 R178, R176, 0x8, R178 ;  /* 0x00000008b0b24825 */ /* 0x000fca00078e00b2 */
[----:B------:R-:W5:Y:S01]  /*28e0*/  @P4 LDG.E.64 R194, desc[UR4][R178.64] ;  /* 0x00000004b2c24981 */ /* 0x000f62000c1e1b00 */
[----:B-1----:R-:W-:Y:S01]  /*28f0*/  IMAD.WIDE.U32 R168, R175, 0x8, R24 ;  /* 0x00000008afa87825 */ /* 0x002fe200078e0018 */
[----:B0-----:R-:W-:-:S04]  /*2900*/  ISETP.NE.AND P4, PT, R6, RZ, PT ;  /* 0x000000ff0600720c */ /* 0x001fc80003f85270 */
[----:B------:R-:W-:Y:S01]  /*2910*/  FSEL R172, R172, RZ, !P4 ;  /* 0x000000ffacac7208 */ /* 0x000fe20006000000 */
[----:B------:R-:W3:Y:S01]  /*2920*/  LDG.E.64 R168, desc[UR4][R168.64] ;  /* 0x00000004a8a87981 */ /* 0x000ee2000c1e1b00 */
[----:B--2---:R-:W-:Y:S02]  /*2930*/  IMAD.WIDE.U32 R24, R176, 0x8, R18 ;  /* 0x00000008b0187825 */ /* 0x004fe400078e0012 */
[----:B------:R-:W0:Y:S04]  /*2940*/  LDC.64 R18, c[0x0][0x240] ;  /* 0x00009000ff127b82 */ /* 0x000e280000000a00 */
[----:B------:R-:W2:Y:S01]  /*2950*/  LDG.E.64 R24, desc[UR4][R24.64] ;  /* 0x0000000418187981 */ /* 0x000ea2000c1e1b00 */
[----:B0-----:R-:W-:-:S06]  /*2960*/  IMAD.WIDE.U32 R18, R170, 0x4, R18 ;  /* 0x00000004aa127825 */ /* 0x001fcc00078e0012 */
[----:B------:R0:W5:Y:S01]  /*2970*/  LDG.E R18, desc[UR4][R18.64] ;  /* 0x0000000412127981 */ /* 0x000162000c1e1900 */
[--C-:B---3--:R-:W-:Y:S02]  /*2980*/  SHF.R.U64 R26, R168, 0x10, R169.reuse ;  /* 0x00000010a81a7819 */ /* 0x108fe400000012a9 */
[----:B------:R-:W-:Y:S02]  /*2990*/  MOV R21, R169 ;  /* 0x000000a900157202 */ /* 0x000fe40000000f00 */
[----:B------:R-:W-:Y:S02]  /*29a0*/  SHF.R.U32.HI R23, RZ, 0x10, R169 ;  /* 0x00000010ff177819 */ /* 0x000fe400000116a9 */
[--C-:B--2---:R-:W-:Y:S02]  /*29b0*/  SHF.R.U64 R176, R24, 0x10, R25.reuse ;  /* 0x0000001018b07819 */ /* 0x104fe40000001219 */
[----:B------:R-:W-:Y:S02]  /*29c0*/  SHF.R.U32.HI R177, RZ, 0x10, R25 ;  /* 0x00000010ffb17819 */ /* 0x000fe40000011619 */
[----:B------:R-:W-:-:S02]  /*29d0*/  SHF.L.U32 R169, R25, 0x10, RZ ;  /* 0x0000001019a97819 */ /* 0x000fc400000006ff */
[----:B------:R-:W-:Y:S01]  /*29e0*/  SHF.L.U32 R25, R176, 0x10, RZ ;  /* 0x00000010b0197819 */ /* 0x000fe200000006ff */
[----:B------:R-:W-:Y:S01]  /*29f0*/  IMAD.U32 R175, R24, 0x10000, RZ ;  /* 0x0001000018af7824 */ /* 0x000fe200078e00ff */
[----:B------:R-:W-:-:S03]  /*2a00*/  MOV R170, R168 ;  /* 0x000000a800aa7202 */ /* 0x000fc60000000f00 */
[----:B------:R-:W-:Y:S01]  /*2a10*/  FADD.FTZ R168, -R172, R25 ;  /* 0x00000019aca87221 */ /* 0x000fe20000010100 */
[----:B------:R-:W-:Y:S01]  /*2a20*/  SHF.L.U32 R25, R170, 0x10, RZ ;  /* 0x00000010aa197819 */ /* 0x000fe200000006ff */
[C---:B------:R-:W-:Y:S01]  /*2a30*/  FADD.FTZ R24, -R172.reuse, R175 ;  /* 0x000000afac187221 */ /* 0x040fe20000010100 */
[----:B------:R-:W-:Y:S02]  /*2a40*/  IMAD.U32 R177, R177, 0x10000, RZ ;  /* 0x00010000b1b17824 */ /* 0x000fe400078e00ff */
[----:B------:R-:W-:Y:S01]  /*2a50*/  FADD.FTZ R176, -R172, R169 ;  /* 0x000000a9acb07221 */ /* 0x000fe20000010100 */
[----:B------:R-:W-:Y:S01]  /*2a60*/  SHF.L.U32 R170, R26, 0x10, RZ ;  /* 0x000000101aaa7819 */ /* 0x000fe200000006ff */
[----:B0-----:R-:W-:Y:S01]  /*2a70*/  FMUL.FTZ R19, R7, R24 ;  /* 0x0000001807137220 */ /* 0x001fe20000410000 */
[-C--:B------:R-:W-:Y:S01]  /*2a80*/  FMUL.FTZ R26, R116, R25.reuse ;  /* 0x00000019741a7220 */ /* 0x080fe20000410000 */
[----:B------:R-:W-:Y:S01]  /*2a90*/  FADD.FTZ R182, -R172, R177 ;  /* 0x000000b1acb67221 */ /* 0x000fe20000010100 */
        /* <DEDUP_REMOVED lines=23> */
[----:B------:R-:W-:-:S07]  /*2c10*/  FFMA.FTZ R174, R182, R25, R169 ;  /* 0x00000019b6ae7223 */ /* 0x000fce00000100a9 */
.L_x_4788:
[----:B------:R-:W-:Y:S05]  /*2c20*/  BSYNC B0 ;  /* 0x0000000000007941 */ /* 0x000fea0003800000 */
.L_x_4774:
[----:B------:R-:W-:Y:S01]  /*2c30*/  LOP3.LUT P4, RZ, R171, 0xff, RZ, 0xc0, !PT ;  /* 0x000000ffabff7812 */ /* 0x000fe2000788c0ff */
[----:B------:R-:W-:Y:S01]  /*2c40*/  UMOV UR6, 0xffffffff ;  /* 0xffffffff00067882 */ /* 0x000fe20000000000 */
[----:B--2---:R-:W-:Y:S02]  /*2c50*/  SHF.R.U32.HI R168, RZ, 0x5, R2 ;  /* 0x00000005ffa87819 */ /* 0x004fe40000011602 */
[----:B------:R-:W-:Y:S02]  /*2c60*/  LOP3.LUT R10, R10, 0xfffffffb, RZ, 0xc0, !PT ;  /* 0xfffffffb0a0a7812 */ /* 0x000fe400078ec0ff */
[----:B------:R-:W-:-:S07]  /*2c70*/  LOP3.LUT R251, R168, 0x7fffff8, RZ, 0xc0, !PT ;  /* 0x07fffff8a8fb7812 */ /* 0x000fce00078ec0ff */
[----:B------:R-:W-:Y:S02]  /*2c80*/  @P4 LOP3.LUT R10, R10, 0x4, RZ, 0xfc, !PT ;  /* 0x000000040a0a4812 */ /* 0x000fe400078efcff */
        /* <DEDUP_REMOVED lines=21> */
.L_x_5012:
[----:B------:R-:W4:Y:S01]  /*2de0*/  S2R R170, SR_CgaCtaId ;  /* 0x0000000000aa7919 */ /* 0x000f220000008800 */
[----:B------:R-:W-:Y:S01]  /*2df0*/  @!P4 LOP3.LUT R168, R168, 0x7, RZ, 0xc0, !PT ;  /* 0x00000007a8a8c812 */ /* 0x000fe200078ec0ff */
[----:B-12---:R-:W-:Y:S01]  /*2e00*/  FADD.FTZ R176, R176, R179 ;  /* 0x000000b3b0b07221 */ /* 0x006fe20000010000 */
[----:B------:R-:W-:Y:S01]  /*2e10*/  MOV R169, 0x400 ;  /* 0x0000040000a97802 */ /* 0x000fe20000000f00 */
[----:B---3--:R-:W-:Y:S01]  /*2e20*/  FADD.FTZ R177, R177, R175 ;  /* 0x000000afb1b17221 */ /* 0x008fe20000010000 */
[----:B------:R-:W-:Y:S05]  /*2e30*/  WARPSYNC.ALL ;  /* 0x0000000000007948 */ /* 0x000fea0003800000 */
[----:B------:R-:W-:Y:S01]  /*2e40*/  @!P4 IMAD.IADD R168, R251, 0x1, R168 ;  /* 0x00000001fba8c824 */ /* 0x000fe200078e02a8 */
[----:B------:R-:W-:Y:S01]  /*2e50*/  LOP3.LUT P5, RZ, R10, 0x10, RZ, 0xc0, !PT ;  /* 0x000000100aff7812 */ /* 0x000fe200078ac0ff */
[----:B------:R-:W-:Y:S01]  /*2e60*/  BSSY B0, `(.L_x_4802) ;  /* 0x00000c5000007945 */ /* 0x000fe20003800000 */
[----:B----4-:R-:W-:-:S04]  /*2e70*/  LEA R169, R170, R169, 0x18 ;  /* 0x000000a9aaa97211 */ /* 0x010fc800078ec0ff */
[-C--:B------:R-:W-:Y:S02]  /*2e80*/  @!P4 LEA R178, R168, R169.reuse, 0x3 ;  /* 0x000000a9a8b2c211 */ /* 0x080fe400078e18ff */
[----:B------:R-:W-:-:S03]  /*2e90*/  LEA R251, R251, R169, 0x3 ;  /* 0x000000a9fbfb7211 */ /* 0x000fc600078e18ff */
[----:B------:R-:W-:Y:S01]  /*2ea0*/  @!P4 STS.64 [R178+0x7000], R176 ;  /* 0x007000b0b200c388 */ /* 0x000fe20000000a00 */
[----:B------:R-:W-:Y:S06]  /*2eb0*/  BAR.SYNC.DEFER_BLOCKING 0x0 ;  /* 0x0000000000007b1d */ /* 0x000fec0000010000 */
[----:B------:R-:W1:Y:S04]  /*2ec0*/  LDS.128 R172, [R251+0x7000] ;  /* 0x00700000fbac7984 */ /* 0x000e680000000c00 */
[----:B------:R-:W2:Y:S01]  /*2ed0*/  LDS.128 R168, [R251+0x7010] ;  /* 0x00701000fba87984 */ /* 0x000ea20000000c00 */
[----:B-1----:R-:W-:Y:S01]  /*2ee0*/  FADD.FTZ R179, RZ, R172 ;  /* 0x000000acffb37221 */ /* 0x002fe20000010000 */
[----:B------:R-:W-:-:S03]  /*2ef0*/  FADD.FTZ R172, RZ, R173 ;  /* 0x000000adffac7221 */ /* 0x000fc60000010000 */
[----:B------:R-:W-:Y:S01]  /*2f00*/  FADD.FTZ R179, R174, R179 ;  /* 0x000000b3aeb37221 */ /* 0x000fe20000010000 */
[----:B------:R-:W-:-:S03]  /*2f10*/  FADD.FTZ R172, R175, R172 ;  /* 0x000000acafac7221 */ /* 0x000fc60000010000 */
[----:B--2---:R-:W-:Y:S01]  /*2f20*/  FADD.FTZ R179, R179, R168 ;  /* 0x000000a8b3b37221 */ /* 0x004fe20000010000 */
[----:B------:R-:W-:Y:S02]  /*2f30*/  FADD.FTZ R168, R172, R169 ;  /* 0x000000a9aca87221 */ /* 0x000fe40000010000 */
[----:B------:R-:W1:Y:S01]  /*2f40*/  LDS.128 R172, [R251+0x7020] ;  /* 0x00702000fbac7984 */ /* 0x000e620000000c00 */
[----:B------:R-:W-:Y:S01]  /*2f50*/  FADD.FTZ R169, R170, R179 ;  /* 0x000000b3aaa97221 */ /* 0x000fe20000010000 */
[----:B------:R-:W-:Y:S01]  /*2f60*/  FADD.FTZ R168, R171, R168 ;  /* 0x000000a8aba87221 */ /* 0x000fe20000010000 */
[----:B------:R-:W-:Y:S01]  /*2f70*/  @P3 VIADD R170, R247, 0xffffffff ;  /* 0xfffffffff7aa3836 */ /* 0x000fe20000000000 */
[----:B------:R-:W2:Y:S03]  /*2f80*/  LDS.128 R176, [R251+0x7030] ;  /* 0x00703000fbb07984 */ /* 0x000ea60000000c00 */
[----:B------:R-:W-:-:S05]  /*2f90*/  @P3 IMAD R170, R170, R3, RZ ;  /* 0x00000003aaaa3224 */ /* 0x000fca00078e02ff */
[----:B------:R-:W-:Y:S01]  /*2fa0*/  @P3 SHF.R.S32.HI R171, RZ, 0x1f, R170 ;  /* 0x0000001fffab3819 */ /* 0x000fe200000114aa */
[----:B-1----:R-:W-:Y:S01]  /*2fb0*/  FADD.FTZ R169, R169, R172 ;  /* 0x000000aca9a97221 */ /* 0x002fe20000010000 */
[----:B------:R-:W-:Y:S02]  /*2fc0*/  FADD.FTZ R168, R168, R173 ;  /* 0x000000ada8a87221 */ /* 0x000fe40000010000 */
[----:B------:R-:W-:Y:S01]  /*2fd0*/  @P3 LEA.HI R173, R171, R170, RZ, 0x2 ;  /* 0x000000aaabad3211 */ /* 0x000fe200078f10ff */
[----:B------:R-:W-:Y:S01]  /*2fe0*/  HFMA2.MMA R171, -RZ, RZ, 0, 0 ;  /* 0x00000000ffab7435 */ /* 0x000fe200000001ff */
[----:B------:R-:W-:Y:S01]  /*2ff0*/  FADD.FTZ R169, R174, R169 ;  /* 0x000000a9aea97221 */ /* 0x000fe20000010000 */
[----:B------:R-:W-:-:S03]  /*3000*/  FADD.FTZ R168, R175, R168 ;  /* 0x000000a8afa87221 */ /* 0x000fc60000010000 */
[----:B--2---:R-:W-:Y:S01]  /*3010*/  FADD.FTZ R169, R169, R176 ;  /* 0x000000b0a9a97221 */ /* 0x004fe20000010000 */
[----:B------:R-:W-:Y:S01]  /*3020*/  FADD.FTZ R168, R168, R177 ;  /* 0x000000b1a8a87221 */ /* 0x000fe20000010000 */
[----:B------:R-:W-:Y:S02]  /*3030*/  @P3 LEA.HI.SX32 R171, R173, R4, 0x1e ;  /* 0x00000004adab3211 */ /* 0x000fe400078ff2ff */
        /* <DEDUP_REMOVED lines=11> */
[----:B------:R-:W-:Y:S02]  /*30f0*/  PRMT R246, R168, 0x7610, R246 ;  /* 0x00007610a8f67816 */ /* 0x000fe400000000f6 */
[----:B------:R-:W-:Y:S02]  /*3100*/  SHF.R.U32.HI R248, RZ, 0x10, R169 ;  /* 0x00000010fff87819 */ /* 0x000fe400000116a9 */
[----:B------:R-:W-:-:S07]  /*3110*/  PRMT R249, R169, 0x7610, R249 ;  /* 0x00007610a9f97816 */ /* 0x000fce00000000f9 */
.L_x_4805:
[----:B------:R-:W-:Y:S05]  /*3120*/  BSYNC B1 ;  /* 0x0000000000017941 */ /* 0x000fea0003800000 */
.L_x_4804:
        /* <DEDUP_REMOVED lines=9> */
.L_x_4807:
        /* <DEDUP_REMOVED lines=10> */
.L_x_4808:
[----:B------:R-:W-:Y:S05]  /*3260*/  BSYNC B1 ;  /* 0x0000000000017941 */ /* 0x000fea0003800000 */
.L_x_4806:
[----:B------:R-:W-:Y:S01]  /*3270*/  ISETP.NE.U32.AND P5, PT, RZ, UR12, PT ;  /* 0x0000000cff007c0c */ /* 0x000fe2000bfa5070 */
[----:B------:R-:W-:Y:S03]  /*3280*/  BSSY B1, `(.L_x_4809) ;  /* 0x000000f000017945 */ /* 0x000fe60003800000 */
[----:B------:R-:W-:-:S13]  /*3290*/  ISETP.NE.AND.EX P5, PT, RZ, UR13, PT, P5 ;  /* 0x0000000dff007c0c */ /* 0x000fda000bfa5350 */
[----:B------:R-:W-:Y:S01]  /*32a0*/  @P5 F2FP.BF16.F32.PACK_AB R173, RZ, R168 ;  /* 0x000000a8ffad523e */ /* 0x000fe200000010ff */
[----:B------:R-:W-:Y:S06]  /*32b0*/  @!P3 BRA `(.L_x_4810) ;  /* 0x00000000002cb947 */ /* 0x000fec0003800000 */
[----:B-----5:R-:W-:Y:S01]  /*32c0*/  LOP3.LUT P6, RZ, R11, 0xff, RZ, 0xc0, !PT ;  /* 0x000000ff0bff7812 */ /* 0x020fe200078cc0ff */
[----:B------:R-:W-:Y:S01]  /*32d0*/  FMUL.FTZ R168, R168, UR15 ;  /* 0x0000000fa8a87c20 */ /* 0x000fe20008410000 */
[----:B------:R-:W-:-:S03]  /*32e0*/  HFMA2.MMA R27, -RZ, RZ, 0, 0 ;  /* 0x00000000ff1b7435 */ /* 0x000fc600000001ff */
[----:B------:R-:W-:-:S08]  /*32f0*/  FMUL.FTZ R169, R168, UR14 ;  /* 0x0000000ea8a97c20 */ /* 0x000fd00008410000 */
[----:B------:R-:W-:-:S04]  /*3300*/  @P6 IMAD.U32 R168, R246, 0x10000, RZ ;  /* 0x00010000f6a86824 */ /* 0x000fc800078e00ff */
[----:B------:R-:W-:Y:S01]  /*3310*/  @P6 FMUL.FTZ R27, R169, R168 ;  /* 0x000000a8a91b6220 */ /* 0x000fe20000410000 */
[----:B------:R-:W-:-:S03]  /*3320*/  FMUL.FTZ R168, R160, R169 ;  /* 0x000000a9a0a87220 */ /* 0x000fc60000410000 */
[----:B------:R-:W-:Y:S02]  /*3330*/  FADD.FTZ R52, R52, R27 ;  /* 0x0000001b34347221 */ /* 0x000fe40000010000 */
[----:B------:R-:W-:-:S04]  /*3340*/  FSEL R168, R168, RZ, P6 ;  /* 0x000000ffa8a87208 */ /* 0x000fc80003000000 */
[----:B------:R-:W-:-:S04]  /*3350*/  F2FP.BF16.F32.PACK_AB R168, RZ, R168 ;  /* 0x000000a8ffa8723e */ /* 0x000fc800000010ff */
[----:B------:R-:W-:-:S07]  /*3360*/  PRMT R27, R168, 0x7610, R27 ;  /* 0x00007610a81b7816 */ /* 0x000fce000000001b */
.L_x_4810:
[----:B------:R-:W-:Y:S05]  /*3370*/  BSYNC B1 ;  /* 0x0000000000017941 */ /* 0x000fea0003800000 */
.L_x_4809:
        /* <DEDUP_REMOVED lines=8> */
.L_x_4812:
[----:B0-----:R-:W-:-:S04]  /*3400*/  ISETP.NE.AND P6, PT, R6, RZ, PT ;  /* 0x000000ff0600720c */ /* 0x001fc80003fc5270 */
[----:B------:R-:W-:-:S05]  /*3410*/  FSEL R169, R172, RZ, !P6 ;  /* 0x000000ffaca97208 */ /* 0x000fca0007000000 */
[----:B------:R-:W-:-:S04]  /*3420*/  FFMA.FTZ R169, R244, R170, R169 ;  /* 0x000000aaf4a97223 */ /* 0x000fc800000100a9 */
[----:B------:R-:W-:Y:S01]  /*3430*/  FADD.FTZ R168, R242, -R169 ;  /* 0x800000a9f2a87221 */ /* 0x000fe20000010000 */
[----:B-----5:R-:W-:-:S03]  /*3440*/  @P4 SHF.R.U64 R169, R206, 0x10, R207 ;  /* 0x00000010cea94819 */ /* 0x020fc600000012cf */
[----:B------:R-:W-:Y:S02]  /*3450*/  FMUL.FTZ R168, R7, R168 ;  /* 0x000000a807a87220 */ /* 0x000fe40000410000 */
[----:B------:R-:W-:-:S04]  /*3460*/  @P4 IMAD.U32 R169, R169, 0x10000, RZ ;  /* 0x00010000a9a94824 */ /* 0x000fc800078e00ff */
[----:B------:R-:W-:-:S07]  /*3470*/  @P4 FADD.FTZ R168, R168, R169 ;  /* 0x000000a9a8a84221 */ /* 0x000fce0000010000 */
.L_x_4813:
[----:B------:R-:W-:Y:S05]  /*3480*/  BSYNC B1 ;  /* 0x0000000000017941 */ /* 0x000fea0003800000 */
.L_x_4811:
[----:B------:R-:W-:Y:S01]  /*3490*/  BSSY B1, `(.L_x_4814) ;  /* 0x000000e000017945 */ /* 0x000fe20003800000 */
[----:B------:R-:W-:-:S03]  /*34a0*/  @P5 F2FP.BF16.F32.PACK_AB R173, RZ, R168 ;  /* 0x000000a8ffad523e */ /* 0x000fc600000010ff */
[----:B------:R-:W-:Y:S05]  /*34b0*/  @!P3 BRA `(.L_x_4815) ;  /* 0x00000000002cb947 */ /* 0x000fea0003800000 */
[----:B-----5:R-:W-:Y:S01]  /*34c0*/  LOP3.LUT P6, RZ, R11, 0xff00, RZ, 0xc0, !PT ;  /* 0x0000ff000bff7812 */ /* 0x020fe200078cc0ff */
[----:B------:R-:W-:-:S04]  /*34d0*/  FMUL.FTZ R168, R168, UR15 ;  /* 0x0000000fa8a87c20 */ /* 0x000fc80008410000 */
[----:B------:R-:W-:Y:S01]  /*34e0*/  FMUL.FTZ R174, R168, UR14 ;  /* 0x0000000ea8ae7c20 */ /* 0x000fe20008410000 */
[----:B------:R-:W-:-:S07]  /*34f0*/  HFMA2.MMA R168, -RZ, RZ, 0, 0 ;  /* 0x00000000ffa87435 */ /* 0x000fce00000001ff */
[----:B------:R-:W-:-:S05]  /*3500*/  @P6 SHF.L.U32 R169, R250, 0x10, RZ ;  /* 0x00000010faa96819 */ /* 0x000fca00000006ff */
[----:B------:R-:W-:Y:S01]  /*3510*/  @P6 FMUL.FTZ R168, R174, R169 ;  /* 0x000000a9aea86220 */ /* 0x000fe20000410000 */
[----:B------:R-:W-:-:S03]  /*3520*/  FMUL.FTZ R169, R161, R174 ;  /* 0x000000aea1a97220 */ /* 0x000fc60000410000 */
[----:B------:R-:W-:Y:S02]  /*3530*/  FADD.FTZ R53, R53, R168 ;  /* 0x000000a835357221 */ /* 0x000fe40000010000 */
[----:B------:R-:W-:-:S04]  /*3540*/  FSEL R169, R169, RZ, P6 ;  /* 0x000000ffa9a97208 */ /* 0x000fc80003000000 */
[----:B------:R-:W-:-:S04]  /*3550*/  F2FP.BF16.F32.PACK_AB R169, RZ, R169 ;  /* 0x000000a9ffa9723e */ /* 0x000fc800000010ff */
[----:B------:R-:W-:-:S07]  /*3560*/  PRMT R183, R169, 0x7610, R183 ;  /* 0x00007610a9b77816 */ /* 0x000fce00000000b7 */
.L_x_4815:
[----:B------:R-:W-:Y:S05]  /*3570*/  BSYNC B1 ;  /* 0x0000000000017941 */ /* 0x000fea0003800000 */
.L_x_4814:
[----:B------:R-:W-:Y:S01]  /*3580*/  BSSY B1, `(.L_x_4816) ;  /* 0x000000e000017945 */ /* 0x000fe20003800000 */
[----:B------:R-:W-:-:S03]  /*3590*/  @P5 PRMT R16, R173, 0x7610, R16 ;  /* 0x00007610ad105816 */ /* 0x000fc60000000010 */
[----:B------:R-:W-:Y:S05]  /*35a0*/  @P2 BRA `(.L_x_4817) ;  /* 0x0000000000102947 */ /* 0x000fea0003800000 */
[----:B------:R-:W-:Y:S01]  /*35b0*/  IMAD.MOV.U32 R168, RZ, RZ, RZ ;  /* 0x000000ffffa87224 */ /* 0x000fe200078e00ff */
[----:B------:R-:W-:Y:S06]  /*35c0*/  @!P4 BRA `(.L_x_4818) ;  /* 0x000000000024c947 */ /* 0x000fec0003800000 */
[----:B-----5:R-:W-:Y:S01]  /*35d0*/  SHF.L.U32 R168, R207, 0x10, RZ ;  /* 0x00000010cfa87819 */ /* 0x020fe200000006ff */
[----:B------:R-:W-:Y:S06]  /*35e0*/  BRA `(.L_x_4818) ;  /* 0x00000000001c7947 */ /* 0x000fec0003800000 */
.L_x_4817:
[----:B0-----:R-:W-:Y:S02]  /*35f0*/  ISETP.NE.AND P6, PT, R6, RZ, PT ;  /* 0x000000ff0600720c */ /* 0x001fe40003fc5270 */
[----:B-----5:R-:W-:Y:S02]  /*3600*/  @P4 SHF.L.U32 R169, R207, 0x10, RZ ;  /* 0x00000010cfa94819 */ /* 0x020fe400000006ff */
[----:B------:R-:W-:-:S05]  /*3610*/  FSEL R168, R172, RZ, !P6 ;  /* 0x000000ffaca87208 */ /* 0x000fca0007000000 */
[----:B------:R-:W-:-:S04]  /*3620*/  FFMA.FTZ R168, R241, R170, R168 ;  /* 0x000000aaf1a87223 */ /* 0x000fc800000100a8 */
[----:B------:R-:W-:-:S04]  /*3630*/  FADD.FTZ R168, R239, -R168 ;  /* 0x800000a8efa87221 */ /* 0x000fc80000010000 */
[----:B------:R-:W-:-:S04]  /*3640*/  FMUL.FTZ R168, R7, R168 ;  /* 0x000000a807a87220 */ /* 0x000fc80000410000 */
[----:B------:R-:W-:-:S07]  /*3650*/  @P4 FADD.FTZ R168, R168, R169 ;  /* 0x000000a9a8a84221 */ /* 0x000fce0000010000 */
.L_x_4818:
[----:B------:R-:W-:Y:S05]  /*3660*/  BSYNC B1 ;  /* 0x0000000000017941 */ /* 0x000fea0003800000 */
.L_x_4816:
[----:B------:R-:W-:Y:S01]  /*3670*/  BSSY B1, `(.L_x_4819) ;  /* 0x000000d000017945 */ /* 0x000fe20003800000 */
[----:B------:R-:W-:-:S03]  /*3680*/  @P5 F2FP.BF16.F32.PACK_AB R174, RZ, R168 ;  /* 0x000000a8ffae523e */ /* 0x000fc600000010ff */
[----:B------:R-:W-:Y:S05]  /*3690*/  @!P3 BRA `(.L_x_4820) ;  /* 0x000000000028b947 */ /* 0x000fea0003800000 */
[----:B-----5:R-:W-:Y:S01]  /*36a0*/  LOP3.LUT P6, RZ, R11, 0xff0000, RZ, 0xc0, !PT ;  /* 0x00ff00000bff7812 */ /* 0x020fe200078cc0ff */
[----:B------:R-:W-:Y:S01]  /*36b0*/  FMUL.FTZ R168, R168, UR15 ;  /* 0x0000000fa8a87c20 */ /* 0x000fe20008410000 */
[----:B------:R-:W-:-:S03]  /*36c0*/  IMAD.MOV.U32 R169, RZ, RZ, RZ ;  /* 0x000000ffffa97224 */ /* 0x000fc600078e00ff */
[----:B------:R-:W-:-:S08]  /*36d0*/  FMUL.FTZ R173, R168, UR14 ;  /* 0x0000000ea8ad7c20 */ /* 0x000fd00008410000 */
[----:B------:R-:W-:-:S05]  /*36e0*/  @P6 SHF.L.U32 R20, R249, 0x10, RZ ;  /* 0x00000010f9146819 */ /* 0x000fca00000006ff */
[----:B------:R-:W-:Y:S01]  /*36f0*/  @P6 FMUL.FTZ R169, R173, R20 ;  /* 0x00000014ada96220 */ /* 0x000fe20000410000 */
[----:B------:R-:W-:-:S03]  /*3700*/  FMUL.FTZ R20, R162, R173 ;  /* 0x000000ada2147220 */ /* 0x000fc60000410000 */
[----:B------:R-:W-:Y:S02]  /*3710*/  FADD.FTZ R54, R54, R169 ;  /* 0x000000a936367221 */ /* 0x000fe40000010000 */
[----:B------:R-:W-:-:S04]  /*3720*/  FSEL R20, R20, RZ, P6 ;  /* 0x000000ff14147208 */ /* 0x000fc80003000000 */
[----:B------:R-:W-:-:S07]  /*3730*/  F2FP.BF16.F32.PACK_AB R20, RZ, R20 ;  /* 0x00000014ff14723e */ /* 0x000fce00000010ff */
.L_x_4820:
[----:B------:R-:W-:Y:S05]  /*3740*/  BSYNC B1 ;  /* 0x0000000000017941 */ /* 0x000fea0003800000 */
.L_x_4819:
[----:B------:R-:W-:Y:S01]  /*3750*/  BSSY B1, `(.L_x_4821) ;  /* 0x0000010000017945 */ /* 0x000fe20003800000 */
[----:B------:R-:W-:-:S03]  /*3760*/  @P5 PRMT R5, R174, 0x7610, R5 ;  /* 0x00007610ae055816 */ /* 0x000fc60000000005 */
[----:B------:R-:W-:Y:S05]  /*3770*/  @P2 BRA `(.L_x_4822) ;  /* 0x0000000000142947 */ /* 0x000fea0003800000 */
[----:B------:R-:W-:Y:S01]  /*3780*/  MOV R168, RZ ;  /* 0x000000ff00a87202 */ /* 0x000fe20000000f00 */
[----:B------:R-:W-:Y:S06]  /*3790*/  @!P4 BRA `(.L_x_4823) ;  /* 0x00000000002cc947 */ /* 0x000fec0003800000 */
[----:B-----5:R-:W-:-:S05]  /*37a0*/  SHF.R.U32.HI R168, RZ, 0x10, R207 ;  /* 0x00000010ffa87819 */ /* 0x020fca00000116cf */
[----:B------:R-:W-:Y:S01]  /*37b0*/  IMAD.U32 R168, R168, 0x10000, RZ ;  /* 0x00010000a8a87824 */ /* 0x000fe200078e00ff */
[----:B------:R-:W-:Y:S06]  /*37c0*/  BRA `(.L_x_4823) ;  /* 0x0000000000207947 */ /* 0x000fec0003800000 */
.L_x_4822:
[----:B0-----:R-:W-:-:S04]  /*37d0*/  ISETP.NE.AND P6, PT, R6, RZ, PT ;  /* 0x000000ff0600720c */ /* 0x001fc80003fc5270 */
[----:B------:R-:W-:-:S05]  /*37e0*/  FSEL R169, R172, RZ, !P6 ;  /* 0x000000ffaca97208 */ /* 0x000fca0007000000 */
[----:B------:R-:W-:-:S04]  /*37f0*/  FFMA.FTZ R169, R240, R170, R169 ;  /* 0x000000aaf0a97223 */ /* 0x000fc800000100a9 */
[----:B------:R-:W-:Y:S01]  /*3800*/  FADD.FTZ R168, R238, -R169 ;  /* 0x800000a9eea87221 */ /* 0x000fe20000010000 */
[----:B-----5:R-:W-:-:S03]  /*3810*/  @P4 SHF.R.U32.HI R169, RZ, 0x10, R207 ;  /* 0x00000010ffa94819 */ /* 0x020fc600000116cf */
[----:B------:R-:W-:Y:S01]  /*3820*/  FMUL.FTZ R168, R7, R168 ;  /* 0x000000a807a87220 */ /* 0x000fe20000410000 */
[----:B------:R-:W-:-:S05]  /*3830*/  @P4 SHF.L.U32 R169, R169, 0x10, RZ ;  /* 0x00000010a9a94819 */ /* 0x000fca00000006ff */
[----:B------:R-:W-:-:S07]  /*3840*/  @P4 FADD.FTZ R168, R168, R169 ;  /* 0x000000a9a8a84221 */ /* 0x000fce0000010000 */
.L_x_4823:
[----:B------:R-:W-:Y:S05]  /*3850*/  BSYNC B1 ;  /* 0x0000000000017941 */ /* 0x000fea0003800000 */
.L_x_4821:
[----:B------:R-:W-:Y:S01]  /*3860*/  @P5 F2FP.BF16.F32.PACK_AB R169, RZ, R168 ;  /* 0x000000a8ffa9523e */ /* 0x000fe200000010ff */
[----:B------:R-:W-:Y:S03]  /*3870*/  BSSY B1, `(.L_x_4824) ;  /* 0x000000d000017945 */ /* 0x000fe60003800000 */
[----:B------:R-:W-:Y:S01]  /*3880*/  @P5 PRMT R22, R169, 0x7610, R22 ;  /* 0x00007610a9165816 */ /* 0x000fe20000000016 */
[----:B------:R-:W-:Y:S06]  /*3890*/  @!P3 BRA `(.L_x_4825) ;  /* 0x000000000028b947 */ /* 0x000fec0003800000 */
[----:B-----5:R-:W-:Y:S01]  /*38a0*/  LOP3.LUT P4, RZ, R11, 0xff000000, RZ, 0xc0, !PT ;  /* 0xff0000000bff7812 */ /* 0x020fe2000788c0ff */
[----:B------:R-:W-:-:S04]  /*38b0*/  FMUL.FTZ R168, R168, UR15 ;  /* 0x0000000fa8a87c20 */ /* 0x000fc80008410000 */
[----:B------:R-:W-:Y:S01]  /*38c0*/  FMUL.FTZ R174, R168, UR14 ;  /* 0x0000000ea8ae7c20 */ /* 0x000fe20008410000 */
[----:B------:R-:W-:-:S07]  /*38d0*/  HFMA2.MMA R168, -RZ, RZ, 0, 0 ;  /* 0x00000000ffa87435 */ /* 0x000fce00000001ff */
[----:B------:R-:W-:-:S04]  /*38e0*/  @P4 IMAD.U32 R17, R248, 0x10000, RZ ;  /* 0x00010000f8114824 */ /* 0x000fc800078e00ff */
[----:B------:R-:W-:Y:S01]  /*38f0*/  @P4 FMUL.FTZ R168, R174, R17 ;  /* 0x00000011aea84220 */ /* 0x000fe20000410000 */
[----:B------:R-:W-:-:S03]  /*3900*/  FMUL.FTZ R17, R163, R174 ;  /* 0x000000aea3117220 */ /* 0x000fc60000410000 */
[----:B------:R-:W-:Y:S02]  /*3910*/  FADD.FTZ R55, R55, R168 ;  /* 0x000000a837377221 */ /* 0x000fe40000010000 */
[----:B------:R-:W-:-:S04]  /*3920*/  FSEL R17, R17, RZ, P4 ;  /* 0x000000ff11117208 */ /* 0x000fc80002000000 */
[----:B------:R-:W-:-:S07]  /*3930*/  F2FP.BF16.F32.PACK_AB R17, RZ, R17 ;  /* 0x00000011ff11723e */ /* 0x000fce00000010ff */
.L_x_4825:
[----:B------:R-:W-:Y:S05]  /*3940*/  BSYNC B1 ;  /* 0x0000000000017941 */ /* 0x000fea0003800000 */
.L_x_4824:
[----:B------:R-:W-:Y:S05]  /*3950*/  @!P5 BRA `(.L_x_4826) ;  /* 0x000000000020d947 */ /* 0x000fea0003800000 */
        /* <DEDUP_REMOVED lines=8> */
.L_x_4826:
[----:B------:R-:W-:Y:S04]  /*39e0*/  BSSY B1, `(.L_x_4827) ;  /* 0x000000a000017945 */ /* 0x000fe80003800000 */
        /* <DEDUP_REMOVED lines=9> */
.L_x_4828:
[----:B------:R-:W-:Y:S05]  /*3a80*/  BSYNC B1 ;  /* 0x0000000000017941 */ /* 0x000fea0003800000 */
.L_x_4827:
[----:B------:R-:W-:Y:S02]  /*3a90*/  IADD3 R9, R9, 0x100, RZ ;  /* 0x0000010009097810 */ /* 0x000fe40007ffe0ff */
[----:B------:R-:W-:-:S07]  /*3aa0*/  IADD3 R171, R171, 0x100, RZ ;  /* 0x00000100abab7810 */ /* 0x000fce0007ffe0ff */
.L_x_4803:
[----:B------:R-:W-:Y:S05]  /*3ab0*/  BSYNC B0 ;  /* 0x0000000000007941 */ /* 0x000fea0003800000 */
.L_x_4802:
        /* <DEDUP_REMOVED lines=11> */
[----:B------:R-:W-:Y:S02]  /*3b70*/  PRMT R246, R168, 0x7610, R246 ;  /* 0x00007610a8f67816 */ /* 0x000fe400000000f6 */
[----:B------:R-:W-:Y:S02]  /*3b80*/  SHF.R.U32.HI R248, RZ, 0x10, R169 ;  /* 0x00000010fff87819 */ /* 0x000fe400000116a9 */
[----:B------:R-:W-:-:S07]  /*3b90*/  PRMT R249, R169, 0x7610, R249 ;  /* 0x00007610a9f97816 */ /* 0x000fce00000000f9 */
.L_x_4832:
[----:B------:R-:W-:Y:S05]  /*3ba0*/  BSYNC B1 ;  /* 0x0000000000017941 */ /* 0x000fea0003800000 */
.L_x_4831:
[----:B------:R-:W-:Y:S04]  /*3bb0*/  BSSY B1, `(.L_x_4833) ;  /* 0x0000011000017945 */ /* 0x000fe80003800000 */
[----:B------:R-:W-:Y:S05]  /*3bc0*/  @P2 BRA `(.L_x_4834) ;  /* 0x00000000001c2947 */ /* 0x000fea0003800000 */
[----:B------:R-:W-:Y:S01]  /*3bd0*/  UISETP.NE.U32.AND UP0, UPT, UR8, URZ, UPT ;  /* 0x0000003f0800728c */ /* 0x000fe2000bf05070 */
[----:B-12---:R-:W-:-:S03]  /*3be0*/  IMAD.MOV.U32 R168, RZ, RZ, RZ ;  /* 0x000000ffffa87224 */ /* 0x006fc600078e00ff */
[----:B------:R-:W-:-:S06]  /*3bf0*/  UISETP.NE.AND.EX UP0, UPT, UR9, URZ, UPT, UP0 ;  /* 0x0000003f0900728c */ /* 0x000fcc000bf05300 */
[----:B------:R-:W-:-:S13]  /*3c00*/  PLOP3.LUT P4, PT, PT, PT, UP0, 0x80, 0x0 ;  /* 0x000000000000781c */ /* 0x000fda0003f8f008 */
[----:B------:R-:W-:Y:S05]  /*3c10*/  @!P4 BRA `(.L_x_4835) ;  /* 0x000000000028c947 */ /* 0x000fea0003800000 */
[----:B-----5:R-:W-:Y:S01]  /*3c20*/  SHF.L.U32 R168, R204, 0x10, RZ ;  /* 0x00000010cca87819 */ /* 0x020fe200000006ff */
[----:B------:R-:W-:Y:S06]  /*3c30*/  BRA `(.L_x_4835) ;  /* 0x0000000000207947 */ /* 0x000fec0003800000 */
.L_x_4834:
[----:B------:R-:W-:Y:S01]  /*3c40*/  UISETP.NE.U32.AND UP0, UPT, UR8, URZ, UPT ;  /* 0x0000003f0800728c */ /* 0x000fe2000bf05070 */
[----:B-12---:R-:W-:-:S03]  /*3c50*/  FFMA.FTZ R168, R237, R170, R173 ;  /* 0x000000aaeda87223 */ /* 0x006fc600000100ad */
[----:B------:R-:W-:Y:S01]  /*3c60*/  UISETP.NE.AND.EX UP0, UPT, UR9, URZ, UPT, UP0 ;  /* 0x0000003f0900728c */ /* 0x000fe2000bf05300 */
[----:B------:R-:W-:-:S04]  /*3c70*/  FADD.FTZ R168, R235, -R168 ;  /* 0x800000a8eba87221 */ /* 0x000fc80000010000 */
[----:B------:R-:W-:Y:S01]  /*3c80*/  FMUL.FTZ R168, R7, R168 ;  /* 0x000000a807a87220 */ /* 0x000fe20000410000 */
[----:B------:R-:W-:-:S13]  /*3c90*/  PLOP3.LUT P4, PT, PT, PT, UP0, 0x80, 0x0 ;  /* 0x000000000000781c */ /* 0x000fda0003f8f008 */
[----:B-----5:R-:W-:-:S05]  /*3ca0*/  @P4 SHF.L.U32 R169, R204, 0x10, RZ ;  /* 0x00000010cca94819 */ /* 0x020fca00000006ff */
[----:B------:R-:W-:-:S07]  /*3cb0*/  @P4 FADD.FTZ R168, R168, R169 ;  /* 0x000000a9a8a84221 */ /* 0x000fce0000010000 */
.L_x_4835:
[----:B------:R-:W-:Y:S05]  /*3cc0*/  BSYNC B1 ;  /* 0x0000000000017941 */ /* 0x000fea0003800000 */
.L_x_4833:
[----:B------:R-:W-:Y:S01]  /*3cd0*/  ISETP.NE.U32.AND P5, PT, RZ, UR12, PT ;  /* 0x0000000cff007c0c */ /* 0x000fe2000bfa5070 */
[----:B------:R-:W-:Y:S03]  /*3ce0*/  BSSY B1, `(.L_x_4836) ;  /* 0x000000f000017945 */ /* 0x000fe60003800000 */
[----:B------:R-:W-:-:S13]  /*3cf0*/  ISETP.NE.AND.EX P5, PT, RZ, UR13, PT, P5 ;  /* 0x0000000dff007c0c */ /* 0x000fda000bfa5350 */
[----:B------:R-:W-:Y:S01]  /*3d00*/  @P5 F2FP.BF16.F32.PACK_AB R174, RZ, R168 ;  /* 0x000000a8ffae523e */ /* 0x000fe200000010ff */
[----:B------:R-:W-:Y:S06]  /*3d10*/  @!P3 BRA `(.L_x_4837) ;  /* 0x00000000002cb947 */ /* 0x000fec0003800000 */
[----:B-----5:R-:W-:Y:S01]  /*3d20*/  LOP3.LUT P6, RZ, R12, 0xff, RZ, 0xc0, !PT ;  /* 0x000000ff0cff7812 */ /* 0x020fe200078cc0ff */
[----:B------:R-:W-:Y:S01]  /*3d30*/  FMUL.FTZ R168, R168, UR15 ;  /* 0x0000000fa8a87c20 */ /* 0x000fe20008410000 */
[----:B------:R-:W-:-:S03]  /*3d40*/  IMAD.MOV.U32 R27, RZ, RZ, RZ ;  /* 0x000000ffff1b7224 */ /* 0x000fc600078e00ff */
[----:B------:R-:W-:-:S08]  /*3d50*/  FMUL.FTZ R169, R168, UR14 ;  /* 0x0000000ea8a97c20 */ /* 0x000fd00008410000 */
[----:B------:R-:W-:-:S05]  /*3d60*/  @P6 SHF.L.U32 R168, R246, 0x10, RZ ;  /* 0x00000010f6a86819 */ /* 0x000fca00000006ff */
[-C--:B------:R-:W-:Y:S01]  /*3d70*/  @P6 FMUL.FTZ R27, R168, R169.reuse ;  /* 0x000000a9a81b6220 */ /* 0x080fe20000410000 */
[----:B------:R-:W-:-:S03]  /*3d80*/  FMUL.FTZ R168, R152, R169 ;  /* 0x000000a998a87220 */ /* 0x000fc60000410000 */
[----:B------:R-:W-:Y:S02]  /*3d90*/  FADD.FTZ R48, R48, R27 ;  /* 0x0000001b30307221 */ /* 0x000fe40000010000 */
[----:B------:R-:W-:-:S04]  /*3da0*/  FSEL R168, R168, RZ, P6 ;  /* 0x000000ffa8a87208 */ /* 0x000fc80003000000 */
[----:B------:R-:W-:-:S04]  /*3db0*/  F2FP.BF16.F32.PACK_AB R168, RZ, R168 ;  /* 0x000000a8ffa8723e */ /* 0x000fc800000010ff */
[----:B------:R-:W-:-:S07]  /*3dc0*/  PRMT R27, R168, 0x7610, R27 ;  /* 0x00007610a81b7816 */ /* 0x000fce000000001b */
.L_x_4837:
[----:B------:R-:W-:Y:S05]  /*3dd0*/  BSYNC B1 ;  /* 0x0000000000017941 */ /* 0x000fea0003800000 */
.L_x_4836:
        /* <DEDUP_REMOVED lines=8> */
.L_x_4839:
[----:B------:R-:W-:-:S04]  /*3e60*/  FFMA.FTZ R169, R236, R170, R173 ;  /* 0x000000aaeca97223 */ /* 0x000fc800000100ad */
[----:B------:R-:W-:Y:S01]  /*3e70*/  FADD.FTZ R168, R234, -R169 ;  /* 0x800000a9eaa87221 */ /* 0x000fe20000010000 */
[----:B-----5:R-:W-:-:S03]  /*3e80*/  @P4 SHF.R.U64 R169, R204, 0x10, R205 ;  /* 0x00000010cca94819 */ /* 0x020fc600000012cd */
[----:B------:R-:W-:Y:S01]  /*3e90*/  FMUL.FTZ R168, R7, R168 ;  /* 0x000000a807a87220 */ /* 0x000fe20000410000 */
[----:B------:R-:W-:-:S05]  /*3ea0*/  @P4 SHF.L.U32 R169, R169, 0x10, RZ ;  /* 0x00000010a9a94819 */ /* 0x000fca00000006ff */
[----:B------:R-:W-:-:S07]  /*3eb0*/  @P4 FADD.FTZ R168, R168, R169 ;  /* 0x000000a9a8a84221 */ /* 0x000fce0000010000 */
.L_x_4840:
[----:B------:R-:W-:Y:S05]  /*3ec0*/  BSYNC B1 ;  /* 0x0000000000017941 */ /* 0x000fea0003800000 */
.L_x_4838:
[----:B------:R-:W-:Y:S01]  /*3ed0*/  BSSY B1, `(.L_x_4841) ;  /* 0x000000e000017945 */ /* 0x000fe20003800000 */
[----:B------:R-:W-:-:S03]  /*3ee0*/  @P5 F2FP.BF16.F32.PACK_AB R175, RZ, R168 ;  /* 0x000000a8ffaf523e */ /* 0x000fc600000010ff */
[----:B------:R-:W-:Y:S05]  /*3ef0*/  @!P3 BRA `(.L_x_4842) ;  /* 0x00000000002cb947 */ /* 0x000fea0003800000 */
[----:B-----5:R-:W-:Y:S01]  /*3f00*/  LOP3.LUT P6, RZ, R12, 0xff00, RZ, 0xc0, !PT ;  /* 0x0000ff000cff7812 */ /* 0x020fe200078cc0ff */
[----:B------:R-:W-:-:S04]  /*3f10*/  FMUL.FTZ R168, R168, UR15 ;  /* 0x0000000fa8a87c20 */ /* 0x000fc80008410000 */
[----:B------:R-:W-:Y:S01]  /*3f20*/  FMUL.FTZ R174, R168, UR14 ;  /* 0x0000000ea8ae7c20 */ /* 0x000fe20008410000 */
[----:B------:R-:W-:-:S07]  /*3f30*/  HFMA2.MMA R168, -RZ, RZ, 0, 0 ;  /* 0x00000000ffa87435 */ /* 0x000fce00000001ff */
[----:B------:R-:W-:-:S04]  /*3f40*/  @P6 IMAD.U32 R169, R250, 0x10000, RZ ;  /* 0x00010000faa96824 */ /* 0x000fc800078e00ff */
[-C--:B------:R-:W-:Y:S01]  /*3f50*/  @P6 FMUL.FTZ R168, R169, R174.reuse ;  /* 0x000000aea9a86220 */ /* 0x080fe20000410000 */
[----:B------:R-:W-:-:S03]  /*3f60*/  FMUL.FTZ R169, R153, R174 ;  /* 0x000000ae99a97220 */ /* 0x000fc60000410000 */
[----:B------:R-:W-:Y:S02]  /*3f70*/  FADD.FTZ R49, R49, R168 ;  /* 0x000000a831317221 */ /* 0x000fe40000010000 */
[----:B------:R-:W-:-:S04]  /*3f80*/  FSEL R169, R169, RZ, P6 ;  /* 0x000000ffa9a97208 */ /* 0x000fc80003000000 */
[----:B------:R-:W-:-:S04]  /*3f90*/  F2FP.BF16.F32.PACK_AB R169, RZ, R169 ;  /* 0x000000a9ffa9723e */ /* 0x000fc800000010ff */
[----:B------:R-:W-:-:S07]  /*3fa0*/  PRMT R183, R169, 0x7610, R183 ;  /* 0x00007610a9b77816 */ /* 0x000fce00000000b7 */
.L_x_4842:
[----:B------:R-:W-:Y:S05]  /*3fb0*/  BSYNC B1 ;  /* 0x0000000000017941 */ /* 0x000fea0003800000 */
.L_x_4841:
[----:B------:R-:W-:Y:S01]  /*3fc0*/  BSSY B1, `(.L_x_4843) ;  /* 0x000000c000017945 */ /* 0x000fe20003800000 */
[----:B------:R-:W-:-:S03]  /*3fd0*/  @P5 PRMT R16, R175, 0x7610, R16 ;  /* 0x00007610af105816 */ /* 0x000fc60000000010 */
[----:B------:R-:W-:Y:S05]  /*3fe0*/  @P2 BRA `(.L_x_4844) ;  /* 0x0000000000102947 */ /* 0x000fea0003800000 */
[----:B------:R-:W-:Y:S01]  /*3ff0*/  MOV R168, RZ ;  /* 0x000000ff00a87202 */ /* 0x000fe20000000f00 */
[----:B------:R-:W-:Y:S06]  /*4000*/  @!P4 BRA `(.L_x_4845) ;  /* 0x00000000001cc947 */ /* 0x000fec0003800000 */
[----:B-----5:R-:W-:Y:S01]  /*4010*/  SHF.L.U32 R168, R205, 0x10, RZ ;  /* 0x00000010cda87819 */ /* 0x020fe200000006ff */
[----:B------:R-:W-:Y:S06]  /*4020*/  BRA `(.L_x_4845) ;  /* 0x0000000000147947 */ /* 0x000fec0003800000 */
.L_x_4844:
[----:B------:R-:W-:Y:S01]  /*4030*/  FFMA.FTZ R168, R233, R170, R173 ;  /* 0x000000aae9a87223 */ /* 0x000fe200000100ad */
[----:B-----5:R-:W-:-:S03]  /*4040*/  @P4 IMAD.U32 R169, R205, 0x10000, RZ ;  /* 0x00010000cda94824 */ /* 0x020fc600078e00ff */
[----:B------:R-:W-:-:S04]  /*4050*/  FADD.FTZ R168, R231, -R168 ;  /* 0x800000a8e7a87221 */ /* 0x000fc80000010000 */
[----:B------:R-:W-:-:S04]  /*4060*/  FMUL.FTZ R168, R7, R168 ;  /* 0x000000a807a87220 */ /* 0x000fc80000410000 */
[----:B------:R-:W-:-:S07]  /*4070*/  @P4 FADD.FTZ R168, R168, R169 ;  /* 0x000000a9a8a84221 */ /* 0x000fce0000010000 */
.L_x_4845:
[----:B------:R-:W-:Y:S05]  /*4080*/  BSYNC B1 ;  /* 0x0000000000017941 */ /* 0x000fea0003800000 */
.L_x_4843:
[----:B------:R-:W-:Y:S01]  /*4090*/  BSSY B1, `(.L_x_4846) ;  /* 0x000000d000017945 */ /* 0x000fe20003800000 */
[----:B------:R-:W-:-:S03]  /*40a0*/  @P5 F2FP.BF16.F32.PACK_AB R174, RZ, R168 ;  /* 0x000000a8ffae523e */ /* 0x000fc600000010ff */
[----:B------:R-:W-:Y:S05]  /*40b0*/  @!P3 BRA `(.L_x_4847) ;  /* 0x000000000028b947 */ /* 0x000fea0003800000 */
[----:B-----5:R-:W-:Y:S01]  /*40c0*/  LOP3.LUT P6, RZ, R12, 0xff0000, RZ, 0xc0, !PT ;  /* 0x00ff00000cff7812 */ /* 0x020fe200078cc0ff */
[----:B------:R-:W-:Y:S01]  /*40d0*/  FMUL.FTZ R168, R168, UR15 ;  /* 0x0000000fa8a87c20 */ /* 0x000fe20008410000 */
[----:B------:R-:W-:-:S03]  /*40e0*/  HFMA2.MMA R169, -RZ, RZ, 0, 0 ;  /* 0x00000000ffa97435 */ /* 0x000fc600000001ff */
[----:B------:R-:W-:-:S08]  /*40f0*/  FMUL.FTZ R175, R168, UR14 ;  /* 0x0000000ea8af7c20 */ /* 0x000fd00008410000 */
[----:B------:R-:W-:-:S05]  /*4100*/  @P6 SHF.L.U32 R20, R249, 0x10, RZ ;  /* 0x00000010f9146819 */ /* 0x000fca00000006ff */
[-C--:B------:R-:W-:Y:S01]  /*4110*/  @P6 FMUL.FTZ R169, R20, R175.reuse ;  /* 0x000000af14a96220 */ /* 0x080fe20000410000 */
[----:B------:R-:W-:-:S03]  /*4120*/  FMUL.FTZ R20, R154, R175 ;  /* 0x000000af9a147220 */ /* 0x000fc60000410000 */
[----:B------:R-:W-:Y:S02]  /*4130*/  FADD.FTZ R50, R50, R169 ;  /* 0x000000a932327221 */ /* 0x000fe40000010000 */
[----:B------:R-:W-:-:S04]  /*4140*/  FSEL R20, R20, RZ, P6 ;  /* 0x000000ff14147208 */ /* 0x000fc80003000000 */
[----:B------:R-:W-:-:S07]  /*4150*/  F2FP.BF16.F32.PACK_AB R20, RZ, R20 ;  /* 0x00000014ff14723e */ /* 0x000fce00000010ff */
.L_x_4847:
[----:B------:R-:W-:Y:S05]  /*4160*/  BSYNC B1 ;  /* 0x0000000000017941 */ /* 0x000fea0003800000 */
.L_x_4846:
        /* <DEDUP_REMOVED lines=8> */
.L_x_4849:
[----:B------:R-:W-:Y:S01]  /*41f0*/  FFMA.FTZ R173, R232, R170, R173 ;  /* 0x000000aae8ad7223 */ /* 0x000fe200000100ad */
[----:B-----5:R-:W-:-:S03]  /*4200*/  @P4 SHF.R.U32.HI R169, RZ, 0x10, R205 ;  /* 0x00000010ffa94819 */ /* 0x020fc600000116cd */
[----:B------:R-:W-:Y:S01]  /*4210*/  FADD.FTZ R168, R230, -R173 ;  /* 0x800000ade6a87221 */ /* 0x000fe20000010000 */
[----:B------:R-:W-:-:S03]  /*4220*/  @P4 SHF.L.U32 R169, R169, 0x10, RZ ;  /* 0x00000010a9a94819 */ /* 0x000fc600000006ff */
[----:B------:R-:W-:-:S04]  /*4230*/  FMUL.FTZ R168, R7, R168 ;  /* 0x000000a807a87220 */ /* 0x000fc80000410000 */
[----:B------:R-:W-:-:S07]  /*4240*/  @P4 FADD.FTZ R168, R168, R169 ;  /* 0x000000a9a8a84221 */ /* 0x000fce0000010000 */
.L_x_4850:
[----:B------:R-:W-:Y:S05]  /*4250*/  BSYNC B1 ;  /* 0x0000000000017941 */ /* 0x000fea0003800000 */
.L_x_4848:
[----:B------:R-:W-:Y:S01]  /*4260*/  @P5 F2FP.BF16.F32.PACK_AB R169, RZ, R168 ;  /* 0x000000a8ffa9523e */ /* 0x000fe200000010ff */
[----:B------:R-:W-:Y:S03]  /*4270*/  BSSY B1, `(.L_x_4851) ;  /* 0x000000d000017945 */ /* 0x000fe60003800000 */
[----:B------:R-:W-:Y:S01]  /*4280*/  @P5 PRMT R22, R169, 0x7610, R22 ;  /* 0x00007610a9165816 */ /* 0x000fe20000000016 */
[----:B------:R-:W-:Y:S06]  /*4290*/  @!P3 BRA `(.L_x_4852) ;  /* 0x000000000028b947 */ /* 0x000fec0003800000 */
[----:B-----5:R-:W-:Y:S01]  /*42a0*/  LOP3.LUT P4, RZ, R12, 0xff000000, RZ, 0xc0, !PT ;  /* 0xff0000000cff7812 */ /* 0x020fe2000788c0ff */
[----:B------:R-:W-:-:S04]  /*42b0*/  FMUL.FTZ R168, R168, UR15 ;  /* 0x0000000fa8a87c20 */ /* 0x000fc80008410000 */
[----:B------:R-:W-:Y:S01]  /*42c0*/  FMUL.FTZ R174, R168, UR14 ;  /* 0x0000000ea8ae7c20 */ /* 0x000fe20008410000 */
[----:B------:R-:W-:-:S07]  /*42d0*/  IMAD.MOV.U32 R168, RZ, RZ, RZ ;  /* 0x000000ffffa87224 */ /* 0x000fce00078e00ff */
[----:B------:R-:W-:-:S05]  /*42e0*/  @P4 SHF.L.U32 R17, R248, 0x10, RZ ;  /* 0x00000010f8114819 */ /* 0x000fca00000006ff */
[-C--:B------:R-:W-:Y:S01]  /*42f0*/  @P4 FMUL.FTZ R168, R17, R174.reuse ;  /* 0x000000ae11a84220 */ /* 0x080fe20000410000 */
[----:B------:R-:W-:-:S03]  /*4300*/  FMUL.FTZ R17, R155, R174 ;  /* 0x000000ae9b117220 */ /* 0x000fc60000410000 */
[----:B------:R-:W-:Y:S02]  /*4310*/  FADD.FTZ R51, R51, R168 ;  /* 0x000000a833337221 */ /* 0x000fe40000010000 */
[----:B------:R-:W-:-:S04]  /*4320*/  FSEL R17, R17, RZ, P4 ;  /* 0x000000ff11117208 */ /* 0x000fc80002000000 */
[----:B------:R-:W-:-:S07]  /*4330*/  F2FP.BF16.F32.PACK_AB R17, RZ, R17 ;  /* 0x00000011ff11723e */ /* 0x000fce00000010ff */
.L_x_4852:
[----:B------:R-:W-:Y:S05]  /*4340*/  BSYNC B1 ;  /* 0x0000000000017941 */ /* 0x000fea0003800000 */
.L_x_4851:
        /* <DEDUP_REMOVED lines=9> */
.L_x_4853:
        /* <DEDUP_REMOVED lines=10> */
.L_x_4855:
[----:B------:R-:W-:Y:S05]  /*4480*/  BSYNC B1 ;  /* 0x0000000000017941 */ /* 0x000fea0003800000 */
.L_x_4854:
[----:B------:R-:W-:Y:S01]  /*4490*/  IADD3 R9, R9, 0x100, RZ ;  /* 0x0000010009097810 */ /* 0x000fe20007ffe0ff */
[----:B------:R-:W-:-:S07]  /*44a0*/  VIADD R171, R171, 0x100 ;  /* 0x00000100abab7836 */ /* 0x000fce0000000000 */
.L_x_4830:
[----:B------:R-:W-:Y:S05]  /*44b0*/  BSYNC B0 ;  /* 0x0000000000007941 */ /* 0x000fea0003800000 */
.L_x_4829:
        /* <DEDUP_REMOVED lines=14> */
.L_x_4859:
[----:B------:R-:W-:Y:S05]  /*45a0*/  BSYNC B1 ;  /* 0x0000000000017941 */ /* 0x000fea0003800000 */
.L_x_4858:
[----:B------:R-:W-:Y:S04]  /*45b0*/  BSSY B1, `(.L_x_4860) ;  /* 0x0000011000017945 */ /* 0x000fe80003800000 */
[----:B------:R-:W-:Y:S05]  /*45c0*/  @P2 BRA `(.L_x_4861) ;  /* 0x00000000001c2947 */ /* 0x000fea0003800000 */
[----:B------:R-:W-:Y:S01]  /*45d0*/  UISETP.NE.U32.AND UP0, UPT, UR8, URZ, UPT ;  /* 0x0000003f0800728c */ /* 0x000fe2000bf05070 */
[----:B-12---:R-:W-:-:S03]  /*45e0*/  MOV R168, RZ ;  /* 0x000000ff00a87202 */ /* 0x006fc60000000f00 */
[----:B------:R-:W-:-:S06]  /*45f0*/  UISETP.NE.AND.EX UP0, UPT, UR9, URZ, UPT, UP0 ;  /* 0x0000003f0900728c */ /* 0x000fcc000bf05300 */
[----:B------:R-:W-:-:S13]  /*4600*/  PLOP3.LUT P4, PT, PT, PT, UP0, 0x80, 0x0 ;  /* 0x000000000000781c */ /* 0x000fda0003f8f008 */
[----:B------:R-:W-:Y:S05]  /*4610*/  @!P4 BRA `(.L_x_4862) ;  /* 0x000000000028c947 */ /* 0x000fea0003800000 */
[----:B-----5:R-:W-:Y:S01]  /*4620*/  SHF.L.U32 R168, R202, 0x10, RZ ;  /* 0x00000010caa87819 */ /* 0x020fe200000006ff */
[----:B------:R-:W-:Y:S06]  /*4630*/  BRA `(.L_x_4862) ;  /* 0x0000000000207947 */ /* 0x000fec0003800000 */
.L_x_4861:
[----:B------:R-:W-:Y:S01]  /*4640*/  UISETP.NE.U32.AND UP0, UPT, UR8, URZ, UPT ;  /* 0x0000003f0800728c */ /* 0x000fe2000bf05070 */
[----:B-12---:R-:W-:-:S03]  /*4650*/  FFMA.FTZ R169, R185, R170, R173 ;  /* 0x000000aab9a97223 */ /* 0x006fc600000100ad */
[----:B------:R-:W-:Y:S01]  /*4660*/  UISETP.NE.AND.EX UP0, UPT, UR9, URZ, UPT, UP0 ;  /* 0x0000003f0900728c */ /* 0x000fe2000bf05300 */
[----:B------:R-:W-:-:S04]  /*4670*/  FADD.FTZ R168, R228, -R169 ;  /* 0x800000a9e4a87221 */ /* 0x000fc80000010000 */
[----:B------:R-:W-:Y:S01]  /*4680*/  FMUL.FTZ R168, R7, R168 ;  /* 0x000000a807a87220 */ /* 0x000fe20000410000 */
[----:B------:R-:W-:-:S13]  /*4690*/  PLOP3.LUT P4, PT, PT, PT, UP0, 0x80, 0x0 ;  /* 0x000000000000781c */ /* 0x000fda0003f8f008 */
[----:B-----5:R-:W-:-:S04]  /*46a0*/  @P4 IMAD.U32 R169, R202, 0x10000, RZ ;  /* 0x00010000caa94824 */ /* 0x020fc800078e00ff */
[----:B------:R-:W-:-:S07]  /*46b0*/  @P4 FADD.FTZ R168, R168, R169 ;  /* 0x000000a9a8a84221 */ /* 0x000fce0000010000 */
.L_x_4862:
[----:B------:R-:W-:Y:S05]  /*46c0*/  BSYNC B1 ;  /* 0x0000000000017941 */ /* 0x000fea0003800000 */
.L_x_4860:
        /* <DEDUP_REMOVED lines=16> */
.L_x_4864:
[----:B------:R-:W-:Y:S05]  /*47d0*/  BSYNC B1 ;  /* 0x0000000000017941 */ /* 0x000fea0003800000 */
.L_x_4863:
        /* <DEDUP_REMOVED lines=8> */
.L_x_4866:
[----:B------:R-:W-:Y:S01]  /*4860*/  FFMA.FTZ R168, R184, R170, R173 ;  /* 0x000000aab8a87223 */ /* 0x000fe200000100ad */
[----:B-----5:R-:W-:-:S03]  /*4870*/  @P4 SHF.R.U64 R169, R202, 0x10, R203 ;  /* 0x00000010caa94819 */ /* 0x020fc600000012cb */
[----:B------:R-:W-:Y:S01]  /*4880*/  FADD.FTZ R168, R229, -R168 ;  /* 0x800000a8e5a87221 */ /* 0x000fe20000010000 */
[----:B------:R-:W-:-:S03]  /*4890*/  @P4 SHF.L.U32 R169, R169, 0x10, RZ ;  /* 0x00000010a9a94819 */ /* 0x000fc600000006ff */
[----:B------:R-:W-:-:S04]  /*48a0*/  FMUL.FTZ R168, R7, R168 ;  /* 0x000000a807a87220 */ /* 0x000fc80000410000 */
[----:B------:R-:W-:-:S07]  /*48b0*/  @P4 FADD.FTZ R168, R168, R169 ;  /* 0x000000a9a8a84221 */ /* 0x000fce0000010000 */
.L_x_4867:
[----:B------:R-:W-:Y:S05]  /*48c0*/  BSYNC B1 ;  /* 0x0000000000017941 */ /* 0x000fea0003800000 */
.L_x_4865:
[----:B------:R-:W-:Y:S01]  /*48d0*/  BSSY B1, `(.L_x_4868) ;  /* 0x000000e000017945 */ /* 0x000fe20003800000 */
[----:B------:R-:W-:-:S03]  /*48e0*/  @P5 F2FP.BF16.F32.PACK_AB R175, RZ, R168 ;  /* 0x000000a8ffaf523e */ /* 0x000fc600000010ff */
[----:B------:R-:W-:Y:S05]  /*48f0*/  @!P3 BRA `(.L_x_4869) ;  /* 0x00000000002cb947 */ /* 0x000fea0003800000 */
        /* <DEDUP_REMOVED lines=9> */
[----:B------:R-:W-:-:S04]  /*4990*/  F2FP.BF16.F32.PACK_AB R169, RZ, R169 ;  /* 0x000000a9ffa9723e */ /* 0x000fc800000010ff */
[----:B------:R-:W-:-:S07]  /*49a0*/  PRMT R183, R169, 0x7610, R183 ;  /* 0x00007610a9b77816 */ /* 0x000fce00000000b7 */
.L_x_4869:
[----:B------:R-:W-:Y:S05]  /*49b0*/  BSYNC B1 ;  /* 0x0000000000017941 */ /* 0x000fea0003800000 */
.L_x_4868:
[----:B------:R-:W-:Y:S01]  /*49c0*/  BSSY B1, `(.L_x_4870) ;  /* 0x000000c000017945 */ /* 0x000fe20003800000 */
[----:B------:R-:W-:-:S03]  /*49d0*/  @P5 PRMT R16, R175, 0x7610, R16 ;  /* 0x00007610af105816 */ /* 0x000fc60000000010 */
[----:B------:R-:W-:Y:S05]  /*49e0*/  @P2 BRA `(.L_x_4871) ;  /* 0x0000000000102947 */ /* 0x000fea0003800000 */
[----:B------:R-:W-:Y:S01]  /*49f0*/  MOV R168, RZ ;  /* 0x000000ff00a87202 */ /* 0x000fe20000000f00 */
[----:B------:R-:W-:Y:S06]  /*4a00*/  @!P4 BRA `(.L_x_4872) ;  /* 0x00000000001cc947 */ /* 0x000fec0003800000 */
[----:B-----5:R-:W-:Y:S01]  /*4a10*/  IMAD.U32 R168, R203, 0x10000, RZ ;  /* 0x00010000cba87824 */ /* 0x020fe200078e00ff */
[----:B------:R-:W-:Y:S06]  /*4a20*/  BRA `(.L_x_4872) ;  /* 0x0000000000147947 */ /* 0x000fec0003800000 */
.L_x_4871:
[----:B------:R-:W-:-:S04]  /*4a30*/  FFMA.FTZ R169, R187, R170, R173 ;  /* 0x000000aabba97223 */ /* 0x000fc800000100ad */
[----:B------:R-:W-:Y:S01]  /*4a40*/  FADD.FTZ R168, R226, -R169 ;  /* 0x800000a9e2a87221 */ /* 0x000fe20000010000 */
[----:B-----5:R-:W-:-:S03]  /*4a50*/  @P4 SHF.L.U32 R169, R203, 0x10, RZ ;  /* 0x00000010cba94819 */ /* 0x020fc600000006ff */
[----:B------:R-:W-:-:S04]  /*4a60*/  FMUL.FTZ R168, R7, R168 ;  /* 0x000000a807a87220 */ /* 0x000fc80000410000 */
[----:B------:R-:W-:-:S07]  /*4a70*/  @P4 FADD.FTZ R168, R168, R169 ;  /* 0x000000a9a8a84221 */ /* 0x000fce0000010000 */
.L_x_4872:
[----:B------:R-:W-:Y:S05]  /*4a80*/  BSYNC B1 ;  /* 0x0000000000017941 */ /* 0x000fea0003800000 */
.L_x_4870:
[----:B------:R-:W-:Y:S01]  /*4a90*/  BSSY B1, `(.L_x_4873) ;  /* 0x000000d000017945 */ /* 0x000fe20003800000 */
[----:B------:R-:W-:-:S03]  /*4aa0*/  @P5 F2FP.BF16.F32.PACK_AB R174, RZ, R168 ;  /* 0x000000a8ffae523e */ /* 0x000fc600000010ff */
[----:B------:R-:W-:Y:S05]  /*4ab0*/  @!P3 BRA `(.L_x_4874) ;  /* 0x000000000028b947 */ /* 0x000fea0003800000 */
[----:B-----5:R-:W-:Y:S01]  /*4ac0*/  LOP3.LUT P6, RZ, R13, 0xff0000, RZ, 0xc0, !PT ;  /* 0x00ff00000dff7812 */ /* 0x020fe200078cc0ff */
[----:B------:R-:W-:Y:S01]  /*4ad0*/  FMUL.FTZ R168, R168, UR15 ;  /* 0x0000000fa8a87c20 */ /* 0x000fe20008410000 */
[----:B------:R-:W-:-:S03]  /*4ae0*/  HFMA2.MMA R169, -RZ, RZ, 0, 0 ;  /* 0x00000000ffa97435 */ /* 0x000fc600000001ff */
[----:B------:R-:W-:-:S08]  /*4af0*/  FMUL.FTZ R175, R168, UR14 ;  /* 0x0000000ea8af7c20 */ /* 0x000fd00008410000 */
[----:B------:R-:W-:-:S04]  /*4b00*/  @P6 IMAD.U32 R20, R249, 0x10000, RZ ;  /* 0x00010000f9146824 */ /* 0x000fc800078e00ff */
[-C--:B------:R-:W-:Y:S01]  /*4b10*/  @P6 FMUL.FTZ R169, R20, R175.reuse ;  /* 0x000000af14a96220 */ /* 0x080fe20000410000 */
[----:B------:R-:W-:-:S03]  /*4b20*/  FMUL.FTZ R20, R146, R175 ;  /* 0x000000af92147220 */ /* 0x000fc60000410000 */
[----:B------:R-:W-:Y:S02]  /*4b30*/  FADD.FTZ R46, R46, R169 ;  /* 0x000000a92e2e7221 */ /* 0x000fe40000010000 */
[----:B------:R-:W-:-:S04]  /*4b40*/  FSEL R20, R20, RZ, P6 ;  /* 0x000000ff14147208 */ /* 0x000fc80003000000 */
[----:B------:R-:W-:-:S07]  /*4b50*/  F2FP.BF16.F32.PACK_AB R20, RZ, R20 ;  /* 0x00000014ff14723e */ /* 0x000fce00000010ff */
.L_x_4874:
[----:B------:R-:W-:Y:S05]  /*4b60*/  BSYNC B1 ;  /* 0x0000000000017941 */ /* 0x000fea0003800000 */
.L_x_4873:
        /* <DEDUP_REMOVED lines=8> */
.L_x_4876:
[----:B------:R-:W-:Y:S01]  /*4bf0*/  FFMA.FTZ R168, R186, R170, R173 ;  /* 0x000000aabaa87223 */ /* 0x000fe200000100ad */
[----:B-----5:R-:W-:-:S03]  /*4c00*/  @P4 SHF.R.U32.HI R169, RZ, 0x10, R203 ;  /* 0x00000010ffa94819 */ /* 0x020fc600000116cb */
[----:B------:R-:W-:Y:S02]  /*4c10*/  FADD.FTZ R168, R227, -R168 ;  /* 0x800000a8e3a87221 */ /* 0x000fe40000010000 */
[----:B------:R-:W-:Y:S02]  /*4c20*/  @P4 IMAD.U32 R169, R169, 0x10000, RZ ;  /* 0x00010000a9a94824 */ /* 0x000fe400078e00ff */
[----:B------:R-:W-:-:S04]  /*4c30*/  FMUL.FTZ R168, R7, R168 ;  /* 0x000000a807a87220 */ /* 0x000fc80000410000 */
[----:B------:R-:W-:-:S07]  /*4c40*/  @P4 FADD.FTZ R168, R168, R169 ;  /* 0x000000a9a8a84221 */ /* 0x000fce0000010000 */
.L_x_4877:
[----:B------:R-:W-:Y:S05]  /*4c50*/  BSYNC B1 ;  /* 0x0000000000017941 */ /* 0x000fea0003800000 */
.L_x_4875:
        /* <DEDUP_REMOVED lines=8> */
[----:B------:R-:W-:-:S05]  /*4ce0*/  @P4 SHF.L.U32 R17, R248, 0x10, RZ ;  /* 0x00000010f8114819 */ /* 0x000fca00000006ff */
[-C--:B------:R-:W-:Y:S01]  /*4cf0*/  @P4 FMUL.FTZ R168, R17, R174.reuse ;  /* 0x000000ae11a84220 */ /* 0x080fe20000410000 */
[----:B------:R-:W-:-:S03]  /*4d00*/  FMUL.FTZ R17, R147, R174 ;  /* 0x000000ae93117220 */ /* 0x000fc60000410000 */
[----:B------:R-:W-:Y:S02]  /*4d10*/  FADD.FTZ R47, R47, R168 ;  /* 0x000000a82f2f7221 */ /* 0x000fe40000010000 */
[----:B------:R-:W-:-:S04]  /*4d20*/  FSEL R17, R17, RZ, P4 ;  /* 0x000000ff11117208 */ /* 0x000fc80002000000 */
[----:B------:R-:W-:-:S07]  /*4d30*/  F2FP.BF16.F32.PACK_AB R17, RZ, R17 ;  /* 0x00000011ff11723e */ /* 0x000fce00000010ff */
.L_x_4879:
[----:B------:R-:W-:Y:S05]  /*4d40*/  BSYNC B1 ;  /* 0x0000000000017941 */ /* 0x000fea0003800000 */
.L_x_4878:
        /* <DEDUP_REMOVED lines=9> */
.L_x_4880:
        /* <DEDUP_REMOVED lines=10> */
.L_x_4882:
[----:B------:R-:W-:Y:S05]  /*4e80*/  BSYNC B1 ;  /* 0x0000000000017941 */ /* 0x000fea0003800000 */
.L_x_4881:
[----:B------:R-:W-:Y:S01]  /*4e90*/  VIADD R9, R9, 0x100 ;  /* 0x0000010009097836 */ /* 0x000fe20000000000 */
[----:B------:R-:W-:-:S07]  /*4ea0*/  IADD3 R171, R171, 0x100, RZ ;  /* 0x00000100abab7810 */ /* 0x000fce0007ffe0ff */
.L_x_4857:
[----:B------:R-:W-:Y:S05]  /*4eb0*/  BSYNC B0 ;  /* 0x0000000000007941 */ /* 0x000fea0003800000 */
.L_x_4856:
        /* <DEDUP_REMOVED lines=14> */
.L_x_4886:
[----:B------:R-:W-:Y:S05]  /*4fa0*/  BSYNC B1 ;  /* 0x0000000000017941 */ /* 0x000fea0003800000 */
.L_x_4885:
[----:B------:R-:W-:Y:S04]  /*4fb0*/  BSSY B1, `(.L_x_4887) ;  /* 0x0000011000017945 */ /* 0x000fe80003800000 */
[----:B------:R-:W-:Y:S05]  /*4fc0*/  @P2 BRA `(.L_x_4888) ;  /* 0x00000000001c2947 */ /* 0x000fea0003800000 */
[----:B------:R-:W-:Y:S01]  /*4fd0*/  UISETP.NE.U32.AND UP0, UPT, UR8, URZ, UPT ;  /* 0x0000003f0800728c */ /* 0x000fe2000bf05070 */
[----:B-12---:R-:W-:-:S03]  /*4fe0*/  MOV R168, RZ ;  /* 0x000000ff00a87202 */ /* 0x006fc60000000f00 */
[----:B------:R-:W-:-:S06]  /*4ff0*/  UISETP.NE.AND.EX UP0, UPT, UR9, URZ, UPT, UP0 ;  /* 0x0000003f0900728c */ /* 0x000fcc000bf05300 */
[----:B------:R-:W-:-:S13]  /*5000*/  PLOP3.LUT P4, PT, PT, PT, UP0, 0x80, 0x0 ;  /* 0x000000000000781c */ /* 0x000fda0003f8f008 */
[----:B------:R-:W-:Y:S05]  /*5010*/  @!P4 BRA `(.L_x_4889) ;  /* 0x000000000028c947 */ /* 0x000fea0003800000 */
[----:B-----5:R-:W-:Y:S01]  /*5020*/  IMAD.U32 R168, R200, 0x10000, RZ ;  /* 0x00010000c8a87824 */ /* 0x020fe200078e00ff */
[----:B------:R-:W-:Y:S06]  /*5030*/  BRA `(.L_x_4889) ;  /* 0x0000000000207947 */ /* 0x000fec0003800000 */
.L_x_4888:
        /* <DEDUP_REMOVED lines=8> */
.L_x_4889:
[----:B------:R-:W-:Y:S05]  /*50c0*/  BSYNC B1 ;  /* 0x0000000000017941 */ /* 0x000fea0003800000 */
.L_x_4887:
        /* <DEDUP_REMOVED lines=14> */
[----:B------:R-:W-:-:S04]  /*51b0*/  F2FP.BF16.F32.PACK_AB R168, RZ, R168 ;  /* 0x000000a8ffa8723e */ /* 0x000fc800000010ff */
[----:B------:R-:W-:-:S07]  /*51c0*/  PRMT R27, R168, 0x7610, R27 ;  /* 0x00007610a81b7816 */ /* 0x000fce000000001b */
.L_x_4891:
[----:B------:R-:W-:Y:S05]  /*51d0*/  BSYNC B1 ;  /* 0x0000000000017941 */ /* 0x000fea0003800000 */
.L_x_4890:
        /* <DEDUP_REMOVED lines=8> */
.L_x_4893:
[----:B------:R-:W-:Y:S01]  /*5260*/  FFMA.FTZ R168, R218, R170, R173 ;  /* 0x000000aadaa87223 */ /* 0x000fe200000100ad */
[----:B-----5:R-:W-:-:S03]  /*5270*/  @P4 SHF.R.U64 R169, R200, 0x10, R201 ;  /* 0x00000010c8a94819 */ /* 0x020fc600000012c9 */
[----:B------:R-:W-:Y:S02]  /*5280*/  FADD.FTZ R168, R225, -R168 ;  /* 0x800000a8e1a87221 */ /* 0x000fe40000010000 */
[----:B------:R-:W-:Y:S02]  /*5290*/  @P4 IMAD.U32 R169, R169, 0x10000, RZ ;  /* 0x00010000a9a94824 */ /* 0x000fe400078e00ff */
[----:B------:R-:W-:-:S04]  /*52a0*/  FMUL.FTZ R168, R7, R168 ;  /* 0x000000a807a87220 */ /* 0x000fc80000410000 */
[----:B------:R-:W-:-:S07]  /*52b0*/  @P4 FADD.FTZ R168, R168, R169 ;  /* 0x000000a9a8a84221 */ /* 0x000fce0000010000 */
.L_x_4894:
[----:B------:R-:W-:Y:S05]  /*52c0*/  BSYNC B1 ;  /* 0x0000000000017941 */ /* 0x000fea0003800000 */
.L_x_4892:
        /* <DEDUP_REMOVED lines=12> */
[----:B------:R-:W-:-:S04]  /*5390*/  F2FP.BF16.F32.PACK_AB R169, RZ, R169 ;  /* 0x000000a9ffa9723e */ /* 0x000fc800000010ff */
[----:B------:R-:W-:-:S07]  /*53a0*/  PRMT R183, R169, 0x7610, R183 ;  /* 0x00007610a9b77816 */ /* 0x000fce00000000b7 */
.L_x_4896:
[----:B------:R-:W-:Y:S05]  /*53b0*/  BSYNC B1 ;  /* 0x0000000000017941 */ /* 0x000fea0003800000 */
.L_x_4895:
[----:B------:R-:W-:Y:S01]  /*53c0*/  BSSY B1, `(.L_x_4897) ;  /* 0x000000c000017945 */ /* 0x000fe20003800000 */
[----:B------:R-:W-:-:S03]  /*53d0*/  @P5 PRMT R16, R175, 0x7610, R16 ;  /* 0x00007610af105816 */ /* 0x000fc60000000010 */
[----:B------:R-:W-:Y:S05]  /*53e0*/  @P2 BRA `(.L_x_4898) ;  /* 0x0000000000102947 */ /* 0x000fea0003800000 */
[----:B------:R-:W-:Y:S01]  /*53f0*/  IMAD.MOV.U32 R168, RZ, RZ, RZ ;  /* 0x000000ffffa87224 */ /* 0x000fe200078e00ff */
[----:B------:R-:W-:Y:S06]  /*5400*/  @!P4 BRA `(.L_x_4899) ;  /* 0x00000000001cc947 */ /* 0x000fec0003800000 */
[----:B-----5:R-:W-:Y:S01]  /*5410*/  SHF.L.U32 R168, R201, 0x10, RZ ;  /* 0x00000010c9a87819 */ /* 0x020fe200000006ff */
[----:B------:R-:W-:Y:S06]  /*5420*/  BRA `(.L_x_4899) ;  /* 0x0000000000147947 */ /* 0x000fec0003800000 */
.L_x_4898:
[----:B------:R-:W-:-:S04]  /*5430*/  FFMA.FTZ R169, R221, R170, R173 ;  /* 0x000000aadda97223 */ /* 0x000fc800000100ad */
[----:B------:R-:W-:Y:S01]  /*5440*/  FADD.FTZ R168, R222, -R169 ;  /* 0x800000a9dea87221 */ /* 0x000fe20000010000 */
[----:B-----5:R-:W-:-:S03]  /*5450*/  @P4 SHF.L.U32 R169, R201, 0x10, RZ ;  /* 0x00000010c9a94819 */ /* 0x020fc600000006ff */
[----:B------:R-:W-:-:S04]  /*5460*/  FMUL.FTZ R168, R7, R168 ;  /* 0x000000a807a87220 */ /* 0x000fc80000410000 */
[----:B------:R-:W-:-:S07]  /*5470*/  @P4 FADD.FTZ R168, R168, R169 ;  /* 0x000000a9a8a84221 */ /* 0x000fce0000010000 */
.L_x_4899:
[----:B------:R-:W-:Y:S05]  /*5480*/  BSYNC B1 ;  /* 0x0000000000017941 */ /* 0x000fea0003800000 */
.L_x_4897:
        /* <DEDUP_REMOVED lines=12> */
[----:B------:R-:W-:-:S07]  /*5550*/  F2FP.BF16.F32.PACK_AB R20, RZ, R20 ;  /* 0x00000014ff14723e */ /* 0x000fce00000010ff */
.L_x_4901:
[----:B------:R-:W-:Y:S05]  /*5560*/  BSYNC B1 ;  /* 0x0000000000017941 */ /* 0x000fea0003800000 */
.L_x_4900:
        /* <DEDUP_REMOVED lines=8> */
.L_x_4903:
[----:B------:R-:W-:Y:S01]  /*55f0*/  FFMA.FTZ R168, R220, R170, R173 ;  /* 0x000000aadca87223 */ /* 0x000fe200000100ad */
[----:B-----5:R-:W-:-:S03]  /*5600*/  @P4 SHF.R.U32.HI R169, RZ, 0x10, R201 ;  /* 0x00000010ffa94819 */ /* 0x020fc600000116c9 */
[----:B------:R-:W-:Y:S01]  /*5610*/  FADD.FTZ R168, R223, -R168 ;  /* 0x800000a8dfa87221 */ /* 0x000fe20000010000 */
[----:B------:R-:W-:-:S03]  /*5620*/  @P4 SHF.L.U32 R169, R169, 0x10, RZ ;  /* 0x00000010a9a94819 */ /* 0x000fc600000006ff */
[----:B------:R-:W-:-:S04]  /*5630*/  FMUL.FTZ R168, R7, R168 ;  /* 0x000000a807a87220 */ /* 0x000fc80000410000 */
[----:B------:R-:W-:-:S07]  /*5640*/  @P4 FADD.FTZ R168, R168, R169 ;  /* 0x000000a9a8a84221 */ /* 0x000fce0000010000 */
.L_x_4904:
[----:B------:R-:W-:Y:S05]  /*5650*/  BSYNC B1 ;  /* 0x0000000000017941 */ /* 0x000fea0003800000 */
.L_x_4902:
        /* <DEDUP_REMOVED lines=13> */
[----:B------:R-:W-:-:S07]  /*5730*/  F2FP.BF16.F32.PACK_AB R17, RZ, R17 ;  /* 0x00000011ff11723e */ /* 0x000fce00000010ff */
.L_x_4906:
[----:B------:R-:W-:Y:S05]  /*5740*/  BSYNC B1 ;  /* 0x0000000000017941 */ /* 0x000fea0003800000 */
.L_x_4905:
        /* <DEDUP_REMOVED lines=9> */
.L_x_4907:
        /* <DEDUP_REMOVED lines=10> */
.L_x_4909:
[----:B------:R-:W-:Y:S05]  /*5880*/  BSYNC B1 ;  /* 0x0000000000017941 */ /* 0x000fea0003800000 */
.L_x_4908:
[----:B------:R-:W-:Y:S02]  /*5890*/  IADD3 R9, R9, 0x100, RZ ;  /* 0x0000010009097810 */ /* 0x000fe40007ffe0ff */
[----:B------:R-:W-:-:S07]  /*58a0*/  IADD3 R171, R171, 0x100, RZ ;  /* 0x00000100abab7810 */ /* 0x000fce0007ffe0ff */
.L_x_4884:
[----:B------:R-:W-:Y:S05]  /*58b0*/  BSYNC B0 ;  /* 0x0000000000007941 */ /* 0x000fea0003800000 */
.L_x_4883:
[----:B------:R-:W-:Y:S04]  /*58c0*/  BSSY B0, `(.L_x_4910) ;  /* 0x000009e000007945 */ /* 0x000fe80003800000 */
        /* <DEDUP_REMOVED lines=12> */
.L_x_4913:
[----:B------:R-:W-:Y:S05]  /*5990*/  BSYNC B1 ;  /* 0x0000000000017941 */ /* 0x000fea0003800000 */
.L_x_4912:
        /* <DEDUP_REMOVED lines=9> */
.L_x_4915:
        /* <DEDUP_REMOVED lines=8> */
.L_x_4916:
[----:B------:R-:W-:Y:S05]  /*5ab0*/  BSYNC B1 ;  /* 0x0000000000017941 */ /* 0x000fea0003800000 */
.L_x_4914:
        /* <DEDUP_REMOVED lines=16> */
.L_x_4918:
[----:B------:R-:W-:Y:S05]  /*5bc0*/  BSYNC B1 ;  /* 0x0000000000017941 */ /* 0x000fea0003800000 */
.L_x_4917:
        /* <DEDUP_REMOVED lines=8> */
.L_x_4920:
[----:B------:R-:W-:Y:S01]  /*5c50*/  FFMA.FTZ R168, R188, R170, R173 ;  /* 0x000000aabca87223 */ /* 0x000fe200000100ad */
[----:B-----5:R-:W-:-:S03]  /*5c60*/  @P4 SHF.R.U64 R169, R198, 0x10, R199 ;  /* 0x00000010c6a94819 */ /* 0x020fc600000012c7 */
[----:B------:R-:W-:Y:S01]  /*5c70*/  FADD.FTZ R168, R193, -R168 ;  /* 0x800000a8c1a87221 */ /* 0x000fe20000010000 */
[----:B------:R-:W-:-:S03]  /*5c80*/  @P4 SHF.L.U32 R169, R169, 0x10, RZ ;  /* 0x00000010a9a94819 */ /* 0x000fc600000006ff */
[----:B------:R-:W-:-:S04]  /*5c90*/  FMUL.FTZ R168, R7, R168 ;  /* 0x000000a807a87220 */ /* 0x000fc80000410000 */
[----:B------:R-:W-:-:S07]  /*5ca0*/  @P4 FADD.FTZ R168, R168, R169 ;  /* 0x000000a9a8a84221 */ /* 0x000fce0000010000 */
.L_x_4921:
[----:B------:R-:W-:Y:S05]  /*5cb0*/  BSYNC B1 ;  /* 0x0000000000017941 */ /* 0x000fea0003800000 */
.L_x_4919:
        /* <DEDUP_REMOVED lines=14> */
.L_x_4923:
[----:B------:R-:W-:Y:S05]  /*5da0*/  BSYNC B1 ;  /* 0x0000000000017941 */ /* 0x000fea0003800000 */
.L_x_4922:
[----:B------:R-:W-:Y:S01]  /*5db0*/  BSSY B1, `(.L_x_4924) ;  /* 0x000000c000017945 */ /* 0x000fe20003800000 */
[----:B------:R-:W-:-:S03]  /*5dc0*/  @P5 PRMT R16, R175, 0x7610, R16 ;  /* 0x00007610af105816 */ /* 0x000fc60000000010 */
[----:B------:R-:W-:Y:S05]  /*5dd0*/  @P2 BRA `(.L_x_4925) ;  /* 0x0000000000102947 */ /* 0x000fea0003800000 */
[----:B------:R-:W-:Y:S01]  /*5de0*/  MOV R168, RZ ;  /* 0x000000ff00a87202 */ /* 0x000fe20000000f00 */
[----:B------:R-:W-:Y:S06]  /*5df0*/  @!P4 BRA `(.L_x_4926) ;  /* 0x00000000001cc947 */ /* 0x000fec0003800000 */
[----:B-----5:R-:W-:Y:S01]  /*5e00*/  SHF.L.U32 R168, R199, 0x10, RZ ;  /* 0x00000010c7a87819 */ /* 0x020fe200000006ff */
[----:B------:R-:W-:Y:S06]  /*5e10*/  BRA `(.L_x_4926) ;  /* 0x0000000000147947 */ /* 0x000fec0003800000 */
.L_x_4925:
[----:B------:R-:W-:-:S04]  /*5e20*/  FFMA.FTZ R169, R191, R170, R173 ;  /* 0x000000aabfa97223 */ /* 0x000fc800000100ad */
[----:B------:R-:W-:Y:S01]  /*5e30*/  FADD.FTZ R168, R192, -R169 ;  /* 0x800000a9c0a87221 */ /* 0x000fe20000010000 */
[----:B-----5:R-:W-:-:S03]  /*5e40*/  @P4 IMAD.U32 R169, R199, 0x10000, RZ ;  /* 0x00010000c7a94824 */ /* 0x020fc600078e00ff */
[----:B------:R-:W-:-:S04]  /*5e50*/  FMUL.FTZ R168, R7, R168 ;  /* 0x000000a807a87220 */ /* 0x000fc80000410000 */
[----:B------:R-:W-:-:S07]  /*5e60*/  @P4 FADD.FTZ R168, R168, R169 ;  /* 0x000000a9a8a84221 */ /* 0x000fce0000010000 */
.L_x_4926:
[----:B------:R-:W-:Y:S05]  /*5e70*/  BSYNC B1 ;  /* 0x0000000000017941 */ /* 0x000fea0003800000 */
.L_x_4924:
        /* <DEDUP_REMOVED lines=13> */
.L_x_4928:
[----:B------:R-:W-:Y:S05]  /*5f50*/  BSYNC B1 ;  /* 0x0000000000017941 */ /* 0x000fea0003800000 */
.L_x_4927:
        /* <DEDUP_REMOVED lines=8> */
.L_x_4930:
[----:B------:R-:W-:Y:S01]  /*5fe0*/  FFMA.FTZ R168, R208, R170, R173 ;  /* 0x000000aad0a87223 */ /* 0x000fe200000100ad */
[----:B-----5:R-:W-:-:S03]  /*5ff0*/  @P4 SHF.R.U32.HI R169, RZ, 0x10, R199 ;  /* 0x00000010ffa94819 */ /* 0x020fc600000116c7 */
[----:B------:R-:W-:Y:S01]  /*6000*/  FADD.FTZ R168, R209, -R168 ;  /* 0x800000a8d1a87221 */ /* 0x000fe20000010000 */
[----:B------:R-:W-:-:S03]  /*6010*/  @P4 SHF.L.U32 R169, R169, 0x10, RZ ;  /* 0x00000010a9a94819 */ /* 0x000fc600000006ff */
[----:B------:R-:W-:-:S04]  /*6020*/  FMUL.FTZ R168, R7, R168 ;  /* 0x000000a807a87220 */ /* 0x000fc80000410000 */
[----:B------:R-:W-:-:S07]  /*6030*/  @P4 FADD.FTZ R168, R168, R169 ;  /* 0x000000a9a8a84221 */ /* 0x000fce0000010000 */
.L_x_4931:
[----:B------:R-:W-:Y:S05]  /*6040*/  BSYNC B1 ;  /* 0x0000000000017941 */ /* 0x000fea0003800000 */
.L_x_4929:
        /* <DEDUP_REMOVED lines=14> */
.L_x_4933:
[----:B------:R-:W-:Y:S05]  /*6130*/  BSYNC B1 ;  /* 0x0000000000017941 */ /* 0x000fea0003800000 */
.L_x_4932:
        /* <DEDUP_REMOVED lines=9> */
.L_x_4934:
        /* <DEDUP_REMOVED lines=10> */
.L_x_4936:
[----:B------:R-:W-:Y:S05]  /*6270*/  BSYNC B1 ;  /* 0x0000000000017941 */ /* 0x000fea0003800000 */
.L_x_4935:
[----:B------:R-:W-:Y:S01]  /*6280*/  IADD3 R9, R9, 0x100, RZ ;  /* 0x0000010009097810 */ /* 0x000fe20007ffe0ff */
[----:B------:R-:W-:-:S07]  /*6290*/  VIADD R171, R171, 0x100 ;  /* 0x00000100abab7836 */ /* 0x000fce0000000000 */
.L_x_4911:
[----:B------:R-:W-:Y:S05]  /*62a0*/  BSYNC B0 ;  /* 0x0000000000007941 */ /* 0x000fea0003800000 */
.L_x_4910:
        /* <DEDUP_REMOVED lines=13> */
.L_x_4940:
[----:B------:R-:W-:Y:S05]  /*6380*/  BSYNC B1 ;  /* 0x0000000000017941 */ /* 0x000fea0003800000 */
.L_x_4939:
        /* <DEDUP_REMOVED lines=9> */
.L_x_4942:
        /* <DEDUP_REMOVED lines=8> */
.L_x_4943:
[----:B------:R-:W-:Y:S05]  /*64a0*/  BSYNC B1 ;  /* 0x0000000000017941 */ /* 0x000fea0003800000 */
.L_x_4941:
        /* <DEDUP_REMOVED lines=16> */
.L_x_4945:
[----:B------:R-:W-:Y:S05]  /*65b0*/  BSYNC B1 ;  /* 0x0000000000017941 */ /* 0x000fea0003800000 */
.L_x_4944:
        /* <DEDUP_REMOVED lines=8> */
.L_x_4947:
[----:B------:R-:W-:Y:S01]  /*6640*/  FFMA.FTZ R168, R210, R170, R173 ;  /* 0x000000aad2a87223 */ /* 0x000fe200000100ad */
[----:B-----5:R-:W-:-:S03]  /*6650*/  @P4 SHF.R.U64 R169, R196, 0x10, R197 ;  /* 0x00000010c4a94819 */ /* 0x020fc600000012c5 */
[----:B------:R-:W-:Y:S01]  /*6660*/  FADD.FTZ R168, R215, -R168 ;  /* 0x800000a8d7a87221 */ /* 0x000fe20000010000 */
[----:B------:R-:W-:-:S03]  /*6670*/  @P4 SHF.L.U32 R169, R169, 0x10, RZ ;  /* 0x00000010a9a94819 */ /* 0x000fc600000006ff */
[----:B------:R-:W-:-:S04]  /*6680*/  FMUL.FTZ R168, R7, R168 ;  /* 0x000000a807a87220 */ /* 0x000fc80000410000 */
[----:B------:R-:W-:-:S07]  /*6690*/  @P4 FADD.FTZ R168, R168, R169 ;  /* 0x000000a9a8a84221 */ /* 0x000fce0000010000 */
.L_x_4948:
[----:B------:R-:W-:Y:S05]  /*66a0*/  BSYNC B1 ;  /* 0x0000000000017941 */ /* 0x000fea0003800000 */
.L_x_4946:
        /* <DEDUP_REMOVED lines=14> */
.L_x_4950:
[----:B------:R-:W-:Y:S05]  /*6790*/  BSYNC B1 ;  /* 0x0000000000017941 */ /* 0x000fea0003800000 */
.L_x_4949:
[----:B------:R-:W-:Y:S01]  /*67a0*/  BSSY B1, `(.L_x_4951) ;  /* 0x000000c000017945 */ /* 0x000fe20003800000 */
[----:B------:R-:W-:-:S03]  /*67b0*/  @P5 PRMT R16, R175, 0x7610, R16 ;  /* 0x00007610af105816 */ /* 0x000fc60000000010 */
[----:B------:R-:W-:Y:S05]  /*67c0*/  @P2 BRA `(.L_x_4952) ;  /* 0x0000000000102947 */ /* 0x000fea0003800000 */
[----:B------:R-:W-:Y:S01]  /*67d0*/  MOV R168, RZ ;  /* 0x000000ff00a87202 */ /* 0x000fe20000000f00 */
[----:B------:R-:W-:Y:S06]  /*67e0*/  @!P4 BRA `(.L_x_4953) ;  /* 0x00000000001cc947 */ /* 0x000fec0003800000 */
[----:B-----5:R-:W-:Y:S01]  /*67f0*/  IMAD.U32 R168, R197, 0x10000, RZ ;  /* 0x00010000c5a87824 */ /* 0x020fe200078e00ff */
[----:B------:R-:W-:Y:S06]  /*6800*/  BRA `(.L_x_4953) ;  /* 0x0000000000147947 */ /* 0x000fec0003800000 */
.L_x_4952:
[----:B------:R-:W-:-:S04]  /*6810*/  FFMA.FTZ R169, R213, R170, R173 ;  /* 0x000000aad5a97223 */ /* 0x000fc800000100ad */
[----:B------:R-:W-:Y:S01]  /*6820*/  FADD.FTZ R168, R214, -R169 ;  /* 0x800000a9d6a87221 */ /* 0x000fe20000010000 */
[----:B-----5:R-:W-:-:S03]  /*6830*/  @P4 SHF.L.U32 R169, R197, 0x10, RZ ;  /* 0x00000010c5a94819 */ /* 0x020fc600000006ff */
[----:B------:R-:W-:-:S04]  /*6840*/  FMUL.FTZ R168, R7, R168 ;  /* 0x000000a807a87220 */ /* 0x000fc80000410000 */
[----:B------:R-:W-:-:S07]  /*6850*/  @P4 FADD.FTZ R168, R168, R169 ;  /* 0x000000a9a8a84221 */ /* 0x000fce0000010000 */
.L_x_4953:
[----:B------:R-:W-:Y:S05]  /*6860*/  BSYNC B1 ;  /* 0x0000000000017941 */ /* 0x000fea0003800000 */
.L_x_4951:
        /* <DEDUP_REMOVED lines=13> */
.L_x_4955:
[----:B------:R-:W-:Y:S05]  /*6940*/  BSYNC B1 ;  /* 0x0000000000017941 */ /* 0x000fea0003800000 */
.L_x_4954:
        /* <DEDUP_REMOVED lines=8> */
.L_x_4957:
[----:B------:R-:W-:Y:S01]  /*69d0*/  FFMA.FTZ R168, R216, R170, R173 ;  /* 0x000000aad8a87223 */ /* 0x000fe200000100ad */
[----:B-----5:R-:W-:-:S03]  /*69e0*/  @P4 SHF.R.U32.HI R169, RZ, 0x10, R197 ;  /* 0x00000010ffa94819 */ /* 0x020fc600000116c5 */
[----:B------:R-:W-:Y:S02]  /*69f0*/  FADD.FTZ R168, R217, -R168 ;  /* 0x800000a8d9a87221 */ /* 0x000fe40000010000 */
[----:B------:R-:W-:Y:S02]  /*6a00*/  @P4 IMAD.U32 R169, R169, 0x10000, RZ ;  /* 0x00010000a9a94824 */ /* 0x000fe400078e00ff */
[----:B------:R-:W-:-:S04]  /*6a10*/  FMUL.FTZ R168, R7, R168 ;  /* 0x000000a807a87220 */ /* 0x000fc80000410000 */
[----:B------:R-:W-:-:S07]  /*6a20*/  @P4 FADD.FTZ R168, R168, R169 ;  /* 0x000000a9a8a84221 */ /* 0x000fce0000010000 */
.L_x_4958:
[----:B------:R-:W-:Y:S05]  /*6a30*/  BSYNC B1 ;  /* 0x0000000000017941 */ /* 0x000fea0003800000 */
.L_x_4956:
        /* <DEDUP_REMOVED lines=14> */
.L_x_4960:
[----:B------:R-:W-:Y:S05]  /*6b20*/  BSYNC B1 ;  /* 0x0000000000017941 */ /* 0x000fea0003800000 */
.L_x_4959:
        /* <DEDUP_REMOVED lines=9> */
.L_x_4961:
        /* <DEDUP_REMOVED lines=10> */
.L_x_4963:
[----:B------:R-:W-:Y:S05]  /*6c60*/  BSYNC B1 ;  /* 0x0000000000017941 */ /* 0x000fea0003800000 */
.L_x_4962:
[----:B------:R-:W-:Y:S01]  /*6c70*/  VIADD R9, R9, 0x100 ;  /* 0x0000010009097836 */ /* 0x000fe20000000000 */
[----:B------:R-:W-:-:S07]  /*6c80*/  IADD3 R171, R171, 0x100, RZ ;  /* 0x00000100abab7810 */ /* 0x000fce0007ffe0ff */
.L_x_4938:
[----:B------:R-:W-:Y:S05]  /*6c90*/  BSYNC B0 ;  /* 0x0000000000007941 */ /* 0x000fea0003800000 */
.L_x_4937:
        /* <DEDUP_REMOVED lines=14> */
.L_x_4967:
[----:B------:R-:W-:Y:S05]  /*6d80*/  BSYNC B1 ;  /* 0x0000000000017941 */ /* 0x000fea0003800000 */
.L_x_4966:
        /* <DEDUP_REMOVED lines=9> */
.L_x_4969:
        /* <DEDUP_REMOVED lines=8> */
.L_x_4970:
[----:B------:R-:W-:Y:S05]  /*6ea0*/  BSYNC B1 ;  /* 0x0000000000017941 */ /* 0x000fea0003800000 */
.L_x_4968:
        /* <DEDUP_REMOVED lines=16> */
.L_x_4972:
[----:B------:R-:W-:Y:S05]  /*6fb0*/  BSYNC B1 ;  /* 0x0000000000017941 */ /* 0x000fea0003800000 */
.L_x_4971:
        /* <DEDUP_REMOVED lines=8> */
.L_x_4974:
[----:B------:R-:W-:Y:S01]  /*7040*/  FFMA.FTZ R168, R24, R170, R173 ;  /* 0x000000aa18a87223 */ /* 0x000fe200000100ad */
[----:B-----5:R-:W-:-:S03]  /*7050*/  @P4 SHF.R.U64 R169, R194, 0x10, R195 ;  /* 0x00000010c2a94819 */ /* 0x020fc600000012c3 */
[----:B------:R-:W-:Y:S02]  /*7060*/  FADD.FTZ R168, R23, -R168 ;  /* 0x800000a817a87221 */ /* 0x000fe40000010000 */
[----:B------:R-:W-:Y:S02]  /*7070*/  @P4 IMAD.U32 R169, R169, 0x10000, RZ ;  /* 0x00010000a9a94824 */ /* 0x000fe400078e00ff */
[----:B------:R-:W-:-:S04]  /*7080*/  FMUL.FTZ R168, R7, R168 ;  /* 0x000000a807a87220 */ /* 0x000fc80000410000 */
[----:B------:R-:W-:-:S07]  /*7090*/  @P4 FADD.FTZ R168, R168, R169 ;  /* 0x000000a9a8a84221 */ /* 0x000fce0000010000 */
.L_x_4975:
[----:B------:R-:W-:Y:S05]  /*70a0*/  BSYNC B1 ;  /* 0x0000000000017941 */ /* 0x000fea0003800000 */
.L_x_4973:
        /* <DEDUP_REMOVED lines=14> */
.L_x_4977:
[----:B------:R-:W-:Y:S05]  /*7190*/  BSYNC B1 ;  /* 0x0000000000017941 */ /* 0x000fea0003800000 */
.L_x_4976:
[----:B------:R-:W-:Y:S01]  /*71a0*/  BSSY B1, `(.L_x_4978) ;  /* 0x000000c000017945 */ /* 0x000fe20003800000 */
[----:B------:R-:W-:-:S03]  /*71b0*/  @P5 PRMT R16, R174, 0x7610, R16 ;  /* 0x00007610ae105816 */ /* 0x000fc60000000010 */
[----:B------:R-:W-:Y:S05]  /*71c0*/  @P2 BRA `(.L_x_4979) ;  /* 0x0000000000102947 */ /* 0x000fea0003800000 */
[----:B------:R-:W-:Y:S01]  /*71d0*/  IMAD.MOV.U32 R168, RZ, RZ, RZ ;  /* 0x000000ffffa87224 */ /* 0x000fe200078e00ff */
[----:B------:R-:W-:Y:S06]  /*71e0*/  @!P4 BRA `(.L_x_4980) ;  /* 0x00000000001cc947 */ /* 0x000fec0003800000 */
[----:B-----5:R-:W-:Y:S01]  /*71f0*/  SHF.L.U32 R168, R195, 0x10, RZ ;  /* 0x00000010c3a87819 */ /* 0x020fe200000006ff */
[----:B------:R-:W-:Y:S06]  /*7200*/  BRA `(.L_x_4980) ;  /* 0x0000000000147947 */ /* 0x000fec0003800000 */
.L_x_4979:
[----:B------:R-:W-:-:S04]  /*7210*/  FFMA.FTZ R169, R21, R170, R173 ;  /* 0x000000aa15a97223 */ /* 0x000fc800000100ad */
[----:B------:R-:W-:Y:S01]  /*7220*/  FADD.FTZ R168, R180, -R169 ;  /* 0x800000a9b4a87221 */ /* 0x000fe20000010000 */
[----:B-----5:R-:W-:-:S03]  /*7230*/  @P4 SHF.L.U32 R169, R195, 0x10, RZ ;  /* 0x00000010c3a94819 */ /* 0x020fc600000006ff */
[----:B------:R-:W-:-:S04]  /*7240*/  FMUL.FTZ R168, R7, R168 ;  /* 0x000000a807a87220 */ /* 0x000fc80000410000 */
[----:B------:R-:W-:-:S07]  /*7250*/  @P4 FADD.FTZ R168, R168, R169 ;  /* 0x000000a9a8a84221 */ /* 0x000fce0000010000 */
.L_x_4980:
[----:B------:R-:W-:Y:S05]  /*7260*/  BSYNC B1 ;  /* 0x0000000000017941 */ /* 0x000fea0003800000 */
.L_x_4978:
        /* <DEDUP_REMOVED lines=13> */
.L_x_4982:
[----:B------:R-:W-:Y:S05]  /*7340*/  BSYNC B1 ;  /* 0x0000000000017941 */ /* 0x000fea0003800000 */
.L_x_4981:
        /* <DEDUP_REMOVED lines=8> */
.L_x_4984:
[----:B------:R-:W-:Y:S01]  /*73d0*/  FFMA.FTZ R170, R182, R170, R173 ;  /* 0x000000aab6aa7223 */ /* 0x000fe200000100ad */
[----:B-----5:R-:W-:-:S03]  /*73e0*/  @P4 SHF.R.U32.HI R168, RZ, 0x10, R195 ;  /* 0x00000010ffa84819 */ /* 0x020fc600000116c3 */
[----:B------:R-:W-:Y:S01]  /*73f0*/  FADD.FTZ R170, R25, -R170 ;  /* 0x800000aa19aa7221 */ /* 0x000fe20000010000 */
[----:B------:R-:W-:-:S03]  /*7400*/  @P4 SHF.L.U32 R168, R168, 0x10, RZ ;  /* 0x00000010a8a84819 */ /* 0x000fc600000006ff */
[----:B------:R-:W-:-:S04]  /*7410*/  FMUL.FTZ R7, R7, R170 ;  /* 0x000000aa07077220 */ /* 0x000fc80000410000 */
[----:B------:R-:W-:-:S07]  /*7420*/  @P4 FADD.FTZ R7, R7, R168 ;  /* 0x000000a807074221 */ /* 0x000fce0000010000 */
.L_x_4985:
[----:B------:R-:W-:Y:S05]  /*7430*/  BSYNC B1 ;  /* 0x0000000000017941 */ /* 0x000fea0003800000 */
.L_x_4983:
[----:B------:R-:W-:Y:S01]  /*7440*/  @P5 F2FP.BF16.F32.PACK_AB R168, RZ, R7 ;  /* 0x00000007ffa8523e */ /* 0x000fe200000010ff */
[----:B------:R-:W-:Y:S03]  /*7450*/  BSSY B1, `(.L_x_4986) ;  /* 0x000000e000017945 */ /* 0x000fe60003800000 */
[----:B------:R-:W-:Y:S01]  /*7460*/  @P5 PRMT R22, R168, 0x7610, R22 ;  /* 0x00007610a8165816 */ /* 0x000fe20000000016 */
        /* <DEDUP_REMOVED lines=12> */
.L_x_4987:
[----:B------:R-:W-:Y:S05]  /*7530*/  BSYNC B1 ;  /* 0x0000000000017941 */ /* 0x000fea0003800000 */
.L_x_4986:
        /* <DEDUP_REMOVED lines=9> */
.L_x_4988:
        /* <DEDUP_REMOVED lines=9> */
.L_x_4965:
[----:B------:R-:W-:Y:S05]  /*7660*/  BSYNC B0 ;  /* 0x0000000000007941 */ /* 0x000fea0003800000 */
.L_x_4964:
[----:B------:R-:W-:Y:S02]  /*7670*/  LOP3.LUT P2, RZ, R10, 0x4, RZ, 0xc0, !PT ;  /* 0x000000040aff7812 */ /* 0x000fe4000784c0ff */
[----:B------:R-:W-:Y:S02]  /*7680*/  IADD3 R8, R8, UR16, RZ ;  /* 0x0000001008087c10 */ /* 0x000fe4000fffe0ff */
[----:B------:R-:W-:Y:S02]  /*7690*/  SEL R171, RZ, 0x1, P2 ;  /* 0x00000001ffab7807 */ /* 0x000fe40001000000 */
[----:B------:R-:W-:-:S13]  /*76a0*/  ISETP.GE.AND P2, PT, R8, UR17, PT ;  /* 0x0000001108007c0c */ /* 0x000fda000bf46270 */
[----:B------:R-:W-:Y:S05]  /*76b0*/  @!P2 BRA `(.L_x_4989) ;  /* 0xffffff900060a947 */ /* 0x000fea000383ffff */
.L_x_4773:
[----:B-----5:R-:W4:Y:S01]  /*76c0*/  S2R R0, SR_TID.X ;  /* 0x0000000000007919 */ /* 0x020f220000002100 */
[----:B------:R-:W4:Y:S01]  /*76d0*/  S2UR UR6, SR_CTAID.X ;  /* 0x00000000000679c3 */ /* 0x000f220000002500 */
[----:B------:R-:W-:Y:S01]  /*76e0*/  LOP3.LUT P2, RZ, R10, 0x10, RZ, 0xc0, !PT ;  /* 0x000000100aff7812 */ /* 0x000fe2000784c0ff */
[----:B------:R-:W-:Y:S01]  /*76f0*/  BSSY B0, `(.L_x_4990) ;  /* 0x000000f000007945 */ /* 0x000fe20003800000 */
[----:B----4-:R-:W-:-:S05]  /*7700*/  LEA.HI R0, R0, UR6, RZ, 0x18 ;  /* 0x0000000600007c11 */ /* 0x010fca000f8fc0ff */
[----:B------:R-:W-:-:S05]  /*7710*/  IMAD R3, R0, R3, RZ ;  /* 0x0000000300037224 */ /* 0x000fca00078e02ff */
[----:B------:R-:W-:Y:S01]  /*7720*/  LEA.HI R9, R3, R4, RZ, 0x1e ;  /* 0x0000000403097211 */ /* 0x000fe200078ff0ff */
[----:B------:R-:W-:Y:S06]  /*7730*/  @!P2 BRA `(.L_x_4991) ;  /* 0x000000000028a947 */ /* 0x000fec0003800000 */
[----:B------:R-:W4:Y:S08]  /*7740*/  LDC.64 R2, c[0x0][0x2d0] ;  /* 0x0000b400ff027b82 */ /* 0x000f300000000a00 */
[----:B------:R-:W5:Y:S08]  /*7750*/  LDC.64 R4, c[0x0][0x2d8] ;  /* 0x0000b600ff047b82 */ /* 0x000f700000000a00 */
[----:B0-----:R-:W0:Y:S01]  /*7760*/  LDC.64 R6, c[0x0][0x2f0] ;  /* 0x0000bc00ff067b82 */ /* 0x001e220000000a00 */
[----:B----4-:R-:W-:-:S05]  /*7770*/  IMAD.WIDE.U32 R2, R9, 0x10, R2 ;  /* 0x0000001009027825 */ /* 0x010fca00078e0002 */
[----:B------:R4:W-:Y:S01]  /*7780*/  STG.E.128 desc[UR4][R2.64], R80 ;  /* 0x0000005002007986 */ /* 0x0009e2000c101d04 */
[----:B-----5:R-:W-:-:S05]  /*7790*/  IMAD.WIDE.U32 R4, R9, 0x10, R4 ;  /* 0x0000001009047825 */ /* 0x020fca00078e0004 */
[----:B------:R4:W-:Y:S01]  /*77a0*/  STG.E.128 desc[UR4][R4.64], R108 ;  /* 0x0000006c04007986 */ /* 0x0009e2000c101d04 */
[C---:B0-----:R-:W-:Y:S01]  /*77b0*/  IMAD.WIDE.U32 R6, R9.reuse, 0x10, R6 ;  /* 0x0000001009067825 */ /* 0x041fe200078e0006 */
[----:B------:R-:W-:-:S04]  /*77c0*/  IADD3 R9, R9, 0x100, RZ ;  /* 0x0000010009097810 */ /* 0x000fc80007ffe0ff */
[----:B------:R4:W-:Y:S03]  /*77d0*/  STG.E.128 desc[UR4][R6.64], R52 ;  /* 0x0000003406007986 */ /* 0x0009e6000c101d04 */
.L_x_4991:
[----:B------:R-:W-:Y:S05]  /*77e0*/  BSYNC B0 ;  /* 0x0000000000007941 */ /* 0x000fea0003800000 */
.L_x_4990:
[----:B------:R-:W-:Y:S01]  /*77f0*/  LOP3.LUT P2, RZ, R10, 0x8, RZ, 0xc0, !PT ;  /* 0x000000080aff7812 */ /* 0x000fe2000784c0ff */
[----:B------:R-:W-:-:S12]  /*7800*/  BSSY B0, `(.L_x_4992) ;  /* 0x000000c000007945 */ /* 0x000fd80003800000 */
[----:B------:R-:W-:Y:S05]  /*7810*/  @!P2 BRA `(.L_x_4993) ;  /* 0x000000000028a947 */ /* 0x000fea0003800000 */
[----:B----4-:R-:W4:Y:S08]  /*7820*/  LDC.64 R2, c[0x0][0x2d0] ;  /* 0x0000b400ff027b82 */ /* 0x010f300000000a00 */
[----:B------:R-:W5:Y:S08]  /*7830*/  LDC.64 R4, c[0x0][0x2d8] ;  /* 0x0000b600ff047b82 */ /* 0x000f700000000a00 */
[----:B0-----:R-:W0:Y:S01]  /*7840*/  LDC.64 R6, c[0x0][0x2f0] ;  /* 0x0000bc00ff067b82 */ /* 0x001e220000000a00 */
[----:B----4-:R-:W-:-:S05]  /*7850*/  IMAD.WIDE.U32 R2, R9, 0x10, R2 ;  /* 0x0000001009027825 */ /* 0x010fca00078e0002 */
[----:B------:R4:W-:Y:S01]  /*7860*/  STG.E.128 desc[UR4][R2.64], R76 ;  /* 0x0000004c02007986 */ /* 0x0009e2000c101d04 */
[----:B-----5:R-:W-:-:S05]  /*7870*/  IMAD.WIDE.U32 R4, R9, 0x10, R4 ;  /* 0x0000001009047825 */ /* 0x020fca00078e0004 */
[----:B------:R4:W-:Y:S01]  /*7880*/  STG.E.128 desc[UR4][R4.64], R104 ;  /* 0x0000006804007986 */ /* 0x0009e2000c101d04 */
[----:B0-----:R-:W-:-:S04]  /*7890*/  IMAD.WIDE.U32 R6, R9, 0x10, R6 ;  /* 0x0000001009067825 */ /* 0x001fc800078e0006 */
[----:B------:R-:W-:Y:S01]  /*78a0*/  VIADD R9, R9, 0x100 ;  /* 0x0000010009097836 */ /* 0x000fe20000000000 */
[----:B------:R4:W-:Y:S06]  /*78b0*/  STG.E.128 desc[UR4][R6.64], R48 ;  /* 0x0000003006007986 */ /* 0x0009ec000c101d04 */
.L_x_4993:
[----:B------:R-:W-:Y:S05]  /*78c0*/  BSYNC B0 ;  /* 0x0000000000007941 */ /* 0x000fea0003800000 */
.L_x_4992:
        /* <DEDUP_REMOVED lines=13> */
.L_x_4995:
[----:B------:R-:W-:Y:S05]  /*79a0*/  BSYNC B0 ;  /* 0x0000000000007941 */ /* 0x000fea0003800000 */
.L_x_4994:
        /* <DEDUP_REMOVED lines=13> */
.L_x_4997:
[----:B------:R-:W-:Y:S05]  /*7a80*/  BSYNC B0 ;  /* 0x0000000000007941 */ /* 0x000fea0003800000 */
.L_x_4996:
[----:B------:R-:W-:Y:S04]  /*7a90*/  BSSY B0, `(.L_x_4998) ;  /* 0x000000c000007945 */ /* 0x000fe80003800000 */
        /* <DEDUP_REMOVED lines=11> */
.L_x_4999:
[----:B------:R-:W-:Y:S05]  /*7b50*/  BSYNC B0 ;  /* 0x0000000000007941 */ /* 0x000fea0003800000 */
.L_x_4998:
        /* <DEDUP_REMOVED lines=12> */
.L_x_5001:
[----:B------:R-:W-:Y:S05]  /*7c20*/  BSYNC B0 ;  /* 0x0000000000007941 */ /* 0x000fea0003800000 */
.L_x_5000:
[----:B------:R-:W-:-:S13]  /*7c30*/  LOP3.LUT P0, RZ, R10, 0x20, RZ, 0xc0, !PT ;  /* 0x000000200aff7812 */ /* 0x000fda000780c0ff */
[----:B------:R-:W-:Y:S05]  /*7c40*/  @!P0 EXIT ;  /* 0x000000000000894d */ /* 0x000fea0003800000 */
[----:B----4-:R-:W4:Y:S08]  /*7c50*/  LDC.64 R2, c[0x0][0x2d0] ;  /* 0x0000b400ff027b82 */ /* 0x010f300000000a00 */
[----:B------:R-:W5:Y:S08]  /*7c60*/  LDC.64 R4, c[0x0][0x2d8] ;  /* 0x0000b600ff047b82 */ /* 0x000f700000000a00 */
[----:B0-----:R-:W0:Y:S01]  /*7c70*/  LDC.64 R6, c[0x0][0x2f0] ;  /* 0x0000bc00ff067b82 */ /* 0x001e220000000a00 */
[----:B----4-:R-:W-:-:S05]  /*7c80*/  IMAD.WIDE.U32 R2, R9, 0x10, R2 ;  /* 0x0000001009027825 */ /* 0x010fca00078e0002 */
[----:B------:R-:W-:Y:S01]  /*7c90*/  STG.E.128 desc[UR4][R2.64], R56 ;  /* 0x0000003802007986 */ /* 0x000fe2000c101d04 */
[----:B-----5:R-:W-:-:S05]  /*7ca0*/  IMAD.WIDE.U32 R4, R9, 0x10, R4 ;  /* 0x0000001009047825 */ /* 0x020fca00078e0004 */
[----:B------:R-:W-:Y:S01]  /*7cb0*/  STG.E.128 desc[UR4][R4.64], R84 ;  /* 0x0000005404007986 */ /* 0x000fe2000c101d04 */
[----:B0-----:R-:W-:-:S05]  /*7cc0*/  IMAD.WIDE.U32 R6, R9, 0x10, R6 ;  /* 0x0000001009067825 */ /* 0x001fca00078e0006 */
[----:B------:R-:W-:Y:S01]  /*7cd0*/  STG.E.128 desc[UR4][R6.64], R28 ;  /* 0x0000001c06007986 */ /* 0x000fe2000c101d04 */
[----:B------:R-:W-:Y:S05]  /*7ce0*/  EXIT ;  /* 0x000000000000794d */ /* 0x000fea0003800000 */
.L_x_4801:
[----:B------:R-:W-:Y:S01]  /*7cf0*/  HFMA2.MMA R170, -RZ, RZ, 0, 1.847743988037109375e-06 ;  /* 0x0000001fffaa7435 */ /* 0x000fe200000001ff */
[----:B------:R-:W-:Y:S01]  /*7d00*/  MOV R172, R173 ;  /* 0x000000ad00ac7202 */ /* 0x000fe20000000f00 */
[----:B------:R-:W-:Y:S01]  /*7d10*/  IMAD.MOV.U32 R169, RZ, RZ, 0x10 ;  /* 0x00000010ffa97424 */ /* 0x000fe200078e00ff */
[----:B------:R-:W-:-:S08]  /*7d20*/  MOV R171, 0xffffffff ;  /* 0xffffffff00ab7802 */ /* 0x000fd00000000f00 */
[----:B0----5:R-:W-:Y:S05]  /*7d30*/  WARPSYNC.COLLECTIVE R171, `(.L_x_5002) ;  /* 0x00000000ab087348 */ /* 0x021fea0003c00000 */
[----:B------:R1:W2:Y:S02]  /*7d40*/  SHFL.DOWN P5, R175, R172, R169, R170 ;  /* 0x080000a9acaf7389 */ /* 0x0002a400000a00aa */
[----:B012--5:R-:W-:Y:S01]  /*7d50*/  ENDCOLLECTIVE ;  /* 0x000000000000791b */ /* 0x027fe20003800000 */
.L_x_5002:
[----:B------:R-:W-:Y:S02]  /*7d60*/  IMAD.MOV.U32 R172, RZ, RZ, R174 ;  /* 0x000000ffffac7224 */ /* 0x000fe400078e00ae */
[----:B------:R-:W-:-:S07]  /*7d70*/  FADD.FTZ R178, R175, R173 ;  /* 0x000000adafb27221 */ /* 0x000fce0000010000 */
[----:B------:R-:W-:Y:S05]  /*7d80*/  WARPSYNC.COLLECTIVE R171, `(.L_x_5003) ;  /* 0x00000000ab087348 */ /* 0x000fea0003c00000 */
[----:B------:R0:W1:Y:S02]  /*7d90*/  SHFL.DOWN P5, R175, R172, R169, R170 ;  /* 0x080000a9acaf7389 */ /* 0x00006400000a00aa */
[----:B01----:R-:W-:Y:S01]  /*7da0*/  ENDCOLLECTIVE ;  /* 0x000000000000791b */ /* 0x003fe20003800000 */
.L_x_5003:
[----:B------:R-:W-:Y:S01]  /*7db0*/  MOV R172, R178 ;  /* 0x000000b200ac7202 */ /* 0x000fe20000000f00 */
[----:B------:R-:W-:Y:S01]  /*7dc0*/  IMAD.MOV.U32 R169, RZ, RZ, 0x8 ;  /* 0x00000008ffa97424 */ /* 0x000fe200078e00ff */
[----:B------:R-:W-:-:S07]  /*7dd0*/  MOV R177, R175 ;  /* 0x000000af00b17202 */ /* 0x000fce0000000f00 */
[----:B------:R-:W-:Y:S05]  /*7de0*/  WARPSYNC.COLLECTIVE R171, `(.L_x_5004) ;  /* 0x00000000ab087348 */ /* 0x000fea0003c00000 */
[----:B------:R0:W1:Y:S02]  /*7df0*/  SHFL.DOWN P5, R175, R172, R169, R170 ;  /* 0x080000a9acaf7389 */ /* 0x00006400000a00aa */
[----:B01----:R-:W-:Y:S01]  /*7e00*/  ENDCOLLECTIVE ;  /* 0x000000000000791b */ /* 0x003fe20003800000 */
.L_x_5004:
[----:B------:R-:W-:-:S05]  /*7e10*/  FADD.FTZ R179, R177, R174 ;  /* 0x000000aeb1b37221 */ /* 0x000fca0000010000 */
[----:B------:R-:W-:Y:S01]  /*7e20*/  MOV R172, R179 ;  /* 0x000000b300ac7202 */ /* 0x000fe20000000f00 */
[----:B------:R-:W-:-:S07]  /*7e30*/  FADD.FTZ R252, R178, R175 ;  /* 0x000000afb2fc7221 */ /* 0x000fce0000010000 */
[----:B------:R-:W-:Y:S05]  /*7e40*/  WARPSYNC.COLLECTIVE R171, `(.L_x_5005) ;  /* 0x00000000ab087348 */ /* 0x000fea0003c00000 */
[----:B------:R0:W1:Y:S02]  /*7e50*/  SHFL.DOWN P5, R175, R172, R169, R170 ;  /* 0x080000a9acaf7389 */ /* 0x00006400000a00aa */
[----:B01----:R-:W-:Y:S01]  /*7e60*/  ENDCOLLECTIVE ;  /* 0x000000000000791b */ /* 0x003fe20003800000 */
.L_x_5005:
[----:B------:R-:W-:Y:S01]  /*7e70*/  HFMA2.MMA R169, -RZ, RZ, 0, 2.384185791015625e-07 ;  /* 0x00000004ffa97435 */ /* 0x000fe200000001ff */
[----:B------:R-:W-:Y:S01]  /*7e80*/  IMAD.MOV.U32 R172, RZ, RZ, R252 ;  /* 0x000000ffffac7224 */ /* 0x000fe200078e00fc */
[----:B------:R-:W-:-:S09]  /*7e90*/  MOV R176, R175 ;  /* 0x000000af00b07202 */ /* 0x000fd20000000f00 */
[----:B------:R-:W-:Y:S05]  /*7ea0*/  WARPSYNC.COLLECTIVE R171, `(.L_x_5006) ;  /* 0x00000000ab087348 */ /* 0x000fea0003c00000 */
[----:B------:R0:W1:Y:S02]  /*7eb0*/  SHFL.DOWN P5, R175, R172, R169, R170 ;  /* 0x080000a9acaf7389 */ /* 0x00006400000a00aa */
[----:B01----:R-:W-:Y:S01]  /*7ec0*/  ENDCOLLECTIVE ;  /* 0x000000000000791b */ /* 0x003fe20003800000 */
.L_x_5006:
[----:B------:R-:W-:-:S05]  /*7ed0*/  FADD.FTZ R176, R179, R176 ;  /* 0x000000b0b3b07221 */ /* 0x000fca0000010000 */
[----:B------:R-:W-:Y:S01]  /*7ee0*/  MOV R172, R176 ;  /* 0x000000b000ac7202 */ /* 0x000fe20000000f00 */
[----:B------:R-:W-:-:S07]  /*7ef0*/  FADD.FTZ R252, R252, R175 ;  /* 0x000000affcfc7221 */ /* 0x000fce0000010000 */
[----:B------:R-:W-:Y:S05]  /*7f00*/  WARPSYNC.COLLECTIVE R171, `(.L_x_5007) ;  /* 0x00000000ab087348 */ /* 0x000fea0003c00000 */
[----:B------:R0:W1:Y:S02]  /*7f10*/  SHFL.DOWN P5, R175, R172, R169, R170 ;  /* 0x080000a9acaf7389 */ /* 0x00006400000a00aa */
[----:B01----:R-:W-:Y:S01]  /*7f20*/  ENDCOLLECTIVE ;  /* 0x000000000000791b */ /* 0x003fe20003800000 */
.L_x_5007:
[----:B------:R-:W-:Y:S01]  /*7f30*/  HFMA2.MMA R169, -RZ, RZ, 0, 1.1920928955078125e-07 ;  /* 0x00000002ffa97435 */ /* 0x000fe200000001ff */
[----:B------:R-:W-:Y:S01]  /*7f40*/  MOV R172, R252 ;  /* 0x000000fc00ac7202 */ /* 0x000fe20000000f00 */
[----:B------:R-:W-:-:S09]  /*7f50*/  IMAD.MOV.U32 R177, RZ, RZ, R175 ;  /* 0x000000ffffb17224 */ /* 0x000fd200078e00af */
[----:B------:R-:W-:Y:S05]  /*7f60*/  WARPSYNC.COLLECTIVE R171, `(.L_x_5008) ;  /* 0x00000000ab087348 */ /* 0x000fea0003c00000 */
[----:B------:R0:W1:Y:S02]  /*7f70*/  SHFL.DOWN P5, R175, R172, R169, R170 ;  /* 0x080000a9acaf7389 */ /* 0x00006400000a00aa */
[----:B01----:R-:W-:Y:S01]  /*7f80*/  ENDCOLLECTIVE ;  /* 0x000000000000791b */ /* 0x003fe20003800000 */
.L_x_5008:
[----:B------:R-:W-:-:S04]  /*7f90*/  FADD.FTZ R173, R176, R177 ;  /* 0x000000b1b0ad7221 */ /* 0x000fc80000010000 */
[----:B------:R-:W-:Y:S02]  /*7fa0*/  IMAD.MOV.U32 R172, RZ, RZ, R173 ;  /* 0x000000ffffac7224 */ /* 0x000fe400078e00ad */
[----:B------:R-:W-:-:S07]  /*7fb0*/  FADD.FTZ R176, R252, R175 ;  /* 0x000000affcb07221 */ /* 0x000fce0000010000 */
[----:B------:R-:W-:Y:S05]  /*7fc0*/  WARPSYNC.COLLECTIVE R171, `(.L_x_5009) ;  /* 0x00000000ab087348 */ /* 0x000fea0003c00000 */
[----:B------:R0:W1:Y:S02]  /*7fd0*/  SHFL.DOWN P5, R175, R172, R169, R170 ;  /* 0x080000a9acaf7389 */ /* 0x00006400000a00aa */
[----:B01----:R-:W-:Y:S01]  /*7fe0*/  ENDCOLLECTIVE ;  /* 0x000000000000791b */ /* 0x003fe20003800000 */
.L_x_5009:
[----:B------:R-:W-:Y:S01]  /*7ff0*/  MOV R172, R176 ;  /* 0x000000b000ac7202 */ /* 0x000fe20000000f00 */
[----:B------:R-:W-:Y:S01]  /*8000*/  IMAD.MOV.U32 R169, RZ, RZ, 0x1 ;  /* 0x00000001ffa97424 */ /* 0x000fe200078e00ff */
[----:B------:R-:W-:-:S07]  /*8010*/  MOV R174, R175 ;  /* 0x000000af00ae7202 */ /* 0x000fce0000000f00 */
[----:B------:R-:W-:Y:S05]  /*8020*/  WARPSYNC.COLLECTIVE R171, `(.L_x_5010) ;  /* 0x00000000ab087348 */ /* 0x000fea0003c00000 */
[----:B------:R0:W1:Y:S02]  /*8030*/  SHFL.DOWN P5, R175, R172, R169, R170 ;  /* 0x080000a9acaf7389 */ /* 0x00006400000a00aa */
[----:B01----:R-:W-:Y:S01]  /*8040*/  ENDCOLLECTIVE ;  /* 0x000000000000791b */ /* 0x003fe20003800000 */
.L_x_5010:
[----:B------:R-:W-:-:S05]  /*8050*/  FADD.FTZ R177, R173, R174 ;  /* 0x000000aeadb17221 */ /* 0x000fca0000010000 */
[----:B------:R-:W-:Y:S02]  /*8060*/  MOV R172, R177 ;  /* 0x000000b100ac7202 */ /* 0x000fe40000000f00 */
[----:B------:R-:W-:-:S07]  /*8070*/  MOV R179, R175 ;  /* 0x000000af00b37202 */ /* 0x000fce0000000f00 */
[----:B------:R-:W-:Y:S05]  /*8080*/  WARPSYNC.COLLECTIVE R171, `(.L_x_5011) ;  /* 0x00000000ab087348 */ /* 0x000fea0003c00000 */
[----:B------:R0:W1:Y:S02]  /*8090*/  SHFL.DOWN P5, R175, R172, R169, R170 ;  /* 0x080000a9acaf7389 */ /* 0x00006400000a00aa */
[----:B01----:R-:W-:Y:S01]  /*80a0*/  ENDCOLLECTIVE ;  /* 0x000000000000791b */ /* 0x003fe20003800000 */
.L_x_5011:
[----:B------:R-:W-:Y:S05]  /*80b0*/  BRA `(.L_x_5012) ;  /* 0xffffffac00487947 */ /* 0x000fea000383ffff */
.L_x_5013:
        /* <DEDUP_REMOVED lines=12> */
.L_x_15219:


//--------------------- .text._ZN10layer_norm22ln_bwd_finalize_kernelINS_22Kernel_traits_finalizeILj7168Ef13__nv_bfloat16S2_S2_fjLb1ELj1024ELj4ENS_18Kernel_traits_baseILj7168EfS2_S2_S2_fjLj1024EEEEELb1ELb1EEEvNS_9BwdParamsE --------------------------
	.section	.text._ZN10layer_norm22ln_bwd_finalize_kernelINS_22Kernel_traits_finalizeILj7168Ef13__nv_bfloat16S2_S2_fjLb1ELj1024ELj4ENS_18Kernel_traits_baseILj7168EfS2_S2_S2_fjLj1024EEEEELb1ELb1EEEvNS_9BwdParamsE,"ax",@progbits
	.align	128
        .global         _ZN10layer_norm22ln_bwd_finalize_kernelINS_22Kernel_traits_finalizeILj7168Ef13__nv_bfloat16S2_S2_fjLb1ELj1024ELj4ENS_18Kernel_traits_baseILj7168EfS2_S2_S2_fjLj1024EEEEELb1ELb1EEEvNS_9BwdParamsE
        .type           _ZN10layer_norm22ln_bwd_finalize_kernelINS_22Kernel_traits_finalizeILj7168Ef13__nv_bfloat16S2_S2_fjLb1ELj1024ELj4ENS_18Kernel_traits_baseILj7168EfS2_S2_S2_fjLj1024EEEEELb1ELb1EEEvNS_9BwdParamsE,@function
        .size           _ZN10layer_norm22ln_bwd_finalize_kernelINS_22Kernel_traits_finalizeILj7168Ef13__nv_bfloat16S2_S2_fjLb1ELj1024ELj4ENS_18Kernel_traits_baseILj7168EfS2_S2_S2_fjLj1024EEEEELb1ELb1EEEvNS_9BwdParamsE,(.L_x_15220 - _ZN10layer_norm22ln_bwd_finalize_kernelINS_22Kernel_traits_finalizeILj7168Ef13__nv_bfloat16S2_S2_fjLb1ELj1024ELj4ENS_18Kernel_traits_baseILj7168EfS2_S2_S2_fjLj1024EEEEELb1ELb1EEEvNS_9BwdParamsE)
        .other          _ZN10layer_norm22ln_bwd_finalize_kernelINS_22Kernel_traits_finalizeILj7168Ef13__nv_bfloat16S2_S2_fjLb1ELj1024ELj4ENS_18Kernel_traits_baseILj7168EfS2_S2_S2_fjLj1024EEEEELb1ELb1EEEvNS_9BwdParamsE,@"STO_CUDA_ENTRY STV_DEFAULT"
_ZN10layer_norm22ln_bwd_finalize_kernelINS_22Kernel_traits_finalizeILj7168Ef13__nv_bfloat16S2_S2_fjLb1ELj1024ELj4ENS_18Kernel_traits_baseILj7168EfS2_S2_S2_fjLj1024EEEEELb1ELb1EEEvNS_9BwdParamsE:
.text._ZN10layer_norm22ln_bwd_finalize_kernelINS_22Kernel_traits_finalizeILj7168Ef13__nv_bfloat16S2_S2_fjLb1ELj1024ELj4ENS_18Kernel_traits_baseILj7168EfS2_S2_S2_fjLj1024EEEEELb1ELb1EEEvNS_9BwdParamsE:
        /* <DEDUP_REMOVED lines=25> */
.L_x_5025:
        /* <DEDUP_REMOVED lines=20> */
[CC--:B------:R-:W-:Y:S02]  /*02d0*/  ISETP.GE.U32.AND P1, PT, R21.reuse, R8.reuse, PT ;  /* 0x000000081500720c */ /* 0x0c0fe40003f26070 */
[----:B------:R-:W-:-:S04]  /*02e0*/  IADD3 R9, -R21, R8, RZ ;  /* 0x0000000815097210 */ /* 0x000fc80007ffe1ff */
        /* <DEDUP_REMOVED lines=9> */
[----:B------:R-:W-:Y:S01]  /*0380*/  PLOP3.LUT P2, PT, PT, PT, PT, 0x8, 0x0 ;  /* 0x000000000000781c */ /* 0x000fe20003f4e170 */
[----:B------:R-:W-:-:S12]  /*0390*/  VIADD R9, R8, 0xffffffa0 ;  /* 0xffffffa008097836 */ /* 0x000fd80000000000 */
.L_x_5018:
        /* <DEDUP_REMOVED lines=49> */
.L_x_5017:
[----:B------:R-:W-:Y:S05]  /*06b0*/  BSYNC B1 ;  /* 0x0000000000017941 */ /* 0x000fea0003800000 */
.L_x_5016:
        /* <DEDUP_REMOVED lines=32> */
.L_x_5020:
[----:B------:R-:W-:Y:S05]  /*08c0*/  BSYNC B1 ;  /* 0x0000000000017941 */ /* 0x000fea0003800000 */
.L_x_5019:
        /* <DEDUP_REMOVED lines=16> */
.L_x_5015:
[----:B------:R-:W-:Y:S05]  /*09d0*/  BSYNC B0 ;  /* 0x0000000000007941 */ /* 0x000fea0003800000 */
.L_x_5014:
        /* <DEDUP_REMOVED lines=40> */
.L_x_5041:
        /* <DEDUP_REMOVED lines=8> */
.L_x_5021:
        /* <DEDUP_REMOVED lines=8> */
[----:B------:R-:W4:Y:S03]  /*0d60*/  LDC.64 R18, c[0x0][0x310] ;  /* 0x0000c400ff127b82 */ /* 0x000f260000000a00 */
[----:B01----:R-:W0:Y:S04]  /*0d70*/  LDS.64 R10, [R20+UR4+0x3080] ;  /* 0x00308004140a7984 */ /* 0x003e280008000a00 */
[----:B------:R-:W1:Y:S01]  /*0d80*/  LDS.64 R8, [R20+UR4+0x3100] ;  /* 0x0031000414087984 */ /* 0x000e620008000a00 */
[----:B------:R-:W5:Y:S01]  /*0d90*/  LDC.64 R14, c[0x0][0x330] ;  /* 0x0000cc00ff0e7b82 */ /* 0x000f620000000a00 */
[----:B--2---:R-:W-:-:S04]  /*0da0*/  IMAD.WIDE.U32 R16, R5, 0x8, R16 ;  /* 0x0000000805107825 */ /* 0x004fc800078e0010 */
[----:B----4-:R-:W-:-:S04]  /*0db0*/  IMAD.WIDE.U32 R18, R5, 0x8, R18 ;  /* 0x0000000805127825 */ /* 0x010fc800078e0012 */
[----:B-----5:R-:W-:Y:S01]  /*0dc0*/  IMAD.WIDE.U32 R14, R5, 0x8, R14 ;  /* 0x00000008050e7825 */ /* 0x020fe200078e000e */
[----:B---3--:R3:W-:Y:S04]  /*0dd0*/  STG.E.64 desc[UR6][R16.64], R12 ;  /* 0x0000000c10007986 */ /* 0x0087e8000c101b06 */
[----:B0-----:R3:W-:Y:S04]  /*0de0*/  STG.E.64 desc[UR6][R18.64], R10 ;  /* 0x0000000a12007986 */ /* 0x0017e8000c101b06 */
[----:B-1----:R3:W-:Y:S02]  /*0df0*/  STG.E.64 desc[UR6][R14.64], R8 ;  /* 0x000000080e007986 */ /* 0x0027e4000c101b06 */
.L_x_5024:
[----:B------:R-:W-:Y:S05]  /*0e00*/  BSYNC B0 ;  /* 0x0000000000007941 */ /* 0x000fea0003800000 */
.L_x_5023:
[C---:B------:R-:W-:Y:S01]  /*0e10*/  ISETP.GT.U32.AND P1, PT, R4.reuse, -0x1c01, PT ;  /* 0xffffe3ff0400780c */ /* 0x040fe20003f24070 */
[----:B------:R-:W-:Y:S01]  /*0e20*/  VIADD R4, R4, 0x1c00 ;  /* 0x00001c0004047836 */ /* 0x000fe20000000000 */
[----:B------:R-:W-:-:S11]  /*0e30*/  IADD3 R5, R5, 0xe00, RZ ;  /* 0x00000e0005057810 */ /* 0x000fd60007ffe0ff */
[----:B------:R-:W-:Y:S05]  /*0e40*/  @P1 BRA `(.L_x_5025) ;  /* 0xfffffff000d01947 */ /* 0x000fea000383ffff */
[----:B------:R-:W-:Y:S05]  /*0e50*/  EXIT ;  /* 0x000000000000794d */ /* 0x000fea0003800000 */
.L_x_5022:
[----:B------:R-:W-:Y:S01]  /*0e60*/  HFMA2.MMA R22, -RZ, RZ, 0, 5.9604644775390625e-08 ;  /* 0x00000001ff167435 */ /* 0x000fe200000001ff */
[----:B---3--:R-:W-:Y:S02]  /*0e70*/  MOV R23, R8 ;  /* 0x0000000800177202 */ /* 0x008fe40000000f00 */
[----:B------:R-:W-:Y:S02]  /*0e80*/  MOV R25, 0x1f ;  /* 0x0000001f00197802 */ /* 0x000fe40000000f00 */
[----:B------:R-:W-:-:S07]  /*0e90*/  MOV R20, 0xffffffff ;  /* 0xffffffff00147802 */ /* 0x000fce0000000f00 */
[----:B012---:R-:W-:Y:S05]  /*0ea0*/  WARPSYNC.COLLECTIVE R20, `(.L_x_5026) ;  /* 0x0000000014087348 */ /* 0x007fea0003c00000 */
[----:B------:R3:W4:Y:S02]  /*0eb0*/  SHFL.BFLY P2, R21, R23, R22, R25 ;  /* 0x0c00001617157389 */ /* 0x0007240000040019 */
[----:B01234-:R-:W-:Y:S01]  /*0ec0*/  ENDCOLLECTIVE ;  /* 0x000000000000791b */ /* 0x01ffe20003800000 */
.L_x_5026:
[----:B------:R-:W-:Y:S01]  /*0ed0*/  HFMA2.MMA R22, -RZ, RZ, 0, 1.1920928955078125e-07 ;  /* 0x00000002ff167435 */ /* 0x000fe200000001ff */
[----:B------:R-:W-:-:S05]  /*0ee0*/  MOV R9, R21 ;  /* 0x0000001500097202 */ /* 0x000fca0000000f00 */
[----:B------:R-:W-:-:S05]  /*0ef0*/  FADD.FTZ R9, R8, R9 ;  /* 0x0000000908097221 */ /* 0x000fca0000010000 */
[----:B------:R-:W-:-:S07]  /*0f00*/  MOV R23, R9 ;  /* 0x0000000900177202 */ /* 0x000fce0000000f00 */
[----:B------:R-:W-:Y:S05]  /*0f10*/  WARPSYNC.COLLECTIVE R20, `(.L_x_5027) ;  /* 0x0000000014087348 */ /* 0x000fea0003c00000 */
[----:B------:R0:W1:Y:S02]  /*0f20*/  SHFL.BFLY P2, R21, R23, R22, R25 ;  /* 0x0c00001617157389 */ /* 0x0000640000040019 */
[----:B01----:R-:W-:Y:S01]  /*0f30*/  ENDCOLLECTIVE ;  /* 0x000000000000791b */ /* 0x003fe20003800000 */
.L_x_5027:
[----:B------:R-:W-:Y:S01]  /*0f40*/  HFMA2.MMA R22, -RZ, RZ, 0, 2.384185791015625e-07 ;  /* 0x00000004ff167435 */ /* 0x000fe200000001ff */
[----:B------:R-:W-:-:S04]  /*0f50*/  IMAD.MOV.U32 R12, RZ, RZ, R21 ;  /* 0x000000ffff0c7224 */ /* 0x000fc800078e0015 */
[----:B------:R-:W-:-:S05]  /*0f60*/  FADD.FTZ R12, R9, R12 ;  /* 0x0000000c090c7221 */ /* 0x000fca0000010000 */
[----:B------:R-:W-:-:S07]  /*0f70*/  MOV R23, R12 ;  /* 0x0000000c00177202 */ /* 0x000fce0000000f00 */
[----:B------:R-:W-:Y:S05]  /*0f80*/  WARPSYNC.COLLECTIVE R20, `(.L_x_5028) ;  /* 0x0000000014087348 */ /* 0x000fea0003c00000 */
[----:B------:R0:W1:Y:S02]  /*0f90*/  SHFL.BFLY P2, R21, R23, R22, R25 ;  /* 0x0c00001617157389 */ /* 0x0000640000040019 */
[----:B01----:R-:W-:Y:S01]  /*0fa0*/  ENDCOLLECTIVE ;  /* 0x000000000000791b */ /* 0x003fe20003800000 */
.L_x_5028:
[----:B------:R-:W-:Y:S01]  /*0fb0*/  HFMA2.MMA R22, -RZ, RZ, 0, 4.76837158203125e-07 ;  /* 0x00000008ff167435 */ /* 0x000fe200000001ff */
[----:B------:R-:W-:-:S05]  /*0fc0*/  MOV R13, R21 ;  /* 0x00000015000d7202 */ /* 0x000fca0000000f00 */
[----:B------:R-:W-:-:S05]  /*0fd0*/  FADD.FTZ R13, R12, R13 ;  /* 0x0000000d0c0d7221 */ /* 0x000fca0000010000 */
[----:B------:R-:W-:-:S07]  /*0fe0*/  MOV R23, R13 ;  /* 0x0000000d00177202 */ /* 0x000fce0000000f00 */
[----:B------:R-:W-:Y:S05]  /*0ff0*/  WARPSYNC.COLLECTIVE R20, `(.L_x_5029) ;  /* 0x0000000014087348 */ /* 0x000fea0003c00000 */
[----:B------:R0:W1:Y:S02]  /*1000*/  SHFL.BFLY P2, R21, R23, R22, R25 ;  /* 0x0c00001617157389 */ /* 0x0000640000040019 */
[----:B01----:R-:W-:Y:S01]  /*1010*/  ENDCOLLECTIVE ;  /* 0x000000000000791b */ /* 0x003fe20003800000 */
.L_x_5029:
[----:B------:R-:W-:Y:S01]  /*1020*/  HFMA2.MMA R22, -RZ, RZ, 0, 9.5367431640625e-07 ;  /* 0x00000010ff167435 */ /* 0x000fe200000001ff */
[----:B------:R-:W-:-:S05]  /*1030*/  MOV R8, R21 ;  /* 0x0000001500087202 */ /* 0x000fca0000000f00 */
[----:B------:R-:W-:-:S05]  /*1040*/  FADD.FTZ R9, R13, R8 ;  /* 0x000000080d097221 */ /* 0x000fca0000010000 */
[----:B------:R-:W-:-:S07]  /*1050*/  MOV R23, R9 ;  /* 0x0000000900177202 */ /* 0x000fce0000000f00 */
[----:B------:R-:W-:Y:S05]  /*1060*/  WARPSYNC.COLLECTIVE R20, `(.L_x_5030) ;  /* 0x0000000014087348 */ /* 0x000fea0003c00000 */
[----:B------:R0:W1:Y:S02]  /*1070*/  SHFL.BFLY P2, R21, R23, R22, R25 ;  /* 0x0c00001617157389 */ /* 0x0000640000040019 */
[----:B01----:R-:W-:Y:S01]  /*1080*/  ENDCOLLECTIVE ;  /* 0x000000000000791b */ /* 0x003fe20003800000 */
.L_x_5030:
[----:B------:R-:W-:Y:S01]  /*1090*/  HFMA2.MMA R22, -RZ, RZ, 0, 5.9604644775390625e-08 ;  /* 0x00000001ff167435 */ /* 0x000fe200000001ff */
[----:B------:R-:W-:Y:S01]  /*10a0*/  IMAD.MOV.U32 R23, RZ, RZ, R11 ;  /* 0x000000ffff177224 */ /* 0x000fe200078e000b */
[----:B------:R-:W-:-:S09]  /*10b0*/  MOV R8, R21 ;  /* 0x0000001500087202 */ /* 0x000fd20000000f00 */
[----:B------:R-:W-:Y:S05]  /*10c0*/  WARPSYNC.COLLECTIVE R20, `(.L_x_5031) ;  /* 0x0000000014087348 */ /* 0x000fea0003c00000 */
[----:B------:R0:W1:Y:S02]  /*10d0*/  SHFL.BFLY P2, R21, R23, R22, R25 ;  /* 0x0c00001617157389 */ /* 0x0000640000040019 */
[----:B01----:R-:W-:Y:S01]  /*10e0*/  ENDCOLLECTIVE ;  /* 0x000000000000791b */ /* 0x003fe20003800000 */
.L_x_5031:
[----:B------:R-:W-:Y:S01]  /*10f0*/  HFMA2.MMA R22, -RZ, RZ, 0, 1.1920928955078125e-07 ;  /* 0x00000002ff167435 */ /* 0x000fe200000001ff */
[----:B------:R-:W-:-:S05]  /*1100*/  MOV R12, R21 ;  /* 0x00000015000c7202 */ /* 0x000fca0000000f00 */
[----:B------:R-:W-:-:S05]  /*1110*/  FADD.FTZ R14, R11, R12 ;  /* 0x0000000c0b0e7221 */ /* 0x000fca0000010000 */
[----:B------:R-:W-:-:S07]  /*1120*/  MOV R23, R14 ;  /* 0x0000000e00177202 */ /* 0x000fce0000000f00 */
[----:B------:R-:W-:Y:S05]  /*1130*/  WARPSYNC.COLLECTIVE R20, `(.L_x_5032) ;  /* 0x0000000014087348 */ /* 0x000fea0003c00000 */
[----:B------:R0:W1:Y:S02]  /*1140*/  SHFL.BFLY P2, R21, R23, R22, R25 ;  /* 0x0c00001617157389 */ /* 0x0000640000040019 */
[----:B01----:R-:W-:Y:S01]  /*1150*/  ENDCOLLECTIVE ;  /* 0x000000000000791b */ /* 0x003fe20003800000 */
.L_x_5032:
[----:B------:R-:W-:Y:S01]  /*1160*/  HFMA2.MMA R22, -RZ, RZ, 0, 2.384185791015625e-07 ;  /* 0x00000004ff167435 */ /* 0x000fe200000001ff */
[----:B------:R-:W-:-:S05]  /*1170*/  MOV R13, R21 ;  /* 0x00000015000d7202 */ /* 0x000fca0000000f00 */
[----:B------:R-:W-:-:S05]  /*1180*/  FADD.FTZ R15, R14, R13 ;  /* 0x0000000d0e0f7221 */ /* 0x000fca0000010000 */
[----:B------:R-:W-:-:S07]  /*1190*/  MOV R23, R15 ;  /* 0x0000000f00177202 */ /* 0x000fce0000000f00 */
[----:B------:R-:W-:Y:S05]  /*11a0*/  WARPSYNC.COLLECTIVE R20, `(.L_x_5033) ;  /* 0x0000000014087348 */ /* 0x000fea0003c00000 */
[----:B------:R0:W1:Y:S02]  /*11b0*/  SHFL.BFLY P2, R21, R23, R22, R25 ;  /* 0x0c00001617157389 */ /* 0x0000640000040019 */
[----:B01----:R-:W-:Y:S01]  /*11c0*/  ENDCOLLECTIVE ;  /* 0x000000000000791b */ /* 0x003fe20003800000 */
.L_x_5033:
[----:B------:R-:W-:Y:S01]  /*11d0*/  IMAD.MOV.U32 R22, RZ, RZ, 0x8 ;  /* 0x00000008ff167424 */ /* 0x000fe200078e00ff */
[----:B------:R-:W-:-:S05]  /*11e0*/  MOV R16, R21 ;  /* 0x0000001500107202 */ /* 0x000fca0000000f00 */
[----:B------:R-:W-:-:S05]  /*11f0*/  FADD.FTZ R16, R15, R16 ;  /* 0x000000100f107221 */ /* 0x000fca0000010000 */
[----:B------:R-:W-:-:S07]  /*1200*/  MOV R23, R16 ;  /* 0x0000001000177202 */ /* 0x000fce0000000f00 */
[----:B------:R-:W-:Y:S05]  /*1210*/  WARPSYNC.COLLECTIVE R20, `(.L_x_5034) ;  /* 0x0000000014087348 */ /* 0x000fea0003c00000 */
[----:B------:R0:W1:Y:S02]  /*1220*/  SHFL.BFLY P2, R21, R23, R22, R25 ;  /* 0x0c00001617157389 */ /* 0x0000640000040019 */
[----:B01----:R-:W-:Y:S01]  /*1230*/  ENDCOLLECTIVE ;  /* 0x000000000000791b */ /* 0x003fe20003800000 */
.L_x_5034:
[----:B------:R-:W-:Y:S01]  /*1240*/  HFMA2.MMA R22, -RZ, RZ, 0, 9.5367431640625e-07 ;  /* 0x00000010ff167435 */ /* 0x000fe200000001ff */
[----:B------:R-:W-:-:S05]  /*1250*/  MOV R11, R21 ;  /* 0x00000015000b7202 */ /* 0x000fca0000000f00 */
[----:B------:R-:W-:-:S05]  /*1260*/  FADD.FTZ R11, R16, R11 ;  /* 0x0000000b100b7221 */ /* 0x000fca0000010000 */
[----:B------:R-:W-:-:S07]  /*1270*/  MOV R23, R11 ;  /* 0x0000000b00177202 */ /* 0x000fce0000000f00 */
[----:B------:R-:W-:Y:S05]  /*1280*/  WARPSYNC.COLLECTIVE R20, `(.L_x_5035) ;  /* 0x0000000014087348 */ /* 0x000fea0003c00000 */
[----:B------:R0:W1:Y:S02]  /*1290*/  SHFL.BFLY P2, R21, R23, R22, R25 ;  /* 0x0c00001617157389 */ /* 0x0000640000040019 */
[----:B01----:R-:W-:Y:S01]  /*12a0*/  ENDCOLLECTIVE ;  /* 0x000000000000791b */ /* 0x003fe20003800000 */
.L_x_5035:
[----:B------:R-:W-:Y:S01]  /*12b0*/  HFMA2.MMA R22, -RZ, RZ, 0, 5.9604644775390625e-08 ;  /* 0x00000001ff167435 */ /* 0x000fe200000001ff */
[----:B------:R-:W-:Y:S02]  /*12c0*/  MOV R23, R10 ;  /* 0x0000000a00177202 */ /* 0x000fe40000000f00 */
[----:B------:R-:W-:-:S08]  /*12d0*/  MOV R12, R21 ;  /* 0x00000015000c7202 */ /* 0x000fd00000000f00 */
[----:B------:R-:W-:Y:S05]  /*12e0*/  WARPSYNC.COLLECTIVE R20, `(.L_x_5036) ;  /* 0x0000000014087348 */ /* 0x000fea0003c00000 */
[----:B------:R0:W1:Y:S02]  /*12f0*/  SHFL.BFLY P2, R21, R23, R22, R25 ;  /* 0x0c00001617157389 */ /* 0x0000640000040019 */
[----:B01----:R-:W-:Y:S01]  /*1300*/  ENDCOLLECTIVE ;  /* 0x000000000000791b */ /* 0x003fe20003800000 */
.L_x_5036:
[----:B------:R-:W-:Y:S01]  /*1310*/  HFMA2.MMA R22, -RZ, RZ, 0, 1.1920928955078125e-07 ;  /* 0x00000002ff167435 */ /* 0x000fe200000001ff */
[----:B------:R-:W-:-:S05]  /*1320*/  MOV R13, R21 ;  /* 0x00000015000d7202 */ /* 0x000fca0000000f00 */
[----:B------:R-:W-:-:S05]  /*1330*/  FADD.FTZ R17, R10, R13 ;  /* 0x0000000d0a117221 */ /* 0x000fca0000010000 */
[----:B------:R-:W-:-:S07]  /*1340*/  MOV R23, R17 ;  /* 0x0000001100177202 */ /* 0x000fce0000000f00 */
[----:B------:R-:W-:Y:S05]  /*1350*/  WARPSYNC.COLLECTIVE R20, `(.L_x_5037) ;  /* 0x0000000014087348 */ /* 0x000fea0003c00000 */
[----:B------:R0:W1:Y:S02]  /*1360*/  SHFL.BFLY P2, R21, R23, R22, R25 ;  /* 0x0c00001617157389 */ /* 0x0000640000040019 */
[----:B01----:R-:W-:Y:S01]  /*1370*/  ENDCOLLECTIVE ;  /* 0x000000000000791b */ /* 0x003fe20003800000 */
.L_x_5037:
[----:B------:R-:W-:Y:S01]  /*1380*/  HFMA2.MMA R22, -RZ, RZ, 0, 2.384185791015625e-07 ;  /* 0x00000004ff167435 */ /* 0x000fe200000001ff */
[----:B------:R-:W-:-:S04]  /*1390*/  IMAD.MOV.U32 R16, RZ, RZ, R21 ;  /* 0x000000ffff107224 */ /* 0x000fc800078e0015 */
[----:B------:R-:W-:-:S05]  /*13a0*/  FADD.FTZ R18, R17, R16 ;  /* 0x0000001011127221 */ /* 0x000fca0000010000 */
[----:B------:R-:W-:-:S07]  /*13b0*/  MOV R23, R18 ;  /* 0x0000001200177202 */ /* 0x000fce0000000f00 */
[----:B------:R-:W-:Y:S05]  /*13c0*/  WARPSYNC.COLLECTIVE R20, `(.L_x_5038) ;  /* 0x0000000014087348 */ /* 0x000fea0003c00000 */
[----:B------:R0:W1:Y:S02]  /*13d0*/  SHFL.BFLY P2, R21, R23, R22, R25 ;  /* 0x0c00001617157389 */ /* 0x0000640000040019 */
[----:B01----:R-:W-:Y:S01]  /*13e0*/  ENDCOLLECTIVE ;  /* 0x000000000000791b */ /* 0x003fe20003800000 */
.L_x_5038:
[----:B------:R-:W-:Y:S01]  /*13f0*/  HFMA2.MMA R22, -RZ, RZ, 0, 4.76837158203125e-07 ;  /* 0x00000008ff167435 */ /* 0x000fe200000001ff */
[----:B------:R-:W-:-:S05]  /*1400*/  MOV R19, R21 ;  /* 0x0000001500137202 */ /* 0x000fca0000000f00 */
[----:B------:R-:W-:-:S05]  /*1410*/  FADD.FTZ R19, R18, R19 ;  /* 0x0000001312137221 */ /* 0x000fca0000010000 */
[----:B------:R-:W-:-:S07]  /*1420*/  MOV R23, R19 ;  /* 0x0000001300177202 */ /* 0x000fce0000000f00 */
[----:B------:R-:W-:Y:S05]  /*1430*/  WARPSYNC.COLLECTIVE R20, `(.L_x_5039) ;  /* 0x0000000014087348 */ /* 0x000fea0003c00000 */
[----:B------:R0:W1:Y:S02]  /*1440*/  SHFL.BFLY P2, R21, R23, R22, R25 ;  /* 0x0c00001617157389 */ /* 0x0000640000040019 */
[----:B01----:R-:W-:Y:S01]  /*1450*/  ENDCOLLECTIVE ;  /* 0x000000000000791b */ /* 0x003fe20003800000 */
.L_x_5039:
[----:B------:R-:W-:Y:S01]  /*1460*/  HFMA2.MMA R22, -RZ, RZ, 0, 9.5367431640625e-07 ;  /* 0x00000010ff167435 */ /* 0x000fe200000001ff */
[----:B------:R-:W-:-:S05]  /*1470*/  MOV R10, R21 ;  /* 0x00000015000a7202 */ /* 0x000fca0000000f00 */
[----:B------:R-:W-:-:S05]  /*1480*/  FADD.FTZ R10, R19, R10 ;  /* 0x0000000a130a7221 */ /* 0x000fca0000010000 */
[----:B------:R-:W-:-:S07]  /*1490*/  MOV R23, R10 ;  /* 0x0000000a00177202 */ /* 0x000fce0000000f00 */
[----:B------:R-:W-:Y:S05]  /*14a0*/  WARPSYNC.COLLECTIVE R20, `(.L_x_5040) ;  /* 0x0000000014087348 */ /* 0x000fea0003c00000 */
[----:B------:R0:W1:Y:S02]  /*14b0*/  SHFL.BFLY P2, R21, R23, R22, R25 ;  /* 0x0c00001617157389 */ /* 0x0000640000040019 */
[----:B01----:R-:W-:Y:S01]  /*14c0*/  ENDCOLLECTIVE ;  /* 0x000000000000791b */ /* 0x003fe20003800000 */
.L_x_5040:
[----:B------:R-:W-:Y:S01]  /*14d0*/  MOV R15, R21 ;  /* 0x00000015000f7202 */ /* 0x000fe20000000f00 */
[----:B------:R-:W-:Y:S06]  /*14e0*/  BRA `(.L_x_5041) ;  /* 0xfffffff400dc7947 */ /* 0x000fec000383ffff */
.L_x_5042:
        /* <DEDUP_REMOVED lines=9> */
.L_x_15220:


//--------------------- .text._ZN10layer_norm13ln_bwd_kernelINS_13Kernel_traitsIf13__nv_bfloat16S2_S2_fjLj7168ELj1ELj1ELj8ELj8ENS_18Kernel_traits_baseILj7168EfS2_S2_S2_fjLj256EEEEELb1ELb1ELb1ELb1EEEvNS_9BwdParamsE --------------------------
	.section	.text._ZN10layer_norm13ln_bwd_kernelINS_13Kernel_traitsIf13__nv_bfloat16S2_S2_fjLj7168ELj1ELj1ELj8ELj8ENS_18Kernel_traits_baseILj7168EfS2_S2_S2_fjLj256EEEEELb1ELb1ELb1ELb1EEEvNS_9BwdParamsE,"ax",@progbits
	.align	128
        .global         _ZN10layer_norm13ln_bwd_kernelINS_13Kernel_traitsIf13__nv_bfloat16S2_S2_fjLj7168ELj1ELj1ELj8ELj8ENS_18Kernel_traits_baseILj7168EfS2_S2_S2_fjLj256EEEEELb1ELb1ELb1ELb1EEEvNS_9BwdParamsE
        .type           _ZN10layer_norm13ln_bwd_kernelINS_13Kernel_traitsIf13__nv_bfloat16S2_S2_fjLj7168ELj1ELj1ELj8ELj8ENS_18Kernel_traits_baseILj7168EfS2_S2_S2_fjLj256EEEEELb1ELb1ELb1ELb1EEEvNS_9BwdParamsE,@function
        .size           _ZN10layer_norm13ln_bwd_kernelINS_13Kernel_traitsIf13__nv_bfloat16S2_S2_fjLj7168ELj1ELj1ELj8ELj8ENS_18Kernel_traits_baseILj7168EfS2_S2_S2_fjLj256EEEEELb1ELb1ELb1ELb1EEEvNS_9BwdParamsE,(.L_x_15221 - _ZN10layer_norm13ln_bwd_kernelINS_13Kernel_traitsIf13__nv_bfloat16S2_S2_fjLj7168ELj1ELj1ELj8ELj8ENS_18Kernel_traits_baseILj7168EfS2_S2_S2_fjLj256EEEEELb1ELb1ELb1ELb1EEEvNS_9BwdParamsE)
        .other          _ZN10layer_norm13ln_bwd_kernelINS_13Kernel_traitsIf13__nv_bfloat16S2_S2_fjLj7168ELj1ELj1ELj8ELj8ENS_18Kernel_traits_baseILj7168EfS2_S2_S2_fjLj256EEEEELb1ELb1ELb1ELb1EEEvNS_9BwdParamsE,@"STO_CUDA_ENTRY STV_DEFAULT"
_ZN10layer_norm13ln_bwd_kernelINS_13Kernel_traitsIf13__nv_bfloat16S2_S2_fjLj7168ELj1ELj1ELj8ELj8ENS_18Kernel_traits_baseILj7168EfS2_S2_S2_fjLj256EEEEELb1ELb1ELb1ELb1EEEvNS_9BwdParamsE:
.text._ZN10layer_norm13ln_bwd_kernelINS_13Kernel_traitsIf13__nv_bfloat16S2_S2_fjLj7168ELj1ELj1ELj8ELj8ENS_18Kernel_traits_baseILj7168EfS2_S2_S2_fjLj256EEEEELb1ELb1ELb1ELb1EEEvNS_9BwdParamsE:
[----:B------:R-:W-:Y:S01]  /*0000*/  LDC R1, c[0x0][0x28] ;  /* 0x00000a00ff017b82 */ /* 0x000fe20000000800 */
[----:B------:R-:W0:Y:S07]  /*0010*/  S2R R0, SR_TID.X ;  /* 0x0000000000007919 */ /* 0x000e2e0000002100 */
[----:B------:R-:W0:Y:S01]  /*0020*/  S2UR UR4, SR_CTAID.X ;  /* 0x00000000000479c3 */ /* 0x000e220000002500 */
[----:B------:R-:W-:Y:S01]  /*0030*/  ULDC UR10, c[0x0][0x290] ;  /* 0x0000a400000a7ab9 */ /* 0x000fe20000000800 */
[----:B------:R-:W-:Y:S01]  /*0040*/  ULDC.64 UR14, c[0x0][0x298] ;  /* 0x0000a600000e7ab9 */ /* 0x000fe20000000a00 */
        /* <DEDUP_REMOVED lines=51> */
.L_x_5043:
[----:B------:R-:W-:Y:S01]  /*0380*/  SHF.L.U32 R0, R0, 0x4, RZ ;  /* 0x0000000400007819 */ /* 0x000fe200000006ff */
[----:B------:R-:W-:Y:S01]  /*0390*/  ULDC.64 UR8, c[0x0][0x278] ;  /* 0x00009e0000087ab9 */ /* 0x000fe20000000a00 */
[----:B------:R-:W-:Y:S01]  /*03a0*/  ULDC.64 UR6, c[0x0][0x260] ;  /* 0x0000980000067ab9 */ /* 0x000fe20000000a00 */
[----:B------:R-:W0:Y:S01]  /*03b0*/  LDC.U8 R252, c[0x0][0x2a0] ;  /* 0x0000a800fffc7b82 */ /* 0x000e220000000000 */
[----:B------:R-:W-:-:S04]  /*03c0*/  LOP3.LUT R0, R0, 0xff0, RZ, 0xc0, !PT ;  /* 0x00000ff000007812 */ /* 0x000fc800078ec0ff */
[C---:B------:R-:W-:Y:S02]  /*03d0*/  IADD3 R6, P1, R0.reuse, UR8, RZ ;  /* 0x0000000800067c10 */ /* 0x040fe4000ff3e0ff */
[----:B------:R-:W-:-:S03]  /*03e0*/  IADD3 R4, P0, R0, UR6, RZ ;  /* 0x0000000600047c10 */ /* 0x000fc6000ff1e0ff */
        /* <DEDUP_REMOVED lines=59> */
.L_x_5222:
[----:B01----:R-:W0:Y:S01]  /*07a0*/  LDC.64 R4, c[0x0][0x288] ;  /* 0x0000a200ff047b82 */ /* 0x003e220000000a00 */
[----:B------:R-:W1:Y:S07]  /*07b0*/  S2R R247, SR_TID.X ;  /* 0x0000000000f77919 */ /* 0x000e6e0000002100 */
[----:B------:R-:W2:Y:S08]  /*07c0*/  LDC.64 R8, c[0x0][0x280] ;  /* 0x0000a000ff087b82 */ /* 0x000eb00000000a00 */
[----:B------:R-:W3:Y:S01]  /*07d0*/  LDC R246, c[0x0][0x218] ;  /* 0x00008600fff67b82 */ /* 0x000ee20000000800 */
[----:B0-----:R-:W-:-:S07]  /*07e0*/  IMAD.WIDE R4, R2, 0x4, R4 ;  /* 0x0000000402047825 */ /* 0x001fce00078e0204 */
[----:B------:R-:W0:Y:S01]  /*07f0*/  LDC.64 R6, c[0x0][0x258] ;  /* 0x00009600ff067b82 */ /* 0x000e220000000a00 */
[----:B------:R2:W4:Y:S07]  /*0800*/  LDG.E R210, desc[UR4][R4.64] ;  /* 0x0000000404d27981 */ /* 0x00052e000c1e1900 */
[----:B------:R-:W0:Y:S01]  /*0810*/  LDC.64 R10, c[0x0][0x2c8] ;  /* 0x0000b200ff0a7b82 */ /* 0x000e220000000a00 */
[----:B--2---:R-:W-:-:S04]  /*0820*/  IMAD.WIDE R4, R2, 0x4, R8 ;  /* 0x0000000402047825 */ /* 0x004fc800078e0208 */
[C---:B---3--:R-:W-:Y:S01]  /*0830*/  IMAD R8, R2.reuse, R246, RZ ;  /* 0x000000f602087224 */ /* 0x048fe200078e02ff */
[----:B-1----:R-:W-:Y:S01]  /*0840*/  LOP3.LUT R245, R247, 0xff, RZ, 0xc0, !PT ;  /* 0x000000fff7f57812 */ /* 0x002fe200078ec0ff */
[----:B-----5:R1:W5:Y:S03]  /*0850*/  LDG.E R200, desc[UR4][R4.64] ;  /* 0x0000000404c87981 */ /* 0x020366000c1e1900 */
[----:B------:R-:W-:Y:S01]  /*0860*/  SHF.R.S32.HI R9, RZ, 0x1f, R8 ;  /* 0x0000001fff097819 */ /* 0x000fe20000011408 */
[----:B0-----:R-:W-:-:S03]  /*0870*/  IMAD.WIDE R6, R2, 0x4, R6 ;  /* 0x0000000402067825 */ /* 0x001fc600078e0206 */
[----:B------:R-:W-:Y:S02]  /*0880*/  LEA.HI R8, R9, R8, RZ, 0x2 ;  /* 0x0000000809087211 */ /* 0x000fe400078f10ff */
[----:B------:R0:W5:Y:S02]  /*0890*/  LDG.E R3, desc[UR4][R6.64] ;  /* 0x0000000406037981 */ /* 0x000164000c1e1900 */
[----:B-1----:R-:W-:Y:S01]  /*08a0*/  LEA.HI.SX32 R4, R8, R245, 0x1e ;  /* 0x000000f508047211 */ /* 0x002fe200078ff2ff */
[----:B------:R-:W-:Y:S03]  /*08b0*/  BSSY B0, `(.L_x_5045) ;  /* 0x00001bb000007945 */ /* 0x000fe60003800000 */
[C---:B------:R-:W-:Y:S01]  /*08c0*/  IADD3 R211, R4.reuse, 0x100, RZ ;  /* 0x0000010004d37810 */ /* 0x040fe20007ffe0ff */
[C---:B------:R-:W-:Y:S01]  /*08d0*/  VIADD R5, R4.reuse, 0x200 ;  /* 0x0000020004057836 */ /* 0x040fe20000000000 */
[C---:B0-----:R-:W-:Y:S01]  /*08e0*/  IADD3 R6, R4.reuse, 0x300, RZ ;  /* 0x0000030004067810 */ /* 0x041fe20007ffe0ff */
[----:B------:R-:W-:-:S04]  /*08f0*/  IMAD.WIDE.U32 R170, R4, 0x8, R10 ;  /* 0x0000000804aa7825 */ /* 0x000fc800078e000a */
[----:B------:R-:W-:-:S04]  /*0900*/  IMAD.WIDE.U32 R168, R211, 0x8, R10 ;  /* 0x00000008d3a87825 */ /* 0x000fc800078e000a */
[----:B------:R-:W-:-:S04]  /*0910*/  IMAD.WIDE.U32 R30, R5, 0x8, R10 ;  /* 0x00000008051e7825 */ /* 0x000fc800078e000a */
[----:B------:R-:W-:Y:S01]  /*0920*/  IMAD.WIDE.U32 R28, R6, 0x8, R10 ;  /* 0x00000008061c7825 */ /* 0x000fe200078e000a */
[----:B----4-:R-:W-:-:S13]  /*0930*/  ISETP.GT.AND P2, PT, R210, RZ, PT ;  /* 0x000000ffd200720c */ /* 0x010fda0003f44270 */
[----:B------:R-:W-:Y:S05]  /*0940*/  @P2 BRA `(.L_x_5046) ;  /* 0x0000000000c02947 */ /* 0x000fea0003800000 */
[----:B------:R-:W-:Y:S01]  /*0950*/  MOV R216, UR18 ;  /* 0x0000001200d87c02 */ /* 0x000fe20008000f00 */
[----:B------:R-:W-:Y:S01]  /*0960*/  IMAD.U32 R215, RZ, RZ, UR19 ;  /* 0x00000013ffd77e24 */ /* 0x000fe2000f8e00ff */
[----:B-----5:R-:W-:Y:S02]  /*0970*/  ISETP.GE.AND P3, PT, R200, 0x1, PT ;  /* 0x00000001c800780c */ /* 0x020fe40003f66270 */
[----:B------:R-:W-:-:S04]  /*0980*/  ISETP.NE.U32.AND P0, PT, R216, RZ, PT ;  /* 0x000000ffd800720c */ /* 0x000fc80003f05070 */
[----:B------:R-:W-:-:S07]  /*0990*/  ISETP.NE.AND.EX P0, PT, R215, RZ, PT, P0 ;  /* 0x000000ffd700720c */ /* 0x000fce0003f05300 */
[----:B------:R-:W-:-:S06]  /*09a0*/  @P3 IADD3 R7, R200, -0x1, RZ ;  /* 0xffffffffc8073810 */ /* 0x000fcc0007ffe0ff */
[----:B------:R0:W5:Y:S01]  /*09b0*/  @P0 LDG.E.64 R196, desc[UR4][R168.64] ;  /* 0x00000004a8c40981 */ /* 0x000162000c1e1b00 */
[----:B------:R-:W-:Y:S01]  /*09c0*/  @P3 IMAD R7, R7, R246, RZ ;  /* 0x000000f607073224 */ /* 0x000fe200078e02ff */
[C---:B------:R-:W-:Y:S02]  /*09d0*/  @P0 IADD3 R9, R4.reuse, 0x400, RZ ;  /* 0x0000040004090810 */ /* 0x040fe40007ffe0ff */
[----:B------:R1:W5:Y:S01]  /*09e0*/  @P0 LDG.E.64 R192, desc[UR4][R28.64] ;  /* 0x000000041cc00981 */ /* 0x000362000c1e1b00 */
[C---:B------:R-:W-:Y:S01]  /*09f0*/  @P0 IADD3 R210, R4.reuse, 0x500, RZ ;  /* 0x0000050004d20810 */ /* 0x040fe20007ffe0ff */
[----:B------:R-:W-:Y:S02]  /*0a00*/  @P0 VIADD R212, R4, 0x600 ;  /* 0x0000060004d40836 */ /* 0x000fe40000000000 */
[----:B------:R2:W5:Y:S01]  /*0a10*/  @P0 LDG.E.64 R194, desc[UR4][R30.64] ;  /* 0x000000041ec20981 */ /* 0x000562000c1e1b00 */
[----:B0-----:R-:W0:Y:S03]  /*0a20*/  LDC.64 R168, c[0x0][0x240] ;  /* 0x00009000ffa87b82 */ /* 0x001e260000000a00 */
[----:B------:R-:W5:Y:S01]  /*0a30*/  @P0 LDG.E.64 R198, desc[UR4][R170.64] ;  /* 0x00000004aac60981 */ /* 0x000f62000c1e1b00 */
[----:B-1----:R-:W-:Y:S01]  /*0a40*/  @P3 SHF.R.S32.HI R28, RZ, 0x1f, R7 ;  /* 0x0000001fff1c3819 */ /* 0x002fe20000011407 */
[----:B------:R-:W-:-:S03]  /*0a50*/  @P0 IMAD.WIDE.U32 R8, R9, 0x8, R10 ;  /* 0x0000000809080825 */ /* 0x000fc600078e000a */
[----:B------:R-:W-:Y:S02]  /*0a60*/  @P3 LEA.HI R28, R28, R7, RZ, 0x2 ;  /* 0x000000071c1c3211 */ /* 0x000fe400078f10ff */
[----:B------:R-:W-:Y:S01]  /*0a70*/  MOV R29, RZ ;  /* 0x000000ff001d7202 */ /* 0x000fe20000000f00 */
[----:B------:R1:W5:Y:S01]  /*0a80*/  @P0 LDG.E.64 R190, desc[UR4][R8.64] ;  /* 0x0000000408be0981 */ /* 0x000362000c1e1b00 */
[----:B------:R-:W-:-:S04]  /*0a90*/  @P3 LEA.HI.SX32 R29, R28, R245, 0x1e ;  /* 0x000000f51c1d3211 */ /* 0x000fc800078ff2ff */
[C---:B--2---:R-:W-:Y:S01]  /*0aa0*/  IADD3 R31, R29.reuse, 0x200, RZ ;  /* 0x000002001d1f7810 */ /* 0x044fe20007ffe0ff */
[----:B------:R-:W-:Y:S02]  /*0ab0*/  VIADD R7, R29, 0x100 ;  /* 0x000001001d077836 */ /* 0x000fe40000000000 */
[----:B-1----:R-:W-:-:S04]  /*0ac0*/  @P0 IMAD.WIDE.U32 R8, R210, 0x8, R10 ;  /* 0x00000008d2080825 */ /* 0x002fc800078e000a */
[----:B------:R-:W-:Y:S01]  /*0ad0*/  @P0 IMAD.WIDE.U32 R10, R212, 0x8, R10 ;  /* 0x00000008d40a0825 */ /* 0x000fe200078e000a */
[----:B------:R0:W5:Y:S01]  /*0ae0*/  @P0 LDG.E.64 R188, desc[UR4][R8.64] ;  /* 0x0000000408bc0981 */ /* 0x000162000c1e1b00 */
[----:B------:R-:W-:-:S03]  /*0af0*/  IADD3 R30, R29, 0x500, RZ ;  /* 0x000005001d1e7810 */ /* 0x000fc60007ffe0ff */
[----:B------:R1:W5:Y:S01]  /*0b00*/  @P0 LDG.E.64 R186, desc[UR4][R10.64] ;  /* 0x000000040aba0981 */ /* 0x000362000c1e1b00 */
[C---:B------:R-:W-:Y:S01]  /*0b10*/  VIADD R28, R29.reuse, 0x400 ;  /* 0x000004001d1c7836 */ /* 0x040fe20000000000 */
[----:B------:R-:W-:Y:S01]  /*0b20*/  IADD3 R171, R29, 0x600, RZ ;  /* 0x000006001dab7810 */ /* 0x000fe20007ffe0ff */
[----:B0-----:R-:W-:Y:S01]  /*0b30*/  IMAD.WIDE.U32 R8, R31, 0x4, R168 ;  /* 0x000000041f087825 */ /* 0x001fe200078e00a8 */
[----:B------:R-:W-:-:S03]  /*0b40*/  IADD3 R31, R29, 0x300, RZ ;  /* 0x000003001d1f7810 */ /* 0x000fc60007ffe0ff */
[--C-:B-1----:R-:W-:Y:S02]  /*0b50*/  IMAD.WIDE.U32 R10, R7, 0x4, R168.reuse ;  /* 0x00000004070a7825 */ /* 0x102fe400078e00a8 */
[----:B------:R0:W5:Y:S04]  /*0b60*/  LDG.E R7, desc[UR4][R8.64] ;  /* 0x0000000408077981 */ /* 0x000168000c1e1900 */
[----:B------:R1:W5:Y:S01]  /*0b70*/  LDG.E R212, desc[UR4][R10.64] ;  /* 0x000000040ad47981 */ /* 0x000362000c1e1900 */
[----:B0-----:R-:W-:-:S04]  /*0b80*/  IMAD.WIDE.U32 R8, R29, 0x4, R168 ;  /* 0x000000041d087825 */ /* 0x001fc800078e00a8 */
[--C-:B-1----:R-:W-:Y:S01]  /*0b90*/  IMAD.WIDE.U32 R10, R31, 0x4, R168.reuse ;  /* 0x000000041f0a7825 */ /* 0x102fe200078e00a8 */
[----:B------:R-:W5:Y:S03]  /*0ba0*/  LDG.E R228, desc[UR4][R8.64] ;  /* 0x0000000408e47981 */ /* 0x000f66000c1e1900 */
[----:B------:R-:W-:-:S04]  /*0bb0*/  IMAD.WIDE.U32 R28, R28, 0x4, R168 ;  /* 0x000000041c1c7825 */ /* 0x000fc800078e00a8 */
[--C-:B------:R-:W-:Y:S01]  /*0bc0*/  IMAD.WIDE.U32 R30, R30, 0x4, R168.reuse ;  /* 0x000000041e1e7825 */ /* 0x100fe200078e00a8 */
[----:B------:R-:W5:Y:S03]  /*0bd0*/  LDG.E R8, desc[UR4][R10.64] ;  /* 0x000000040a087981 */ /* 0x000f66000c1e1900 */
[----:B------:R-:W-:Y:S01]  /*0be0*/  IMAD.WIDE.U32 R168, R171, 0x4, R168 ;  /* 0x00000004aba87825 */ /* 0x000fe200078e00a8 */
[----:B------:R-:W5:Y:S04]  /*0bf0*/  LDG.E R9, desc[UR4][R28.64] ;  /* 0x000000041c097981 */ /* 0x000f68000c1e1900 */
[----:B------:R-:W5:Y:S01]  /*0c00*/  LDG.E R11, desc[UR4][R168.64] ;  /* 0x00000004a80b7981 */ /* 0x000f62000c1e1900 */
[----:B------:R-:W-:-:S03]  /*0c10*/  HFMA2.MMA R171, -RZ, RZ, 0, 0 ;  /* 0x00000000ffab7435 */ /* 0x000fc600000001ff */
[----:B------:R0:W5:Y:S02]  /*0c20*/  LDG.E R10, desc[UR4][R30.64] ;  /* 0x000000041e0a7981 */ /* 0x000164000c1e1900 */
[----:B0-----:R-:W-:Y:S01]  /*0c30*/  IMAD.MOV.U32 R30, RZ, RZ, RZ ;  /* 0x000000ffff1e7224 */ /* 0x001fe200078e00ff */
[----:B------:R-:W-:Y:S06]  /*0c40*/  BRA `(.L_x_5047) ;  /* 0x0000001800047947 */ /* 0x000fec0003800000 */
.L_x_5046:
[----:B------:R-:W0:Y:S01]  /*0c50*/  LDC.64 R22, c[0x0][0x2b8] ;  /* 0x0000ae00ff167b82 */ /* 0x000e220000000a00 */
[----:B------:R-:W-:-:S05]  /*0c60*/  IADD3 R7, R210, -0x1, RZ ;  /* 0xffffffffd2077810 */ /* 0x000fca0007ffe0ff */
[----:B------:R-:W-:Y:S02]  /*0c70*/  IMAD R7, R7, R246, RZ ;  /* 0x000000f607077224 */ /* 0x000fe400078e02ff */
[----:B------:R-:W1:Y:S03]  /*0c80*/  LDC.64 R8, c[0x0][0x238] ;  /* 0x00008e00ff087b82 */ /* 0x000e660000000a00 */
[----:B------:R-:W-:-:S04]  /*0c90*/  SHF.R.S32.HI R0, RZ, 0x1f, R7 ;  /* 0x0000001fff007819 */ /* 0x000fc80000011407 */
[----:B------:R-:W-:Y:S01]  /*0ca0*/  LEA.HI R0, R0, R7, RZ, 0x2 ;  /* 0x0000000700007211 */ /* 0x000fe200078f10ff */
[----:B------:R-:W2:Y:S03]  /*0cb0*/  LDC.64 R180, c[0x0][0x250] ;  /* 0x00009400ffb47b82 */ /* 0x000ea60000000a00 */
[----:B------:R-:W-:Y:S02]  /*0cc0*/  LEA.HI.SX32 R25, R0, R245, 0x1e ;  /* 0x000000f500197211 */ /* 0x000fe400078ff2ff */
        /* <DEDUP_REMOVED lines=9> */
[----:B-1----:R-:W-:Y:S01]  /*0d60*/  IMAD.WIDE.U32 R26, R4, 0x8, R8 ;  /* 0x00000008041a7825 */ /* 0x002fe200078e0008 */
[----:B------:R-:W3:Y:S03]  /*0d70*/  LDG.E.64 R12, desc[UR4][R12.64] ;  /* 0x000000040c0c7981 */ /* 0x000ee6000c1e1b00 */
[----:B------:R-:W-:Y:S02]  /*0d80*/  IMAD.WIDE.U32 R14, R15, 0x8, R22 ;  /* 0x000000080f0e7825 */ /* 0x000fe400078e0016 */
[----:B------:R-:W4:Y:S02]  /*0d90*/  LDG.E.64 R26, desc[UR4][R26.64] ;  /* 0x000000041a1a7981 */ /* 0x000f24000c1e1b00 */
[----:B--2---:R-:W-:-:S02]  /*0da0*/  IMAD.WIDE R220, R2, 0x4, R180 ;  /* 0x0000000402dc7825 */ /* 0x004fc400078e02b4 */
[----:B------:R-:W2:Y:S02]  /*0db0*/  LDG.E.64 R14, desc[UR4][R14.64] ;  /* 0x000000040e0e7981 */ /* 0x000ea4000c1e1b00 */
[----:B------:R-:W-:Y:S02]  /*0dc0*/  IMAD.WIDE.U32 R24, R25, 0x8, R22 ;  /* 0x0000000819187825 */ /* 0x000fe400078e0016 */
[----:B------:R-:W2:Y:S02]  /*0dd0*/  LDG.E R0, desc[UR4][R220.64] ;  /* 0x00000004dc007981 */ /* 0x000ea4000c1e1900 */
        /* <DEDUP_REMOVED lines=9> */
[----:B------:R-:W2:Y:S02]  /*0e70*/  LDG.E.64 R174, desc[UR4][R174.64] ;  /* 0x00000004aeae7981 */ /* 0x000ea4000c1e1b00 */
[----:B------:R-:W-:-:S04]  /*0e80*/  IMAD.WIDE.U32 R18, R19, 0x8, R22 ;  /* 0x0000000813127825 */ /* 0x000fc800078e0016 */
[----:B------:R-:W-:Y:S02]  /*0e90*/  VIADD R217, R4, 0x400 ;  /* 0x0000040004d97836 */ /* 0x000fe40000000000 */
[----:B------:R-:W-:Y:S01]  /*0ea0*/  IMAD.WIDE.U32 R176, R6, 0x8, R8 ;  /* 0x0000000806b07825 */ /* 0x000fe200078e0008 */
[----:B------:R-:W-:Y:S01]  /*0eb0*/  IADD3 R223, R4, 0x500, RZ ;  /* 0x0000050004df7810 */ /* 0x000fe20007ffe0ff */
[----:B------:R-:W2:Y:S02]  /*0ec0*/  LDG.E.64 R18, desc[UR4][R18.64] ;  /* 0x0000000412127981 */ /* 0x000ea4000c1e1b00 */
[----:B------:R-:W-:Y:S02]  /*0ed0*/  IMAD.WIDE.U32 R20, R21, 0x8, R22 ;  /* 0x0000000815147825 */ /* 0x000fe400078e0016 */
[----:B------:R1:W2:Y:S02]  /*0ee0*/  LDG.E.64 R22, desc[UR4][R178.64] ;  /* 0x00000004b2167981 */ /* 0x0002a4000c1e1b00 */
[----:B------:R-:W-:-:S02]  /*0ef0*/  IMAD.WIDE.U32 R212, R223, 0x8, R8 ;  /* 0x00000008dfd47825 */ /* 0x000fc400078e0008 */
[----:B------:R-:W2:Y:S04]  /*0f00*/  LDG.E.64 R176, desc[UR4][R176.64] ;  /* 0x00000004b0b07981 */ /* 0x000ea8000c1e1b00 */
[----:B------:R-:W2:Y:S01]  /*0f10*/  LDG.E.64 R20, desc[UR4][R20.64] ;  /* 0x0000000414147981 */ /* 0x000ea2000c1e1b00 */
[----:B-1----:R-:W-:-:S03]  /*0f20*/  IMAD.WIDE.U32 R178, R217, 0x8, R8 ;  /* 0x00000008d9b27825 */ /* 0x002fc600078e0008 */
[----:B------:R1:W2:Y:S04]  /*0f30*/  LDG.E.64 R180, desc[UR4][R212.64] ;  /* 0x00000004d4b47981 */ /* 0x0002a8000c1e1b00 */
[----:B------:R-:W2:Y:S01]  /*0f40*/  LDG.E.64 R178, desc[UR4][R178.64] ;  /* 0x00000004b2b27981 */ /* 0x000ea2000c1e1b00 */
[----:B-----5:R-:W-:Y:S02]  /*0f50*/  ISETP.GE.AND P3, PT, R200, 0x1, PT ;  /* 0x00000001c800780c */ /* 0x020fe40003f66270 */
[----:B------:R-:W-:Y:S02]  /*0f60*/  MOV R216, UR18 ;  /* 0x0000001200d87c02 */ /* 0x000fe40008000f00 */
[----:B------:R-:W-:Y:S02]  /*0f70*/  MOV R215, UR19 ;  /* 0x0000001300d77c02 */ /* 0x000fe40008000f00 */
[----:B------:R-:W-:-:S07]  /*0f80*/  ISETP.NE.U32.AND P0, PT, R216, RZ, PT ;  /* 0x000000ffd800720c */ /* 0x000fce0003f05070 */
[----:B------:R-:W-:Y:S01]  /*0f90*/  @P3 VIADD R7, R200, 0xffffffff ;  /* 0xffffffffc8073836 */ /* 0x000fe20000000000 */
[----:B------:R-:W-:-:S03]  /*0fa0*/  ISETP.NE.AND.EX P0, PT, R215, RZ, PT, P0 ;  /* 0x000000ffd700720c */ /* 0x000fc60003f05300 */
[----:B------:R-:W-:-:S05]  /*0fb0*/  @P3 IMAD R7, R7, R246, RZ ;  /* 0x000000f607073224 */ /* 0x000fca00078e02ff */
[----:B------:R-:W-:-:S04]  /*0fc0*/  @P3 SHF.R.S32.HI R8, RZ, 0x1f, R7 ;  /* 0x0000001fff083819 */ /* 0x000fc80000011407 */
[----:B------:R-:W-:Y:S01]  /*0fd0*/  @P3 LEA.HI R8, R8, R7, RZ, 0x2 ;  /* 0x0000000708083211 */ /* 0x000fe200078f10ff */
[----:B------:R-:W-:Y:S01]  /*0fe0*/  IMAD.MOV.U32 R7, RZ, RZ, RZ ;  /* 0x000000ffff077224 */ /* 0x000fe200078e00ff */
[----:B------:R-:W5:Y:S02]  /*0ff0*/  @P0 LDG.E.64 R198, desc[UR4][R170.64] ;  /* 0x00000004aac60981 */ /* 0x000f64000c1e1b00 */
[----:B------:R-:W-:Y:S01]  /*1000*/  @P3 LEA.HI.SX32 R7, R8, R245, 0x1e ;  /* 0x000000f508073211 */ /* 0x000fe200078ff2ff */
[--C-:B------:R-:W-:Y:S01]  /*1010*/  @P0 IMAD.WIDE.U32 R220, R217, 0x8, R10.reuse ;  /* 0x00000008d9dc0825 */ /* 0x100fe200078e000a */
[----:B------:R-:W5:Y:S03]  /*1020*/  @P0 LDG.E.64 R196, desc[UR4][R168.64] ;  /* 0x00000004a8c40981 */ /* 0x000f66000c1e1b00 */
[--C-:B------:R-:W-:Y:S01]  /*1030*/  @P0 IMAD.WIDE.U32 R222, R223, 0x8, R10.reuse ;  /* 0x00000008dfde0825 */ /* 0x100fe200078e000a */
[----:B-1----:R-:W-:Y:S01]  /*1040*/  IADD3 R213, R7, 0x100, RZ ;  /* 0x0000010007d57810 */ /* 0x002fe20007ffe0ff */
[----:B------:R-:W5:Y:S02]  /*1050*/  @P0 LDG.E.64 R194, desc[UR4][R30.64] ;  /* 0x000000041ec20981 */ /* 0x000f64000c1e1b00 */
[----:B------:R-:W-:Y:S01]  /*1060*/  @P0 IMAD.WIDE.U32 R224, R225, 0x8, R10 ;  /* 0x00000008e1e00825 */ /* 0x000fe200078e000a */
[C---:B------:R-:W-:Y:S01]  /*1070*/  IADD3 R11, R7.reuse, 0x500, RZ ;  /* 0x00000500070b7810 */ /* 0x040fe20007ffe0ff */
[----:B------:R-:W5:Y:S01]  /*1080*/  @P0 LDG.E.64 R192, desc[UR4][R28.64] ;  /* 0x000000041cc00981 */ /* 0x000f62000c1e1b00 */
[C---:B------:R-:W-:Y:S01]  /*1090*/  IADD3 R231, R7.reuse, 0x200, RZ ;  /* 0x0000020007e77810 */ /* 0x040fe20007ffe0ff */
[C---:B------:R-:W-:Y:S01]  /*10a0*/  VIADD R9, R7.reuse, 0x300 ;  /* 0x0000030007097836 */ /* 0x040fe20000000000 */
[C---:B------:R-:W-:Y:S01]  /*10b0*/  IADD3 R227, R7.reuse, 0x400, RZ ;  /* 0x0000040007e37810 */ /* 0x040fe20007ffe0ff */
[C-C-:B0-----:R-:W-:Y:S01]  /*10c0*/  IMAD.WIDE.U32 R228, R7.reuse, 0x4, R232.reuse ;  /* 0x0000000407e47825 */ /* 0x141fe200078e00e8 */
[----:B------:R-:W5:Y:S03]  /*10d0*/  @P0 LDG.E.64 R190, desc[UR4][R220.64] ;  /* 0x00000004dcbe0981 */ /* 0x000f66000c1e1b00 */
[----:B------:R-:W-:Y:S01]  /*10e0*/  VIADD R7, R7, 0x600 ;  /* 0x0000060007077836 */ /* 0x000fe20000000000 */
[----:B------:R-:W5:Y:S01]  /*10f0*/  @P0 LDG.E.64 R188, desc[UR4][R222.64] ;  /* 0x00000004debc0981 */ /* 0x000f62000c1e1b00 */
[----:B------:R-:W-:-:S03]  /*1100*/  IMAD.WIDE.U32 R8, R9, 0x4, R232 ;  /* 0x0000000409087825 */ /* 0x000fc600078e00e8 */
[----:B------:R-:W5:Y:S01]  /*1110*/  @P0 LDG.E.64 R186, desc[UR4][R224.64] ;  /* 0x00000004e0ba0981 */ /* 0x000f62000c1e1b00 */
[--C-:B------:R-:W-:Y:S01]  /*1120*/  IMAD.WIDE.U32 R10, R11, 0x4, R232.reuse ;  /* 0x000000040b0a7825 */ /* 0x100fe200078e00e8 */
[----:B------:R-:W-:Y:S02]  /*1130*/  ISETP.NE.AND P0, PT, R252, RZ, PT ;  /* 0x000000fffc00720c */ /* 0x000fe40003f05270 */
[----:B------:R-:W5:Y:S01]  /*1140*/  LDG.E R8, desc[UR4][R8.64] ;  /* 0x0000000408087981 */ /* 0x000f62000c1e1900 */
[----:B------:R-:W-:-:S03]  /*1150*/  IMAD.WIDE.U32 R212, R213, 0x4, R232 ;  /* 0x00000004d5d47825 */ /* 0x000fc600078e00e8 */
[----:B------:R-:W5:Y:S01]  /*1160*/  LDG.E R10, desc[UR4][R10.64] ;  /* 0x000000040a0a7981 */ /* 0x000f62000c1e1900 */
[----:B------:R-:W-:-:S03]  /*1170*/  IMAD.WIDE.U32 R230, R231, 0x4, R232 ;  /* 0x00000004e7e67825 */ /* 0x000fc600078e00e8 */
[----:B------:R-:W5:Y:S01]  /*1180*/  LDG.E R212, desc[UR4][R212.64] ;  /* 0x00000004d4d47981 */ /* 0x000f62000c1e1900 */
[----:B------:R-:W-:-:S03]  /*1190*/  IMAD.WIDE.U32 R226, R227, 0x4, R232 ;  /* 0x00000004e3e27825 */ /* 0x000fc600078e00e8 */
[----:B------:R-:W5:Y:S01]  /*11a0*/  LDG.E R228, desc[UR4][R228.64] ;  /* 0x00000004e4e47981 */ /* 0x000f62000c1e1900 */
[----:B------:R-:W-:-:S03]  /*11b0*/  IMAD.WIDE.U32 R232, R7, 0x4, R232 ;  /* 0x0000000407e87825 */ /* 0x000fc600078e00e8 */
[----:B------:R-:W5:Y:S04]  /*11c0*/  LDG.E R9, desc[UR4][R226.64] ;  /* 0x00000004e2097981 */ /* 0x000f68000c1e1900 */
[----:B------:R0:W5:Y:S04]  /*11d0*/  LDG.E R11, desc[UR4][R232.64] ;  /* 0x00000004e80b7981 */ /* 0x000168000c1e1900 */
[----:B------:R1:W5:Y:S01]  /*11e0*/  LDG.E R7, desc[UR4][R230.64] ;  /* 0x00000004e6077981 */ /* 0x000362000c1e1900 */
[----:B---3--:R-:W-:Y:S02]  /*11f0*/  MOV R217, R12 ;  /* 0x0000000c00d97202 */ /* 0x008fe40000000f00 */
[----:B------:R-:W-:-:S02]  /*1200*/  SHF.R.U64 R210, R12, 0x10, R13 ;  /* 0x000000100cd27819 */ /* 0x000fc4000000120d */
[----:B0-----:R-:W-:Y:S02]  /*1210*/  MOV R232, R13 ;  /* 0x0000000d00e87202 */ /* 0x001fe40000000f00 */
[----:B------:R-:W-:Y:S02]  /*1220*/  SHF.R.U32.HI R227, RZ, 0x10, R13 ;  /* 0x00000010ffe37819 */ /* 0x000fe4000001160d */
[C-C-:B----4-:R-:W-:Y:S01]  /*1230*/  SHF.R.U64 R12, R26.reuse, 0x10, R27.reuse ;  /* 0x000000101a0c7819 */ /* 0x150fe2000000121b */
[----:B------:R-:W-:Y:S01]  /*1240*/  IMAD.U32 R26, R26, 0x10000, RZ ;  /* 0x000100001a1a7824 */ /* 0x000fe200078e00ff */
[----:B------:R-:W-:Y:S01]  /*1250*/  SHF.R.U32.HI R13, RZ, 0x10, R27 ;  /* 0x00000010ff0d7819 */ /* 0x000fe2000001161b */
[----:B--2---:R-:W-:Y:S01]  /*1260*/  IMAD.MOV.U32 R30, RZ, RZ, R14 ;  /* 0x000000ffff1e7224 */ /* 0x004fe200078e000e */
[----:B------:R-:W-:Y:S02]  /*1270*/  FSEL R0, R0, RZ, !P0 ;  /* 0x000000ff00007208 */ /* 0x000fe40004000000 */
[----:B------:R-:W-:-:S02]  /*1280*/  SHF.R.U64 R28, R14, 0x10, R15 ;  /* 0x000000100e1c7819 */ /* 0x000fc4000000120f */
[----:B------:R-:W-:Y:S02]  /*1290*/  SHF.L.U32 R27, R27, 0x10, RZ ;  /* 0x000000101b1b7819 */ /* 0x000fe400000006ff */
[----:B------:R-:W-:Y:S02]  /*12a0*/  MOV R236, R24 ;  /* 0x0000001800ec7202 */ /* 0x000fe40000000f00 */
[----:B------:R-:W-:Y:S02]  /*12b0*/  SHF.R.U64 R224, R24, 0x10, R25 ;  /* 0x0000001018e07819 */ /* 0x000fe40000001219 */
[C---:B------:R-:W-:Y:S02]  /*12c0*/  SHF.R.U64 R14, R172.reuse, 0x10, R173 ;  /* 0x00000010ac0e7819 */ /* 0x040fe400000012ad */
[----:B------:R-:W-:Y:S01]  /*12d0*/  SHF.L.U32 R172, R172, 0x10, RZ ;  /* 0x00000010acac7819 */ /* 0x000fe200000006ff */
[C---:B------:R-:W-:Y:S01]  /*12e0*/  IMAD.U32 R213, R218.reuse, 0x10000, RZ ;  /* 0x00010000dad57824 */ /* 0x040fe200078e00ff */
[----:B------:R-:W-:Y:S01]  /*12f0*/  SHF.R.U64 R24, R218, 0x10, R219 ;  /* 0x00000010da187819 */ /* 0x000fe200000012db */
[----:B------:R-:W-:Y:S01]  /*1300*/  FADD.FTZ R218, -R0, R26 ;  /* 0x0000001a00da7221 */ /* 0x000fe20000010100 */
[----:B------:R-:W-:-:S02]  /*1310*/  MOV R29, R15 ;  /* 0x0000000f001d7202 */ /* 0x000fc40000000f00 */
[----:B------:R-:W-:Y:S02]  /*1320*/  SHF.R.U32.HI R169, RZ, 0x10, R15 ;  /* 0x00000010ffa97819 */ /* 0x000fe4000001160f */
[----:B------:R-:W-:Y:S02]  /*1330*/  MOV R170, R16 ;  /* 0x0000001000aa7202 */ /* 0x000fe40000000f00 */
[----:B------:R-:W-:Y:S02]  /*1340*/  SHF.R.U64 R31, R16, 0x10, R17 ;  /* 0x00000010101f7819 */ /* 0x000fe40000001211 */
[----:B------:R-:W-:Y:S01]  /*1350*/  SHF.R.U32.HI R15, RZ, 0x10, R173 ;  /* 0x00000010ff0f7819 */ /* 0x000fe200000116ad */
[----:B------:R-:W-:Y:S01]  /*1360*/  IMAD.U32 R173, R173, 0x10000, RZ ;  /* 0x00010000adad7824 */ /* 0x000fe200078e00ff */
[----:B------:R-:W-:Y:S01]  /*1370*/  SHF.L.U32 R26, R12, 0x10, RZ ;  /* 0x000000100c1a7819 */ /* 0x000fe200000006ff */
[----:B------:R-:W-:Y:S01]  /*1380*/  FADD.FTZ R12, -R0, R27 ;  /* 0x0000001b000c7221 */ /* 0x000fe20000010100 */
[C---:B------:R-:W-:Y:S01]  /*1390*/  SHF.R.U64 R16, R174.reuse, 0x10, R175 ;  /* 0x00000010ae107819 */ /* 0x040fe200000012af */
[--C-:B------:R-:W-:Y:S01]  /*13a0*/  IMAD.MOV.U32 R168, RZ, RZ, R17.reuse ;  /* 0x000000ffffa87224 */ /* 0x100fe200078e0011 */
[----:B------:R-:W-:Y:S01]  /*13b0*/  SHF.R.U32.HI R171, RZ, 0x10, R17 ;  /* 0x00000010ffab7819 */ /* 0x000fe20000011611 */
[----:B------:R-:W-:Y:S01]  /*13c0*/  IMAD.U32 R27, R13, 0x10000, RZ ;  /* 0x000100000d1b7824 */ /* 0x000fe200078e00ff */
[----:B------:R-:W-:Y:S01]  /*13d0*/  SHF.L.U32 R174, R174, 0x10, RZ ;  /* 0x00000010aeae7819 */ /* 0x000fe200000006ff */
[----:B------:R-:W-:Y:S01]  /*13e0*/  FADD.FTZ R13, -R0, R172 ;  /* 0x000000ac000d7221 */ /* 0x000fe20000010100 */
[----:B------:R-:W-:-:S02]  /*13f0*/  SHF.R.U32.HI R17, RZ, 0x10, R175 ;  /* 0x00000010ff117819 */ /* 0x000fc400000116af */
[----:B------:R-:W-:Y:S02]  /*1400*/  SHF.L.U32 R175, R175, 0x10, RZ ;  /* 0x00000010afaf7819 */ /* 0x000fe400000006ff */
[----:B------:R-:W-:Y:S01]  /*1410*/  SHF.L.U32 R172, R14, 0x10, RZ ;  /* 0x000000100eac7819 */ /* 0x000fe200000006ff */
[----:B------:R-:W-:Y:S01]  /*1420*/  FADD.FTZ R14, -R0, R173 ;  /* 0x000000ad000e7221 */ /* 0x000fe20000010100 */
[----:B------:R-:W-:Y:S02]  /*1430*/  MOV R214, R18 ;  /* 0x0000001200d67202 */ /* 0x000fe40000000f00 */
[--C-:B------:R-:W-:Y:S02]  /*1440*/  SHF.R.U64 R220, R18, 0x10, R19.reuse ;  /* 0x0000001012dc7819 */ /* 0x100fe40000001213 */
[----:B-1----:R-:W-:Y:S02]  /*1450*/  MOV R231, R19 ;  /* 0x0000001300e77202 */ /* 0x002fe40000000f00 */
[----:B------:R-:W-:-:S02]  /*1460*/  SHF.R.U32.HI R222, RZ, 0x10, R19 ;  /* 0x00000010ffde7819 */ /* 0x000fc40000011613 */
        /* <DEDUP_REMOVED lines=22> */
[----:B------:R-:W-:Y:S01]  /*15d0*/  MOV R239, R25 ;  /* 0x0000001900ef7202 */ /* 0x000fe20000000f00 */
[----:B------:R-:W-:Y:S01]  /*15e0*/  IMAD.MOV.U32 R237, RZ, RZ, R23 ;  /* 0x000000ffffed7224 */ /* 0x000fe200078e0017 */
[----:B------:R-:W-:Y:S01]  /*15f0*/  SHF.R.U32.HI R238, RZ, 0x10, R25 ;  /* 0x00000010ffee7819 */ /* 0x000fe20000011619 */
[----:B------:R-:W-:Y:S01]  /*1600*/  IMAD.U32 R177, R19, 0x10000, RZ ;  /* 0x0001000013b17824 */ /* 0x000fe200078e00ff */
[----:B------:R-:W-:Y:S01]  /*1610*/  SHF.R.U64 R22, R180, 0x10, R181 ;  /* 0x00000010b4167819 */ /* 0x000fe200000012b5 */
[----:B------:R-:W-:Y:S01]  /*1620*/  FADD.FTZ R19, -R0, R178 ;  /* 0x000000b200137221 */ /* 0x000fe20000010100 */
[----:B------:R-:W-:-:S02]  /*1630*/  SHF.R.U32.HI R235, RZ, 0x10, R23 ;  /* 0x00000010ffeb7819 */ /* 0x000fc40000011617 */
[----:B------:R-:W-:Y:S02]  /*1640*/  SHF.L.U32 R180, R180, 0x10, RZ ;  /* 0x00000010b4b47819 */ /* 0x000fe400000006ff */
[----:B------:R-:W-:Y:S02]  /*1650*/  SHF.R.U32.HI R25, RZ, 0x10, R219 ;  /* 0x00000010ff197819 */ /* 0x000fe400000116db */
[----:B------:R-:W-:Y:S02]  /*1660*/  SHF.R.U32.HI R23, RZ, 0x10, R181 ;  /* 0x00000010ff177819 */ /* 0x000fe400000116b5 */
[----:B------:R-:W-:Y:S02]  /*1670*/  SHF.L.U32 R219, R219, 0x10, RZ ;  /* 0x00000010dbdb7819 */ /* 0x000fe400000006ff */
[----:B------:R-:W-:Y:S02]  /*1680*/  SHF.L.U32 R181, R181, 0x10, RZ ;  /* 0x00000010b5b57819 */ /* 0x000fe400000006ff */
[----:B------:R-:W-:Y:S01]  /*1690*/  SHF.L.U32 R178, R20, 0x10, RZ ;  /* 0x0000001014b27819 */ /* 0x000fe200000006ff */
[C---:B------:R-:W-:Y:S01]  /*16a0*/  FADD.FTZ R20, -R0.reuse, R179 ;  /* 0x000000b300147221 */ /* 0x040fe20000010100 */
[----:B------:R-:W-:Y:S01]  /*16b0*/  SHF.L.U32 R179, R21, 0x10, RZ ;  /* 0x0000001015b37819 */ /* 0x000fe200000006ff */
[----:B------:R-:W-:Y:S01]  /*16c0*/  FADD.FTZ R21, -R0, R180 ;  /* 0x000000b400157221 */ /* 0x000fe20000010100 */
[----:B------:R-:W-:Y:S01]  /*16d0*/  SHF.L.U32 R230, R24, 0x10, RZ ;  /* 0x0000001018e67819 */ /* 0x000fe200000006ff */
[----:B------:R-:W-:-:S02]  /*16e0*/  IMAD.U32 R180, R22, 0x10000, RZ ;  /* 0x0001000016b47824 */ /* 0x000fc400078e00ff */
[C---:B------:R-:W-:Y:S01]  /*16f0*/  FADD.FTZ R24, -R0.reuse, R219 ;  /* 0x000000db00187221 */ /* 0x040fe20000010100 */
[C---:B------:R-:W-:Y:S01]  /*1700*/  FADD.FTZ R22, -R0.reuse, R181 ;  /* 0x000000b500167221 */ /* 0x040fe20000010100 */
[----:B------:R-:W-:Y:S01]  /*1710*/  IMAD.U32 R219, R25, 0x10000, RZ ;  /* 0x0001000019db7824 */ /* 0x000fe200078e00ff */
        /* <DEDUP_REMOVED lines=11> */
[----:B------:R-:W-:Y:S01]  /*17d0*/  SHF.L.U32 R219, R217, 0x10, RZ ;  /* 0x00000010d9db7819 */ /* 0x000fe200000006ff */
[C---:B------:R-:W-:Y:S01]  /*17e0*/  FADD.FTZ R172, -R0.reuse, R174 ;  /* 0x000000ae00ac7221 */ /* 0x040fe20000010100 */
[C---:B------:R-:W-:Y:S01]  /*17f0*/  FADD.FTZ R174, -R0.reuse, R176 ;  /* 0x000000b000ae7221 */ /* 0x040fe20000010100 */
[C---:B------:R-:W-:Y:S01]  /*1800*/  FADD.FTZ R176, -R0.reuse, R178 ;  /* 0x000000b200b07221 */ /* 0x040fe20000010100 */
[----:B------:R-:W-:Y:S01]  /*1810*/  SHF.L.U32 R29, R29, 0x10, RZ ;  /* 0x000000101d1d7819 */ /* 0x000fe200000006ff */
[----:B------:R-:W-:Y:S01]  /*1820*/  FADD.FTZ R178, -R0, R180 ;  /* 0x000000b400b27221 */ /* 0x000fe20000010100 */
[C---:B------:R-:W-:Y:S01]  /*1830*/  FMUL.FTZ R14, R3.reuse, R14 ;  /* 0x0000000e030e7220 */ /* 0x040fe20000410000 */
[C---:B------:R-:W-:Y:S01]  /*1840*/  FMUL.FTZ R217, R3.reuse, R181 ;  /* 0x000000b503d97220 */ /* 0x040fe20000410000 */
[----:B------:R-:W-:Y:S01]  /*1850*/  SHF.L.U32 R210, R210, 0x10, RZ ;  /* 0x00000010d2d27819 */ /* 0x000fe200000006ff */
[----:B------:R-:W-:Y:S01]  /*1860*/  FADD.FTZ R180, -R0, R230 ;  /* 0x000000e600b47221 */ /* 0x000fe20000010100 */
[----:B------:R-:W-:Y:S01]  /*1870*/  SHF.L.U32 R30, R30, 0x10, RZ ;  /* 0x000000101e1e7819 */ /* 0x000fe200000006ff */
[C---:B------:R-:W-:Y:S01]  /*1880*/  FMUL.FTZ R13, R3.reuse, R13 ;  /* 0x0000000d030d7220 */ /* 0x040fe20000410000 */
[----:B------:R-:W-:Y:S01]  /*1890*/  FMUL.FTZ R181, R248, R219 ;  /* 0x000000dbf8b57220 */ /* 0x000fe20000410000 */
[----:B------:R-:W-:Y:S01]  /*18a0*/  FMUL.FTZ R0, R3, R218 ;  /* 0x000000da03007220 */ /* 0x000fe20000410000 */
[----:B------:R-:W-:Y:S01]  /*18b0*/  SHF.L.U32 R168, R168, 0x10, RZ ;  /* 0x00000010a8a87819 */ /* 0x000fe200000006ff */
[----:B------:R-:W-:-:S02]  /*18c0*/  IMAD.U32 R218, R239, 0x10000, RZ ;  /* 0x00010000efda7824 */ /* 0x000fc400078e00ff */
[C---:B------:R-:W-:Y:S01]  /*18d0*/  FMUL.FTZ R12, R3.reuse, R12 ;  /* 0x0000000c030c7220 */ /* 0x040fe20000410000 */
[----:B------:R-:W-:Y:S01]  /*18e0*/  FMUL.FTZ R16, R3, R16 ;  /* 0x0000001003107220 */ /* 0x000fe20000410000 */
[----:B------:R-:W-:Y:S02]  /*18f0*/  IMAD.U32 R243, R232, 0x10000, RZ ;  /* 0x00010000e8f37824 */ /* 0x000fe400078e00ff */
[----:B------:R-:W-:Y:S01]  /*1900*/  FADD.FTZ R82, R82, R29 ;  /* 0x0000001d52527221 */ /* 0x000fe20000010000 */
[-C--:B------:R-:W-:Y:S01]  /*1910*/  FFMA.FTZ R110, R14, R29.reuse, R110 ;  /* 0x0000001d0e6e7223 */ /* 0x080fe2000001006e */
[----:B------:R-:W-:Y:S01]  /*1920*/  FMUL.FTZ R239, R118, R29 ;  /* 0x0000001d76ef7220 */ /* 0x000fe20000410000 */
[----:B------:R-:W-:Y:S01]  /*1930*/  SHF.L.U32 R242, R227, 0x10, RZ ;  /* 0x00000010e3f27819 */ /* 0x000fe200000006ff */
[----:B------:R-:W-:Y:S01]  /*1940*/  FMUL.FTZ R244, R249, R210 ;  /* 0x000000d2f9f47220 */ /* 0x000fe20000410000 */
[----:B------:R-:W-:Y:S01]  /*1950*/  FADD.FTZ R80, R80, R30 ;  /* 0x0000001e50507221 */ /* 0x000fe20000010000 */
[-C--:B------:R-:W-:Y:S01]  /*1960*/  FFMA.FTZ R108, R13, R30.reuse, R108 ;  /* 0x0000001e0d6c7223 */ /* 0x080fe2000001006c */
[----:B------:R-:W-:Y:S01]  /*1970*/  FMUL.FTZ R241, R116, R30 ;  /* 0x0000001e74f17220 */ /* 0x000fe20000410000 */
[----:B------:R-:W-:Y:S01]  /*1980*/  FADD.FTZ R29, RZ, R181 ;  /* 0x000000b5ff1d7221 */ /* 0x000fe20000010000 */
[----:B------:R-:W-:Y:S01]  /*1990*/  FMUL.FTZ R213, R3, R213 ;  /* 0x000000d503d57220 */ /* 0x000fe20000410000 */
[----:B------:R-:W-:-:S02]  /*19a0*/  IMAD.U32 R227, R221, 0x10000, RZ ;  /* 0x00010000dde37824 */ /* 0x000fc400078e00ff */
[----:B------:R-:W-:Y:S01]  /*19b0*/  FFMA.FTZ R30, R0, R181, RZ ;  /* 0x000000b5001e7223 */ /* 0x000fe200000100ff */
[----:B------:R-:W-:Y:S01]  /*19c0*/  SHF.L.U32 R31, R31, 0x10, RZ ;  /* 0x000000101f1f7819 */ /* 0x000fe200000006ff */
[----:B------:R-:W-:Y:S02]  /*19d0*/  IMAD.U32 R221, R235, 0x10000, RZ ;  /* 0x00010000ebdd7824 */ /* 0x000fe400078e00ff */
        /* <DEDUP_REMOVED lines=9> */
[----:B------:R-:W-:Y:S01]  /*1a70*/  SHF.L.U32 R232, R220, 0x10, RZ ;  /* 0x00000010dce87819 */ /* 0x000fe200000006ff */
[----:B------:R-:W-:Y:S01]  /*1a80*/  FFMA.FTZ R29, R213, R244, R30 ;  /* 0x000000f4d51d7223 */ /* 0x000fe2000001001e */
[----:B------:R-:W-:Y:S01]  /*1a90*/  SHF.L.U32 R220, R236, 0x10, RZ ;  /* 0x00000010ecdc7819 */ /* 0x000fe200000006ff */
        /* <DEDUP_REMOVED lines=8> */
[----:B------:R-:W-:Y:S01]  /*1b20*/  FMUL.FTZ R26, R3, R26 ;  /* 0x0000001a031a7220 */ /* 0x000fe20000410000 */
[----:B------:R-:W-:-:S02]  /*1b30*/  IMAD.U32 R240, R28, 0x10000, RZ ;  /* 0x000100001cf07824 */ /* 0x000fc400078e00ff */
[----:B------:R-:W-:Y:S01]  /*1b40*/  FADD.FTZ R168, R31, R242 ;  /* 0x000000f21fa87221 */ /* 0x000fe20000010000 */
        /* <DEDUP_REMOVED lines=9> */
[----:B------:R-:W-:Y:S01]  /*1be0*/  SHF.L.U32 R233, R214, 0x10, RZ ;  /* 0x00000010d6e97819 */ /* 0x000fe200000006ff */
[----:B------:R-:W-:Y:S01]  /*1bf0*/  IMAD.U32 R170, R170, 0x10000, RZ ;  /* 0x00010000aaaa7824 */ /* 0x000fe200078e00ff */
[----:B------:R-:W-:Y:S01]  /*1c00*/  SHF.L.U32 R214, R238, 0x10, RZ ;  /* 0x00000010eed67819 */ /* 0x000fe200000006ff */
[----:B------:R-:W-:Y:S01]  /*1c10*/  FMUL.FTZ R238, R119, R169 ;  /* 0x000000a977ee7220 */ /* 0x000fe20000410000 */
        /* <DEDUP_REMOVED lines=8> */
[----:B------:R-:W-:-:S02]  /*1ca0*/  FFMA.FTZ R30, R27, R238, R30 ;  /* 0x000000ee1b1e7223 */ /* 0x000fc4000001001e */
[----:B------:R-:W-:Y:S02]  /*1cb0*/  FADD.FTZ R29, R168, R237 ;  /* 0x000000eda81d7221 */ /* 0x000fe40000010000 */
[----:B------:R-:W-:Y:S01]  /*1cc0*/  FFMA.FTZ R31, R15, R237, R30 ;  /* 0x000000ed0f1f7223 */ /* 0x000fe2000001001e */
[----:B------:R-:W-:Y:S02]  /*1cd0*/  IMAD.U32 R171, R171, 0x10000, RZ ;  /* 0x00010000abab7824 */ /* 0x000fe400078e00ff */
[----:B------:R-:W-:Y:S01]  /*1ce0*/  FADD.FTZ R30, R29, R236 ;  /* 0x000000ec1d1e7221 */ /* 0x000fe20000010000 */
[----:B------:R-:W-:Y:S01]  /*1cf0*/  FFMA.FTZ R31, R172, R236, R31 ;  /* 0x000000ecac1f7223 */ /* 0x000fe2000001001f */
[----:B------:R-:W-:Y:S01]  /*1d00*/  FMUL.FTZ R17, R3, R17 ;  /* 0x0000001103117220 */ /* 0x000fe20000410000 */
[----:B------:R-:W-:Y:S02]  /*1d10*/  IMAD.U32 R28, R234, 0x10000, RZ ;  /* 0x00010000ea1c7824 */ /* 0x000fe400078e00ff */
[----:B------:R-:W-:Y:S01]  /*1d20*/  FMUL.FTZ R234, R123, R171 ;  /* 0x000000ab7bea7220 */ /* 0x000fe20000410000 */
[----:B------:R-:W-:Y:S01]  /*1d30*/  FADD.FTZ R29, R30, R235 ;  /* 0x000000eb1e1d7221 */ /* 0x000fe20000010000 */
[C---:B------:R-:W-:Y:S01]  /*1d40*/  FMUL.FTZ R173, R3.reuse, R173 ;  /* 0x000000ad03ad7220 */ /* 0x040fe20000410000 */
        /* <DEDUP_REMOVED lines=29> */
[----:B------:R-:W-:Y:S01]  /*1f20*/  FADD.FTZ R68, R68, R229 ;  /* 0x000000e544447221 */ /* 0x000fe20000010000 */
[-C--:B------:R-:W-:Y:S01]  /*1f30*/  FFMA.FTZ R96, R19, R229.reuse, R96 ;  /* 0x000000e513607223 */ /* 0x080fe20000010060 */
[----:B------:R-:W-:Y:S01]  /*1f40*/  FMUL.FTZ R229, R128, R229 ;  /* 0x000000e580e57220 */ /* 0x000fe20000410000 */
[----:B------:R-:W-:Y:S01]  /*1f50*/  FADD.FTZ R168, R29, R230 ;  /* 0x000000e61da87221 */ /* 0x000fe20000010000 */
[----:B------:R-:W-:Y:S01]  /*1f60*/  FADD.FTZ R84, R84, R219 ;  /* 0x000000db54547221 */ /* 0x000fe20000010000 */
[----:B------:R-:W-:Y:S01]  /*1f70*/  FFMA.FTZ R112, R0, R219, R112 ;  /* 0x000000db00707223 */ /* 0x000fe20000010070 */
[----:B------:R-:W-:Y:S01]  /*1f80*/  FFMA.FTZ R30, R175, R230, R30 ;  /* 0x000000e6af1e7223 */ /* 0x000fe2000001001e */
[----:B------:R-:W-:Y:S01]  /*1f90*/  SHF.L.U32 R226, R226, 0x10, RZ ;  /* 0x00000010e2e27819 */ /* 0x000fe200000006ff */
[----:B------:R-:W-:Y:S01]  /*1fa0*/  FMUL.FTZ R20, R3, R20 ;  /* 0x0000001403147220 */ /* 0x000fe20000410000 */
        /* <DEDUP_REMOVED lines=31> */
[C---:B------:R-:W-:Y:S01]  /*21a0*/  FMUL.FTZ R179, R3.reuse, R179 ;  /* 0x000000b303b37220 */ /* 0x040fe20000410000 */
        /* <DEDUP_REMOVED lines=43> */
.L_x_5047:
[----:B------:R-:W-:Y:S05]  /*2460*/  BSYNC B0 ;  /* 0x0000000000007941 */ /* 0x000fea0003800000 */
.L_x_5045:
[----:B------:R-:W-:Y:S01]  /*2470*/  LOP3.LUT P4, RZ, R201, 0xff, RZ, 0xc0, !PT ;  /* 0x000000ffc9ff7812 */ /* 0x000fe2000788c0ff */
[----:B------:R-:W-:Y:S01]  /*2480*/  UMOV UR6, 0xffffffff ;  /* 0xffffffff00067882 */ /* 0x000fe20000000000 */
[----:B------:R-:W-:Y:S02]  /*2490*/  LOP3.LUT P0, RZ, R247, 0x1f, RZ, 0xc0, !PT ;  /* 0x0000001ff7ff7812 */ /* 0x000fe4000780c0ff */
[----:B------:R-:W-:-:S04]  /*24a0*/  SHF.R.U32.HI R247, RZ, 0x5, R247 ;  /* 0x00000005fff77819 */ /* 0x000fc800000116f7 */
[----:B------:R-:W-:-:S05]  /*24b0*/  LOP3.LUT R168, R247, 0x7fffff8, RZ, 0xc0, !PT ;  /* 0x07fffff8f7a87812 */ /* 0x000fca00078ec0ff */
        /* <DEDUP_REMOVED lines=20> */
.L_x_5233:
[----:B------:R-:W3:Y:S01]  /*2600*/  S2R R170, SR_CgaCtaId ;  /* 0x0000000000aa7919 */ /* 0x000ee20000008800 */
[----:B------:R-:W-:Y:S01]  /*2610*/  @P3 VIADD R29, R200, 0xffffffff ;  /* 0xffffffffc81d3836 */ /* 0x000fe20000000000 */
[----:B------:R-:W-:Y:S01]  /*2620*/  HFMA2.MMA R210, -RZ, RZ, 0, 0 ;  /* 0x00000000ffd27435 */ /* 0x000fe200000001ff */
[----:B------:R-:W-:Y:S01]  /*2630*/  @!P0 LOP3.LUT R247, R247, 0x7, RZ, 0xc0, !PT ;  /* 0x00000007f7f78812 */ /* 0x000fe200078ec0ff */
[----:B01----:R-:W-:Y:S01]  /*2640*/  FADD.FTZ R30, R30, R169 ;  /* 0x000000a91e1e7221 */ /* 0x003fe20000010000 */
[----:B------:R-:W-:Y:S02]  /*2650*/  @P3 IMAD R29, R29, R246, RZ ;  /* 0x000000f61d1d3224 */ /* 0x000fe400078e02ff */
[----:B--2---:R-:W-:Y:S01]  /*2660*/  FADD.FTZ R31, R31, R171 ;  /* 0x000000ab1f1f7221 */ /* 0x004fe20000010000 */
[----:B------:R-:W-:Y:S05]  /*2670*/  WARPSYNC.ALL ;  /* 0x0000000000007948 */ /* 0x000fea0003800000 */
[----:B------:R-:W-:-:S04]  /*2680*/  @P3 SHF.R.S32.HI R28, RZ, 0x1f, R29 ;  /* 0x0000001fff1c3819 */ /* 0x000fc8000001141d */
[----:B------:R-:W-:-:S04]  /*2690*/  @P3 LEA.HI R28, R28, R29, RZ, 0x2 ;  /* 0x0000001d1c1c3211 */ /* 0x000fc800078f10ff */
[----:B------:R-:W-:Y:S02]  /*26a0*/  @P3 LEA.HI.SX32 R210, R28, R245, 0x1e ;  /* 0x000000f51cd23211 */ /* 0x000fe400078ff2ff */
[----:B------:R-:W-:Y:S01]  /*26b0*/  MOV R245, 0x400 ;  /* 0x0000040000f57802 */ /* 0x000fe20000000f00 */
[----:B------:R-:W0:Y:S03]  /*26c0*/  @P3 LDC.64 R28, c[0x0][0x220] ;  /* 0x00008800ff1c3b82 */ /* 0x000e260000000a00 */
[----:B---3--:R-:W-:Y:S02]  /*26d0*/  LEA R245, R170, R245, 0x18 ;  /* 0x000000f5aaf57211 */ /* 0x008fe400078ec0ff */
[----:B------:R-:W-:-:S05]  /*26e0*/  @!P0 IADD3 R170, R168, R247, RZ ;  /* 0x000000f7a8aa8210 */ /* 0x000fca0007ffe0ff */
[----:B------:R-:W-:-:S05]  /*26f0*/  @!P0 IMAD R246, R170, 0x8, R245 ;  /* 0x00000008aaf68824 */ /* 0x000fca00078e02f5 */
[----:B------:R-:W-:Y:S01]  /*2700*/  @!P0 STS.64 [R246+0x7000], R30 ;  /* 0x0070001ef6008388 */ /* 0x000fe20000000a00 */
[----:B0-----:R-:W-:Y:S01]  /*2710*/  @P3 IMAD.WIDE.U32 R28, R210, 0x8, R28 ;  /* 0x00000008d21c3825 */ /* 0x001fe200078e001c */
[----:B------:R-:W-:Y:S06]  /*2720*/  BAR.SYNC.DEFER_BLOCKING 0x0 ;  /* 0x0000000000007b1d */ /* 0x000fec0000010000 */
[----:B------:R0:W2:Y:S01]  /*2730*/  @P3 LDG.E.64 R200, desc[UR4][R28.64] ;  /* 0x000000041cc83981 */ /* 0x0000a2000c1e1b00 */
[----:B------:R-:W-:Y:S01]  /*2740*/  LEA R245, R168, R245, 0x3 ;  /* 0x000000f5a8f57211 */ /* 0x000fe200078e18ff */
[----:B------:R-:W-:Y:S01]  /*2750*/  BSSY B0, `(.L_x_5049) ;  /* 0x000002d000007945 */ /* 0x000fe20003800000 */
[----:B------:R-:W-:-:S03]  /*2760*/  ISETP.NE.AND P0, PT, R252, RZ, PT ;  /* 0x000000fffc00720c */ /* 0x000fc60003f05270 */
[----:B------:R-:W1:Y:S04]  /*2770*/  LDS.128 R168, [R245+0x7000] ;  /* 0x00700000f5a87984 */ /* 0x000e680000000c00 */
[----:B0-----:R-:W0:Y:S01]  /*2780*/  LDS.128 R28, [R245+0x7010] ;  /* 0x00701000f51c7984 */ /* 0x001e220000000c00 */
[----:B-1----:R-:W-:Y:S01]  /*2790*/  FADD.FTZ R247, RZ, R168 ;  /* 0x000000a8fff77221 */ /* 0x002fe20000010000 */
[----:B------:R-:W-:-:S03]  /*27a0*/  FADD.FTZ R168, RZ, R169 ;  /* 0x000000a9ffa87221 */ /* 0x000fc60000010000 */
[----:B------:R-:W-:Y:S01]  /*27b0*/  FADD.FTZ R247, R170, R247 ;  /* 0x000000f7aaf77221 */ /* 0x000fe20000010000 */
[----:B------:R-:W-:-:S03]  /*27c0*/  FADD.FTZ R168, R171, R168 ;  /* 0x000000a8aba87221 */ /* 0x000fc60000010000 */
[----:B0-----:R-:W-:Y:S01]  /*27d0*/  FADD.FTZ R247, R247, R28 ;  /* 0x0000001cf7f77221 */ /* 0x001fe20000010000 */
        /* <DEDUP_REMOVED lines=16> */
[C-C-:B--2---:R-:W-:Y:S02]  /*28e0*/  @P3 SHF.R.U64 R28, R200.reuse, 0x10, R201.reuse ;  /* 0x00000010c81c3819 */ /* 0x144fe400000012c9 */
        /* <DEDUP_REMOVED lines=10> */
[----:B-----5:R-:W-:Y:S01]  /*2990*/  IMAD.U32 R28, R198, 0x10000, RZ ;  /* 0x00010000c61c7824 */ /* 0x020fe200078e00ff */
[----:B------:R-:W-:Y:S06]  /*29a0*/  BRA `(.L_x_5051) ;  /* 0x00000000001c7947 */ /* 0x000fec0003800000 */
.L_x_5050:
[----:B------:R-:W-:Y:S01]  /*29b0*/  ISETP.NE.U32.AND P0, PT, R216, RZ, PT ;  /* 0x000000ffd800720c */ /* 0x000fe20003f05070 */
[----:B------:R-:W-:-:S03]  /*29c0*/  FFMA.FTZ R28, R0, R168, R169 ;  /* 0x000000a8001c7223 */ /* 0x000fc600000100a9 */
[----:B------:R-:W-:Y:S01]  /*29d0*/  ISETP.NE.AND.EX P0, PT, R215, RZ, PT, P0 ;  /* 0x000000ffd700720c */ /* 0x000fe20003f05300 */
[----:B------:R-:W-:-:S04]  /*29e0*/  FADD.FTZ R28, R181, -R28 ;  /* 0x8000001cb51c7221 */ /* 0x000fc80000010000 */
[----:B------:R-:W-:-:S08]  /*29f0*/  FMUL.FTZ R28, R3, R28 ;  /* 0x0000001c031c7220 */ /* 0x000fd00000410000 */
[----:B-----5:R-:W-:-:S05]  /*2a00*/  @P0 SHF.L.U32 R29, R198, 0x10, RZ ;  /* 0x00000010c61d0819 */ /* 0x020fca00000006ff */
[----:B------:R-:W-:-:S07]  /*2a10*/  @P0 FADD.FTZ R28, R28, R29 ;  /* 0x0000001d1c1c0221 */ /* 0x000fce0000010000 */
.L_x_5051:
[----:B------:R-:W-:Y:S05]  /*2a20*/  BSYNC B0 ;  /* 0x0000000000007941 */ /* 0x000fea0003800000 */
.L_x_5049:
[----:B------:R-:W-:Y:S01]  /*2a30*/  ISETP.NE.U32.AND P1, PT, RZ, UR12, PT ;  /* 0x0000000cff007c0c */ /* 0x000fe2000bf25070 */
[----:B------:R-:W-:Y:S03]  /*2a40*/  BSSY B0, `(.L_x_5052) ;  /* 0x000000f000007945 */ /* 0x000fe60003800000 */
[----:B------:R-:W-:-:S13]  /*2a50*/  ISETP.NE.AND.EX P1, PT, RZ, UR13, PT, P1 ;  /* 0x0000000dff007c0c */ /* 0x000fda000bf25310 */
[----:B------:R-:W-:Y:S01]  /*2a60*/  @P1 F2FP.BF16.F32.PACK_AB R30, RZ, R28 ;  /* 0x0000001cff1e123e */ /* 0x000fe200000010ff */
[----:B------:R-:W-:Y:S06]  /*2a70*/  @!P3 BRA `(.L_x_5053) ;  /* 0x00000000002cb947 */ /* 0x000fec0003800000 */
[----:B-----5:R-:W-:Y:S01]  /*2a80*/  LOP3.LUT P5, RZ, R228, 0xff, RZ, 0xc0, !PT ;  /* 0x000000ffe4ff7812 */ /* 0x020fe200078ac0ff */
[----:B------:R-:W-:Y:S01]  /*2a90*/  FMUL.FTZ R28, R28, UR15 ;  /* 0x0000000f1c1c7c20 */ /* 0x000fe20008410000 */
[----:B------:R-:W-:-:S03]  /*2aa0*/  MOV R29, RZ ;  /* 0x000000ff001d7202 */ /* 0x000fc60000000f00 */
        /* <DEDUP_REMOVED lines=8> */
.L_x_5053:
[----:B------:R-:W-:Y:S05]  /*2b30*/  BSYNC B0 ;  /* 0x0000000000007941 */ /* 0x000fea0003800000 */
.L_x_5052:
        /* <DEDUP_REMOVED lines=8> */
.L_x_5055:
[----:B------:R-:W-:-:S04]  /*2bc0*/  FFMA.FTZ R29, R213, R168, R169 ;  /* 0x000000a8d51d7223 */ /* 0x000fc800000100a9 */
[----:B------:R-:W-:Y:S01]  /*2bd0*/  FADD.FTZ R28, R244, -R29 ;  /* 0x8000001df41c7221 */ /* 0x000fe20000010000 */
[----:B-----5:R-:W-:-:S03]  /*2be0*/  @P0 SHF.R.U64 R29, R198, 0x10, R199 ;  /* 0x00000010c61d0819 */ /* 0x020fc600000012c7 */
[----:B------:R-:W-:Y:S02]  /*2bf0*/  FMUL.FTZ R28, R3, R28 ;  /* 0x0000001c031c7220 */ /* 0x000fe40000410000 */
[----:B------:R-:W-:-:S04]  /*2c00*/  @P0 IMAD.U32 R29, R29, 0x10000, RZ ;  /* 0x000100001d1d0824 */ /* 0x000fc800078e00ff */
[----:B------:R-:W-:-:S07]  /*2c10*/  @P0 FADD.FTZ R28, R28, R29 ;  /* 0x0000001d1c1c0221 */ /* 0x000fce0000010000 */
.L_x_5056:
[----:B------:R-:W-:Y:S05]  /*2c20*/  BSYNC B0 ;  /* 0x0000000000007941 */ /* 0x000fea0003800000 */
.L_x_5054:
[----:B------:R-:W-:Y:S01]  /*2c30*/  BSSY B0, `(.L_x_5057) ;  /* 0x000000e000007945 */ /* 0x000fe20003800000 */
[----:B------:R-:W-:-:S03]  /*2c40*/  @P1 F2FP.BF16.F32.PACK_AB R31, RZ, R28 ;  /* 0x0000001cff1f123e */ /* 0x000fc600000010ff */
[----:B------:R-:W-:Y:S05]  /*2c50*/  @!P3 BRA `(.L_x_5058) ;  /* 0x00000000002cb947 */ /* 0x000fea0003800000 */
[----:B-----5:R-:W-:Y:S01]  /*2c60*/  LOP3.LUT P5, RZ, R228, 0xff00, RZ, 0xc0, !PT ;  /* 0x0000ff00e4ff7812 */ /* 0x020fe200078ac0ff */
[----:B------:R-:W-:-:S04]  /*2c70*/  FMUL.FTZ R28, R28, UR15 ;  /* 0x0000000f1c1c7c20 */ /* 0x000fc80008410000 */
[----:B------:R-:W-:Y:S01]  /*2c80*/  FMUL.FTZ R30, R28, UR14 ;  /* 0x0000000e1c1e7c20 */ /* 0x000fe20008410000 */
[----:B------:R-:W-:-:S07]  /*2c90*/  MOV R28, RZ ;  /* 0x000000ff001c7202 */ /* 0x000fce0000000f00 */
[----:B------:R-:W-:-:S05]  /*2ca0*/  @P5 SHF.L.U32 R29, R183, 0x10, RZ ;  /* 0x00000010b71d5819 */ /* 0x000fca00000006ff */
[----:B------:R-:W-:Y:S01]  /*2cb0*/  @P5 FMUL.FTZ R28, R30, R29 ;  /* 0x0000001d1e1c5220 */ /* 0x000fe20000410000 */
[----:B------:R-:W-:-:S03]  /*2cc0*/  FMUL.FTZ R29, R141, R30 ;  /* 0x0000001e8d1d7220 */ /* 0x000fc60000410000 */
[----:B------:R-:W-:Y:S02]  /*2cd0*/  FADD.FTZ R33, R33, R28 ;  /* 0x0000001c21217221 */ /* 0x000fe40000010000 */
[----:B------:R-:W-:-:S04]  /*2ce0*/  FSEL R29, R29, RZ, P5 ;  /* 0x000000ff1d1d7208 */ /* 0x000fc80002800000 */
[----:B------:R-:W-:-:S04]  /*2cf0*/  F2FP.BF16.F32.PACK_AB R29, RZ, R29 ;  /* 0x0000001dff1d723e */ /* 0x000fc800000010ff */
[----:B------:R-:W-:-:S07]  /*2d00*/  PRMT R204, R29, 0x7610, R204 ;  /* 0x000076101dcc7816 */ /* 0x000fce00000000cc */
.L_x_5058:
[----:B------:R-:W-:Y:S05]  /*2d10*/  BSYNC B0 ;  /* 0x0000000000007941 */ /* 0x000fea0003800000 */
.L_x_5057:
[----:B------:R-:W-:Y:S01]  /*2d20*/  BSSY B0, `(.L_x_5059) ;  /* 0x000000c000007945 */ /* 0x000fe20003800000 */
[----:B------:R-:W-:-:S03]  /*2d30*/  @P1 PRMT R205, R31, 0x7610, R205 ;  /* 0x000076101fcd1816 */ /* 0x000fc600000000cd */
[----:B------:R-:W-:Y:S05]  /*2d40*/  @P2 BRA `(.L_x_5060) ;  /* 0x0000000000102947 */ /* 0x000fea0003800000 */
[----:B------:R-:W-:Y:S01]  /*2d50*/  HFMA2.MMA R28, -RZ, RZ, 0, 0 ;  /* 0x00000000ff1c7435 */ /* 0x000fe200000001ff */
[----:B------:R-:W-:Y:S10]  /*2d60*/  @!P0 BRA `(.L_x_5061) ;  /* 0x00000000001c8947 */ /* 0x000ff40003800000 */
[----:B-----5:R-:W-:Y:S01]  /*2d70*/  IMAD.U32 R28, R199, 0x10000, RZ ;  /* 0x00010000c71c7824 */ /* 0x020fe200078e00ff */
[----:B------:R-:W-:Y:S06]  /*2d80*/  BRA `(.L_x_5061) ;  /* 0x0000000000147947 */ /* 0x000fec0003800000 */
.L_x_5060:
[----:B------:R-:W-:Y:S01]  /*2d90*/  FFMA.FTZ R28, R12, R168, R169 ;  /* 0x000000a80c1c7223 */ /* 0x000fe200000100a9 */
[----:B-----5:R-:W-:-:S03]  /*2da0*/  @P0 SHF.L.U32 R29, R199, 0x10, RZ ;  /* 0x00000010c71d0819 */ /* 0x020fc600000006ff */
[----:B------:R-:W-:-:S04]  /*2db0*/  FADD.FTZ R28, R243, -R28 ;  /* 0x8000001cf31c7221 */ /* 0x000fc80000010000 */
[----:B------:R-:W-:-:S04]  /*2dc0*/  FMUL.FTZ R28, R3, R28 ;  /* 0x0000001c031c7220 */ /* 0x000fc80000410000 */
[----:B------:R-:W-:-:S07]  /*2dd0*/  @P0 FADD.FTZ R28, R28, R29 ;  /* 0x0000001d1c1c0221 */ /* 0x000fce0000010000 */
.L_x_5061:
[----:B------:R-:W-:Y:S05]  /*2de0*/  BSYNC B0 ;  /* 0x0000000000007941 */ /* 0x000fea0003800000 */
.L_x_5059:
[----:B------:R-:W-:Y:S01]  /*2df0*/  BSSY B0, `(.L_x_5062) ;  /* 0x000000e000007945 */ /* 0x000fe20003800000 */
[----:B------:R-:W-:-:S03]  /*2e00*/  @P1 F2FP.BF16.F32.PACK_AB R30, RZ, R28 ;  /* 0x0000001cff1e123e */ /* 0x000fc600000010ff */
[----:B------:R-:W-:Y:S05]  /*2e10*/  @!P3 BRA `(.L_x_5063) ;  /* 0x00000000002cb947 */ /* 0x000fea0003800000 */
[----:B-----5:R-:W-:Y:S01]  /*2e20*/  LOP3.LUT P5, RZ, R228, 0xff0000, RZ, 0xc0, !PT ;  /* 0x00ff0000e4ff7812 */ /* 0x020fe200078ac0ff */
[----:B------:R-:W-:Y:S01]  /*2e30*/  FMUL.FTZ R28, R28, UR15 ;  /* 0x0000000f1c1c7c20 */ /* 0x000fe20008410000 */
[----:B------:R-:W-:-:S03]  /*2e40*/  MOV R29, RZ ;  /* 0x000000ff001d7202 */ /* 0x000fc60000000f00 */
[----:B------:R-:W-:-:S08]  /*2e50*/  FMUL.FTZ R31, R28, UR14 ;  /* 0x0000000e1c1f7c20 */ /* 0x000fd00008410000 */
[----:B------:R-:W-:-:S05]  /*2e60*/  @P5 SHF.L.U32 R28, R184, 0x10, RZ ;  /* 0x00000010b81c5819 */ /* 0x000fca00000006ff */
[----:B------:R-:W-:Y:S01]  /*2e70*/  @P5 FMUL.FTZ R29, R31, R28 ;  /* 0x0000001c1f1d5220 */ /* 0x000fe20000410000 */
[----:B------:R-:W-:-:S03]  /*2e80*/  FMUL.FTZ R28, R142, R31 ;  /* 0x0000001f8e1c7220 */ /* 0x000fc60000410000 */
[----:B------:R-:W-:Y:S02]  /*2e90*/  FADD.FTZ R34, R34, R29 ;  /* 0x0000001d22227221 */ /* 0x000fe40000010000 */
[----:B------:R-:W-:-:S04]  /*2ea0*/  FSEL R28, R28, RZ, P5 ;  /* 0x000000ff1c1c7208 */ /* 0x000fc80002800000 */
[----:B------:R-:W-:-:S04]  /*2eb0*/  F2FP.BF16.F32.PACK_AB R28, RZ, R28 ;  /* 0x0000001cff1c723e */ /* 0x000fc800000010ff */
[----:B------:R-:W-:-:S07]  /*2ec0*/  PRMT R206, R28, 0x7610, R206 ;  /* 0x000076101cce7816 */ /* 0x000fce00000000ce */
.L_x_5063:
[----:B------:R-:W-:Y:S05]  /*2ed0*/  BSYNC B0 ;  /* 0x0000000000007941 */ /* 0x000fea0003800000 */
.L_x_5062:
        /* <DEDUP_REMOVED lines=8> */
.L_x_5065:
[----:B------:R-:W-:-:S04]  /*2f60*/  FFMA.FTZ R29, R25, R168, R169 ;  /* 0x000000a8191d7223 */ /* 0x000fc800000100a9 */
[----:B------:R-:W-:Y:S01]  /*2f70*/  FADD.FTZ R28, R242, -R29 ;  /* 0x8000001df21c7221 */ /* 0x000fe20000010000 */
[----:B-----5:R-:W-:-:S03]  /*2f80*/  @P0 SHF.R.U32.HI R29, RZ, 0x10, R199 ;  /* 0x00000010ff1d0819 */ /* 0x020fc600000116c7 */
[----:B------:R-:W-:Y:S01]  /*2f90*/  FMUL.FTZ R28, R3, R28 ;  /* 0x0000001c031c7220 */ /* 0x000fe20000410000 */
[----:B------:R-:W-:-:S05]  /*2fa0*/  @P0 SHF.L.U32 R29, R29, 0x10, RZ ;  /* 0x000000101d1d0819 */ /* 0x000fca00000006ff */
[----:B------:R-:W-:-:S07]  /*2fb0*/  @P0 FADD.FTZ R28, R28, R29 ;  /* 0x0000001d1c1c0221 */ /* 0x000fce0000010000 */
.L_x_5066:
[----:B------:R-:W-:Y:S05]  /*2fc0*/  BSYNC B0 ;  /* 0x0000000000007941 */ /* 0x000fea0003800000 */
.L_x_5064:
[----:B------:R-:W-:Y:S04]  /*2fd0*/  BSSY B0, `(.L_x_5067) ;  /* 0x000000d000007945 */ /* 0x000fe80003800000 */
[----:B------:R-:W-:Y:S05]  /*2fe0*/  @!P3 BRA `(.L_x_5068) ;  /* 0x00000000002cb947 */ /* 0x000fea0003800000 */
        /* <DEDUP_REMOVED lines=11> */
.L_x_5068:
[----:B------:R-:W-:Y:S05]  /*30a0*/  BSYNC B0 ;  /* 0x0000000000007941 */ /* 0x000fea0003800000 */
.L_x_5067:
        /* <DEDUP_REMOVED lines=11> */
.L_x_5069:
        /* <DEDUP_REMOVED lines=10> */
.L_x_5071:
[----:B------:R-:W-:Y:S05]  /*3200*/  BSYNC B0 ;  /* 0x0000000000007941 */ /* 0x000fea0003800000 */
.L_x_5070:
[----:B------:R-:W-:Y:S04]  /*3210*/  BSSY B0, `(.L_x_5072) ;  /* 0x000000a000007945 */ /* 0x000fe80003800000 */
[----:B------:R-:W-:Y:S05]  /*3220*/  @!P3 BRA `(.L_x_5073) ;  /* 0x000000000020b947 */ /* 0x000fea0003800000 */
[----:B01----:R-:W0:Y:S01]  /*3230*/  LDC.64 R28, c[0x0][0x220] ;  /* 0x00008800ff1c7b82 */ /* 0x003e220000000a00 */
[----:B------:R-:W-:-:S05]  /*3240*/  IADD3 R31, R210, 0x100, RZ ;  /* 0x00000100d21f7810 */ /* 0x000fca0007ffe0ff */
[----:B0-----:R-:W-:-:S06]  /*3250*/  IMAD.WIDE.U32 R28, R31, 0x8, R28 ;  /* 0x000000081f1c7825 */ /* 0x001fcc00078e001c */
[----:B------:R-:W2:Y:S02]  /*3260*/  LDG.E.64 R28, desc[UR4][R28.64] ;  /* 0x000000041c1c7981 */ /* 0x000ea4000c1e1b00 */
[C-C-:B--2---:R-:W-:Y:S02]  /*3270*/  SHF.R.U64 R183, R28.reuse, 0x10, R29.reuse ;  /* 0x000000101cb77819 */ /* 0x144fe4000000121d */
[----:B------:R-:W-:Y:S02]  /*3280*/  PRMT R182, R28, 0x7610, R182 ;  /* 0x000076101cb67816 */ /* 0x000fe400000000b6 */
[----:B------:R-:W-:Y:S02]  /*3290*/  SHF.R.U32.HI R185, RZ, 0x10, R29 ;  /* 0x00000010ffb97819 */ /* 0x000fe4000001161d */
[----:B------:R-:W-:-:S07]  /*32a0*/  PRMT R184, R29, 0x7610, R184 ;  /* 0x000076101db87816 */ /* 0x000fce00000000b8 */
.L_x_5073:
[----:B------:R-:W-:Y:S05]  /*32b0*/  BSYNC B0 ;  /* 0x0000000000007941 */ /* 0x000fea0003800000 */
.L_x_5072:
[----:B------:R-:W-:Y:S04]  /*32c0*/  BSSY B0, `(.L_x_5074) ;  /* 0x000000b000007945 */ /* 0x000fe80003800000 */
[----:B------:R-:W-:Y:S05]  /*32d0*/  @P2 BRA `(.L_x_5075) ;  /* 0x0000000000102947 */ /* 0x000fea0003800000 */
[----:B01----:R-:W-:Y:S01]  /*32e0*/  MOV R28, RZ ;  /* 0x000000ff001c7202 */ /* 0x003fe20000000f00 */
[----:B------:R-:W-:Y:S06]  /*32f0*/  @!P0 BRA `(.L_x_5076) ;  /* 0x00000000001c8947 */ /* 0x000fec0003800000 */
[----:B-----5:R-:W-:Y:S01]  /*3300*/  SHF.L.U32 R28, R196, 0x10, RZ ;  /* 0x00000010c41c7819 */ /* 0x020fe200000006ff */
[----:B------:R-:W-:Y:S06]  /*3310*/  BRA `(.L_x_5076) ;  /* 0x0000000000147947 */ /* 0x000fec0003800000 */
.L_x_5075:
[----:B01----:R-:W-:Y:S01]  /*3320*/  FFMA.FTZ R28, R13, R168, R169 ;  /* 0x000000a80d1c7223 */ /* 0x003fe200000100a9 */
[----:B-----5:R-:W-:-:S03]  /*3330*/  @P0 IMAD.U32 R29, R196, 0x10000, RZ ;  /* 0x00010000c41d0824 */ /* 0x020fc600078e00ff */
[----:B------:R-:W-:-:S04]  /*3340*/  FADD.FTZ R28, R241, -R28 ;  /* 0x8000001cf11c7221 */ /* 0x000fc80000010000 */
[----:B------:R-:W-:-:S04]  /*3350*/  FMUL.FTZ R28, R3, R28 ;  /* 0x0000001c031c7220 */ /* 0x000fc80000410000 */
[----:B------:R-:W-:-:S07]  /*3360*/  @P0 FADD.FTZ R28, R28, R29 ;  /* 0x0000001d1c1c0221 */ /* 0x000fce0000010000 */
.L_x_5076:
[----:B------:R-:W-:Y:S05]  /*3370*/  BSYNC B0 ;  /* 0x0000000000007941 */ /* 0x000fea0003800000 */
.L_x_5074:
        /* <DEDUP_REMOVED lines=14> */
.L_x_5078:
[----:B------:R-:W-:Y:S05]  /*3460*/  BSYNC B0 ;  /* 0x0000000000007941 */ /* 0x000fea0003800000 */
.L_x_5077:
        /* <DEDUP_REMOVED lines=8> */
.L_x_5080:
[----:B------:R-:W-:-:S04]  /*34f0*/  FFMA.FTZ R29, R26, R168, R169 ;  /* 0x000000a81a1d7223 */ /* 0x000fc800000100a9 */
[----:B------:R-:W-:Y:S01]  /*3500*/  FADD.FTZ R28, R240, -R29 ;  /* 0x8000001df01c7221 */ /* 0x000fe20000010000 */
[----:B-----5:R-:W-:-:S03]  /*3510*/  @P0 SHF.R.U64 R29, R196, 0x10, R197 ;  /* 0x00000010c41d0819 */ /* 0x020fc600000012c5 */
[----:B------:R-:W-:Y:S01]  /*3520*/  FMUL.FTZ R28, R3, R28 ;  /* 0x0000001c031c7220 */ /* 0x000fe20000410000 */
[----:B------:R-:W-:-:S05]  /*3530*/  @P0 SHF.L.U32 R29, R29, 0x10, RZ ;  /* 0x000000101d1d0819 */ /* 0x000fca00000006ff */
[----:B------:R-:W-:-:S07]  /*3540*/  @P0 FADD.FTZ R28, R28, R29 ;  /* 0x0000001d1c1c0221 */ /* 0x000fce0000010000 */
.L_x_5081:
[----:B------:R-:W-:Y:S05]  /*3550*/  BSYNC B0 ;  /* 0x0000000000007941 */ /* 0x000fea0003800000 */
.L_x_5079:
        /* <DEDUP_REMOVED lines=14> */
.L_x_5083:
[----:B------:R-:W-:Y:S05]  /*3640*/  BSYNC B0 ;  /* 0x0000000000007941 */ /* 0x000fea0003800000 */
.L_x_5082:
[----:B------:R-:W-:Y:S01]  /*3650*/  BSSY B0, `(.L_x_5084) ;  /* 0x000000c000007945 */ /* 0x000fe20003800000 */
[----:B------:R-:W-:-:S03]  /*3660*/  @P1 PRMT R205, R31, 0x7610, R205 ;  /* 0x000076101fcd1816 */ /* 0x000fc600000000cd */
[----:B------:R-:W-:Y:S05]  /*3670*/  @P2 BRA `(.L_x_5085) ;  /* 0x0000000000102947 */ /* 0x000fea0003800000 */
[----:B------:R-:W-:Y:S01]  /*3680*/  IMAD.MOV.U32 R28, RZ, RZ, RZ ;  /* 0x000000ffff1c7224 */ /* 0x000fe200078e00ff */
[----:B------:R-:W-:Y:S06]  /*3690*/  @!P0 BRA `(.L_x_5086) ;  /* 0x00000000001c8947 */ /* 0x000fec0003800000 */
[----:B-----5:R-:W-:Y:S01]  /*36a0*/  SHF.L.U32 R28, R197, 0x10, RZ ;  /* 0x00000010c51c7819 */ /* 0x020fe200000006ff */
[----:B------:R-:W-:Y:S06]  /*36b0*/  BRA `(.L_x_5086) ;  /* 0x0000000000147947 */ /* 0x000fec0003800000 */
.L_x_5085:
[----:B------:R-:W-:Y:S01]  /*36c0*/  FFMA.FTZ R28, R14, R168, R169 ;  /* 0x000000a80e1c7223 */ /* 0x000fe200000100a9 */
[----:B-----5:R-:W-:-:S03]  /*36d0*/  @P0 SHF.L.U32 R29, R197, 0x10, RZ ;  /* 0x00000010c51d0819 */ /* 0x020fc600000006ff */
[----:B------:R-:W-:-:S04]  /*36e0*/  FADD.FTZ R28, R239, -R28 ;  /* 0x8000001cef1c7221 */ /* 0x000fc80000010000 */
[----:B------:R-:W-:-:S04]  /*36f0*/  FMUL.FTZ R28, R3, R28 ;  /* 0x0000001c031c7220 */ /* 0x000fc80000410000 */
[----:B------:R-:W-:-:S07]  /*3700*/  @P0 FADD.FTZ R28, R28, R29 ;  /* 0x0000001d1c1c0221 */ /* 0x000fce0000010000 */
.L_x_5086:
[----:B------:R-:W-:Y:S05]  /*3710*/  BSYNC B0 ;  /* 0x0000000000007941 */ /* 0x000fea0003800000 */
.L_x_5084:
[----:B------:R-:W-:Y:S01]  /*3720*/  BSSY B0, `(.L_x_5087) ;  /* 0x000000e000007945 */ /* 0x000fe20003800000 */
[----:B------:R-:W-:-:S03]  /*3730*/  @P1 F2FP.BF16.F32.PACK_AB R30, RZ, R28 ;  /* 0x0000001cff1e123e */ /* 0x000fc600000010ff */
[----:B------:R-:W-:Y:S05]  /*3740*/  @!P3 BRA `(.L_x_5088) ;  /* 0x00000000002cb947 */ /* 0x000fea0003800000 */
[----:B-----5:R-:W-:Y:S01]  /*3750*/  LOP3.LUT P5, RZ, R212, 0xff0000, RZ, 0xc0, !PT ;  /* 0x00ff0000d4ff7812 */ /* 0x020fe200078ac0ff */
[----:B------:R-:W-:Y:S01]  /*3760*/  FMUL.FTZ R28, R28, UR15 ;  /* 0x0000000f1c1c7c20 */ /* 0x000fe20008410000 */
[----:B------:R-:W-:-:S03]  /*3770*/  MOV R29, RZ ;  /* 0x000000ff001d7202 */ /* 0x000fc60000000f00 */
        /* <DEDUP_REMOVED lines=8> */
.L_x_5088:
[----:B------:R-:W-:Y:S05]  /*3800*/  BSYNC B0 ;  /* 0x0000000000007941 */ /* 0x000fea0003800000 */
.L_x_5087:
        /* <DEDUP_REMOVED lines=8> */
.L_x_5090:
[----:B------:R-:W-:-:S04]  /*3890*/  FFMA.FTZ R29, R27, R168, R169 ;  /* 0x000000a81b1d7223 */ /* 0x000fc800000100a9 */
[----:B------:R-:W-:Y:S01]  /*38a0*/  FADD.FTZ R28, R238, -R29 ;  /* 0x8000001dee1c7221 */ /* 0x000fe20000010000 */
[----:B-----5:R-:W-:-:S03]  /*38b0*/  @P0 SHF.R.U32.HI R29, RZ, 0x10, R197 ;  /* 0x00000010ff1d0819 */ /* 0x020fc600000116c5 */
[----:B------:R-:W-:Y:S01]  /*38c0*/  FMUL.FTZ R28, R3, R28 ;  /* 0x0000001c031c7220 */ /* 0x000fe20000410000 */
[----:B------:R-:W-:-:S05]  /*38d0*/  @P0 SHF.L.U32 R29, R29, 0x10, RZ ;  /* 0x000000101d1d0819 */ /* 0x000fca00000006ff */
[----:B------:R-:W-:-:S07]  /*38e0*/  @P0 FADD.FTZ R28, R28, R29 ;  /* 0x0000001d1c1c0221 */ /* 0x000fce0000010000 */
.L_x_5091:
[----:B------:R-:W-:Y:S05]  /*38f0*/  BSYNC B0 ;  /* 0x0000000000007941 */ /* 0x000fea0003800000 */
.L_x_5089:
[----:B------:R-:W-:Y:S04]  /*3900*/  BSSY B0, `(.L_x_5092) ;  /* 0x000000d000007945 */ /* 0x000fe80003800000 */
        /* <DEDUP_REMOVED lines=12> */
.L_x_5093:
[----:B------:R-:W-:Y:S05]  /*39d0*/  BSYNC B0 ;  /* 0x0000000000007941 */ /* 0x000fea0003800000 */
.L_x_5092:
        /* <DEDUP_REMOVED lines=11> */
.L_x_5094:
        /* <DEDUP_REMOVED lines=11> */
.L_x_5096:
[----:B------:R-:W-:Y:S05]  /*3b40*/  BSYNC B0 ;  /* 0x0000000000007941 */ /* 0x000fea0003800000 */
.L_x_5095:
[----:B------:R-:W-:Y:S01]  /*3b50*/  BSSY B0, `(.L_x_5097) ;  /* 0x000000a000007945 */ /* 0x000fe20003800000 */
[----:B------:R-:W-:-:S03]  /*3b60*/  IADD3 R170, R210, 0x200, RZ ;  /* 0x00000200d2aa7810 */ /* 0x000fc60007ffe0ff */
[----:B------:R-:W-:Y:S05]  /*3b70*/  @!P3 BRA `(.L_x_5098) ;  /* 0x00000000001cb947 */ /* 0x000fea0003800000 */
[----:B01----:R-:W0:Y:S02]  /*3b80*/  LDC.64 R28, c[0x0][0x220] ;  /* 0x00008800ff1c7b82 */ /* 0x003e240000000a00 */
[----:B0-----:R-:W-:-:S06]  /*3b90*/  IMAD.WIDE.U32 R28, R170, 0x8, R28 ;  /* 0x00000008aa1c7825 */ /* 0x001fcc00078e001c */
[----:B------:R-:W2:Y:S02]  /*3ba0*/  LDG.E.64 R28, desc[UR4][R28.64] ;  /* 0x000000041c1c7981 */ /* 0x000ea4000c1e1b00 */
[C-C-:B--2---:R-:W-:Y:S02]  /*3bb0*/  SHF.R.U64 R183, R28.reuse, 0x10, R29.reuse ;  /* 0x000000101cb77819 */ /* 0x144fe4000000121d */
[----:B------:R-:W-:Y:S02]  /*3bc0*/  PRMT R182, R28, 0x7610, R182 ;  /* 0x000076101cb67816 */ /* 0x000fe400000000b6 */
[----:B------:R-:W-:Y:S02]  /*3bd0*/  SHF.R.U32.HI R185, RZ, 0x10, R29 ;  /* 0x00000010ffb97819 */ /* 0x000fe4000001161d */
[----:B------:R-:W-:-:S07]  /*3be0*/  PRMT R184, R29, 0x7610, R184 ;  /* 0x000076101db87816 */ /* 0x000fce00000000b8 */
.L_x_5098:
[----:B------:R-:W-:Y:S05]  /*3bf0*/  BSYNC B0 ;  /* 0x0000000000007941 */ /* 0x000fea0003800000 */
.L_x_5097:
[----:B------:R-:W-:Y:S04]  /*3c00*/  BSSY B0, `(.L_x_5099) ;  /* 0x000000b000007945 */ /* 0x000fe80003800000 */
[----:B------:R-:W-:Y:S05]  /*3c10*/  @P2 BRA `(.L_x_5100) ;  /* 0x0000000000102947 */ /* 0x000fea0003800000 */
[----:B01----:R-:W-:Y:S01]  /*3c20*/  IMAD.MOV.U32 R28, RZ, RZ, RZ ;  /* 0x000000ffff1c7224 */ /* 0x003fe200078e00ff */
[----:B------:R-:W-:Y:S06]  /*3c30*/  @!P0 BRA `(.L_x_5101) ;  /* 0x00000000001c8947 */ /* 0x000fec0003800000 */
[----:B-----5:R-:W-:Y:S01]  /*3c40*/  SHF.L.U32 R28, R194, 0x10, RZ ;  /* 0x00000010c21c7819 */ /* 0x020fe200000006ff */
[----:B------:R-:W-:Y:S06]  /*3c50*/  BRA `(.L_x_5101) ;  /* 0x0000000000147947 */ /* 0x000fec0003800000 */
.L_x_5100:
[----:B01----:R-:W-:Y:S01]  /*3c60*/  FFMA.FTZ R28, R15, R168, R169 ;  /* 0x000000a80f1c7223 */ /* 0x003fe200000100a9 */
[----:B-----5:R-:W-:-:S03]  /*3c70*/  @P0 SHF.L.U32 R29, R194, 0x10, RZ ;  /* 0x00000010c21d0819 */ /* 0x020fc600000006ff */
[----:B------:R-:W-:-:S04]  /*3c80*/  FADD.FTZ R28, R237, -R28 ;  /* 0x8000001ced1c7221 */ /* 0x000fc80000010000 */
[----:B------:R-:W-:-:S04]  /*3c90*/  FMUL.FTZ R28, R3, R28 ;  /* 0x0000001c031c7220 */ /* 0x000fc80000410000 */
[----:B------:R-:W-:-:S07]  /*3ca0*/  @P0 FADD.FTZ R28, R28, R29 ;  /* 0x0000001d1c1c0221 */ /* 0x000fce0000010000 */
.L_x_5101:
[----:B------:R-:W-:Y:S05]  /*3cb0*/  BSYNC B0 ;  /* 0x0000000000007941 */ /* 0x000fea0003800000 */
.L_x_5099:
        /* <DEDUP_REMOVED lines=14> */
.L_x_5103:
[----:B------:R-:W-:Y:S05]  /*3da0*/  BSYNC B0 ;  /* 0x0000000000007941 */ /* 0x000fea0003800000 */
.L_x_5102:
        /* <DEDUP_REMOVED lines=8> */
.L_x_5105:
[----:B------:R-:W-:-:S04]  /*3e30*/  FFMA.FTZ R29, R172, R168, R169 ;  /* 0x000000a8ac1d7223 */ /* 0x000fc800000100a9 */
[----:B------:R-:W-:Y:S01]  /*3e40*/  FADD.FTZ R28, R236, -R29 ;  /* 0x8000001dec1c7221 */ /* 0x000fe20000010000 */
[----:B-----5:R-:W-:-:S03]  /*3e50*/  @P0 SHF.R.U64 R29, R194, 0x10, R195 ;  /* 0x00000010c21d0819 */ /* 0x020fc600000012c3 */
[----:B------:R-:W-:Y:S01]  /*3e60*/  FMUL.FTZ R28, R3, R28 ;  /* 0x0000001c031c7220 */ /* 0x000fe20000410000 */
[----:B------:R-:W-:-:S05]  /*3e70*/  @P0 SHF.L.U32 R29, R29, 0x10, RZ ;  /* 0x000000101d1d0819 */ /* 0x000fca00000006ff */
[----:B------:R-:W-:-:S07]  /*3e80*/  @P0 FADD.FTZ R28, R28, R29 ;  /* 0x0000001d1c1c0221 */ /* 0x000fce0000010000 */
.L_x_5106:
[----:B------:R-:W-:Y:S05]  /*3e90*/  BSYNC B0 ;  /* 0x0000000000007941 */ /* 0x000fea0003800000 */
.L_x_5104:
        /* <DEDUP_REMOVED lines=14> */
.L_x_5108:
[----:B------:R-:W-:Y:S05]  /*3f80*/  BSYNC B0 ;  /* 0x0000000000007941 */ /* 0x000fea0003800000 */
.L_x_5107:
[----:B------:R-:W-:Y:S01]  /*3f90*/  BSSY B0, `(.L_x_5109) ;  /* 0x000000c000007945 */ /* 0x000fe20003800000 */
[----:B------:R-:W-:-:S03]  /*3fa0*/  @P1 PRMT R205, R31, 0x7610, R205 ;  /* 0x000076101fcd1816 */ /* 0x000fc600000000cd */
[----:B------:R-:W-:Y:S05]  /*3fb0*/  @P2 BRA `(.L_x_5110) ;  /* 0x0000000000102947 */ /* 0x000fea0003800000 */
[----:B------:R-:W-:Y:S01]  /*3fc0*/  MOV R28, RZ ;  /* 0x000000ff001c7202 */ /* 0x000fe20000000f00 */
[----:B------:R-:W-:Y:S06]  /*3fd0*/  @!P0 BRA `(.L_x_5111) ;  /* 0x00000000001c8947 */ /* 0x000fec0003800000 */
[----:B-----5:R-:W-:Y:S01]  /*3fe0*/  SHF.L.U32 R28, R195, 0x10, RZ ;  /* 0x00000010c31c7819 */ /* 0x020fe200000006ff */
[----:B------:R-:W-:Y:S06]  /*3ff0*/  BRA `(.L_x_5111) ;  /* 0x0000000000147947 */ /* 0x000fec0003800000 */
.L_x_5110:
[----:B------:R-:W-:Y:S01]  /*4000*/  FFMA.FTZ R28, R16, R168, R169 ;  /* 0x000000a8101c7223 */ /* 0x000fe200000100a9 */
[----:B-----5:R-:W-:-:S03]  /*4010*/  @P0 IMAD.U32 R29, R195, 0x10000, RZ ;  /* 0x00010000c31d0824 */ /* 0x020fc600078e00ff */
[----:B------:R-:W-:-:S04]  /*4020*/  FADD.FTZ R28, R235, -R28 ;  /* 0x8000001ceb1c7221 */ /* 0x000fc80000010000 */
[----:B------:R-:W-:-:S04]  /*4030*/  FMUL.FTZ R28, R3, R28 ;  /* 0x0000001c031c7220 */ /* 0x000fc80000410000 */
[----:B------:R-:W-:-:S07]  /*4040*/  @P0 FADD.FTZ R28, R28, R29 ;  /* 0x0000001d1c1c0221 */ /* 0x000fce0000010000 */
.L_x_5111:
[----:B------:R-:W-:Y:S05]  /*4050*/  BSYNC B0 ;  /* 0x0000000000007941 */ /* 0x000fea0003800000 */
.L_x_5109:
        /* <DEDUP_REMOVED lines=14> */
.L_x_5113:
[----:B------:R-:W-:Y:S05]  /*4140*/  BSYNC B0 ;  /* 0x0000000000007941 */ /* 0x000fea0003800000 */
.L_x_5112:
        /* <DEDUP_REMOVED lines=8> */
.L_x_5115:
[----:B------:R-:W-:-:S04]  /*41d0*/  FFMA.FTZ R29, R173, R168, R169 ;  /* 0x000000a8ad1d7223 */ /* 0x000fc800000100a9 */
[----:B------:R-:W-:Y:S01]  /*41e0*/  FADD.FTZ R28, R234, -R29 ;  /* 0x8000001dea1c7221 */ /* 0x000fe20000010000 */
[----:B-----5:R-:W-:-:S03]  /*41f0*/  @P0 SHF.R.U32.HI R29, RZ, 0x10, R195 ;  /* 0x00000010ff1d0819 */ /* 0x020fc600000116c3 */
[----:B------:R-:W-:Y:S01]  /*4200*/  FMUL.FTZ R28, R3, R28 ;  /* 0x0000001c031c7220 */ /* 0x000fe20000410000 */
[----:B------:R-:W-:-:S05]  /*4210*/  @P0 SHF.L.U32 R29, R29, 0x10, RZ ;  /* 0x000000101d1d0819 */ /* 0x000fca00000006ff */
[----:B------:R-:W-:-:S07]  /*4220*/  @P0 FADD.FTZ R28, R28, R29 ;  /* 0x0000001d1c1c0221 */ /* 0x000fce0000010000 */
.L_x_5116:
[----:B------:R-:W-:Y:S05]  /*4230*/  BSYNC B0 ;  /* 0x0000000000007941 */ /* 0x000fea0003800000 */
.L_x_5114:
[----:B------:R-:W-:Y:S04]  /*4240*/  BSSY B0, `(.L_x_5117) ;  /* 0x000000d000007945 */ /* 0x000fe80003800000 */
        /* <DEDUP_REMOVED lines=12> */
.L_x_5118:
[----:B------:R-:W-:Y:S05]  /*4310*/  BSYNC B0 ;  /* 0x0000000000007941 */ /* 0x000fea0003800000 */
.L_x_5117:
[----:B------:R-:W-:-:S04]  /*4320*/  @P1 F2FP.BF16.F32.PACK_AB R28, RZ, R28 ;  /* 0x0000001cff1c123e */ /* 0x000fc800000010ff */
[----:B------:R-:W-:Y:S01]  /*4330*/  @P1 PRMT R209, R28, 0x7610, R209 ;  /* 0x000076101cd11816 */ /* 0x000fe200000000d1 */
[----:B------:R-:W-:Y:S06]  /*4340*/  @!P1 BRA `(.L_x_5119) ;  /* 0x0000000000209947 */ /* 0x000fec0003800000 */
[----:B------:R-:W0:Y:S01]  /*4350*/  LDC.64 R30, c[0x0][0x308] ;  /* 0x0000c200ff1e7b82 */ /* 0x000e220000000a00 */
[----:B------:R-:W-:Y:S02]  /*4360*/  LOP3.LUT R28, R205, 0xffff, RZ, 0xc0, !PT ;  /* 0x0000ffffcd1c7812 */ /* 0x000fe400078ec0ff */
[----:B-----5:R-:W-:-:S03]  /*4370*/  PRMT R7, R207, 0x5410, R209 ;  /* 0x00005410cf077816 */ /* 0x020fc600000000d1 */
[----:B------:R-:W-:-:S05]  /*4380*/  IMAD.WIDE.U32 R28, R28, 0x10000, RZ ;  /* 0x000100001c1c7825 */ /* 0x000fca00078e00ff */
[----:B------:R-:W-:Y:S02]  /*4390*/  LOP3.LUT R29, R7, R29, RZ, 0xfc, !PT ;  /* 0x0000001d071d7212 */ /* 0x000fe400078efcff */
[----:B------:R-:W-:Y:S01]  /*43a0*/  LOP3.LUT R28, R28, 0xffff, R203, 0xf8, !PT ;  /* 0x0000ffff1c1c7812 */ /* 0x000fe200078ef8cb */
[----:B0-----:R-:W-:-:S05]  /*43b0*/  IMAD.WIDE.U32 R30, R5, 0x8, R30 ;  /* 0x00000008051e7825 */ /* 0x001fca00078e001e */
[----:B------:R0:W-:Y:S02]  /*43c0*/  STG.E.64 desc[UR4][R30.64], R28 ;  /* 0x0000001c1e007986 */ /* 0x0001e4000c101b04 */
.L_x_5119:
        /* <DEDUP_REMOVED lines=10> */
.L_x_5121:
[----:B------:R-:W-:Y:S05]  /*4470*/  BSYNC B0 ;  /* 0x0000000000007941 */ /* 0x000fea0003800000 */
.L_x_5120:
[----:B------:R-:W-:Y:S01]  /*4480*/  BSSY B0, `(.L_x_5122) ;  /* 0x000000a000007945 */ /* 0x000fe20003800000 */
[----:B------:R-:W-:-:S03]  /*4490*/  VIADD R5, R210, 0x300 ;  /* 0x00000300d2057836 */ /* 0x000fc60000000000 */
        /* <DEDUP_REMOVED lines=8> */
.L_x_5123:
[----:B------:R-:W-:Y:S05]  /*4520*/  BSYNC B0 ;  /* 0x0000000000007941 */ /* 0x000fea0003800000 */
.L_x_5122:
[----:B------:R-:W-:Y:S04]  /*4530*/  BSSY B0, `(.L_x_5124) ;  /* 0x000000b000007945 */ /* 0x000fe80003800000 */
[----:B------:R-:W-:Y:S05]  /*4540*/  @P2 BRA `(.L_x_5125) ;  /* 0x0000000000102947 */ /* 0x000fea0003800000 */
[----:B01----:R-:W-:Y:S01]  /*4550*/  MOV R28, RZ ;  /* 0x000000ff001c7202 */ /* 0x003fe20000000f00 */
[----:B------:R-:W-:Y:S06]  /*4560*/  @!P0 BRA `(.L_x_5126) ;  /* 0x00000000001c8947 */ /* 0x000fec0003800000 */
[----:B-----5:R-:W-:Y:S01]  /*4570*/  SHF.L.U32 R28, R192, 0x10, RZ ;  /* 0x00000010c01c7819 */ /* 0x020fe200000006ff */
[----:B------:R-:W-:Y:S06]  /*4580*/  BRA `(.L_x_5126) ;  /* 0x0000000000147947 */ /* 0x000fec0003800000 */
.L_x_5125:
[----:B01----:R-:W-:Y:S01]  /*4590*/  FFMA.FTZ R28, R17, R168, R169 ;  /* 0x000000a8111c7223 */ /* 0x003fe200000100a9 */
[----:B-----5:R-:W-:-:S03]  /*45a0*/  @P0 SHF.L.U32 R7, R192, 0x10, RZ ;  /* 0x00000010c0070819 */ /* 0x020fc600000006ff */
[----:B------:R-:W-:-:S04]  /*45b0*/  FADD.FTZ R28, R233, -R28 ;  /* 0x8000001ce91c7221 */ /* 0x000fc80000010000 */
[----:B------:R-:W-:-:S04]  /*45c0*/  FMUL.FTZ R28, R3, R28 ;  /* 0x0000001c031c7220 */ /* 0x000fc80000410000 */
[----:B------:R-:W-:-:S07]  /*45d0*/  @P0 FADD.FTZ R28, R28, R7 ;  /* 0x000000071c1c0221 */ /* 0x000fce0000010000 */
.L_x_5126:
[----:B------:R-:W-:Y:S05]  /*45e0*/  BSYNC B0 ;  /* 0x0000000000007941 */ /* 0x000fea0003800000 */
.L_x_5124:
        /* <DEDUP_REMOVED lines=14> */
.L_x_5128:
[----:B------:R-:W-:Y:S05]  /*46d0*/  BSYNC B0 ;  /* 0x0000000000007941 */ /* 0x000fea0003800000 */
.L_x_5127:
        /* <DEDUP_REMOVED lines=8> */
.L_x_5130:
[----:B-----5:R-:W-:-:S04]  /*4760*/  FFMA.FTZ R7, R174, R168, R169 ;  /* 0x000000a8ae077223 */ /* 0x020fc800000100a9 */
[----:B------:R-:W-:Y:S01]  /*4770*/  FADD.FTZ R28, R232, -R7 ;  /* 0x80000007e81c7221 */ /* 0x000fe20000010000 */
[----:B------:R-:W-:-:S03]  /*4780*/  @P0 SHF.R.U64 R7, R192, 0x10, R193 ;  /* 0x00000010c0070819 */ /* 0x000fc600000012c1 */
[----:B------:R-:W-:Y:S02]  /*4790*/  FMUL.FTZ R28, R3, R28 ;  /* 0x0000001c031c7220 */ /* 0x000fe40000410000 */
[----:B------:R-:W-:-:S04]  /*47a0*/  @P0 IMAD.U32 R7, R7, 0x10000, RZ ;  /* 0x0001000007070824 */ /* 0x000fc800078e00ff */
[----:B------:R-:W-:-:S07]  /*47b0*/  @P0 FADD.FTZ R28, R28, R7 ;  /* 0x000000071c1c0221 */ /* 0x000fce0000010000 */
.L_x_5131:
[----:B------:R-:W-:Y:S05]  /*47c0*/  BSYNC B0 ;  /* 0x0000000000007941 */ /* 0x000fea0003800000 */
.L_x_5129:
        /* <DEDUP_REMOVED lines=8> */
[-C--:B------:R-:W-:Y:S01]  /*4850*/  @P5 FMUL.FTZ R28, R7, R30.reuse ;  /* 0x0000001e071c5220 */ /* 0x080fe20000410000 */
[----:B------:R-:W-:-:S03]  /*4860*/  FMUL.FTZ R7, R153, R30 ;  /* 0x0000001e99077220 */ /* 0x000fc60000410000 */
[----:B------:R-:W-:Y:S02]  /*4870*/  FADD.FTZ R45, R45, R28 ;  /* 0x0000001c2d2d7221 */ /* 0x000fe40000010000 */
[----:B------:R-:W-:-:S04]  /*4880*/  FSEL R7, R7, RZ, P5 ;  /* 0x000000ff07077208 */ /* 0x000fc80002800000 */
[----:B------:R-:W-:-:S04]  /*4890*/  F2FP.BF16.F32.PACK_AB R7, RZ, R7 ;  /* 0x00000007ff07723e */ /* 0x000fc800000010ff */
[----:B------:R-:W-:-:S07]  /*48a0*/  PRMT R204, R7, 0x7610, R204 ;  /* 0x0000761007cc7816 */ /* 0x000fce00000000cc */
.L_x_5133:
[----:B------:R-:W-:Y:S05]  /*48b0*/  BSYNC B0 ;  /* 0x0000000000007941 */ /* 0x000fea0003800000 */
.L_x_5132:
[----:B------:R-:W-:Y:S01]  /*48c0*/  BSSY B0, `(.L_x_5134) ;  /* 0x000000c000007945 */ /* 0x000fe20003800000 */
[----:B------:R-:W-:-:S03]  /*48d0*/  @P1 PRMT R205, R29, 0x7610, R205 ;  /* 0x000076101dcd1816 */ /* 0x000fc600000000cd */
[----:B------:R-:W-:Y:S05]  /*48e0*/  @P2 BRA `(.L_x_5135) ;  /* 0x0000000000102947 */ /* 0x000fea0003800000 */
[----:B------:R-:W-:Y:S01]  /*48f0*/  HFMA2.MMA R28, -RZ, RZ, 0, 0 ;  /* 0x00000000ff1c7435 */ /* 0x000fe200000001ff */
[----:B------:R-:W-:Y:S10]  /*4900*/  @!P0 BRA `(.L_x_5136) ;  /* 0x00000000001c8947 */ /* 0x000ff40003800000 */
[----:B-----5:R-:W-:Y:S01]  /*4910*/  IMAD.U32 R28, R193, 0x10000, RZ ;  /* 0x00010000c11c7824 */ /* 0x020fe200078e00ff */
[----:B------:R-:W-:Y:S06]  /*4920*/  BRA `(.L_x_5136) ;  /* 0x0000000000147947 */ /* 0x000fec0003800000 */
.L_x_5135:
[----:B------:R-:W-:Y:S01]  /*4930*/  FFMA.FTZ R28, R18, R168, R169 ;  /* 0x000000a8121c7223 */ /* 0x000fe200000100a9 */
[----:B-----5:R-:W-:-:S03]  /*4940*/  @P0 SHF.L.U32 R7, R193, 0x10, RZ ;  /* 0x00000010c1070819 */ /* 0x020fc600000006ff */
[----:B------:R-:W-:-:S04]  /*4950*/  FADD.FTZ R28, R231, -R28 ;  /* 0x8000001ce71c7221 */ /* 0x000fc80000010000 */
[----:B------:R-:W-:-:S04]  /*4960*/  FMUL.FTZ R28, R3, R28 ;  /* 0x0000001c031c7220 */ /* 0x000fc80000410000 */
[----:B------:R-:W-:-:S07]  /*4970*/  @P0 FADD.FTZ R28, R28, R7 ;  /* 0x000000071c1c0221 */ /* 0x000fce0000010000 */
.L_x_5136:
[----:B------:R-:W-:Y:S05]  /*4980*/  BSYNC B0 ;  /* 0x0000000000007941 */ /* 0x000fea0003800000 */
.L_x_5134:
        /* <DEDUP_REMOVED lines=14> */
.L_x_5138:
[----:B------:R-:W-:Y:S05]  /*4a70*/  BSYNC B0 ;  /* 0x0000000000007941 */ /* 0x000fea0003800000 */
.L_x_5137:
        /* <DEDUP_REMOVED lines=8> */
.L_x_5140:
[----:B-----5:R-:W-:-:S04]  /*4b00*/  FFMA.FTZ R7, R175, R168, R169 ;  /* 0x000000a8af077223 */ /* 0x020fc800000100a9 */
[----:B------:R-:W-:Y:S01]  /*4b10*/  FADD.FTZ R28, R230, -R7 ;  /* 0x80000007e61c7221 */ /* 0x000fe20000010000 */
[----:B------:R-:W-:-:S03]  /*4b20*/  @P0 SHF.R.U32.HI R7, RZ, 0x10, R193 ;  /* 0x00000010ff070819 */ /* 0x000fc600000116c1 */
[----:B------:R-:W-:Y:S01]  /*4b30*/  FMUL.FTZ R28, R3, R28 ;  /* 0x0000001c031c7220 */ /* 0x000fe20000410000 */
[----:B------:R-:W-:-:S05]  /*4b40*/  @P0 SHF.L.U32 R7, R7, 0x10, RZ ;  /* 0x0000001007070819 */ /* 0x000fca00000006ff */
[----:B------:R-:W-:-:S07]  /*4b50*/  @P0 FADD.FTZ R28, R28, R7 ;  /* 0x000000071c1c0221 */ /* 0x000fce0000010000 */
.L_x_5141:
[----:B------:R-:W-:Y:S05]  /*4b60*/  BSYNC B0 ;  /* 0x0000000000007941 */ /* 0x000fea0003800000 */
.L_x_5139:
[----:B------:R-:W-:Y:S04]  /*4b70*/  BSSY B0, `(.L_x_5142) ;  /* 0x000000d000007945 */ /* 0x000fe80003800000 */
        /* <DEDUP_REMOVED lines=12> */
.L_x_5143:
[----:B------:R-:W-:Y:S05]  /*4c40*/  BSYNC B0 ;  /* 0x0000000000007941 */ /* 0x000fea0003800000 */
.L_x_5142:
        /* <DEDUP_REMOVED lines=11> */
.L_x_5144:
[----:B------:R-:W-:Y:S04]  /*4d00*/  BSSY B0, `(.L_x_5145) ;  /* 0x000000a000007945 */ /* 0x000fe80003800000 */
[----:B------:R-:W-:Y:S05]  /*4d10*/  @!P3 BRA `(.L_x_5146) ;  /* 0x000000000020b947 */ /* 0x000fea0003800000 */
[----:B0-----:R-:W0:Y:S01]  /*4d20*/  LDC.64 R28, c[0x0][0x2f8] ;  /* 0x0000be00ff1c7b82 */ /* 0x001e220000000a00 */
[----:B------:R-:W-:Y:S02]  /*4d30*/  LOP3.LUT R6, R204, 0xffff, RZ, 0xc0, !PT ;  /* 0x0000ffffcc067812 */ /* 0x000fe400078ec0ff */
[----:B------:R-:W-:-:S03]  /*4d40*/  PRMT R31, R206, 0x5410, R208 ;  /* 0x00005410ce1f7816 */ /* 0x000fc600000000d0 */
[----:B-----5:R-:W-:-:S05]  /*4d50*/  IMAD.WIDE.U32 R6, R6, 0x10000, RZ ;  /* 0x0001000006067825 */ /* 0x020fca00078e00ff */
[----:B------:R-:W-:Y:S02]  /*4d60*/  LOP3.LUT R7, R31, R7, RZ, 0xfc, !PT ;  /* 0x000000071f077212 */ /* 0x000fe400078efcff */
[----:B------:R-:W-:Y:S01]  /*4d70*/  LOP3.LUT R6, R6, 0xffff, R202, 0xf8, !PT ;  /* 0x0000ffff06067812 */ /* 0x000fe200078ef8ca */
[----:B0-----:R-:W-:-:S05]  /*4d80*/  IMAD.WIDE.U32 R28, R5, 0x8, R28 ;  /* 0x00000008051c7825 */ /* 0x001fca00078e001c */
[----:B------:R1:W-:Y:S02]  /*4d90*/  STG.E.64 desc[UR4][R28.64], R6 ;  /* 0x000000061c007986 */ /* 0x0003e4000c101b04 */
.L_x_5146:
[----:B------:R-:W-:Y:S05]  /*4da0*/  BSYNC B0 ;  /* 0x0000000000007941 */ /* 0x000fea0003800000 */
.L_x_5145:
[----:B------:R-:W-:Y:S04]  /*4db0*/  BSSY B0, `(.L_x_5147) ;  /* 0x000000a000007945 */ /* 0x000fe80003800000 */
[----:B------:R-:W-:Y:S05]  /*4dc0*/  @!P3 BRA `(.L_x_5148) ;  /* 0x000000000020b947 */ /* 0x000fea0003800000 */
[----:B01---5:R-:W0:Y:S01]  /*4dd0*/  LDC.64 R6, c[0x0][0x220] ;  /* 0x00008800ff067b82 */ /* 0x023e220000000a00 */
[----:B------:R-:W-:-:S05]  /*4de0*/  IADD3 R5, R210, 0x400, RZ ;  /* 0x00000400d2057810 */ /* 0x000fca0007ffe0ff */
[----:B0-----:R-:W-:-:S06]  /*4df0*/  IMAD.WIDE.U32 R6, R5, 0x8, R6 ;  /* 0x0000000805067825 */ /* 0x001fcc00078e0006 */
[----:B------:R-:W2:Y:S02]  /*4e00*/  LDG.E.64 R6, desc[UR4][R6.64] ;  /* 0x0000000406067981 */ /* 0x000ea4000c1e1b00 */
[C-C-:B--2---:R-:W-:Y:S02]  /*4e10*/  SHF.R.U64 R183, R6.reuse, 0x10, R7.reuse ;  /* 0x0000001006b77819 */ /* 0x144fe40000001207 */
[----:B------:R-:W-:Y:S02]  /*4e20*/  SHF.R.U32.HI R185, RZ, 0x10, R7 ;  /* 0x00000010ffb97819 */ /* 0x000fe40000011607 */
[----:B------:R-:W-:Y:S02]  /*4e30*/  PRMT R182, R6, 0x7610, R182 ;  /* 0x0000761006b67816 */ /* 0x000fe400000000b6 */
[----:B------:R-:W-:-:S07]  /*4e40*/  PRMT R184, R7, 0x7610, R184 ;  /* 0x0000761007b87816 */ /* 0x000fce00000000b8 */
.L_x_5148:
[----:B------:R-:W-:Y:S05]  /*4e50*/  BSYNC B0 ;  /* 0x0000000000007941 */ /* 0x000fea0003800000 */
.L_x_5147:
[----:B------:R-:W-:Y:S04]  /*4e60*/  BSSY B0, `(.L_x_5149) ;  /* 0x000000b000007945 */ /* 0x000fe80003800000 */
[----:B------:R-:W-:Y:S05]  /*4e70*/  @P2 BRA `(.L_x_5150) ;  /* 0x0000000000102947 */ /* 0x000fea0003800000 */
[----:B01----:R-:W-:Y:S01]  /*4e80*/  MOV R6, RZ ;  /* 0x000000ff00067202 */ /* 0x003fe20000000f00 */
[----:B------:R-:W-:Y:S06]  /*4e90*/  @!P0 BRA `(.L_x_5151) ;  /* 0x00000000001c8947 */ /* 0x000fec0003800000 */
[----:B-----5:R-:W-:Y:S01]  /*4ea0*/  SHF.L.U32 R6, R190, 0x10, RZ ;  /* 0x00000010be067819 */ /* 0x020fe200000006ff */
[----:B------:R-:W-:Y:S06]  /*4eb0*/  BRA `(.L_x_5151) ;  /* 0x0000000000147947 */ /* 0x000fec0003800000 */
.L_x_5150:
[----:B01----:R-:W-:Y:S01]  /*4ec0*/  FFMA.FTZ R6, R19, R168, R169 ;  /* 0x000000a813067223 */ /* 0x003fe200000100a9 */
[----:B-----5:R-:W-:-:S03]  /*4ed0*/  @P0 IMAD.U32 R5, R190, 0x10000, RZ ;  /* 0x00010000be050824 */ /* 0x020fc600078e00ff */
[----:B------:R-:W-:-:S04]  /*4ee0*/  FADD.FTZ R6, R229, -R6 ;  /* 0x80000006e5067221 */ /* 0x000fc80000010000 */
[----:B------:R-:W-:-:S04]  /*4ef0*/  FMUL.FTZ R6, R3, R6 ;  /* 0x0000000603067220 */ /* 0x000fc80000410000 */
[----:B------:R-:W-:-:S07]  /*4f00*/  @P0 FADD.FTZ R6, R6, R5 ;  /* 0x0000000506060221 */ /* 0x000fce0000010000 */
.L_x_5151:
[----:B------:R-:W-:Y:S05]  /*4f10*/  BSYNC B0 ;  /* 0x0000000000007941 */ /* 0x000fea0003800000 */
.L_x_5149:
[----:B------:R-:W-:Y:S01]  /*4f20*/  BSSY B0, `(.L_x_5152) ;  /* 0x000000e000007945 */ /* 0x000fe20003800000 */
[----:B-----5:R-:W-:-:S03]  /*4f30*/  @P1 F2FP.BF16.F32.PACK_AB R8, RZ, R6 ;  /* 0x00000006ff08123e */ /* 0x020fc600000010ff */
[----:B------:R-:W-:Y:S05]  /*4f40*/  @!P3 BRA `(.L_x_5153) ;  /* 0x00000000002cb947 */ /* 0x000fea0003800000 */
[----:B------:R-:W-:Y:S01]  /*4f50*/  LOP3.LUT P5, RZ, R9, 0xff, RZ, 0xc0, !PT ;  /* 0x000000ff09ff7812 */ /* 0x000fe200078ac0ff */
        /* <DEDUP_REMOVED lines=10> */
.L_x_5153:
[----:B------:R-:W-:Y:S05]  /*5000*/  BSYNC B0 ;  /* 0x0000000000007941 */ /* 0x000fea0003800000 */
.L_x_5152:
[----:B------:R-:W-:Y:S01]  /*5010*/  BSSY B0, `(.L_x_5154) ;  /* 0x000000e000007945 */ /* 0x000fe20003800000 */
[----:B------:R-:W-:-:S03]  /*5020*/  @P1 PRMT R203, R8, 0x7610, R203 ;  /* 0x0000761008cb1816 */ /* 0x000fc600000000cb */
[----:B------:R-:W-:Y:S05]  /*5030*/  @P2 BRA `(.L_x_5155) ;  /* 0x0000000000142947 */ /* 0x000fea0003800000 */
[----:B------:R-:W-:Y:S01]  /*5040*/  MOV R6, RZ ;  /* 0x000000ff00067202 */ /* 0x000fe20000000f00 */
[----:B------:R-:W-:Y:S06]  /*5050*/  @!P0 BRA `(.L_x_5156) ;  /* 0x0000000000248947 */ /* 0x000fec0003800000 */
[----:B------:R-:W-:-:S05]  /*5060*/  SHF.R.U64 R6, R190, 0x10, R191 ;  /* 0x00000010be067819 */ /* 0x000fca00000012bf */
[----:B------:R-:W-:Y:S01]  /*5070*/  IMAD.U32 R6, R6, 0x10000, RZ ;  /* 0x0001000006067824 */ /* 0x000fe200078e00ff */
[----:B------:R-:W-:Y:S06]  /*5080*/  BRA `(.L_x_5156) ;  /* 0x0000000000187947 */ /* 0x000fec0003800000 */
.L_x_5155:
[----:B------:R-:W-:Y:S01]  /*5090*/  FFMA.FTZ R6, R176, R168, R169 ;  /* 0x000000a8b0067223 */ /* 0x000fe200000100a9 */
[----:B------:R-:W-:-:S03]  /*50a0*/  @P0 SHF.R.U64 R5, R190, 0x10, R191 ;  /* 0x00000010be050819 */ /* 0x000fc600000012bf */
[----:B------:R-:W-:Y:S01]  /*50b0*/  FADD.FTZ R6, R227, -R6 ;  /* 0x80000006e3067221 */ /* 0x000fe20000010000 */
[----:B------:R-:W-:-:S03]  /*50c0*/  @P0 SHF.L.U32 R5, R5, 0x10, RZ ;  /* 0x0000001005050819 */ /* 0x000fc600000006ff */
[----:B------:R-:W-:-:S04]  /*50d0*/  FMUL.FTZ R6, R3, R6 ;  /* 0x0000000603067220 */ /* 0x000fc80000410000 */
[----:B------:R-:W-:-:S07]  /*50e0*/  @P0 FADD.FTZ R6, R6, R5 ;  /* 0x0000000506060221 */ /* 0x000fce0000010000 */
.L_x_5156:
[----:B------:R-:W-:Y:S05]  /*50f0*/  BSYNC B0 ;  /* 0x0000000000007941 */ /* 0x000fea0003800000 */
.L_x_5154:
[----:B------:R-:W-:Y:S01]  /*5100*/  BSSY B0, `(.L_x_5157) ;  /* 0x000000e000007945 */ /* 0x000fe20003800000 */
[----:B------:R-:W-:-:S03]  /*5110*/  @P1 F2FP.BF16.F32.PACK_AB R7, RZ, R6 ;  /* 0x00000006ff07123e */ /* 0x000fc600000010ff */
[----:B------:R-:W-:Y:S05]  /*5120*/  @!P3 BRA `(.L_x_5158) ;  /* 0x00000000002cb947 */ /* 0x000fea0003800000 */
[----:B------:R-:W-:Y:S01]  /*5130*/  LOP3.LUT P5, RZ, R9, 0xff00, RZ, 0xc0, !PT ;  /* 0x0000ff0009ff7812 */ /* 0x000fe200078ac0ff */
        /* <DEDUP_REMOVED lines=10> */
.L_x_5158:
[----:B------:R-:W-:Y:S05]  /*51e0*/  BSYNC B0 ;  /* 0x0000000000007941 */ /* 0x000fea0003800000 */
.L_x_5157:
[----:B------:R-:W-:Y:S01]  /*51f0*/  BSSY B0, `(.L_x_5159) ;  /* 0x000000c000007945 */ /* 0x000fe20003800000 */
[----:B------:R-:W-:-:S03]  /*5200*/  @P1 PRMT R205, R7, 0x7610, R205 ;  /* 0x0000761007cd1816 */ /* 0x000fc600000000cd */
[----:B------:R-:W-:Y:S05]  /*5210*/  @P2 BRA `(.L_x_5160) ;  /* 0x0000000000102947 */ /* 0x000fea0003800000 */
[----:B------:R-:W-:Y:S01]  /*5220*/  IMAD.MOV.U32 R6, RZ, RZ, RZ ;  /* 0x000000ffff067224 */ /* 0x000fe200078e00ff */
[----:B------:R-:W-:Y:S06]  /*5230*/  @!P0 BRA `(.L_x_5161) ;  /* 0x00000000001c8947 */ /* 0x000fec0003800000 */
[----:B------:R-:W-:Y:S01]  /*5240*/  SHF.L.U32 R6, R191, 0x10, RZ ;  /* 0x00000010bf067819 */ /* 0x000fe200000006ff */
[----:B------:R-:W-:Y:S06]  /*5250*/  BRA `(.L_x_5161) ;  /* 0x0000000000147947 */ /* 0x000fec0003800000 */
.L_x_5160:
[----:B------:R-:W-:-:S04]  /*5260*/  FFMA.FTZ R5, R20, R168, R169 ;  /* 0x000000a814057223 */ /* 0x000fc800000100a9 */
[----:B------:R-:W-:Y:S01]  /*5270*/  FADD.FTZ R6, R226, -R5 ;  /* 0x80000005e2067221 */ /* 0x000fe20000010000 */
[----:B------:R-:W-:-:S03]  /*5280*/  @P0 SHF.L.U32 R5, R191, 0x10, RZ ;  /* 0x00000010bf050819 */ /* 0x000fc600000006ff */
[----:B------:R-:W-:-:S04]  /*5290*/  FMUL.FTZ R6, R3, R6 ;  /* 0x0000000603067220 */ /* 0x000fc80000410000 */
[----:B------:R-:W-:-:S07]  /*52a0*/  @P0 FADD.FTZ R6, R6, R5 ;  /* 0x0000000506060221 */ /* 0x000fce0000010000 */
.L_x_5161:
[----:B------:R-:W-:Y:S05]  /*52b0*/  BSYNC B0 ;  /* 0x0000000000007941 */ /* 0x000fea0003800000 */
.L_x_5159:
[----:B------:R-:W-:Y:S01]  /*52c0*/  BSSY B0, `(.L_x_5162) ;  /* 0x000000e000007945 */ /* 0x000fe20003800000 */
[----:B------:R-:W-:-:S03]  /*52d0*/  @P1 F2FP.BF16.F32.PACK_AB R8, RZ, R6 ;  /* 0x00000006ff08123e */ /* 0x000fc600000010ff */
[----:B------:R-:W-:Y:S05]  /*52e0*/  @!P3 BRA `(.L_x_5163) ;  /* 0x00000000002cb947 */ /* 0x000fea0003800000 */
[----:B------:R-:W-:Y:S01]  /*52f0*/  LOP3.LUT P5, RZ, R9, 0xff0000, RZ, 0xc0, !PT ;  /* 0x00ff000009ff7812 */ /* 0x000fe200078ac0ff */
        /* <DEDUP_REMOVED lines=10> */
.L_x_5163:
[----:B------:R-:W-:Y:S05]  /*53a0*/  BSYNC B0 ;  /* 0x0000000000007941 */ /* 0x000fea0003800000 */
.L_x_5162:
[----:B------:R-:W-:Y:S01]  /*53b0*/  BSSY B0, `(.L_x_5164) ;  /* 0x000000e000007945 */ /* 0x000fe20003800000 */
[----:B------:R-:W-:-:S03]  /*53c0*/  @P1 PRMT R207, R8, 0x7610, R207 ;  /* 0x0000761008cf1816 */ /* 0x000fc600000000cf */
[----:B------:R-:W-:Y:S05]  /*53d0*/  @P2 BRA `(.L_x_5165) ;  /* 0x0000000000142947 */ /* 0x000fea0003800000 */
[----:B------:R-:W-:Y:S01]  /*53e0*/  HFMA2.MMA R6, -RZ, RZ, 0, 0 ;  /* 0x00000000ff067435 */ /* 0x000fe200000001ff */
[----:B------:R-:W-:Y:S10]  /*53f0*/  @!P0 BRA `(.L_x_5166) ;  /* 0x0000000000248947 */ /* 0x000ff40003800000 */
[----:B------:R-:W-:-:S04]  /*5400*/  SHF.R.U32.HI R6, RZ, 0x10, R191 ;  /* 0x00000010ff067819 */ /* 0x000fc800000116bf */
[----:B------:R-:W-:Y:S01]  /*5410*/  SHF.L.U32 R6, R6, 0x10, RZ ;  /* 0x0000001006067819 */ /* 0x000fe200000006ff */
[----:B------:R-:W-:Y:S06]  /*5420*/  BRA `(.L_x_5166) ;  /* 0x0000000000187947 */ /* 0x000fec0003800000 */
.L_x_5165:
[----:B------:R-:W-:Y:S01]  /*5430*/  FFMA.FTZ R6, R177, R168, R169 ;  /* 0x000000a8b1067223 */ /* 0x000fe200000100a9 */
[----:B------:R-:W-:-:S03]  /*5440*/  @P0 SHF.R.U32.HI R5, RZ, 0x10, R191 ;  /* 0x00000010ff050819 */ /* 0x000fc600000116bf */
[----:B------:R-:W-:Y:S01]  /*5450*/  FADD.FTZ R6, R225, -R6 ;  /* 0x80000006e1067221 */ /* 0x000fe20000010000 */
[----:B------:R-:W-:-:S03]  /*5460*/  @P0 SHF.L.U32 R5, R5, 0x10, RZ ;  /* 0x0000001005050819 */ /* 0x000fc600000006ff */
[----:B------:R-:W-:-:S04]  /*5470*/  FMUL.FTZ R6, R3, R6 ;  /* 0x0000000603067220 */ /* 0x000fc80000410000 */
[----:B------:R-:W-:-:S07]  /*5480*/  @P0 FADD.FTZ R6, R6, R5 ;  /* 0x0000000506060221 */ /* 0x000fce0000010000 */
.L_x_5166:
[----:B------:R-:W-:Y:S05]  /*5490*/  BSYNC B0 ;  /* 0x0000000000007941 */ /* 0x000fea0003800000 */
.L_x_5164:
[----:B------:R-:W-:Y:S01]  /*54a0*/  BSSY B0, `(.L_x_5167) ;  /* 0x000000e000007945 */ /* 0x000fe20003800000 */
[----:B------:R-:W-:-:S03]  /*54b0*/  @P1 F2FP.BF16.F32.PACK_AB R28, RZ, R6 ;  /* 0x00000006ff1c123e */ /* 0x000fc600000010ff */
[----:B------:R-:W-:Y:S05]  /*54c0*/  @!P3 BRA `(.L_x_5168) ;  /* 0x00000000002cb947 */ /* 0x000fea0003800000 */
[----:B------:R-:W-:Y:S01]  /*54d0*/  LOP3.LUT P5, RZ, R9, 0xff000000, RZ, 0xc0, !PT ;  /* 0xff00000009ff7812 */ /* 0x000fe200078ac0ff */
[----:B------:R-:W-:-:S04]  /*54e0*/  FMUL.FTZ R6, R6, UR15 ;  /* 0x0000000f06067c20 */ /* 0x000fc80008410000 */
[----:B------:R-:W-:Y:S01]  /*54f0*/  FMUL.FTZ R8, R6, UR14 ;  /* 0x0000000e06087c20 */ /* 0x000fe20008410000 */
[----:B------:R-:W-:-:S03]  /*5500*/  IMAD.MOV.U32 R6, RZ, RZ, RZ ;  /* 0x000000ffff067224 */ /* 0x000fc600078e00ff */
[----:B------:R-:W-:-:S04]  /*5510*/  FMUL.FTZ R5, R159, R8 ;  /* 0x000000089f057220 */ /* 0x000fc80000410000 */
[----:B------:R-:W-:Y:S02]  /*5520*/  @P5 SHF.L.U32 R7, R185, 0x10, RZ ;  /* 0x00000010b9075819 */ /* 0x000fe400000006ff */
[----:B------:R-:W-:-:S03]  /*5530*/  FSEL R5, R5, RZ, P5 ;  /* 0x000000ff05057208 */ /* 0x000fc60002800000 */
[----:B------:R-:W-:Y:S01]  /*5540*/  @P5 FMUL.FTZ R6, R7, R8 ;  /* 0x0000000807065220 */ /* 0x000fe20000410000 */
[----:B------:R-:W-:-:S03]  /*5550*/  F2FP.BF16.F32.PACK_AB R5, RZ, R5 ;  /* 0x00000005ff05723e */ /* 0x000fc600000010ff */
[----:B------:R-:W-:Y:S01]  /*5560*/  FADD.FTZ R51, R51, R6 ;  /* 0x0000000633337221 */ /* 0x000fe20000010000 */
[----:B------:R-:W-:-:S07]  /*5570*/  PRMT R208, R5, 0x7610, R208 ;  /* 0x0000761005d07816 */ /* 0x000fce00000000d0 */
.L_x_5168:
[----:B------:R-:W-:Y:S05]  /*5580*/  BSYNC B0 ;  /* 0x0000000000007941 */ /* 0x000fea0003800000 */
.L_x_5167:
[----:B------:R-:W-:Y:S02]  /*5590*/  IADD3 R5, R210, 0x500, RZ ;  /* 0x00000500d2057810 */ /* 0x000fe40007ffe0ff */
        /* <DEDUP_REMOVED lines=11> */
.L_x_5169:
        /* <DEDUP_REMOVED lines=11> */
.L_x_5171:
[----:B------:R-:W-:Y:S05]  /*5700*/  BSYNC B0 ;  /* 0x0000000000007941 */ /* 0x000fea0003800000 */
.L_x_5170:
        /* <DEDUP_REMOVED lines=9> */
.L_x_5173:
[----:B------:R-:W-:Y:S05]  /*57a0*/  BSYNC B0 ;  /* 0x0000000000007941 */ /* 0x000fea0003800000 */
.L_x_5172:
[----:B------:R-:W-:Y:S04]  /*57b0*/  BSSY B0, `(.L_x_5174) ;  /* 0x000000b000007945 */ /* 0x000fe80003800000 */
[----:B------:R-:W-:Y:S05]  /*57c0*/  @P2 BRA `(.L_x_5175) ;  /* 0x0000000000102947 */ /* 0x000fea0003800000 */
[----:B01----:R-:W-:Y:S01]  /*57d0*/  MOV R6, RZ ;  /* 0x000000ff00067202 */ /* 0x003fe20000000f00 */
[----:B------:R-:W-:Y:S06]  /*57e0*/  @!P0 BRA `(.L_x_5176) ;  /* 0x00000000001c8947 */ /* 0x000fec0003800000 */
[----:B------:R-:W-:Y:S01]  /*57f0*/  SHF.L.U32 R6, R188, 0x10, RZ ;  /* 0x00000010bc067819 */ /* 0x000fe200000006ff */
[----:B------:R-:W-:Y:S06]  /*5800*/  BRA `(.L_x_5176) ;  /* 0x0000000000147947 */ /* 0x000fec0003800000 */
.L_x_5175:
[----:B01----:R-:W-:-:S04]  /*5810*/  FFMA.FTZ R7, R21, R168, R169 ;  /* 0x000000a815077223 */ /* 0x003fc800000100a9 */
[----:B------:R-:W-:Y:S01]  /*5820*/  FADD.FTZ R6, R224, -R7 ;  /* 0x80000007e0067221 */ /* 0x000fe20000010000 */
[----:B------:R-:W-:-:S03]  /*5830*/  @P0 SHF.L.U32 R7, R188, 0x10, RZ ;  /* 0x00000010bc070819 */ /* 0x000fc600000006ff */
[----:B------:R-:W-:-:S04]  /*5840*/  FMUL.FTZ R6, R3, R6 ;  /* 0x0000000603067220 */ /* 0x000fc80000410000 */
[----:B------:R-:W-:-:S07]  /*5850*/  @P0 FADD.FTZ R6, R6, R7 ;  /* 0x0000000706060221 */ /* 0x000fce0000010000 */
.L_x_5176:
[----:B------:R-:W-:Y:S05]  /*5860*/  BSYNC B0 ;  /* 0x0000000000007941 */ /* 0x000fea0003800000 */
.L_x_5174:
[----:B------:R-:W-:Y:S01]  /*5870*/  BSSY B0, `(.L_x_5177) ;  /* 0x000000e000007945 */ /* 0x000fe20003800000 */
[----:B------:R-:W-:-:S03]  /*5880*/  @P1 F2FP.BF16.F32.PACK_AB R8, RZ, R6 ;  /* 0x00000006ff08123e */ /* 0x000fc600000010ff */
[----:B------:R-:W-:Y:S05]  /*5890*/  @!P3 BRA `(.L_x_5178) ;  /* 0x00000000002cb947 */ /* 0x000fea0003800000 */
[----:B------:R-:W-:Y:S01]  /*58a0*/  LOP3.LUT P5, RZ, R10, 0xff, RZ, 0xc0, !PT ;  /* 0x000000ff0aff7812 */ /* 0x000fe200078ac0ff */
        /* <DEDUP_REMOVED lines=10> */
.L_x_5178:
[----:B------:R-:W-:Y:S05]  /*5950*/  BSYNC B0 ;  /* 0x0000000000007941 */ /* 0x000fea0003800000 */
.L_x_5177:
[----:B------:R-:W-:Y:S01]  /*5960*/  BSSY B0, `(.L_x_5179) ;  /* 0x000000e000007945 */ /* 0x000fe20003800000 */
[----:B------:R-:W-:-:S03]  /*5970*/  @P1 PRMT R203, R8, 0x7610, R203 ;  /* 0x0000761008cb1816 */ /* 0x000fc600000000cb */
[----:B------:R-:W-:Y:S05]  /*5980*/  @P2 BRA `(.L_x_5180) ;  /* 0x0000000000142947 */ /* 0x000fea0003800000 */
[----:B------:R-:W-:Y:S01]  /*5990*/  HFMA2.MMA R6, -RZ, RZ, 0, 0 ;  /* 0x00000000ff067435 */ /* 0x000fe200000001ff */
[----:B------:R-:W-:Y:S10]  /*59a0*/  @!P0 BRA `(.L_x_5181) ;  /* 0x0000000000248947 */ /* 0x000ff40003800000 */
[----:B------:R-:W-:-:S04]  /*59b0*/  SHF.R.U64 R6, R188, 0x10, R189 ;  /* 0x00000010bc067819 */ /* 0x000fc800000012bd */
[----:B------:R-:W-:Y:S01]  /*59c0*/  SHF.L.U32 R6, R6, 0x10, RZ ;  /* 0x0000001006067819 */ /* 0x000fe200000006ff */
[----:B------:R-:W-:Y:S06]  /*59d0*/  BRA `(.L_x_5181) ;  /* 0x0000000000187947 */ /* 0x000fec0003800000 */
.L_x_5180:
[----:B------:R-:W-:Y:S01]  /*59e0*/  FFMA.FTZ R6, R178, R168, R169 ;  /* 0x000000a8b2067223 */ /* 0x000fe200000100a9 */
[----:B------:R-:W-:-:S03]  /*59f0*/  @P0 SHF.R.U64 R7, R188, 0x10, R189 ;  /* 0x00000010bc070819 */ /* 0x000fc600000012bd */
[----:B------:R-:W-:Y:S02]  /*5a00*/  FADD.FTZ R6, R223, -R6 ;  /* 0x80000006df067221 */ /* 0x000fe40000010000 */
[----:B------:R-:W-:Y:S02]  /*5a10*/  @P0 IMAD.U32 R7, R7, 0x10000, RZ ;  /* 0x0001000007070824 */ /* 0x000fe400078e00ff */
[----:B------:R-:W-:-:S04]  /*5a20*/  FMUL.FTZ R6, R3, R6 ;  /* 0x0000000603067220 */ /* 0x000fc80000410000 */
[----:B------:R-:W-:-:S07]  /*5a30*/  @P0 FADD.FTZ R6, R6, R7 ;  /* 0x0000000706060221 */ /* 0x000fce0000010000 */
.L_x_5181:
[----:B------:R-:W-:Y:S05]  /*5a40*/  BSYNC B0 ;  /* 0x0000000000007941 */ /* 0x000fea0003800000 */
.L_x_5179:
[----:B------:R-:W-:Y:S01]  /*5a50*/  BSSY B0, `(.L_x_5182) ;  /* 0x000000e000007945 */ /* 0x000fe20003800000 */
[----:B------:R-:W-:-:S03]  /*5a60*/  @P1 F2FP.BF16.F32.PACK_AB R9, RZ, R6 ;  /* 0x00000006ff09123e */ /* 0x000fc600000010ff */
[----:B------:R-:W-:Y:S05]  /*5a70*/  @!P3 BRA `(.L_x_5183) ;  /* 0x00000000002cb947 */ /* 0x000fea0003800000 */
[----:B------:R-:W-:Y:S01]  /*5a80*/  LOP3.LUT P5, RZ, R10, 0xff00, RZ, 0xc0, !PT ;  /* 0x0000ff000aff7812 */ /* 0x000fe200078ac0ff */
        /* <DEDUP_REMOVED lines=10> */
.L_x_5183:
[----:B------:R-:W-:Y:S05]  /*5b30*/  BSYNC B0 ;  /* 0x0000000000007941 */ /* 0x000fea0003800000 */
.L_x_5182:
[----:B------:R-:W-:Y:S01]  /*5b40*/  BSSY B0, `(.L_x_5184) ;  /* 0x000000c000007945 */ /* 0x000fe20003800000 */
[----:B------:R-:W-:-:S03]  /*5b50*/  @P1 PRMT R205, R9, 0x7610, R205 ;  /* 0x0000761009cd1816 */ /* 0x000fc600000000cd */
[----:B------:R-:W-:Y:S05]  /*5b60*/  @P2 BRA `(.L_x_5185) ;  /* 0x0000000000102947 */ /* 0x000fea0003800000 */
[----:B------:R-:W-:Y:S01]  /*5b70*/  HFMA2.MMA R6, -RZ, RZ, 0, 0 ;  /* 0x00000000ff067435 */ /* 0x000fe200000001ff */
[----:B------:R-:W-:Y:S10]  /*5b80*/  @!P0 BRA `(.L_x_5186) ;  /* 0x00000000001c8947 */ /* 0x000ff40003800000 */
[----:B------:R-:W-:Y:S01]  /*5b90*/  IMAD.U32 R6, R189, 0x10000, RZ ;  /* 0x00010000bd067824 */ /* 0x000fe200078e00ff */
[----:B------:R-:W-:Y:S06]  /*5ba0*/  BRA `(.L_x_5186) ;  /* 0x0000000000147947 */ /* 0x000fec0003800000 */
.L_x_5185:
[----:B------:R-:W-:-:S04]  /*5bb0*/  FFMA.FTZ R7, R22, R168, R169 ;  /* 0x000000a816077223 */ /* 0x000fc800000100a9 */
[----:B------:R-:W-:Y:S01]  /*5bc0*/  FADD.FTZ R6, R222, -R7 ;  /* 0x80000007de067221 */ /* 0x000fe20000010000 */
[----:B------:R-:W-:-:S03]  /*5bd0*/  @P0 SHF.L.U32 R7, R189, 0x10, RZ ;  /* 0x00000010bd070819 */ /* 0x000fc600000006ff */
[----:B------:R-:W-:-:S04]  /*5be0*/  FMUL.FTZ R6, R3, R6 ;  /* 0x0000000603067220 */ /* 0x000fc80000410000 */
[----:B------:R-:W-:-:S07]  /*5bf0*/  @P0 FADD.FTZ R6, R6, R7 ;  /* 0x0000000706060221 */ /* 0x000fce0000010000 */
.L_x_5186:
[----:B------:R-:W-:Y:S05]  /*5c00*/  BSYNC B0 ;  /* 0x0000000000007941 */ /* 0x000fea0003800000 */
.L_x_5184:
[----:B------:R-:W-:Y:S01]  /*5c10*/  BSSY B0, `(.L_x_5187) ;  /* 0x000000e000007945 */ /* 0x000fe20003800000 */
[----:B------:R-:W-:-:S03]  /*5c20*/  @P1 F2FP.BF16.F32.PACK_AB R8, RZ, R6 ;  /* 0x00000006ff08123e */ /* 0x000fc600000010ff */
[----:B------:R-:W-:Y:S05]  /*5c30*/  @!P3 BRA `(.L_x_5188) ;  /* 0x00000000002cb947 */ /* 0x000fea0003800000 */
[----:B------:R-:W-:Y:S01]  /*5c40*/  LOP3.LUT P5, RZ, R10, 0xff0000, RZ, 0xc0, !PT ;  /* 0x00ff00000aff7812 */ /* 0x000fe200078ac0ff */
        /* <DEDUP_REMOVED lines=10> */
.L_x_5188:
[----:B------:R-:W-:Y:S05]  /*5cf0*/  BSYNC B0 ;  /* 0x0000000000007941 */ /* 0x000fea0003800000 */
.L_x_5187:
[----:B------:R-:W-:Y:S01]  /*5d00*/  BSSY B0, `(.L_x_5189) ;  /* 0x000000e000007945 */ /* 0x000fe20003800000 */
[----:B------:R-:W-:-:S03]  /*5d10*/  @P1 PRMT R207, R8, 0x7610, R207 ;  /* 0x0000761008cf1816 */ /* 0x000fc600000000cf */
[----:B------:R-:W-:Y:S05]  /*5d20*/  @P2 BRA `(.L_x_5190) ;  /* 0x0000000000142947 */ /* 0x000fea0003800000 */
[----:B------:R-:W-:Y:S01]  /*5d30*/  IMAD.MOV.U32 R6, RZ, RZ, RZ ;  /* 0x000000ffff067224 */ /* 0x000fe200078e00ff */
[----:B------:R-:W-:Y:S06]  /*5d40*/  @!P0 BRA `(.L_x_5191) ;  /* 0x0000000000248947 */ /* 0x000fec0003800000 */
[----:B------:R-:W-:-:S04]  /*5d50*/  SHF.R.U32.HI R6, RZ, 0x10, R189 ;  /* 0x00000010ff067819 */ /* 0x000fc800000116bd */
[----:B------:R-:W-:Y:S01]  /*5d60*/  SHF.L.U32 R6, R6, 0x10, RZ ;  /* 0x0000001006067819 */ /* 0x000fe200000006ff */
[----:B------:R-:W-:Y:S06]  /*5d70*/  BRA `(.L_x_5191) ;  /* 0x0000000000187947 */ /* 0x000fec0003800000 */
.L_x_5190:
[----:B------:R-:W-:Y:S01]  /*5d80*/  FFMA.FTZ R6, R179, R168, R169 ;  /* 0x000000a8b3067223 */ /* 0x000fe200000100a9 */
[----:B------:R-:W-:-:S03]  /*5d90*/  @P0 SHF.R.U32.HI R7, RZ, 0x10, R189 ;  /* 0x00000010ff070819 */ /* 0x000fc600000116bd */
[----:B------:R-:W-:Y:S01]  /*5da0*/  FADD.FTZ R6, R221, -R6 ;  /* 0x80000006dd067221 */ /* 0x000fe20000010000 */
[----:B------:R-:W-:-:S03]  /*5db0*/  @P0 SHF.L.U32 R7, R7, 0x10, RZ ;  /* 0x0000001007070819 */ /* 0x000fc600000006ff */
[----:B------:R-:W-:-:S04]  /*5dc0*/  FMUL.FTZ R6, R3, R6 ;  /* 0x0000000603067220 */ /* 0x000fc80000410000 */
[----:B------:R-:W-:-:S07]  /*5dd0*/  @P0 FADD.FTZ R6, R6, R7 ;  /* 0x0000000706060221 */ /* 0x000fce0000010000 */
.L_x_5191:
[----:B------:R-:W-:Y:S05]  /*5de0*/  BSYNC B0 ;  /* 0x0000000000007941 */ /* 0x000fea0003800000 */
.L_x_5189:
[----:B------:R-:W-:Y:S01]  /*5df0*/  @P1 F2FP.BF16.F32.PACK_AB R7, RZ, R6 ;  /* 0x00000006ff07123e */ /* 0x000fe200000010ff */
[----:B------:R-:W-:Y:S01]  /*5e00*/  BSSY B0, `(.L_x_5192) ;  /* 0x000000f000007945 */ /* 0x000fe20003800000 */
[----:B------:R-:W-:Y:S02]  /*5e10*/  IADD3 R28, R210, 0x600, RZ ;  /* 0x00000600d21c7810 */ /* 0x000fe40007ffe0ff */
[----:B------:R-:W-:Y:S01]  /*5e20*/  @P1 PRMT R209, R7, 0x7610, R209 ;  /* 0x0000761007d11816 */ /* 0x000fe200000000d1 */
[----:B------:R-:W-:Y:S06]  /*5e30*/  @!P3 BRA `(.L_x_5193) ;  /* 0x00000000002cb947 */ /* 0x000fec0003800000 */
        /* <DEDUP_REMOVED lines=11> */
.L_x_5193:
[----:B------:R-:W-:Y:S05]  /*5ef0*/  BSYNC B0 ;  /* 0x0000000000007941 */ /* 0x000fea0003800000 */
.L_x_5192:
        /* <DEDUP_REMOVED lines=10> */
.L_x_5194:
        /* <DEDUP_REMOVED lines=10> */
.L_x_5196:
[----:B------:R-:W-:Y:S05]  /*6040*/  BSYNC B0 ;  /* 0x0000000000007941 */ /* 0x000fea0003800000 */
.L_x_5195:
        /* <DEDUP_REMOVED lines=9> */
.L_x_5198:
[----:B------:R-:W-:Y:S05]  /*60e0*/  BSYNC B0 ;  /* 0x0000000000007941 */ /* 0x000fea0003800000 */
.L_x_5197:
[----:B------:R-:W-:Y:S04]  /*60f0*/  BSSY B0, `(.L_x_5199) ;  /* 0x000000b000007945 */ /* 0x000fe80003800000 */
[----:B------:R-:W-:Y:S05]  /*6100*/  @P2 BRA `(.L_x_5200) ;  /* 0x0000000000102947 */ /* 0x000fea0003800000 */
[----:B01----:R-:W-:Y:S01]  /*6110*/  HFMA2.MMA R6, -RZ, RZ, 0, 0 ;  /* 0x00000000ff067435 */ /* 0x003fe200000001ff */
[----:B------:R-:W-:Y:S10]  /*6120*/  @!P0 BRA `(.L_x_5201) ;  /* 0x00000000001c8947 */ /* 0x000ff40003800000 */
[----:B------:R-:W-:Y:S01]  /*6130*/  IMAD.U32 R6, R186, 0x10000, RZ ;  /* 0x00010000ba067824 */ /* 0x000fe200078e00ff */
[----:B------:R-:W-:Y:S06]  /*6140*/  BRA `(.L_x_5201) ;  /* 0x0000000000147947 */ /* 0x000fec0003800000 */
.L_x_5200:
[----:B------:R-:W-:-:S04]  /*6150*/  FFMA.FTZ R5, R23, R168, R169 ;  /* 0x000000a817057223 */ /* 0x000fc800000100a9 */
[----:B01----:R-:W-:Y:S01]  /*6160*/  FADD.FTZ R6, R220, -R5 ;  /* 0x80000005dc067221 */ /* 0x003fe20000010000 */
[----:B------:R-:W-:-:S03]  /*6170*/  @P0 SHF.L.U32 R5, R186, 0x10, RZ ;  /* 0x00000010ba050819 */ /* 0x000fc600000006ff */
[----:B------:R-:W-:-:S04]  /*6180*/  FMUL.FTZ R6, R3, R6 ;  /* 0x0000000603067220 */ /* 0x000fc80000410000 */
[----:B------:R-:W-:-:S07]  /*6190*/  @P0 FADD.FTZ R6, R6, R5 ;  /* 0x0000000506060221 */ /* 0x000fce0000010000 */
.L_x_5201:
[----:B------:R-:W-:Y:S05]  /*61a0*/  BSYNC B0 ;  /* 0x0000000000007941 */ /* 0x000fea0003800000 */
.L_x_5199:
[----:B------:R-:W-:Y:S01]  /*61b0*/  BSSY B0, `(.L_x_5202) ;  /* 0x000000e000007945 */ /* 0x000fe20003800000 */
[----:B------:R-:W-:-:S03]  /*61c0*/  @P1 F2FP.BF16.F32.PACK_AB R9, RZ, R6 ;  /* 0x00000006ff09123e */ /* 0x000fc600000010ff */
[----:B------:R-:W-:Y:S05]  /*61d0*/  @!P3 BRA `(.L_x_5203) ;  /* 0x00000000002cb947 */ /* 0x000fea0003800000 */
[----:B------:R-:W-:Y:S01]  /*61e0*/  LOP3.LUT P5, RZ, R11, 0xff, RZ, 0xc0, !PT ;  /* 0x000000ff0bff7812 */ /* 0x000fe200078ac0ff */
[----:B------:R-:W-:Y:S01]  /*61f0*/  FMUL.FTZ R6, R6, UR15 ;  /* 0x0000000f06067c20 */ /* 0x000fe20008410000 */
[----:B------:R-:W-:-:S03]  /*6200*/  MOV R5, RZ ;  /* 0x000000ff00057202 */ /* 0x000fc60000000f00 */
[----:B------:R-:W-:-:S04]  /*6210*/  FMUL.FTZ R7, R6, UR14 ;  /* 0x0000000e06077c20 */ /* 0x000fc80008410000 */
[----:B------:R-:W-:-:S04]  /*6220*/  FMUL.FTZ R6, R164, R7 ;  /* 0x00000007a4067220 */ /* 0x000fc80000410000 */
[----:B------:R-:W-:Y:S02]  /*6230*/  @P5 SHF.L.U32 R8, R182, 0x10, RZ ;  /* 0x00000010b6085819 */ /* 0x000fe400000006ff */
[----:B------:R-:W-:-:S03]  /*6240*/  FSEL R6, R6, RZ, P5 ;  /* 0x000000ff06067208 */ /* 0x000fc60002800000 */
[----:B------:R-:W-:Y:S01]  /*6250*/  @P5 FMUL.FTZ R5, R8, R7 ;  /* 0x0000000708055220 */ /* 0x000fe20000410000 */
[----:B------:R-:W-:-:S03]  /*6260*/  F2FP.BF16.F32.PACK_AB R6, RZ, R6 ;  /* 0x00000006ff06723e */ /* 0x000fc600000010ff */
[----:B------:R-:W-:Y:S01]  /*6270*/  FADD.FTZ R56, R56, R5 ;  /* 0x0000000538387221 */ /* 0x000fe20000010000 */
[----:B------:R-:W-:-:S07]  /*6280*/  PRMT R202, R6, 0x7610, R202 ;  /* 0x0000761006ca7816 */ /* 0x000fce00000000ca */
.L_x_5203:
[----:B------:R-:W-:Y:S05]  /*6290*/  BSYNC B0 ;  /* 0x0000000000007941 */ /* 0x000fea0003800000 */
.L_x_5202:
[----:B------:R-:W-:Y:S01]  /*62a0*/  BSSY B0, `(.L_x_5204) ;  /* 0x000000e000007945 */ /* 0x000fe20003800000 */
[----:B------:R-:W-:-:S03]  /*62b0*/  @P1 PRMT R203, R9, 0x7610, R203 ;  /* 0x0000761009cb1816 */ /* 0x000fc600000000cb */
[----:B------:R-:W-:Y:S05]  /*62c0*/  @P2 BRA `(.L_x_5205) ;  /* 0x0000000000142947 */ /* 0x000fea0003800000 */
[----:B------:R-:W-:Y:S01]  /*62d0*/  IMAD.MOV.U32 R6, RZ, RZ, RZ ;  /* 0x000000ffff067224 */ /* 0x000fe200078e00ff */
[----:B------:R-:W-:Y:S06]  /*62e0*/  @!P0 BRA `(.L_x_5206) ;  /* 0x0000000000248947 */ /* 0x000fec0003800000 */
[----:B------:R-:W-:-:S04]  /*62f0*/  SHF.R.U64 R6, R186, 0x10, R187 ;  /* 0x00000010ba067819 */ /* 0x000fc800000012bb */
[----:B------:R-:W-:Y:S01]  /*6300*/  SHF.L.U32 R6, R6, 0x10, RZ ;  /* 0x0000001006067819 */ /* 0x000fe200000006ff */
[----:B------:R-:W-:Y:S06]  /*6310*/  BRA `(.L_x_5206) ;  /* 0x0000000000187947 */ /* 0x000fec0003800000 */
.L_x_5205:
[----:B------:R-:W-:Y:S01]  /*6320*/  FFMA.FTZ R6, R180, R168, R169 ;  /* 0x000000a8b4067223 */ /* 0x000fe200000100a9 */
[----:B------:R-:W-:-:S03]  /*6330*/  @P0 SHF.R.U64 R5, R186, 0x10, R187 ;  /* 0x00000010ba050819 */ /* 0x000fc600000012bb */
[----:B------:R-:W-:Y:S01]  /*6340*/  FADD.FTZ R6, R219, -R6 ;  /* 0x80000006db067221 */ /* 0x000fe20000010000 */
[----:B------:R-:W-:-:S03]  /*6350*/  @P0 SHF.L.U32 R5, R5, 0x10, RZ ;  /* 0x0000001005050819 */ /* 0x000fc600000006ff */
[----:B------:R-:W-:-:S04]  /*6360*/  FMUL.FTZ R6, R3, R6 ;  /* 0x0000000603067220 */ /* 0x000fc80000410000 */
[----:B------:R-:W-:-:S07]  /*6370*/  @P0 FADD.FTZ R6, R6, R5 ;  /* 0x0000000506060221 */ /* 0x000fce0000010000 */
.L_x_5206:
[----:B------:R-:W-:Y:S05]  /*6380*/  BSYNC B0 ;  /* 0x0000000000007941 */ /* 0x000fea0003800000 */
.L_x_5204:
[----:B------:R-:W-:Y:S01]  /*6390*/  BSSY B0, `(.L_x_5207) ;  /* 0x000000e000007945 */ /* 0x000fe20003800000 */
[----:B------:R-:W-:-:S03]  /*63a0*/  @P1 F2FP.BF16.F32.PACK_AB R9, RZ, R6 ;  /* 0x00000006ff09123e */ /* 0x000fc600000010ff */
[----:B------:R-:W-:Y:S05]  /*63b0*/  @!P3 BRA `(.L_x_5208) ;  /* 0x00000000002cb947 */ /* 0x000fea0003800000 */
[----:B------:R-:W-:Y:S01]  /*63c0*/  LOP3.LUT P5, RZ, R11, 0xff00, RZ, 0xc0, !PT ;  /* 0x0000ff000bff7812 */ /* 0x000fe200078ac0ff */
[----:B------:R-:W-:-:S04]  /*63d0*/  FMUL.FTZ R6, R6, UR15 ;  /* 0x0000000f06067c20 */ /* 0x000fc80008410000 */
[----:B------:R-:W-:Y:S01]  /*63e0*/  FMUL.FTZ R8, R6, UR14 ;  /* 0x0000000e06087c20 */ /* 0x000fe20008410000 */
[----:B------:R-:W-:-:S03]  /*63f0*/  HFMA2.MMA R6, -RZ, RZ, 0, 0 ;  /* 0x00000000ff067435 */ /* 0x000fc600000001ff */
[----:B------:R-:W-:-:S04]  /*6400*/  FMUL.FTZ R5, R165, R8 ;  /* 0x00000008a5057220 */ /* 0x000fc80000410000 */
[----:B------:R-:W-:Y:S01]  /*6410*/  @P5 IMAD.U32 R7, R183, 0x10000, RZ ;  /* 0x00010000b7075824 */ /* 0x000fe200078e00ff */
[----:B------:R-:W-:-:S03]  /*6420*/  FSEL R5, R5, RZ, P5 ;  /* 0x000000ff05057208 */ /* 0x000fc60002800000 */
[----:B------:R-:W-:Y:S01]  /*6430*/  @P5 FMUL.FTZ R6, R7, R8 ;  /* 0x0000000807065220 */ /* 0x000fe20000410000 */
[----:B------:R-:W-:-:S03]  /*6440*/  F2FP.BF16.F32.PACK_AB R5, RZ, R5 ;  /* 0x00000005ff05723e */ /* 0x000fc600000010ff */
[----:B------:R-:W-:Y:S01]  /*6450*/  FADD.FTZ R57, R57, R6 ;  /* 0x0000000639397221 */ /* 0x000fe20000010000 */
[----:B------:R-:W-:-:S07]  /*6460*/  PRMT R204, R5, 0x7610, R204 ;  /* 0x0000761005cc7816 */ /* 0x000fce00000000cc */
.L_x_5208:
[----:B------:R-:W-:Y:S05]  /*6470*/  BSYNC B0 ;  /* 0x0000000000007941 */ /* 0x000fea0003800000 */
.L_x_5207:
[----:B------:R-:W-:Y:S01]  /*6480*/  BSSY B0, `(.L_x_5209) ;  /* 0x000000c000007945 */ /* 0x000fe20003800000 */
[----:B------:R-:W-:-:S03]  /*6490*/  @P1 PRMT R205, R9, 0x7610, R205 ;  /* 0x0000761009cd1816 */ /* 0x000fc600000000cd */
[----:B------:R-:W-:Y:S05]  /*64a0*/  @P2 BRA `(.L_x_5210) ;  /* 0x0000000000102947 */ /* 0x000fea0003800000 */
[----:B------:R-:W-:Y:S01]  /*64b0*/  MOV R6, RZ ;  /* 0x000000ff00067202 */ /* 0x000fe20000000f00 */
[----:B------:R-:W-:Y:S06]  /*64c0*/  @!P0 BRA `(.L_x_5211) ;  /* 0x00000000001c8947 */ /* 0x000fec0003800000 */
[----:B------:R-:W-:Y:S01]  /*64d0*/  SHF.L.U32 R6, R187, 0x10, RZ ;  /* 0x00000010bb067819 */ /* 0x000fe200000006ff */
[----:B------:R-:W-:Y:S06]  /*64e0*/  BRA `(.L_x_5211) ;  /* 0x0000000000147947 */ /* 0x000fec0003800000 */
.L_x_5210:
[----:B------:R-:W-:-:S04]  /*64f0*/  FFMA.FTZ R5, R24, R168, R169 ;  /* 0x000000a818057223 */ /* 0x000fc800000100a9 */
[----:B------:R-:W-:Y:S01]  /*6500*/  FADD.FTZ R6, R218, -R5 ;  /* 0x80000005da067221 */ /* 0x000fe20000010000 */
[----:B------:R-:W-:-:S03]  /*6510*/  @P0 SHF.L.U32 R5, R187, 0x10, RZ ;  /* 0x00000010bb050819 */ /* 0x000fc600000006ff */
[----:B------:R-:W-:-:S04]  /*6520*/  FMUL.FTZ R6, R3, R6 ;  /* 0x0000000603067220 */ /* 0x000fc80000410000 */
[----:B------:R-:W-:-:S07]  /*6530*/  @P0 FADD.FTZ R6, R6, R5 ;  /* 0x0000000506060221 */ /* 0x000fce0000010000 */
.L_x_5211:
[----:B------:R-:W-:Y:S05]  /*6540*/  BSYNC B0 ;  /* 0x0000000000007941 */ /* 0x000fea0003800000 */
.L_x_5209:
[----:B------:R-:W-:Y:S01]  /*6550*/  BSSY B0, `(.L_x_5212) ;  /* 0x000000e000007945 */ /* 0x000fe20003800000 */
[----:B------:R-:W-:-:S03]  /*6560*/  @P1 F2FP.BF16.F32.PACK_AB R9, RZ, R6 ;  /* 0x00000006ff09123e */ /* 0x000fc600000010ff */
[----:B------:R-:W-:Y:S05]  /*6570*/  @!P3 BRA `(.L_x_5213) ;  /* 0x00000000002cb947 */ /* 0x000fea0003800000 */
[----:B------:R-:W-:Y:S01]  /*6580*/  LOP3.LUT P5, RZ, R11, 0xff0000, RZ, 0xc0, !PT ;  /* 0x00ff00000bff7812 */ /* 0x000fe200078ac0ff */
[----:B------:R-:W-:Y:S01]  /*6590*/  FMUL.FTZ R6, R6, UR15 ;  /* 0x0000000f06067c20 */ /* 0x000fe20008410000 */
[----:B------:R-:W-:-:S03]  /*65a0*/  IMAD.MOV.U32 R5, RZ, RZ, RZ ;  /* 0x000000ffff057224 */ /* 0x000fc600078e00ff */
        /* <DEDUP_REMOVED lines=8> */
.L_x_5213:
[----:B------:R-:W-:Y:S05]  /*6630*/  BSYNC B0 ;  /* 0x0000000000007941 */ /* 0x000fea0003800000 */
.L_x_5212:
        /* <DEDUP_REMOVED lines=8> */
.L_x_5215:
[----:B------:R-:W-:Y:S01]  /*66c0*/  FFMA.FTZ R169, R217, R168, R169 ;  /* 0x000000a8d9a97223 */ /* 0x000fe200000100a9 */
[----:B------:R-:W-:-:S03]  /*66d0*/  @P0 SHF.R.U32.HI R5, RZ, 0x10, R187 ;  /* 0x00000010ff050819 */ /* 0x000fc600000116bb */
[----:B------:R-:W-:Y:S02]  /*66e0*/  FADD.FTZ R6, R214, -R169 ;  /* 0x800000a9d6067221 */ /* 0x000fe40000010000 */
[----:B------:R-:W-:Y:S02]  /*66f0*/  @P0 IMAD.U32 R8, R5, 0x10000, RZ ;  /* 0x0001000005080824 */ /* 0x000fe400078e00ff */
[----:B------:R-:W-:-:S04]  /*6700*/  FMUL.FTZ R3, R3, R6 ;  /* 0x0000000603037220 */ /* 0x000fc80000410000 */
[----:B------:R-:W-:-:S07]  /*6710*/  @P0 FADD.FTZ R3, R3, R8 ;  /* 0x0000000803030221 */ /* 0x000fce0000010000 */
.L_x_5216:
[----:B------:R-:W-:Y:S05]  /*6720*/  BSYNC B0 ;  /* 0x0000000000007941 */ /* 0x000fea0003800000 */
.L_x_5214:
[----:B------:R-:W-:Y:S01]  /*6730*/  @P1 F2FP.BF16.F32.PACK_AB R5, RZ, R3 ;  /* 0x00000003ff05123e */ /* 0x000fe200000010ff */
[----:B------:R-:W-:Y:S03]  /*6740*/  BSSY B0, `(.L_x_5217) ;  /* 0x000000e000007945 */ /* 0x000fe60003800000 */
[----:B------:R-:W-:Y:S01]  /*6750*/  @P1 PRMT R209, R5, 0x7610, R209 ;  /* 0x0000761005d11816 */ /* 0x000fe200000000d1 */
[----:B------:R-:W-:Y:S06]  /*6760*/  @!P3 BRA `(.L_x_5218) ;  /* 0x00000000002cb947 */ /* 0x000fec0003800000 */
        /* <DEDUP_REMOVED lines=11> */
.L_x_5218:
[----:B------:R-:W-:Y:S05]  /*6820*/  BSYNC B0 ;  /* 0x0000000000007941 */ /* 0x000fea0003800000 */
.L_x_5217:
        /* <DEDUP_REMOVED lines=10> */
.L_x_5219:
        /* <DEDUP_REMOVED lines=10> */
.L_x_5221:
[----:B------:R-:W-:Y:S05]  /*6970*/  BSYNC B0 ;  /* 0x0000000000007941 */ /* 0x000fea0003800000 */
.L_x_5220:
[----:B------:R-:W-:Y:S01]  /*6980*/  VIADD R2, R2, UR16 ;  /* 0x0000001002027c36 */ /* 0x000fe20008000000 */
[----:B------:R-:W-:-:S04]  /*6990*/  SEL R201, RZ, 0x1, P4 ;  /* 0x00000001ffc97807 */ /* 0x000fc80002000000 */
[----:B------:R-:W-:-:S13]  /*69a0*/  ISETP.GE.AND P0, PT, R2, UR17, PT ;  /* 0x0000001102007c0c */ /* 0x000fda000bf06270 */
[----:B------:R-:W-:Y:S05]  /*69b0*/  @!P0 BRA `(.L_x_5222) ;  /* 0xffffff9c00788947 */ /* 0x000fea000383ffff */
.L_x_5044:
[----:B------:R-:W2:Y:S01]  /*69c0*/  S2R R9, SR_TID.X ;  /* 0x0000000000097919 */ /* 0x000ea20000002100 */
[----:B------:R-:W2:Y:S08]  /*69d0*/  S2UR UR6, SR_CTAID.X ;  /* 0x00000000000679c3 */ /* 0x000eb00000002500 */
[----:B------:R-:W3:Y:S08]  /*69e0*/  LDC.64 R2, c[0x0][0x2d0] ;  /* 0x0000b400ff027b82 */ /* 0x000ef00000000a00 */
[----:B01----:R-:W0:Y:S08]  /*69f0*/  LDC.64 R4, c[0x0][0x2d8] ;  /* 0x0000b600ff047b82 */ /* 0x003e300000000a00 */
[----:B------:R-:W1:Y:S01]  /*6a00*/  LDC.64 R6, c[0x0][0x2f0] ;  /* 0x0000bc00ff067b82 */ /* 0x000e620000000a00 */
[C---:B--2---:R-:W-:Y:S01]  /*6a10*/  LEA.HI R0, R9.reuse, UR6, RZ, 0x18 ;  /* 0x0000000609007c11 */ /* 0x044fe2000f8fc0ff */
[----:B------:R-:W-:Y:S01]  /*6a20*/  ULDC UR6, c[0x0][0x218] ;  /* 0x0000860000067ab9 */ /* 0x000fe20000000800 */
[----:B------:R-:W-:-:S03]  /*6a30*/  LOP3.LUT R9, R9, 0xff, RZ, 0xc0, !PT ;  /* 0x000000ff09097812 */ /* 0x000fc600078ec0ff */
[----:B------:R-:W-:-:S05]  /*6a40*/  IMAD R0, R0, UR6, RZ ;  /* 0x0000000600007c24 */ /* 0x000fca000f8e02ff */
[----:B------:R-:W-:-:S05]  /*6a50*/  LEA.HI R9, R0, R9, RZ, 0x1e ;  /* 0x0000000900097211 */ /* 0x000fca00078ff0ff */
[----:B---3--:R-:W-:-:S04]  /*6a60*/  IMAD.WIDE.U32 R2, R9, 0x10, R2 ;  /* 0x0000001009027825 */ /* 0x008fc800078e0002 */
[C---:B0-----:R-:W-:Y:S01]  /*6a70*/  IMAD.WIDE.U32 R4, R9.reuse, 0x10, R4 ;  /* 0x0000001009047825 */ /* 0x041fe200078e0004 */
[----:B------:R-:W-:Y:S03]  /*6a80*/  STG.E.128 desc[UR4][R2.64], R84 ;  /* 0x0000005402007986 */ /* 0x000fe6000c101d04 */
        /* <DEDUP_REMOVED lines=22> */
.L_x_5048:
[----:B------:R-:W-:Y:S01]  /*6bf0*/  HFMA2.MMA R170, -RZ, RZ, 0, 9.5367431640625e-07 ;  /* 0x00000010ffaa7435 */ /* 0x000fe200000001ff */
[----:B------:R-:W-:Y:S01]  /*6c00*/  MOV R201, R30 ;  /* 0x0000001e00c97202 */ /* 0x000fe20000000f00 */
[----:B------:R-:W-:Y:S01]  /*6c10*/  IMAD.MOV.U32 R28, RZ, RZ, -0x1 ;  /* 0xffffffffff1c7424 */ /* 0x000fe200078e00ff */
[----:B------:R-:W-:-:S08]  /*6c20*/  MOV R29, 0x1f ;  /* 0x0000001f001d7802 */ /* 0x000fd00000000f00 */
[----:B-----5:R-:W-:Y:S05]  /*6c30*/  WARPSYNC.COLLECTIVE R28, `(.L_x_5223) ;  /* 0x000000001c087348 */ /* 0x020fea0003c00000 */
[----:B------:R0:W1:Y:S02]  /*6c40*/  SHFL.DOWN P1, R210, R201, R170, R29 ;  /* 0x080000aac9d27389 */ /* 0x000064000002001d */
[----:B01---5:R-:W-:Y:S01]  /*6c50*/  ENDCOLLECTIVE ;  /* 0x000000000000791b */ /* 0x023fe20003800000 */
.L_x_5223:
[----:B------:R-:W-:Y:S01]  /*6c60*/  MOV R201, R171 ;  /* 0x000000ab00c97202 */ /* 0x000fe20000000f00 */
[----:B------:R-:W-:-:S07]  /*6c70*/  FADD.FTZ R31, R210, R30 ;  /* 0x0000001ed21f7221 */ /* 0x000fce0000010000 */
[----:B------:R-:W-:Y:S05]  /*6c80*/  WARPSYNC.COLLECTIVE R28, `(.L_x_5224) ;  /* 0x000000001c087348 */ /* 0x000fea0003c00000 */
[----:B------:R0:W1:Y:S02]  /*6c90*/  SHFL.DOWN P1, R210, R201, R170, R29 ;  /* 0x080000aac9d27389 */ /* 0x000064000002001d */
[----:B01----:R-:W-:Y:S01]  /*6ca0*/  ENDCOLLECTIVE ;  /* 0x000000000000791b */ /* 0x003fe20003800000 */
.L_x_5224:
[----:B------:R-:W-:Y:S01]  /*6cb0*/  MOV R201, R31 ;  /* 0x0000001f00c97202 */ /* 0x000fe20000000f00 */
[----:B------:R-:W-:Y:S01]  /*6cc0*/  IMAD.MOV.U32 R170, RZ, RZ, 0x8 ;  /* 0x00000008ffaa7424 */ /* 0x000fe200078e00ff */
[----:B------:R-:W-:-:S07]  /*6cd0*/  MOV R169, R210 ;  /* 0x000000d200a97202 */ /* 0x000fce0000000f00 */
[----:B------:R-:W-:Y:S05]  /*6ce0*/  WARPSYNC.COLLECTIVE R28, `(.L_x_5225) ;  /* 0x000000001c087348 */ /* 0x000fea0003c00000 */
[----:B------:R0:W1:Y:S02]  /*6cf0*/  SHFL.DOWN P1, R210, R201, R170, R29 ;  /* 0x080000aac9d27389 */ /* 0x000064000002001d */
[----:B01----:R-:W-:Y:S01]  /*6d00*/  ENDCOLLECTIVE ;  /* 0x000000000000791b */ /* 0x003fe20003800000 */
.L_x_5225:
[----:B------:R-:W-:-:S05]  /*6d10*/  FADD.FTZ R169, R169, R171 ;  /* 0x000000aba9a97221 */ /* 0x000fca0000010000 */
[----:B------:R-:W-:Y:S01]  /*6d20*/  MOV R201, R169 ;  /* 0x000000a900c97202 */ /* 0x000fe20000000f00 */
[----:B------:R-:W-:-:S07]  /*6d30*/  FADD.FTZ R31, R31, R210 ;  /* 0x000000d21f1f7221 */ /* 0x000fce0000010000 */
[----:B------:R-:W-:Y:S05]  /*6d40*/  WARPSYNC.COLLECTIVE R28, `(.L_x_5226) ;  /* 0x000000001c087348 */ /* 0x000fea0003c00000 */
[----:B------:R0:W1:Y:S02]  /*6d50*/  SHFL.DOWN P1, R210, R201, R170, R29 ;  /* 0x080000aac9d27389 */ /* 0x000064000002001d */
[----:B01----:R-:W-:Y:S01]  /*6d60*/  ENDCOLLECTIVE ;  /* 0x000000000000791b */ /* 0x003fe20003800000 */
.L_x_5226:
[----:B------:R-:W-:Y:S01]  /*6d70*/  MOV R201, R31 ;  /* 0x0000001f00c97202 */ /* 0x000fe20000000f00 */
[----:B------:R-:W-:Y:S01]  /*6d80*/  IMAD.MOV.U32 R170, RZ, RZ, 0x4 ;  /* 0x00000004ffaa7424 */ /* 0x000fe200078e00ff */
[----:B------:R-:W-:-:S07]  /*6d90*/  MOV R30, R210 ;  /* 0x000000d2001e7202 */ /* 0x000fce0000000f00 */
[----:B------:R-:W-:Y:S05]  /*6da0*/  WARPSYNC.COLLECTIVE R28, `(.L_x_5227) ;  /* 0x000000001c087348 */ /* 0x000fea0003c00000 */
[----:B------:R0:W1:Y:S02]  /*6db0*/  SHFL.DOWN P1, R210, R201, R170, R29 ;  /* 0x080000aac9d27389 */ /* 0x000064000002001d */
[----:B01----:R-:W-:Y:S01]  /*6dc0*/  ENDCOLLECTIVE ;  /* 0x000000000000791b */ /* 0x003fe20003800000 */
.L_x_5227:
[----:B------:R-:W-:-:S05]  /*6dd0*/  FADD.FTZ R169, R169, R30 ;  /* 0x0000001ea9a97221 */ /* 0x000fca0000010000 */
[----:B------:R-:W-:Y:S01]  /*6de0*/  MOV R201, R169 ;  /* 0x000000a900c97202 */ /* 0x000fe20000000f00 */
[----:B------:R-:W-:-:S07]  /*6df0*/  FADD.FTZ R30, R31, R210 ;  /* 0x000000d21f1e7221 */ /* 0x000fce0000010000 */
[----:B------:R-:W-:Y:S05]  /*6e00*/  WARPSYNC.COLLECTIVE R28, `(.L_x_5228) ;  /* 0x000000001c087348 */ /* 0x000fea0003c00000 */
[----:B------:R0:W1:Y:S02]  /*6e10*/  SHFL.DOWN P1, R210, R201, R170, R29 ;  /* 0x080000aac9d27389 */ /* 0x000064000002001d */
[----:B01----:R-:W-:Y:S01]  /*6e20*/  ENDCOLLECTIVE ;  /* 0x000000000000791b */ /* 0x003fe20003800000 */
.L_x_5228:
[----:B------:R-:W-:Y:S01]  /*6e30*/  MOV R201, R30 ;  /* 0x0000001e00c97202 */ /* 0x000fe20000000f00 */
[----:B------:R-:W-:Y:S01]  /*6e40*/  IMAD.MOV.U32 R170, RZ, RZ, 0x2 ;  /* 0x00000002ffaa7424 */ /* 0x000fe200078e00ff */
[----:B------:R-:W-:-:S07]  /*6e50*/  MOV R171, R210 ;  /* 0x000000d200ab7202 */ /* 0x000fce0000000f00 */
[----:B------:R-:W-:Y:S05]  /*6e60*/  WARPSYNC.COLLECTIVE R28, `(.L_x_5229) ;  /* 0x000000001c087348 */ /* 0x000fea0003c00000 */
[----:B------:R0:W1:Y:S02]  /*6e70*/  SHFL.DOWN P1, R210, R201, R170, R29 ;  /* 0x080000aac9d27389 */ /* 0x000064000002001d */
[----:B01----:R-:W-:Y:S01]  /*6e80*/  ENDCOLLECTIVE ;  /* 0x000000000000791b */ /* 0x003fe20003800000 */
.L_x_5229:
[----:B------:R-:W-:-:S05]  /*6e90*/  FADD.FTZ R171, R169, R171 ;  /* 0x000000aba9ab7221 */ /* 0x000fca0000010000 */
[----:B------:R-:W-:Y:S01]  /*6ea0*/  MOV R201, R171 ;  /* 0x000000ab00c97202 */ /* 0x000fe20000000f00 */
[----:B------:R-:W-:-:S07]  /*6eb0*/  FADD.FTZ R30, R30, R210 ;  /* 0x000000d21e1e7221 */ /* 0x000fce0000010000 */
[----:B------:R-:W-:Y:S05]  /*6ec0*/  WARPSYNC.COLLECTIVE R28, `(.L_x_5230) ;  /* 0x000000001c087348 */ /* 0x000fea0003c00000 */
[----:B------:R0:W1:Y:S02]  /*6ed0*/  SHFL.DOWN P1, R210, R201, R170, R29 ;  /* 0x080000aac9d27389 */ /* 0x000064000002001d */
[----:B01----:R-:W-:Y:S01]  /*6ee0*/  ENDCOLLECTIVE ;  /* 0x000000000000791b */ /* 0x003fe20003800000 */
.L_x_5230:
[----:B------:R-:W-:Y:S01]  /*6ef0*/  MOV R201, R30 ;  /* 0x0000001e00c97202 */ /* 0x000fe20000000f00 */
[----:B------:R-:W-:Y:S01]  /*6f00*/  IMAD.MOV.U32 R170, RZ, RZ, 0x1 ;  /* 0x00000001ffaa7424 */ /* 0x000fe200078e00ff */
[----:B------:R-:W-:-:S07]  /*6f10*/  MOV R31, R210 ;  /* 0x000000d2001f7202 */ /* 0x000fce0000000f00 */
[----:B------:R-:W-:Y:S05]  /*6f20*/  WARPSYNC.COLLECTIVE R28, `(.L_x_5231) ;  /* 0x000000001c087348 */ /* 0x000fea0003c00000 */
[----:B------:R0:W1:Y:S02]  /*6f30*/  SHFL.DOWN P1, R210, R201, R170, R29 ;  /* 0x080000aac9d27389 */ /* 0x000064000002001d */
[----:B01----:R-:W-:Y:S01]  /*6f40*/  ENDCOLLECTIVE ;  /* 0x000000000000791b */ /* 0x003fe20003800000 */
.L_x_5231:
[----:B------:R-:W-:-:S05]  /*6f50*/  FADD.FTZ R31, R171, R31 ;  /* 0x0000001fab1f7221 */ /* 0x000fca0000010000 */
[----:B------:R-:W-:Y:S02]  /*6f60*/  MOV R201, R31 ;  /* 0x0000001f00c97202 */ /* 0x000fe40000000f00 */
[----:B------:R-:W-:-:S07]  /*6f70*/  MOV R169, R210 ;  /* 0x000000d200a97202 */ /* 0x000fce0000000f00 */
[----:B------:R-:W-:Y:S05]  /*6f80*/  WARPSYNC.COLLECTIVE R28, `(.L_x_5232) ;  /* 0x000000001c087348 */ /* 0x000fea0003c00000 */
[----:B------:R0:W1:Y:S02]  /*6f90*/  SHFL.DOWN P1, R210, R201, R170, R29 ;  /* 0x080000aac9d27389 */ /* 0x000064000002001d */
[----:B01----:R-:W-:Y:S01]  /*6fa0*/  ENDCOLLECTIVE ;  /* 0x000000000000791b */ /* 0x003fe20003800000 */
.L_x_5232:
[----:B------:R-:W-:Y:S01]  /*6fb0*/  MOV R171, R210 ;  /* 0x000000d200ab7202 */ /* 0x000fe20000000f00 */
[----:B------:R-:W-:Y:S06]  /*6fc0*/  BRA `(.L_x_5233) ;  /* 0xffffffb4008c7947 */ /* 0x000fec000383ffff */
.L_x_5234:
        /* <DEDUP_REMOVED lines=11> */
.L_x_15221:


//--------------------- .text._ZN10layer_norm13ln_bwd_kernelINS_13Kernel_traitsI13__nv_bfloat16S2_fS2_fjLj7168ELj1ELj1ELj8ELj8ENS_18Kernel_traits_baseILj7168ES2_S2_fS2_fjLj256EEEEELb0ELb0ELb0ELb0EEEvNS_9BwdParamsE --------------------------
	.section	.text._ZN10layer_norm13ln_bwd_kernelINS_13Kernel_traitsI13__nv_bfloat16S2_fS2_fjLj7168ELj1ELj1ELj8ELj8ENS_18Kernel_traits_baseILj7168ES2_S2_fS2_fjLj256EEEEELb0ELb0ELb0ELb0EEEvNS_9BwdParamsE,"ax",@progbits
	.align	128
        .global         _ZN10layer_norm13ln_bwd_kernelINS_13Kernel_traitsI13__nv_bfloat16S2_fS2_fjLj7168ELj1ELj1ELj8ELj8ENS_18Kernel_traits_baseILj7168ES2_S2_fS2_fjLj256EEEEELb0ELb0ELb0ELb0EEEvNS_9BwdParamsE
        .type           _ZN10layer_norm13ln_bwd_kernelINS_13Kernel_traitsI13__nv_bfloat16S2_fS2_fjLj7168ELj1ELj1ELj8ELj8ENS_18Kernel_traits_baseILj7168ES2_S2_fS2_fjLj256EEEEELb0ELb0ELb0ELb0EEEvNS_9BwdParamsE,@function
        .size           _ZN10layer_norm13ln_bwd_kernelINS_13Kernel_traitsI13__nv_bfloat16S2_fS2_fjLj7168ELj1ELj1ELj8ELj8ENS_18Kernel_traits_baseILj7168ES2_S2_fS2_fjLj256EEEEELb0ELb0ELb0ELb0EEEvNS_9BwdParamsE,(.L_x_15222 - _ZN10layer_norm13ln_bwd_kernelINS_13Kernel_traitsI13__nv_bfloat16S2_fS2_fjLj7168ELj1ELj1ELj8ELj8ENS_18Kernel_traits_baseILj7168ES2_S2_fS2_fjLj256EEEEELb0ELb0ELb0ELb0EEEvNS_9BwdParamsE)
        .other          _ZN10layer_norm13ln_bwd_kernelINS_13Kernel_traitsI13__nv_bfloat16S2_fS2_fjLj7168ELj1ELj1ELj8ELj8ENS_18Kernel_traits_baseILj7168ES2_S2_fS2_fjLj256EEEEELb0ELb0ELb0ELb0EEEvNS_9BwdParamsE,@"STO_CUDA_ENTRY STV_DEFAULT"
_ZN10layer_norm13ln_bwd_kernelINS_13Kernel_traitsI13__nv_bfloat16S2_fS2_fjLj7168ELj1ELj1ELj8ELj8ENS_18Kernel_traits_baseILj7168ES2_S2_fS2_fjLj256EEEEELb0ELb0ELb0ELb0EEEvNS_9BwdParamsE:
.text._ZN10layer_norm13ln_bwd_kernelINS_13Kernel_traitsI13__nv_bfloat16S2_fS2_fjLj7168ELj1ELj1ELj8ELj8ENS_18Kernel_traits_baseILj7168ES2_S2_fS2_fjLj256EEEEELb0ELb0ELb0ELb0EEEvNS_9BwdParamsE:
        /* <DEDUP_REMOVED lines=89> */
[----:B-----5:R-:W-:Y:S01]  /*0590*/  MOV R32, R8 ;  /* 0x0000000800207202 */ /* 0x020fe20000000f00 */
[----:B------:R-:W-:Y:S01]  /*05a0*/  HFMA2.MMA R134, -RZ, RZ, 0, 5.9604644775390625e-08 ;  /* 0x00000001ff867435 */ /* 0x000fe200000001ff */
[--C-:B------:R-:W-:Y:S02]  /*05b0*/  SHF.R.U64 R31, R8, 0x10, R9.reuse ;  /* 0x00000010081f7819 */ /* 0x100fe40000001209 */
[----:B------:R-:W-:Y:S02]  /*05c0*/  MOV R30, R9 ;  /* 0x00000009001e7202 */ /* 0x000fe40000000f00 */
[----:B------:R-:W-:Y:S02]  /*05d0*/  SHF.R.U32.HI R29, RZ, 0x10, R9 ;  /* 0x00000010ff1d7819 */ /* 0x000fe40000011609 */
[----:B------:R-:W-:-:S02]  /*05e0*/  MOV R28, R10 ;  /* 0x0000000a001c7202 */ /* 0x000fc40000000f00 */
[--C-:B------:R-:W-:Y:S02]  /*05f0*/  SHF.R.U64 R27, R10, 0x10, R11.reuse ;  /* 0x000000100a1b7819 */ /* 0x100fe4000000120b */
[----:B------:R-:W-:Y:S02]  /*0600*/  MOV R26, R11 ;  /* 0x0000000b001a7202 */ /* 0x000fe40000000f00 */
[----:B------:R-:W-:Y:S02]  /*0610*/  SHF.R.U32.HI R25, RZ, 0x10, R11 ;  /* 0x00000010ff197819 */ /* 0x000fe4000001160b */
[----:B------:R-:W-:Y:S02]  /*0620*/  MOV R24, R12 ;  /* 0x0000000c00187202 */ /* 0x000fe40000000f00 */
[----:B------:R-:W-:Y:S02]  /*0630*/  SHF.R.U64 R96, R12, 0x10, R13 ;  /* 0x000000100c607819 */ /* 0x000fe4000000120d */
[----:B------:R-:W-:-:S02]  /*0640*/  MOV R3, R13 ;  /* 0x0000000d00037202 */ /* 0x000fc40000000f00 */
[----:B------:R-:W-:Y:S02]  /*0650*/  SHF.R.U32.HI R21, RZ, 0x10, R13 ;  /* 0x00000010ff157819 */ /* 0x000fe4000001160d */
[----:B------:R-:W-:Y:S02]  /*0660*/  MOV R20, R14 ;  /* 0x0000000e00147202 */ /* 0x000fe40000000f00 */
        /* <DEDUP_REMOVED lines=15> */
[----:B------:R-:W-:-:S02]  /*0760*/  ISETP.NE.U32.AND P1, PT, RZ, UR6, PT ;  /* 0x00000006ff007c0c */ /* 0x000fc4000bf25070 */
[----:B------:R-:W-:Y:S02]  /*0770*/  SHF.L.U32 R18, R5, 0x10, RZ ;  /* 0x0000001005127819 */ /* 0x000fe400000006ff */
[----:B------:R-:W-:Y:S02]  /*0780*/  SHF.L.U32 R16, R6, 0x10, RZ ;  /* 0x0000001006107819 */ /* 0x000fe400000006ff */
[----:B------:R-:W-:Y:S02]  /*0790*/  ISETP.NE.AND.EX P1, PT, RZ, UR7, PT, P1 ;  /* 0x00000007ff007c0c */ /* 0x000fe4000bf25310 */
[----:B------:R-:W-:Y:S02]  /*07a0*/  MOV R93, RZ ;  /* 0x000000ff005d7202 */ /* 0x000fe40000000f00 */
        /* <DEDUP_REMOVED lines=26> */
.L_x_5265:
[----:B0-----:R-:W0:Y:S01]  /*0950*/  @P1 LDC.64 R36, c[0x0][0x270] ;  /* 0x00009c00ff241b82 */ /* 0x001e220000000a00 */
[----:B------:R-:W-:Y:S02]  /*0960*/  SHF.R.S32.HI R38, RZ, 0x1f, R34 ;  /* 0x0000001fff267819 */ /* 0x000fe40000011422 */
[----:B------:R-:W-:-:S05]  /*0970*/  ISETP.NE.AND P6, PT, R4, RZ, PT ;  /* 0x000000ff0400720c */ /* 0x000fca0003fc5270 */
[----:B-1234-:R-:W1:Y:S08]  /*0980*/  LDC.64 R130, c[0x0][0x250] ;  /* 0x00009400ff827b82 */ /* 0x01ee700000000a00 */
[----:B------:R-:W2:Y:S01]  /*0990*/  LDC.64 R128, c[0x0][0x258] ;  /* 0x00009600ff807b82 */ /* 0x000ea20000000a00 */
[----:B0-----:R-:W-:-:S04]  /*09a0*/  @P1 LEA R132, P0, R34, R36, 0x1 ;  /* 0x0000002422841211 */ /* 0x001fc800078008ff */
[C---:B------:R-:W-:Y:S01]  /*09b0*/  @P1 LEA.HI.X R133, R34.reuse, R37, R38, 0x1, P0 ;  /* 0x0000002522851211 */ /* 0x040fe200000f0c26 */
[----:B-1----:R-:W-:-:S04]  /*09c0*/  IMAD.WIDE R130, R34, 0x4, R130 ;  /* 0x0000000422827825 */ /* 0x002fc800078e0282 */
[----:B------:R0:W5:Y:S04]  /*09d0*/  @P1 LDG.E.U16 R135, desc[UR4][R132.64] ;  /* 0x0000000484871981 */ /* 0x000168000c1e1500 */
        /* <DEDUP_REMOVED lines=10> */
[----:B------:R-:W-:Y:S02]  /*0a80*/  MOV R137, RZ ;  /* 0x000000ff00897202 */ /* 0x000fe40000000f00 */
[----:B------:R-:W-:Y:S02]  /*0a90*/  MOV R140, RZ ;  /* 0x000000ff008c7202 */ /* 0x000fe40000000f00 */
[----:B------:R-:W-:-:S02]  /*0aa0*/  SHF.R.U32.HI R136, RZ, 0x5, R35 ;  /* 0x00000005ff887819 */ /* 0x000fc40000011623 */
[----:B------:R-:W-:Y:S01]  /*0ab0*/  MOV R143, R36 ;  /* 0x00000024008f7202 */ /* 0x000fe20000000f00 */
[----:B0-----:R-:W-:Y:S06]  /*0ac0*/  @!P6 BRA `(.L_x_5237) ;  /* 0x0000000000c8e947 */ /* 0x001fec0003800000 */
[----:B------:R-:W0:Y:S01]  /*0ad0*/  LDC.64 R130, c[0x0][0x2b8] ;  /* 0x0000ae00ff827b82 */ /* 0x000e220000000a00 */
[----:B------:R-:W-:-:S04]  /*0ae0*/  LEA R128, P0, R36, UR10, 0x4 ;  /* 0x0000000a24807c11 */ /* 0x000fc8000f8020ff */
[----:B------:R-:W-:Y:S02]  /*0af0*/  LEA.HI.X R129, R36, UR11, RZ, 0x4, P0 ;  /* 0x0000000b24817c11 */ /* 0x000fe400080f24ff */
[----:B------:R-:W-:-:S04]  /*0b00*/  ISETP.NE.U32.AND P0, PT, RZ, UR8, PT ;  /* 0x00000008ff007c0c */ /* 0x000fc8000bf05070 */
[----:B------:R-:W-:Y:S01]  /*0b10*/  ISETP.NE.AND.EX P0, PT, RZ, UR9, PT, P0 ;  /* 0x00000009ff007c0c */ /* 0x000fe2000bf05300 */
[----:B0-----:R-:W-:-:S12]  /*0b20*/  IMAD.WIDE.U32 R132, R36, 0x8, R130 ;  /* 0x0000000824847825 */ /* 0x001fd800078e0082 */
[C---:B------:R-:W-:Y:S01]  /*0b30*/  @P0 LEA R138, P6, R36.reuse, UR8, 0x4 ;  /* 0x00000008248a0c11 */ /* 0x040fe2000f8c20ff */
[----:B------:R-:W2:Y:S03]  /*0b40*/  LDG.E.128 R128, desc[UR4][R128.64] ;  /* 0x0000000480807981 */ /* 0x000ea6000c1e1d00 */
[----:B------:R-:W-:Y:S01]  /*0b50*/  @P0 LEA.HI.X R139, R36, UR9, RZ, 0x4, P6 ;  /* 0x00000009248b0c11 */ /* 0x000fe2000b0f24ff */
[----:B------:R-:W3:Y:S01]  /*0b60*/  LDG.E.64 R132, desc[UR4][R132.64] ;  /* 0x0000000484847981 */ /* 0x000ee2000c1e1b00 */
[----:B------:R-:W-:-:S03]  /*0b70*/  ISETP.NE.AND P6, PT, R33, RZ, PT ;  /* 0x000000ff2100720c */ /* 0x000fc60003fc5270 */
[----:B------:R0:W5:Y:S02]  /*0b80*/  @P0 LDG.E.128 R96, desc[UR4][R138.64] ;  /* 0x000000048a600981 */ /* 0x000164000c1e1d00 */
[----:B-----5:R-:W-:-:S05]  /*0b90*/  FSEL R140, R141, RZ, !P6 ;  /* 0x000000ff8d8c7208 */ /* 0x020fca0007000000 */
[----:B--2---:R-:W-:Y:S01]  /*0ba0*/  FADD.FTZ R150, -R140, R131 ;  /* 0x000000838c967221 */ /* 0x004fe20000010100 */
[----:B---3--:R-:W-:Y:S02]  /*0bb0*/  MOV R3, R132 ;  /* 0x0000008400037202 */ /* 0x008fe40000000f00 */
[----:B------:R-:W-:Y:S02]  /*0bc0*/  SHF.R.U64 R145, R132, 0x10, R133 ;  /* 0x0000001084917819 */ /* 0x000fe40000001285 */
[----:B------:R-:W-:Y:S01]  /*0bd0*/  SHF.L.U32 R131, R3, 0x10, RZ ;  /* 0x0000001003837819 */ /* 0x000fe200000006ff */
[C---:B------:R-:W-:Y:S01]  /*0be0*/  FADD.FTZ R142, -R140.reuse, R128 ;  /* 0x000000808c8e7221 */ /* 0x040fe20000010100 */
[C---:B0-----:R-:W-:Y:S01]  /*0bf0*/  FADD.FTZ R138, -R140.reuse, R130 ;  /* 0x000000828c8a7221 */ /* 0x041fe20000010100 */
[----:B------:R-:W-:Y:S01]  /*0c00*/  SHF.L.U32 R130, R145, 0x10, RZ ;  /* 0x0000001091827819 */ /* 0x000fe200000006ff */
[----:B------:R-:W-:Y:S01]  /*0c10*/  FADD.FTZ R144, -R140, R129 ;  /* 0x000000818c907221 */ /* 0x000fe20000010100 */
[----:B------:R-:W-:Y:S01]  /*0c20*/  MOV R137, R133 ;  /* 0x0000008500897202 */ /* 0x000fe20000000f00 */
[-C--:B------:R-:W-:Y:S01]  /*0c30*/  FMUL.FTZ R146, R32, R131.reuse ;  /* 0x0000008320927220 */ /* 0x080fe20000410000 */
[----:B------:R-:W-:Y:S01]  /*0c40*/  FMUL.FTZ R3, R37, R142 ;  /* 0x0000008e25037220 */ /* 0x000fe20000410000 */
[----:B------:R-:W-:Y:S01]  /*0c50*/  SHF.R.U32.HI R143, RZ, 0x10, R133 ;  /* 0x00000010ff8f7819 */ /* 0x000fe20000011685 */
[----:B------:R-:W-:Y:S01]  /*0c60*/  FMUL.FTZ R145, R31, R130 ;  /* 0x000000821f917220 */ /* 0x000fe20000410000 */
[----:B------:R-:W-:Y:S01]  /*0c70*/  SHF.L.U32 R137, R137, 0x10, RZ ;  /* 0x0000001089897819 */ /* 0x000fe200000006ff */
[----:B------:R-:W-:Y:S01]  /*0c80*/  FADD.FTZ R128, RZ, R146 ;  /* 0x00000092ff807221 */ /* 0x000fe20000010000 */
[----:B------:R-:W-:Y:S01]  /*0c90*/  FMUL.FTZ R144, R37, R144 ;  /* 0x0000009025907220 */ /* 0x000fe20000410000 */
[C---:B------:R-:W-:Y:S01]  /*0ca0*/  FFMA.FTZ R129, R3.reuse, R146, RZ ;  /* 0x0000009203817223 */ /* 0x040fe200000100ff */
[----:B------:R-:W-:Y:S01]  /*0cb0*/  FADD.FTZ R64, R64, R131 ;  /* 0x0000008340407221 */ /* 0x000fe20000010000 */
[----:B------:R-:W-:Y:S01]  /*0cc0*/  FFMA.FTZ R92, R3, R131, R92 ;  /* 0x00000083035c7223 */ /* 0x000fe2000001005c */
[----:B------:R-:W-:Y:S01]  /*0cd0*/  SHF.L.U32 R132, R143, 0x10, RZ ;  /* 0x000000108f847819 */ /* 0x000fe200000006ff */
        /* <DEDUP_REMOVED lines=17> */
.L_x_5237:
[----:B------:R-:W-:Y:S05]  /*0df0*/  BSYNC B0 ;  /* 0x0000000000007941 */ /* 0x000fea0003800000 */
.L_x_5236:
[----:B------:R-:W-:Y:S01]  /*0e00*/  ISETP.NE.AND P0, PT, R2, RZ, PT ;  /* 0x000000ff0200720c */ /* 0x000fe20003f05270 */
[----:B------:R-:W-:-:S12]  /*0e10*/  BSSY B0, `(.L_x_5238) ;  /* 0x0000034000007945 */ /* 0x000fd80003800000 */
[----:B------:R-:W-:Y:S05]  /*0e20*/  @!P0 BRA `(.L_x_5239) ;  /* 0x0000000000c88947 */ /* 0x000fea0003800000 */
        /* <DEDUP_REMOVED lines=12> */
[----:B-----5:R-:W-:Y:S02]  /*0ef0*/  FSEL R158, R141, RZ, !P6 ;  /* 0x000000ff8d9e7208 */ /* 0x020fe40007000000 */
[----:B------:R-:W-:-:S03]  /*0f00*/  IADD3 R143, R143, 0x100, RZ ;  /* 0x000001008f8f7810 */ /* 0x000fc60007ffe0ff */
[C---:B--2---:R-:W-:Y:S01]  /*0f10*/  FADD.FTZ R152, -R158.reuse, R128 ;  /* 0x000000809e987221 */ /* 0x044fe20000010100 */
[C---:B------:R-:W-:Y:S01]  /*0f20*/  FADD.FTZ R154, -R158.reuse, R129 ;  /* 0x000000819e9a7221 */ /* 0x040fe20000010100 */
[C---:B0-----:R-:W-:Y:S01]  /*0f30*/  FADD.FTZ R138, -R158.reuse, R130 ;  /* 0x000000829e8a7221 */ /* 0x041fe20000010100 */
[----:B---3--:R-:W-:Y:S01]  /*0f40*/  MOV R142, R132 ;  /* 0x00000084008e7202 */ /* 0x008fe20000000f00 */
[----:B------:R-:W-:Y:S01]  /*0f50*/  FADD.FTZ R158, -R158, R131 ;  /* 0x000000839e9e7221 */ /* 0x000fe20000010100 */
[----:B------:R-:W-:Y:S02]  /*0f60*/  MOV R151, R133 ;  /* 0x0000008500977202 */ /* 0x000fe40000000f00 */
[--C-:B------:R-:W-:Y:S02]  /*0f70*/  SHF.R.U64 R155, R132, 0x10, R133.reuse ;  /* 0x00000010849b7819 */ /* 0x100fe40000001285 */
[----:B------:R-:W-:Y:S02]  /*0f80*/  SHF.L.U32 R131, R142, 0x10, RZ ;  /* 0x000000108e837819 */ /* 0x000fe400000006ff */
[----:B------:R-:W-:-:S02]  /*0f90*/  SHF.R.U32.HI R153, RZ, 0x10, R133 ;  /* 0x00000010ff997819 */ /* 0x000fc40000011685 */
[----:B------:R-:W-:Y:S01]  /*0fa0*/  SHF.L.U32 R133, R151, 0x10, RZ ;  /* 0x0000001097857819 */ /* 0x000fe200000006ff */
[----:B------:R-:W-:Y:S01]  /*0fb0*/  FMUL.FTZ R151, R37, R152 ;  /* 0x0000009825977220 */ /* 0x000fe20000410000 */
[----:B------:R-:W-:Y:S01]  /*0fc0*/  SHF.L.U32 R130, R155, 0x10, RZ ;  /* 0x000000109b827819 */ /* 0x000fe200000006ff */
[----:B------:R-:W-:Y:S01]  /*0fd0*/  FMUL.FTZ R152, R37, R154 ;  /* 0x0000009a25987220 */ /* 0x000fe20000410000 */
[-C--:B------:R-:W-:Y:S01]  /*0fe0*/  FMUL.FTZ R154, R28, R131.reuse ;  /* 0x000000831c9a7220 */ /* 0x080fe20000410000 */
[----:B------:R-:W-:Y:S02]  /*0ff0*/  SHF.L.U32 R132, R153, 0x10, RZ ;  /* 0x0000001099847819 */ /* 0x000fe400000006ff */
        /* <DEDUP_REMOVED lines=21> */
.L_x_5239:
[----:B------:R-:W-:Y:S05]  /*1150*/  BSYNC B0 ;  /* 0x0000000000007941 */ /* 0x000fea0003800000 */
.L_x_5238:
[----:B------:R-:W-:Y:S04]  /*1160*/  BSSY B0, `(.L_x_5240) ;  /* 0x0000034000007945 */ /* 0x000fe80003800000 */
[----:B------:R-:W-:Y:S05]  /*1170*/  @!P5 BRA `(.L_x_5241) ;  /* 0x0000000000c8d947 */ /* 0x000fea0003800000 */
[----:B------:R-:W0:Y:S01]  /*1180*/  LDC.64 R132, c[0x0][0x2b8] ;  /* 0x0000ae00ff847b82 */ /* 0x000e220000000a00 */
[----:B------:R-:W-:-:S04]  /*1190*/  LEA R128, P0, R143, UR10, 0x4 ;  /* 0x0000000a8f807c11 */ /* 0x000fc8000f8020ff */
[----:B------:R-:W-:Y:S02]  /*11a0*/  LEA.HI.X R129, R143, UR11, RZ, 0x4, P0 ;  /* 0x0000000b8f817c11 */ /* 0x000fe400080f24ff */
[----:B------:R-:W-:-:S04]  /*11b0*/  ISETP.NE.U32.AND P0, PT, RZ, UR8, PT ;  /* 0x00000008ff007c0c */ /* 0x000fc8000bf05070 */
[----:B------:R-:W2:Y:S01]  /*11c0*/  LDG.E.128 R128, desc[UR4][R128.64] ;  /* 0x0000000480807981 */ /* 0x000ea2000c1e1d00 */
[----:B------:R-:W-:Y:S01]  /*11d0*/  ISETP.NE.AND.EX P0, PT, RZ, UR9, PT, P0 ;  /* 0x00000009ff007c0c */ /* 0x000fe2000bf05300 */
[----:B0-----:R-:W-:-:S12]  /*11e0*/  IMAD.WIDE.U32 R132, R143, 0x8, R132 ;  /* 0x000000088f847825 */ /* 0x001fd800078e0084 */
[----:B------:R-:W-:-:S04]  /*11f0*/  @P0 LEA R138, P6, R143, UR8, 0x4 ;  /* 0x000000088f8a0c11 */ /* 0x000fc8000f8c20ff */
        /* <DEDUP_REMOVED lines=9> */
[----:B------:R-:W-:Y:S01]  /*1290*/  FADD.FTZ R166, -R166, R131 ;  /* 0x00000083a6a67221 */ /* 0x000fe20000010100 */
[----:B---3--:R-:W-:Y:S02]  /*12a0*/  MOV R142, R132 ;  /* 0x00000084008e7202 */ /* 0x008fe40000000f00 */
[----:B------:R-:W-:Y:S02]  /*12b0*/  MOV R159, R133 ;  /* 0x00000085009f7202 */ /* 0x000fe40000000f00 */
[----:B------:R-:W-:Y:S02]  /*12c0*/  SHF.R.U64 R163, R132, 0x10, R133 ;  /* 0x0000001084a37819 */ /* 0x000fe40000001285 */
[----:B------:R-:W-:-:S02]  /*12d0*/  SHF.L.U32 R131, R142, 0x10, RZ ;  /* 0x000000108e837819 */ /* 0x000fc400000006ff */
[----:B------:R-:W-:Y:S02]  /*12e0*/  SHF.R.U32.HI R161, RZ, 0x10, R133 ;  /* 0x00000010ffa17819 */ /* 0x000fe40000011685 */
        /* <DEDUP_REMOVED lines=27> */
.L_x_5241:
[----:B------:R-:W-:Y:S05]  /*14a0*/  BSYNC B0 ;  /* 0x0000000000007941 */ /* 0x000fea0003800000 */
.L_x_5240:
        /* <DEDUP_REMOVED lines=52> */
.L_x_5243:
[----:B------:R-:W-:Y:S05]  /*17f0*/  BSYNC B0 ;  /* 0x0000000000007941 */ /* 0x000fea0003800000 */
.L_x_5242:
        /* <DEDUP_REMOVED lines=52> */
.L_x_5245:
[----:B------:R-:W-:Y:S05]  /*1b40*/  BSYNC B0 ;  /* 0x0000000000007941 */ /* 0x000fea0003800000 */
.L_x_5244:
        /* <DEDUP_REMOVED lines=21> */
[----:B------:R-:W-:Y:S02]  /*1ca0*/  SHF.R.U64 R187, R132, 0x10, R133 ;  /* 0x0000001084bb7819 */ /* 0x000fe40000001285 */
[----:B------:R-:W-:Y:S02]  /*1cb0*/  SHF.L.U32 R131, R142, 0x10, RZ ;  /* 0x000000108e837819 */ /* 0x000fe400000006ff */
[----:B------:R-:W-:-:S02]  /*1cc0*/  MOV R183, R133 ;  /* 0x0000008500b77202 */ /* 0x000fc40000000f00 */
[----:B------:R-:W-:Y:S01]  /*1cd0*/  SHF.R.U32.HI R185, RZ, 0x10, R133 ;  /* 0x00000010ffb97819 */ /* 0x000fe20000011685 */
[-C--:B------:R-:W-:Y:S01]  /*1ce0*/  FMUL.FTZ R188, R12, R131.reuse ;  /* 0x000000830cbc7220 */ /* 0x080fe20000410000 */
[----:B------:R-:W-:Y:S02]  /*1cf0*/  SHF.L.U32 R130, R187, 0x10, RZ ;  /* 0x00000010bb827819 */ /* 0x000fe400000006ff */
[----:B------:R-:W-:Y:S01]  /*1d00*/  SHF.L.U32 R133, R183, 0x10, RZ ;  /* 0x00000010b7857819 */ /* 0x000fe200000006ff */
[----:B------:R-:W-:Y:S01]  /*1d10*/  FMUL.FTZ R183, R37, R184 ;  /* 0x000000b825b77220 */ /* 0x000fe20000410000 */
        /* <DEDUP_REMOVED lines=23> */
.L_x_5247:
[----:B------:R-:W-:Y:S05]  /*1e90*/  BSYNC B0 ;  /* 0x0000000000007941 */ /* 0x000fea0003800000 */
.L_x_5246:
        /* <DEDUP_REMOVED lines=8> */
[C---:B------:R-:W-:Y:S01]  /*1f20*/  @P0 LEA R138, P6, R143.reuse, UR8, 0x4 ;  /* 0x000000088f8a0c11 */ /* 0x040fe2000f8c20ff */
[----:B0-----:R-:W-:-:S03]  /*1f30*/  IMAD.WIDE.U32 R132, R143, 0x8, R130 ;  /* 0x000000088f847825 */ /* 0x001fc600078e0082 */
[C---:B------:R-:W-:Y:S02]  /*1f40*/  @P0 LEA.HI.X R139, R143.reuse, UR9, RZ, 0x4, P6 ;  /* 0x000000098f8b0c11 */ /* 0x040fe4000b0f24ff */
[C---:B------:R-:W-:Y:S01]  /*1f50*/  LEA R128, P6, R143.reuse, UR10, 0x4 ;  /* 0x0000000a8f807c11 */ /* 0x040fe2000f8c20ff */
[----:B------:R-:W2:Y:S03]  /*1f60*/  LDG.E.64 R132, desc[UR4][R132.64] ;  /* 0x0000000484847981 */ /* 0x000ea6000c1e1b00 */
[----:B------:R-:W-:Y:S01]  /*1f70*/  LEA.HI.X R129, R143, UR11, RZ, 0x4, P6 ;  /* 0x0000000b8f817c11 */ /* 0x000fe2000b0f24ff */
[----:B------:R0:W5:Y:S05]  /*1f80*/  @P0 LDG.E.128 R120, desc[UR4][R138.64] ;  /* 0x000000048a780981 */ /* 0x00016a000c1e1d00 */
[----:B------:R-:W3:Y:S01]  /*1f90*/  LDG.E.128 R128, desc[UR4][R128.64] ;  /* 0x0000000480807981 */ /* 0x000ee2000c1e1d00 */
[----:B--2---:R-:W-:-:S02]  /*1fa0*/  MOV R141, R132 ;  /* 0x00000084008d7202 */ /* 0x004fc40000000f00 */
[----:B------:R-:W-:Y:S02]  /*1fb0*/  SHF.R.U64 R187, R132, 0x10, R133 ;  /* 0x0000001084bb7819 */ /* 0x000fe40000001285 */
[----:B------:R-:W-:Y:S02]  /*1fc0*/  SHF.L.U32 R141, R141, 0x10, RZ ;  /* 0x000000108d8d7819 */ /* 0x000fe400000006ff */
[----:B------:R-:W-:Y:S01]  /*1fd0*/  MOV R142, R133 ;  /* 0x00000085008e7202 */ /* 0x000fe20000000f00 */
[C---:B---3--:R-:W-:Y:S01]  /*1fe0*/  FADD.FTZ R186, -R200.reuse, R128 ;  /* 0x00000080c8ba7221 */ /* 0x048fe20000010100 */
[C---:B0-----:R-:W-:Y:S01]  /*1ff0*/  FADD.FTZ R138, -R200.reuse, R130 ;  /* 0x00000082c88a7221 */ /* 0x041fe20000010100 */
[----:B------:R-:W-:Y:S01]  /*2000*/  SHF.L.U32 R130, R187, 0x10, RZ ;  /* 0x00000010bb827819 */ /* 0x000fe200000006ff */
[----:B------:R-:W-:Y:S01]  /*2010*/  FADD.FTZ R194, -R200, R129 ;  /* 0x00000081c8c27221 */ /* 0x000fe20000010100 */
[----:B------:R-:W-:Y:S01]  /*2020*/  FMUL.FTZ R196, R8, R141 ;  /* 0x0000008d08c47220 */ /* 0x000fe20000410000 */
[----:B------:R-:W-:Y:S01]  /*2030*/  FADD.FTZ R200, -R200, R131 ;  /* 0x00000083c8c87221 */ /* 0x000fe20000010100 */
[C---:B------:R-:W-:Y:S01]  /*2040*/  FMUL.FTZ R193, R37.reuse, R186 ;  /* 0x000000ba25c17220 */ /* 0x040fe20000410000 */
[----:B------:R-:W-:Y:S01]  /*2050*/  SHF.L.U32 R131, R142, 0x10, RZ ;  /* 0x000000108e837819 */ /* 0x000fe200000006ff */
[----:B------:R-:W-:Y:S01]  /*2060*/  FMUL.FTZ R197, R37, R138 ;  /* 0x0000008a25c57220 */ /* 0x000fe20000410000 */
[----:B------:R-:W-:Y:S01]  /*2070*/  SHF.R.U32.HI R143, RZ, 0x10, R133 ;  /* 0x00000010ff8f7819 */ /* 0x000fe20000011685 */
[----:B------:R-:W-:Y:S01]  /*2080*/  FMUL.FTZ R195, R7, R130 ;  /* 0x0000008207c37220 */ /* 0x000fe20000410000 */
[----:B------:R-:W-:Y:S01]  /*2090*/  FADD.FTZ R128, R137, R196 ;  /* 0x000000c489807221 */ /* 0x000fe20000010000 */
[----:B------:R-:W-:Y:S01]  /*20a0*/  FMUL.FTZ R194, R37, R194 ;  /* 0x000000c225c27220 */ /* 0x000fe20000410000 */
[----:B------:R-:W-:Y:S01]  /*20b0*/  FFMA.FTZ R129, R193, R196, R140 ;  /* 0x000000c4c1817223 */ /* 0x000fe2000001008c */
        /* <DEDUP_REMOVED lines=18> */
.L_x_5249:
[----:B------:R-:W-:Y:S05]  /*21e0*/  BSYNC B0 ;  /* 0x0000000000007941 */ /* 0x000fea0003800000 */
.L_x_5248:
[----:B------:R-:W-:Y:S01]  /*21f0*/  LOP3.LUT P0, RZ, R134, 0xff, RZ, 0xc0, !PT ;  /* 0x000000ff86ff7812 */ /* 0x000fe2000780c0ff */
[----:B------:R-:W-:Y:S01]  /*2200*/  HFMA2.MMA R201, -RZ, RZ, 1.875, 0 ;  /* 0x3f800000ffc97435 */ /* 0x000fe200000001ff */
[----:B------:R-:W-:Y:S01]  /*2210*/  UMOV UR6, 0xffffffff ;  /* 0xffffffff00067882 */ /* 0x000fe20000000000 */
[----:B------:R-:W-:Y:S02]  /*2220*/  LOP3.LUT R128, R136, 0x7fffff8, RZ, 0xc0, !PT ;  /* 0x07fffff888807812 */ /* 0x000fe400078ec0ff */
[----:B------:R-:W-:Y:S02]  /*2230*/  LOP3.LUT P6, RZ, R35, 0x1f, RZ, 0xc0, !PT ;  /* 0x0000001f23ff7812 */ /* 0x000fe400078cc0ff */
[----:B-----5:R-:W-:Y:S02]  /*2240*/  @P1 SHF.L.U32 R201, R135, 0x10, RZ ;  /* 0x0000001087c91819 */ /* 0x020fe400000006ff */
        /* <DEDUP_REMOVED lines=21> */
.L_x_5276:
        /* <DEDUP_REMOVED lines=56> */
[----:B------:R-:W-:Y:S01]  /*2720*/  @P6 FADD.FTZ R131, R96, R131 ;  /* 0x0000008360836221 */ /* 0x000fe20000010000 */
[----:B------:R-:W-:Y:S01]  /*2730*/  @P6 FADD.FTZ R130, R97, R130 ;  /* 0x0000008261826221 */ /* 0x000fe20000010000 */
[----:B------:R-:W-:Y:S01]  /*2740*/  @P6 FADD.FTZ R139, R98, R139 ;  /* 0x0000008b628b6221 */ /* 0x000fe20000010000 */
[----:B------:R-:W-:Y:S01]  /*2750*/  @P6 FADD.FTZ R136, R99, R136 ;  /* 0x0000008863886221 */ /* 0x000fe20000010000 */
[----:B------:R-:W-:Y:S01]  /*2760*/  ISETP.NE.U32.AND P6, PT, RZ, UR14, PT ;  /* 0x0000000eff007c0c */ /* 0x000fe2000bfc5070 */
[-C--:B------:R-:W-:Y:S02]  /*2770*/  FMUL.FTZ R137, R130, R201.reuse ;  /* 0x000000c982897220 */ /* 0x080fe40000410000 */
[----:B------:R-:W-:Y:S01]  /*2780*/  FMUL.FTZ R138, R136, R201 ;  /* 0x000000c9888a7220 */ /* 0x000fe20000410000 */
[----:B------:R-:W-:-:S04]  /*2790*/  ISETP.NE.AND.EX P6, PT, RZ, UR15, PT, P6 ;  /* 0x0000000fff007c0c */ /* 0x000fc8000bfc5360 */
[C---:B------:R-:W-:Y:S01]  /*27a0*/  SEL R126, R139.reuse, R126, P6 ;  /* 0x0000007e8b7e7207 */ /* 0x040fe20003000000 */
[----:B------:R-:W-:Y:S01]  /*27b0*/  FMUL.FTZ R139, R139, R201 ;  /* 0x000000c98b8b7220 */ /* 0x000fe20000410000 */
[----:B------:R-:W-:Y:S01]  /*27c0*/  SEL R125, R130, R125, P6 ;  /* 0x0000007d827d7207 */ /* 0x000fe20003000000 */
[----:B------:R-:W-:Y:S01]  /*27d0*/  F2F.BF16.F32 R138, R138 ;  /* 0x0000008a008a7304 */ /* 0x000fe20000202000 */
[----:B------:R-:W-:Y:S01]  /*27e0*/  SEL R127, R136, R127, P6 ;  /* 0x0000007f887f7207 */ /* 0x000fe20003000000 */
[C---:B------:R-:W-:Y:S01]  /*27f0*/  FMUL.FTZ R136, R131.reuse, R201 ;  /* 0x000000c983887220 */ /* 0x040fe20000410000 */
[----:B------:R-:W-:-:S03]  /*2800*/  SEL R124, R131, R124, P6 ;  /* 0x0000007c837c7207 */ /* 0x000fc60003000000 */
[----:B------:R-:W0:Y:S02]  /*2810*/  @P6 LDC.64 R128, c[0x0][0x308] ;  /* 0x0000c200ff806b82 */ /* 0x000e240000000a00 */
[----:B------:R-:W1:Y:S08]  /*2820*/  F2F.BF16.F32 R130, R137 ;  /* 0x0000008900827304 */ /* 0x000e700000202000 */
[----:B------:R-:W-:Y:S01]  /*2830*/  F2F.BF16.F32 R139, R139 ;  /* 0x0000008b008b7304 */ /* 0x000fe20000202000 */
[----:B-1----:R-:W-:-:S07]  /*2840*/  IMAD.WIDE.U32 R130, R130, 0x10000, RZ ;  /* 0x0001000082827825 */ /* 0x002fce00078e00ff */
[----:B------:R-:W1:Y:S01]  /*2850*/  F2F.BF16.F32 R141, R136 ;  /* 0x00000088008d7304 */ /* 0x000e620000202000 */
[----:B0-----:R-:W-:Y:S02]  /*2860*/  @P6 IMAD.WIDE.U32 R132, R36, 0x10, R128 ;  /* 0x0000001024846825 */ /* 0x001fe400078e0080 */
[----:B------:R-:W0:Y:S03]  /*2870*/  LDC.64 R128, c[0x0][0x2f8] ;  /* 0x0000be00ff807b82 */ /* 0x000e260000000a00 */
[----:B------:R2:W-:Y:S01]  /*2880*/  @P6 STG.E.128 desc[UR4][R132.64], R124 ;  /* 0x0000007c84006986 */ /* 0x0005e2000c101d04 */
[----:B-1----:R-:W-:Y:S02]  /*2890*/  LOP3.LUT R130, R130, R141, RZ, 0xfc, !PT ;  /* 0x0000008d82827212 */ /* 0x002fe400078efcff */
[----:B--2---:R-:W-:Y:S01]  /*28a0*/  SHF.L.U32 R133, R138, 0x10, RZ ;  /* 0x000000108a857819 */ /* 0x004fe200000006ff */
[----:B0-----:R-:W-:-:S03]  /*28b0*/  IMAD.WIDE.U32 R128, R36, 0x8, R128 ;  /* 0x0000000824807825 */ /* 0x001fc600078e0080 */
[----:B------:R-:W-:Y:S02]  /*28c0*/  LOP3.LUT R131, R131, R133, R139, 0xfe, !PT ;  /* 0x0000008583837212 */ /* 0x000fe400078efe8b */
[----:B------:R-:W-:-:S03]  /*28d0*/  IADD3 R36, R36, 0x100, RZ ;  /* 0x0000010024247810 */ /* 0x000fc60007ffe0ff */
[----:B------:R0:W-:Y:S04]  /*28e0*/  STG.E.64 desc[UR4][R128.64], R130 ;  /* 0x0000008280007986 */ /* 0x0001e8000c101b04 */
.L_x_5252:
[----:B------:R-:W-:Y:S05]  /*28f0*/  BSYNC B0 ;  /* 0x0000000000007941 */ /* 0x000fea0003800000 */
.L_x_5251:
        /* <DEDUP_REMOVED lines=24> */
[-C--:B------:R-:W-:Y:S01]  /*2a80*/  FMUL.FTZ R137, R130, R201.reuse ;  /* 0x000000c982897220 */ /* 0x080fe20000410000 */
[-C--:B------:R-:W-:Y:S01]  /*2a90*/  FMUL.FTZ R138, R129, R201.reuse ;  /* 0x000000c9818a7220 */ /* 0x080fe20000410000 */
[----:B------:R-:W-:Y:S01]  /*2aa0*/  FMUL.FTZ R139, R136, R201 ;  /* 0x000000c9888b7220 */ /* 0x000fe20000410000 */
[----:B------:R-:W-:-:S04]  /*2ab0*/  ISETP.NE.AND.EX P6, PT, RZ, UR15, PT, P6 ;  /* 0x0000000fff007c0c */ /* 0x000fc8000bfc5360 */
[----:B------:R-:W-:Y:S01]  /*2ac0*/  SEL R126, R129, R126, P6 ;  /* 0x0000007e817e7207 */ /* 0x000fe20003000000 */
[----:B------:R-:W-:Y:S01]  /*2ad0*/  F2F.BF16.F32 R139, R139 ;  /* 0x0000008b008b7304 */ /* 0x000fe20000202000 */
[----:B------:R-:W0:Y:S01]  /*2ae0*/  LDC.64 R128, c[0x0][0x2f8] ;  /* 0x0000be00ff807b82 */ /* 0x000e220000000a00 */
[----:B------:R-:W-:Y:S02]  /*2af0*/  SEL R125, R130, R125, P6 ;  /* 0x0000007d827d7207 */ /* 0x000fe40003000000 */
[----:B------:R-:W-:Y:S01]  /*2b00*/  SEL R127, R136, R127, P6 ;  /* 0x0000007f887f7207 */ /* 0x000fe20003000000 */
[C---:B------:R-:W-:Y:S01]  /*2b10*/  FMUL.FTZ R136, R131.reuse, R201 ;  /* 0x000000c983887220 */ /* 0x040fe20000410000 */
[----:B------:R-:W-:Y:S02]  /*2b20*/  SEL R124, R131, R124, P6 ;  /* 0x0000007c837c7207 */ /* 0x000fe40003000000 */
[----:B------:R-:W1:Y:S01]  /*2b30*/  F2F.BF16.F32 R130, R137 ;  /* 0x0000008900827304 */ /* 0x000e620000202000 */
[----:B------:R-:W2:Y:S07]  /*2b40*/  @P6 LDC.64 R132, c[0x0][0x308] ;  /* 0x0000c200ff846b82 */ /* 0x000eae0000000a00 */
[----:B------:R-:W-:Y:S01]  /*2b50*/  F2F.BF16.F32 R138, R138 ;  /* 0x0000008a008a7304 */ /* 0x000fe20000202000 */
[----:B-1----:R-:W-:-:S07]  /*2b60*/  IMAD.WIDE.U32 R130, R130, 0x10000, RZ ;  /* 0x0001000082827825 */ /* 0x002fce00078e00ff */
[----:B------:R-:W1:Y:S01]  /*2b70*/  F2F.BF16.F32 R141, R136 ;  /* 0x00000088008d7304 */ /* 0x000e620000202000 */
[----:B0-----:R-:W-:-:S04]  /*2b80*/  IMAD.WIDE.U32 R128, R36, 0x8, R128 ;  /* 0x0000000824807825 */ /* 0x001fc800078e0080 */
[C---:B--2---:R-:W-:Y:S01]  /*2b90*/  @P6 IMAD.WIDE.U32 R132, R36.reuse, 0x10, R132 ;  /* 0x0000001024846825 */ /* 0x044fe200078e0084 */
[----:B------:R-:W-:-:S04]  /*2ba0*/  IADD3 R36, R36, 0x100, RZ ;  /* 0x0000010024247810 */ /* 0x000fc80007ffe0ff */
[----:B------:R0:W-:Y:S01]  /*2bb0*/  @P6 STG.E.128 desc[UR4][R132.64], R124 ;  /* 0x0000007c84006986 */ /* 0x0001e2000c101d04 */
[----:B-1----:R-:W-:Y:S02]  /*2bc0*/  LOP3.LUT R130, R130, R141, RZ, 0xfc, !PT ;  /* 0x0000008d82827212 */ /* 0x002fe400078efcff */
[----:B0-----:R-:W-:-:S04]  /*2bd0*/  SHF.L.U32 R133, R139, 0x10, RZ ;  /* 0x000000108b857819 */ /* 0x001fc800000006ff */
[----:B------:R-:W-:-:S05]  /*2be0*/  LOP3.LUT R131, R131, R133, R138, 0xfe, !PT ;  /* 0x0000008583837212 */ /* 0x000fca00078efe8a */
[----:B------:R1:W-:Y:S02]  /*2bf0*/  STG.E.64 desc[UR4][R128.64], R130 ;  /* 0x0000008280007986 */ /* 0x0003e4000c101b04 */
.L_x_5254:
[----:B------:R-:W-:Y:S05]  /*2c00*/  BSYNC B0 ;  /* 0x0000000000007941 */ /* 0x000fea0003800000 */
.L_x_5253:
[----:B------:R-:W-:Y:S04]  /*2c10*/  BSSY B0, `(.L_x_5255) ;  /* 0x000002f000007945 */ /* 0x000fe80003800000 */
[----:B------:R-:W-:Y:S05]  /*2c20*/  @!P5 BRA `(.L_x_5256) ;  /* 0x0000000000b4d947 */ /* 0x000fea0003800000 */
[----:B------:R-:W-:-:S04]  /*2c30*/  ISETP.NE.AND P6, PT, R33, RZ, PT ;  /* 0x000000ff2100720c */ /* 0x000fc80003fc5270 */
[----:B------:R-:W-:Y:S02]  /*2c40*/  FSEL R136, R134, RZ, !P6 ;  /* 0x000000ff86887208 */ /* 0x000fe40007000000 */
[----:B------:R-:W-:-:S03]  /*2c50*/  ISETP.NE.U32.AND P6, PT, RZ, UR8, PT ;  /* 0x00000008ff007c0c */ /* 0x000fc6000bfc5070 */
[-CC-:B01----:R-:W-:Y:S01]  /*2c60*/  FFMA.FTZ R129, R159, R135.reuse, R136.reuse ;  /* 0x000000879f817223 */ /* 0x183fe20000010088 */
        /* <DEDUP_REMOVED lines=20> */
[----:B------:R-:W-:Y:S01]  /*2db0*/  ISETP.NE.AND.EX P6, PT, RZ, UR15, PT, P6 ;  /* 0x0000000fff007c0c */ /* 0x000fe2000bfc5360 */
[----:B------:R-:W0:Y:S03]  /*2dc0*/  F2F.BF16.F32 R128, R137 ;  /* 0x0000008900807304 */ /* 0x000e260000202000 */
[----:B------:R-:W-:-:S02]  /*2dd0*/  SEL R125, R130, R125, P6 ;  /* 0x0000007d827d7207 */ /* 0x000fc40003000000 */
[----:B------:R-:W-:Y:S02]  /*2de0*/  SEL R126, R131, R126, P6 ;  /* 0x0000007e837e7207 */ /* 0x000fe40003000000 */
[----:B------:R-:W1:Y:S01]  /*2df0*/  LDC.64 R130, c[0x0][0x2f8] ;  /* 0x0000be00ff827b82 */ /* 0x000e620000000a00 */
[----:B------:R-:W-:Y:S01]  /*2e00*/  SEL R127, R136, R127, P6 ;  /* 0x0000007f887f7207 */ /* 0x000fe20003000000 */
[----:B------:R-:W-:Y:S01]  /*2e10*/  F2F.BF16.F32 R139, R139 ;  /* 0x0000008b008b7304 */ /* 0x000fe20000202000 */
[C---:B------:R-:W-:Y:S01]  /*2e20*/  FMUL.FTZ R136, R129.reuse, R201 ;  /* 0x000000c981887220 */ /* 0x040fe20000410000 */
[----:B------:R-:W-:-:S04]  /*2e30*/  SEL R124, R129, R124, P6 ;  /* 0x0000007c817c7207 */ /* 0x000fc80003000000 */
[----:B------:R-:W2:Y:S01]  /*2e40*/  @P6 LDC.64 R132, c[0x0][0x308] ;  /* 0x0000c200ff846b82 */ /* 0x000ea20000000a00 */
[----:B0-----:R-:W-:Y:S01]  /*2e50*/  IMAD.WIDE.U32 R128, R128, 0x10000, RZ ;  /* 0x0001000080807825 */ /* 0x001fe200078e00ff */
[----:B------:R-:W-:Y:S08]  /*2e60*/  F2F.BF16.F32 R138, R138 ;  /* 0x0000008a008a7304 */ /* 0x000ff00000202000 */
[----:B------:R-:W0:Y:S01]  /*2e70*/  F2F.BF16.F32 R141, R136 ;  /* 0x00000088008d7304 */ /* 0x000e220000202000 */
[----:B-1----:R-:W-:-:S04]  /*2e80*/  IMAD.WIDE.U32 R130, R36, 0x8, R130 ;  /* 0x0000000824827825 */ /* 0x002fc800078e0082 */
[----:B--2---:R-:W-:Y:S01]  /*2e90*/  @P6 IMAD.WIDE.U32 R132, R36, 0x10, R132 ;  /* 0x0000001024846825 */ /* 0x004fe200078e0084 */
[----:B0-----:R-:W-:Y:S02]  /*2ea0*/  LOP3.LUT R128, R128, R141, RZ, 0xfc, !PT ;  /* 0x0000008d80807212 */ /* 0x001fe400078efcff */
[----:B------:R-:W-:Y:S02]  /*2eb0*/  IADD3 R36, R36, 0x100, RZ ;  /* 0x0000010024247810 */ /* 0x000fe40007ffe0ff */
[----:B------:R0:W-:Y:S02]  /*2ec0*/  @P6 STG.E.128 desc[UR4][R132.64], R124 ;  /* 0x0000007c84006986 */ /* 0x0001e4000c101d04 */
[----:B0-----:R-:W-:-:S04]  /*2ed0*/  SHF.L.U32 R133, R139, 0x10, RZ ;  /* 0x000000108b857819 */ /* 0x001fc800000006ff */
[----:B------:R-:W-:-:S05]  /*2ee0*/  LOP3.LUT R129, R129, R133, R138, 0xfe, !PT ;  /* 0x0000008581817212 */ /* 0x000fca00078efe8a */
[----:B------:R2:W-:Y:S02]  /*2ef0*/  STG.E.64 desc[UR4][R130.64], R128 ;  /* 0x0000008082007986 */ /* 0x0005e4000c101b04 */
.L_x_5256:
[----:B------:R-:W-:Y:S05]  /*2f00*/  BSYNC B0 ;  /* 0x0000000000007941 */ /* 0x000fea0003800000 */
.L_x_5255:
[----:B------:R-:W-:Y:S04]  /*2f10*/  BSSY B0, `(.L_x_5257) ;  /* 0x000002f000007945 */ /* 0x000fe80003800000 */
[----:B------:R-:W-:Y:S05]  /*2f20*/  @!P4 BRA `(.L_x_5258) ;  /* 0x0000000000b4c947 */ /* 0x000fea0003800000 */
[----:B------:R-:W-:-:S04]  /*2f30*/  ISETP.NE.AND P6, PT, R33, RZ, PT ;  /* 0x000000ff2100720c */ /* 0x000fc80003fc5270 */
[----:B------:R-:W-:Y:S02]  /*2f40*/  FSEL R136, R134, RZ, !P6 ;  /* 0x000000ff86887208 */ /* 0x000fe40007000000 */
[----:B------:R-:W-:-:S03]  /*2f50*/  ISETP.NE.U32.AND P6, PT, RZ, UR8, PT ;  /* 0x00000008ff007c0c */ /* 0x000fc6000bfc5070 */
[-CC-:B012---:R-:W-:Y:S01]  /*2f60*/  FFMA.FTZ R129, R167, R135.reuse, R136.reuse ;  /* 0x00000087a7817223 */ /* 0x187fe20000010088 */
        /* <DEDUP_REMOVED lines=41> */
.L_x_5258:
[----:B------:R-:W-:Y:S05]  /*3200*/  BSYNC B0 ;  /* 0x0000000000007941 */ /* 0x000fea0003800000 */
.L_x_5257:
[----:B------:R-:W-:Y:S04]  /*3210*/  BSSY B0, `(.L_x_5259) ;  /* 0x000002f000007945 */ /* 0x000fe80003800000 */
[----:B------:R-:W-:Y:S05]  /*3220*/  @!P3 BRA `(.L_x_5260) ;  /* 0x0000000000b4b947 */ /* 0x000fea0003800000 */
[----:B------:R-:W-:-:S04]  /*3230*/  ISETP.NE.AND P6, PT, R33, RZ, PT ;  /* 0x000000ff2100720c */ /* 0x000fc80003fc5270 */
[----:B------:R-:W-:Y:S02]  /*3240*/  FSEL R136, R134, RZ, !P6 ;  /* 0x000000ff86887208 */ /* 0x000fe40007000000 */
[----:B------:R-:W-:-:S03]  /*3250*/  ISETP.NE.U32.AND P6, PT, RZ, UR8, PT ;  /* 0x00000008ff007c0c */ /* 0x000fc6000bfc5070 */
[-CC-:B0123--:R-:W-:Y:S01]  /*3260*/  FFMA.FTZ R129, R175, R135.reuse, R136.reuse ;  /* 0x00000087af817223 */ /* 0x18ffe20000010088 */
        /* <DEDUP_REMOVED lines=41> */
.L_x_5260:
[----:B------:R-:W-:Y:S05]  /*3500*/  BSYNC B0 ;  /* 0x0000000000007941 */ /* 0x000fea0003800000 */
.L_x_5259:
        /* <DEDUP_REMOVED lines=47> */
.L_x_5262:
[----:B------:R-:W-:Y:S05]  /*3800*/  BSYNC B0 ;  /* 0x0000000000007941 */ /* 0x000fea0003800000 */
.L_x_5261:
        /* <DEDUP_REMOVED lines=24> */
[----:B------:R-:W-:-:S03]  /*3990*/  FMUL.FTZ R37, R130, R201 ;  /* 0x000000c982257220 */ /* 0x000fc60000410000 */
[----:B------:R-:W-:-:S03]  /*39a0*/  ISETP.NE.AND.EX P6, PT, RZ, UR15, PT, P6 ;  /* 0x0000000fff007c0c */ /* 0x000fc6000bfc5360 */
[----:B------:R-:W0:Y:S01]  /*39b0*/  F2F.BF16.F32 R37, R37 ;  /* 0x0000002500257304 */ /* 0x000e220000202000 */
[C---:B------:R-:W-:Y:S01]  /*39c0*/  SEL R127, R134.reuse, R127, P6 ;  /* 0x0000007f867f7207 */ /* 0x040fe20003000000 */
[-C--:B------:R-:W-:Y:S01]  /*39d0*/  FMUL.FTZ R134, R134, R201.reuse ;  /* 0x000000c986867220 */ /* 0x080fe20000410000 */
[C---:B------:R-:W-:Y:S01]  /*39e0*/  SEL R126, R135.reuse, R126, P6 ;  /* 0x0000007e877e7207 */ /* 0x040fe20003000000 */
[-C--:B------:R-:W-:Y:S01]  /*39f0*/  FMUL.FTZ R135, R135, R201.reuse ;  /* 0x000000c987877220 */ /* 0x080fe20000410000 */
[C---:B------:R-:W-:Y:S01]  /*3a00*/  FMUL.FTZ R201, R131.reuse, R201 ;  /* 0x000000c983c97220 */ /* 0x040fe20000410000 */
[----:B------:R-:W-:Y:S02]  /*3a10*/  SEL R124, R131, R124, P6 ;  /* 0x0000007c837c7207 */ /* 0x000fe40003000000 */
[----:B------:R-:W-:Y:S01]  /*3a20*/  F2F.BF16.F32 R134, R134 ;  /* 0x0000008600867304 */ /* 0x000fe20000202000 */
[----:B------:R-:W-:Y:S01]  /*3a30*/  SEL R125, R130, R125, P6 ;  /* 0x0000007d827d7207 */ /* 0x000fe20003000000 */
[----:B------:R-:W1:Y:S01]  /*3a40*/  @P6 LDC.64 R128, c[0x0][0x308] ;  /* 0x0000c200ff806b82 */ /* 0x000e620000000a00 */
[----:B0-----:R-:W-:-:S05]  /*3a50*/  IMAD.WIDE.U32 R130, R37, 0x10000, RZ ;  /* 0x0001000025827825 */ /* 0x001fca00078e00ff */
[----:B------:R-:W-:Y:S08]  /*3a60*/  F2F.BF16.F32 R135, R135 ;  /* 0x0000008700877304 */ /* 0x000ff00000202000 */
[----:B------:R-:W0:Y:S01]  /*3a70*/  F2F.BF16.F32 R201, R201 ;  /* 0x000000c900c97304 */ /* 0x000e220000202000 */
[----:B-1----:R-:W-:Y:S02]  /*3a80*/  @P6 IMAD.WIDE.U32 R132, R36, 0x10, R128 ;  /* 0x0000001024846825 */ /* 0x002fe400078e0080 */
[----:B------:R-:W1:Y:S03]  /*3a90*/  LDC.64 R128, c[0x0][0x2f8] ;  /* 0x0000be00ff807b82 */ /* 0x000e660000000a00 */
[----:B------:R2:W-:Y:S01]  /*3aa0*/  @P6 STG.E.128 desc[UR4][R132.64], R124 ;  /* 0x0000007c84006986 */ /* 0x0005e2000c101d04 */
[----:B0-----:R-:W-:-:S02]  /*3ab0*/  LOP3.LUT R130, R130, R201, RZ, 0xfc, !PT ;  /* 0x000000c982827212 */ /* 0x001fc400078efcff */
[----:B--2---:R-:W-:Y:S01]  /*3ac0*/  SHF.L.U32 R133, R134, 0x10, RZ ;  /* 0x0000001086857819 */ /* 0x004fe200000006ff */
[----:B-1----:R-:W-:-:S03]  /*3ad0*/  IMAD.WIDE.U32 R128, R36, 0x8, R128 ;  /* 0x0000000824807825 */ /* 0x002fc600078e0080 */
[----:B------:R-:W-:-:S05]  /*3ae0*/  LOP3.LUT R131, R131, R133, R135, 0xfe, !PT ;  /* 0x0000008583837212 */ /* 0x000fca00078efe87 */
[----:B------:R0:W-:Y:S02]  /*3af0*/  STG.E.64 desc[UR4][R128.64], R130 ;  /* 0x0000008280007986 */ /* 0x0001e4000c101b04 */
.L_x_5264:
[----:B------:R-:W-:Y:S05]  /*3b00*/  BSYNC B0 ;  /* 0x0000000000007941 */ /* 0x000fea0003800000 */
.L_x_5263:
[----:B------:R-:W-:Y:S02]  /*3b10*/  IADD3 R34, R34, UR16, RZ ;  /* 0x0000001022227c10 */ /* 0x000fe4000fffe0ff */
[----:B------:R-:W-:Y:S02]  /*3b20*/  SEL R134, RZ, 0x1, P0 ;  /* 0x00000001ff867807 */ /* 0x000fe40000000000 */
[----:B------:R-:W-:-:S13]  /*3b30*/  ISETP.GE.AND P0, PT, R34, UR17, PT ;  /* 0x0000001122007c0c */ /* 0x000fda000bf06270 */
[----:B------:R-:W-:Y:S05]  /*3b40*/  @!P0 BRA `(.L_x_5265) ;  /* 0xffffffcc00808947 */ /* 0x000fea000383ffff */
.L_x_5235:
[----:B------:R-:W-:Y:S01]  /*3b50*/  ISETP.NE.AND P0, PT, R0, RZ, PT ;  /* 0x000000ff0000720c */ /* 0x000fe20003f05270 */
[----:B------:R-:W0:Y:S01]  /*3b60*/  S2UR UR6, SR_CTAID.X ;  /* 0x00000000000679c3 */ /* 0x000e220000002500 */
[----:B------:R-:W0:Y:S01]  /*3b70*/  S2R R0, SR_TID.X ;  /* 0x0000000000007919 */ /* 0x000e220000002100 */
[----:B------:R-:W-:Y:S02]  /*3b80*/  ISETP.NE.AND P1, PT, R4, RZ, PT ;  /* 0x000000ff0400720c */ /* 0x000fe40003f25270 */
[----:B------:R-:W-:-:S04]  /*3b90*/  ISETP.NE.AND P6, PT, R2, RZ, PT ;  /* 0x000000ff0200720c */ /* 0x000fc80003fc5270 */
[----:B-----5:R-:W1:Y:S08]  /*3ba0*/  @P5 LDC.64 R10, c[0x0][0x2d0] ;  /* 0x0000b400ff0a5b82 */ /* 0x020e700000000a00 */
[----:B------:R-:W2:Y:S08]  /*3bb0*/  @P1 LDC.64 R2, c[0x0][0x2d0] ;  /* 0x0000b400ff021b82 */ /* 0x000eb00000000a00 */
[----:B------:R-:W3:Y:S08]  /*3bc0*/  @P1 LDC.64 R4, c[0x0][0x2d8] ;  /* 0x0000b600ff041b82 */ /* 0x000ef00000000a00 */
[----:B------:R-:W4:Y:S01]  /*3bd0*/  @P6 LDC.64 R6, c[0x0][0x2d0] ;  /* 0x0000b400ff066b82 */ /* 0x000f220000000a00 */
[----:B0-----:R-:W-:-:S05]  /*3be0*/  LEA.HI R0, R0, UR6, RZ, 0x18 ;  /* 0x0000000600007c11 */ /* 0x001fca000f8fc0ff */
[----:B------:R-:W-:Y:S02]  /*3bf0*/  IMAD R39, R0, R39, RZ ;  /* 0x0000002700277224 */ /* 0x000fe400078e02ff */
[----:B------:R-:W0:Y:S03]  /*3c00*/  @P6 LDC.64 R8, c[0x0][0x2d8] ;  /* 0x0000b600ff086b82 */ /* 0x000e260000000a00 */
[----:B------:R-:W-:-:S05]  /*3c10*/  LEA.HI R39, R39, R38, RZ, 0x1e ;  /* 0x0000002627277211 */ /* 0x000fca00078ff0ff */
[----:B------:R-:W1:Y:S01]  /*3c20*/  @P5 LDC.64 R12, c[0x0][0x2d8] ;  /* 0x0000b600ff0c5b82 */ /* 0x000e620000000a00 */
[----:B--2---:R-:W-:-:S04]  /*3c30*/  @P1 IMAD.WIDE.U32 R2, R39, 0x10, R2 ;  /* 0x0000001027021825 */ /* 0x004fc800078e0002 */
[C---:B---3--:R-:W-:Y:S01]  /*3c40*/  @P1 IMAD.WIDE.U32 R4, R39.reuse, 0x10, R4 ;  /* 0x0000001027041825 */ /* 0x048fe200078e0004 */
[----:B------:R-:W-:Y:S01]  /*3c50*/  @P1 IADD3 R39, R39, 0x100, RZ ;  /* 0x0000010027271810 */ /* 0x000fe20007ffe0ff */
[----:B------:R2:W-:Y:S01]  /*3c60*/  @P1 STG.E.128 desc[UR4][R2.64], R64 ;  /* 0x0000004002001986 */ /* 0x0005e2000c101d04 */
[----:B------:R-:W3:Y:S03]  /*3c70*/  @P4 LDC.64 R14, c[0x0][0x2d0] ;  /* 0x0000b400ff0e4b82 */ /* 0x000ee60000000a00 */
[C---:B----4-:R-:W-:Y:S01]  /*3c80*/  @P6 IMAD.WIDE.U32 R6, R39.reuse, 0x10, R6 ;  /* 0x0000001027066825 */ /* 0x050fe200078e0006 */
[----:B------:R2:W-:Y:S04]  /*3c90*/  @P1 STG.E.128 desc[UR4][R4.64], R92 ;  /* 0x0000005c04001986 */ /* 0x0005e8000c101d04 */
[----:B------:R-:W4:Y:S01]  /*3ca0*/  @P4 LDC.64 R16, c[0x0][0x2d8] ;  /* 0x0000b600ff104b82 */ /* 0x000f220000000a00 */
[C---:B0-----:R-:W-:Y:S01]  /*3cb0*/  @P6 IMAD.WIDE.U32 R8, R39.reuse, 0x10, R8 ;  /* 0x0000001027086825 */ /* 0x041fe200078e0008 */
[----:B------:R-:W-:Y:S01]  /*3cc0*/  @P6 IADD3 R39, R39, 0x100, RZ ;  /* 0x0000010027276810 */ /* 0x000fe20007ffe0ff */
[----:B------:R2:W-:Y:S04]  /*3cd0*/  @P6 STG.E.128 desc[UR4][R6.64], R60 ;  /* 0x0000003c06006986 */ /* 0x0005e8000c101d04 */
[C---:B-1----:R-:W-:Y:S01]  /*3ce0*/  @P5 IMAD.WIDE.U32 R10, R39.reuse, 0x10, R10 ;  /* 0x00000010270a5825 */ /* 0x042fe200078e000a */
[----:B------:R-:W0:Y:S01]  /*3cf0*/  @P3 LDC.64 R18, c[0x0][0x2d0] ;  /* 0x0000b400ff123b82 */ /* 0x000e220000000a00 */
[----:B------:R2:W-:Y:S02]  /*3d00*/  @P6 STG.E.128 desc[UR4][R8.64], R88 ;  /* 0x0000005808006986 */ /* 0x0005e4000c101d04 */
[C---:B------:R-:W-:Y:S01]  /*3d10*/  @P5 IMAD.WIDE.U32 R12, R39.reuse, 0x10, R12 ;  /* 0x00000010270c5825 */ /* 0x040fe200078e000c */
[----:B------:R-:W-:Y:S01]  /*3d20*/  @P5 IADD3 R39, R39, 0x100, RZ ;  /* 0x0000010027275810 */ /* 0x000fe20007ffe0ff */
[----:B------:R2:W-:Y:S03]  /*3d30*/  @P5 STG.E.128 desc[UR4][R10.64], R56 ;  /* 0x000000380a005986 */ /* 0x0005e6000c101d04 */
[----:B------:R-:W1:Y:S01]  /*3d40*/  @P3 LDC.64 R20, c[0x0][0x2d8] ;  /* 0x0000b600ff143b82 */ /* 0x000e620000000a00 */
[C---:B---3--:R-:W-:Y:S01]  /*3d50*/  @P4 IMAD.WIDE.U32 R14, R39.reuse, 0x10, R14 ;  /* 0x00000010270e4825 */ /* 0x048fe200078e000e */
[----:B------:R2:W-:Y:S04]  /*3d60*/  @P5 STG.E.128 desc[UR4][R12.64], R84 ;  /* 0x000000540c005986 */ /* 0x0005e8000c101d04 */
[----:B------:R2:W-:Y:S02]  /*3d70*/  @P4 STG.E.128 desc[UR4][R14.64], R52 ;  /* 0x000000340e004986 */ /* 0x0005e4000c101d04 */
[----:B------:R-:W3:Y:S01]  /*3d80*/  @P2 LDC.64 R22, c[0x0][0x2d0] ;  /* 0x0000b400ff162b82 */ /* 0x000ee20000000a00 */
[C---:B----4-:R-:W-:Y:S01]  /*3d90*/  @P4 IMAD.WIDE.U32 R16, R39.reuse, 0x10, R16 ;  /* 0x0000001027104825 */ /* 0x050fe200078e0010 */
[----:B------:R-:W-:-:S04]  /*3da0*/  @P4 IADD3 R39, R39, 0x100, RZ ;  /* 0x0000010027274810 */ /* 0x000fc80007ffe0ff */
[----:B------:R2:W-:Y:S02]  /*3db0*/  @P4 STG.E.128 desc[UR4][R16.64], R80 ;  /* 0x0000005010004986 */ /* 0x0005e4000c101d04 */
[----:B------:R-:W4:Y:S01]  /*3dc0*/  @P2 LDC.64 R24, c[0x0][0x2d8] ;  /* 0x0000b600ff182b82 */ /* 0x000f220000000a00 */
[----:B0-----:R-:W-:-:S05]  /*3dd0*/  @P3 IMAD.WIDE.U32 R18, R39, 0x10, R18 ;  /* 0x0000001027123825 */ /* 0x001fca00078e0012 */
[----:B------:R2:W-:Y:S01]  /*3de0*/  @P3 STG.E.128 desc[UR4][R18.64], R48 ;  /* 0x0000003012003986 */ /* 0x0005e2000c101d04 */
[C---:B-1----:R-:W-:Y:S01]  /*3df0*/  @P3 IMAD.WIDE.U32 R20, R39.reuse, 0x10, R20 ;  /* 0x0000001027143825 */ /* 0x042fe200078e0014 */
[----:B------:R-:W-:-:S04]  /*3e00*/  @P3 IADD3 R39, R39, 0x100, RZ ;  /* 0x0000010027273810 */ /* 0x000fc80007ffe0ff */
[----:B------:R2:W-:Y:S01]  /*3e10*/  @P3 STG.E.128 desc[UR4][R20.64], R76 ;  /* 0x0000004c14003986 */ /* 0x0005e2000c101d04 */
[----:B---3--:R-:W-:-:S05]  /*3e20*/  @P2 IMAD.WIDE.U32 R22, R39, 0x10, R22 ;  /* 0x0000001027162825 */ /* 0x008fca00078e0016 */
[----:B------:R2:W-:Y:S01]  /*3e30*/  @P2 STG.E.128 desc[UR4][R22.64], R44 ;  /* 0x0000002c16002986 */ /* 0x0005e2000c101d04 */
[----:B----4-:R-:W-:-:S05]  /*3e40*/  @P2 IMAD.WIDE.U32 R24, R39, 0x10, R24 ;  /* 0x0000001027182825 */ /* 0x010fca00078e0018 */
[----:B------:R2:W-:Y:S01]  /*3e50*/  @P2 STG.E.128 desc[UR4][R24.64], R72 ;  /* 0x0000004818002986 */ /* 0x0005e2000c101d04 */
[----:B------:R-:W-:Y:S05]  /*3e60*/  @!P0 EXIT ;  /* 0x000000000000894d */ /* 0x000fea0003800000 */
[----:B--2---:R-:W0:Y:S01]  /*3e70*/  LDC.64 R2, c[0x0][0x2d0] ;  /* 0x0000b400ff027b82 */ /* 0x004e220000000a00 */
[----:B------:R-:W-:-:S07]  /*3e80*/  @P2 IADD3 R39, R39, 0x100, RZ ;  /* 0x0000010027272810 */ /* 0x000fce0007ffe0ff */
[----:B------:R-:W1:Y:S01]  /*3e90*/  LDC.64 R4, c[0x0][0x2d8] ;  /* 0x0000b600ff047b82 */ /* 0x000e620000000a00 */
[----:B0-----:R-:W-:-:S05]  /*3ea0*/  IMAD.WIDE.U32 R2, R39, 0x10, R2 ;  /* 0x0000001027027825 */ /* 0x001fca00078e0002 */
[----:B------:R-:W-:Y:S01]  /*3eb0*/  STG.E.128 desc[UR4][R2.64], R40 ;  /* 0x0000002802007986 */ /* 0x000fe2000c101d04 */
[----:B-1----:R-:W-:-:S05]  /*3ec0*/  IMAD.WIDE.U32 R4, R39, 0x10, R4 ;  /* 0x0000001027047825 */ /* 0x002fca00078e0004 */
[----:B------:R-:W-:Y:S01]  /*3ed0*/  STG.E.128 desc[UR4][R4.64], R68 ;  /* 0x0000004404007986 */ /* 0x000fe2000c101d04 */
[----:B------:R-:W-:Y:S05]  /*3ee0*/  EXIT ;  /* 0x000000000000794d */ /* 0x000fea0003800000 */
.L_x_5250:
[----:B------:R-:W-:Y:S02]  /*3ef0*/  MOV R142, R137 ;  /* 0x00000089008e7202 */ /* 0x000fe40000000f00 */
[----:B------:R-:W-:Y:S02]  /*3f00*/  MOV R141, 0x10 ;  /* 0x00000010008d7802 */ /* 0x000fe40000000f00 */
[----:B------:R-:W-:Y:S02]  /*3f10*/  MOV R202, 0x1f ;  /* 0x0000001f00ca7802 */ /* 0x000fe40000000f00 */
[----:B------:R-:W-:-:S07]  /*3f20*/  MOV R139, 0xffffffff ;  /* 0xffffffff008b7802 */ /* 0x000fce0000000f00 */
[----:B------:R-:W-:Y:S05]  /*3f30*/  WARPSYNC.COLLECTIVE R139, `(.L_x_5266) ;  /* 0x000000008b087348 */ /* 0x000fea0003c00000 */
[----:B------:R0:W1:Y:S02]  /*3f40*/  SHFL.DOWN P6, R187, R142, R141, R202 ;  /* 0x0800008d8ebb7389 */ /* 0x00006400000c00ca */
[----:B01----:R-:W-:Y:S01]  /*3f50*/  ENDCOLLECTIVE ;  /* 0x000000000000791b */ /* 0x003fe20003800000 */
.L_x_5266:
[----:B------:R-:W-:Y:S02]  /*3f60*/  MOV R142, R140 ;  /* 0x0000008c008e7202 */ /* 0x000fe40000000f00 */
[----:B------:R-:W-:-:S07]  /*3f70*/  MOV R130, R187 ;  /* 0x000000bb00827202 */ /* 0x000fce0000000f00 */
[----:B------:R-:W-:Y:S05]  /*3f80*/  WARPSYNC.COLLECTIVE R139, `(.L_x_5267) ;  /* 0x000000008b087348 */ /* 0x000fea0003c00000 */
[----:B------:R0:W1:Y:S02]  /*3f90*/  SHFL.DOWN P6, R187, R142, R141, R202 ;  /* 0x0800008d8ebb7389 */ /* 0x00006400000c00ca */
[----:B01----:R-:W-:Y:S01]  /*3fa0*/  ENDCOLLECTIVE ;  /* 0x000000000000791b */ /* 0x003fe20003800000 */
.L_x_5267:
[----:B------:R-:W-:-:S05]  /*3fb0*/  FADD.FTZ R130, R130, R137 ;  /* 0x0000008982827221 */ /* 0x000fca0000010000 */
[----:B------:R-:W-:Y:S02]  /*3fc0*/  MOV R142, R130 ;  /* 0x00000082008e7202 */ /* 0x000fe40000000f00 */
[----:B------:R-:W-:Y:S02]  /*3fd0*/  MOV R141, 0x8 ;  /* 0x00000008008d7802 */ /* 0x000fe40000000f00 */
[----:B------:R-:W-:-:S07]  /*3fe0*/  MOV R129, R187 ;  /* 0x000000bb00817202 */ /* 0x000fce0000000f00 */
[----:B------:R-:W-:Y:S05]  /*3ff0*/  WARPSYNC.COLLECTIVE R139, `(.L_x_5268) ;  /* 0x000000008b087348 */ /* 0x000fea0003c00000 */
[----:B------:R0:W1:Y:S02]  /*4000*/  SHFL.DOWN P6, R187, R142, R141, R202 ;  /* 0x0800008d8ebb7389 */ /* 0x00006400000c00ca */
[----:B01----:R-:W-:Y:S01]  /*4010*/  ENDCOLLECTIVE ;  /* 0x000000000000791b */ /* 0x003fe20003800000 */
.L_x_5268:
[----:B------:R-:W-:-:S05]  /*4020*/  FADD.FTZ R129, R129, R140 ;  /* 0x0000008c81817221 */ /* 0x000fca0000010000 */
[----:B------:R-:W-:Y:S02]  /*4030*/  MOV R142, R129 ;  /* 0x00000081008e7202 */ /* 0x000fe40000000f00 */
[----:B------:R-:W-:-:S07]  /*4040*/  MOV R131, R187 ;  /* 0x000000bb00837202 */ /* 0x000fce0000000f00 */
[----:B------:R-:W-:Y:S05]  /*4050*/  WARPSYNC.COLLECTIVE R139, `(.L_x_5269) ;  /* 0x000000008b087348 */ /* 0x000fea0003c00000 */
[----:B------:R0:W1:Y:S02]  /*4060*/  SHFL.DOWN P6, R187, R142, R141, R202 ;  /* 0x0800008d8ebb7389 */ /* 0x00006400000c00ca */
[----:B01----:R-:W-:Y:S01]  /*4070*/  ENDCOLLECTIVE ;  /* 0x000000000000791b */ /* 0x003fe20003800000 */
.L_x_5269:
[----:B------:R-:W-:-:S05]  /*4080*/  FADD.FTZ R131, R130, R131 ;  /* 0x0000008382837221 */ /* 0x000fca0000010000 */
[----:B------:R-:W-:Y:S02]  /*4090*/  MOV R142, R131 ;  /* 0x00000083008e7202 */ /* 0x000fe40000000f00 */
[----:B------:R-:W-:Y:S02]  /*40a0*/  MOV R141, 0x4 ;  /* 0x00000004008d7802 */ /* 0x000fe40000000f00 */
[----:B------:R-:W-:-:S07]  /*40b0*/  MOV R132, R187 ;  /* 0x000000bb00847202 */ /* 0x000fce0000000f00 */
[----:B------:R-:W-:Y:S05]  /*40c0*/  WARPSYNC.COLLECTIVE R139, `(.L_x_5270) ;  /* 0x000000008b087348 */ /* 0x000fea0003c00000 */
[----:B------:R0:W1:Y:S02]  /*40d0*/  SHFL.DOWN P6, R187, R142, R141, R202 ;  /* 0x0800008d8ebb7389 */ /* 0x00006400000c00ca */
[----:B01----:R-:W-:Y:S01]  /*40e0*/  ENDCOLLECTIVE ;  /* 0x000000000000791b */ /* 0x003fe20003800000 */
.L_x_5270:
[----:B------:R-:W-:-:S05]  /*40f0*/  FADD.FTZ R132, R129, R132 ;  /* 0x0000008481847221 */ /* 0x000fca0000010000 */
[----:B------:R-:W-:Y:S02]  /*4100*/  MOV R142, R132 ;  /* 0x00000084008e7202 */ /* 0x000fe40000000f00 */
[----:B------:R-:W-:-:S07]  /*4110*/  MOV R134, R187 ;  /* 0x000000bb00867202 */ /* 0x000fce0000000f00 */
[----:B------:R-:W-:Y:S05]  /*4120*/  WARPSYNC.COLLECTIVE R139, `(.L_x_5271) ;  /* 0x000000008b087348 */ /* 0x000fea0003c00000 */
[----:B------:R0:W1:Y:S02]  /*4130*/  SHFL.DOWN P6, R187, R142, R141, R202 ;  /* 0x0800008d8ebb7389 */ /* 0x00006400000c00ca */
[----:B01----:R-:W-:Y:S01]  /*4140*/  ENDCOLLECTIVE ;  /* 0x000000000000791b */ /* 0x003fe20003800000 */
.L_x_5271:
[----:B------:R-:W-:-:S05]  /*4150*/  FADD.FTZ R134, R131, R134 ;  /* 0x0000008683867221 */ /* 0x000fca0000010000 */
[----:B------:R-:W-:Y:S02]  /*4160*/  MOV R142, R134 ;  /* 0x00000086008e7202 */ /* 0x000fe40000000f00 */
[----:B------:R-:W-:Y:S02]  /*4170*/  MOV R141, 0x2 ;  /* 0x00000002008d7802 */ /* 0x000fe40000000f00 */
[----:B------:R-:W-:-:S07]  /*4180*/  MOV R133, R187 ;  /* 0x000000bb00857202 */ /* 0x000fce0000000f00 */
[----:B------:R-:W-:Y:S05]  /*4190*/  WARPSYNC.COLLECTIVE R139, `(.L_x_5272) ;  /* 0x000000008b087348 */ /* 0x000fea0003c00000 */
[----:B------:R0:W1:Y:S02]  /*41a0*/  SHFL.DOWN P6, R187, R142, R141, R202 ;  /* 0x0800008d8ebb7389 */ /* 0x00006400000c00ca */
[----:B01----:R-:W-:Y:S01]  /*41b0*/  ENDCOLLECTIVE ;  /* 0x000000000000791b */ /* 0x003fe20003800000 */
.L_x_5272:
[----:B------:R-:W-:-:S05]  /*41c0*/  FADD.FTZ R133, R132, R133 ;  /* 0x0000008584857221 */ /* 0x000fca0000010000 */
[----:B------:R-:W-:Y:S02]  /*41d0*/  MOV R142, R133 ;  /* 0x00000085008e7202 */ /* 0x000fe40000000f00 */
[----:B------:R-:W-:-:S07]  /*41e0*/  MOV R135, R187 ;  /* 0x000000bb00877202 */ /* 0x000fce0000000f00 */
[----:B------:R-:W-:Y:S05]  /*41f0*/  WARPSYNC.COLLECTIVE R139, `(.L_x_5273) ;  /* 0x000000008b087348 */ /* 0x000fea0003c00000 */
[----:B------:R0:W1:Y:S02]  /*4200*/  SHFL.DOWN P6, R187, R142, R141, R202 ;  /* 0x0800008d8ebb7389 */ /* 0x00006400000c00ca */
[----:B01----:R-:W-:Y:S01]  /*4210*/  ENDCOLLECTIVE ;  /* 0x000000000000791b */ /* 0x003fe20003800000 */
.L_x_5273:
[----:B------:R-:W-:-:S05]  /*4220*/  FADD.FTZ R135, R134, R135 ;  /* 0x0000008786877221 */ /* 0x000fca0000010000 */
[----:B------:R-:W-:Y:S02]  /*4230*/  MOV R142, R135 ;  /* 0x00000087008e7202 */ /* 0x000fe40000000f00 */
[----:B------:R-:W-:Y:S02]  /*4240*/  MOV R141, 0x1 ;  /* 0x00000001008d7802 */ /* 0x000fe40000000f00 */
[----:B------:R-:W-:-:S07]  /*4250*/  MOV R138, R187 ;  /* 0x000000bb008a7202 */ /* 0x000fce0000000f00 */
[----:B------:R-:W-:Y:S05]  /*4260*/  WARPSYNC.COLLECTIVE R139, `(.L_x_5274) ;  /* 0x000000008b087348 */ /* 0x000fea0003c00000 */
[----:B------:R0:W1:Y:S02]  /*4270*/  SHFL.DOWN P6, R187, R142, R141, R202 ;  /* 0x0800008d8ebb7389 */ /* 0x00006400000c00ca */
[----:B01----:R-:W-:Y:S01]  /*4280*/  ENDCOLLECTIVE ;  /* 0x000000000000791b */ /* 0x003fe20003800000 */
.L_x_5274:
[----:B------:R-:W-:-:S05]  /*4290*/  FADD.FTZ R138, R133, R138 ;  /* 0x0000008a858a7221 */ /* 0x000fca0000010000 */
[----:B------:R-:W-:Y:S02]  /*42a0*/  MOV R142, R138 ;  /* 0x0000008a008e7202 */ /* 0x000fe40000000f00 */
[----:B------:R-:W-:-:S07]  /*42b0*/  MOV R186, R187 ;  /* 0x000000bb00ba7202 */ /* 0x000fce0000000f00 */
[----:B------:R-:W-:Y:S05]  /*42c0*/  WARPSYNC.COLLECTIVE R139, `(.L_x_5275) ;  /* 0x000000008b087348 */ /* 0x000fea0003c00000 */
[----:B------:R0:W1:Y:S02]  /*42d0*/  SHFL.DOWN P6, R187, R142, R141, R202 ;  /* 0x0800008d8ebb7389 */ /* 0x00006400000c00ca */
[----:B01----:R-:W-:Y:S01]  /*42e0*/  ENDCOLLECTIVE ;  /* 0x000000000000791b */ /* 0x003fe20003800000 */
.L_x_5275:
[----:B------:R-:W-:Y:S05]  /*42f0*/  BRA `(.L_x_5276) ;  /* 0xffffffe000287947 */ /* 0x000fea000383ffff */
.L_x_5277:
        /* <DEDUP_REMOVED lines=16> */
.L_x_15222:


//--------------------- .text._ZN10layer_norm13ln_bwd_kernelINS_13Kernel_traitsI13__nv_bfloat16S2_fS2_fjLj7168ELj1ELj1ELj8ELj8ENS_18Kernel_traits_baseILj7168ES2_S2_fS2_fjLj256EEEEELb0ELb0ELb0ELb1EEEvNS_9BwdParamsE --------------------------
	.section	.text._ZN10layer_norm13ln_bwd_kernelINS_13Kernel_traitsI13__nv_bfloat16S2_fS2_fjLj7168ELj1ELj1ELj8ELj8ENS_18Kernel_traits_baseILj7168ES2_S2_fS2_fjLj256EEEEELb0ELb0ELb0ELb1EEEvNS_9BwdParamsE,"ax",@progbits
	.align	128
        .global         _ZN10layer_norm13ln_bwd_kernelINS_13Kernel_traitsI13__nv_bfloat16S2_fS2_fjLj7168ELj1ELj1ELj8ELj8ENS_18Kernel_traits_baseILj7168ES2_S2_fS2_fjLj256EEEEELb0ELb0ELb0ELb1EEEvNS_9BwdParamsE
        .type           _ZN10layer_norm13ln_bwd_kernelINS_13Kernel_traitsI13__nv_bfloat16S2_fS2_fjLj7168ELj1ELj1ELj8ELj8ENS_18Kernel_traits_baseILj7168ES2_S2_fS2_fjLj256EEEEELb0ELb0ELb0ELb1EEEvNS_9BwdParamsE,@function
        .size           _ZN10layer_norm13ln_bwd_kernelINS_13Kernel_traitsI13__nv_bfloat16S2_fS2_fjLj7168ELj1ELj1ELj8ELj8ENS_18Kernel_traits_baseILj7168ES2_S2_fS2_fjLj256EEEEELb0ELb0ELb0ELb1EEEvNS_9BwdParamsE,(.L_x_15223 - _ZN10layer_norm13ln_bwd_kernelINS_13Kernel_traitsI13__nv_bfloat16S2_fS2_fjLj7168ELj1ELj1ELj8ELj8ENS_18Kernel_traits_baseILj7168ES2_S2_fS2_fjLj256EEEEELb0ELb0ELb0ELb1EEEvNS_9BwdParamsE)
        .other          _ZN10layer_norm13ln_bwd_kernelINS_13Kernel_traitsI13__nv_bfloat16S2_fS2_fjLj7168ELj1ELj1ELj8ELj8ENS_18Kernel_traits_baseILj7168ES2_S2_fS2_fjLj256EEEEELb0ELb0ELb0ELb1EEEvNS_9BwdParamsE,@"STO_CUDA_ENTRY STV_DEFAULT"
_ZN10layer_norm13ln_bwd_kernelINS_13Kernel_traitsI13__nv_bfloat16S2_fS2_fjLj7168ELj1ELj1ELj8ELj8ENS_18Kernel_traits_baseILj7168ES2_S2_fS2_fjLj256EEEEELb0ELb0ELb0ELb1EEEvNS_9BwdParamsE:
.text._ZN10layer_norm13ln_bwd_kernelINS_13Kernel_traitsI13__nv_bfloat16S2_fS2_fjLj7168ELj1ELj1ELj8ELj8ENS_18Kernel_traits_baseILj7168ES2_S2_fS2_fjLj256EEEEELb0ELb0ELb0ELb1EEEvNS_9BwdParamsE:
        /* <DEDUP_REMOVED lines=42> */
.L_x_5278:
        /* <DEDUP_REMOVED lines=12> */
[----:B------:R0:W5:Y:S01]  /*0360*/  LDG.E.64 R16, desc[UR6][R6.64+0x3000] ;  /* 0x0030000606107981 */ /* 0x000162000c1e1b00 */
[----:B------:R-:W-:Y:S01]  /*0370*/  ISETP.NE.U32.AND P0, PT, RZ, UR4, PT ;  /* 0x00000004ff007c0c */ /* 0x000fe2000bf05070 */
[----:B------:R-:W-:Y:S01]  /*0380*/  ULDC.U8 UR4, c[0x0][0x2a0] ;  /* 0x0000a80000047ab9 */ /* 0x000fe20000000000 */
[----:B------:R-:W-:Y:S01]  /*0390*/  HFMA2.MMA R180, -RZ, RZ, 0, 5.9604644775390625e-08 ;  /* 0x00000001ffb47435 */ /* 0x000fe200000001ff */
        /* <DEDUP_REMOVED lines=28> */
[----:B------:R-:W-:Y:S02]  /*0560*/  MOV R182, UR4 ;  /* 0x0000000400b67c02 */ /* 0x000fe40008000f00 */
[C---:B--2---:R-:W-:Y:S02]  /*0570*/  SHF.R.U64 R136, R8.reuse, 0x10, R9 ;  /* 0x0000001008887819 */ /* 0x044fe40000001209 */
[----:B0-----:R-:W-:-:S02]  /*0580*/  SHF.L.U32 R6, R8, 0x10, RZ ;  /* 0x0000001008067819 */ /* 0x001fc400000006ff */
[----:B------:R-:W-:Y:S02]  /*0590*/  SHF.R.U32.HI R137, RZ, 0x10, R9 ;  /* 0x00000010ff897819 */ /* 0x000fe40000011609 */
[----:B------:R-:W-:Y:S02]  /*05a0*/  SHF.L.U32 R7, R9, 0x10, RZ ;  /* 0x0000001009077819 */ /* 0x000fe400000006ff */
[--C-:B---3--:R-:W-:Y:S02]  /*05b0*/  SHF.R.U64 R132, R2, 0x10, R3.reuse ;  /* 0x0000001002847819 */ /* 0x108fe40000001203 */
[----:B------:R-:W-:Y:S02]  /*05c0*/  SHF.R.U32.HI R133, RZ, 0x10, R3 ;  /* 0x00000010ff857819 */ /* 0x000fe40000011603 */
[--C-:B----4-:R-:W-:Y:S02]  /*05d0*/  SHF.R.U64 R134, R4, 0x10, R5.reuse ;  /* 0x0000001004867819 */ /* 0x110fe40000001205 */
[----:B------:R-:W-:-:S02]  /*05e0*/  SHF.R.U32.HI R135, RZ, 0x10, R5 ;  /* 0x00000010ff877819 */ /* 0x000fc40000011605 */
[C-C-:B-----5:R-:W-:Y:S02]  /*05f0*/  SHF.R.U64 R138, R10.reuse, 0x10, R11.reuse ;  /* 0x000000100a8a7819 */ /* 0x160fe4000000120b */
[----:B------:R-:W-:Y:S02]  /*0600*/  SHF.L.U32 R8, R10, 0x10, RZ ;  /* 0x000000100a087819 */ /* 0x000fe400000006ff */
[----:B------:R-:W-:Y:S02]  /*0610*/  SHF.R.U32.HI R139, RZ, 0x10, R11 ;  /* 0x00000010ff8b7819 */ /* 0x000fe4000001160b */
[----:B------:R-:W-:Y:S02]  /*0620*/  SHF.L.U32 R9, R11, 0x10, RZ ;  /* 0x000000100b097819 */ /* 0x000fe400000006ff */
[--C-:B------:R-:W-:Y:S02]  /*0630*/  SHF.R.U64 R140, R12, 0x10, R13.reuse ;  /* 0x000000100c8c7819 */ /* 0x100fe4000000120d */
[----:B------:R-:W-:-:S02]  /*0640*/  SHF.R.U32.HI R141, RZ, 0x10, R13 ;  /* 0x00000010ff8d7819 */ /* 0x000fc4000001160d */
[--C-:B------:R-:W-:Y:S02]  /*0650*/  SHF.R.U64 R172, R14, 0x10, R15.reuse ;  /* 0x000000100eac7819 */ /* 0x100fe4000000120f */
[----:B------:R-:W-:Y:S02]  /*0660*/  SHF.R.U32.HI R173, RZ, 0x10, R15 ;  /* 0x00000010ffad7819 */ /* 0x000fe4000001160f */
[--C-:B------:R-:W-:Y:S02]  /*0670*/  SHF.R.U64 R174, R16, 0x10, R17.reuse ;  /* 0x0000001010ae7819 */ /* 0x100fe40000001211 */
[----:B------:R-:W-:Y:S02]  /*0680*/  SHF.R.U32.HI R175, RZ, 0x10, R17 ;  /* 0x00000010ffaf7819 */ /* 0x000fe40000011611 */
[----:B------:R-:W-:Y:S02]  /*0690*/  SHF.L.U32 R10, R12, 0x10, RZ ;  /* 0x000000100c0a7819 */ /* 0x000fe400000006ff */
[----:B------:R-:W-:-:S02]  /*06a0*/  SHF.L.U32 R11, R13, 0x10, RZ ;  /* 0x000000100d0b7819 */ /* 0x000fc400000006ff */
[----:B------:R-:W-:Y:S02]  /*06b0*/  SHF.L.U32 R12, R14, 0x10, RZ ;  /* 0x000000100e0c7819 */ /* 0x000fe400000006ff */
[----:B------:R-:W-:Y:S02]  /*06c0*/  SHF.L.U32 R13, R15, 0x10, RZ ;  /* 0x000000100f0d7819 */ /* 0x000fe400000006ff */
[----:B------:R-:W-:Y:S02]  /*06d0*/  SHF.L.U32 R14, R16, 0x10, RZ ;  /* 0x00000010100e7819 */ /* 0x000fe400000006ff */
[----:B------:R-:W-:Y:S02]  /*06e0*/  SHF.L.U32 R15, R17, 0x10, RZ ;  /* 0x00000010110f7819 */ /* 0x000fe400000006ff */
[----:B------:R-:W-:Y:S02]  /*06f0*/  CS2R R16, SRZ ;  /* 0x0000000000107805 */ /* 0x000fe4000001ff00 */
        /* <DEDUP_REMOVED lines=18> */
.L_x_5282:
[----:B-1----:R-:W0:Y:S01]  /*0820*/  LDC.64 R152, c[0x0][0x2b8] ;  /* 0x0000ae00ff987b82 */ /* 0x002e220000000a00 */
[----:B------:R-:W-:Y:S01]  /*0830*/  IMAD R80, R176, UR8, RZ ;  /* 0x00000008b0507c24 */ /* 0x000fe2000f8e02ff */
[----:B------:R-:W-:-:S04]  /*0840*/  SHF.R.S32.HI R82, RZ, 0x1f, R176 ;  /* 0x0000001fff527819 */ /* 0x000fc800000114b0 */
[----:B------:R-:W-:Y:S02]  /*0850*/  SHF.R.S32.HI R81, RZ, 0x1f, R80 ;  /* 0x0000001fff517819 */ /* 0x000fe40000011450 */
[----:B------:R-:W1:Y:S02]  /*0860*/  LDC.64 R88, c[0x0][0x250] ;  /* 0x00009400ff587b82 */ /* 0x000e640000000a00 */
[----:B------:R-:W-:Y:S02]  /*0870*/  LEA.HI R81, R81, R80, RZ, 0x2 ;  /* 0x0000005051517211 */ /* 0x000fe400078f10ff */
[----:B------:R-:W-:-:S04]  /*0880*/  LOP3.LUT R80, R0, 0xff, RZ, 0xc0, !PT ;  /* 0x000000ff00507812 */ /* 0x000fc800078ec0ff */
[----:B------:R-:W2:Y:S01]  /*0890*/  @P0 LDC.64 R86, c[0x0][0x270] ;  /* 0x00009c00ff560b82 */ /* 0x000ea20000000a00 */
[----:B------:R-:W-:-:S07]  /*08a0*/  LEA.HI.SX32 R191, R81, R80, 0x1e ;  /* 0x0000005051bf7211 */ /* 0x000fce00078ff2ff */
[----:B------:R-:W3:Y:S01]  /*08b0*/  LDC.64 R104, c[0x0][0x238] ;  /* 0x00008e00ff687b82 */ /* 0x000ee20000000a00 */
[----:B0-----:R-:W-:-:S07]  /*08c0*/  IMAD.WIDE.U32 R150, R191, 0x8, R152 ;  /* 0x00000008bf967825 */ /* 0x001fce00078e0098 */
[----:B------:R-:W0:Y:S01]  /*08d0*/  LDC.64 R142, c[0x0][0x258] ;  /* 0x00009600ff8e7b82 */ /* 0x000e220000000a00 */
[C---:B------:R-:W-:Y:S01]  /*08e0*/  IADD3 R189, R191.reuse, 0x100, RZ ;  /* 0x00000100bfbd7810 */ /* 0x040fe20007ffe0ff */
[C---:B-1----:R-:W-:Y:S01]  /*08f0*/  IMAD.WIDE R88, R176.reuse, 0x4, R88 ;  /* 0x00000004b0587825 */ /* 0x042fe200078e0258 */
[C---:B------:R-:W-:Y:S01]  /*0900*/  IADD3 R187, R191.reuse, 0x200, RZ ;  /* 0x00000200bfbb7810 */ /* 0x040fe20007ffe0ff */
[----:B------:R-:W4:Y:S01]  /*0910*/  LDG.E.64 R150, desc[UR6][R150.64] ;  /* 0x0000000696967981 */ /* 0x000f22000c1e1b00 */
[C---:B------:R-:W-:Y:S02]  /*0920*/  IADD3 R185, R191.reuse, 0x300, RZ ;  /* 0x00000300bfb97810 */ /* 0x040fe40007ffe0ff */
[C---:B------:R-:W-:Y:S02]  /*0930*/  IADD3 R183, R191.reuse, 0x400, RZ ;  /* 0x00000400bfb77810 */ /* 0x040fe40007ffe0ff */
[C---:B--2---:R-:W-:Y:S02]  /*0940*/  @P0 LEA R86, P1, R176.reuse, R86, 0x1 ;  /* 0x00000056b0560211 */ /* 0x044fe400078208ff */
[----:B------:R-:W-:Y:S01]  /*0950*/  IADD3 R177, R191, 0x500, RZ ;  /* 0x00000500bfb17810 */ /* 0x000fe20007ffe0ff */
[----:B------:R-:W-:Y:S01]  /*0960*/  IMAD.WIDE.U32 R146, R189, 0x8, R152 ;  /* 0x00000008bd927825 */ /* 0x000fe200078e0098 */
[C---:B------:R-:W-:Y:S01]  /*0970*/  IADD3 R181, R191.reuse, 0x600, RZ ;  /* 0x00000600bfb57810 */ /* 0x040fe20007ffe0ff */
[----:B------:R1:W2:Y:S01]  /*0980*/  LDG.E R186, desc[UR6][R88.64] ;  /* 0x0000000658ba7981 */ /* 0x0002a2000c1e1900 */
[----:B------:R-:W-:Y:S01]  /*0990*/  @P0 LEA.HI.X R87, R176, R87, R82, 0x1, P1 ;  /* 0x00000057b0570211 */ /* 0x000fe200008f0c52 */
[----:B---3--:R-:W-:-:S02]  /*09a0*/  IMAD.WIDE.U32 R80, R191, 0x10, R104 ;  /* 0x00000010bf507825 */ /* 0x008fc400078e0068 */
[----:B------:R-:W3:Y:S02]  /*09b0*/  LDG.E.64 R146, desc[UR6][R146.64] ;  /* 0x0000000692927981 */ /* 0x000ee4000c1e1b00 */
[----:B------:R-:W-:Y:S02]  /*09c0*/  IMAD.WIDE.U32 R84, R189, 0x10, R104 ;  /* 0x00000010bd547825 */ /* 0x000fe400078e0068 */
[----:B------:R-:W3:Y:S02]  /*09d0*/  @P0 LDG.E.U16 R184, desc[UR6][R86.64] ;  /* 0x0000000656b80981 */ /* 0x000ee4000c1e1500 */
[--C-:B------:R-:W-:Y:S02]  /*09e0*/  IMAD.WIDE.U32 R144, R187, 0x8, R152.reuse ;  /* 0x00000008bb907825 */ /* 0x100fe400078e0098 */
[----:B------:R-:W3:Y:S02]  /*09f0*/  LDG.E.128 R80, desc[UR6][R80.64] ;  /* 0x0000000650507981 */ /* 0x000ee4000c1e1d00 */
[----:B------:R-:W-:-:S02]  /*0a00*/  IMAD.WIDE.U32 R154, R185, 0x8, R152 ;  /* 0x00000008b99a7825 */ /* 0x000fc400078e0098 */
[----:B------:R-:W3:Y:S02]  /*0a10*/  LDG.E.64 R144, desc[UR6][R144.64] ;  /* 0x0000000690907981 */ /* 0x000ee4000c1e1b00 */
[C---:B------:R-:W-:Y:S02]  /*0a20*/  IMAD.WIDE.U32 R156, R183.reuse, 0x8, R152 ;  /* 0x00000008b79c7825 */ /* 0x040fe400078e0098 */
[----:B------:R-:W3:Y:S02]  /*0a30*/  LDG.E.128 R84, desc[UR6][R84.64] ;  /* 0x0000000654547981 */ /* 0x000ee4000c1e1d00 */
[----:B------:R-:W-:Y:S02]  /*0a40*/  IMAD.WIDE.U32 R96, R183, 0x10, R104 ;  /* 0x00000010b7607825 */ /* 0x000fe400078e0068 */
[----:B------:R-:W3:Y:S02]  /*0a50*/  LDG.E.64 R154, desc[UR6][R154.64] ;  /* 0x000000069a9a7981 */ /* 0x000ee4000c1e1b00 */
[----:B------:R-:W-:-:S02]  /*0a60*/  IMAD.WIDE.U32 R148, R177, 0x8, R152 ;  /* 0x00000008b1947825 */ /* 0x000fc400078e0098 */
[----:B------:R-:W3:Y:S02]  /*0a70*/  LDG.E.128 R96, desc[UR6][R96.64] ;  /* 0x0000000660607981 */ /* 0x000ee4000c1e1d00 */
[----:B------:R-:W-:Y:S02]  /*0a80*/  IMAD.WIDE.U32 R152, R181, 0x8, R152 ;  /* 0x00000008b5987825 */ /* 0x000fe400078e0098 */
[----:B------:R-:W3:Y:S02]  /*0a90*/  LDG.E.64 R156, desc[UR6][R156.64] ;  /* 0x000000069c9c7981 */ /* 0x000ee4000c1e1b00 */
[----:B0-----:R-:W-:Y:S02]  /*0aa0*/  IMAD.WIDE R178, R176, 0x4, R142 ;  /* 0x00000004b0b27825 */ /* 0x001fe400078e028e */
[----:B------:R-:W3:Y:S01]  /*0ab0*/  LDG.E.64 R152, desc[UR6][R152.64] ;  /* 0x0000000698987981 */ /* 0x000ee2000c1e1b00 */
[----:B------:R-:W0:Y:S01]  /*0ac0*/  LDC.64 R142, c[0x0][0x2c8] ;  /* 0x0000b200ff8e7b82 */ /* 0x000e220000000a00 */
[----:B-1----:R-:W-:-:S02]  /*0ad0*/  IMAD.WIDE.U32 R88, R187, 0x10, R104 ;  /* 0x00000010bb587825 */ /* 0x002fc400078e0068 */
[----:B------:R-:W3:Y:S04]  /*0ae0*/  LDG.E R178, desc[UR6][R178.64] ;  /* 0x00000006b2b27981 */ /* 0x000ee8000c1e1900 */
[----:B------:R-:W3:Y:S01]  /*0af0*/  LDG.E.128 R88, desc[UR6][R88.64] ;  /* 0x0000000658587981 */ /* 0x000ee2000c1e1d00 */
[----:B------:R-:W-:-:S03]  /*0b00*/  IMAD.WIDE.U32 R92, R185, 0x10, R104 ;  /* 0x00000010b95c7825 */ /* 0x000fc600078e0068 */
[----:B------:R-:W3:Y:S04]  /*0b10*/  LDG.E.64 R148, desc[UR6][R148.64] ;  /* 0x0000000694947981 */ /* 0x000ee8000c1e1b00 */
[----:B------:R-:W3:Y:S01]  /*0b20*/  LDG.E.128 R92, desc[UR6][R92.64] ;  /* 0x000000065c5c7981 */ /* 0x000ee2000c1e1d00 */
[----:B------:R-:W-:-:S04]  /*0b30*/  IMAD.WIDE.U32 R100, R177, 0x10, R104 ;  /* 0x00000010b1647825 */ /* 0x000fc800078e0068 */
[----:B------:R-:W-:Y:S02]  /*0b40*/  IMAD.WIDE.U32 R104, R181, 0x10, R104 ;  /* 0x00000010b5687825 */ /* 0x000fe400078e0068 */
[----:B------:R-:W3:Y:S04]  /*0b50*/  LDG.E.128 R100, desc[UR6][R100.64] ;  /* 0x0000000664647981 */ /* 0x000ee8000c1e1d00 */
[----:B------:R-:W3:Y:S01]  /*0b60*/  LDG.E.128 R104, desc[UR6][R104.64] ;  /* 0x0000000668687981 */ /* 0x000ee2000c1e1d00 */
[----:B0-----:R-:W-:-:S04]  /*0b70*/  ISETP.NE.U32.AND P1, PT, R142, RZ, PT ;  /* 0x000000ff8e00720c */ /* 0x001fc80003f25070 */
[----:B------:R-:W-:-:S13]  /*0b80*/  ISETP.NE.AND.EX P1, PT, R143, RZ, PT, P1 ;  /* 0x000000ff8f00720c */ /* 0x000fda0003f25310 */
[----:B------:R-:W0:Y:S08]  /*0b90*/  @P1 LDC.64 R170, c[0x0][0x2c8] ;  /* 0x0000b200ffaa1b82 */ /* 0x000e300000000a00 */
[----:B------:R-:W1:Y:S08]  /*0ba0*/  @P1 LDC.64 R158, c[0x0][0x2c8] ;  /* 0x0000b200ff9e1b82 */ /* 0x000e700000000a00 */
[----:B------:R-:W1:Y:S08]  /*0bb0*/  @P1 LDC.64 R160, c[0x0][0x2c8] ;  /* 0x0000b200ffa01b82 */ /* 0x000e700000000a00 */
[----:B------:R-:W1:Y:S08]  /*0bc0*/  @P1 LDC.64 R162, c[0x0][0x2c8] ;  /* 0x0000b200ffa21b82 */ /* 0x000e700000000a00 */
[----:B------:R-:W1:Y:S08]  /*0bd0*/  @P1 LDC.64 R164, c[0x0][0x2c8] ;  /* 0x0000b200ffa41b82 */ /* 0x000e700000000a00 */
[----:B------:R-:W1:Y:S08]  /*0be0*/  @P1 LDC.64 R166, c[0x0][0x2c8] ;  /* 0x0000b200ffa61b82 */ /* 0x000e700000000a00 */
[----:B------:R-:W1:Y:S01]  /*0bf0*/  @P1 LDC.64 R168, c[0x0][0x2c8] ;  /* 0x0000b200ffa81b82 */ /* 0x000e620000000a00 */
[----:B0-----:R-:W-:-:S04]  /*0c00*/  @P1 IMAD.WIDE.U32 R170, R191, 0x10, R170 ;  /* 0x00000010bfaa1825 */ /* 0x001fc800078e00aa */
[----:B-1----:R-:W-:Y:S01]  /*0c10*/  @P1 IMAD.WIDE.U32 R158, R189, 0x10, R158 ;  /* 0x00000010bd9e1825 */ /* 0x002fe200078e009e */
[----:B------:R-:W5:Y:S03]  /*0c20*/  @P1 LDG.E.128 R48, desc[UR6][R170.64] ;  /* 0x00000006aa301981 */ /* 0x000f66000c1e1d00 */
[----:B------:R-:W-:Y:S01]  /*0c30*/  @P1 IMAD.WIDE.U32 R160, R187, 0x10, R160 ;  /* 0x00000010bba01825 */ /* 0x000fe200078e00a0 */
[----:B------:R0:W5:Y:S03]  /*0c40*/  @P1 LDG.E.128 R52, desc[UR6][R158.64] ;  /* 0x000000069e341981 */ /* 0x000166000c1e1d00 */
[----:B------:R-:W-:Y:S01]  /*0c50*/  @P1 IMAD.WIDE.U32 R162, R185, 0x10, R162 ;  /* 0x00000010b9a21825 */ /* 0x000fe200078e00a2 */
[----:B------:R1:W5:Y:S03]  /*0c60*/  @P1 LDG.E.128 R56, desc[UR6][R160.64] ;  /* 0x00000006a0381981 */ /* 0x000366000c1e1d00 */
[----:B------:R-:W-:Y:S01]  /*0c70*/  @P1 IMAD.WIDE.U32 R164, R183, 0x10, R164 ;  /* 0x00000010b7a41825 */ /* 0x000fe200078e00a4 */
[----:B------:R-:W5:Y:S03]  /*0c80*/  @P1 LDG.E.128 R60, desc[UR6][R162.64] ;  /* 0x00000006a23c1981 */ /* 0x000f66000c1e1d00 */
[----:B------:R-:W-:Y:S01]  /*0c90*/  @P1 IMAD.WIDE.U32 R166, R177, 0x10, R166 ;  /* 0x00000010b1a61825 */ /* 0x000fe200078e00a6 */
[----:B------:R3:W5:Y:S03]  /*0ca0*/  @P1 LDG.E.128 R64, desc[UR6][R164.64] ;  /* 0x00000006a4401981 */ /* 0x000766000c1e1d00 */
[----:B------:R-:W-:Y:S01]  /*0cb0*/  @P1 IMAD.WIDE.U32 R168, R181, 0x10, R168 ;  /* 0x00000010b5a81825 */ /* 0x000fe200078e00a8 */
[----:B------:R-:W5:Y:S04]  /*0cc0*/  @P1 LDG.E.128 R68, desc[UR6][R166.64] ;  /* 0x00000006a6441981 */ /* 0x000f68000c1e1d00 */
[----:B------:R3:W5:Y:S01]  /*0cd0*/  @P1 LDG.E.128 R72, desc[UR6][R168.64] ;  /* 0x00000006a8481981 */ /* 0x000762000c1e1d00 */
[----:B------:R-:W-:-:S02]  /*0ce0*/  ISETP.NE.AND P1, PT, R182, RZ, PT ;  /* 0x000000ffb600720c */ /* 0x000fc40003f25270 */
[----:B0-----:R-:W-:Y:S01]  /*0cf0*/  MOV R158, 0x3f800000 ;  /* 0x3f800000009e7802 */ /* 0x001fe20000000f00 */
[----:B------:R-:W-:Y:S01]  /*0d00*/  UMOV UR4, 0xffffffff ;  /* 0xffffffff00047882 */ /* 0x000fe20000000000 */
[----:B------:R-:W-:Y:S02]  /*0d10*/  LOP3.LUT P2, RZ, R0, 0x1f, RZ, 0xc0, !PT ;  /* 0x0000001f00ff7812 */ /* 0x000fe4000784c0ff */
[----:B----4-:R-:W-:Y:S02]  /*0d20*/  MOV R159, R150 ;  /* 0x00000096009f7202 */ /* 0x010fe40000000f00 */
[----:B------:R-:W-:Y:S02]  /*0d30*/  SHF.R.U64 R206, R150, 0x10, R151 ;  /* 0x0000001096ce7819 */ /* 0x000fe40000001297 */
[----:B------:R-:W-:Y:S02]  /*0d40*/  SHF.L.U32 R159, R159, 0x10, RZ ;  /* 0x000000109f9f7819 */ /* 0x000fe400000006ff */
[----:B-1----:R-:W-:-:S02]  /*0d50*/  MOV R160, R151 ;  /* 0x0000009700a07202 */ /* 0x002fc40000000f00 */
[----:B--2---:R-:W-:Y:S02]  /*0d60*/  FSEL R208, R186, RZ, !P1 ;  /* 0x000000ffbad07208 */ /* 0x004fe40004800000 */
[----:B------:R-:W-:Y:S02]  /*0d70*/  SHF.R.U32.HI R150, RZ, 0x10, R151 ;  /* 0x00000010ff967819 */ /* 0x000fe40000011697 */
[--C-:B---3--:R-:W-:Y:S02]  /*0d80*/  SHF.R.U64 R171, R146, 0x10, R147.reuse ;  /* 0x0000001092ab7819 */ /* 0x108fe40000001293 */
[----:B------:R-:W-:Y:S02]  /*0d90*/  MOV R165, R147 ;  /* 0x0000009300a57202 */ /* 0x000fe40000000f00 */
[----:B------:R-:W-:Y:S02]  /*0da0*/  SHF.R.U32.HI R204, RZ, 0x10, R147 ;  /* 0x00000010ffcc7819 */ /* 0x000fe40000011693 */
[----:B------:R-:W-:Y:S01]  /*0db0*/  MOV R164, R146 ;  /* 0x0000009200a47202 */ /* 0x000fe20000000f00 */
[C---:B------:R-:W-:Y:S01]  /*0dc0*/  FADD.FTZ R151, -R208.reuse, R80 ;  /* 0x00000050d0977221 */ /* 0x040fe20000010100 */
[C---:B------:R-:W-:Y:S01]  /*0dd0*/  FADD.FTZ R161, -R208.reuse, R81 ;  /* 0x00000051d0a17221 */ /* 0x040fe20000010100 */
[----:B------:R-:W-:Y:S01]  /*0de0*/  FADD.FTZ R163, -R208, R82 ;  /* 0x00000052d0a37221 */ /* 0x000fe20000010100 */
[----:B------:R-:W-:Y:S01]  /*0df0*/  SHF.L.U32 R80, R206, 0x10, RZ ;  /* 0x00000010ce507819 */ /* 0x000fe200000006ff */
[----:B------:R-:W-:Y:S01]  /*0e00*/  FMUL.FTZ R162, R2, R159 ;  /* 0x0000009f02a27220 */ /* 0x000fe20000410000 */
[----:B------:R-:W-:Y:S01]  /*0e10*/  SHF.L.U32 R82, R150, 0x10, RZ ;  /* 0x0000001096527819 */ /* 0x000fe200000006ff */
[C---:B------:R-:W-:Y:S01]  /*0e20*/  FADD.FTZ R147, -R208.reuse, R84 ;  /* 0x00000054d0937221 */ /* 0x040fe20000010100 */
[----:B------:R-:W-:Y:S01]  /*0e30*/  MOV R84, R144 ;  /* 0x0000009000547202 */ /* 0x000fe20000000f00 */
[C---:B------:R-:W-:Y:S01]  /*0e40*/  FADD.FTZ R85, -R208.reuse, R85 ;  /* 0x00000055d0557221 */ /* 0x040fe20000010100 */
[----:B------:R-:W-:Y:S01]  /*0e50*/  FADD.FTZ R169, -R208, R87 ;  /* 0x00000057d0a97221 */ /* 0x000fe20000010100 */
[----:B------:R-:W-:-:S02]  /*0e60*/  SHF.L.U32 R160, R160, 0x10, RZ ;  /* 0x00000010a0a07819 */ /* 0x000fc400000006ff */
[----:B------:R-:W-:Y:S01]  /*0e70*/  SHF.L.U32 R87, R164, 0x10, RZ ;  /* 0x00000010a4577819 */ /* 0x000fe200000006ff */
[C---:B------:R-:W-:Y:S01]  /*0e80*/  FADD.FTZ R201, -R208.reuse, R97 ;  /* 0x00000061d0c97221 */ /* 0x040fe20000010100 */
[----:B------:R-:W-:Y:S01]  /*0e90*/  FADD.FTZ R203, -R208, R98 ;  /* 0x00000062d0cb7221 */ /* 0x000fe20000010100 */
[----:B------:R-:W-:Y:S01]  /*0ea0*/  @P0 SHF.L.U32 R158, R184, 0x10, RZ ;  /* 0x00000010b89e0819 */ /* 0x000fe200000006ff */
[----:B------:R-:W-:Y:S01]  /*0eb0*/  FADD.FTZ R167, -R208, R86 ;  /* 0x00000056d0a77221 */ /* 0x000fe20000010100 */
[----:B------:R-:W-:Y:S02]  /*0ec0*/  SHF.R.U64 R202, R144, 0x10, R145 ;  /* 0x0000001090ca7819 */ /* 0x000fe40000001291 */
[--C-:B------:R-:W-:Y:S02]  /*0ed0*/  SHF.R.U64 R182, R152, 0x10, R153.reuse ;  /* 0x0000001098b67819 */ /* 0x100fe40000001299 */
[----:B------:R-:W-:Y:S02]  /*0ee0*/  MOV R196, R153 ;  /* 0x0000009900c47202 */ /* 0x000fe40000000f00 */
[----:B------:R-:W-:Y:S01]  /*0ef0*/  SHF.R.U32.HI R170, RZ, 0x10, R153 ;  /* 0x00000010ffaa7819 */ /* 0x000fe20000011699 */
[C---:B------:R-:W-:Y:S01]  /*0f00*/  FMUL.FTZ R97, R178.reuse, R151 ;  /* 0x00000097b2617220 */ /* 0x040fe20000410000 */
[C---:B------:R-:W-:Y:S01]  /*0f10*/  FMUL.FTZ R150, R178.reuse, R161 ;  /* 0x000000a1b2967220 */ /* 0x040fe20000410000 */
[----:B------:R-:W-:Y:S01]  /*0f20*/  FMUL.FTZ R153, R178, R163 ;  /* 0x000000a3b2997220 */ /* 0x000fe20000410000 */
[----:B------:R-:W-:Y:S01]  /*0f30*/  FADD.FTZ R179, -R208, R89 ;  /* 0x00000059d0b37221 */ /* 0x000fe20000010100 */
[----:B------:R-:W-:Y:S01]  /*0f40*/  MOV R98, R152 ;  /* 0x0000009800627202 */ /* 0x000fe20000000f00 */
[----:B------:R-:W-:Y:S01]  /*0f50*/  FMUL.FTZ R163, R178, R147 ;  /* 0x00000093b2a37220 */ /* 0x000fe20000410000 */
[----:B------:R-:W-:Y:S01]  /*0f60*/  SHF.L.U32 R89, R84, 0x10, RZ ;  /* 0x0000001054597819 */ /* 0x000fe200000006ff */
[-C--:B------:R-:W-:Y:S01]  /*0f70*/  FMUL.FTZ R161, R132, R80.reuse ;  /* 0x0000005084a17220 */ /* 0x080fe20000410000 */
[----:B------:R-:W-:Y:S01]  /*0f80*/  FMUL.FTZ R152, R178, R85 ;  /* 0x00000055b2987220 */ /* 0x000fe20000410000 */
[----:B------:R-:W-:Y:S01]  /*0f90*/  FADD.FTZ R84, RZ, R162 ;  /* 0x000000a2ff547221 */ /* 0x000fe20000010000 */
[----:B------:R-:W-:Y:S01]  /*0fa0*/  FADD.FTZ R43, R80, R43 ;  /* 0x0000002b502b7221 */ /* 0x000fe20000010000 */
[----:B------:R-:W-:Y:S01]  /*0fb0*/  FFMA.FTZ R131, R150, R80, R131 ;  /* 0x0000005096837223 */ /* 0x000fe20000010083 */
[----:B------:R-:W-:Y:S01]  /*0fc0*/  FFMA.FTZ R85, R97, R162, RZ ;  /* 0x000000a261557223 */ /* 0x000fe200000100ff */
[----:B------:R-:W-:Y:S01]  /*0fd0*/  MOV R144, R154 ;  /* 0x0000009a00907202 */ /* 0x000fe20000000f00 */
[----:B------:R-:W-:Y:S01]  /*0fe0*/  FADD.FTZ R40, R160, R40 ;  /* 0x00000028a0287221 */ /* 0x000fe20000010000 */
[----:B------:R-:W-:Y:S01]  /*0ff0*/  SHF.R.U64 R184, R154, 0x10, R155 ;  /* 0x000000109ab87819 */ /* 0x000fe2000000129b */
[-C--:B------:R-:W-:Y:S01]  /*1000*/  FFMA.FTZ R128, R153, R160.reuse, R128 ;  /* 0x000000a099807223 */ /* 0x080fe20000010080 */
[----:B------:R-:W-:Y:S01]  /*1010*/  SHF.L.U32 R86, R204, 0x10, RZ ;  /* 0x00000010cc567819 */ /* 0x000fe200000006ff */
[----:B------:R-:W-:Y:S01]  /*1020*/  FMUL.FTZ R154, R178, R169 ;  /* 0x000000a9b29a7220 */ /* 0x000fe20000410000 */
[----:B------:R-:W-:Y:S01]  /*1030*/  SHF.L.U32 R80, R170, 0x10, RZ ;  /* 0x00000010aa507819 */ /* 0x000fe200000006ff */
[----:B------:R-:W-:Y:S01]  /*1040*/  FADD.FTZ R38, R87, R38 ;  /* 0x0000002657267221 */ /* 0x000fe20000010000 */
[-C--:B------:R-:W-:Y:S01]  /*1050*/  FFMA.FTZ R126, R163, R87.reuse, R126 ;  /* 0x00000057a37e7223 */ /* 0x080fe2000001007e */
[----:B------:R-:W-:Y:S01]  /*1060*/  FMUL.FTZ R170, R4, R87 ;  /* 0x0000005704aa7220 */ /* 0x000fe20000410000 */
[----:B------:R-:W-:Y:S01]  /*1070*/  FMUL.FTZ R160, R3, R160 ;  /* 0x000000a003a07220 */ /* 0x000fe20000410000 */
[----:B------:R-:W-:Y:S01]  /*1080*/  FADD.FTZ R87, R84, R161 ;  /* 0x000000a154577221 */ /* 0x000fe20000010000 */
[----:B------:R-:W-:Y:S01]  /*1090*/  FADD.FTZ R83, -R208, R83 ;  /* 0x00000053d0537221 */ /* 0x000fe20000010100 */
[----:B------:R-:W-:Y:S01]  /*10a0*/  SHF.R.U64 R188, R156, 0x10, R157 ;  /* 0x000000109cbc7819 */ /* 0x000fe2000000129d */
[----:B------:R-:W-:Y:S01]  /*10b0*/  FFMA.FTZ R84, R150, R161, R85 ;  /* 0x000000a196547223 */ /* 0x000fe20000010055 */
[----:B------:R-:W-:-:S02]  /*10c0*/  MOV R168, R157 ;  /* 0x0000009d00a87202 */ /* 0x000fc40000000f00 */
[----:B------:R-:W-:Y:S01]  /*10d0*/  SHF.R.U32.HI R194, RZ, 0x10, R157 ;  /* 0x00000010ffc27819 */ /* 0x000fe2000001169d */
[----:B------:R-:W-:Y:S01]  /*10e0*/  FMUL.FTZ R157, R178, R167 ;  /* 0x000000a7b29d7220 */ /* 0x000fe20000410000 */
[----:B------:R-:W-:Y:S01]  /*10f0*/  MOV R166, R155 ;  /* 0x0000009b00a67202 */ /* 0x000fe20000000f00 */
[----:B------:R-:W-:Y:S01]  /*1100*/  FADD.FTZ R199, -R208, R96 ;  /* 0x00000060d0c77221 */ /* 0x000fe20000010100 */
[----:B------:R-:W-:Y:S01]  /*1110*/  SHF.R.U32.HI R198, RZ, 0x10, R155 ;  /* 0x00000010ffc67819 */ /* 0x000fe2000001169b */
[----:B------:R-:W-:Y:S01]  /*1120*/  FADD.FTZ R37, R86, R37 ;  /* 0x0000002556257221 */ /* 0x000fe20000010000 */
[-C--:B------:R-:W-:Y:S01]  /*1130*/  FFMA.FTZ R125, R154, R86.reuse, R125 ;  /* 0x000000569a7d7223 */ /* 0x080fe2000001007d */
[----:B------:R-:W-:Y:S01]  /*1140*/  FMUL.FTZ R167, R135, R86 ;  /* 0x0000005687a77220 */ /* 0x000fe20000410000 */
[----:B------:R-:W-:Y:S01]  /*1150*/  MOV R96, R148 ;  /* 0x0000009400607202 */ /* 0x000fe20000000f00 */
[----:B------:R-:W-:Y:S01]  /*1160*/  FMUL.FTZ R155, R133, R82 ;  /* 0x00000052859b7220 */ /* 0x000fe20000410000 */
[----:B------:R-:W-:Y:S01]  /*1170*/  SHF.R.U64 R190, R148, 0x10, R149 ;  /* 0x0000001094be7819 */ /* 0x000fe20000001295 */
[----:B------:R-:W-:Y:S01]  /*1180*/  FADD.FTZ R86, R87, R160 ;  /* 0x000000a057567221 */ /* 0x000fe20000010000 */
[----:B------:R-:W-:Y:S01]  /*1190*/  FMUL.FTZ R148, R178, R83 ;  /* 0x00000053b2947220 */ /* 0x000fe20000410000 */
[----:B------:R-:W-:Y:S01]  /*11a0*/  FFMA.FTZ R85, R153, R160, R84 ;  /* 0x000000a099557223 */ /* 0x000fe20000010054 */
[----:B------:R-:W-:Y:S01]  /*11b0*/  SHF.L.U32 R171, R171, 0x10, RZ ;  /* 0x00000010abab7819 */ /* 0x000fe200000006ff */
[----:B------:R-:W-:Y:S01]  /*11c0*/  FADD.FTZ R87, R86, R155 ;  /* 0x0000009b56577221 */ /* 0x000fe20000010000 */
[----:B------:R-:W-:Y:S01]  /*11d0*/  FADD.FTZ R195, -R208, R92 ;  /* 0x0000005cd0c37221 */ /* 0x000fe20000010100 */
[----:B------:R-:W-:Y:S01]  /*11e0*/  FFMA.FTZ R86, R148, R155, R85 ;  /* 0x0000009b94567223 */ /* 0x000fe20000010055 */
[----:B------:R-:W-:Y:S01]  /*11f0*/  SHF.L.U32 R165, R165, 0x10, RZ ;  /* 0x00000010a5a57819 */ /* 0x000fe200000006ff */
[----:B------:R-:W-:Y:S01]  /*1200*/  FADD.FTZ R39, R171, R39 ;  /* 0x00000027ab277221 */ /* 0x000fe20000010000 */
[----:B------:R-:W-:Y:S01]  /*1210*/  FFMA.FTZ R127, R152, R171, R127 ;  /* 0x000000ab987f7223 */ /* 0x000fe2000001007f */
[----:B------:R-:W-:Y:S01]  /*1220*/  MOV R192, R149 ;  /* 0x0000009500c07202 */ /* 0x000fe20000000f00 */
[----:B------:R-:W-:Y:S01]  /*1230*/  FMUL.FTZ R171, R134, R171 ;  /* 0x000000ab86ab7220 */ /* 0x000fe20000410000 */
[----:B------:R-:W-:Y:S01]  /*1240*/  SHF.R.U32.HI R186, RZ, 0x10, R149 ;  /* 0x00000010ffba7819 */ /* 0x000fe20000011695 */
[----:B------:R-:W-:Y:S01]  /*1250*/  FADD.FTZ R84, R87, R170 ;  /* 0x000000aa57547221 */ /* 0x000fe20000010000 */
[----:B------:R-:W-:Y:S01]  /*1260*/  FMUL.FTZ R149, R178, R195 ;  /* 0x000000c3b2957220 */ /* 0x000fe20000410000 */
[----:B------:R-:W-:Y:S01]  /*1270*/  FFMA.FTZ R85, R163, R170, R86 ;  /* 0x000000aaa3557223 */ /* 0x000fe20000010056 */
[----:B------:R-:W-:Y:S01]  /*1280*/  SHF.L.U32 R195, R188, 0x10, RZ ;  /* 0x00000010bcc37819 */ /* 0x000fe200000006ff */
[----:B------:R-:W-:Y:S01]  /*1290*/  FADD.FTZ R87, R84, R171 ;  /* 0x000000ab54577221 */ /* 0x000fe20000010000 */
[----:B------:R-:W-:Y:S01]  /*12a0*/  SHF.L.U32 R188, R168, 0x10, RZ ;  /* 0x00000010a8bc7819 */ /* 0x000fe200000006ff */
[----:B------:R-:W-:Y:S01]  /*12b0*/  FMUL.FTZ R168, R5, R165 ;  /* 0x000000a505a87220 */ /* 0x000fe20000410000 */
[----:B------:R-:W-:Y:S01]  /*12c0*/  FFMA.FTZ R84, R152, R171, R85 ;  /* 0x000000ab98547223 */ /* 0x000fe20000010055 */
[C---:B------:R-:W-:Y:S01]  /*12d0*/  FADD.FTZ R197, -R208.reuse, R94 ;  /* 0x0000005ed0c57221 */ /* 0x040fe20000010100 */
[----:B------:R-:W-:Y:S01]  /*12e0*/  MOV R146, R145 ;  /* 0x0000009100927202 */ /* 0x000fe20000000f00 */
[----:B------:R-:W-:Y:S01]  /*12f0*/  FADD.FTZ R86, R87, R168 ;  /* 0x000000a857567221 */ /* 0x000fe20000010000 */
[----:B------:R-:W-:Y:S01]  /*1300*/  SHF.R.U32.HI R200, RZ, 0x10, R145 ;  /* 0x00000010ffc87819 */ /* 0x000fe20000011691 */
[----:B------:R-:W-:Y:S01]  /*1310*/  FADD.FTZ R145, -R208, R88 ;  /* 0x00000058d0917221 */ /* 0x000fe20000010100 */
[----:B------:R-:W-:Y:S01]  /*1320*/  MOV R94, R156 ;  /* 0x0000009c005e7202 */ /* 0x000fe20000000f00 */
[----:B------:R-:W-:Y:S01]  /*1330*/  FMUL.FTZ R156, R178, R179 ;  /* 0x000000b3b29c7220 */ /* 0x000fe20000410000 */
[----:B------:R-:W-:Y:S01]  /*1340*/  FFMA.FTZ R85, R157, R168, R84 ;  /* 0x000000a89d557223 */ /* 0x000fe20000010054 */
[----:B------:R-:W-:Y:S01]  /*1350*/  SHF.L.U32 R179, R184, 0x10, RZ ;  /* 0x00000010b8b37819 */ /* 0x000fe200000006ff */
[----:B------:R-:W-:Y:S01]  /*1360*/  FADD.FTZ R193, -R208, R90 ;  /* 0x0000005ad0c17221 */ /* 0x000fe20000010100 */
        /* <DEDUP_REMOVED lines=23> */
[----:B------:R-:W-:Y:S01]  /*14e0*/  FADD.FTZ R93, -R208, R93 ;  /* 0x0000005dd05d7221 */ /* 0x000fe20000010100 */
[----:B------:R-:W-:Y:S01]  /*14f0*/  SHF.L.U32 R91, R144, 0x10, RZ ;  /* 0x00000010905b7819 */ /* 0x000fe200000006ff */
[----:B------:R-:W-:Y:S01]  /*1500*/  FMUL.FTZ R169, R137, R90 ;  /* 0x0000005a89a97220 */ /* 0x000fe20000410000 */
[----:B------:R-:W-:Y:S01]  /*1510*/  FADD.FTZ R86, R87, R164 ;  /* 0x000000a457567221 */ /* 0x000fe20000010000 */
[----:B------:R-:W-:Y:S01]  /*1520*/  FADD.FTZ R81, -R208, R107 ;  /* 0x0000006bd0517221 */ /* 0x000fe20000010100 */
[----:B------:R-:W-:Y:S01]  /*1530*/  FFMA.FTZ R85, R151, R164, R84 ;  /* 0x000000a497557223 */ /* 0x000fe20000010054 */
[C---:B------:R-:W-:Y:S01]  /*1540*/  FMUL.FTZ R107, R178.reuse, R203 ;  /* 0x000000cbb26b7220 */ /* 0x040fe20000410000 */
        /* <DEDUP_REMOVED lines=16> */
[----:B------:R-:W-:Y:S01]  /*1650*/  FADD.FTZ R95, -R208, R95 ;  /* 0x0000005fd05f7221 */ /* 0x000fe20000010100 */
[----:B------:R-:W-:Y:S01]  /*1660*/  FFMA.FTZ R84, R144, R179, R85 ;  /* 0x000000b390547223 */ /* 0x000fe20000010055 */
[----:B------:R-:W-:Y:S01]  /*1670*/  SHF.L.U32 R93, R94, 0x10, RZ ;  /* 0x000000105e5d7819 */ /* 0x000fe200000006ff */
[----:B------:R-:W-:Y:S01]  /*1680*/  FADD.FTZ R215, -R208, R106 ;  /* 0x0000006ad0d77221 */ /* 0x000fe20000010100 */
[----:B------:R-:W-:Y:S01]  /*1690*/  FMUL.FTZ R193, R139, R92 ;  /* 0x0000005c8bc17220 */ /* 0x000fe20000410000 */
[----:B------:R-:W-:Y:S01]  /*16a0*/  FADD.FTZ R86, R87, R184 ;  /* 0x000000b857567221 */ /* 0x000fe20000010000 */
[----:B------:R-:W-:Y:S01]  /*16b0*/  FMUL.FTZ R106, R178, R95 ;  /* 0x0000005fb26a7220 */ /* 0x000fe20000410000 */
[----:B------:R-:W-:Y:S01]  /*16c0*/  FFMA.FTZ R85, R147, R184, R84 ;  /* 0x000000b893557223 */ /* 0x000fe20000010054 */
[----:B------:R-:W-:Y:S01]  /*16d0*/  FADD.FTZ R211, -R208, R104 ;  /* 0x00000068d0d37221 */ /* 0x000fe20000010100 */
[----:B------:R-:W-:Y:S01]  /*16e0*/  FADD.FTZ R41, R82, R41 ;  /* 0x0000002952297221 */ /* 0x000fe20000010000 */
[----:B------:R-:W-:Y:S01]  /*16f0*/  FFMA.FTZ R129, R148, R82, R129 ;  /* 0x0000005294817223 */ /* 0x000fe20000010081 */
[----:B------:R-:W-:Y:S01]  /*1700*/  FMUL.FTZ R104, R178, R201 ;  /* 0x000000c9b2687220 */ /* 0x000fe20000410000 */
        /* <DEDUP_REMOVED lines=17> */
[----:B------:R-:W-:Y:S01]  /*1820*/  FADD.FTZ R101, -R208, R101 ;  /* 0x00000065d0657221 */ /* 0x000fe20000010100 */
[----:B------:R-:W-:Y:S01]  /*1830*/  SHF.L.U32 R95, R96, 0x10, RZ ;  /* 0x00000010605f7819 */ /* 0x000fe200000006ff */
[C---:B------:R-:W-:Y:S01]  /*1840*/  FADD.FTZ R207, -R208.reuse, R102 ;  /* 0x00000066d0cf7221 */ /* 0x040fe20000010100 */
[----:B------:R-:W-:Y:S01]  /*1850*/  FMUL.FTZ R197, R141, R94 ;  /* 0x0000005e8dc57220 */ /* 0x000fe20000410000 */
[----:B------:R-:W-:Y:S01]  /*1860*/  FADD.FTZ R86, R87, R188 ;  /* 0x000000bc57567221 */ /* 0x000fe20000010000 */
[----:B------:R-:W-:Y:S01]  /*1870*/  FADD.FTZ R205, -R208, R100 ;  /* 0x00000064d0cd7221 */ /* 0x000fe20000010100 */
[----:B------:R-:W-:Y:S01]  /*1880*/  FMUL.FTZ R102, R178, R99 ;  /* 0x00000063b2667220 */ /* 0x000fe20000410000 */
[----:B------:R-:W-:Y:S01]  /*1890*/  FFMA.FTZ R85, R107, R188, R84 ;  /* 0x000000bc6b557223 */ /* 0x000fe20000010054 */
[----:B------:R-:W-:Y:S01]  /*18a0*/  SHF.L.U32 R199, R190, 0x10, RZ ;  /* 0x00000010bec77819 */ /* 0x000fe200000006ff */
[----:B------:R-:W-:Y:S01]  /*18b0*/  FMUL.FTZ R100, R178, R101 ;  /* 0x00000065b2647220 */ /* 0x000fe20000410000 */
[----:B------:R-:W-:Y:S01]  /*18c0*/  FADD.FTZ R213, -R208, R105 ;  /* 0x00000069d0d57221 */ /* 0x000fe20000010100 */
[----:B------:R-:W-:Y:S01]  /*18d0*/  FMUL.FTZ R190, R12, R95 ;  /* 0x0000005f0cbe7220 */ /* 0x000fe20000410000 */
[----:B------:R-:W-:Y:S01]  /*18e0*/  FADD.FTZ R87, R86, R197 ;  /* 0x000000c556577221 */ /* 0x000fe20000010000 */
[----:B------:R-:W-:Y:S01]  /*18f0*/  FMUL.FTZ R105, R178, R205 ;  /* 0x000000cdb2697220 */ /* 0x000fe20000410000 */
[----:B------:R-:W-:Y:S01]  /*1900*/  FFMA.FTZ R86, R102, R197, R85 ;  /* 0x000000c566567223 */ /* 0x000fe20000010055 */
[----:B------:R-:W-:Y:S01]  /*1910*/  FADD.FTZ R209, -R208, R103 ;  /* 0x00000067d0d17221 */ /* 0x000fe20000010100 */
        /* <DEDUP_REMOVED lines=16> */
[----:B------:R-:W-:Y:S01]  /*1a20*/  FADD.FTZ R21, R82, R21 ;  /* 0x0000001552157221 */ /* 0x000fe20000010000 */
[-C--:B------:R-:W-:Y:S01]  /*1a30*/  FFMA.FTZ R109, R98, R82.reuse, R109 ;  /* 0x00000052626d7223 */ /* 0x080fe2000001006d */
[----:B------:R-:W-:Y:S01]  /*1a40*/  FMUL.FTZ R201, R173, R82 ;  /* 0x00000052adc97220 */ /* 0x000fe20000410000 */
[-C--:B------:R-:W-:Y:S01]  /*1a50*/  FFMA.FTZ R82, R101, R83.reuse, R46 ;  /* 0x0000005365527223 */ /* 0x080fe2000001002e */
[----:B------:R-:W-:Y:S01]  /*1a60*/  FMUL.FTZ R194, R14, R83 ;  /* 0x000000530ec27220 */ /* 0x000fe20000410000 */
[----:B------:R-:W-:Y:S01]  /*1a70*/  FADD.FTZ R46, R87, R192 ;  /* 0x000000c0572e7221 */ /* 0x000fe20000010000 */
[----:B------:R-:W-:Y:S01]  /*1a80*/  FFMA.FTZ R83, R103, R192, R18 ;  /* 0x000000c067537223 */ /* 0x000fe20000010012 */
[----:B------:R-:W-:Y:S01]  /*1a90*/  SHF.L.U32 R196, R196, 0x10, RZ ;  /* 0x00000010c4c47819 */ /* 0x000fe200000006ff */
[----:B------:R-:W-:Y:S01]  /*1aa0*/  FMUL.FTZ R96, R178, R213 ;  /* 0x000000d5b2607220 */ /* 0x000fe20000410000 */
[----:B------:R-:W-:Y:S01]  /*1ab0*/  FADD.FTZ R85, R203, R19 ;  /* 0x00000013cb557221 */ /* 0x000fe20000010000 */
[----:B------:R-:W-:Y:S01]  /*1ac0*/  FADD.FTZ R19, R46, R201 ;  /* 0x000000c92e137221 */ /* 0x000fe20000010000 */
[----:B------:R-:W-:Y:S01]  /*1ad0*/  FFMA.FTZ R18, R98, R201, R83 ;  /* 0x000000c962127223 */ /* 0x000fe20000010053 */
[----:B------:R-:W-:Y:S01]  /*1ae0*/  FFMA.FTZ R84, R96, R203, R47 ;  /* 0x000000cb60547223 */ /* 0x000fe2000001002f */
[----:B------:R-:W-:Y:S01]  /*1af0*/  FADD.FTZ R83, R196, R16 ;  /* 0x00000010c4537221 */ /* 0x000fe20000010000 */
[----:B------:R-:W-:Y:S01]  /*1b00*/  FMUL.FTZ R99, R178, R215 ;  /* 0x000000d7b2637220 */ /* 0x000fe20000410000 */
[----:B------:R-:W-:Y:S01]  /*1b10*/  FMUL.FTZ R203, R174, R203 ;  /* 0x000000cbaecb7220 */ /* 0x000fe20000410000 */
[----:B------:R-:W-:Y:S01]  /*1b20*/  FADD.FTZ R16, R19, R194 ;  /* 0x000000c213107221 */ /* 0x000fe20000010000 */
[----:B------:R-:W-:Y:S01]  /*1b30*/  FFMA.FTZ R19, R101, R194, R18 ;  /* 0x000000c265137223 */ /* 0x000fe20000010012 */
        /* <DEDUP_REMOVED lines=36> */
[----:B------:R-:W-:Y:S01]  /*1d80*/  MOV R16, R83 ;  /* 0x0000005300107202 */ /* 0x000fe20000000f00 */
[----:B-1----:R-:W-:-:S03]  /*1d90*/  FADD.FTZ R87, R18, R87 ;  /* 0x0000005712577221 */ /* 0x002fc60000010000 */
[----:B------:R-:W0:Y:S01]  /*1da0*/  SHFL.DOWN PT, R46, R81, 0x4, 0x1f ;  /* 0x08801f00512e7f89 */ /* 0x000e2200000e0000 */
[----:B------:R-:W-:-:S03]  /*1db0*/  MOV R18, R86 ;  /* 0x0000005600127202 */ /* 0x000fc60000000f00 */
[----:B------:R-:W1:Y:S01]  /*1dc0*/  SHFL.DOWN PT, R80, R87, 0x4, 0x1f ;  /* 0x08801f0057507f89 */ /* 0x000e6200000e0000 */
[----:B0-----:R-:W-:Y:S01]  /*1dd0*/  FADD.FTZ R88, R81, R46 ;  /* 0x0000002e51587221 */ /* 0x001fe20000010000 */
[----:B------:R-:W-:Y:S01]  /*1de0*/  MOV R46, R82 ;  /* 0x00000052002e7202 */ /* 0x000fe20000000f00 */
[----:B-1----:R-:W-:-:S03]  /*1df0*/  FADD.FTZ R80, R87, R80 ;  /* 0x0000005057507221 */ /* 0x002fc60000010000 */
[----:B------:R-:W0:Y:S04]  /*1e00*/  SHFL.DOWN PT, R19, R88, 0x2, 0x1f ;  /* 0x08401f0058137f89 */ /* 0x000e2800000e0000 */
[----:B------:R-:W1:Y:S01]  /*1e10*/  SHFL.DOWN PT, R47, R80, 0x2, 0x1f ;  /* 0x08401f00502f7f89 */ /* 0x000e6200000e0000 */
[----:B0-----:R-:W-:Y:S01]  /*1e20*/  FADD.FTZ R89, R88, R19 ;  /* 0x0000001358597221 */ /* 0x001fe20000010000 */
[----:B------:R-:W-:Y:S01]  /*1e30*/  MOV R19, R85 ;  /* 0x0000005500137202 */ /* 0x000fe20000000f00 */
[----:B-1----:R-:W-:-:S03]  /*1e40*/  FADD.FTZ R90, R80, R47 ;  /* 0x0000002f505a7221 */ /* 0x002fc60000010000 */
[----:B------:R0:W1:Y:S01]  /*1e50*/  SHFL.DOWN PT, R92, R89, 0x1, 0x1f ;  /* 0x08201f00595c7f89 */ /* 0x00006200000e0000 */
[----:B------:R-:W-:-:S03]  /*1e60*/  MOV R47, R84 ;  /* 0x00000054002f7202 */ /* 0x000fc60000000f00 */
[----:B------:R0:W2:Y:S04]  /*1e70*/  SHFL.DOWN PT, R91, R90, 0x1, 0x1f ;  /* 0x08201f005a5b7f89 */ /* 0x0000a800000e0000 */
.L_x_5293:
[----:B------:R-:W-:Y:S01]  /*1e80*/  LOP3.LUT P3, RZ, R180, 0xff, RZ, 0xc0, !PT ;  /* 0x000000ffb4ff7812 */ /* 0x000fe2000786c0ff */
[----:B-1----:R-:W-:Y:S01]  /*1e90*/  FADD.FTZ R80, R89, R92 ;  /* 0x0000005c59507221 */ /* 0x002fe20000010000 */
[----:B--2---:R-:W-:Y:S01]  /*1ea0*/  FADD.FTZ R81, R90, R91 ;  /* 0x0000005b5a517221 */ /* 0x004fe20000010000 */
[----:B------:R-:W-:Y:S10]  /*1eb0*/  @P2 BRA `(.L_x_5281) ;  /* 0x0000000000242947 */ /* 0x000ff40003800000 */
[----:B------:R-:W1:Y:S01]  /*1ec0*/  S2UR UR5, SR_CgaCtaId ;  /* 0x00000000000579c3 */ /* 0x000e620000008800 */
[----:B------:R-:W-:Y:S01]  /*1ed0*/  SHF.R.U32.HI R82, RZ, 0x5, R0 ;  /* 0x00000005ff527819 */ /* 0x000fe20000011600 */
[----:B------:R-:W-:-:S03]  /*1ee0*/  UMOV UR4, 0x400 ;  /* 0x0000040000047882 */ /* 0x000fc60000000000 */
[----:B------:R-:W-:-:S04]  /*1ef0*/  LOP3.LUT R83, R82, 0x7fffff8, RZ, 0xc0, !PT ;  /* 0x07fffff852537812 */ /* 0x000fc800078ec0ff */
[----:B------:R-:W-:-:S04]  /*1f00*/  @!P3 IADD3 R83, R83, 0x8, RZ ;  /* 0x000000085353b810 */ /* 0x000fc80007ffe0ff */
[----:B------:R-:W-:Y:S01]  /*1f10*/  LOP3.LUT R82, R83, 0x7, R82, 0xf8, !PT ;  /* 0x0000000753527812 */ /* 0x000fe200078ef852 */
[----:B-1----:R-:W-:-:S06]  /*1f20*/  ULEA UR4, UR5, UR4, 0x18 ;  /* 0x0000000405047291 */ /* 0x002fcc000f8ec03f */
[----:B------:R-:W-:-:S05]  /*1f30*/  LEA R82, R82, UR4, 0x3 ;  /* 0x0000000452527c11 */ /* 0x000fca000f8e18ff */
[----:B------:R1:W-:Y:S02]  /*1f40*/  STS.64 [R82+0x7000], R80 ;  /* 0x0070005052007388 */ /* 0x0003e40000000a00 */
.L_x_5281:
[----:B------:R-:W-:Y:S05]  /*1f50*/  WARPSYNC.ALL ;  /* 0x0000000000007948 */ /* 0x000fea0003800000 */
[----:B------:R-:W2:Y:S08]  /*1f60*/  S2UR UR5, SR_CgaCtaId ;  /* 0x00000000000579c3 */ /* 0x000eb00000008800 */
[----:B------:R-:W-:Y:S01]  /*1f70*/  BAR.SYNC.DEFER_BLOCKING 0x0 ;  /* 0x0000000000007b1d */ /* 0x000fe20000010000 */
[----:B-1----:R-:W-:-:S02]  /*1f80*/  SHF.R.U32.HI R80, RZ, 0x5, R0 ;  /* 0x00000005ff507819 */ /* 0x002fc40000011600 */
[----:B------:R-:W-:Y:S02]  /*1f90*/  ISETP.NE.U32.AND P2, PT, R142, RZ, PT ;  /* 0x000000ff8e00720c */ /* 0x000fe40003f45070 */
[----:B------:R-:W-:Y:S01]  /*1fa0*/  LOP3.LUT R80, R80, 0x7fffff8, RZ, 0xc0, !PT ;  /* 0x07fffff850507812 */ /* 0x000fe200078ec0ff */
[----:B------:R-:W-:Y:S01]  /*1fb0*/  UMOV UR4, 0x400 ;  /* 0x0000040000047882 */ /* 0x000fe20000000000 */
[----:B------:R-:W-:Y:S02]  /*1fc0*/  ISETP.NE.AND.EX P2, PT, R143, RZ, PT, P2 ;  /* 0x000000ff8f00720c */ /* 0x000fe40003f45320 */
[----:B------:R-:W-:Y:S02]  /*1fd0*/  @!P3 IADD3 R80, R80, 0x8, RZ ;  /* 0x000000085050b810 */ /* 0x000fe40007ffe0ff */
[----:B------:R-:W-:Y:S01]  /*1fe0*/  IADD3 R176, R176, UR12, RZ ;  /* 0x0000000cb0b07c10 */ /* 0x000fe2000fffe0ff */
[----:B--2---:R-:W-:-:S06]  /*1ff0*/  ULEA UR4, UR5, UR4, 0x18 ;  /* 0x0000000405047291 */ /* 0x004fcc000f8ec03f */
[----:B------:R-:W-:-:S05]  /*2000*/  LEA R180, R80, UR4, 0x3 ;  /* 0x0000000450b47c11 */ /* 0x000fca000f8e18ff */
        /* <DEDUP_REMOVED lines=23> */
[----:B------:R-:W-:-:S03]  /*2180*/  ISETP.NE.U32.AND P1, PT, RZ, UR10, PT ;  /* 0x0000000aff007c0c */ /* 0x000fc6000bf25070 */
[-CC-:B------:R-:W-:Y:S01]  /*2190*/  FFMA.FTZ R144, R144, R81.reuse, R80.reuse ;  /* 0x0000005190907223 */ /* 0x180fe20000010050 */
[-CC-:B------:R-:W-:Y:S01]  /*21a0*/  FFMA.FTZ R150, R150, R81.reuse, R80.reuse ;  /* 0x0000005196967223 */ /* 0x180fe20000010050 */
[-CC-:B------:R-:W-:Y:S01]  /*21b0*/  FFMA.FTZ R148, R148, R81.reuse, R80.reuse ;  /* 0x0000005194947223 */ /* 0x180fe20000010050 */
[-C--:B------:R-:W-:Y:S01]  /*21c0*/  FFMA.FTZ R97, R97, R81.reuse, R80 ;  /* 0x0000005161617223 */ /* 0x080fe20000010050 */
[----:B------:R-:W-:Y:S01]  /*21d0*/  FADD.FTZ R179, R179, -R144 ;  /* 0x80000090b3b37221 */ /* 0x000fe20000010000 */
[-C--:B------:R-:W-:Y:S01]  /*21e0*/  FFMA.FTZ R144, R106, R81.reuse, R80 ;  /* 0x000000516a907223 */ /* 0x080fe20000010050 */
[----:B------:R-:W-:Y:S01]  /*21f0*/  FADD.FTZ R161, R161, -R150 ;  /* 0x80000096a1a17221 */ /* 0x000fe20000010000 */
[-CC-:B------:R-:W-:Y:S01]  /*2200*/  FFMA.FTZ R152, R152, R81.reuse, R80.reuse ;  /* 0x0000005198987223 */ /* 0x180fe20000010050 */
[-C--:B------:R-:W-:Y:S01]  /*2210*/  FFMA.FTZ R153, R153, R81.reuse, R80 ;  /* 0x0000005199997223 */ /* 0x080fe20000010050 */
[----:B------:R-:W-:Y:S01]  /*2220*/  FADD.FTZ R193, R193, -R144 ;  /* 0x80000090c1c17221 */ /* 0x000fe20000010000 */
[----:B------:R-:W-:Y:S01]  /*2230*/  FFMA.FTZ R144, R104, R81, R80 ;  /* 0x0000005168907223 */ /* 0x000fe20000010050 */
[----:B------:R-:W-:Y:S01]  /*2240*/  FMUL.FTZ R86, R178, R161 ;  /* 0x000000a1b2567220 */ /* 0x000fe20000410000 */
[----:B------:R-:W-:Y:S01]  /*2250*/  FADD.FTZ R155, R155, -R148 ;  /* 0x800000949b9b7221 */ /* 0x000fe20000010000 */
[----:B------:R-:W-:Y:S01]  /*2260*/  FADD.FTZ R97, R162, -R97 ;  /* 0x80000061a2617221 */ /* 0x000fe20000010000 */
[-CC-:B------:R-:W-:Y:S01]  /*2270*/  FFMA.FTZ R156, R156, R81.reuse, R80.reuse ;  /* 0x000000519c9c7223 */ /* 0x180fe20000010050 */
[-C--:B------:R-:W-:Y:S01]  /*2280*/  FFMA.FTZ R151, R151, R81.reuse, R80 ;  /* 0x0000005197977223 */ /* 0x080fe20000010050 */
[----:B------:R-:W-:Y:S01]  /*2290*/  FADD.FTZ R171, R171, -R152 ;  /* 0x80000098abab7221 */ /* 0x000fe20000010000 */
[-C--:B------:R-:W-:Y:S01]  /*22a0*/  FFMA.FTZ R146, R146, R81.reuse, R80 ;  /* 0x0000005192927223 */ /* 0x080fe20000010050 */
[----:B------:R-:W-:Y:S01]  /*22b0*/  FADD.FTZ R195, R195, -R144 ;  /* 0x80000090c3c37221 */ /* 0x000fe20000010000 */
[-CC-:B------:R-:W-:Y:S01]  /*22c0*/  FFMA.FTZ R163, R163, R81.reuse, R80.reuse ;  /* 0x00000051a3a37223 */ /* 0x180fe20000010050 */
[-CC-:B------:R-:W-:Y:S01]  /*22d0*/  FFMA.FTZ R154, R154, R81.reuse, R80.reuse ;  /* 0x000000519a9a7223 */ /* 0x180fe20000010050 */
[----:B------:R-:W-:Y:S01]  /*22e0*/  FFMA.FTZ R144, R102, R81, R80 ;  /* 0x0000005166907223 */ /* 0x000fe20000010050 */
[----:B------:R-:W-:Y:S01]  /*22f0*/  FADD.FTZ R153, R160, -R153 ;  /* 0x80000099a0997221 */ /* 0x000fe20000010000 */
[----:B-----5:R-:W-:Y:S01]  /*2300*/  @P2 FADD.FTZ R86, R49, R86 ;  /* 0x0000005631562221 */ /* 0x020fe20000010000 */
[C---:B------:R-:W-:Y:S01]  /*2310*/  FMUL.FTZ R94, R178.reuse, R155 ;  /* 0x0000009bb25e7220 */ /* 0x040fe20000410000 */
[----:B------:R-:W-:Y:S01]  /*2320*/  FFMA.FTZ R157, R157, R81, R80 ;  /* 0x000000519d9d7223 */ /* 0x000fe20000010050 */
[----:B------:R-:W-:Y:S01]  /*2330*/  FMUL.FTZ R87, R178, R97 ;  /* 0x00000061b2577220 */ /* 0x000fe20000410000 */
[----:B------:R-:W-:Y:S01]  /*2340*/  FADD.FTZ R165, R165, -R156 ;  /* 0x8000009ca5a57221 */ /* 0x000fe20000010000 */
[----:B------:R-:W-:Y:S01]  /*2350*/  FADD.FTZ R151, R164, -R151 ;  /* 0x80000097a4977221 */ /* 0x000fe20000010000 */
[C---:B------:R-:W-:Y:S01]  /*2360*/  FMUL.FTZ R152, R178.reuse, R171 ;  /* 0x000000abb2987220 */ /* 0x040fe20000410000 */
[----:B------:R-:W-:Y:S01]  /*2370*/  FADD.FTZ R169, R169, -R146 ;  /* 0x80000092a9a97221 */ /* 0x000fe20000010000 */
[----:B------:R-:W-:Y:S01]  /*2380*/  FMUL.FTZ R164, R178, R195 ;  /* 0x000000c3b2a47220 */ /* 0x000fe20000410000 */
[----:B------:R-:W-:Y:S01]  /*2390*/  FADD.FTZ R163, R170, -R163 ;  /* 0x800000a3aaa37221 */ /* 0x000fe20000010000 */
[----:B------:R-:W-:Y:S01]  /*23a0*/  FADD.FTZ R167, R167, -R154 ;  /* 0x8000009aa7a77221 */ /* 0x000fe20000010000 */
[----:B------:R-:W-:Y:S01]  /*23b0*/  FADD.FTZ R197, R197, -R144 ;  /* 0x80000090c5c57221 */ /* 0x000fe20000010000 */
[----:B------:R-:W-:Y:S01]  /*23c0*/  FMUL.FTZ R153, R178, R153 ;  /* 0x00000099b2997220 */ /* 0x000fe20000410000 */
[-C--:B------:R-:W-:Y:S01]  /*23d0*/  FMUL.FTZ R82, R86, R158.reuse ;  /* 0x0000009e56527220 */ /* 0x080fe20000410000 */
[----:B------:R-:W-:Y:S01]  /*23e0*/  @P2 FADD.FTZ R94, R51, R94 ;  /* 0x0000005e335e2221 */ /* 0x000fe20000010000 */
[----:B------:R-:W-:Y:S01]  /*23f0*/  FADD.FTZ R157, R168, -R157 ;  /* 0x8000009da89d7221 */ /* 0x000fe20000010000 */
[----:B------:R-:W-:Y:S01]  /*2400*/  FFMA.FTZ R144, R100, R81, R80 ;  /* 0x0000005164907223 */ /* 0x000fe20000010050 */
[----:B------:R-:W-:Y:S01]  /*2410*/  @P2 FADD.FTZ R87, R48, R87 ;  /* 0x0000005730572221 */ /* 0x000fe20000010000 */
[C---:B------:R-:W-:Y:S01]  /*2420*/  FMUL.FTZ R168, R178.reuse, R165 ;  /* 0x000000a5b2a87220 */ /* 0x040fe20000410000 */
[----:B------:R-:W-:Y:S01]  /*2430*/  @P2 FADD.FTZ R152, R53, R152 ;  /* 0x0000009835982221 */ /* 0x000fe20000010000 */
[C---:B------:R-:W-:Y:S01]  /*2440*/  FMUL.FTZ R170, R178.reuse, R169 ;  /* 0x000000a9b2aa7220 */ /* 0x040fe20000410000 */
[----:B------:R-:W-:Y:S01]  /*2450*/  FFMA.FTZ R145, R145, R81, R80 ;  /* 0x0000005191917223 */ /* 0x000fe20000010050 */
[----:B------:R-:W-:Y:S01]  /*2460*/  @P2 FADD.FTZ R164, R65, R164 ;  /* 0x000000a441a42221 */ /* 0x000fe20000010000 */
[C---:B------:R-:W-:Y:S01]  /*2470*/  FMUL.FTZ R155, R178.reuse, R163 ;  /* 0x000000a3b29b7220 */ /* 0x040fe20000410000 */
[----:B------:R-:W-:Y:S01]  /*2480*/  FMUL.FTZ R154, R178, R167 ;  /* 0x000000a7b29a7220 */ /* 0x000fe20000410000 */
[----:B------:R-:W-:Y:S01]  /*2490*/  @P2 FADD.FTZ R153, R50, R153 ;  /* 0x0000009932992221 */ /* 0x000fe20000010000 */
[-C--:B------:R-:W-:Y:S01]  /*24a0*/  FMUL.FTZ R84, R94, R158.reuse ;  /* 0x0000009e5e547220 */ /* 0x080fe20000410000 */
[----:B------:R-:W-:Y:S01]  /*24b0*/  FADD.FTZ R199, R199, -R144 ;  /* 0x80000090c7c77221 */ /* 0x000fe20000010000 */
[-C--:B------:R-:W-:Y:S01]  /*24c0*/  FMUL.FTZ R83, R87, R158.reuse ;  /* 0x0000009e57537220 */ /* 0x080fe20000410000 */
[----:B------:R-:W-:Y:S01]  /*24d0*/  @P2 FADD.FTZ R168, R57, R168 ;  /* 0x000000a839a82221 */ /* 0x000fe20000010000 */
[----:B------:R-:W-:Y:S01]  /*24e0*/  FFMA.FTZ R147, R147, R81, R80 ;  /* 0x0000005193937223 */ /* 0x000fe20000010050 */
[----:B------:R-:W-:Y:S01]  /*24f0*/  F2F.BF16.F32 R82, R82 ;  /* 0x0000005200527304 */ /* 0x000fe20000202000 */
[-C--:B------:R-:W-:Y:S01]  /*2500*/  FMUL.FTZ R88, R152, R158.reuse ;  /* 0x0000009e98587220 */ /* 0x080fe20000410000 */
[----:B------:R-:W-:Y:S01]  /*2510*/  FMUL.FTZ R171, R178, R151 ;  /* 0x00000097b2ab7220 */ /* 0x000fe20000410000 */
[----:B------:R-:W-:Y:S01]  /*2520*/  @P2 FADD.FTZ R170, R59, R170 ;  /* 0x000000aa3baa2221 */ /* 0x000fe20000010000 */
[----:B------:R-:W-:Y:S01]  /*2530*/  FADD.FTZ R145, R186, -R145 ;  /* 0x80000091ba917221 */ /* 0x000fe20000010000 */
[-C--:B------:R-:W-:Y:S01]  /*2540*/  FMUL.FTZ R102, R164, R158.reuse ;  /* 0x0000009ea4667220 */ /* 0x080fe20000410000 */
[----:B------:R-:W-:Y:S01]  /*2550*/  @P2 FADD.FTZ R155, R52, R155 ;  /* 0x0000009b349b2221 */ /* 0x000fe20000010000 */
[C---:B------:R-:W-:Y:S01]  /*2560*/  FMUL.FTZ R157, R178.reuse, R157 ;  /* 0x0000009db29d7220 */ /* 0x040fe20000410000 */
[----:B------:R-:W-:Y:S01]  /*2570*/  @P2 FADD.FTZ R154, R55, R154 ;  /* 0x0000009a379a2221 */ /* 0x000fe20000010000 */
[-C--:B------:R-:W-:Y:S01]  /*2580*/  FMUL.FTZ R85, R153, R158.reuse ;  /* 0x0000009e99557220 */ /* 0x080fe20000410000 */
[C---:B------:R-:W-:Y:S01]  /*2590*/  FMUL.FTZ R160, R178.reuse, R179 ;  /* 0x000000b3b2a07220 */ /* 0x040fe20000410000 */
[----:B------:R-:W-:Y:S01]  /*25a0*/  FMUL.FTZ R180, R178, R199 ;  /* 0x000000c7b2b47220 */ /* 0x000fe20000410000 */
[-C--:B------:R-:W-:Y:S01]  /*25b0*/  FMUL.FTZ R92, R168, R158.reuse ;  /* 0x0000009ea85c7220 */ /* 0x080fe20000410000 */
[----:B------:R-:W-:Y:S01]  /*25c0*/  FADD.FTZ R147, R184, -R147 ;  /* 0x80000093b8937221 */ /* 0x000fe20000010000 */
[----:B------:R-:W-:Y:S01]  /*25d0*/  FMUL.FTZ R162, R178, R193 ;  /* 0x000000c1b2a27220 */ /* 0x000fe20000410000 */
[----:B------:R-:W0:Y:S01]  /*25e0*/  F2F.BF16.F32 R84, R84 ;  /* 0x0000005400547304 */ /* 0x000e220000202000 */
[----:B------:R-:W-:Y:S01]  /*25f0*/  @P2 FADD.FTZ R171, R58, R171 ;  /* 0x000000ab3aab2221 */ /* 0x000fe20000010000 */
[-C--:B------:R-:W-:Y:S01]  /*2600*/  FMUL.FTZ R142, R170, R158.reuse ;  /* 0x0000009eaa8e7220 */ /* 0x080fe20000410000 */
[----:B------:R-:W-:Y:S01]  /*2610*/  FMUL.FTZ R165, R178, R145 ;  /* 0x00000091b2a57220 */ /* 0x000fe20000410000 */
[-C--:B------:R-:W-:Y:S01]  /*2620*/  FMUL.FTZ R89, R155, R158.reuse ;  /* 0x0000009e9b597220 */ /* 0x080fe20000410000 */
[----:B------:R-:W-:Y:S01]  /*2630*/  @P2 FADD.FTZ R157, R54, R157 ;  /* 0x0000009d369d2221 */ /* 0x000fe20000010000 */
[-CC-:B------:R-:W-:Y:S01]  /*2640*/  FFMA.FTZ R159, R159, R81.reuse, R80.reuse ;  /* 0x000000519f9f7223 */ /* 0x180fe20000010050 */
[-C--:B------:R-:W-:Y:S01]  /*2650*/  FMUL.FTZ R90, R154, R158.reuse ;  /* 0x0000009e9a5a7220 */ /* 0x080fe20000410000 */
[----:B------:R1:W-:Y:S01]  /*2660*/  F2F.BF16.F32 R146, R102 ;  /* 0x0000006600927304 */ /* 0x0003e20000202000 */
[-CC-:B------:R-:W-:Y:S01]  /*2670*/  FFMA.FTZ R149, R149, R81.reuse, R80.reuse ;  /* 0x0000005195957223 */ /* 0x180fe20000010050 */
[-CC-:B------:R-:W-:Y:S01]  /*2680*/  FFMA.FTZ R145, R107, R81.reuse, R80.reuse ;  /* 0x000000516b917223 */ /* 0x180fe20000010050 */
[-CC-:B------:R-:W-:Y:S01]  /*2690*/  FFMA.FTZ R105, R105, R81.reuse, R80.reuse ;  /* 0x0000005169697223 */ /* 0x180fe20000010050 */
[-CC-:B------:R-:W-:Y:S01]  /*26a0*/  FFMA.FTZ R103, R103, R81.reuse, R80.reuse ;  /* 0x0000005167677223 */ /* 0x180fe20000010050 */
[-CC-:B------:R-:W-:Y:S01]  /*26b0*/  FFMA.FTZ R101, R101, R81.reuse, R80.reuse ;  /* 0x0000005165657223 */ /* 0x180fe20000010050 */
[-CC-:B------:R-:W-:Y:S01]  /*26c0*/  FFMA.FTZ R96, R96, R81.reuse, R80.reuse ;  /* 0x0000005160607223 */ /* 0x180fe20000010050 */
[-CC-:B------:R-:W-:Y:S01]  /*26d0*/  FFMA.FTZ R99, R99, R81.reuse, R80.reuse ;  /* 0x0000005163637223 */ /* 0x180fe20000010050 */
[----:B------:R-:W-:Y:S01]  /*26e0*/  F2F.BF16.F32 R83, R83 ;  /* 0x0000005300537304 */ /* 0x000fe20000202000 */
[-C--:B-1----:R-:W-:Y:S01]  /*26f0*/  FFMA.FTZ R102, R98, R81.reuse, R80 ;  /* 0x0000005162667223 */ /* 0x082fe20000010050 */
[----:B------:R-:W-:Y:S01]  /*2700*/  @P2 FADD.FTZ R160, R61, R160 ;  /* 0x000000a03da02221 */ /* 0x000fe20000010000 */
[----:B------:R-:W-:Y:S01]  /*2710*/  @P2 FADD.FTZ R180, R69, R180 ;  /* 0x000000b445b42221 */ /* 0x000fe20000010000 */
[----:B------:R-:W-:Y:S01]  /*2720*/  FFMA.FTZ R81, R200, R81, R80 ;  /* 0x00000051c8517223 */ /* 0x000fe20000010050 */
[----:B------:R-:W-:Y:S01]  /*2730*/  FMUL.FTZ R163, R178, R147 ;  /* 0x00000093b2a37220 */ /* 0x000fe20000410000 */
[----:B------:R-:W-:Y:S01]  /*2740*/  @P2 FADD.FTZ R162, R63, R162 ;  /* 0x000000a23fa22221 */ /* 0x000fe20000010000 */
[-C--:B------:R-:W-:Y:S01]  /*2750*/  FMUL.FTZ R97, R171, R158.reuse ;  /* 0x0000009eab617220 */ /* 0x080fe20000410000 */
[----:B------:R-:W-:Y:S01]  /*2760*/  F2F.BF16.F32 R88, R88 ;  /* 0x0000005800587304 */ /* 0x000fe20000202000 */
[-C--:B------:R-:W-:Y:S01]  /*2770*/  FMUL.FTZ R93, R157, R158.reuse ;  /* 0x0000009e9d5d7220 */ /* 0x080fe20000410000 */
[----:B------:R-:W-:Y:S01]  /*2780*/  FADD.FTZ R159, R166, -R159 ;  /* 0x8000009fa69f7221 */ /* 0x000fe20000010000 */
[----:B------:R-:W-:Y:S01]  /*2790*/  FADD.FTZ R149, R182, -R149 ;  /* 0x80000095b6957221 */ /* 0x000fe20000010000 */
[----:B------:R-:W-:Y:S01]  /*27a0*/  FADD.FTZ R145, R188, -R145 ;  /* 0x80000091bc917221 */ /* 0x000fe20000010000 */
[----:B------:R-:W-:Y:S01]  /*27b0*/  FADD.FTZ R105, R190, -R105 ;  /* 0x80000069be697221 */ /* 0x000fe20000010000 */
[----:B------:R-:W-:Y:S01]  /*27c0*/  FADD.FTZ R103, R192, -R103 ;  /* 0x80000067c0677221 */ /* 0x000fe20000010000 */
[----:B------:R-:W-:Y:S01]  /*27d0*/  FADD.FTZ R201, R201, -R102 ;  /* 0x80000066c9c97221 */ /* 0x000fe20000010000 */
[----:B------:R-:W-:Y:S01]  /*27e0*/  F2F.BF16.F32 R85, R85 ;  /* 0x0000005500557304 */ /* 0x000fe20000202000 */
[----:B------:R-:W-:Y:S01]  /*27f0*/  FADD.FTZ R101, R194, -R101 ;  /* 0x80000065c2657221 */ /* 0x000fe20000010000 */
[----:B------:R-:W-:Y:S01]  /*2800*/  FADD.FTZ R203, R203, -R96 ;  /* 0x80000060cbcb7221 */ /* 0x000fe20000010000 */
[----:B------:R-:W-:Y:S01]  /*2810*/  FADD.FTZ R99, R196, -R99 ;  /* 0x80000063c4637221 */ /* 0x000fe20000010000 */
[-C--:B------:R-:W-:Y:S01]  /*2820*/  FMUL.FTZ R106, R160, R158.reuse ;  /* 0x0000009ea06a7220 */ /* 0x080fe20000410000 */
[-C--:B------:R-:W-:Y:S01]  /*2830*/  FMUL.FTZ R80, R180, R158.reuse ;  /* 0x0000009eb4507220 */ /* 0x080fe20000410000 */
[----:B------:R-:W-:Y:S01]  /*2840*/  FADD.FTZ R81, R198, -R81 ;  /* 0x80000051c6517221 */ /* 0x000fe20000010000 */
[----:B------:R-:W-:Y:S01]  /*2850*/  @P2 FADD.FTZ R163, R62, R163 ;  /* 0x000000a33ea32221 */ /* 0x000fe20000010000 */
[----:B------:R-:W-:Y:S01]  /*2860*/  F2F.BF16.F32 R92, R92 ;  /* 0x0000005c005c7304 */ /* 0x000fe20000202000 */
[-C--:B------:R-:W-:Y:S01]  /*2870*/  FMUL.FTZ R104, R162, R158.reuse ;  /* 0x0000009ea2687220 */ /* 0x080fe20000410000 */
[C---:B------:R-:W-:Y:S01]  /*2880*/  FMUL.FTZ R159, R178.reuse, R159 ;  /* 0x0000009fb29f7220 */ /* 0x040fe20000410000 */
[C---:B------:R-:W-:Y:S01]  /*2890*/  FMUL.FTZ R161, R178.reuse, R149 ;  /* 0x00000095b2a17220 */ /* 0x040fe20000410000 */
[C---:B------:R-:W-:Y:S01]  /*28a0*/  FMUL.FTZ R167, R178.reuse, R145 ;  /* 0x00000091b2a77220 */ /* 0x040fe20000410000 */
[C---:B------:R-:W-:Y:S01]  /*28b0*/  FMUL.FTZ R166, R178.reuse, R197 ;  /* 0x000000c5b2a67220 */ /* 0x040fe20000410000 */
[C---:B------:R-:W-:Y:S01]  /*28c0*/  FMUL.FTZ R169, R178.reuse, R105 ;  /* 0x00000069b2a97220 */ /* 0x040fe20000410000 */
[C---:B------:R-:W-:Y:S01]  /*28d0*/  FMUL.FTZ R179, R178.reuse, R103 ;  /* 0x00000067b2b37220 */ /* 0x040fe20000410000 */
[----:B------:R-:W1:Y:S01]  /*28e0*/  F2F.BF16.F32 R142, R142 ;  /* 0x0000008e008e7304 */ /* 0x000e620000202000 */
[C---:B------:R-:W-:Y:S01]  /*28f0*/  FMUL.FTZ R184, R178.reuse, R201 ;  /* 0x000000c9b2b87220 */ /* 0x040fe20000410000 */
[C---:B------:R-:W-:Y:S01]  /*2900*/  FMUL.FTZ R193, R178.reuse, R101 ;  /* 0x00000065b2c17220 */ /* 0x040fe20000410000 */
[C---:B------:R-:W-:Y:S01]  /*2910*/  FMUL.FTZ R182, R178.reuse, R203 ;  /* 0x000000cbb2b67220 */ /* 0x040fe20000410000 */
[C---:B------:R-:W-:Y:S01]  /*2920*/  FMUL.FTZ R195, R178.reuse, R99 ;  /* 0x00000063b2c37220 */ /* 0x040fe20000410000 */
[----:B------:R-:W-:Y:S01]  /*2930*/  FMUL.FTZ R178, R178, R81 ;  /* 0x00000051b2b27220 */ /* 0x000fe20000410000 */
[-C--:B------:R-:W-:Y:S01]  /*2940*/  FMUL.FTZ R143, R163, R158.reuse ;  /* 0x0000009ea38f7220 */ /* 0x080fe20000410000 */
[----:B------:R-:W-:Y:S01]  /*2950*/  ISETP.NE.AND.EX P1, PT, RZ, UR11, PT, P1 ;  /* 0x0000000bff007c0c */ /* 0x000fe2000bf25310 */
[----:B------:R-:W-:Y:S01]  /*2960*/  F2F.BF16.F32 R89, R89 ;  /* 0x0000005900597304 */ /* 0x000fe20000202000 */
[----:B0-----:R-:W-:Y:S01]  /*2970*/  SHF.L.U32 R84, R84, 0x10, RZ ;  /* 0x0000001054547819 */ /* 0x001fe200000006ff */
[----:B------:R-:W-:Y:S01]  /*2980*/  @P2 FADD.FTZ R169, R68, R169 ;  /* 0x000000a944a92221 */ /* 0x000fe20000010000 */
[----:B------:R-:W-:Y:S01]  /*2990*/  @P2 FADD.FTZ R179, R70, R179 ;  /* 0x000000b346b32221 */ /* 0x000fe20000010000 */
[----:B------:R-:W-:Y:S01]  /*29a0*/  @P2 FADD.FTZ R159, R56, R159 ;  /* 0x0000009f389f2221 */ /* 0x000fe20000010000 */
[----:B------:R-:W-:Y:S01]  /*29b0*/  @P2 FADD.FTZ R161, R60, R161 ;  /* 0x000000a13ca12221 */ /* 0x000fe20000010000 */
[----:B------:R-:W-:Y:S01]  /*29c0*/  @P2 FADD.FTZ R166, R67, R166 ;  /* 0x000000a643a62221 */ /* 0x000fe20000010000 */
[----:B------:R-:W-:Y:S01]  /*29d0*/  @P2 FADD.FTZ R178, R75, R178 ;  /* 0x000000b24bb22221 */ /* 0x000fe20000010000 */
[----:B------:R-:W0:Y:S01]  /*29e0*/  F2F.BF16.F32 R90, R90 ;  /* 0x0000005a005a7304 */ /* 0x000e220000202000 */
[-C--:B------:R-:W-:Y:S01]  /*29f0*/  FMUL.FTZ R98, R169, R158.reuse ;  /* 0x0000009ea9627220 */ /* 0x080fe20000410000 */
[-C--:B------:R-:W-:Y:S01]  /*2a00*/  FMUL.FTZ R96, R179, R158.reuse ;  /* 0x0000009eb3607220 */ /* 0x080fe20000410000 */
[----:B------:R-:W-:Y:S01]  /*2a10*/  @P2 FADD.FTZ R182, R73, R182 ;  /* 0x000000b649b62221 */ /* 0x000fe20000010000 */
[-C--:B------:R-:W-:Y:S01]  /*2a20*/  FMUL.FTZ R91, R159, R158.reuse ;  /* 0x0000009e9f5b7220 */ /* 0x080fe20000410000 */
[----:B------:R-:W-:Y:S01]  /*2a30*/  @P2 FADD.FTZ R184, R71, R184 ;  /* 0x000000b847b82221 */ /* 0x000fe20000010000 */
[----:B-1----:R-:W-:Y:S01]  /*2a40*/  SHF.L.U32 R142, R142, 0x10, RZ ;  /* 0x000000108e8e7819 */ /* 0x002fe200000006ff */
[-C--:B------:R-:W-:Y:S01]  /*2a50*/  FMUL.FTZ R95, R161, R158.reuse ;  /* 0x0000009ea15f7220 */ /* 0x080fe20000410000 */
[----:B------:R-:W-:Y:S01]  /*2a60*/  F2F.BF16.F32 R97, R97 ;  /* 0x0000006100617304 */ /* 0x000fe20000202000 */
[----:B------:R-:W-:Y:S01]  /*2a70*/  @P2 FADD.FTZ R167, R66, R167 ;  /* 0x000000a742a72221 */ /* 0x000fe20000010000 */
[-C--:B------:R-:W-:Y:S01]  /*2a80*/  FMUL.FTZ R100, R166, R158.reuse ;  /* 0x0000009ea6647220 */ /* 0x080fe20000410000 */
[----:B------:R-:W-:Y:S01]  /*2a90*/  @P2 FADD.FTZ R165, R64, R165 ;  /* 0x000000a540a52221 */ /* 0x000fe20000010000 */
[----:B------:R-:W-:Y:S01]  /*2aa0*/  @P2 FADD.FTZ R195, R74, R195 ;  /* 0x000000c34ac32221 */ /* 0x000fe20000010000 */
[----:B------:R-:W1:Y:S01]  /*2ab0*/  @P1 LDC.64 R150, c[0x0][0x308] ;  /* 0x0000c200ff961b82 */ /* 0x000e620000000a00 */
[-C--:B------:R-:W-:Y:S01]  /*2ac0*/  FMUL.FTZ R147, R167, R158.reuse ;  /* 0x0000009ea7937220 */ /* 0x080fe20000410000 */
[----:B0-----:R-:W-:Y:S01]  /*2ad0*/  SHF.L.U32 R90, R90, 0x10, RZ ;  /* 0x000000105a5a7819 */ /* 0x001fe200000006ff */
[----:B------:R0:W-:Y:S01]  /*2ae0*/  F2F.BF16.F32 R186, R80 ;  /* 0x0000005000ba7304 */ /* 0x0001e20000202000 */
[----:B------:R-:W-:Y:S01]  /*2af0*/  FMUL.FTZ R107, R165, R158 ;  /* 0x0000009ea56b7220 */ /* 0x000fe20000410000 */
[----:B------:R-:W-:Y:S01]  /*2b00*/  @P2 FADD.FTZ R193, R72, R193 ;  /* 0x000000c148c12221 */ /* 0x000fe20000010000 */
[----:B------:R-:W-:-:S02]  /*2b10*/  ISETP.NE.U32.AND P2, PT, RZ, UR10, PT ;  /* 0x0000000aff007c0c */ /* 0x000fc4000bf45070 */
[----:B------:R-:W2:Y:S02]  /*2b20*/  @P1 LDC.64 R148, c[0x0][0x308] ;  /* 0x0000c200ff941b82 */ /* 0x000ea40000000a00 */
[----:B------:R-:W-:Y:S01]  /*2b30*/  ISETP.NE.AND.EX P2, PT, RZ, UR11, PT, P2 ;  /* 0x0000000bff007c0c */ /* 0x000fe2000bf45320 */
[----:B------:R-:W3:Y:S01]  /*2b40*/  F2F.BF16.F32 R93, R93 ;  /* 0x0000005d005d7304 */ /* 0x000ee20000202000 */
[----:B0-----:R-:W-:-:S03]  /*2b50*/  IMAD.WIDE.U32 R80, R82, 0x10000, RZ ;  /* 0x0001000052507825 */ /* 0x001fc600078e00ff */
[----:B------:R-:W-:Y:S01]  /*2b60*/  LOP3.LUT R144, R80, R83, RZ, 0xfc, !PT ;  /* 0x0000005350907212 */ /* 0x000fe200078efcff */
[----:B------:R-:W-:-:S03]  /*2b70*/  IMAD.WIDE.U32 R82, R88, 0x10000, RZ ;  /* 0x0001000058527825 */ /* 0x000fc600078e00ff */
[----:B------:R-:W0:Y:S01]  /*2b80*/  F2F.BF16.F32 R106, R106 ;  /* 0x0000006a006a7304 */ /* 0x000e220000202000 */
[----:B------:R-:W-:Y:S01]  /*2b90*/  LOP3.LUT R145, R81, R84, R85, 0xfe, !PT ;  /* 0x0000005451917212 */ /* 0x000fe200078efe55 */
[----:B------:R-:W-:Y:S01]  /*2ba0*/  FMUL.FTZ R84, R182, R158 ;  /* 0x0000009eb6547220 */ /* 0x000fe20000410000 */
[----:B------:R-:W-:Y:S01]  /*2bb0*/  IMAD.WIDE.U32 R80, R92, 0x10000, RZ ;  /* 0x000100005c507825 */ /* 0x000fe200078e00ff */
[----:B------:R-:W-:-:S03]  /*2bc0*/  LOP3.LUT R102, R82, R89, RZ, 0xfc, !PT ;  /* 0x0000005952667212 */ /* 0x000fc600078efcff */
[-C--:B------:R-:W-:Y:S01]  /*2bd0*/  FMUL.FTZ R89, R178, R158.reuse ;  /* 0x0000009eb2597220 */ /* 0x080fe20000410000 */
[----:B------:R-:W-:Y:S01]  /*2be0*/  FMUL.FTZ R88, R195, R158 ;  /* 0x0000009ec3587220 */ /* 0x000fe20000410000 */
[----:B---3--:R-:W-:Y:S01]  /*2bf0*/  LOP3.LUT R103, R83, R90, R93, 0xfe, !PT ;  /* 0x0000005a53677212 */ /* 0x008fe200078efe5d */
[----:B------:R-:W3:Y:S01]  /*2c00*/  F2F.BF16.F32 R104, R104 ;  /* 0x0000006800687304 */ /* 0x000ee20000202000 */
[----:B------:R-:W-:Y:S01]  /*2c10*/  LOP3.LUT R105, R81, R142, R97, 0xfe, !PT ;  /* 0x0000008e51697212 */ /* 0x000fe200078efe61 */
[----:B-1----:R-:W-:-:S04]  /*2c20*/  @P1 IMAD.WIDE.U32 R150, R191, 0x10, R150 ;  /* 0x00000010bf961825 */ /* 0x002fc800078e0096 */
[----:B--2---:R-:W-:Y:S02]  /*2c30*/  @P1 IMAD.WIDE.U32 R148, R189, 0x10, R148 ;  /* 0x00000010bd941825 */ /* 0x004fe400078e0094 */
[----:B------:R-:W-:Y:S02]  /*2c40*/  F2F.BF16.F32 R143, R143 ;  /* 0x0000008f008f7304 */ /* 0x000fe40000202000 */
[----:B0-----:R-:W-:-:S06]  /*2c50*/  IMAD.WIDE.U32 R82, R106, 0x10000, RZ ;  /* 0x000100006a527825 */ /* 0x001fcc00078e00ff */
[----:B------:R0:W-:Y:S08]  /*2c60*/  F2F.BF16.F32 R197, R98 ;  /* 0x0000006200c57304 */ /* 0x0001f00000202000 */
[----:B------:R1:W-:Y:S01]  /*2c70*/  F2F.BF16.F32 R188, R96 ;  /* 0x0000006000bc7304 */ /* 0x0003e20000202000 */
[-C--:B0-----:R-:W-:Y:S01]  /*2c80*/  FMUL.FTZ R98, R184, R158.reuse ;  /* 0x0000009eb8627220 */ /* 0x081fe20000410000 */
[----:B------:R-:W-:-:S06]  /*2c90*/  FMUL.FTZ R158, R193, R158 ;  /* 0x0000009ec19e7220 */ /* 0x000fcc0000410000 */
[----:B------:R-:W0:Y:S01]  /*2ca0*/  F2F.BF16.F32 R91, R91 ;  /* 0x0000005b005b7304 */ /* 0x000e220000202000 */
[----:B-1----:R-:W1:Y:S07]  /*2cb0*/  LDC.64 R96, c[0x0][0x2f8] ;  /* 0x0000be00ff607b82 */ /* 0x002e6e0000000a00 */
[----:B------:R3:W-:Y:S08]  /*2cc0*/  F2F.BF16.F32 R156, R100 ;  /* 0x00000064009c7304 */ /* 0x0007f00000202000 */
[----:B------:R-:W2:Y:S01]  /*2cd0*/  F2F.BF16.F32 R95, R95 ;  /* 0x0000005f005f7304 */ /* 0x000ea20000202000 */
[----:B---3--:R-:W-:-:S02]  /*2ce0*/  SHF.L.U32 R100, R104, 0x10, RZ ;  /* 0x0000001068647819 */ /* 0x008fc400000006ff */
[----:B0-----:R-:W-:Y:S01]  /*2cf0*/  LOP3.LUT R104, R80, R91, RZ, 0xfc, !PT ;  /* 0x0000005b50687212 */ /* 0x001fe200078efcff */
[----:B------:R-:W-:Y:S01]  /*2d00*/  IMAD.WIDE.U32 R80, R186, 0x10000, RZ ;  /* 0x00010000ba507825 */ /* 0x000fe200078e00ff */
[----:B------:R-:W-:Y:S02]  /*2d10*/  LOP3.LUT R101, R83, R100, R143, 0xfe, !PT ;  /* 0x0000006453657212 */ /* 0x000fe400078efe8f */
[----:B------:R-:W0:Y:S01]  /*2d20*/  @P1 LDC.64 R142, c[0x0][0x308] ;  /* 0x0000c200ff8e1b82 */ /* 0x000e220000000a00 */
[----:B------:R3:W4:Y:S01]  /*2d30*/  F2F.BF16.F32 R190, R84 ;  /* 0x0000005400be7304 */ /* 0x0007220000202000 */
[----:B------:R-:W-:Y:S02]  /*2d40*/  LOP3.LUT R92, R80, R197, RZ, 0xfc, !PT ;  /* 0x000000c5505c7212 */ /* 0x000fe400078efcff */
[----:B------:R-:W-:Y:S02]  /*2d50*/  SEL R80, R87, R76, P2 ;  /* 0x0000004c57507207 */ /* 0x000fe40001000000 */
[----:B------:R-:W-:-:S02]  /*2d60*/  SEL R87, R154, R79, P2 ;  /* 0x0000004f9a577207 */ /* 0x000fc40001000000 */
[----:B--2---:R-:W-:Y:S01]  /*2d70*/  LOP3.LUT R100, R82, R95, RZ, 0xfc, !PT ;  /* 0x0000005f52647212 */ /* 0x004fe200078efcff */
[----:B------:R2:W1:Y:S01]  /*2d80*/  F2F.BF16.F32 R99, R98 ;  /* 0x0000006200637304 */ /* 0x0004620000202000 */
[----:B---3--:R-:W-:Y:S01]  /*2d90*/  IMAD.WIDE.U32 R84, R146, 0x10000, RZ ;  /* 0x0001000092547825 */ /* 0x008fe200078e00ff */
[----:B------:R-:W-:-:S03]  /*2da0*/  SEL R82, R153, R78, P2 ;  /* 0x0000004e99527207 */ /* 0x000fc60001000000 */
[----:B----4-:R-:W-:-:S03]  /*2db0*/  IMAD.WIDE.U32 R90, R190, 0x10000, RZ ;  /* 0x00010000be5a7825 */ /* 0x010fc600078e00ff */
[----:B------:R-:W3:Y:S01]  /*2dc0*/  F2F.BF16.F32 R89, R89 ;  /* 0x0000005900597304 */ /* 0x000ee20000202000 */
[----:B--2---:R-:W-:Y:S02]  /*2dd0*/  SHF.L.U32 R98, R156, 0x10, RZ ;  /* 0x000000109c627819 */ /* 0x004fe400000006ff */
[----:B-1----:R-:W-:-:S05]  /*2de0*/  SHF.L.U32 R93, R99, 0x10, RZ ;  /* 0x00000010635d7819 */ /* 0x002fca00000006ff */
[----:B------:R-:W1:Y:S01]  /*2df0*/  F2F.BF16.F32 R147, R147 ;  /* 0x0000009300937304 */ /* 0x000e620000202000 */
[----:B0-----:R-:W-:Y:S01]  /*2e00*/  @P1 IMAD.WIDE.U32 R142, R183, 0x10, R142 ;  /* 0x00000010b78e1825 */ /* 0x001fe200078e008e */
[----:B------:R-:W-:Y:S02]  /*2e10*/  LOP3.LUT R93, R81, R93, R188, 0xfe, !PT ;  /* 0x0000005d515d7212 */ /* 0x000fe400078efebc */
[----:B------:R-:W-:Y:S02]  /*2e20*/  SEL R81, R86, R77, P2 ;  /* 0x0000004d56517207 */ /* 0x000fe40001000000 */
[----:B---3--:R-:W-:Y:S02]  /*2e30*/  SHF.L.U32 R95, R89, 0x10, RZ ;  /* 0x00000010595f7819 */ /* 0x008fe400000006ff */
[----:B------:R0:W2:Y:S01]  /*2e40*/  F2F.BF16.F32 R83, R88 ;  /* 0x0000005800537304 */ /* 0x0000a20000202000 */
[----:B------:R-:W-:Y:S02]  /*2e50*/  SEL R86, R157, R78, P2 ;  /* 0x0000004e9d567207 */ /* 0x000fe40001000000 */
[----:B-1----:R-:W-:-:S05]  /*2e60*/  LOP3.LUT R99, R85, R98, R147, 0xfe, !PT ;  /* 0x0000006255637212 */ /* 0x002fca00078efe93 */
[----:B------:R-:W1:Y:S01]  /*2e70*/  F2F.BF16.F32 R107, R107 ;  /* 0x0000006b006b7304 */ /* 0x000e620000202000 */
[----:B0-----:R-:W0:Y:S01]  /*2e80*/  @P1 LDC.64 R88, c[0x0][0x308] ;  /* 0x0000c200ff581b82 */ /* 0x001e220000000a00 */
[----:B------:R-:W-:Y:S01]  /*2e90*/  IMAD.WIDE.U32 R146, R191, 0x8, R96 ;  /* 0x00000008bf927825 */ /* 0x000fe200078e0060 */
[----:B------:R-:W-:Y:S02]  /*2ea0*/  SEL R85, R152, R77, P2 ;  /* 0x0000004d98557207 */ /* 0x000fe40001000000 */
[----:B--2---:R-:W-:Y:S02]  /*2eb0*/  LOP3.LUT R95, R91, R95, R83, 0xfe, !PT ;  /* 0x0000005f5b5f7212 */ /* 0x004fe400078efe53 */
[----:B------:R-:W-:Y:S02]  /*2ec0*/  SEL R83, R94, R79, P2 ;  /* 0x0000004f5e537207 */ /* 0x000fe40001000000 */
[----:B------:R-:W2:Y:S01]  /*2ed0*/  @P1 LDC.64 R152, c[0x0][0x308] ;  /* 0x0000c200ff981b82 */ /* 0x000ea20000000a00 */
[----:B------:R-:W3:Y:S02]  /*2ee0*/  F2F.BF16.F32 R91, R158 ;  /* 0x0000009e005b7304 */ /* 0x000ee40000202000 */
[----:B------:R-:W-:Y:S01]  /*2ef0*/  @P1 STG.E.128 desc[UR6][R150.64], R80 ;  /* 0x0000005096001986 */ /* 0x000fe2000c101d06 */
[----:B-1----:R-:W-:-:S02]  /*2f00*/  LOP3.LUT R98, R84, R107, RZ, 0xfc, !PT ;  /* 0x0000006b54627212 */ /* 0x002fc400078efcff */
[----:B------:R-:W-:Y:S02]  /*2f10*/  SEL R84, R155, R76, P2 ;  /* 0x0000004c9b547207 */ /* 0x000fe40001000000 */
[----:B------:R-:W1:Y:S01]  /*2f20*/  @P1 LDC.64 R106, c[0x0][0x308] ;  /* 0x0000c200ff6a1b82 */ /* 0x000e620000000a00 */
[----:B------:R4:W-:Y:S01]  /*2f30*/  STG.E.64 desc[UR6][R146.64], R144 ;  /* 0x0000009092007986 */ /* 0x0009e2000c101b06 */
[----:B------:R-:W-:-:S03]  /*2f40*/  IMAD.WIDE.U32 R154, R189, 0x8, R96 ;  /* 0x00000008bd9a7825 */ /* 0x000fc600078e0060 */
[----:B------:R-:W-:Y:S01]  /*2f50*/  @P1 STG.E.128 desc[UR6][R148.64], R84 ;  /* 0x0000005494001986 */ /* 0x000fe2000c101d06 */
[----:B0-----:R-:W-:Y:S01]  /*2f60*/  @P1 IMAD.WIDE.U32 R156, R187, 0x10, R88 ;  /* 0x00000010bb9c1825 */ /* 0x001fe200078e0058 */
[----:B---3--:R-:W-:Y:S02]  /*2f70*/  LOP3.LUT R94, R90, R91, RZ, 0xfc, !PT ;  /* 0x0000005b5a5e7212 */ /* 0x008fe400078efcff */
[----:B------:R0:W-:Y:S01]  /*2f80*/  STG.E.64 desc[UR6][R154.64], R102 ;  /* 0x000000669a007986 */ /* 0x0001e2000c101b06 */
[----:B------:R-:W-:Y:S01]  /*2f90*/  SEL R88, R159, R76, P2 ;  /* 0x0000004c9f587207 */ /* 0x000fe20001000000 */
[--C-:B------:R-:W-:Y:S01]  /*2fa0*/  IMAD.WIDE.U32 R158, R187, 0x8, R96.reuse ;  /* 0x00000008bb9e7825 */ /* 0x100fe200078e0060 */
[----:B------:R-:W-:Y:S02]  /*2fb0*/  SEL R89, R168, R77, P2 ;  /* 0x0000004da8597207 */ /* 0x000fe40001000000 */
[----:B------:R-:W-:Y:S01]  /*2fc0*/  SEL R90, R171, R78, P2 ;  /* 0x0000004eab5a7207 */ /* 0x000fe20001000000 */
[----:B----4-:R-:W3:Y:S01]  /*2fd0*/  @P1 LDC.64 R144, c[0x0][0x308] ;  /* 0x0000c200ff901b82 */ /* 0x010ee20000000a00 */
[----:B------:R-:W-:Y:S01]  /*2fe0*/  SEL R91, R170, R79, P2 ;  /* 0x0000004faa5b7207 */ /* 0x000fe20001000000 */
[----:B------:R-:W-:Y:S01]  /*2ff0*/  IMAD.WIDE.U32 R146, R185, 0x8, R96 ;  /* 0x00000008b9927825 */ /* 0x000fe200078e0060 */
[----:B------:R-:W-:-:S02]  /*3000*/  SEL R80, R161, R76, P2 ;  /* 0x0000004ca1507207 */ /* 0x000fc40001000000 */
[----:B------:R-:W-:Y:S01]  /*3010*/  SEL R81, R160, R77, P2 ;  /* 0x0000004da0517207 */ /* 0x000fe20001000000 */
[----:B------:R4:W-:Y:S01]  /*3020*/  @P1 STG.E.128 desc[UR6][R156.64], R88 ;  /* 0x000000589c001986 */ /* 0x0009e2000c101d06 */
[----:B------:R-:W-:Y:S01]  /*3030*/  SEL R82, R163, R78, P2 ;  /* 0x0000004ea3527207 */ /* 0x000fe20001000000 */
[----:B0-----:R-:W-:Y:S01]  /*3040*/  IMAD.WIDE.U32 R102, R183, 0x8, R96 ;  /* 0x00000008b7667825 */ /* 0x001fe200078e0060 */
[----:B------:R-:W-:Y:S01]  /*3050*/  SEL R83, R162, R79, P2 ;  /* 0x0000004fa2537207 */ /* 0x000fe20001000000 */
[----:B------:R0:W-:Y:S01]  /*3060*/  STG.E.64 desc[UR6][R158.64], R104 ;  /* 0x000000689e007986 */ /* 0x0001e2000c101b06 */
[----:B------:R-:W-:Y:S01]  /*3070*/  SEL R84, R165, R76, P2 ;  /* 0x0000004ca5547207 */ /* 0x000fe20001000000 */
[----:B-1----:R-:W-:Y:S01]  /*3080*/  @P1 IMAD.WIDE.U32 R106, R185, 0x10, R106 ;  /* 0x00000010b96a1825 */ /* 0x002fe200078e006a */
[----:B------:R-:W-:Y:S02]  /*3090*/  SEL R85, R164, R77, P2 ;  /* 0x0000004da4557207 */ /* 0x000fe40001000000 */
[----:B------:R-:W-:Y:S01]  /*30a0*/  SEL R86, R167, R78, P2 ;  /* 0x0000004ea7567207 */ /* 0x000fe20001000000 */
[----:B--2---:R-:W-:Y:S01]  /*30b0*/  @P1 IMAD.WIDE.U32 R152, R177, 0x10, R152 ;  /* 0x00000010b1981825 */ /* 0x004fe200078e0098 */
[----:B------:R-:W-:Y:S01]  /*30c0*/  SEL R87, R166, R79, P2 ;  /* 0x0000004fa6577207 */ /* 0x000fe20001000000 */
[----:B------:R1:W-:Y:S04]  /*30d0*/  @P1 STG.E.128 desc[UR6][R106.64], R80 ;  /* 0x000000506a001986 */ /* 0x0003e8000c101d06 */
[----:B------:R1:W-:Y:S01]  /*30e0*/  STG.E.64 desc[UR6][R146.64], R100 ;  /* 0x0000006492007986 */ /* 0x0003e2000c101b06 */
[----:B----4-:R-:W-:Y:S01]  /*30f0*/  SEL R88, R169, R76, P2 ;  /* 0x0000004ca9587207 */ /* 0x010fe20001000000 */
[----:B0-----:R-:W-:Y:S01]  /*3100*/  IMAD.WIDE.U32 R104, R177, 0x8, R96 ;  /* 0x00000008b1687825 */ /* 0x001fe200078e0060 */
[----:B------:R-:W-:Y:S01]  /*3110*/  SEL R89, R180, R77, P2 ;  /* 0x0000004db4597207 */ /* 0x000fe20001000000 */
[----:B------:R1:W-:Y:S01]  /*3120*/  @P1 STG.E.128 desc[UR6][R142.64], R84 ;  /* 0x000000548e001986 */ /* 0x0003e2000c101d06 */
[----:B------:R-:W-:Y:S01]  /*3130*/  SEL R90, R179, R78, P2 ;  /* 0x0000004eb35a7207 */ /* 0x000fe20001000000 */
[----:B---3--:R-:W-:Y:S01]  /*3140*/  @P1 IMAD.WIDE.U32 R144, R181, 0x10, R144 ;  /* 0x00000010b5901825 */ /* 0x008fe200078e0090 */
[----:B------:R-:W-:Y:S01]  /*3150*/  SEL R91, R184, R79, P2 ;  /* 0x0000004fb85b7207 */ /* 0x000fe20001000000 */
[----:B------:R1:W-:Y:S01]  /*3160*/  STG.E.64 desc[UR6][R102.64], R98 ;  /* 0x0000006266007986 */ /* 0x0003e2000c101b06 */
[----:B------:R-:W-:Y:S01]  /*3170*/  SEL R76, R193, R76, P2 ;  /* 0x0000004cc14c7207 */ /* 0x000fe20001000000 */
[----:B------:R-:W-:Y:S01]  /*3180*/  IMAD.WIDE.U32 R96, R181, 0x8, R96 ;  /* 0x00000008b5607825 */ /* 0x000fe200078e0060 */
[----:B------:R-:W-:Y:S01]  /*3190*/  SEL R77, R182, R77, P2 ;  /* 0x0000004db64d7207 */ /* 0x000fe20001000000 */
[----:B------:R1:W-:Y:S01]  /*31a0*/  @P1 STG.E.128 desc[UR6][R152.64], R88 ;  /* 0x0000005898001986 */ /* 0x0003e2000c101d06 */
[----:B------:R-:W-:-:S02]  /*31b0*/  SEL R78, R195, R78, P2 ;  /* 0x0000004ec34e7207 */ /* 0x000fc40001000000 */
[----:B------:R-:W-:Y:S01]  /*31c0*/  SEL R79, R178, R79, P2 ;  /* 0x0000004fb24f7207 */ /* 0x000fe20001000000 */
[----:B------:R1:W-:Y:S01]  /*31d0*/  STG.E.64 desc[UR6][R104.64], R92 ;  /* 0x0000005c68007986 */ /* 0x0003e2000c101b06 */
[----:B------:R-:W-:Y:S02]  /*31e0*/  SEL R180, RZ, 0x1, P3 ;  /* 0x00000001ffb47807 */ /* 0x000fe40001800000 */
[----:B------:R-:W-:Y:S01]  /*31f0*/  MOV R182, UR14 ;  /* 0x0000000e00b67c02 */ /* 0x000fe20008000f00 */
[----:B------:R1:W-:Y:S01]  /*3200*/  @P1 STG.E.128 desc[UR6][R144.64], R76 ;  /* 0x0000004c90001986 */ /* 0x0003e2000c101d06 */
[----:B------:R-:W-:-:S03]  /*3210*/  ISETP.GE.AND P1, PT, R176, UR13, PT ;  /* 0x0000000db0007c0c */ /* 0x000fc6000bf26270 */
        /* <DEDUP_REMOVED lines=58> */
.L_x_5279:
[----:B------:R-:W0:Y:S01]  /*35c0*/  S2UR UR4, SR_CTAID.X ;  /* 0x00000000000479c3 */ /* 0x000e220000002500 */
[----:B------:R-:W-:-:S07]  /*35d0*/  LOP3.LUT R19, R0, 0xff, RZ, 0xc0, !PT ;  /* 0x000000ff00137812 */ /* 0x000fce00078ec0ff */
[----:B------:R-:W2:Y:S08]  /*35e0*/  LDC.64 R2, c[0x0][0x2d0] ;  /* 0x0000b400ff027b82 */ /* 0x000eb00000000a00 */
[----:B------:R-:W3:Y:S01]  /*35f0*/  LDC.64 R16, c[0x0][0x2d8] ;  /* 0x0000b600ff107b82 */ /* 0x000ee20000000a00 */
[----:B0-----:R-:W-:Y:S01]  /*3600*/  LEA.HI R18, R0, UR4, RZ, 0x18 ;  /* 0x0000000400127c11 */ /* 0x001fe2000f8fc0ff */
[----:B------:R-:W-:-:S04]  /*3610*/  ULDC UR4, c[0x0][0x218] ;  /* 0x0000860000047ab9 */ /* 0x000fc80000000800 */
[----:B------:R-:W-:-:S05]  /*3620*/  IMAD R18, R18, UR4, RZ ;  /* 0x0000000412127c24 */ /* 0x000fca000f8e02ff */
[----:B------:R-:W-:-:S05]  /*3630*/  LEA.HI R19, R18, R19, RZ, 0x1e ;  /* 0x0000001312137211 */ /* 0x000fca00078ff0ff */
[----:B--2---:R-:W-:-:S04]  /*3640*/  IMAD.WIDE.U32 R2, R19, 0x10, R2 ;  /* 0x0000001013027825 */ /* 0x004fc800078e0002 */
        /* <DEDUP_REMOVED lines=16> */
.L_x_5280:
[----:B------:R-:W-:Y:S01]  /*3750*/  HFMA2.MMA R95, -RZ, RZ, 0, 9.5367431640625e-07 ;  /* 0x00000010ff5f7435 */ /* 0x000fe200000001ff */
[----:B------:R-:W-:Y:S02]  /*3760*/  MOV R94, R47 ;  /* 0x0000002f005e7202 */ /* 0x000fe40000000f00 */
[----:B------:R-:W-:Y:S02]  /*3770*/  MOV R202, 0x1f ;  /* 0x0000001f00ca7802 */ /* 0x000fe40000000f00 */
[----:B------:R-:W-:-:S07]  /*3780*/  MOV R93, 0xffffffff ;  /* 0xffffffff005d7802 */ /* 0x000fce0000000f00 */
[----:B-----5:R-:W-:Y:S05]  /*3790*/  WARPSYNC.COLLECTIVE R93, `(.L_x_5283) ;  /* 0x000000005d087348 */ /* 0x020fea0003c00000 */
[----:B------:R0:W1:Y:S02]  /*37a0*/  SHFL.DOWN P3, R91, R94, R95, R202 ;  /* 0x0800005f5e5b7389 */ /* 0x00006400000600ca */
[----:B01---5:R-:W-:Y:S01]  /*37b0*/  ENDCOLLECTIVE ;  /* 0x000000000000791b */ /* 0x023fe20003800000 */
.L_x_5283:
[----:B------:R-:W-:Y:S02]  /*37c0*/  MOV R94, R19 ;  /* 0x00000013005e7202 */ /* 0x000fe40000000f00 */
[----:B------:R-:W-:-:S07]  /*37d0*/  MOV R16, R91 ;  /* 0x0000005b00107202 */ /* 0x000fce0000000f00 */
[----:B------:R-:W-:Y:S05]  /*37e0*/  WARPSYNC.COLLECTIVE R93, `(.L_x_5284) ;  /* 0x000000005d087348 */ /* 0x000fea0003c00000 */
[----:B------:R0:W1:Y:S02]  /*37f0*/  SHFL.DOWN P3, R91, R94, R95, R202 ;  /* 0x0800005f5e5b7389 */ /* 0x00006400000600ca */
[----:B01----:R-:W-:Y:S01]  /*3800*/  ENDCOLLECTIVE ;  /* 0x000000000000791b */ /* 0x003fe20003800000 */
.L_x_5284:
[----:B------:R-:W-:Y:S01]  /*3810*/  FADD.FTZ R16, R47, R16 ;  /* 0x000000102f107221 */ /* 0x000fe20000010000 */
[----:B------:R-:W-:-:S04]  /*3820*/  HFMA2.MMA R95, -RZ, RZ, 0, 4.76837158203125e-07 ;  /* 0x00000008ff5f7435 */ /* 0x000fc800000001ff */
[----:B------:R-:W-:Y:S02]  /*3830*/  MOV R94, R16 ;  /* 0x00000010005e7202 */ /* 0x000fe40000000f00 */
[----:B------:R-:W-:-:S07]  /*3840*/  MOV R18, R91 ;  /* 0x0000005b00127202 */ /* 0x000fce0000000f00 */
[----:B------:R-:W-:Y:S05]  /*3850*/  WARPSYNC.COLLECTIVE R93, `(.L_x_5285) ;  /* 0x000000005d087348 */ /* 0x000fea0003c00000 */
[----:B------:R0:W1:Y:S02]  /*3860*/  SHFL.DOWN P3, R91, R94, R95, R202 ;  /* 0x0800005f5e5b7389 */ /* 0x00006400000600ca */
[----:B01----:R-:W-:Y:S01]  /*3870*/  ENDCOLLECTIVE ;  /* 0x000000000000791b */ /* 0x003fe20003800000 */
.L_x_5285:
[----:B------:R-:W-:-:S05]  /*3880*/  FADD.FTZ R18, R19, R18 ;  /* 0x0000001213127221 */ /* 0x000fca0000010000 */
[----:B------:R-:W-:Y:S02]  /*3890*/  MOV R94, R18 ;  /* 0x00000012005e7202 */ /* 0x000fe40000000f00 */
[----:B------:R-:W-:-:S07]  /*38a0*/  MOV R81, R91 ;  /* 0x0000005b00517202 */ /* 0x000fce0000000f00 */
[----:B------:R-:W-:Y:S05]  /*38b0*/  WARPSYNC.COLLECTIVE R93, `(.L_x_5286) ;  /* 0x000000005d087348 */ /* 0x000fea0003c00000 */
[----:B------:R0:W1:Y:S02]  /*38c0*/  SHFL.DOWN P3, R91, R94, R95, R202 ;  /* 0x0800005f5e5b7389 */ /* 0x00006400000600ca */
[----:B01----:R-:W-:Y:S01]  /*38d0*/  ENDCOLLECTIVE ;  /* 0x000000000000791b */ /* 0x003fe20003800000 */
.L_x_5286:
[----:B------:R-:W-:Y:S01]  /*38e0*/  FADD.FTZ R81, R16, R81 ;  /* 0x0000005110517221 */ /* 0x000fe20000010000 */
[----:B------:R-:W-:Y:S01]  /*38f0*/  MOV R16, R83 ;  /* 0x0000005300107202 */ /* 0x000fe20000000f00 */
[----:B------:R-:W-:-:S03]  /*3900*/  HFMA2.MMA R95, -RZ, RZ, 0, 2.384185791015625e-07 ;  /* 0x00000004ff5f7435 */ /* 0x000fc600000001ff */
[----:B------:R-:W-:Y:S02]  /*3910*/  MOV R94, R81 ;  /* 0x00000051005e7202 */ /* 0x000fe40000000f00 */
[----:B------:R-:W-:-:S07]  /*3920*/  MOV R87, R91 ;  /* 0x0000005b00577202 */ /* 0x000fce0000000f00 */
[----:B------:R-:W-:Y:S05]  /*3930*/  WARPSYNC.COLLECTIVE R93, `(.L_x_5287) ;  /* 0x000000005d087348 */ /* 0x000fea0003c00000 */
[----:B------:R0:W1:Y:S02]  /*3940*/  SHFL.DOWN P3, R91, R94, R95, R202 ;  /* 0x0800005f5e5b7389 */ /* 0x00006400000600ca */
[----:B01----:R-:W-:Y:S01]  /*3950*/  ENDCOLLECTIVE ;  /* 0x000000000000791b */ /* 0x003fe20003800000 */
.L_x_5287:
[----:B------:R-:W-:Y:S01]  /*3960*/  FADD.FTZ R87, R18, R87 ;  /* 0x0000005712577221 */ /* 0x000fe20000010000 */
[----:B------:R-:W-:-:S04]  /*3970*/  MOV R18, R86 ;  /* 0x0000005600127202 */ /* 0x000fc80000000f00 */
[----:B------:R-:W-:Y:S02]  /*3980*/  MOV R94, R87 ;  /* 0x00000057005e7202 */ /* 0x000fe40000000f00 */
[----:B------:R-:W-:-:S07]  /*3990*/  MOV R46, R91 ;  /* 0x0000005b002e7202 */ /* 0x000fce0000000f00 */
[----:B------:R-:W-:Y:S05]  /*39a0*/  WARPSYNC.COLLECTIVE R93, `(.L_x_5288) ;  /* 0x000000005d087348 */ /* 0x000fea0003c00000 */
[----:B------:R0:W1:Y:S02]  /*39b0*/  SHFL.DOWN P3, R91, R94, R95, R202 ;  /* 0x0800005f5e5b7389 */ /* 0x00006400000600ca */
[----:B01----:R-:W-:Y:S01]  /*39c0*/  ENDCOLLECTIVE ;  /* 0x000000000000791b */ /* 0x003fe20003800000 */
.L_x_5288:
[----:B------:R-:W-:Y:S01]  /*39d0*/  FADD.FTZ R88, R81, R46 ;  /* 0x0000002e51587221 */ /* 0x000fe20000010000 */
[----:B------:R-:W-:Y:S01]  /*39e0*/  MOV R46, R82 ;  /* 0x00000052002e7202 */ /* 0x000fe20000000f00 */
[----:B------:R-:W-:-:S03]  /*39f0*/  HFMA2.MMA R95, -RZ, RZ, 0, 1.1920928955078125e-07 ;  /* 0x00000002ff5f7435 */ /* 0x000fc600000001ff */
[----:B------:R-:W-:Y:S02]  /*3a00*/  MOV R94, R88 ;  /* 0x00000058005e7202 */ /* 0x000fe40000000f00 */
[----:B------:R-:W-:-:S07]  /*3a10*/  MOV R80, R91 ;  /* 0x0000005b00507202 */ /* 0x000fce0000000f00 */
[----:B------:R-:W-:Y:S05]  /*3a20*/  WARPSYNC.COLLECTIVE R93, `(.L_x_5289) ;  /* 0x000000005d087348 */ /* 0x000fea0003c00000 */
[----:B------:R0:W1:Y:S02]  /*3a30*/  SHFL.DOWN P3, R91, R94, R95, R202 ;  /* 0x0800005f5e5b7389 */ /* 0x00006400000600ca */
[----:B01----:R-:W-:Y:S01]  /*3a40*/  ENDCOLLECTIVE ;  /* 0x000000000000791b */ /* 0x003fe20003800000 */
.L_x_5289:
[----:B------:R-:W-:-:S05]  /*3a50*/  FADD.FTZ R80, R87, R80 ;  /* 0x0000005057507221 */ /* 0x000fca0000010000 */
[----:B------:R-:W-:Y:S02]  /*3a60*/  MOV R94, R80 ;  /* 0x00000050005e7202 */ /* 0x000fe40000000f00 */
[----:B------:R-:W-:-:S07]  /*3a70*/  MOV R19, R91 ;  /* 0x0000005b00137202 */ /* 0x000fce0000000f00 */
[----:B------:R-:W-:Y:S05]  /*3a80*/  WARPSYNC.COLLECTIVE R93, `(.L_x_5290) ;  /* 0x000000005d087348 */ /* 0x000fea0003c00000 */
[----:B------:R0:W1:Y:S02]  /*3a90*/  SHFL.DOWN P3, R91, R94, R95, R202 ;  /* 0x0800005f5e5b7389 */ /* 0x00006400000600ca */
[----:B01----:R-:W-:Y:S01]  /*3aa0*/  ENDCOLLECTIVE ;  /* 0x000000000000791b */ /* 0x003fe20003800000 */
.L_x_5290:
[----:B------:R-:W-:Y:S01]  /*3ab0*/  FADD.FTZ R89, R88, R19 ;  /* 0x0000001358597221 */ /* 0x000fe20000010000 */
[----:B------:R-:W-:Y:S01]  /*3ac0*/  MOV R19, R85 ;  /* 0x0000005500137202 */ /* 0x000fe20000000f00 */
[----:B------:R-:W-:-:S03]  /*3ad0*/  HFMA2.MMA R95, -RZ, RZ, 0, 5.9604644775390625e-08 ;  /* 0x00000001ff5f7435 */ /* 0x000fc600000001ff */
[----:B------:R-:W-:Y:S02]  /*3ae0*/  MOV R94, R89 ;  /* 0x00000059005e7202 */ /* 0x000fe40000000f00 */
[----:B------:R-:W-:-:S07]  /*3af0*/  MOV R47, R91 ;  /* 0x0000005b002f7202 */ /* 0x000fce0000000f00 */
[----:B------:R-:W-:Y:S05]  /*3b00*/  WARPSYNC.COLLECTIVE R93, `(.L_x_5291) ;  /* 0x000000005d087348 */ /* 0x000fea0003c00000 */
[----:B------:R0:W1:Y:S02]  /*3b10*/  SHFL.DOWN P3, R91, R94, R95, R202 ;  /* 0x0800005f5e5b7389 */ /* 0x00006400000600ca */
[----:B01----:R-:W-:Y:S01]  /*3b20*/  ENDCOLLECTIVE ;  /* 0x000000000000791b */ /* 0x003fe20003800000 */
.L_x_5291:
[----:B------:R-:W-:Y:S01]  /*3b30*/  FADD.FTZ R90, R80, R47 ;  /* 0x0000002f505a7221 */ /* 0x000fe20000010000 */
[----:B------:R-:W-:-:S04]  /*3b40*/  MOV R47, R84 ;  /* 0x00000054002f7202 */ /* 0x000fc80000000f00 */
[----:B------:R-:W-:Y:S02]  /*3b50*/  MOV R94, R90 ;  /* 0x0000005a005e7202 */ /* 0x000fe40000000f00 */
[----:B------:R-:W-:-:S07]  /*3b60*/  MOV R92, R91 ;  /* 0x0000005b005c7202 */ /* 0x000fce0000000f00 */
[----:B------:R-:W-:Y:S05]  /*3b70*/  WARPSYNC.COLLECTIVE R93, `(.L_x_5292) ;  /* 0x000000005d087348 */ /* 0x000fea0003c00000 */
[----:B------:R0:W1:Y:S02]  /*3b80*/  SHFL.DOWN P3, R91, R94, R95, R202 ;  /* 0x0800005f5e5b7389 */ /* 0x00006400000600ca */
[----:B01----:R-:W-:Y:S01]  /*3b90*/  ENDCOLLECTIVE ;  /* 0x000000000000791b */ /* 0x003fe20003800000 */
.L_x_5292:
[----:B------:R-:W-:Y:S05]  /*3ba0*/  BRA `(.L_x_5293) ;  /* 0xffffffe000b47947 */ /* 0x000fea000383ffff */
.L_x_5294:
        /* <DEDUP_REMOVED lines=13> */
.L_x_15223:


//--------------------- .text._ZN10layer_norm13ln_bwd_kernelINS_13Kernel_traitsI13__nv_bfloat16S2_fS2_fjLj7168ELj1ELj1ELj8ELj8ENS_18Kernel_traits_baseILj7168ES2_S2_fS2_fjLj256EEEEELb0ELb0ELb1ELb0EEEvNS_9BwdParamsE --------------------------
	.section	.text._ZN10layer_norm13ln_bwd_kernelINS_13Kernel_traitsI13__nv_bfloat16S2_fS2_fjLj7168ELj1ELj1ELj8ELj8ENS_18Kernel_traits_baseILj7168ES2_S2_fS2_fjLj256EEEEELb0ELb0ELb1ELb0EEEvNS_9BwdParamsE,"ax",@progbits
	.align	128
        .global         _ZN10layer_norm13ln_bwd_kernelINS_13Kernel_traitsI13__nv_bfloat16S2_fS2_fjLj7168ELj1ELj1ELj8ELj8ENS_18Kernel_traits_baseILj7168ES2_S2_fS2_fjLj256EEEEELb0ELb0ELb1ELb0EEEvNS_9BwdParamsE
        .type           _ZN10layer_norm13ln_bwd_kernelINS_13Kernel_traitsI13__nv_bfloat16S2_fS2_fjLj7168ELj1ELj1ELj8ELj8ENS_18Kernel_traits_baseILj7168ES2_S2_fS2_fjLj256EEEEELb0ELb0ELb1ELb0EEEvNS_9BwdParamsE,@function
        .size           _ZN10layer_norm13ln_bwd_kernelINS_13Kernel_traitsI13__nv_bfloat16S2_fS2_fjLj7168ELj1ELj1ELj8ELj8ENS_18Kernel_traits_baseILj7168ES2_S2_fS2_fjLj256EEEEELb0ELb0ELb1ELb0EEEvNS_9BwdParamsE,(.L_x_15224 - _ZN10layer_norm13ln_bwd_kernelINS_13Kernel_traitsI13__nv_bfloat16S2_fS2_fjLj7168ELj1ELj1ELj8ELj8ENS_18Kernel_traits_baseILj7168ES2_S2_fS2_fjLj256EEEEELb0ELb0ELb1ELb0EEEvNS_9BwdParamsE)
        .other          _ZN10layer_norm13ln_bwd_kernelINS_13Kernel_traitsI13__nv_bfloat16S2_fS2_fjLj7168ELj1ELj1ELj8ELj8ENS_18Kernel_traits_baseILj7168ES2_S2_fS2_fjLj256EEEEELb0ELb0ELb1ELb0EEEvNS_9BwdParamsE,@"STO_CUDA_ENTRY STV_DEFAULT"
_ZN10layer_norm13ln_bwd_kernelINS_13Kernel_traitsI13__nv_bfloat16S2_fS2_fjLj7168ELj1ELj1ELj8ELj8ENS_18Kernel_traits_baseILj7168ES2_S2_fS2_fjLj256EEEEELb0ELb0ELb1ELb0EEEvNS_9BwdParamsE:
.text._ZN10layer_norm13ln_bwd_kernelINS_13Kernel_traitsI13__nv_bfloat16S2_fS2_fjLj7168ELj1ELj1ELj8ELj8ENS_18Kernel_traits_baseILj7168ES2_S2_fS2_fjLj256EEEEELb0ELb0ELb1ELb0EEEvNS_9BwdParamsE:
[----:B------:R-:W-:Y:S01]  /*0000*/  LDC R1, c[0x0][0x28] ;  /* 0x00000a00ff017b82 */ /* 0x000fe20000000800 */
[----:B------:R-:W0:Y:S01]  /*0010*/  S2R R39, SR_TID.X ;  /* 0x0000000000277919 */ /* 0x000e220000002100 */
[----:B------:R-:W-:-:S06]  /*0020*/  ULDC UR4, c[0x0][0x218] ;  /* 0x0000860000047ab9 */ /* 0x000fcc0000000800 */
[----:B------:R-:W1:Y:S01]  /*0030*/  S2UR UR6, SR_CTAID.X ;  /* 0x00000000000679c3 */ /* 0x000e620000002500 */
[----:B------:R-:W-:Y:S01]  /*0040*/  IMAD.U32 R144, RZ, RZ, UR4 ;  /* 0x00000004ff907e24 */ /* 0x000fe2000f8e00ff */
[----:B------:R-:W-:Y:S01]  /*0050*/  ULDC.64 UR4, c[0x0][0x208] ;  /* 0x0000820000047ab9 */ /* 0x000fe20000000a00 */
[----:B------:R-:W-:Y:S01]  /*0060*/  ULDC UR7, c[0x0][0x214] ;  /* 0x0000850000077ab9 */ /* 0x000fe20000000800 */
[----:B------:R-:W-:Y:S01]  /*0070*/  ULDC UR9, c[0x0][0x218] ;  /* 0x0000860000097ab9 */ /* 0x000fe20000000800 */
[----:B------:R-:W-:Y:S01]  /*0080*/  ULDC UR8, c[0x0][0x290] ;  /* 0x0000a40000087ab9 */ /* 0x000fe20000000800 */
[----:B------:R-:W-:Y:S01]  /*0090*/  SHF.R.S32.HI R3, RZ, 0x1f, R144 ;  /* 0x0000001fff037819 */ /* 0x000fe20000011490 */
[----:B------:R-:W-:Y:S01]  /*00a0*/  ULDC.64 UR12, c[0x0][0x2c8] ;  /* 0x0000b200000c7ab9 */ /* 0x000fe20000000a00 */
[----:B------:R-:W-:Y:S02]  /*00b0*/  ULDC.64 UR10, c[0x0][0x210] ;  /* 0x00008400000a7ab9 */ /* 0x000fe40000000a00 */
[----:B------:R-:W-:-:S02]  /*00c0*/  LEA.HI R3, R3, R144, RZ, 0x2 ;  /* 0x0000009003037211 */ /* 0x000fc400078f10ff */
        /* <DEDUP_REMOVED lines=19> */
[----:B------:R-:W-:-:S07]  /*0200*/  P2R R3, PR, RZ, 0x10 ;  /* 0x00000010ff037803 */ /* 0x000fce0000000000 */
        /* <DEDUP_REMOVED lines=14> */
[----:B---3--:R-:W-:-:S04]  /*02f0*/  @P0 IMAD.WIDE.U32 R28, R35, 0x8, R28 ;  /* 0x00000008231c0825 */ /* 0x008fc800078e001c */
[----:B------:R-:W-:Y:S01]  /*0300*/  @P0 VIADD R35, R35, 0x100 ;  /* 0x0000010023230836 */ /* 0x000fe20000000000 */
[----:B------:R0:W5:Y:S03]  /*0310*/  @P0 LDG.E.64 R14, desc[UR4][R28.64] ;  /* 0x000000041c0e0981 */ /* 0x000166000c1e1b00 */
[C---:B----4-:R-:W-:Y:S01]  /*0320*/  @P1 IMAD.WIDE.U32 R30, R35.reuse, 0x8, R30 ;  /* 0x00000008231e1825 */ /* 0x050fe200078e001e */
[----:B------:R-:W-:-:S04]  /*0330*/  @P1 IADD3 R35, R35, 0x100, RZ ;  /* 0x0000010023231810 */ /* 0x000fc80007ffe0ff */
[----:B------:R0:W5:Y:S01]  /*0340*/  @P1 LDG.E.64 R16, desc[UR4][R30.64] ;  /* 0x000000041e101981 */ /* 0x000162000c1e1b00 */
[----:B-1----:R-:W-:-:S04]  /*0350*/  @P2 IMAD.WIDE.U32 R32, R35, 0x8, R32 ;  /* 0x0000000823202825 */ /* 0x002fc800078e0020 */
[----:B------:R-:W-:Y:S01]  /*0360*/  @P2 VIADD R35, R35, 0x100 ;  /* 0x0000010023232836 */ /* 0x000fe20000000000 */
[----:B------:R0:W5:Y:S03]  /*0370*/  @P2 LDG.E.64 R18, desc[UR4][R32.64] ;  /* 0x0000000420122981 */ /* 0x000166000c1e1b00 */
        /* <DEDUP_REMOVED lines=35> */
[----:B------:R-:W-:Y:S01]  /*05b0*/  SHF.R.U64 R34, R8, 0x10, R9 ;  /* 0x0000001008227819 */ /* 0x000fe20000001209 */
[----:B------:R-:W-:Y:S01]  /*05c0*/  IMAD.MOV.U32 R29, RZ, RZ, R11 ;  /* 0x000000ffff1d7224 */ /* 0x000fe200078e000b */
[----:B------:R-:W-:Y:S01]  /*05d0*/  ISETP.NE.AND.EX P3, PT, RZ, UR7, PT, P3 ;  /* 0x00000007ff007c0c */ /* 0x000fe2000bf65330 */
[----:B------:R-:W-:Y:S01]  /*05e0*/  IMAD.MOV.U32 R25, RZ, RZ, R13 ;  /* 0x000000ffff197224 */ /* 0x000fe200078e000d */
[--C-:B------:R-:W-:Y:S01]  /*05f0*/  SHF.R.U64 R30, R10, 0x10, R11.reuse ;  /* 0x000000100a1e7819 */ /* 0x100fe2000000120b */
[----:B------:R-:W-:Y:S01]  /*0600*/  IMAD.MOV.U32 R6, RZ, RZ, R14 ;  /* 0x000000ffff067224 */ /* 0x000fe200078e000e */
[----:B------:R-:W-:Y:S01]  /*0610*/  SHF.R.U32.HI R28, RZ, 0x10, R11 ;  /* 0x00000010ff1c7819 */ /* 0x000fe2000001160b */
[----:B------:R-:W-:Y:S01]  /*0620*/  IMAD.MOV.U32 R7, RZ, RZ, R16 ;  /* 0x000000ffff077224 */ /* 0x000fe200078e0010 */
[----:B------:R-:W-:Y:S01]  /*0630*/  MOV R27, R12 ;  /* 0x0000000c001b7202 */ /* 0x000fe20000000f00 */
[----:B------:R-:W-:Y:S01]  /*0640*/  IMAD.MOV.U32 R8, RZ, RZ, R17 ;  /* 0x000000ffff087224 */ /* 0x000fe200078e0011 */
[--C-:B------:R-:W-:Y:S01]  /*0650*/  SHF.R.U64 R26, R12, 0x10, R13.reuse ;  /* 0x000000100c1a7819 */ /* 0x100fe2000000120d */
[----:B------:R-:W-:Y:S01]  /*0660*/  IMAD.MOV.U32 R11, RZ, RZ, R22 ;  /* 0x000000ffff0b7224 */ /* 0x000fe200078e0016 */
[----:B------:R-:W-:Y:S01]  /*0670*/  SHF.R.U32.HI R24, RZ, 0x10, R13 ;  /* 0x00000010ff187819 */ /* 0x000fe2000001160d */
[----:B------:R-:W-:Y:S01]  /*0680*/  IMAD.MOV.U32 R13, RZ, RZ, R19 ;  /* 0x000000ffff0d7224 */ /* 0x000fe200078e0013 */
[----:B------:R-:W-:Y:S01]  /*0690*/  SHF.R.U64 R97, R14, 0x10, R15 ;  /* 0x000000100e617819 */ /* 0x000fe2000000120f */
[----:B------:R-:W-:Y:S01]  /*06a0*/  IMAD.MOV.U32 R136, RZ, RZ, 0x1 ;  /* 0x00000001ff887424 */ /* 0x000fe200078e00ff */
[----:B------:R-:W-:Y:S01]  /*06b0*/  SHF.R.U64 R96, R16, 0x10, R17 ;  /* 0x0000001010607819 */ /* 0x000fe20000001211 */
[----:B------:R-:W-:Y:S01]  /*06c0*/  IMAD.MOV.U32 R93, RZ, RZ, RZ ;  /* 0x000000ffff5d7224 */ /* 0x000fe200078e00ff */
        /* <DEDUP_REMOVED lines=22> */
[----:B------:R-:W-:Y:S01]  /*0830*/  ISETP.LT.U32.OR P3, PT, R2, 0x700, !P3 ;  /* 0x000007000200780c */ /* 0x000fe20005f61470 */
[----:B------:R-:W-:Y:S01]  /*0840*/  IMAD.U32 R12, R12, 0x10000, RZ ;  /* 0x000100000c0c7824 */ /* 0x000fe200078e00ff */
[----:B------:R-:W-:Y:S01]  /*0850*/  SHF.L.U32 R17, R8, 0x10, RZ ;  /* 0x0000001008117819 */ /* 0x000fe200000006ff */
[----:B------:R-:W-:Y:S01]  /*0860*/  IMAD.U32 R10, R10, 0x10000, RZ ;  /* 0x000100000a0a7824 */ /* 0x000fe200078e00ff */
[----:B------:R-:W-:Y:S01]  /*0870*/  P2R R2, PR, RZ, 0x8 ;  /* 0x00000008ff027803 */ /* 0x000fe20000000000 */
        /* <DEDUP_REMOVED lines=14> */
.L_x_5412:
[----:B01----:R-:W0:Y:S08]  /*0960*/  LDC.64 R6, c[0x0][0x288] ;  /* 0x0000a200ff067b82 */ /* 0x003e300000000a00 */
[----:B------:R-:W1:Y:S08]  /*0970*/  LDC.64 R208, c[0x0][0x280] ;  /* 0x0000a000ffd07b82 */ /* 0x000e700000000a00 */
[----:B------:R-:W2:Y:S08]  /*0980*/  LDC.64 R130, c[0x0][0x250] ;  /* 0x00009400ff827b82 */ /* 0x000eb00000000a00 */
[----:B------:R-:W3:Y:S01]  /*0990*/  LDC.64 R128, c[0x0][0x258] ;  /* 0x00009600ff807b82 */ /* 0x000ee20000000a00 */
[----:B0-----:R-:W-:-:S05]  /*09a0*/  IMAD.WIDE R134, R37, 0x4, R6 ;  /* 0x0000000425867825 */ /* 0x001fca00078e0206 */
[----:B------:R0:W4:Y:S01]  /*09b0*/  LDG.E R138, desc[UR4][R134.64] ;  /* 0x00000004868a7981 */ /* 0x000122000c1e1900 */
[C---:B-1----:R-:W-:Y:S01]  /*09c0*/  IMAD.WIDE R208, R37.reuse, 0x4, R208 ;  /* 0x0000000425d07825 */ /* 0x042fe200078e02d0 */
[----:B------:R-:W0:Y:S05]  /*09d0*/  LDC.64 R132, c[0x0][0x2c8] ;  /* 0x0000b200ff847b82 */ /* 0x000e2a0000000a00 */
[----:B------:R1:W5:Y:S01]  /*09e0*/  LDG.E R208, desc[UR4][R208.64] ;  /* 0x00000004d0d07981 */ /* 0x000362000c1e1900 */
        /* <DEDUP_REMOVED lines=14> */
[----:B------:R-:W-:Y:S01]  /*0ad0*/  ISETP.NE.AND P4, PT, R5, RZ, PT ;  /* 0x000000ff0500720c */ /* 0x000fe20003f85270 */
[----:B------:R-:W-:Y:S01]  /*0ae0*/  BSSY B1, `(.L_x_5298) ;  /* 0x0000008000017945 */ /* 0x000fe20003800000 */
[----:B------:R-:W-:-:S11]  /*0af0*/  IMAD.MOV.U32 R129, RZ, RZ, R6 ;  /* 0x000000ffff817224 */ /* 0x000fd600078e0006 */
[----:B------:R-:W-:Y:S05]  /*0b00*/  @!P4 BRA `(.L_x_5299) ;  /* 0x000000000014c947 */ /* 0x000fea0003800000 */
[----:B------:R-:W-:-:S04]  /*0b10*/  ISETP.NE.U32.AND P4, PT, RZ, UR12, PT ;  /* 0x0000000cff007c0c */ /* 0x000fc8000bf85070 */
[----:B------:R-:W-:-:S13]  /*0b20*/  ISETP.NE.AND.EX P4, PT, RZ, UR13, PT, P4 ;  /* 0x0000000dff007c0c */ /* 0x000fda000bf85340 */
[----:B------:R-:W-:Y:S05]  /*0b30*/  @!P4 BRA `(.L_x_5300) ;  /* 0x000000000004c947 */ /* 0x000fea0003800000 */
[----:B------:R0:W5:Y:S02]  /*0b40*/  LDG.E.128 R96, desc[UR4][R134.64] ;  /* 0x0000000486607981 */ /* 0x000164000c1e1d00 */
.L_x_5300:
[----:B------:R-:W-:-:S07]  /*0b50*/  IADD3 R129, R6, 0x100, RZ ;  /* 0x0000010006817810 */ /* 0x000fce0007ffe0ff */
.L_x_5299:
[----:B------:R-:W-:Y:S05]  /*0b60*/  BSYNC B1 ;  /* 0x0000000000017941 */ /* 0x000fea0003800000 */
.L_x_5298:
[----:B------:R-:W-:Y:S01]  /*0b70*/  ISETP.NE.AND P4, PT, R4, RZ, PT ;  /* 0x000000ff0400720c */ /* 0x000fe20003f85270 */
[----:B------:R-:W-:-:S12]  /*0b80*/  BSSY B1, `(.L_x_5301) ;  /* 0x0000008000017945 */ /* 0x000fd80003800000 */
[----:B------:R-:W-:Y:S05]  /*0b90*/  @!P4 BRA `(.L_x_5302) ;  /* 0x000000000018c947 */ /* 0x000fea0003800000 */
[----:B------:R-:W-:-:S04]  /*0ba0*/  ISETP.NE.U32.AND P4, PT, RZ, UR12, PT ;  /* 0x0000000cff007c0c */ /* 0x000fc8000bf85070 */
[----:B------:R-:W-:-:S13]  /*0bb0*/  ISETP.NE.AND.EX P4, PT, RZ, UR13, PT, P4 ;  /* 0x0000000dff007c0c */ /* 0x000fda000bf85340 */
[----:B------:R-:W-:Y:S05]  /*0bc0*/  @!P4 BRA `(.L_x_5303) ;  /* 0x000000000008c947 */ /* 0x000fea0003800000 */
[----:B------:R-:W-:-:S06]  /*0bd0*/  IMAD.WIDE.U32 R100, R129, 0x10, R132 ;  /* 0x0000001081647825 */ /* 0x000fcc00078e0084 */
[----:B------:R-:W5:Y:S02]  /*0be0*/  LDG.E.128 R100, desc[UR4][R100.64] ;  /* 0x0000000464647981 */ /* 0x000f64000c1e1d00 */
.L_x_5303:
[----:B------:R-:W-:-:S07]  /*0bf0*/  VIADD R129, R129, 0x100 ;  /* 0x0000010081817836 */ /* 0x000fce0000000000 */
.L_x_5302:
[----:B------:R-:W-:Y:S05]  /*0c00*/  BSYNC B1 ;  /* 0x0000000000017941 */ /* 0x000fea0003800000 */
.L_x_5301:
        /* <DEDUP_REMOVED lines=8> */
.L_x_5306:
[----:B------:R-:W-:-:S07]  /*0c90*/  IADD3 R129, R129, 0x100, RZ ;  /* 0x0000010081817810 */ /* 0x000fce0007ffe0ff */
.L_x_5305:
[----:B------:R-:W-:Y:S05]  /*0ca0*/  BSYNC B1 ;  /* 0x0000000000017941 */ /* 0x000fea0003800000 */
.L_x_5304:
[----:B------:R-:W-:Y:S04]  /*0cb0*/  BSSY B1, `(.L_x_5307) ;  /* 0x0000008000017945 */ /* 0x000fe80003800000 */
[----:B------:R-:W-:Y:S05]  /*0cc0*/  @!P0 BRA `(.L_x_5308) ;  /* 0x0000000000188947 */ /* 0x000fea0003800000 */
[----:B------:R-:W-:-:S04]  /*0cd0*/  ISETP.NE.U32.AND P4, PT, RZ, UR12, PT ;  /* 0x0000000cff007c0c */ /* 0x000fc8000bf85070 */
[----:B------:R-:W-:-:S13]  /*0ce0*/  ISETP.NE.AND.EX P4, PT, RZ, UR13, PT, P4 ;  /* 0x0000000dff007c0c */ /* 0x000fda000bf85340 */
[----:B------:R-:W-:Y:S05]  /*0cf0*/  @!P4 BRA `(.L_x_5309) ;  /* 0x000000000008c947 */ /* 0x000fea0003800000 */
[----:B------:R-:W-:-:S06]  /*0d00*/  IMAD.WIDE.U32 R108, R129, 0x10, R132 ;  /* 0x00000010816c7825 */ /* 0x000fcc00078e0084 */
[----:B------:R-:W5:Y:S02]  /*0d10*/  LDG.E.128 R108, desc[UR4][R108.64] ;  /* 0x000000046c6c7981 */ /* 0x000f64000c1e1d00 */
.L_x_5309:
[----:B------:R-:W-:-:S07]  /*0d20*/  VIADD R129, R129, 0x100 ;  /* 0x0000010081817836 */ /* 0x000fce0000000000 */
.L_x_5308:
[----:B------:R-:W-:Y:S05]  /*0d30*/  BSYNC B1 ;  /* 0x0000000000017941 */ /* 0x000fea0003800000 */
.L_x_5307:
[----:B------:R-:W-:Y:S04]  /*0d40*/  BSSY B1, `(.L_x_5310) ;  /* 0x0000008000017945 */ /* 0x000fe80003800000 */
[----:B------:R-:W-:Y:S05]  /*0d50*/  @!P1 BRA `(.L_x_5311) ;  /* 0x0000000000189947 */ /* 0x000fea0003800000 */
[----:B------:R-:W-:-:S04]  /*0d60*/  ISETP.NE.U32.AND P4, PT, RZ, UR12, PT ;  /* 0x0000000cff007c0c */ /* 0x000fc8000bf85070 */
[----:B------:R-:W-:-:S13]  /*0d70*/  ISETP.NE.AND.EX P4, PT, RZ, UR13, PT, P4 ;  /* 0x0000000dff007c0c */ /* 0x000fda000bf85340 */
[----:B------:R-:W-:Y:S05]  /*0d80*/  @!P4 BRA `(.L_x_5312) ;  /* 0x000000000008c947 */ /* 0x000fea0003800000 */
[----:B------:R-:W-:-:S06]  /*0d90*/  IMAD.WIDE.U32 R112, R129, 0x10, R132 ;  /* 0x0000001081707825 */ /* 0x000fcc00078e0084 */
[----:B------:R-:W5:Y:S02]  /*0da0*/  LDG.E.128 R112, desc[UR4][R112.64] ;  /* 0x0000000470707981 */ /* 0x000f64000c1e1d00 */
.L_x_5312:
[----:B------:R-:W-:-:S07]  /*0db0*/  IADD3 R129, R129, 0x100, RZ ;  /* 0x0000010081817810 */ /* 0x000fce0007ffe0ff */
.L_x_5311:
[----:B------:R-:W-:Y:S05]  /*0dc0*/  BSYNC B1 ;  /* 0x0000000000017941 */ /* 0x000fea0003800000 */
.L_x_5310:
[----:B------:R-:W-:Y:S04]  /*0dd0*/  BSSY B1, `(.L_x_5313) ;  /* 0x0000008000017945 */ /* 0x000fe80003800000 */
[----:B------:R-:W-:Y:S05]  /*0de0*/  @!P2 BRA `(.L_x_5314) ;  /* 0x000000000018a947 */ /* 0x000fea0003800000 */
[----:B------:R-:W-:-:S04]  /*0df0*/  ISETP.NE.U32.AND P4, PT, RZ, UR12, PT ;  /* 0x0000000cff007c0c */ /* 0x000fc8000bf85070 */
[----:B------:R-:W-:-:S13]  /*0e00*/  ISETP.NE.AND.EX P4, PT, RZ, UR13, PT, P4 ;  /* 0x0000000dff007c0c */ /* 0x000fda000bf85340 */
[----:B------:R-:W-:Y:S05]  /*0e10*/  @!P4 BRA `(.L_x_5315) ;  /* 0x000000000008c947 */ /* 0x000fea0003800000 */
[----:B------:R-:W-:-:S06]  /*0e20*/  IMAD.WIDE.U32 R116, R129, 0x10, R132 ;  /* 0x0000001081747825 */ /* 0x000fcc00078e0084 */
[----:B------:R-:W5:Y:S02]  /*0e30*/  LDG.E.128 R116, desc[UR4][R116.64] ;  /* 0x0000000474747981 */ /* 0x000f64000c1e1d00 */
.L_x_5315:
[----:B------:R-:W-:-:S07]  /*0e40*/  VIADD R129, R129, 0x100 ;  /* 0x0000010081817836 */ /* 0x000fce0000000000 */
.L_x_5314:
[----:B------:R-:W-:Y:S05]  /*0e50*/  BSYNC B1 ;  /* 0x0000000000017941 */ /* 0x000fea0003800000 */
.L_x_5313:
[----:B------:R-:W-:Y:S01]  /*0e60*/  ISETP.NE.AND P4, PT, R2, RZ, PT ;  /* 0x000000ff0200720c */ /* 0x000fe20003f85270 */
[----:B------:R-:W-:Y:S01]  /*0e70*/  HFMA2.MMA R137, -RZ, RZ, 0, 0 ;  /* 0x00000000ff897435 */ /* 0x000fe200000001ff */
[----:B------:R-:W-:-:S11]  /*0e80*/  IMAD.MOV.U32 R138, RZ, RZ, RZ ;  /* 0x000000ffff8a7224 */ /* 0x000fd600078e00ff */
[----:B------:R-:W-:Y:S05]  /*0e90*/  @P4 BRA `(.L_x_5316) ;  /* 0x0000001400f44947 */ /* 0x000fea0003800000 */
[----:B------:R-:W-:-:S06]  /*0ea0*/  IMAD.WIDE.U32 R120, R129, 0x10, R132 ;  /* 0x0000001081787825 */ /* 0x000fcc00078e0084 */
[----:B------:R-:W5:Y:S01]  /*0eb0*/  LDG.E.128 R120, desc[UR4][R120.64] ;  /* 0x0000000478787981 */ /* 0x000f62000c1e1d00 */
[----:B------:R-:W-:Y:S05]  /*0ec0*/  BRA `(.L_x_5316) ;  /* 0x0000001400e87947 */ /* 0x000fea0003800000 */
.L_x_5297:
[----:B------:R-:W-:Y:S01]  /*0ed0*/  IADD3 R129, R138, -0x1, RZ ;  /* 0xffffffff8a817810 */ /* 0x000fe20007ffe0ff */
[----:B------:R-:W-:Y:S01]  /*0ee0*/  BSSY B1, `(.L_x_5317) ;  /* 0x000003b000017945 */ /* 0x000fe20003800000 */
[----:B------:R-:W-:Y:S01]  /*0ef0*/  ISETP.NE.AND P4, PT, R5, RZ, PT ;  /* 0x000000ff0500720c */ /* 0x000fe20003f85270 */
[----:B------:R-:W-:Y:S01]  /*0f00*/  IMAD.MOV.U32 R137, RZ, RZ, RZ ;  /* 0x000000ffff897224 */ /* 0x000fe200078e00ff */
[----:B------:R-:W-:Y:S01]  /*0f10*/  MOV R138, RZ ;  /* 0x000000ff008a7202 */ /* 0x000fe20000000f00 */
[----:B------:R-:W-:Y:S02]  /*0f20*/  IMAD R129, R129, R144, RZ ;  /* 0x0000009081817224 */ /* 0x000fe400078e02ff */
[----:B------:R-:W-:-:S03]  /*0f30*/  IMAD.MOV.U32 R143, RZ, RZ, R6 ;  /* 0x000000ffff8f7224 */ /* 0x000fc600078e0006 */
        /* <DEDUP_REMOVED lines=11> */
[----:B------:R0:W5:Y:S04]  /*0ff0*/  @P4 LDG.E.128 R96, desc[UR4][R134.64] ;  /* 0x0000000486604981 */ /* 0x000168000c1e1d00 */
[----:B------:R-:W2:Y:S01]  /*1000*/  LDG.E.64 R142, desc[UR4][R142.64] ;  /* 0x000000048e8e7981 */ /* 0x000ea2000c1e1b00 */
[----:B-1----:R-:W-:-:S06]  /*1010*/  IMAD.WIDE.U32 R128, R6, 0x10, R128 ;  /* 0x0000001006807825 */ /* 0x002fcc00078e0080 */
[----:B------:R-:W3:Y:S01]  /*1020*/  LDG.E.128 R128, desc[UR4][R128.64] ;  /* 0x0000000480807981 */ /* 0x000ee2000c1e1d00 */
[----:B------:R-:W-:Y:S01]  /*1030*/  VIADD R141, R141, 0x100 ;  /* 0x000001008d8d7836 */ /* 0x000fe20000000000 */
[----:B--2---:R-:W-:Y:S02]  /*1040*/  MOV R137, R142 ;  /* 0x0000008e00897202 */ /* 0x004fe40000000f00 */
[--C-:B------:R-:W-:Y:S02]  /*1050*/  SHF.R.U64 R202, R142, 0x10, R143.reuse ;  /* 0x000000108eca7819 */ /* 0x100fe4000000128f */
[----:B------:R-:W-:Y:S01]  /*1060*/  SHF.L.U32 R137, R137, 0x10, RZ ;  /* 0x0000001089897819 */ /* 0x000fe200000006ff */
[----:B------:R-:W-:Y:S02]  /*1070*/  IMAD.MOV.U32 R138, RZ, RZ, R143 ;  /* 0x000000ffff8a7224 */ /* 0x000fe400078e008f */
[C---:B---3--:R-:W-:Y:S01]  /*1080*/  FADD.FTZ R204, -R140.reuse, R129 ;  /* 0x000000818ccc7221 */ /* 0x048fe20000010100 */
[----:B0-----:R-:W-:Y:S01]  /*1090*/  FADD.FTZ R134, -R140, R128 ;  /* 0x000000808c867221 */ /* 0x001fe20000010100 */
[----:B------:R-:W-:-:S02]  /*10a0*/  IMAD.U32 R202, R202, 0x10000, RZ ;  /* 0x00010000caca7824 */ /* 0x000fc400078e00ff */
[----:B------:R-:W-:Y:S01]  /*10b0*/  FMUL.FTZ R205, R35, R137 ;  /* 0x0000008923cd7220 */ /* 0x000fe20000410000 */
[C---:B------:R-:W-:Y:S01]  /*10c0*/  FMUL.FTZ R204, R7.reuse, R204 ;  /* 0x000000cc07cc7220 */ /* 0x040fe20000410000 */
        /* <DEDUP_REMOVED lines=25> */
[----:B------:R-:W-:Y:S01]  /*1260*/  IADD3 R143, R6, 0x100, RZ ;  /* 0x00000100068f7810 */ /* 0x000fe20007ffe0ff */
[----:B------:R-:W-:Y:S01]  /*1270*/  FADD.FTZ R137, R128, R149 ;  /* 0x0000009580897221 */ /* 0x000fe20000010000 */
[----:B------:R-:W-:-:S07]  /*1280*/  FFMA.FTZ R138, R150, R149, R129 ;  /* 0x00000095968a7223 */ /* 0x000fce0000010081 */
.L_x_5318:
[----:B------:R-:W-:Y:S05]  /*1290*/  BSYNC B1 ;  /* 0x0000000000017941 */ /* 0x000fea0003800000 */
.L_x_5317:
        /* <DEDUP_REMOVED lines=10> */
[C---:B------:R-:W-:Y:S01]  /*1340*/  @P4 IMAD.WIDE.U32 R152, R143.reuse, 0x10, R132 ;  /* 0x000000108f984825 */ /* 0x040fe200078e0084 */
[----:B------:R-:W2:Y:S03]  /*1350*/  LDG.E.64 R134, desc[UR4][R134.64] ;  /* 0x0000000486867981 */ /* 0x000ea6000c1e1b00 */
[----:B-1----:R-:W-:Y:S01]  /*1360*/  IMAD.WIDE.U32 R128, R143, 0x10, R128 ;  /* 0x000000108f807825 */ /* 0x002fe200078e0080 */
[----:B------:R0:W5:Y:S05]  /*1370*/  @P4 LDG.E.128 R100, desc[UR4][R152.64] ;  /* 0x0000000498644981 */ /* 0x00016a000c1e1d00 */
[----:B------:R-:W0:Y:S01]  /*1380*/  LDG.E.128 R128, desc[UR4][R128.64] ;  /* 0x0000000480807981 */ /* 0x000e22000c1e1d00 */
[----:B------:R-:W-:Y:S01]  /*1390*/  IADD3 R141, R141, 0x100, RZ ;  /* 0x000001008d8d7810 */ /* 0x000fe20007ffe0ff */
[----:B------:R-:W-:Y:S01]  /*13a0*/  VIADD R143, R143, 0x100 ;  /* 0x000001008f8f7836 */ /* 0x000fe20000000000 */
[----:B--2---:R-:W-:-:S02]  /*13b0*/  MOV R140, R134 ;  /* 0x00000086008c7202 */ /* 0x004fc40000000f00 */
[----:B------:R-:W-:Y:S02]  /*13c0*/  SHF.R.U64 R155, R134, 0x10, R135 ;  /* 0x00000010869b7819 */ /* 0x000fe40000001287 */
[----:B------:R-:W-:Y:S01]  /*13d0*/  SHF.L.U32 R140, R140, 0x10, RZ ;  /* 0x000000108c8c7819 */ /* 0x000fe200000006ff */
[C---:B0-----:R-:W-:Y:S01]  /*13e0*/  FADD.FTZ R152, -R156.reuse, R128 ;  /* 0x000000809c987221 */ /* 0x041fe20000010100 */
[C---:B------:R-:W-:Y:S01]  /*13f0*/  FADD.FTZ R154, -R156.reuse, R129 ;  /* 0x000000819c9a7221 */ /* 0x040fe20000010100 */
[C---:B------:R-:W-:Y:S01]  /*1400*/  FADD.FTZ R130, -R156.reuse, R130 ;  /* 0x000000829c827221 */ /* 0x040fe20000010100 */
[----:B------:R-:W-:Y:S01]  /*1410*/  FADD.FTZ R156, -R156, R131 ;  /* 0x000000839c9c7221 */ /* 0x000fe20000010100 */
[C---:B------:R-:W-:Y:S01]  /*1420*/  FMUL.FTZ R151, R7.reuse, R152 ;  /* 0x0000009807977220 */ /* 0x040fe20000410000 */
[C---:B------:R-:W-:Y:S01]  /*1430*/  FMUL.FTZ R152, R7.reuse, R154 ;  /* 0x0000009a07987220 */ /* 0x040fe20000410000 */
[----:B------:R-:W-:Y:S02]  /*1440*/  IMAD.MOV.U32 R142, RZ, RZ, R135 ;  /* 0x000000ffff8e7224 */ /* 0x000fe400078e0087 */
[----:B------:R-:W-:Y:S01]  /*1450*/  FMUL.FTZ R154, R7, R156 ;  /* 0x0000009c079a7220 */ /* 0x000fe20000410000 */
[----:B------:R-:W-:-:S02]  /*1460*/  IMAD.U32 R155, R155, 0x10000, RZ ;  /* 0x000100009b9b7824 */ /* 0x000fc400078e00ff */
[----:B------:R-:W-:Y:S01]  /*1470*/  FMUL.FTZ R156, R31, R140 ;  /* 0x0000008c1f9c7220 */ /* 0x000fe20000410000 */
[----:B------:R-:W-:Y:S01]  /*1480*/  SHF.R.U32.HI R157, RZ, 0x10, R135 ;  /* 0x00000010ff9d7819 */ /* 0x000fe20000011687 */
[----:B------:R-:W-:Y:S01]  /*1490*/  FADD.FTZ R61, R61, R155 ;  /* 0x0000009b3d3d7221 */ /* 0x000fe20000010000 */
[-C--:B------:R-:W-:Y:S01]  /*14a0*/  FFMA.FTZ R89, R152, R155.reuse, R89 ;  /* 0x0000009b98597223 */ /* 0x080fe20000010059 */
[----:B------:R-:W-:Y:S01]  /*14b0*/  SHF.L.U32 R142, R142, 0x10, RZ ;  /* 0x000000108e8e7819 */ /* 0x000fe200000006ff */
[----:B------:R-:W-:Y:S01]  /*14c0*/  FMUL.FTZ R155, R30, R155 ;  /* 0x0000009b1e9b7220 */ /* 0x000fe20000410000 */
[----:B------:R-:W-:Y:S01]  /*14d0*/  FADD.FTZ R128, R137, R156 ;  /* 0x0000009c89807221 */ /* 0x000fe20000010000 */
[----:B------:R-:W-:Y:S01]  /*14e0*/  FFMA.FTZ R129, R151, R156, R138 ;  /* 0x0000009c97817223 */ /* 0x000fe2000001008a */
[----:B------:R-:W-:Y:S02]  /*14f0*/  IMAD.U32 R157, R157, 0x10000, RZ ;  /* 0x000100009d9d7824 */ /* 0x000fe400078e00ff */
        /* <DEDUP_REMOVED lines=15> */
.L_x_5320:
[----:B------:R-:W-:Y:S05]  /*15f0*/  BSYNC B1 ;  /* 0x0000000000017941 */ /* 0x000fea0003800000 */
.L_x_5319:
        /* <DEDUP_REMOVED lines=53> */
.L_x_5322:
[----:B------:R-:W-:Y:S05]  /*1950*/  BSYNC B1 ;  /* 0x0000000000017941 */ /* 0x000fea0003800000 */
.L_x_5321:
        /* <DEDUP_REMOVED lines=52> */
.L_x_5324:
[----:B------:R-:W-:Y:S05]  /*1ca0*/  BSYNC B1 ;  /* 0x0000000000017941 */ /* 0x000fea0003800000 */
.L_x_5323:
        /* <DEDUP_REMOVED lines=52> */
.L_x_5326:
[----:B------:R-:W-:Y:S05]  /*1ff0*/  BSYNC B1 ;  /* 0x0000000000017941 */ /* 0x000fea0003800000 */
.L_x_5325:
        /* <DEDUP_REMOVED lines=36> */
[C---:B------:R-:W-:Y:S01]  /*2240*/  FMUL.FTZ R188, R7.reuse, R188 ;  /* 0x000000bc07bc7220 */ /* 0x040fe20000410000 */
        /* <DEDUP_REMOVED lines=15> */
.L_x_5328:
[----:B------:R-:W-:Y:S05]  /*2340*/  BSYNC B1 ;  /* 0x0000000000017941 */ /* 0x000fea0003800000 */
.L_x_5327:
[----:B------:R-:W-:-:S13]  /*2350*/  ISETP.NE.AND P4, PT, R0, RZ, PT ;  /* 0x000000ff0000720c */ /* 0x000fda0003f85270 */
[----:B------:R-:W-:Y:S05]  /*2360*/  @!P4 BRA `(.L_x_5316) ;  /* 0x0000000000c0c947 */ /* 0x000fea0003800000 */
[----:B------:R-:W0:Y:S01]  /*2370*/  LDC.64 R130, c[0x0][0x2b8] ;  /* 0x0000ae00ff827b82 */ /* 0x000e220000000a00 */
[----:B------:R-:W-:-:S04]  /*2380*/  ISETP.NE.AND P4, PT, R36, RZ, PT ;  /* 0x000000ff2400720c */ /* 0x000fc80003f85270 */
[----:B-----5:R-:W-:Y:S02]  /*2390*/  FSEL R200, R139, RZ, !P4 ;  /* 0x000000ff8bc87208 */ /* 0x020fe40006000000 */
[----:B------:R-:W-:Y:S01]  /*23a0*/  ISETP.NE.U32.AND P4, PT, RZ, UR12, PT ;  /* 0x0000000cff007c0c */ /* 0x000fe2000bf85070 */
[----:B------:R-:W1:Y:S03]  /*23b0*/  LDC.64 R128, c[0x0][0x238] ;  /* 0x00008e00ff807b82 */ /* 0x000e660000000a00 */
[----:B------:R-:W-:-:S13]  /*23c0*/  ISETP.NE.AND.EX P4, PT, RZ, UR13, PT, P4 ;  /* 0x0000000dff007c0c */ /* 0x000fda000bf85340 */
[----:B------:R-:W-:-:S04]  /*23d0*/  @P4 IMAD.WIDE.U32 R134, R143, 0x10, R132 ;  /* 0x000000108f864825 */ /* 0x000fc800078e0084 */
[----:B0-----:R-:W-:Y:S01]  /*23e0*/  IMAD.WIDE.U32 R132, R141, 0x8, R130 ;  /* 0x000000088d847825 */ /* 0x001fe200078e0082 */
[----:B------:R0:W5:Y:S03]  /*23f0*/  @P4 LDG.E.128 R120, desc[UR4][R134.64] ;  /* 0x0000000486784981 */ /* 0x000166000c1e1d00 */
[----:B-1----:R-:W-:Y:S02]  /*2400*/  IMAD.WIDE.U32 R128, R143, 0x10, R128 ;  /* 0x000000108f807825 */ /* 0x002fe400078e0080 */
[----:B------:R-:W2:Y:S04]  /*2410*/  LDG.E.64 R132, desc[UR4][R132.64] ;  /* 0x0000000484847981 */ /* 0x000ea8000c1e1b00 */
[----:B------:R-:W3:Y:S01]  /*2420*/  LDG.E.128 R128, desc[UR4][R128.64] ;  /* 0x0000000480807981 */ /* 0x000ee2000c1e1d00 */
[----:B--2---:R-:W-:Y:S01]  /*2430*/  MOV R139, R132 ;  /* 0x00000084008b7202 */ /* 0x004fe20000000f00 */
[--C-:B------:R-:W-:Y:S01]  /*2440*/  IMAD.MOV.U32 R140, RZ, RZ, R133.reuse ;  /* 0x000000ffff8c7224 */ /* 0x100fe200078e0085 */
[----:B------:R-:W-:Y:S01]  /*2450*/  SHF.R.U64 R197, R132, 0x10, R133 ;  /* 0x0000001084c57819 */ /* 0x000fe20000001285 */
[C---:B---3--:R-:W-:Y:S01]  /*2460*/  FADD.FTZ R194, -R200.reuse, R129 ;  /* 0x00000081c8c27221 */ /* 0x048fe20000010100 */
[----:B------:R-:W-:Y:S01]  /*2470*/  SHF.L.U32 R139, R139, 0x10, RZ ;  /* 0x000000108b8b7819 */ /* 0x000fe200000006ff */
[----:B0-----:R-:W-:-:S02]  /*2480*/  FADD.FTZ R134, -R200, R128 ;  /* 0x00000080c8867221 */ /* 0x001fc40000010100 */
[----:B------:R-:W-:Y:S02]  /*2490*/  IMAD.U32 R197, R197, 0x10000, RZ ;  /* 0x00010000c5c57824 */ /* 0x000fe400078e00ff */
[----:B------:R-:W-:Y:S01]  /*24a0*/  FMUL.FTZ R194, R7, R194 ;  /* 0x000000c207c27220 */ /* 0x000fe20000410000 */
[----:B------:R-:W-:Y:S01]  /*24b0*/  SHF.R.U32.HI R141, RZ, 0x10, R133 ;  /* 0x00000010ff8d7819 */ /* 0x000fe20000011685 */
[----:B------:R-:W-:Y:S01]  /*24c0*/  FMUL.FTZ R196, R11, R139 ;  /* 0x0000008b0bc47220 */ /* 0x000fe20000410000 */
[----:B------:R-:W-:Y:S01]  /*24d0*/  FMUL.FTZ R193, R7, R134 ;  /* 0x0000008607c17220 */ /* 0x000fe20000410000 */
[----:B------:R-:W-:Y:S01]  /*24e0*/  FADD.FTZ R41, R41, R197 ;  /* 0x000000c529297221 */ /* 0x000fe20000010000 */
[-C--:B------:R-:W-:Y:S01]  /*24f0*/  FFMA.FTZ R69, R194, R197.reuse, R69 ;  /* 0x000000c5c2457223 */ /* 0x080fe20000010045 */
[----:B------:R-:W-:Y:S01]  /*2500*/  SHF.L.U32 R140, R140, 0x10, RZ ;  /* 0x000000108c8c7819 */ /* 0x000fe200000006ff */
[----:B------:R-:W-:Y:S01]  /*2510*/  FMUL.FTZ R197, R10, R197 ;  /* 0x000000c50ac57220 */ /* 0x000fe20000410000 */
[----:B------:R-:W-:Y:S01]  /*2520*/  FADD.FTZ R128, R137, R196 ;  /* 0x000000c489807221 */ /* 0x000fe20000010000 */
[C---:B------:R-:W-:Y:S01]  /*2530*/  FADD.FTZ R130, -R200.reuse, R130 ;  /* 0x00000082c8827221 */ /* 0x040fe20000010100 */
[----:B------:R-:W-:Y:S01]  /*2540*/  FFMA.FTZ R129, R193, R196, R138 ;  /* 0x000000c4c1817223 */ /* 0x000fe2000001008a */
[----:B------:R-:W-:Y:S01]  /*2550*/  FADD.FTZ R200, -R200, R131 ;  /* 0x00000083c8c87221 */ /* 0x000fe20000010100 */
[----:B------:R-:W-:Y:S01]  /*2560*/  FADD.FTZ R131, R128, R197 ;  /* 0x000000c580837221 */ /* 0x000fe20000010000 */
[----:B------:R-:W-:-:S02]  /*2570*/  IMAD.U32 R132, R141, 0x10000, RZ ;  /* 0x000100008d847824 */ /* 0x000fc400078e00ff */
        /* <DEDUP_REMOVED lines=15> */
.L_x_5316:
[----:B------:R-:W-:Y:S05]  /*2670*/  BSYNC B0 ;  /* 0x0000000000007941 */ /* 0x000fea0003800000 */
.L_x_5296:
[----:B------:R-:W-:Y:S01]  /*2680*/  LOP3.LUT P4, RZ, R136, 0xff, RZ, 0xc0, !PT ;  /* 0x000000ff88ff7812 */ /* 0x000fe2000788c0ff */
[----:B------:R-:W-:Y:S01]  /*2690*/  UMOV UR6, 0xffffffff ;  /* 0xffffffff00067882 */ /* 0x000fe20000000000 */
[----:B------:R-:W-:Y:S02]  /*26a0*/  SHF.R.U32.HI R128, RZ, 0x5, R39 ;  /* 0x00000005ff807819 */ /* 0x000fe40000011627 */
        /* <DEDUP_REMOVED lines=23> */
.L_x_5423:
[----:B------:R-:W3:Y:S01]  /*2820*/  S2R R131, SR_CgaCtaId ;  /* 0x0000000000837919 */ /* 0x000ee20000008800 */
[----:B------:R-:W-:Y:S01]  /*2830*/  @!P4 LOP3.LUT R128, R128, 0x7, RZ, 0xc0, !PT ;  /* 0x000000078080c812 */ /* 0x000fe200078ec0ff */
[----:B-1----:R-:W-:Y:S01]  /*2840*/  FADD.FTZ R186, R137, R186 ;  /* 0x000000ba89ba7221 */ /* 0x002fe20000010000 */
[----:B------:R-:W-:Y:S01]  /*2850*/  MOV R130, 0x400 ;  /* 0x0000040000827802 */ /* 0x000fe20000000f00 */
[----:B--2---:R-:W-:Y:S01]  /*2860*/  FADD.FTZ R187, R136, R187 ;  /* 0x000000bb88bb7221 */ /* 0x004fe20000010000 */
[----:B------:R-:W-:Y:S05]  /*2870*/  WARPSYNC.ALL ;  /* 0x0000000000007948 */ /* 0x000fea0003800000 */
[----:B------:R-:W-:Y:S01]  /*2880*/  @!P4 IMAD.IADD R128, R129, 0x1, R128 ;  /* 0x000000018180c824 */ /* 0x000fe200078e0280 */
[----:B------:R-:W-:Y:S01]  /*2890*/  ISETP.NE.AND P5, PT, R5, RZ, PT ;  /* 0x000000ff0500720c */ /* 0x000fe20003fa5270 */
[----:B------:R-:W-:Y:S01]  /*28a0*/  BSSY B0, `(.L_x_5330) ;  /* 0x0000088000007945 */ /* 0x000fe20003800000 */
[----:B---3--:R-:W-:-:S04]  /*28b0*/  LEA R130, R131, R130, 0x18 ;  /* 0x0000008283827211 */ /* 0x008fc800078ec0ff */
[----:B------:R-:W-:Y:S01]  /*28c0*/  @!P4 LEA R209, R128, R130, 0x3 ;  /* 0x0000008280d1c211 */ /* 0x000fe200078e18ff */
[----:B------:R-:W-:-:S04]  /*28d0*/  IMAD R210, R129, 0x8, R130 ;  /* 0x0000000881d27824 */ /* 0x000fc800078e0282 */
[----:B------:R-:W-:Y:S01]  /*28e0*/  @!P4 STS.64 [R209+0x7000], R186 ;  /* 0x007000bad100c388 */ /* 0x000fe20000000a00 */
[----:B------:R-:W-:Y:S01]  /*28f0*/  BAR.SYNC.DEFER_BLOCKING 0x0 ;  /* 0x0000000000007b1d */ /* 0x000fe20000010000 */
[----:B-----5:R-:W-:-:S05]  /*2900*/  ISETP.GE.AND P4, PT, R208, 0x1, PT ;  /* 0x00000001d000780c */ /* 0x020fca0003f86270 */
[----:B------:R-:W1:Y:S04]  /*2910*/  LDS.128 R128, [R210+0x7000] ;  /* 0x00700000d2807984 */ /* 0x000e680000000c00 */
[----:B------:R-:W2:Y:S04]  /*2920*/  LDS.128 R132, [R210+0x7010] ;  /* 0x00701000d2847984 */ /* 0x000ea80000000c00 */
[----:B0-----:R-:W0:Y:S04]  /*2930*/  LDS.128 R136, [R210+0x7020] ;  /* 0x00702000d2887984 */ /* 0x001e280000000c00 */
[----:B------:R-:W3:Y:S01]  /*2940*/  LDS.128 R140, [R210+0x7030] ;  /* 0x00703000d28c7984 */ /* 0x000ee20000000c00 */
[----:B-1----:R-:W-:Y:S01]  /*2950*/  FADD.FTZ R211, RZ, R128 ;  /* 0x00000080ffd37221 */ /* 0x002fe20000010000 */
[----:B------:R-:W-:Y:S01]  /*2960*/  FADD.FTZ R128, RZ, R129 ;  /* 0x00000081ff807221 */ /* 0x000fe20000010000 */
[----:B------:R-:W-:-:S02]  /*2970*/  @P4 IADD3 R129, R208, -0x1, RZ ;  /* 0xffffffffd0814810 */ /* 0x000fc40007ffe0ff */
[----:B------:R-:W-:Y:S01]  /*2980*/  FADD.FTZ R211, R130, R211 ;  /* 0x000000d382d37221 */ /* 0x000fe20000010000 */
[----:B------:R-:W-:Y:S02]  /*2990*/  FADD.FTZ R128, R131, R128 ;  /* 0x0000008083807221 */ /* 0x000fe40000010000 */
[----:B------:R-:W-:Y:S02]  /*29a0*/  @P4 IMAD R129, R129, R144, RZ ;  /* 0x0000009081814224 */ /* 0x000fe400078e02ff */
[----:B--2---:R-:W-:Y:S01]  /*29b0*/  FADD.FTZ R211, R211, R132 ;  /* 0x00000084d3d37221 */ /* 0x004fe20000010000 */
[----:B------:R-:W-:Y:S01]  /*29c0*/  FADD.FTZ R128, R128, R133 ;  /* 0x0000008580807221 */ /* 0x000fe20000010000 */
[----:B------:R-:W-:Y:S02]  /*29d0*/  IMAD.MOV.U32 R133, RZ, RZ, RZ ;  /* 0x000000ffff857224 */ /* 0x000fe400078e00ff */
[----:B------:R-:W-:Y:S01]  /*29e0*/  FADD.FTZ R211, R134, R211 ;  /* 0x000000d386d37221 */ /* 0x000fe20000010000 */
[----:B------:R-:W-:Y:S01]  /*29f0*/  FADD.FTZ R128, R135, R128 ;  /* 0x0000008087807221 */ /* 0x000fe20000010000 */
[----:B------:R-:W-:-:S02]  /*2a00*/  @P4 SHF.R.S32.HI R130, RZ, 0x1f, R129 ;  /* 0x0000001fff824819 */ /* 0x000fc40000011481 */
[----:B0-----:R-:W-:Y:S01]  /*2a10*/  FADD.FTZ R211, R211, R136 ;  /* 0x00000088d3d37221 */ /* 0x001fe20000010000 */
[----:B------:R-:W-:Y:S01]  /*2a20*/  FADD.FTZ R128, R128, R137 ;  /* 0x0000008980807221 */ /* 0x000fe20000010000 */
[----:B------:R-:W-:Y:S02]  /*2a30*/  @P4 LEA.HI R129, R130, R129, RZ, 0x2 ;  /* 0x0000008182814211 */ /* 0x000fe400078f10ff */
[----:B------:R-:W-:Y:S01]  /*2a40*/  FADD.FTZ R211, R138, R211 ;  /* 0x000000d38ad37221 */ /* 0x000fe20000010000 */
[----:B------:R-:W-:Y:S01]  /*2a50*/  FADD.FTZ R128, R139, R128 ;  /* 0x000000808b807221 */ /* 0x000fe20000010000 */
[----:B------:R-:W-:Y:S02]  /*2a60*/  @P4 LEA.HI.SX32 R133, R129, R38, 0x1e ;  /* 0x0000002681854211 */ /* 0x000fe400078ff2ff */
[----:B---3--:R-:W-:Y:S01]  /*2a70*/  FADD.FTZ R211, R211, R140 ;  /* 0x0000008cd3d37221 */ /* 0x008fe20000010000 */
[----:B------:R-:W-:-:S03]  /*2a80*/  FADD.FTZ R128, R128, R141 ;  /* 0x0000008d80807221 */ /* 0x000fc60000010000 */
[----:B------:R-:W-:Y:S01]  /*2a90*/  FADD.FTZ R134, R142, R211 ;  /* 0x000000d38e867221 */ /* 0x000fe20000010000 */
[----:B------:R-:W-:-:S03]  /*2aa0*/  FADD.FTZ R128, R143, R128 ;  /* 0x000000808f807221 */ /* 0x000fc60000010000 */
[----:B------:R-:W-:Y:S01]  /*2ab0*/  FMUL.FTZ R134, R134, UR8 ;  /* 0x0000000886867c20 */ /* 0x000fe20008410000 */
[----:B------:R-:W-:Y:S01]  /*2ac0*/  FMUL.FTZ R132, R128, UR8 ;  /* 0x0000000880847c20 */ /* 0x000fe20008410000 */
[----:B------:R-:W-:Y:S06]  /*2ad0*/  @!P5 BRA `(.L_x_5331) ;  /* 0x000000040090d947 */ /* 0x000fec0003800000 */
[----:B------:R-:W0:Y:S01]  /*2ae0*/  @!P3 LDC.64 R128, c[0x0][0x2c8] ;  /* 0x0000b200ff80bb82 */ /* 0x000e220000000a00 */
[----:B------:R-:W-:Y:S01]  /*2af0*/  BSSY B1, `(.L_x_5332) ;  /* 0x000000f000017945 */ /* 0x000fe20003800000 */
[----:B0-----:R-:W-:-:S04]  /*2b00*/  @!P3 ISETP.NE.U32.AND P5, PT, R128, RZ, PT ;  /* 0x000000ff8000b20c */ /* 0x001fc80003fa5070 */
[----:B------:R-:W-:-:S04]  /*2b10*/  @!P3 ISETP.NE.AND.EX P5, PT, R129, RZ, PT, P5 ;  /* 0x000000ff8100b20c */ /* 0x000fc80003fa5350 */
[----:B------:R-:W-:Y:S01]  /*2b20*/  @!P3 FSEL R135, R96, RZ, P5 ;  /* 0x000000ff6087b208 */ /* 0x000fe20002800000 */
[----:B------:R-:W-:Y:S08]  /*2b30*/  @!P3 BRA `(.L_x_5333) ;  /* 0x000000000028b947 */ /* 0x000ff00003800000 */
[----:B------:R-:W-:Y:S01]  /*2b40*/  ISETP.NE.AND P5, PT, R36, RZ, PT ;  /* 0x000000ff2400720c */ /* 0x000fe20003fa5270 */
[----:B------:R-:W-:Y:S01]  /*2b50*/  IMAD.U32 R129, RZ, RZ, UR13 ;  /* 0x0000000dff817e24 */ /* 0x000fe2000f8e00ff */
[----:B------:R-:W-:Y:S02]  /*2b60*/  MOV R128, UR12 ;  /* 0x0000000c00807c02 */ /* 0x000fe40008000f00 */
[----:B------:R-:W-:Y:S02]  /*2b70*/  FSEL R130, R134, RZ, !P5 ;  /* 0x000000ff86827208 */ /* 0x000fe40006800000 */
[----:B------:R-:W-:-:S03]  /*2b80*/  ISETP.NE.U32.AND P5, PT, R128, RZ, PT ;  /* 0x000000ff8000720c */ /* 0x000fc60003fa5070 */
[----:B------:R-:W-:Y:S01]  /*2b90*/  FFMA.FTZ R130, R207, R132, R130 ;  /* 0x00000084cf827223 */ /* 0x000fe20000010082 */
[----:B------:R-:W-:-:S03]  /*2ba0*/  ISETP.NE.AND.EX P5, PT, R129, RZ, PT, P5 ;  /* 0x000000ff8100720c */ /* 0x000fc60003fa5350 */
[----:B------:R-:W-:-:S04]  /*2bb0*/  FADD.FTZ R130, R205, -R130 ;  /* 0x80000082cd827221 */ /* 0x000fc80000010000 */
[----:B------:R-:W-:-:S06]  /*2bc0*/  FMUL.FTZ R135, R7, R130 ;  /* 0x0000008207877220 */ /* 0x000fcc0000410000 */
[----:B------:R-:W-:-:S07]  /*2bd0*/  @P5 FADD.FTZ R135, R96, R135 ;  /* 0x0000008760875221 */ /* 0x000fce0000010000 */
.L_x_5333:
[----:B------:R-:W-:Y:S05]  /*2be0*/  BSYNC B1 ;  /* 0x0000000000017941 */ /* 0x000fea0003800000 */
.L_x_5332:
[----:B------:R-:W-:Y:S01]  /*2bf0*/  @!P3 ISETP.NE.U32.AND P5, PT, R128, RZ, PT ;  /* 0x000000ff8000b20c */ /* 0x000fe20003fa5070 */
[----:B------:R-:W-:Y:S03]  /*2c00*/  BSSY B1, `(.L_x_5334) ;  /* 0x000000c000017945 */ /* 0x000fe60003800000 */
[----:B------:R-:W-:-:S04]  /*2c10*/  @!P3 ISETP.NE.AND.EX P5, PT, R129, RZ, PT, P5 ;  /* 0x000000ff8100b20c */ /* 0x000fc80003fa5350 */
[----:B------:R-:W-:Y:S01]  /*2c20*/  @!P3 FSEL R136, R97, RZ, P5 ;  /* 0x000000ff6188b208 */ /* 0x000fe20002800000 */
[----:B------:R-:W-:Y:S08]  /*2c30*/  @!P3 BRA `(.L_x_5335) ;  /* 0x000000000020b947 */ /* 0x000ff00003800000 */
[----:B------:R-:W-:-:S04]  /*2c40*/  ISETP.NE.AND P5, PT, R36, RZ, PT ;  /* 0x000000ff2400720c */ /* 0x000fc80003fa5270 */
[----:B------:R-:W-:Y:S02]  /*2c50*/  FSEL R131, R134, RZ, !P5 ;  /* 0x000000ff86837208 */ /* 0x000fe40006800000 */
[----:B------:R-:W-:-:S03]  /*2c60*/  ISETP.NE.U32.AND P5, PT, R128, RZ, PT ;  /* 0x000000ff8000720c */ /* 0x000fc60003fa5070 */
[----:B------:R-:W-:Y:S01]  /*2c70*/  FFMA.FTZ R131, R204, R132, R131 ;  /* 0x00000084cc837223 */ /* 0x000fe20000010083 */
[----:B------:R-:W-:-:S03]  /*2c80*/  ISETP.NE.AND.EX P5, PT, R129, RZ, PT, P5 ;  /* 0x000000ff8100720c */ /* 0x000fc60003fa5350 */
[----:B------:R-:W-:-:S04]  /*2c90*/  FADD.FTZ R130, R202, -R131 ;  /* 0x80000083ca827221 */ /* 0x000fc80000010000 */
[----:B------:R-:W-:-:S06]  /*2ca0*/  FMUL.FTZ R136, R7, R130 ;  /* 0x0000008207887220 */ /* 0x000fcc0000410000 */
[----:B------:R-:W-:-:S07]  /*2cb0*/  @P5 FADD.FTZ R136, R97, R136 ;  /* 0x0000008861885221 */ /* 0x000fce0000010000 */
.L_x_5335:
[----:B------:R-:W-:Y:S05]  /*2cc0*/  BSYNC B1 ;  /* 0x0000000000017941 */ /* 0x000fea0003800000 */
.L_x_5334:
        /* <DEDUP_REMOVED lines=13> */
.L_x_5337:
[----:B------:R-:W-:Y:S05]  /*2da0*/  BSYNC B1 ;  /* 0x0000000000017941 */ /* 0x000fea0003800000 */
.L_x_5336:
[----:B------:R-:W0:Y:S01]  /*2db0*/  LDC.64 R130, c[0x0][0x308] ;  /* 0x0000c200ff827b82 */ /* 0x000e220000000a00 */
[----:B------:R-:W-:Y:S01]  /*2dc0*/  @!P3 ISETP.NE.U32.AND P5, PT, R128, RZ, PT ;  /* 0x000000ff8000b20c */ /* 0x000fe20003fa5070 */
[----:B------:R-:W-:Y:S03]  /*2dd0*/  BSSY B1, `(.L_x_5338) ;  /* 0x0000010000017945 */ /* 0x000fe60003800000 */
[----:B------:R-:W-:-:S04]  /*2de0*/  @!P3 ISETP.NE.AND.EX P5, PT, R129, RZ, PT, P5 ;  /* 0x000000ff8100b20c */ /* 0x000fc80003fa5350 */
[----:B------:R-:W-:Y:S02]  /*2df0*/  @!P3 FSEL R138, R99, RZ, P5 ;  /* 0x000000ff638ab208 */ /* 0x000fe40002800000 */
[----:B0-----:R-:W-:-:S04]  /*2e00*/  ISETP.NE.U32.AND P5, PT, R130, RZ, PT ;  /* 0x000000ff8200720c */ /* 0x001fc80003fa5070 */
[----:B------:R-:W-:-:S04]  /*2e10*/  ISETP.NE.AND.EX P5, PT, R131, RZ, PT, P5 ;  /* 0x000000ff8300720c */ /* 0x000fc80003fa5350 */
[----:B------:R-:W-:Y:S02]  /*2e20*/  SEL R124, R135, R124, P5 ;  /* 0x0000007c877c7207 */ /* 0x000fe40002800000 */
[----:B------:R-:W-:Y:S01]  /*2e30*/  SEL R125, R136, R125, P5 ;  /* 0x0000007d887d7207 */ /* 0x000fe20002800000 */
[----:B------:R-:W-:Y:S06]  /*2e40*/  @!P3 BRA `(.L_x_5339) ;  /* 0x000000000020b947 */ /* 0x000fec0003800000 */
        /* <DEDUP_REMOVED lines=8> */
.L_x_5339:
[----:B------:R-:W-:Y:S05]  /*2ed0*/  BSYNC B1 ;  /* 0x0000000000017941 */ /* 0x000fea0003800000 */
.L_x_5338:
[----:B------:R-:W-:Y:S01]  /*2ee0*/  SEL R126, R137, R126, P5 ;  /* 0x0000007e897e7207 */ /* 0x000fe20002800000 */
[----:B------:R-:W0:Y:S01]  /*2ef0*/  @P4 LDC R140, c[0x0][0x29c] ;  /* 0x0000a700ff8c4b82 */ /* 0x000e220000000800 */
[----:B------:R-:W-:Y:S01]  /*2f00*/  SEL R127, R138, R127, P5 ;  /* 0x0000007f8a7f7207 */ /* 0x000fe20002800000 */
[----:B------:R-:W-:Y:S01]  /*2f10*/  BSSY B1, `(.L_x_5340) ;  /* 0x000001e000017945 */ /* 0x000fe20003800000 */
[----:B------:R-:W-:-:S04]  /*2f20*/  ISETP.NE.U32.AND P5, PT, R130, RZ, PT ;  /* 0x000000ff8200720c */ /* 0x000fc80003fa5070 */
[----:B------:R-:W-:Y:S01]  /*2f30*/  ISETP.NE.AND.EX P5, PT, R131, RZ, PT, P5 ;  /* 0x000000ff8300720c */ /* 0x000fe20003fa5350 */
[----:B------:R-:W1:Y:S08]  /*2f40*/  @P4 LDC R130, c[0x0][0x29c] ;  /* 0x0000a700ff824b82 */ /* 0x000e700000000800 */
[----:B------:R-:W2:Y:S08]  /*2f50*/  @P4 LDC R131, c[0x0][0x29c] ;  /* 0x0000a700ff834b82 */ /* 0x000eb00000000800 */
[----:B------:R-:W3:Y:S01]  /*2f60*/  @P5 LDC.64 R128, c[0x0][0x308] ;  /* 0x0000c200ff805b82 */ /* 0x000ee20000000a00 */
[----:B0-----:R-:W-:-:S05]  /*2f70*/  @P4 FMUL.FTZ R137, R137, R140 ;  /* 0x0000008c89894220 */ /* 0x001fca0000410000 */
[----:B------:R-:W-:Y:S02]  /*2f80*/  @P4 F2FP.BF16.F32.PACK_AB R137, RZ, R137 ;  /* 0x00000089ff89423e */ /* 0x000fe400000010ff */
[----:B------:R-:W0:Y:S01]  /*2f90*/  @P4 LDC R139, c[0x0][0x29c] ;  /* 0x0000a700ff8b4b82 */ /* 0x000e220000000800 */
[----:B-1----:R-:W-:Y:S01]  /*2fa0*/  @P4 FMUL.FTZ R135, R135, R130 ;  /* 0x0000008287874220 */ /* 0x002fe20000410000 */
[----:B------:R-:W-:-:S04]  /*2fb0*/  @P4 PRMT R147, R137, 0x7610, R147 ;  /* 0x0000761089934816 */ /* 0x000fc80000000093 */
[----:B------:R-:W-:Y:S01]  /*2fc0*/  @P4 F2FP.BF16.F32.PACK_AB R135, RZ, R135 ;  /* 0x00000087ff87423e */ /* 0x000fe200000010ff */
[----:B--2---:R-:W-:-:S03]  /*2fd0*/  @P4 FMUL.FTZ R136, R136, R131 ;  /* 0x0000008388884220 */ /* 0x004fc60000410000 */
[----:B------:R-:W-:Y:S02]  /*2fe0*/  @P4 PRMT R145, R135, 0x7610, R145 ;  /* 0x0000761087914816 */ /* 0x000fe40000000091 */
[----:B------:R-:W-:Y:S01]  /*2ff0*/  @P4 F2FP.BF16.F32.PACK_AB R136, RZ, R136 ;  /* 0x00000088ff88423e */ /* 0x000fe200000010ff */
[----:B---3--:R-:W-:-:S03]  /*3000*/  @P5 IMAD.WIDE.U32 R128, R6, 0x10, R128 ;  /* 0x0000001006805825 */ /* 0x008fc600078e0080 */
[----:B------:R-:W-:Y:S02]  /*3010*/  @P4 PRMT R146, R136, 0x7610, R146 ;  /* 0x0000761088924816 */ /* 0x000fe40000000092 */
[----:B------:R1:W-:Y:S01]  /*3020*/  @P5 STG.E.128 desc[UR4][R128.64], R124 ;  /* 0x0000007c80005986 */ /* 0x0003e2000c101d04 */
[----:B0-----:R-:W-:-:S05]  /*3030*/  @P4 FMUL.FTZ R138, R138, R139 ;  /* 0x0000008b8a8a4220 */ /* 0x001fca0000410000 */
[----:B------:R-:W-:-:S04]  /*3040*/  @P4 F2FP.BF16.F32.PACK_AB R138, RZ, R138 ;  /* 0x0000008aff8a423e */ /* 0x000fc800000010ff */
        /* <DEDUP_REMOVED lines=10> */
.L_x_5341:
[----:B------:R-:W-:Y:S05]  /*30f0*/  BSYNC B1 ;  /* 0x0000000000017941 */ /* 0x000fea0003800000 */
.L_x_5340:
[----:B------:R-:W-:Y:S01]  /*3100*/  IADD3 R6, R6, 0x100, RZ ;  /* 0x0000010006067810 */ /* 0x000fe20007ffe0ff */
[----:B------:R-:W-:-:S07]  /*3110*/  VIADD R133, R133, 0x100 ;  /* 0x0000010085857836 */ /* 0x000fce0000000000 */
.L_x_5331:
[----:B------:R-:W-:Y:S05]  /*3120*/  BSYNC B0 ;  /* 0x0000000000007941 */ /* 0x000fea0003800000 */
.L_x_5330:
[----:B------:R-:W-:Y:S01]  /*3130*/  ISETP.NE.AND P5, PT, R4, RZ, PT ;  /* 0x000000ff0400720c */ /* 0x000fe20003fa5270 */
[----:B------:R-:W-:-:S12]  /*3140*/  BSSY B0, `(.L_x_5342) ;  /* 0x0000060000007945 */ /* 0x000fd80003800000 */
[----:B------:R-:W-:Y:S05]  /*3150*/  @!P5 BRA `(.L_x_5343) ;  /* 0x000000040078d947 */ /* 0x000fea0003800000 */
[----:B0-----:R-:W0:Y:S01]  /*3160*/  @!P3 LDC.64 R128, c[0x0][0x2c8] ;  /* 0x0000b200ff80bb82 */ /* 0x001e220000000a00 */
[----:B------:R-:W-:Y:S01]  /*3170*/  ISETP.NE.AND P5, PT, R36, RZ, PT ;  /* 0x000000ff2400720c */ /* 0x000fe20003fa5270 */
[----:B------:R-:W-:Y:S03]  /*3180*/  BSSY B1, `(.L_x_5344) ;  /* 0x000000e000017945 */ /* 0x000fe60003800000 */
[----:B------:R-:W-:Y:S02]  /*3190*/  FSEL R139, R134, RZ, !P5 ;  /* 0x000000ff868b7208 */ /* 0x000fe40006800000 */
[----:B0-----:R-:W-:-:S04]  /*31a0*/  @!P3 ISETP.NE.U32.AND P5, PT, R128, RZ, PT ;  /* 0x000000ff8000b20c */ /* 0x001fc80003fa5070 */
[----:B------:R-:W-:-:S04]  /*31b0*/  @!P3 ISETP.NE.AND.EX P5, PT, R129, RZ, PT, P5 ;  /* 0x000000ff8100b20c */ /* 0x000fc80003fa5350 */
[----:B------:R-:W-:Y:S01]  /*31c0*/  @!P3 FSEL R135, R100, RZ, P5 ;  /* 0x000000ff6487b208 */ /* 0x000fe20002800000 */
[----:B------:R-:W-:Y:S08]  /*31d0*/  @!P3 BRA `(.L_x_5345) ;  /* 0x000000000020b947 */ /* 0x000ff00003800000 */
[----:B------:R-:W-:Y:S01]  /*31e0*/  MOV R128, UR12 ;  /* 0x0000000c00807c02 */ /* 0x000fe20008000f00 */
[----:B------:R-:W-:Y:S02]  /*31f0*/  IMAD.U32 R129, RZ, RZ, UR13 ;  /* 0x0000000dff817e24 */ /* 0x000fe4000f8e00ff */
[----:B------:R-:W-:Y:S01]  /*3200*/  FFMA.FTZ R131, R151, R132, R139 ;  /* 0x0000008497837223 */ /* 0x000fe2000001008b */
[----:B------:R-:W-:-:S03]  /*3210*/  ISETP.NE.U32.AND P5, PT, R128, RZ, PT ;  /* 0x000000ff8000720c */ /* 0x000fc60003fa5070 */
[----:B------:R-:W-:Y:S01]  /*3220*/  FADD.FTZ R130, R156, -R131 ;  /* 0x800000839c827221 */ /* 0x000fe20000010000 */
[----:B------:R-:W-:-:S03]  /*3230*/  ISETP.NE.AND.EX P5, PT, R129, RZ, PT, P5 ;  /* 0x000000ff8100720c */ /* 0x000fc60003fa5350 */
[----:B------:R-:W-:-:S10]  /*3240*/  FMUL.FTZ R135, R7, R130 ;  /* 0x0000008207877220 */ /* 0x000fd40000410000 */
[----:B------:R-:W-:-:S07]  /*3250*/  @P5 FADD.FTZ R135, R100, R135 ;  /* 0x0000008764875221 */ /* 0x000fce0000010000 */
.L_x_5345:
[----:B------:R-:W-:Y:S05]  /*3260*/  BSYNC B1 ;  /* 0x0000000000017941 */ /* 0x000fea0003800000 */
.L_x_5344:
[----:B------:R-:W-:Y:S01]  /*3270*/  @!P3 ISETP.NE.U32.AND P5, PT, R128, RZ, PT ;  /* 0x000000ff8000b20c */ /* 0x000fe20003fa5070 */
[----:B------:R-:W-:Y:S03]  /*3280*/  BSSY B1, `(.L_x_5346) ;  /* 0x000000a000017945 */ /* 0x000fe60003800000 */
[----:B------:R-:W-:-:S04]  /*3290*/  @!P3 ISETP.NE.AND.EX P5, PT, R129, RZ, PT, P5 ;  /* 0x000000ff8100b20c */ /* 0x000fc80003fa5350 */
[----:B------:R-:W-:Y:S01]  /*32a0*/  @!P3 FSEL R136, R101, RZ, P5 ;  /* 0x000000ff6588b208 */ /* 0x000fe20002800000 */
[----:B------:R-:W-:Y:S08]  /*32b0*/  @!P3 BRA `(.L_x_5347) ;  /* 0x000000000018b947 */ /* 0x000ff00003800000 */
[----:B------:R-:W-:Y:S01]  /*32c0*/  ISETP.NE.U32.AND P5, PT, R128, RZ, PT ;  /* 0x000000ff8000720c */ /* 0x000fe20003fa5070 */
[----:B------:R-:W-:-:S03]  /*32d0*/  FFMA.FTZ R130, R152, R132, R139 ;  /* 0x0000008498827223 */ /* 0x000fc6000001008b */
[----:B------:R-:W-:Y:S01]  /*32e0*/  ISETP.NE.AND.EX P5, PT, R129, RZ, PT, P5 ;  /* 0x000000ff8100720c */ /* 0x000fe20003fa5350 */
[----:B------:R-:W-:-:S04]  /*32f0*/  FADD.FTZ R130, R155, -R130 ;  /* 0x800000829b827221 */ /* 0x000fc80000010000 */
[----:B------:R-:W-:-:S08]  /*3300*/  FMUL.FTZ R136, R7, R130 ;  /* 0x0000008207887220 */ /* 0x000fd00000410000 */
[----:B------:R-:W-:-:S07]  /*3310*/  @P5 FADD.FTZ R136, R101, R136 ;  /* 0x0000008865885221 */ /* 0x000fce0000010000 */
.L_x_5347:
[----:B------:R-:W-:Y:S05]  /*3320*/  BSYNC B1 ;  /* 0x0000000000017941 */ /* 0x000fea0003800000 */
.L_x_5346:
        /* <DEDUP_REMOVED lines=11> */
.L_x_5349:
[----:B------:R-:W-:Y:S05]  /*33e0*/  BSYNC B1 ;  /* 0x0000000000017941 */ /* 0x000fea0003800000 */
.L_x_5348:
        /* <DEDUP_REMOVED lines=10> */
[----:B------:R-:W-:Y:S01]  /*3490*/  ISETP.NE.U32.AND P6, PT, R128, RZ, PT ;  /* 0x000000ff8000720c */ /* 0x000fe20003fc5070 */
[----:B------:R-:W-:-:S03]  /*34a0*/  FFMA.FTZ R128, R154, R132, R139 ;  /* 0x000000849a807223 */ /* 0x000fc6000001008b */
[----:B------:R-:W-:Y:S01]  /*34b0*/  ISETP.NE.AND.EX P6, PT, R129, RZ, PT, P6 ;  /* 0x000000ff8100720c */ /* 0x000fe20003fc5360 */
[----:B------:R-:W-:-:S04]  /*34c0*/  FADD.FTZ R128, R157, -R128 ;  /* 0x800000809d807221 */ /* 0x000fc80000010000 */
[----:B------:R-:W-:-:S08]  /*34d0*/  FMUL.FTZ R138, R7, R128 ;  /* 0x00000080078a7220 */ /* 0x000fd00000410000 */
[----:B------:R-:W-:-:S07]  /*34e0*/  @P6 FADD.FTZ R138, R103, R138 ;  /* 0x0000008a678a6221 */ /* 0x000fce0000010000 */
.L_x_5351:
[----:B------:R-:W-:Y:S05]  /*34f0*/  BSYNC B1 ;  /* 0x0000000000017941 */ /* 0x000fea0003800000 */
.L_x_5350:
        /* <DEDUP_REMOVED lines=33> */
.L_x_5353:
[----:B------:R-:W-:Y:S05]  /*3710*/  BSYNC B1 ;  /* 0x0000000000017941 */ /* 0x000fea0003800000 */
.L_x_5352:
[----:B------:R-:W-:Y:S01]  /*3720*/  IADD3 R6, R6, 0x100, RZ ;  /* 0x0000010006067810 */ /* 0x000fe20007ffe0ff */
[----:B------:R-:W-:-:S07]  /*3730*/  VIADD R133, R133, 0x100 ;  /* 0x0000010085857836 */ /* 0x000fce0000000000 */
.L_x_5343:
[----:B------:R-:W-:Y:S05]  /*3740*/  BSYNC B0 ;  /* 0x0000000000007941 */ /* 0x000fea0003800000 */
.L_x_5342:
        /* <DEDUP_REMOVED lines=19> */
.L_x_5357:
[----:B------:R-:W-:Y:S05]  /*3880*/  BSYNC B1 ;  /* 0x0000000000017941 */ /* 0x000fea0003800000 */
.L_x_5356:
        /* <DEDUP_REMOVED lines=11> */
.L_x_5359:
[----:B------:R-:W-:Y:S05]  /*3940*/  BSYNC B1 ;  /* 0x0000000000017941 */ /* 0x000fea0003800000 */
.L_x_5358:
        /* <DEDUP_REMOVED lines=11> */
.L_x_5361:
[----:B------:R-:W-:Y:S05]  /*3a00*/  BSYNC B1 ;  /* 0x0000000000017941 */ /* 0x000fea0003800000 */
.L_x_5360:
        /* <DEDUP_REMOVED lines=16> */
.L_x_5363:
[----:B------:R-:W-:Y:S05]  /*3b10*/  BSYNC B1 ;  /* 0x0000000000017941 */ /* 0x000fea0003800000 */
.L_x_5362:
        /* <DEDUP_REMOVED lines=33> */
.L_x_5365:
[----:B------:R-:W-:Y:S05]  /*3d30*/  BSYNC B1 ;  /* 0x0000000000017941 */ /* 0x000fea0003800000 */
.L_x_5364:
[----:B------:R-:W-:Y:S01]  /*3d40*/  IADD3 R6, R6, 0x100, RZ ;  /* 0x0000010006067810 */ /* 0x000fe20007ffe0ff */
[----:B------:R-:W-:-:S07]  /*3d50*/  VIADD R133, R133, 0x100 ;  /* 0x0000010085857836 */ /* 0x000fce0000000000 */
.L_x_5355:
[----:B------:R-:W-:Y:S05]  /*3d60*/  BSYNC B0 ;  /* 0x0000000000007941 */ /* 0x000fea0003800000 */
.L_x_5354:
[----:B------:R-:W-:Y:S04]  /*3d70*/  BSSY B0, `(.L_x_5366) ;  /* 0x0000060000007945 */ /* 0x000fe80003800000 */
        /* <DEDUP_REMOVED lines=17> */
.L_x_5369:
[----:B------:R-:W-:Y:S05]  /*3e90*/  BSYNC B1 ;  /* 0x0000000000017941 */ /* 0x000fea0003800000 */
.L_x_5368:
        /* <DEDUP_REMOVED lines=11> */
.L_x_5371:
[----:B------:R-:W-:Y:S05]  /*3f50*/  BSYNC B1 ;  /* 0x0000000000017941 */ /* 0x000fea0003800000 */
.L_x_5370:
        /* <DEDUP_REMOVED lines=11> */
.L_x_5373:
[----:B------:R-:W-:Y:S05]  /*4010*/  BSYNC B1 ;  /* 0x0000000000017941 */ /* 0x000fea0003800000 */
.L_x_5372:
        /* <DEDUP_REMOVED lines=16> */
.L_x_5375:
[----:B------:R-:W-:Y:S05]  /*4120*/  BSYNC B1 ;  /* 0x0000000000017941 */ /* 0x000fea0003800000 */
.L_x_5374:
        /* <DEDUP_REMOVED lines=33> */
.L_x_5377:
[----:B------:R-:W-:Y:S05]  /*4340*/  BSYNC B1 ;  /* 0x0000000000017941 */ /* 0x000fea0003800000 */
.L_x_5376:
[----:B------:R-:W-:Y:S01]  /*4350*/  IADD3 R6, R6, 0x100, RZ ;  /* 0x0000010006067810 */ /* 0x000fe20007ffe0ff */
[----:B------:R-:W-:-:S07]  /*4360*/  VIADD R133, R133, 0x100 ;  /* 0x0000010085857836 */ /* 0x000fce0000000000 */
.L_x_5367:
[----:B------:R-:W-:Y:S05]  /*4370*/  BSYNC B0 ;  /* 0x0000000000007941 */ /* 0x000fea0003800000 */
.L_x_5366:
        /* <DEDUP_REMOVED lines=18> */
.L_x_5381:
[----:B------:R-:W-:Y:S05]  /*44a0*/  BSYNC B1 ;  /* 0x0000000000017941 */ /* 0x000fea0003800000 */
.L_x_5380:
        /* <DEDUP_REMOVED lines=11> */
.L_x_5383:
[----:B------:R-:W-:Y:S05]  /*4560*/  BSYNC B1 ;  /* 0x0000000000017941 */ /* 0x000fea0003800000 */
.L_x_5382:
        /* <DEDUP_REMOVED lines=11> */
.L_x_5385:
[----:B------:R-:W-:Y:S05]  /*4620*/  BSYNC B1 ;  /* 0x0000000000017941 */ /* 0x000fea0003800000 */
.L_x_5384:
        /* <DEDUP_REMOVED lines=16> */
.L_x_5387:
[----:B------:R-:W-:Y:S05]  /*4730*/  BSYNC B1 ;  /* 0x0000000000017941 */ /* 0x000fea0003800000 */
.L_x_5386:
        /* <DEDUP_REMOVED lines=33> */
.L_x_5389:
[----:B------:R-:W-:Y:S05]  /*4950*/  BSYNC B1 ;  /* 0x0000000000017941 */ /* 0x000fea0003800000 */
.L_x_5388:
[----:B------:R-:W-:Y:S01]  /*4960*/  IADD3 R6, R6, 0x100, RZ ;  /* 0x0000010006067810 */ /* 0x000fe20007ffe0ff */
[----:B------:R-:W-:-:S07]  /*4970*/  VIADD R133, R133, 0x100 ;  /* 0x0000010085857836 */ /* 0x000fce0000000000 */
.L_x_5379:
[----:B------:R-:W-:Y:S05]  /*4980*/  BSYNC B0 ;  /* 0x0000000000007941 */ /* 0x000fea0003800000 */
.L_x_5378:
        /* <DEDUP_REMOVED lines=18> */
.L_x_5393:
[----:B------:R-:W-:Y:S05]  /*4ab0*/  BSYNC B1 ;  /* 0x0000000000017941 */ /* 0x000fea0003800000 */
.L_x_5392:
        /* <DEDUP_REMOVED lines=11> */
.L_x_5395:
[----:B------:R-:W-:Y:S05]  /*4b70*/  BSYNC B1 ;  /* 0x0000000000017941 */ /* 0x000fea0003800000 */
.L_x_5394:
        /* <DEDUP_REMOVED lines=11> */
.L_x_5397:
[----:B------:R-:W-:Y:S05]  /*4c30*/  BSYNC B1 ;  /* 0x0000000000017941 */ /* 0x000fea0003800000 */
.L_x_5396:
        /* <DEDUP_REMOVED lines=16> */
.L_x_5399:
[----:B------:R-:W-:Y:S05]  /*4d40*/  BSYNC B1 ;  /* 0x0000000000017941 */ /* 0x000fea0003800000 */
.L_x_5398:
        /* <DEDUP_REMOVED lines=33> */
.L_x_5401:
[----:B------:R-:W-:Y:S05]  /*4f60*/  BSYNC B1 ;  /* 0x0000000000017941 */ /* 0x000fea0003800000 */
.L_x_5400:
[----:B------:R-:W-:Y:S01]  /*4f70*/  IADD3 R6, R6, 0x100, RZ ;  /* 0x0000010006067810 */ /* 0x000fe20007ffe0ff */
[----:B------:R-:W-:-:S07]  /*4f80*/  VIADD R133, R133, 0x100 ;  /* 0x0000010085857836 */ /* 0x000fce0000000000 */
.L_x_5391:
[----:B------:R-:W-:Y:S05]  /*4f90*/  BSYNC B0 ;  /* 0x0000000000007941 */ /* 0x000fea0003800000 */
.L_x_5390:
        /* <DEDUP_REMOVED lines=19> */
.L_x_5405:
[----:B------:R-:W-:Y:S05]  /*50d0*/  BSYNC B1 ;  /* 0x0000000000017941 */ /* 0x000fea0003800000 */
.L_x_5404:
        /* <DEDUP_REMOVED lines=11> */
.L_x_5407:
[----:B------:R-:W-:Y:S05]  /*5190*/  BSYNC B1 ;  /* 0x0000000000017941 */ /* 0x000fea0003800000 */
.L_x_5406:
        /* <DEDUP_REMOVED lines=11> */
.L_x_5409:
[----:B------:R-:W-:Y:S05]  /*5250*/  BSYNC B1 ;  /* 0x0000000000017941 */ /* 0x000fea0003800000 */
.L_x_5408:
        /* <DEDUP_REMOVED lines=16> */
.L_x_5411:
[----:B------:R-:W-:Y:S05]  /*5360*/  BSYNC B1 ;  /* 0x0000000000017941 */ /* 0x000fea0003800000 */
.L_x_5410:
[----:B------:R-:W-:Y:S01]  /*5370*/  ISETP.NE.U32.AND P3, PT, R130, RZ, PT ;  /* 0x000000ff8200720c */ /* 0x000fe20003f65070 */
[----:B------:R-:W0:Y:S01]  /*5380*/  @P4 LDC R7, c[0x0][0x29c] ;  /* 0x0000a700ff074b82 */ /* 0x000e220000000800 */
[----:B------:R-:W-:Y:S02]  /*5390*/  SEL R126, R137, R126, P5 ;  /* 0x0000007e897e7207 */ /* 0x000fe40002800000 */
[----:B------:R-:W-:Y:S02]  /*53a0*/  ISETP.NE.AND.EX P3, PT, R131, RZ, PT, P3 ;  /* 0x000000ff8300720c */ /* 0x000fe40003f65330 */
[----:B------:R-:W-:-:S03]  /*53b0*/  SEL R127, R136, R127, P5 ;  /* 0x0000007f887f7207 */ /* 0x000fc60002800000 */
[----:B------:R-:W1:Y:S08]  /*53c0*/  @P4 LDC R130, c[0x0][0x29c] ;  /* 0x0000a700ff824b82 */ /* 0x000e700000000800 */
[----:B------:R-:W2:Y:S08]  /*53d0*/  @P3 LDC.64 R128, c[0x0][0x308] ;  /* 0x0000c200ff803b82 */ /* 0x000eb00000000a00 */
[----:B------:R-:W3:Y:S01]  /*53e0*/  @P4 LDC R131, c[0x0][0x29c] ;  /* 0x0000a700ff834b82 */ /* 0x000ee20000000800 */
[----:B0-----:R-:W-:-:S05]  /*53f0*/  @P4 FMUL.FTZ R134, R134, R7 ;  /* 0x0000000786864220 */ /* 0x001fca0000410000 */
[----:B------:R-:W-:Y:S01]  /*5400*/  @P4 F2FP.BF16.F32.PACK_AB R134, RZ, R134 ;  /* 0x00000086ff86423e */ /* 0x000fe200000010ff */
[----:B-1----:R-:W-:-:S03]  /*5410*/  @P4 FMUL.FTZ R137, R137, R130 ;  /* 0x0000008289894220 */ /* 0x002fc60000410000 */
[----:B------:R-:W-:Y:S02]  /*5420*/  @P4 PRMT R146, R134, 0x7610, R146 ;  /* 0x0000761086924816 */ /* 0x000fe40000000092 */
[----:B------:R-:W-:Y:S01]  /*5430*/  @P4 F2FP.BF16.F32.PACK_AB R137, RZ, R137 ;  /* 0x00000089ff89423e */ /* 0x000fe200000010ff */
[----:B--2---:R-:W-:-:S03]  /*5440*/  @P3 IMAD.WIDE.U32 R128, R6, 0x10, R128 ;  /* 0x0000001006803825 */ /* 0x004fc600078e0080 */
[----:B------:R-:W-:Y:S01]  /*5450*/  @P4 PRMT R147, R137, 0x7610, R147 ;  /* 0x0000761089934816 */ /* 0x000fe20000000093 */
[----:B------:R-:W0:Y:S01]  /*5460*/  @P4 LDC R6, c[0x0][0x29c] ;  /* 0x0000a700ff064b82 */ /* 0x000e220000000800 */
[----:B------:R1:W-:Y:S01]  /*5470*/  @P3 STG.E.128 desc[UR4][R128.64], R124 ;  /* 0x0000007c80003986 */ /* 0x0003e2000c101d04 */
[----:B---3--:R-:W-:-:S05]  /*5480*/  @P4 FMUL.FTZ R136, R136, R131 ;  /* 0x0000008388884220 */ /* 0x008fca0000410000 */
[----:B------:R-:W-:-:S04]  /*5490*/  @P4 F2FP.BF16.F32.PACK_AB R136, RZ, R136 ;  /* 0x00000088ff88423e */ /* 0x000fc800000010ff */
[----:B------:R-:W-:Y:S01]  /*54a0*/  @P4 PRMT R148, R136, 0x7610, R148 ;  /* 0x0000761088944816 */ /* 0x000fe20000000094 */
        /* <DEDUP_REMOVED lines=12> */
.L_x_5403:
[----:B------:R-:W-:Y:S05]  /*5570*/  BSYNC B0 ;  /* 0x0000000000007941 */ /* 0x000fea0003800000 */
.L_x_5402:
[----:B------:R-:W-:Y:S02]  /*5580*/  ISETP.NE.AND P3, PT, R206, RZ, PT ;  /* 0x000000ffce00720c */ /* 0x000fe40003f65270 */
[----:B------:R-:W-:Y:S02]  /*5590*/  IADD3 R37, R37, UR10, RZ ;  /* 0x0000000a25257c10 */ /* 0x000fe4000fffe0ff */
[----:B------:R-:W-:Y:S02]  /*55a0*/  SEL R136, RZ, 0x1, P3 ;  /* 0x00000001ff887807 */ /* 0x000fe40001800000 */
[----:B------:R-:W-:-:S13]  /*55b0*/  ISETP.GE.AND P3, PT, R37, UR11, PT ;  /* 0x0000000b25007c0c */ /* 0x000fda000bf66270 */
[----:B------:R-:W-:Y:S05]  /*55c0*/  @!P3 BRA `(.L_x_5412) ;  /* 0xffffffb000e4b947 */ /* 0x000fea000383ffff */
.L_x_5295:
[----:B------:R-:W-:Y:S01]  /*55d0*/  ISETP.NE.AND P3, PT, R0, RZ, PT ;  /* 0x000000ff0000720c */ /* 0x000fe20003f65270 */
[----:B------:R-:W2:Y:S01]  /*55e0*/  S2UR UR6, SR_CTAID.X ;  /* 0x00000000000679c3 */ /* 0x000ea20000002500 */
[----:B------:R-:W2:Y:S01]  /*55f0*/  S2R R0, SR_TID.X ;  /* 0x0000000000007919 */ /* 0x000ea20000002100 */
[----:B------:R-:W-:Y:S02]  /*5600*/  ISETP.NE.AND P6, PT, R5, RZ, PT ;  /* 0x000000ff0500720c */ /* 0x000fe40003fc5270 */
[----:B------:R-:W-:Y:S02]  /*5610*/  ISETP.NE.AND P5, PT, R4, RZ, PT ;  /* 0x000000ff0400720c */ /* 0x000fe40003fa5270 */
[----:B------:R-:W-:Y:S02]  /*5620*/  ISETP.NE.AND P4, PT, R3, RZ, PT ;  /* 0x000000ff0300720c */ /* 0x000fe40003f85270 */
[----:B-----5:R-:W3:Y:S08]  /*5630*/  @P0 LDC.64 R16, c[0x0][0x2d8] ;  /* 0x0000b600ff100b82 */ /* 0x020ef00000000a00 */
[----:B------:R-:W4:Y:S08]  /*5640*/  @P6 LDC.64 R2, c[0x0][0x2d0] ;  /* 0x0000b400ff026b82 */ /* 0x000f300000000a00 */
[----:B------:R-:W0:Y:S08]  /*5650*/  @P6 LDC.64 R4, c[0x0][0x2d8] ;  /* 0x0000b600ff046b82 */ /* 0x000e300000000a00 */
[----:B-1----:R-:W1:Y:S01]  /*5660*/  @P5 LDC.64 R6, c[0x0][0x2d0] ;  /* 0x0000b400ff065b82 */ /* 0x002e620000000a00 */
[----:B--2---:R-:W-:-:S05]  /*5670*/  LEA.HI R15, R0, UR6, RZ, 0x18 ;  /* 0x00000006000f7c11 */ /* 0x004fca000f8fc0ff */
[----:B------:R-:W-:Y:S02]  /*5680*/  IMAD R15, R15, R144, RZ ;  /* 0x000000900f0f7224 */ /* 0x000fe400078e02ff */
[----:B------:R-:W2:Y:S03]  /*5690*/  @P5 LDC.64 R8, c[0x0][0x2d8] ;  /* 0x0000b600ff085b82 */ /* 0x000ea60000000a00 */
[----:B------:R-:W-:-:S05]  /*56a0*/  LEA.HI R27, R15, R38, RZ, 0x1e ;  /* 0x000000260f1b7211 */ /* 0x000fca00078ff0ff */
[----:B------:R-:W3:Y:S01]  /*56b0*/  @P4 LDC.64 R10, c[0x0][0x2d0] ;  /* 0x0000b400ff0a4b82 */ /* 0x000ee20000000a00 */
[----:B----4-:R-:W-:-:S04]  /*56c0*/  @P6 IMAD.WIDE.U32 R2, R27, 0x10, R2 ;  /* 0x000000101b026825 */ /* 0x010fc800078e0002 */
[C---:B0-----:R-:W-:Y:S01]  /*56d0*/  @P6 IMAD.WIDE.U32 R4, R27.reuse, 0x10, R4 ;  /* 0x000000101b046825 */ /* 0x041fe200078e0004 */
[----:B------:R0:W-:Y:S02]  /*56e0*/  @P6 STG.E.128 desc[UR4][R2.64], R64 ;  /* 0x0000004002006986 */ /* 0x0001e4000c101d04 */
[----:B------:R-:W4:Y:S01]  /*56f0*/  @P4 LDC.64 R12, c[0x0][0x2d8] ;  /* 0x0000b600ff0c4b82 */ /* 0x000f220000000a00 */
[----:B------:R-:W-:Y:S01]  /*5700*/  @P6 VIADD R27, R27, 0x100 ;  /* 0x000001001b1b6836 */ /* 0x000fe20000000000 */
[----:B------:R0:W-:Y:S03]  /*5710*/  @P6 STG.E.128 desc[UR4][R4.64], R92 ;  /* 0x0000005c04006986 */ /* 0x0001e6000c101d04 */
[----:B-1----:R-:W-:-:S03]  /*5720*/  @P5 IMAD.WIDE.U32 R6, R27, 0x10, R6 ;  /* 0x000000101b065825 */ /* 0x002fc600078e0006 */
[----:B------:R-:W1:Y:S01]  /*5730*/  @P0 LDC.64 R14, c[0x0][0x2d0] ;  /* 0x0000b400ff0e0b82 */ /* 0x000e620000000a00 */
        /* <DEDUP_REMOVED lines=8> */
[----:B----4-:R-:W-:-:S04]  /*57c0*/  @P4 IMAD.WIDE.U32 R12, R27, 0x10, R12 ;  /* 0x000000101b0c4825 */ /* 0x010fc800078e000c */
[----:B------:R-:W-:Y:S01]  /*57d0*/  @P4 VIADD R27, R27, 0x100 ;  /* 0x000001001b1b4836 */ /* 0x000fe20000000000 */
[----:B------:R0:W-:Y:S02]  /*57e0*/  @P4 STG.E.128 desc[UR4][R12.64], R84 ;  /* 0x000000540c004986 */ /* 0x0001e4000c101d04 */
[----:B------:R-:W4:Y:S01]  /*57f0*/  @P2 LDC.64 R22, c[0x0][0x2d0] ;  /* 0x0000b400ff162b82 */ /* 0x000f220000000a00 */
[----:B-1----:R-:W-:-:S04]  /*5800*/  @P0 IMAD.WIDE.U32 R14, R27, 0x10, R14 ;  /* 0x000000101b0e0825 */ /* 0x002fc800078e000e */
[C---:B------:R-:W-:Y:S01]  /*5810*/  @P0 IMAD.WIDE.U32 R16, R27.reuse, 0x10, R16 ;  /* 0x000000101b100825 */ /* 0x040fe200078e0010 */
[----:B------:R-:W-:Y:S01]  /*5820*/  @P0 IADD3 R27, R27, 0x100, RZ ;  /* 0x000001001b1b0810 */ /* 0x000fe20007ffe0ff */
[----:B------:R0:W-:Y:S01]  /*5830*/  @P0 STG.E.128 desc[UR4][R14.64], R52 ;  /* 0x000000340e000986 */ /* 0x0001e2000c101d04 */
[----:B------:R-:W1:Y:S03]  /*5840*/  @P2 LDC.64 R24, c[0x0][0x2d8] ;  /* 0x0000b600ff182b82 */ /* 0x000e660000000a00 */
[C---:B--2---:R-:W-:Y:S01]  /*5850*/  @P1 IMAD.WIDE.U32 R18, R27.reuse, 0x10, R18 ;  /* 0x000000101b121825 */ /* 0x044fe200078e0012 */
[----:B------:R0:W-:Y:S03]  /*5860*/  @P0 STG.E.128 desc[UR4][R16.64], R80 ;  /* 0x0000005010000986 */ /* 0x0001e6000c101d04 */
[C---:B---3--:R-:W-:Y:S01]  /*5870*/  @P1 IMAD.WIDE.U32 R20, R27.reuse, 0x10, R20 ;  /* 0x000000101b141825 */ /* 0x048fe200078e0014 */
[----:B------:R0:W-:Y:S03]  /*5880*/  @P1 STG.E.128 desc[UR4][R18.64], R48 ;  /* 0x0000003012001986 */ /* 0x0001e6000c101d04 */
[----:B------:R-:W-:Y:S01]  /*5890*/  @P1 VIADD R27, R27, 0x100 ;  /* 0x000001001b1b1836 */ /* 0x000fe20000000000 */
[----:B------:R0:W-:Y:S03]  /*58a0*/  @P1 STG.E.128 desc[UR4][R20.64], R76 ;  /* 0x0000004c14001986 */ /* 0x0001e6000c101d04 */
[----:B----4-:R-:W-:-:S05]  /*58b0*/  @P2 IMAD.WIDE.U32 R22, R27, 0x10, R22 ;  /* 0x000000101b162825 */ /* 0x010fca00078e0016 */
[----:B------:R0:W-:Y:S01]  /*58c0*/  @P2 STG.E.128 desc[UR4][R22.64], R44 ;  /* 0x0000002c16002986 */ /* 0x0001e2000c101d04 */
[----:B-1----:R-:W-:-:S05]  /*58d0*/  @P2 IMAD.WIDE.U32 R24, R27, 0x10, R24 ;  /* 0x000000101b182825 */ /* 0x002fca00078e0018 */
        /* <DEDUP_REMOVED lines=10> */
.L_x_5329:
[----:B------:R-:W-:Y:S01]  /*5980*/  HFMA2.MMA R141, -RZ, RZ, 0, 9.5367431640625e-07 ;  /* 0x00000010ff8d7435 */ /* 0x000fe200000001ff */
[----:B------:R-:W-:Y:S01]  /*5990*/  IMAD.MOV.U32 R140, RZ, RZ, R137 ;  /* 0x000000ffff8c7224 */ /* 0x000fe200078e0089 */
[----:B-----5:R-:W-:Y:S01]  /*59a0*/  MOV R139, 0xffffffff ;  /* 0xffffffff008b7802 */ /* 0x020fe20000000f00 */
[----:B------:R-:W-:-:S08]  /*59b0*/  IMAD.MOV.U32 R142, RZ, RZ, 0x1f ;  /* 0x0000001fff8e7424 */ /* 0x000fd000078e00ff */
[----:B0-----:R-:W-:Y:S05]  /*59c0*/  WARPSYNC.COLLECTIVE R139, `(.L_x_5413) ;  /* 0x000000008b087348 */ /* 0x001fea0003c00000 */
[----:B------:R1:W2:Y:S02]  /*59d0*/  SHFL.DOWN P5, R187, R140, R141, R142 ;  /* 0x0800008d8cbb7389 */ /* 0x0002a400000a008e */
[----:B012---:R-:W-:Y:S01]  /*59e0*/  ENDCOLLECTIVE ;  /* 0x000000000000791b */ /* 0x007fe20003800000 */
.L_x_5413:
[----:B------:R-:W-:Y:S01]  /*59f0*/  MOV R140, R138 ;  /* 0x0000008a008c7202 */ /* 0x000fe20000000f00 */
[----:B------:R-:W-:-:S07]  /*5a00*/  IMAD.MOV.U32 R130, RZ, RZ, R187 ;  /* 0x000000ffff827224 */ /* 0x000fce00078e00bb */
[----:B------:R-:W-:Y:S05]  /*5a10*/  WARPSYNC.COLLECTIVE R139, `(.L_x_5414) ;  /* 0x000000008b087348 */ /* 0x000fea0003c00000 */
[----:B------:R0:W1:Y:S02]  /*5a20*/  SHFL.DOWN P5, R187, R140, R141, R142 ;  /* 0x0800008d8cbb7389 */ /* 0x00006400000a008e */
[----:B01----:R-:W-:Y:S01]  /*5a30*/  ENDCOLLECTIVE ;  /* 0x000000000000791b */ /* 0x003fe20003800000 */
.L_x_5414:
[----:B------:R-:W-:-:S05]  /*5a40*/  FADD.FTZ R130, R130, R137 ;  /* 0x0000008982827221 */ /* 0x000fca0000010000 */
[----:B------:R-:W-:Y:S01]  /*5a50*/  MOV R140, R130 ;  /* 0x00000082008c7202 */ /* 0x000fe20000000f00 */
[----:B------:R-:W-:Y:S02]  /*5a60*/  IMAD.MOV.U32 R141, RZ, RZ, 0x8 ;  /* 0x00000008ff8d7424 */ /* 0x000fe400078e00ff */
[----:B------:R-:W-:-:S07]  /*5a70*/  IMAD.MOV.U32 R131, RZ, RZ, R187 ;  /* 0x000000ffff837224 */ /* 0x000fce00078e00bb */
[----:B------:R-:W-:Y:S05]  /*5a80*/  WARPSYNC.COLLECTIVE R139, `(.L_x_5415) ;  /* 0x000000008b087348 */ /* 0x000fea0003c00000 */
[----:B------:R0:W1:Y:S02]  /*5a90*/  SHFL.DOWN P5, R187, R140, R141, R142 ;  /* 0x0800008d8cbb7389 */ /* 0x00006400000a008e */
[----:B01----:R-:W-:Y:S01]  /*5aa0*/  ENDCOLLECTIVE ;  /* 0x000000000000791b */ /* 0x003fe20003800000 */
.L_x_5415:
[----:B------:R-:W-:-:S04]  /*5ab0*/  FADD.FTZ R131, R131, R138 ;  /* 0x0000008a83837221 */ /* 0x000fc80000010000 */
[----:B------:R-:W-:Y:S01]  /*5ac0*/  IMAD.MOV.U32 R140, RZ, RZ, R131 ;  /* 0x000000ffff8c7224 */ /* 0x000fe200078e0083 */
[----:B------:R-:W-:-:S07]  /*5ad0*/  MOV R133, R187 ;  /* 0x000000bb00857202 */ /* 0x000fce0000000f00 */
[----:B------:R-:W-:Y:S05]  /*5ae0*/  WARPSYNC.COLLECTIVE R139, `(.L_x_5416) ;  /* 0x000000008b087348 */ /* 0x000fea0003c00000 */
[----:B------:R0:W1:Y:S02]  /*5af0*/  SHFL.DOWN P5, R187, R140, R141, R142 ;  /* 0x0800008d8cbb7389 */ /* 0x00006400000a008e */
[----:B01----:R-:W-:Y:S01]  /*5b00*/  ENDCOLLECTIVE ;  /* 0x000000000000791b */ /* 0x003fe20003800000 */
.L_x_5416:
[----:B------:R-:W-:Y:S01]  /*5b10*/  FADD.FTZ R133, R130, R133 ;  /* 0x0000008582857221 */ /* 0x000fe20000010000 */
[----:B------:R-:W-:-:S03]  /*5b20*/  HFMA2.MMA R141, -RZ, RZ, 0, 2.384185791015625e-07 ;  /* 0x00000004ff8d7435 */ /* 0x000fc600000001ff */
[----:B------:R-:W-:Y:S01]  /*5b30*/  IMAD.MOV.U32 R140, RZ, RZ, R133 ;  /* 0x000000ffff8c7224 */ /* 0x000fe200078e0085 */
[----:B------:R-:W-:-:S07]  /*5b40*/  MOV R132, R187 ;  /* 0x000000bb00847202 */ /* 0x000fce0000000f00 */
[----:B------:R-:W-:Y:S05]  /*5b50*/  WARPSYNC.COLLECTIVE R139, `(.L_x_5417) ;  /* 0x000000008b087348 */ /* 0x000fea0003c00000 */
[----:B------:R0:W1:Y:S02]  /*5b60*/  SHFL.DOWN P5, R187, R140, R141, R142 ;  /* 0x0800008d8cbb7389 */ /* 0x00006400000a008e */
[----:B01----:R-:W-:Y:S01]  /*5b70*/  ENDCOLLECTIVE ;  /* 0x000000000000791b */ /* 0x003fe20003800000 */
.L_x_5417:
[----:B------:R-:W-:-:S05]  /*5b80*/  FADD.FTZ R132, R131, R132 ;  /* 0x0000008483847221 */ /* 0x000fca0000010000 */
[----:B------:R-:W-:Y:S01]  /*5b90*/  MOV R140, R132 ;  /* 0x00000084008c7202 */ /* 0x000fe20000000f00 */
[----:B------:R-:W-:-:S07]  /*5ba0*/  IMAD.MOV.U32 R134, RZ, RZ, R187 ;  /* 0x000000ffff867224 */ /* 0x000fce00078e00bb */
[----:B------:R-:W-:Y:S05]  /*5bb0*/  WARPSYNC.COLLECTIVE R139, `(.L_x_5418) ;  /* 0x000000008b087348 */ /* 0x000fea0003c00000 */
[----:B------:R0:W1:Y:S02]  /*5bc0*/  SHFL.DOWN P5, R187, R140, R141, R142 ;  /* 0x0800008d8cbb7389 */ /* 0x00006400000a008e */
[----:B01----:R-:W-:Y:S01]  /*5bd0*/  ENDCOLLECTIVE ;  /* 0x000000000000791b */ /* 0x003fe20003800000 */
.L_x_5418:
[----:B------:R-:W-:-:S05]  /*5be0*/  FADD.FTZ R134, R133, R134 ;  /* 0x0000008685867221 */ /* 0x000fca0000010000 */
[----:B------:R-:W-:Y:S01]  /*5bf0*/  MOV R140, R134 ;  /* 0x00000086008c7202 */ /* 0x000fe20000000f00 */
[----:B------:R-:W-:Y:S02]  /*5c00*/  IMAD.MOV.U32 R141, RZ, RZ, 0x2 ;  /* 0x00000002ff8d7424 */ /* 0x000fe400078e00ff */
[----:B------:R-:W-:-:S07]  /*5c10*/  IMAD.MOV.U32 R135, RZ, RZ, R187 ;  /* 0x000000ffff877224 */ /* 0x000fce00078e00bb */
[----:B------:R-:W-:Y:S05]  /*5c20*/  WARPSYNC.COLLECTIVE R139, `(.L_x_5419) ;  /* 0x000000008b087348 */ /* 0x000fea0003c00000 */
[----:B------:R0:W1:Y:S02]  /*5c30*/  SHFL.DOWN P5, R187, R140, R141, R142 ;  /* 0x0800008d8cbb7389 */ /* 0x00006400000a008e */
[----:B01----:R-:W-:Y:S01]  /*5c40*/  ENDCOLLECTIVE ;  /* 0x000000000000791b */ /* 0x003fe20003800000 */
.L_x_5419:
[----:B------:R-:W-:-:S04]  /*5c50*/  FADD.FTZ R135, R132, R135 ;  /* 0x0000008784877221 */ /* 0x000fc80000010000 */
[----:B------:R-:W-:Y:S01]  /*5c60*/  IMAD.MOV.U32 R140, RZ, RZ, R135 ;  /* 0x000000ffff8c7224 */ /* 0x000fe200078e0087 */
[----:B------:R-:W-:-:S07]  /*5c70*/  MOV R137, R187 ;  /* 0x000000bb00897202 */ /* 0x000fce0000000f00 */
[----:B------:R-:W-:Y:S05]  /*5c80*/  WARPSYNC.COLLECTIVE R139, `(.L_x_5420) ;  /* 0x000000008b087348 */ /* 0x000fea0003c00000 */
[----:B------:R0:W1:Y:S02]  /*5c90*/  SHFL.DOWN P5, R187, R140, R141, R142 ;  /* 0x0800008d8cbb7389 */ /* 0x00006400000a008e */
[----:B01----:R-:W-:Y:S01]  /*5ca0*/  ENDCOLLECTIVE ;  /* 0x000000000000791b */ /* 0x003fe20003800000 */
.L_x_5420:
[----:B------:R-:W-:Y:S01]  /*5cb0*/  FADD.FTZ R137, R134, R137 ;  /* 0x0000008986897221 */ /* 0x000fe20000010000 */
[----:B------:R-:W-:-:S03]  /*5cc0*/  HFMA2.MMA R141, -RZ, RZ, 0, 5.9604644775390625e-08 ;  /* 0x00000001ff8d7435 */ /* 0x000fc600000001ff */
[----:B------:R-:W-:Y:S01]  /*5cd0*/  IMAD.MOV.U32 R140, RZ, RZ, R137 ;  /* 0x000000ffff8c7224 */ /* 0x000fe200078e0089 */
[----:B------:R-:W-:-:S07]  /*5ce0*/  MOV R136, R187 ;  /* 0x000000bb00887202 */ /* 0x000fce0000000f00 */
[----:B------:R-:W-:Y:S05]  /*5cf0*/  WARPSYNC.COLLECTIVE R139, `(.L_x_5421) ;  /* 0x000000008b087348 */ /* 0x000fea0003c00000 */
[----:B------:R0:W1:Y:S02]  /*5d00*/  SHFL.DOWN P5, R187, R140, R141, R142 ;  /* 0x0800008d8cbb7389 */ /* 0x00006400000a008e */
[----:B01----:R-:W-:Y:S01]  /*5d10*/  ENDCOLLECTIVE ;  /* 0x000000000000791b */ /* 0x003fe20003800000 */
.L_x_5421:
[----:B------:R-:W-:-:S05]  /*5d20*/  FADD.FTZ R136, R135, R136 ;  /* 0x0000008887887221 */ /* 0x000fca0000010000 */
[----:B------:R-:W-:Y:S01]  /*5d30*/  MOV R140, R136 ;  /* 0x00000088008c7202 */ /* 0x000fe20000000f00 */
[----:B------:R-:W-:-:S07]  /*5d40*/  IMAD.MOV.U32 R186, RZ, RZ, R187 ;  /* 0x000000ffffba7224 */ /* 0x000fce00078e00bb */
[----:B------:R-:W-:Y:S05]  /*5d50*/  WARPSYNC.COLLECTIVE R139, `(.L_x_5422) ;  /* 0x000000008b087348 */ /* 0x000fea0003c00000 */
[----:B------:R0:W1:Y:S02]  /*5d60*/  SHFL.DOWN P5, R187, R140, R141, R142 ;  /* 0x0800008d8cbb7389 */ /* 0x00006400000a008e */
[----:B01----:R-:W-:Y:S01]  /*5d70*/  ENDCOLLECTIVE ;  /* 0x000000000000791b */ /* 0x003fe20003800000 */
.L_x_5422:
[----:B------:R-:W-:Y:S05]  /*5d80*/  BRA `(.L_x_5423) ;  /* 0xffffffc800a47947 */ /* 0x000fea000383ffff */
.L_x_5424:
        /* <DEDUP_REMOVED lines=15> */
.L_x_15224:


//--------------------- .text._ZN10layer_norm13ln_bwd_kernelINS_13Kernel_traitsI13__nv_bfloat16S2_fS2_fjLj7168ELj1ELj1ELj8ELj8ENS_18Kernel_traits_baseILj7168ES2_S2_fS2_fjLj256EEEEELb0ELb0ELb1ELb1EEEvNS_9BwdParamsE --------------------------
	.section	.text._ZN10layer_norm13ln_bwd_kernelINS_13Kernel_traitsI13__nv_bfloat16S2_fS2_fjLj7168ELj1ELj1ELj8ELj8ENS_18Kernel_traits_baseILj7168ES2_S2_fS2_fjLj256EEEEELb0ELb0ELb1ELb1EEEvNS_9BwdParamsE,"ax",@progbits
	.align	128
        .global         _ZN10layer_norm13ln_bwd_kernelINS_13Kernel_traitsI13__nv_bfloat16S2_fS2_fjLj7168ELj1ELj1ELj8ELj8ENS_18Kernel_traits_baseILj7168ES2_S2_fS2_fjLj256EEEEELb0ELb0ELb1ELb1EEEvNS_9BwdParamsE
        .type           _ZN10layer_norm13ln_bwd_kernelINS_13Kernel_traitsI13__nv_bfloat16S2_fS2_fjLj7168ELj1ELj1ELj8ELj8ENS_18Kernel_traits_baseILj7168ES2_S2_fS2_fjLj256EEEEELb0ELb0ELb1ELb1EEEvNS_9BwdParamsE,@function
        .size           _ZN10layer_norm13ln_bwd_kernelINS_13Kernel_traitsI13__nv_bfloat16S2_fS2_fjLj7168ELj1ELj1ELj8ELj8ENS_18Kernel_traits_baseILj7168ES2_S2_fS2_fjLj256EEEEELb0ELb0ELb1ELb1EEEvNS_9BwdParamsE,(.L_x_15225 - _ZN10layer_norm13ln_bwd_kernelINS_13Kernel_traitsI13__nv_bfloat16S2_fS2_fjLj7168ELj1ELj1ELj8ELj8ENS_18Kernel_traits_baseILj7168ES2_S2_fS2_fjLj256EEEEELb0ELb0ELb1ELb1EEEvNS_9BwdParamsE)
        .other          _ZN10layer_norm13ln_bwd_kernelINS_13Kernel_traitsI13__nv_bfloat16S2_fS2_fjLj7168ELj1ELj1ELj8ELj8ENS_18Kernel_traits_baseILj7168ES2_S2_fS2_fjLj256EEEEELb0ELb0ELb1ELb1EEEvNS_9BwdParamsE,@"STO_CUDA_ENTRY STV_DEFAULT"
_ZN10layer_norm13ln_bwd_kernelINS_13Kernel_traitsI13__nv_bfloat16S2_fS2_fjLj7168ELj1ELj1ELj8ELj8ENS_18Kernel_traits_baseILj7168ES2_S2_fS2_fjLj256EEEEELb0ELb0ELb1ELb1EEEvNS_9BwdParamsE:
.text._ZN10layer_norm13ln_bwd_kernelINS_13Kernel_traitsI13__nv_bfloat16S2_fS2_fjLj7168ELj1ELj1ELj8ELj8ENS_18Kernel_traits_baseILj7168ES2_S2_fS2_fjLj256EEEEELb0ELb0ELb1ELb1EEEvNS_9BwdParamsE:
        /* <DEDUP_REMOVED lines=41> */
.L_x_5425:
        /* <DEDUP_REMOVED lines=84> */
.L_x_5501:
[----:B0-23--:R-:W0:Y:S08]  /*07d0*/  LDC.64 R124, c[0x0][0x288] ;  /* 0x0000a200ff7c7b82 */ /* 0x00de300000000a00 */
[----:B-1----:R-:W1:Y:S08]  /*07e0*/  LDC.64 R126, c[0x0][0x258] ;  /* 0x00009600ff7e7b82 */ /* 0x002e700000000a00 */
[----:B------:R-:W2:Y:S01]  /*07f0*/  LDC.64 R34, c[0x0][0x280] ;  /* 0x0000a000ff227b82 */ /* 0x000ea20000000a00 */
[----:B0-----:R-:W-:-:S07]  /*0800*/  IMAD.WIDE R124, R2, 0x4, R124 ;  /* 0x00000004027c7825 */ /* 0x001fce00078e027c */
[----:B------:R-:W0:Y:S01]  /*0810*/  LDC R209, c[0x0][0x218] ;  /* 0x00008600ffd17b82 */ /* 0x000e220000000800 */
[----:B------:R-:W3:Y:S01]  /*0820*/  LDG.E R124, desc[UR4][R124.64] ;  /* 0x000000047c7c7981 */ /* 0x000ee2000c1e1900 */
[----:B-1----:R-:W-:-:S06]  /*0830*/  IMAD.WIDE R128, R2, 0x4, R126 ;  /* 0x0000000402807825 */ /* 0x002fcc00078e027e */
[----:B------:R-:W1:Y:S01]  /*0840*/  LDC.64 R214, c[0x0][0x2c8] ;  /* 0x0000b200ffd67b82 */ /* 0x000e620000000a00 */
[----:B------:R4:W5:Y:S01]  /*0850*/  LDG.E R33, desc[UR4][R128.64] ;  /* 0x0000000480217981 */ /* 0x000962000c1e1900 */
[----:B--2---:R-:W-:-:S05]  /*0860*/  IMAD.WIDE R126, R2, 0x4, R34 ;  /* 0x00000004027e7825 */ /* 0x004fca00078e0222 */
[----:B------:R4:W5:Y:S01]  /*0870*/  LDG.E R208, desc[UR4][R126.64] ;  /* 0x000000047ed07981 */ /* 0x000962000c1e1900 */
[----:B0-----:R-:W-:Y:S01]  /*0880*/  IMAD R34, R2, R209, RZ ;  /* 0x000000d102227224 */ /* 0x001fe200078e02ff */
[----:B------:R-:W-:-:S04]  /*0890*/  LOP3.LUT R207, R0, 0xff, RZ, 0xc0, !PT ;  /* 0x000000ff00cf7812 */ /* 0x000fc800078ec0ff */
[----:B------:R-:W-:-:S04]  /*08a0*/  SHF.R.S32.HI R35, RZ, 0x1f, R34 ;  /* 0x0000001fff237819 */ /* 0x000fc80000011422 */
[----:B------:R-:W-:-:S04]  /*08b0*/  LEA.HI R34, R35, R34, RZ, 0x2 ;  /* 0x0000002223227211 */ /* 0x000fc800078f10ff */
[----:B------:R-:W-:Y:S01]  /*08c0*/  LEA.HI.SX32 R34, R34, R207, 0x1e ;  /* 0x000000cf22227211 */ /* 0x000fe200078ff2ff */
[----:B------:R-:W-:Y:S03]  /*08d0*/  BSSY B0, `(.L_x_5427) ;  /* 0x000015c000007945 */ /* 0x000fe60003800000 */
[C---:B------:R-:W-:Y:S01]  /*08e0*/  IADD3 R159, R34.reuse, 0x100, RZ ;  /* 0x00000100229f7810 */ /* 0x040fe20007ffe0ff */
[C---:B------:R-:W-:Y:S01]  /*08f0*/  VIADD R158, R34.reuse, 0x200 ;  /* 0x00000200229e7836 */ /* 0x040fe20000000000 */
[C---:B------:R-:W-:Y:S01]  /*0900*/  IADD3 R157, R34.reuse, 0x300, RZ ;  /* 0x00000300229d7810 */ /* 0x040fe20007ffe0ff */
[----:B-1----:R-:W-:-:S04]  /*0910*/  IMAD.WIDE.U32 R212, R34, 0x10, R214 ;  /* 0x0000001022d47825 */ /* 0x002fc800078e00d6 */
[----:B------:R-:W-:-:S04]  /*0920*/  IMAD.WIDE.U32 R210, R159, 0x10, R214 ;  /* 0x000000109fd27825 */ /* 0x000fc800078e00d6 */
[----:B------:R-:W-:-:S04]  /*0930*/  IMAD.WIDE.U32 R178, R158, 0x10, R214 ;  /* 0x000000109eb27825 */ /* 0x000fc800078e00d6 */
[----:B------:R-:W-:Y:S01]  /*0940*/  IMAD.WIDE.U32 R176, R157, 0x10, R214 ;  /* 0x000000109db07825 */ /* 0x000fe200078e00d6 */
[----:B---3--:R-:W-:-:S13]  /*0950*/  ISETP.GT.AND P4, PT, R124, RZ, PT ;  /* 0x000000ff7c00720c */ /* 0x008fda0003f84270 */
[----:B----4-:R-:W-:Y:S05]  /*0960*/  @P4 BRA `(.L_x_5428) ;  /* 0x00000000005c4947 */ /* 0x010fea0003800000 */
        /* <DEDUP_REMOVED lines=10> */
[----:B------:R0:W5:Y:S02]  /*0a10*/  LDG.E.128 R60, desc[UR4][R212.64] ;  /* 0x00000004d43c7981 */ /* 0x000164000c1e1d00 */
[--C-:B------:R-:W-:Y:S02]  /*0a20*/  IMAD.WIDE.U32 R44, R45, 0x10, R214.reuse ;  /* 0x000000102d2c7825 */ /* 0x100fe400078e00d6 */
[----:B------:R0:W5:Y:S02]  /*0a30*/  LDG.E.128 R56, desc[UR4][R210.64] ;  /* 0x00000004d2387981 */ /* 0x000164000c1e1d00 */
[--C-:B------:R-:W-:Y:S02]  /*0a40*/  IMAD.WIDE.U32 R40, R41, 0x10, R214.reuse ;  /* 0x0000001029287825 */ /* 0x100fe400078e00d6 */
[----:B------:R0:W5:Y:S02]  /*0a50*/  LDG.E.128 R52, desc[UR4][R178.64] ;  /* 0x00000004b2347981 */ /* 0x000164000c1e1d00 */
[----:B------:R-:W-:-:S02]  /*0a60*/  IMAD.WIDE.U32 R36, R37, 0x10, R214 ;  /* 0x0000001025247825 */ /* 0x000fc400078e00d6 */
[----:B------:R0:W5:Y:S04]  /*0a70*/  LDG.E.128 R48, desc[UR4][R176.64] ;  /* 0x00000004b0307981 */ /* 0x000168000c1e1d00 */
[----:B------:R-:W5:Y:S04]  /*0a80*/  LDG.E.128 R44, desc[UR4][R44.64] ;  /* 0x000000042c2c7981 */ /* 0x000f68000c1e1d00 */
[----:B------:R-:W5:Y:S04]  /*0a90*/  LDG.E.128 R40, desc[UR4][R40.64] ;  /* 0x0000000428287981 */ /* 0x000f68000c1e1d00 */
[----:B------:R-:W5:Y:S01]  /*0aa0*/  LDG.E.128 R36, desc[UR4][R36.64] ;  /* 0x0000000424247981 */ /* 0x000f62000c1e1d00 */
[----:B------:R-:W-:Y:S01]  /*0ab0*/  IMAD.MOV.U32 R127, RZ, RZ, RZ ;  /* 0x000000ffff7f7224 */ /* 0x000fe200078e00ff */
[----:B------:R-:W-:Y:S01]  /*0ac0*/  MOV R125, RZ ;  /* 0x000000ff007d7202 */ /* 0x000fe20000000f00 */
[----:B0-----:R-:W-:Y:S06]  /*0ad0*/  BRA `(.L_x_5429) ;  /* 0x0000001000ec7947 */ /* 0x001fec0003800000 */
.L_x_5428:
        /* <DEDUP_REMOVED lines=8> */
[----:B0-----:R-:W-:-:S03]  /*0b60*/  IMAD.WIDE R132, R2, 0x4, R132 ;  /* 0x0000000402847825 */ /* 0x001fc600078e0284 */
[C---:B------:R-:W-:Y:S01]  /*0b70*/  IADD3 R165, R169.reuse, 0x200, RZ ;  /* 0x00000200a9a57810 */ /* 0x040fe20007ffe0ff */
[C---:B------:R-:W-:Y:S01]  /*0b80*/  VIADD R171, R169.reuse, 0x100 ;  /* 0x00000100a9ab7836 */ /* 0x040fe20000000000 */
[C---:B------:R-:W-:Y:S01]  /*0b90*/  IADD3 R161, R169.reuse, 0x300, RZ ;  /* 0x00000300a9a17810 */ /* 0x040fe20007ffe0ff */
[----:B------:R0:W3:Y:S01]  /*0ba0*/  LDG.E R3, desc[UR4][R132.64] ;  /* 0x0000000484037981 */ /* 0x0000e2000c1e1900 */
[C---:B------:R-:W-:Y:S01]  /*0bb0*/  VIADD R163, R169.reuse, 0x400 ;  /* 0x00000400a9a37836 */ /* 0x040fe20000000000 */
[C---:B------:R-:W-:Y:S01]  /*0bc0*/  IADD3 R167, R169.reuse, 0x500, RZ ;  /* 0x00000500a9a77810 */ /* 0x040fe20007ffe0ff */
[----:B-1----:R-:W-:Y:S01]  /*0bd0*/  IMAD.WIDE.U32 R172, R169, 0x8, R146 ;  /* 0x00000008a9ac7825 */ /* 0x002fe200078e0092 */
[----:B------:R-:W-:-:S03]  /*0be0*/  IADD3 R185, R34, 0x500, RZ ;  /* 0x0000050022b97810 */ /* 0x000fc60007ffe0ff */
[----:B------:R-:W-:Y:S01]  /*0bf0*/  IMAD.WIDE.U32 R170, R171, 0x8, R146 ;  /* 0x00000008abaa7825 */ /* 0x000fe200078e0092 */
[C---:B------:R-:W-:Y:S01]  /*0c00*/  IADD3 R183, R34.reuse, 0x400, RZ ;  /* 0x0000040022b77810 */ /* 0x040fe20007ffe0ff */
[----:B------:R-:W4:Y:S02]  /*0c10*/  LDG.E.64 R172, desc[UR4][R172.64] ;  /* 0x00000004acac7981 */ /* 0x000f24000c1e1b00 */
[C-C-:B--2---:R-:W-:Y:S01]  /*0c20*/  IMAD.WIDE.U32 R124, R34.reuse, 0x10, R144.reuse ;  /* 0x00000010227c7825 */ /* 0x144fe200078e0090 */
[----:B------:R-:W-:Y:S01]  /*0c30*/  IADD3 R175, R34, 0x600, RZ ;  /* 0x0000060022af7810 */ /* 0x000fe20007ffe0ff */
[----:B------:R-:W2:Y:S02]  /*0c40*/  LDG.E.64 R170, desc[UR4][R170.64] ;  /* 0x00000004aaaa7981 */ /* 0x000ea4000c1e1b00 */
[----:B------:R-:W-:Y:S02]  /*0c50*/  IMAD.WIDE.U32 R128, R159, 0x10, R144 ;  /* 0x000000109f807825 */ /* 0x000fe400078e0090 */
[----:B------:R-:W2:Y:S02]  /*0c60*/  LDG.E.128 R124, desc[UR4][R124.64] ;  /* 0x000000047c7c7981 */ /* 0x000ea4000c1e1d00 */
[----:B------:R-:W-:-:S02]  /*0c70*/  VIADD R169, R169, 0x600 ;  /* 0x00000600a9a97836 */ /* 0x000fc40000000000 */
[----:B------:R-:W-:Y:S01]  /*0c80*/  IMAD.WIDE.U32 R164, R165, 0x8, R146 ;  /* 0x00000008a5a47825 */ /* 0x000fe200078e0092 */
[----:B------:R-:W2:Y:S03]  /*0c90*/  LDG.E.128 R128, desc[UR4][R128.64] ;  /* 0x0000000480807981 */ /* 0x000ea6000c1e1d00 */
[--C-:B0-----:R-:W-:Y:S02]  /*0ca0*/  IMAD.WIDE.U32 R132, R158, 0x10, R144.reuse ;  /* 0x000000109e847825 */ /* 0x101fe400078e0090 */
[----:B------:R-:W2:Y:S02]  /*0cb0*/  LDG.E.64 R164, desc[UR4][R164.64] ;  /* 0x00000004a4a47981 */ /* 0x000ea4000c1e1b00 */
[----:B------:R-:W-:Y:S02]  /*0cc0*/  IMAD.WIDE.U32 R136, R157, 0x10, R144 ;  /* 0x000000109d887825 */ /* 0x000fe400078e0090 */
[----:B------:R-:W2:Y:S02]  /*0cd0*/  LDG.E.128 R132, desc[UR4][R132.64] ;  /* 0x0000000484847981 */ /* 0x000ea4000c1e1d00 */
[----:B------:R-:W-:-:S02]  /*0ce0*/  IMAD.WIDE.U32 R160, R161, 0x8, R146 ;  /* 0x00000008a1a07825 */ /* 0x000fc400078e0092 */
[----:B------:R-:W2:Y:S02]  /*0cf0*/  LDG.E.128 R136, desc[UR4][R136.64] ;  /* 0x0000000488887981 */ /* 0x000ea4000c1e1d00 */
        /* <DEDUP_REMOVED lines=8> */
[----:B------:R-:W-:-:S04]  /*0d80*/  IMAD.WIDE.U32 R140, R183, 0x10, R144 ;  /* 0x00000010b78c7825 */ /* 0x000fc800078e0090 */
[----:B------:R-:W-:Y:S02]  /*0d90*/  IMAD.WIDE.U32 R148, R175, 0x10, R144 ;  /* 0x00000010af947825 */ /* 0x000fe400078e0090 */
[----:B------:R-:W2:Y:S04]  /*0da0*/  LDG.E.128 R144, desc[UR4][R146.64] ;  /* 0x0000000492907981 */ /* 0x000ea8000c1e1d00 */
[----:B------:R-:W2:Y:S04]  /*0db0*/  LDG.E.128 R140, desc[UR4][R140.64] ;  /* 0x000000048c8c7981 */ /* 0x000ea8000c1e1d00 */
[----:B------:R-:W2:Y:S01]  /*0dc0*/  LDG.E.128 R148, desc[UR4][R148.64] ;  /* 0x0000000494947981 */ /* 0x000ea2000c1e1d00 */
[----:B------:R-:W-:Y:S01]  /*0dd0*/  IMAD.U32 R35, RZ, RZ, UR14 ;  /* 0x0000000eff237e24 */ /* 0x000fe2000f8e00ff */
[----:B------:R-:W-:-:S04]  /*0de0*/  MOV R152, UR15 ;  /* 0x0000000f00987c02 */ /* 0x000fc80008000f00 */
[----:B------:R-:W-:-:S04]  /*0df0*/  ISETP.NE.U32.AND P0, PT, R35, RZ, PT ;  /* 0x000000ff2300720c */ /* 0x000fc80003f05070 */
[----:B------:R-:W-:-:S13]  /*0e00*/  ISETP.NE.AND.EX P0, PT, R152, RZ, PT, P0 ;  /* 0x000000ff9800720c */ /* 0x000fda0003f05300 */
[--C-:B------:R-:W-:Y:S01]  /*0e10*/  @P0 IMAD.WIDE.U32 R182, R183, 0x10, R214.reuse ;  /* 0x00000010b7b60825 */ /* 0x100fe200078e00d6 */
[----:B------:R-:W5:Y:S03]  /*0e20*/  @P0 LDG.E.128 R60, desc[UR4][R212.64] ;  /* 0x00000004d43c0981 */ /* 0x000f66000c1e1d00 */
[--C-:B------:R-:W-:Y:S01]  /*0e30*/  @P0 IMAD.WIDE.U32 R184, R185, 0x10, R214.reuse ;  /* 0x00000010b9b80825 */ /* 0x100fe200078e00d6 */
[----:B------:R-:W5:Y:S03]  /*0e40*/  @P0 LDG.E.128 R56, desc[UR4][R210.64] ;  /* 0x00000004d2380981 */ /* 0x000f66000c1e1d00 */
[----:B------:R-:W-:Y:S01]  /*0e50*/  @P0 IMAD.WIDE.U32 R214, R175, 0x10, R214 ;  /* 0x00000010afd60825 */ /* 0x000fe200078e00d6 */
[----:B------:R-:W5:Y:S04]  /*0e60*/  @P0 LDG.E.128 R52, desc[UR4][R178.64] ;  /* 0x00000004b2340981 */ /* 0x000f68000c1e1d00 */
[----:B------:R0:W5:Y:S04]  /*0e70*/  @P0 LDG.E.128 R48, desc[UR4][R176.64] ;  /* 0x00000004b0300981 */ /* 0x000168000c1e1d00 */
[----:B------:R1:W5:Y:S04]  /*0e80*/  @P0 LDG.E.128 R44, desc[UR4][R182.64] ;  /* 0x00000004b62c0981 */ /* 0x000368000c1e1d00 */
[----:B------:R-:W5:Y:S04]  /*0e90*/  @P0 LDG.E.128 R40, desc[UR4][R184.64] ;  /* 0x00000004b8280981 */ /* 0x000f68000c1e1d00 */
[----:B------:R1:W5:Y:S01]  /*0ea0*/  @P0 LDG.E.128 R36, desc[UR4][R214.64] ;  /* 0x00000004d6240981 */ /* 0x000362000c1e1d00 */
[----:B------:R-:W-:-:S04]  /*0eb0*/  ISETP.NE.AND P0, PT, R18, RZ, PT ;  /* 0x000000ff1200720c */ /* 0x000fc80003f05270 */
[----:B---3--:R-:W-:Y:S02]  /*0ec0*/  FSEL R3, R3, RZ, !P0 ;  /* 0x000000ff03037208 */ /* 0x008fe40004000000 */
[----:B----4-:R-:W-:Y:S02]  /*0ed0*/  MOV R180, R172 ;  /* 0x000000ac00b47202 */ /* 0x010fe40000000f00 */
[----:B------:R-:W-:Y:S02]  /*0ee0*/  SHF.R.U64 R175, R172, 0x10, R173 ;  /* 0x00000010acaf7819 */ /* 0x000fe400000012ad */
[----:B--2---:R-:W-:Y:S01]  /*0ef0*/  MOV R172, R170 ;  /* 0x000000aa00ac7202 */ /* 0x004fe20000000f00 */
[C---:B0-----:R-:W-:Y:S01]  /*0f00*/  FADD.FTZ R176, -R3.reuse, R126 ;  /* 0x0000007e03b07221 */ /* 0x041fe20000010100 */
[----:B------:R-:W-:Y:S01]  /*0f10*/  SHF.R.U64 R126, R170, 0x10, R171 ;  /* 0x00000010aa7e7819 */ /* 0x000fe200000012ab */
[C---:B------:R-:W-:Y:S01]  /*0f20*/  FADD.FTZ R170, -R3.reuse, R128 ;  /* 0x0000008003aa7221 */ /* 0x040fe20000010100 */
[C---:B-1----:R-:W-:Y:S01]  /*0f30*/  FADD.FTZ R182, -R3.reuse, R130 ;  /* 0x0000008203b67221 */ /* 0x042fe20000010100 */
[C---:B------:R-:W-:Y:S01]  /*0f40*/  FADD.FTZ R200, -R3.reuse, R131 ;  /* 0x0000008303c87221 */ /* 0x040fe20000010100 */
[----:B------:R-:W-:Y:S01]  /*0f50*/  IMAD.MOV.U32 R130, RZ, RZ, R164 ;  /* 0x000000ffff827224 */ /* 0x000fe200078e00a4 */
[----:B------:R-:W-:Y:S01]  /*0f60*/  SHF.R.U64 R128, R164, 0x10, R165 ;  /* 0x00000010a4807819 */ /* 0x000fe200000012a5 */
[C---:B------:R-:W-:Y:S01]  /*0f70*/  FADD.FTZ R164, -R3.reuse, R132 ;  /* 0x0000008403a47221 */ /* 0x040fe20000010100 */
[C---:B------:R-:W-:Y:S01]  /*0f80*/  FADD.FTZ R198, -R3.reuse, R133 ;  /* 0x0000008503c67221 */ /* 0x040fe20000010100 */
[C---:B------:R-:W-:Y:S01]  /*0f90*/  FADD.FTZ R196, -R3.reuse, R135 ;  /* 0x0000008703c47221 */ /* 0x040fe20000010100 */
[C---:B------:R-:W-:Y:S01]  /*0fa0*/  FADD.FTZ R194, -R3.reuse, R137 ;  /* 0x0000008903c27221 */ /* 0x040fe20000010100 */
[----:B------:R-:W-:Y:S01]  /*0fb0*/  FADD.FTZ R188, -R3, R138 ;  /* 0x0000008a03bc7221 */ /* 0x000fe20000010100 */
[--C-:B------:R-:W-:Y:S01]  /*0fc0*/  SHF.R.U64 R132, R160, 0x10, R161.reuse ;  /* 0x00000010a0847819 */ /* 0x100fe200000012a1 */
[--C-:B------:R-:W-:Y:S01]  /*0fd0*/  IMAD.MOV.U32 R131, RZ, RZ, R161.reuse ;  /* 0x000000ffff837224 */ /* 0x100fe200078e00a1 */
[----:B------:R-:W-:-:S02]  /*0fe0*/  SHF.R.U32.HI R133, RZ, 0x10, R161 ;  /* 0x00000010ff857819 */ /* 0x000fc400000116a1 */
[--C-:B------:R-:W-:Y:S02]  /*0ff0*/  SHF.R.U64 R137, R162, 0x10, R163.reuse ;  /* 0x00000010a2897819 */ /* 0x100fe400000012a3 */
[----:B------:R-:W-:Y:S02]  /*1000*/  MOV R135, R163 ;  /* 0x000000a300877202 */ /* 0x000fe40000000f00 */
[----:B------:R-:W-:Y:S01]  /*1010*/  SHF.R.U32.HI R138, RZ, 0x10, R163 ;  /* 0x00000010ff8a7819 */ /* 0x000fe200000116a3 */
[----:B------:R-:W-:Y:S01]  /*1020*/  IMAD.MOV.U32 R163, RZ, RZ, R166 ;  /* 0x000000ffffa37224 */ /* 0x000fe200078e00a6 */
[----:B------:R-:W-:Y:S01]  /*1030*/  SHF.R.U64 R161, R166, 0x10, R167 ;  /* 0x00000010a6a17819 */ /* 0x000fe200000012a7 */
[C---:B------:R-:W-:Y:S01]  /*1040*/  FADD.FTZ R178, -R3.reuse, R124 ;  /* 0x0000007c03b27221 */ /* 0x040fe20000010100 */
[C---:B------:R-:W-:Y:S01]  /*1050*/  FADD.FTZ R204, -R3.reuse, R127 ;  /* 0x0000007f03cc7221 */ /* 0x040fe20000010100 */
[----:B------:R-:W-:Y:S01]  /*1060*/  MOV R127, R165 ;  /* 0x000000a5007f7202 */ /* 0x000fe20000000f00 */
[----:B------:R-:W-:Y:S01]  /*1070*/  FADD.FTZ R192, -R3, R139 ;  /* 0x0000008b03c07221 */ /* 0x000fe20000010100 */
[----:B------:R-:W-:-:S02]  /*1080*/  IMAD.MOV.U32 R174, RZ, RZ, R173 ;  /* 0x000000ffffae7224 */ /* 0x000fc400078e00ad */
[C---:B------:R-:W-:Y:S01]  /*1090*/  FADD.FTZ R144, -R3.reuse, R144 ;  /* 0x0000009003907221 */ /* 0x040fe20000010100 */
[C---:B------:R-:W-:Y:S01]  /*10a0*/  FADD.FTZ R166, -R3.reuse, R145 ;  /* 0x0000009103a67221 */ /* 0x040fe20000010100 */
[----:B------:R-:W-:Y:S01]  /*10b0*/  SHF.L.U32 R145, R180, 0x10, RZ ;  /* 0x00000010b4917819 */ /* 0x000fe200000006ff */
[C---:B------:R-:W-:Y:S01]  /*10c0*/  FADD.FTZ R206, -R3.reuse, R125 ;  /* 0x0000007d03ce7221 */ /* 0x040fe20000010100 */
[----:B------:R-:W-:Y:S01]  /*10d0*/  FADD.FTZ R214, -R3, R143 ;  /* 0x0000008f03d67221 */ /* 0x000fe20000010100 */
[----:B-----5:R-:W-:Y:S01]  /*10e0*/  FMUL.FTZ R187, R33, R144 ;  /* 0x0000009021bb7220 */ /* 0x020fe20000410000 */
[C---:B------:R-:W-:Y:S01]  /*10f0*/  FADD.FTZ R184, -R3.reuse, R134 ;  /* 0x0000008603b87221 */ /* 0x040fe20000010100 */
[C---:B------:R-:W-:Y:S01]  /*1100*/  FADD.FTZ R212, -R3.reuse, R142 ;  /* 0x0000008e03d47221 */ /* 0x040fe20000010100 */
[----:B------:R-:W-:Y:S01]  /*1110*/  MOV R143, R168 ;  /* 0x000000a8008f7202 */ /* 0x000fe20000000f00 */
[C---:B------:R-:W-:Y:S01]  /*1120*/  FADD.FTZ R202, -R3.reuse, R129 ;  /* 0x0000008103ca7221 */ /* 0x040fe20000010100 */
[----:B------:R-:W-:Y:S01]  /*1130*/  SHF.R.U64 R139, R168, 0x10, R169 ;  /* 0x00000010a88b7819 */ /* 0x000fe200000012a9 */
[----:B------:R-:W-:Y:S01]  /*1140*/  FADD.FTZ R186, -R3, R136 ;  /* 0x0000008803ba7221 */ /* 0x000fe20000010100 */
[----:B------:R-:W-:Y:S01]  /*1150*/  SHF.L.U32 R144, R175, 0x10, RZ ;  /* 0x00000010af907819 */ /* 0x000fe200000006ff */
        /* <DEDUP_REMOVED lines=10> */
[----:B------:R-:W-:Y:S01]  /*1200*/  FMUL.FTZ R3, R33, R178 ;  /* 0x000000b221037220 */ /* 0x000fe20000410000 */
[----:B------:R-:W-:Y:S01]  /*1210*/  SHF.R.U32.HI R173, RZ, 0x10, R173 ;  /* 0x00000010ffad7819 */ /* 0x000fe200000116ad */
[----:B------:R-:W-:Y:S01]  /*1220*/  IMAD.U32 R149, R130, 0x10000, RZ ;  /* 0x0001000082957824 */ /* 0x000fe200078e00ff */
[----:B------:R-:W-:Y:S01]  /*1230*/  SHF.L.U32 R127, R127, 0x10, RZ ;  /* 0x000000107f7f7819 */ /* 0x000fe200000006ff */
[--C-:B------:R-:W-:Y:S01]  /*1240*/  IMAD.MOV.U32 R136, RZ, RZ, R169.reuse ;  /* 0x000000ffff887224 */ /* 0x100fe200078e00a9 */
[----:B------:R-:W-:Y:S01]  /*1250*/  SHF.R.U32.HI R140, RZ, 0x10, R169 ;  /* 0x00000010ff8c7819 */ /* 0x000fe200000116a9 */
[C---:B------:R-:W-:Y:S01]  /*1260*/  FMUL.FTZ R205, R33.reuse, R176 ;  /* 0x000000b021cd7220 */ /* 0x040fe20000410000 */
[----:B------:R-:W-:Y:S01]  /*1270*/  FMUL.FTZ R197, R33, R184 ;  /* 0x000000b821c57220 */ /* 0x000fe20000410000 */
[----:B------:R-:W-:Y:S01]  /*1280*/  IMAD.U32 R174, R174, 0x10000, RZ ;  /* 0x00010000aeae7824 */ /* 0x000fe200078e00ff */
[----:B------:R-:W-:Y:S01]  /*1290*/  SHF.L.U32 R130, R128, 0x10, RZ ;  /* 0x0000001080827819 */ /* 0x000fe200000006ff */
[----:B------:R-:W-:Y:S01]  /*12a0*/  FMUL.FTZ R175, R19, R144 ;  /* 0x0000009013af7220 */ /* 0x000fe20000410000 */
[----:B------:R-:W-:Y:S01]  /*12b0*/  SHF.L.U32 R169, R125, 0x10, RZ ;  /* 0x000000107da97819 */ /* 0x000fe200000006ff */
[----:B------:R-:W-:Y:S01]  /*12c0*/  FADD.FTZ R128, RZ, R180 ;  /* 0x000000b4ff807221 */ /* 0x000fe20000010000 */
[C---:B------:R-:W-:Y:S01]  /*12d0*/  FMUL.FTZ R206, R33.reuse, R206 ;  /* 0x000000ce21ce7220 */ /* 0x040fe20000410000 */
[----:B------:R-:W-:Y:S01]  /*12e0*/  FMUL.FTZ R195, R33, R186 ;  /* 0x000000ba21c37220 */ /* 0x000fe20000410000 */
[----:B------:R-:W-:Y:S01]  /*12f0*/  FFMA.FTZ R125, R3, R180, RZ ;  /* 0x000000b4037d7223 */ /* 0x000fe200000100ff */
[----:B------:R-:W-:Y:S01]  /*1300*/  FMUL.FTZ R186, R33, R166 ;  /* 0x000000a621ba7220 */ /* 0x000fe20000410000 */
[----:B------:R-:W-:Y:S01]  /*1310*/  SHF.L.U32 R173, R173, 0x10, RZ ;  /* 0x00000010adad7819 */ /* 0x000fe200000006ff */
[C---:B------:R-:W-:Y:S01]  /*1320*/  FMUL.FTZ R204, R33.reuse, R204 ;  /* 0x000000cc21cc7220 */ /* 0x040fe20000410000 */
[----:B------:R-:W-:Y:S01]  /*1330*/  FMUL.FTZ R198, R33, R198 ;  /* 0x000000c621c67220 */ /* 0x000fe20000410000 */
[----:B------:R-:W-:Y:S01]  /*1340*/  FADD.FTZ R106, R106, R174 ;  /* 0x000000ae6a6a7221 */ /* 0x000fe20000010000 */
[----:B------:R-:W-:Y:S01]  /*1350*/  FFMA.FTZ R90, R205, R174, R90 ;  /* 0x000000aecd5a7223 */ /* 0x000fe2000001005a */
[----:B------:R-:W-:Y:S01]  /*1360*/  FADD.FTZ R118, R118, R127 ;  /* 0x0000007f76767221 */ /* 0x000fe20000010000 */
[-C--:B------:R-:W-:Y:S01]  /*1370*/  FFMA.FTZ R98, R197, R127.reuse, R98 ;  /* 0x0000007fc5627223 */ /* 0x080fe20000010062 */
[----:B------:R-:W-:Y:S01]  /*1380*/  FMUL.FTZ R166, R9, R127 ;  /* 0x0000007f09a67220 */ /* 0x000fe20000410000 */
[----:B------:R-:W-:Y:S01]  /*1390*/  MOV R134, R160 ;  /* 0x000000a000867202 */ /* 0x000fe20000000f00 */
[----:B------:R-:W-:Y:S01]  /*13a0*/  FMUL.FTZ R174, R5, R174 ;  /* 0x000000ae05ae7220 */ /* 0x000fe20000410000 */
[----:B------:R-:W-:Y:S01]  /*13b0*/  FADD.FTZ R127, R128, R175 ;  /* 0x000000af807f7221 */ /* 0x000fe20000010000 */
[----:B------:R-:W-:Y:S01]  /*13c0*/  MOV R160, R162 ;  /* 0x000000a200a07202 */ /* 0x000fe20000000f00 */
[----:B------:R-:W-:Y:S01]  /*13d0*/  FFMA.FTZ R128, R206, R175, R125 ;  /* 0x000000afce807223 */ /* 0x000fe2000001007d */
[----:B------:R-:W-:Y:S01]  /*13e0*/  MOV R141, R167 ;  /* 0x000000a7008d7202 */ /* 0x000fe20000000f00 */
[----:B------:R-:W-:Y:S01]  /*13f0*/  FADD.FTZ R107, R107, R173 ;  /* 0x000000ad6b6b7221 */ /* 0x000fe20000010000 */
[----:B------:R-:W-:Y:S01]  /*1400*/  SHF.R.U32.HI R162, RZ, 0x10, R167 ;  /* 0x00000010ffa27819 */ /* 0x000fe200000116a7 */
[-C--:B------:R-:W-:Y:S01]  /*1410*/  FFMA.FTZ R91, R204, R173.reuse, R91 ;  /* 0x000000adcc5b7223 */ /* 0x080fe2000001005b */
[----:B------:R-:W-:Y:S01]  /*1420*/  SHF.L.U32 R147, R172, 0x10, RZ ;  /* 0x00000010ac937819 */ /* 0x000fe200000006ff */
[----:B------:R-:W-:Y:S01]  /*1430*/  FADD.FTZ R117, R117, R130 ;  /* 0x0000008275757221 */ /* 0x000fe20000010000 */
[-C--:B------:R-:W-:Y:S01]  /*1440*/  FFMA.FTZ R97, R198, R130.reuse, R97 ;  /* 0x00000082c6617223 */ /* 0x080fe20000010061 */
[----:B------:R-:W-:Y:S01]  /*1450*/  FMUL.FTZ R167, R23, R130 ;  /* 0x0000008217a77220 */ /* 0x000fe20000410000 */
[----:B------:R-:W-:Y:S01]  /*1460*/  FMUL.FTZ R173, R20, R173 ;  /* 0x000000ad14ad7220 */ /* 0x000fe20000410000 */
[----:B------:R-:W-:Y:S01]  /*1470*/  FADD.FTZ R130, R127, R174 ;  /* 0x000000ae7f827221 */ /* 0x000fe20000010000 */
[----:B------:R-:W-:Y:S01]  /*1480*/  FFMA.FTZ R125, R205, R174, R128 ;  /* 0x000000aecd7d7223 */ /* 0x000fe20000010080 */
[----:B------:R-:W-:Y:S01]  /*1490*/  MOV R124, R171 ;  /* 0x000000ab007c7202 */ /* 0x000fe20000000f00 */
[----:B------:R-:W-:Y:S01]  /*14a0*/  FADD.FTZ R105, R105, R144 ;  /* 0x0000009069697221 */ /* 0x000fe20000010000 */
[----:B------:R-:W-:Y:S01]  /*14b0*/  FFMA.FTZ R89, R206, R144, R89 ;  /* 0x00000090ce597223 */ /* 0x000fe20000010059 */
[----:B------:R-:W-:-:S02]  /*14c0*/  IMAD.U32 R144, R126, 0x10000, RZ ;  /* 0x000100007e907824 */ /* 0x000fc400078e00ff */
[----:B------:R-:W-:Y:S01]  /*14d0*/  FMUL.FTZ R172, R6, R147 ;  /* 0x0000009306ac7220 */ /* 0x000fe20000410000 */
[----:B------:R-:W-:Y:S01]  /*14e0*/  FADD.FTZ R127, R130, R173 ;  /* 0x000000ad827f7221 */ /* 0x000fe20000010000 */
[C---:B------:R-:W-:Y:S01]  /*14f0*/  FMUL.FTZ R203, R33.reuse, R170 ;  /* 0x000000aa21cb7220 */ /* 0x040fe20000410000 */
[----:B------:R-:W-:Y:S01]  /*1500*/  FFMA.FTZ R130, R204, R173, R125 ;  /* 0x000000adcc827223 */ /* 0x000fe2000001007d */
[----:B------:R-:W-:Y:S01]  /*1510*/  SHF.L.U32 R170, R124, 0x10, RZ ;  /* 0x000000107caa7819 */ /* 0x000fe200000006ff */
[----:B------:R-:W-:Y:S01]  /*1520*/  FMUL.FTZ R201, R33, R182 ;  /* 0x000000b621c97220 */ /* 0x000fe20000410000 */
[----:B------:R-:W-:Y:S01]  /*1530*/  FMUL.FTZ R171, R21, R144 ;  /* 0x0000009015ab7220 */ /* 0x000fe20000410000 */
[----:B------:R-:W-:Y:S01]  /*1540*/  FADD.FTZ R128, R127, R172 ;  /* 0x000000ac7f807221 */ /* 0x000fe20000010000 */
[----:B------:R-:W-:Y:S01]  /*1550*/  FMUL.FTZ R202, R33, R202 ;  /* 0x000000ca21ca7220 */ /* 0x000fe20000410000 */
        /* <DEDUP_REMOVED lines=15> */
[----:B------:R-:W-:Y:S01]  /*1650*/  FMUL.FTZ R199, R33, R164 ;  /* 0x000000a421c77220 */ /* 0x000fe20000410000 */
[----:B------:R-:W-:Y:S01]  /*1660*/  FFMA.FTZ R130, R200, R169, R125 ;  /* 0x000000a9c8827223 */ /* 0x000fe2000001007d */
[----:B------:R-:W-:Y:S01]  /*1670*/  SHF.R.U32.HI R129, RZ, 0x10, R165 ;  /* 0x00000010ff817819 */ /* 0x000fe200000116a5 */
[----:B------:R-:W-:-:S02]  /*1680*/  FADD.FTZ R128, R127, R168 ;  /* 0x000000a87f807221 */ /* 0x000fc40000010000 */
[----:B------:R-:W-:Y:S02]  /*1690*/  FFMA.FTZ R125, R199, R168, R130 ;  /* 0x000000a8c77d7223 */ /* 0x000fe40000010082 */
[----:B------:R-:W-:Y:S02]  /*16a0*/  IMAD.U32 R129, R129, 0x10000, RZ ;  /* 0x0001000081817824 */ /* 0x000fe400078e00ff */
[----:B------:R-:W-:Y:S01]  /*16b0*/  FADD.FTZ R127, R128, R167 ;  /* 0x000000a7807f7221 */ /* 0x000fe20000010000 */
        /* <DEDUP_REMOVED lines=10> */
[----:B------:R-:W-:-:S02]  /*1760*/  IMAD.U32 R134, R137, 0x10000, RZ ;  /* 0x0001000089867824 */ /* 0x000fc400078e00ff */
[----:B------:R-:W-:Y:S02]  /*1770*/  IMAD.U32 R137, R163, 0x10000, RZ ;  /* 0x00010000a3897824 */ /* 0x000fe400078e00ff */
[----:B------:R-:W-:Y:S01]  /*1780*/  FMUL.FTZ R163, R25, R132 ;  /* 0x0000008419a37220 */ /* 0x000fe20000410000 */
[----:B------:R-:W-:Y:S02]  /*1790*/  IMAD.U32 R131, R131, 0x10000, RZ ;  /* 0x0001000083837824 */ /* 0x000fe400078e00ff */
        /* <DEDUP_REMOVED lines=8> */
[----:B------:R-:W-:Y:S01]  /*1820*/  FADD.FTZ R127, R128, R163 ;  /* 0x000000a3807f7221 */ /* 0x000fe20000010000 */
        /* <DEDUP_REMOVED lines=44> */
[----:B------:R-:W-:Y:S01]  /*1af0*/  FADD.FTZ R127, R128, R147 ;  /* 0x00000093807f7221 */ /* 0x000fe20000010000 */
[----:B------:R-:W-:Y:S01]  /*1b00*/  FMUL.FTZ R146, R15, R141 ;  /* 0x0000008d0f927220 */ /* 0x000fe20000410000 */
        /* <DEDUP_REMOVED lines=19> */
[----:B------:R-:W-:-:S02]  /*1c40*/  IMAD.U32 R136, R136, 0x10000, RZ ;  /* 0x0001000088887824 */ /* 0x000fc400078e00ff */
        /* <DEDUP_REMOVED lines=36> */
.L_x_5429:
[----:B------:R-:W-:Y:S05]  /*1e90*/  BSYNC B0 ;  /* 0x0000000000007941 */ /* 0x000fea0003800000 */
.L_x_5427:
        /* <DEDUP_REMOVED lines=25> */
.L_x_5512:
[----:B------:R-:W3:Y:S01]  /*2030*/  S2R R131, SR_CgaCtaId ;  /* 0x0000000000837919 */ /* 0x000ee20000008800 */
[----:B------:R-:W-:Y:S01]  /*2040*/  @!P0 LOP3.LUT R129, R124, 0x7, RZ, 0xc0, !PT ;  /* 0x000000077c818812 */ /* 0x000fe200078ec0ff */
[----:B-1----:R-:W-:Y:S01]  /*2050*/  FADD.FTZ R176, R125, R176 ;  /* 0x000000b07db07221 */ /* 0x002fe20000010000 */
[----:B------:R-:W-:Y:S01]  /*2060*/  MOV R130, 0x400 ;  /* 0x0000040000827802 */ /* 0x000fe20000000f00 */
[----:B--2---:R-:W-:Y:S01]  /*2070*/  FADD.FTZ R177, R127, R128 ;  /* 0x000000807fb17221 */ /* 0x004fe20000010000 */
[----:B------:R-:W-:Y:S05]  /*2080*/  WARPSYNC.ALL ;  /* 0x0000000000007948 */ /* 0x000fea0003800000 */
[----:B------:R-:W-:Y:S01]  /*2090*/  @!P0 IMAD.IADD R129, R126, 0x1, R129 ;  /* 0x000000017e818824 */ /* 0x000fe200078e0281 */
[----:B-----5:R-:W-:Y:S01]  /*20a0*/  ISETP.GE.AND P6, PT, R208, 0x1, PT ;  /* 0x00000001d000780c */ /* 0x020fe20003fc6270 */
[----:B------:R-:W-:Y:S01]  /*20b0*/  BSSY B0, `(.L_x_5431) ;  /* 0x0000052000007945 */ /* 0x000fe20003800000 */
[----:B------:R-:W-:-:S02]  /*20c0*/  @!P4 ISETP.NE.U32.AND P2, PT, R35, RZ, PT ;  /* 0x000000ff2300c20c */ /* 0x000fc40003f45070 */
[----:B------:R-:W-:Y:S02]  /*20d0*/  @!P4 ISETP.NE.U32.AND P1, PT, R35, RZ, PT ;  /* 0x000000ff2300c20c */ /* 0x000fe40003f25070 */
[----:B------:R-:W-:Y:S02]  /*20e0*/  ISETP.NE.AND P3, PT, R18, RZ, PT ;  /* 0x000000ff1200720c */ /* 0x000fe40003f65270 */
[C---:B------:R-:W-:Y:S02]  /*20f0*/  @!P4 ISETP.NE.AND.EX P2, PT, R152.reuse, RZ, PT, P2 ;  /* 0x000000ff9800c20c */ /* 0x040fe40003f45320 */
[----:B------:R-:W-:-:S03]  /*2100*/  @!P4 ISETP.NE.AND.EX P1, PT, R152, RZ, PT, P1 ;  /* 0x000000ff9800c20c */ /* 0x000fc60003f25310 */
[----:B------:R-:W1:Y:S01]  /*2110*/  @P6 LDC R233, c[0x0][0x29c] ;  /* 0x0000a700ffe96b82 */ /* 0x000e620000000800 */
[----:B------:R-:W-:Y:S01]  /*2120*/  @P6 VIADD R208, R208, 0xffffffff ;  /* 0xffffffffd0d06836 */ /* 0x000fe20000000000 */
[----:B------:R-:W-:-:S03]  /*2130*/  @!P4 FSEL R234, R61, RZ, P1 ;  /* 0x000000ff3deac208 */ /* 0x000fc60000800000 */
[----:B------:R-:W-:Y:S01]  /*2140*/  @P6 IMAD R209, R208, R209, RZ ;  /* 0x000000d1d0d16224 */ /* 0x000fe200078e02ff */
[----:B---3--:R-:W-:Y:S02]  /*2150*/  LEA R130, R131, R130, 0x18 ;  /* 0x0000008283827211 */ /* 0x008fe400078ec0ff */
[----:B------:R-:W2:Y:S02]  /*2160*/  @P6 LDC R232, c[0x0][0x29c] ;  /* 0x0000a700ffe86b82 */ /* 0x000ea40000000800 */
[-C--:B------:R-:W-:Y:S02]  /*2170*/  @!P0 LEA R178, R129, R130.reuse, 0x3 ;  /* 0x0000008281b28211 */ /* 0x080fe400078e18ff */
[----:B------:R-:W-:-:S03]  /*2180*/  LEA R179, R126, R130, 0x3 ;  /* 0x000000827eb37211 */ /* 0x000fc600078e18ff */
[----:B------:R-:W-:Y:S01]  /*2190*/  @!P0 STS.64 [R178+0x7000], R176 ;  /* 0x007000b0b2008388 */ /* 0x000fe20000000a00 */
[----:B------:R-:W-:Y:S01]  /*21a0*/  ISETP.NE.U32.AND P0, PT, RZ, UR10, PT ;  /* 0x0000000aff007c0c */ /* 0x000fe2000bf05070 */
[----:B------:R-:W3:Y:S08]  /*21b0*/  @P6 LDC R231, c[0x0][0x29c] ;  /* 0x0000a700ffe76b82 */ /* 0x000ef00000000800 */
[----:B------:R-:W-:Y:S01]  /*21c0*/  BAR.SYNC.DEFER_BLOCKING 0x0 ;  /* 0x0000000000007b1d */ /* 0x000fe20000010000 */
[----:B------:R-:W-:-:S07]  /*21d0*/  ISETP.NE.AND.EX P0, PT, RZ, UR11, PT, P0 ;  /* 0x0000000bff007c0c */ /* 0x000fce000bf05300 */
[----:B------:R-:W4:Y:S08]  /*21e0*/  @P6 LDC R230, c[0x0][0x29c] ;  /* 0x0000a700ffe66b82 */ /* 0x000f300000000800 */
[----:B------:R-:W1:Y:S08]  /*21f0*/  @P6 LDC R226, c[0x0][0x29c] ;  /* 0x0000a700ffe26b82 */ /* 0x000e700000000800 */
[----:B------:R-:W1:Y:S01]  /*2200*/  @P6 LDC R227, c[0x0][0x29c] ;  /* 0x0000a700ffe36b82 */ /* 0x000e620000000800 */
[----:B0-----:R-:W0:Y:S04]  /*2210*/  LDS.128 R124, [R179+0x7000] ;  /* 0x00700000b37c7984 */ /* 0x001e280000000c00 */
[----:B------:R-:W2:Y:S03]  /*2220*/  LDS.128 R128, [R179+0x7010] ;  /* 0x00701000b3807984 */ /* 0x000ea60000000c00 */
[----:B------:R-:W1:Y:S01]  /*2230*/  @P6 LDC R228, c[0x0][0x29c] ;  /* 0x0000a700ffe46b82 */ /* 0x000e620000000800 */
[----:B------:R-:W3:Y:S04]  /*2240*/  LDS.128 R132, [R179+0x7020] ;  /* 0x00702000b3847984 */ /* 0x000ee80000000c00 */
[----:B------:R-:W4:Y:S03]  /*2250*/  LDS.128 R136, [R179+0x7030] ;  /* 0x00703000b3887984 */ /* 0x000f260000000c00 */
[----:B------:R-:W1:Y:S08]  /*2260*/  @P6 LDC R229, c[0x0][0x29c] ;  /* 0x0000a700ffe56b82 */ /* 0x000e700000000800 */
[----:B------:R-:W1:Y:S08]  /*2270*/  @P6 LDC R222, c[0x0][0x29c] ;  /* 0x0000a700ffde6b82 */ /* 0x000e700000000800 */
[----:B------:R-:W1:Y:S08]  /*2280*/  @P6 LDC R223, c[0x0][0x29c] ;  /* 0x0000a700ffdf6b82 */ /* 0x000e700000000800 */
[----:B------:R-:W1:Y:S01]  /*2290*/  @P6 LDC R224, c[0x0][0x29c] ;  /* 0x0000a700ffe06b82 */ /* 0x000e620000000800 */
[----:B0-----:R-:W-:Y:S01]  /*22a0*/  FADD.FTZ R211, RZ, R124 ;  /* 0x0000007cffd37221 */ /* 0x001fe20000010000 */
[----:B------:R-:W-:-:S03]  /*22b0*/  FADD.FTZ R124, RZ, R125 ;  /* 0x0000007dff7c7221 */ /* 0x000fc60000010000 */
[----:B------:R-:W-:Y:S01]  /*22c0*/  FADD.FTZ R211, R126, R211 ;  /* 0x000000d37ed37221 */ /* 0x000fe20000010000 */
[----:B------:R-:W-:Y:S02]  /*22d0*/  FADD.FTZ R124, R127, R124 ;  /* 0x0000007c7f7c7221 */ /* 0x000fe40000010000 */
[----:B------:R-:W0:Y:S01]  /*22e0*/  @P6 LDC R126, c[0x0][0x29c] ;  /* 0x0000a700ff7e6b82 */ /* 0x000e220000000800 */
[----:B--2---:R-:W-:Y:S01]  /*22f0*/  FADD.FTZ R211, R211, R128 ;  /* 0x00000080d3d37221 */ /* 0x004fe20000010000 */
[----:B------:R-:W-:-:S03]  /*2300*/  FADD.FTZ R124, R124, R129 ;  /* 0x000000817c7c7221 */ /* 0x000fc60000010000 */
[----:B------:R-:W-:Y:S01]  /*2310*/  FADD.FTZ R211, R130, R211 ;  /* 0x000000d382d37221 */ /* 0x000fe20000010000 */
[----:B------:R-:W-:Y:S02]  /*2320*/  FADD.FTZ R124, R131, R124 ;  /* 0x0000007c837c7221 */ /* 0x000fe40000010000 */
[----:B------:R-:W2:Y:S01]  /*2330*/  @P6 LDC R128, c[0x0][0x29c] ;  /* 0x0000a700ff806b82 */ /* 0x000ea20000000800 */
[----:B---3--:R-:W-:Y:S01]  /*2340*/  FADD.FTZ R211, R211, R132 ;  /* 0x00000084d3d37221 */ /* 0x008fe20000010000 */
[----:B------:R-:W-:-:S03]  /*2350*/  FADD.FTZ R124, R124, R133 ;  /* 0x000000857c7c7221 */ /* 0x000fc60000010000 */
[----:B------:R-:W-:Y:S01]  /*2360*/  FADD.FTZ R211, R134, R211 ;  /* 0x000000d386d37221 */ /* 0x000fe20000010000 */
[----:B------:R-:W-:Y:S02]  /*2370*/  FADD.FTZ R132, R135, R124 ;  /* 0x0000007c87847221 */ /* 0x000fe40000010000 */
[----:B------:R-:W3:Y:S01]  /*2380*/  @P6 LDC R133, c[0x0][0x29c] ;  /* 0x0000a700ff856b82 */ /* 0x000ee20000000800 */
[----:B----4-:R-:W-:Y:S01]  /*2390*/  FADD.FTZ R211, R211, R136 ;  /* 0x00000088d3d37221 */ /* 0x010fe20000010000 */
[----:B------:R-:W-:-:S03]  /*23a0*/  FADD.FTZ R132, R132, R137 ;  /* 0x0000008984847221 */ /* 0x000fc60000010000 */
[----:B------:R-:W-:Y:S01]  /*23b0*/  FADD.FTZ R127, R138, R211 ;  /* 0x000000d38a7f7221 */ /* 0x000fe20000010000 */
[----:B------:R-:W-:Y:S02]  /*23c0*/  FADD.FTZ R132, R139, R132 ;  /* 0x000000848b847221 */ /* 0x000fe40000010000 */
[----:B------:R-:W4:Y:S01]  /*23d0*/  @P6 LDC R136, c[0x0][0x29c] ;  /* 0x0000a700ff886b82 */ /* 0x000f220000000800 */
[----:B------:R-:W-:Y:S01]  /*23e0*/  FMUL.FTZ R127, R127, UR8 ;  /* 0x000000087f7f7c20 */ /* 0x000fe20008410000 */
[----:B------:R-:W-:-:S04]  /*23f0*/  FMUL.FTZ R208, R132, UR8 ;  /* 0x0000000884d07c20 */ /* 0x000fc80008410000 */
[----:B------:R-:W-:Y:S02]  /*2400*/  FSEL R213, R127, RZ, !P3 ;  /* 0x000000ff7fd57208 */ /* 0x000fe40005800000 */
[----:B------:R-:W0:Y:S01]  /*2410*/  @P6 LDC R225, c[0x0][0x29c] ;  /* 0x0000a700ffe16b82 */ /* 0x000e220000000800 */
[----:B------:R-:W-:Y:S02]  /*2420*/  @!P4 FSEL R127, R60, RZ, P2 ;  /* 0x000000ff3c7fc208 */ /* 0x000fe40001000000 */
[C---:B------:R-:W-:Y:S02]  /*2430*/  @!P4 ISETP.NE.U32.AND P3, PT, R35.reuse, RZ, PT ;  /* 0x000000ff2300c20c */ /* 0x040fe40003f65070 */
[----:B------:R-:W-:-:S03]  /*2440*/  @!P4 ISETP.NE.U32.AND P2, PT, R35, RZ, PT ;  /* 0x000000ff2300c20c */ /* 0x000fc60003f45070 */
[----:B------:R-:W0:Y:S08]  /*2450*/  @P6 LDC R218, c[0x0][0x29c] ;  /* 0x0000a700ffda6b82 */ /* 0x000e300000000800 */
        /* <DEDUP_REMOVED lines=11> */
[----:B------:R-:W0:Y:S08]  /*2510*/  @P0 LDC.64 R124, c[0x0][0x308] ;  /* 0x0000c200ff7c0b82 */ /* 0x000e300000000a00 */
[----:B------:R-:W0:Y:S08]  /*2520*/  @P0 LDC.64 R178, c[0x0][0x308] ;  /* 0x0000c200ffb20b82 */ /* 0x000e300000000a00 */
[----:B------:R-:W0:Y:S08]  /*2530*/  @P0 LDC.64 R176, c[0x0][0x308] ;  /* 0x0000c200ffb00b82 */ /* 0x000e300000000a00 */
[----:B------:R-:W0:Y:S08]  /*2540*/  @P0 LDC.64 R134, c[0x0][0x308] ;  /* 0x0000c200ff860b82 */ /* 0x000e300000000a00 */
[----:B------:R-:W0:Y:S01]  /*2550*/  @P0 LDC.64 R130, c[0x0][0x308] ;  /* 0x0000c200ff820b82 */ /* 0x000e220000000a00 */
[----:B-1234-:R-:W-:Y:S05]  /*2560*/  @!P4 BRA `(.L_x_5432) ;  /* 0x000000000018c947 */ /* 0x01efea0003800000 */
[----:B------:R-:W-:Y:S01]  /*2570*/  ISETP.NE.U32.AND P1, PT, R35, RZ, PT ;  /* 0x000000ff2300720c */ /* 0x000fe20003f25070 */
[----:B------:R-:W-:-:S03]  /*2580*/  FFMA.FTZ R127, R3, R208, R213 ;  /* 0x000000d0037f7223 */ /* 0x000fc600000100d5 */
[----:B------:R-:W-:Y:S01]  /*2590*/  ISETP.NE.AND.EX P1, PT, R152, RZ, PT, P1 ;  /* 0x000000ff9800720c */ /* 0x000fe20003f25310 */
[----:B------:R-:W-:-:S04]  /*25a0*/  FADD.FTZ R132, R180, -R127 ;  /* 0x8000007fb4847221 */ /* 0x000fc80000010000 */
[----:B------:R-:W-:-:S08]  /*25b0*/  FMUL.FTZ R127, R33, R132 ;  /* 0x00000084217f7220 */ /* 0x000fd00000410000 */
[----:B------:R-:W-:-:S07]  /*25c0*/  @P1 FADD.FTZ R127, R60, R127 ;  /* 0x0000007f3c7f1221 */ /* 0x000fce0000010000 */
.L_x_5432:
[----:B------:R-:W-:Y:S05]  /*25d0*/  BSYNC B0 ;  /* 0x0000000000007941 */ /* 0x000fea0003800000 */
.L_x_5431:
[----:B------:R-:W-:Y:S04]  /*25e0*/  BSSY B0, `(.L_x_5433) ;  /* 0x0000008000007945 */ /* 0x000fe80003800000 */
[----:B------:R-:W-:Y:S05]  /*25f0*/  @!P4 BRA `(.L_x_5434) ;  /* 0x000000000018c947 */ /* 0x000fea0003800000 */
[----:B------:R-:W-:Y:S01]  /*2600*/  ISETP.NE.U32.AND P1, PT, R35, RZ, PT ;  /* 0x000000ff2300720c */ /* 0x000fe20003f25070 */
[----:B------:R-:W-:-:S03]  /*2610*/  FFMA.FTZ R132, R206, R208, R213 ;  /* 0x000000d0ce847223 */ /* 0x000fc600000100d5 */
[----:B------:R-:W-:Y:S01]  /*2620*/  ISETP.NE.AND.EX P1, PT, R152, RZ, PT, P1 ;  /* 0x000000ff9800720c */ /* 0x000fe20003f25310 */
[----:B------:R-:W-:-:S04]  /*2630*/  FADD.FTZ R132, R175, -R132 ;  /* 0x80000084af847221 */ /* 0x000fc80000010000 */
[----:B------:R-:W-:-:S08]  /*2640*/  FMUL.FTZ R234, R33, R132 ;  /* 0x0000008421ea7220 */ /* 0x000fd00000410000 */
[----:B------:R-:W-:-:S07]  /*2650*/  @P1 FADD.FTZ R234, R61, R234 ;  /* 0x000000ea3dea1221 */ /* 0x000fce0000010000 */
.L_x_5434:
[----:B------:R-:W-:Y:S05]  /*2660*/  BSYNC B0 ;  /* 0x0000000000007941 */ /* 0x000fea0003800000 */
.L_x_5433:
[----:B------:R-:W-:Y:S01]  /*2670*/  @P6 SHF.R.S32.HI R132, RZ, 0x1f, R209 ;  /* 0x0000001fff846819 */ /* 0x000fe200000114d1 */
[----:B------:R-:W-:Y:S01]  /*2680*/  @P6 FMUL.FTZ R129, R127, R136 ;  /* 0x000000887f816220 */ /* 0x000fe20000410000 */
[----:B------:R-:W-:Y:S01]  /*2690*/  @P6 FMUL.FTZ R133, R234, R133 ;  /* 0x00000085ea856220 */ /* 0x000fe20000410000 */
[----:B------:R-:W-:Y:S01]  /*26a0*/  @!P4 ISETP.NE.AND.EX P3, PT, R152, RZ, PT, P3 ;  /* 0x000000ff9800c20c */ /* 0x000fe20003f65330 */
[----:B------:R-:W-:Y:S01]  /*26b0*/  BSSY B0, `(.L_x_5435) ;  /* 0x000000e000007945 */ /* 0x000fe20003800000 */
[----:B------:R-:W-:Y:S01]  /*26c0*/  HFMA2.MMA R139, -RZ, RZ, 0, 0 ;  /* 0x00000000ff8b7435 */ /* 0x000fe200000001ff */
[----:B------:R-:W-:Y:S02]  /*26d0*/  @P6 LEA.HI R132, R132, R209, RZ, 0x2 ;  /* 0x000000d184846211 */ /* 0x000fe400078f10ff */
[----:B------:R-:W-:Y:S02]  /*26e0*/  @!P4 ISETP.NE.U32.AND P1, PT, R35, RZ, PT ;  /* 0x000000ff2300c20c */ /* 0x000fe40003f25070 */
[----:B------:R-:W-:-:S02]  /*26f0*/  @P6 F2FP.BF16.F32.PACK_AB R137, RZ, R129 ;  /* 0x00000081ff89623e */ /* 0x000fc400000010ff */
[----:B------:R-:W-:Y:S02]  /*2700*/  @P6 F2FP.BF16.F32.PACK_AB R133, RZ, R133 ;  /* 0x00000085ff85623e */ /* 0x000fe400000010ff */
[----:B------:R-:W-:Y:S01]  /*2710*/  @!P4 FSEL R209, R62, RZ, P3 ;  /* 0x000000ff3ed1c208 */ /* 0x000fe20001800000 */
[----:B------:R-:W-:Y:S06]  /*2720*/  @!P4 BRA `(.L_x_5436) ;  /* 0x000000000018c947 */ /* 0x000fec0003800000 */
[----:B------:R-:W-:Y:S01]  /*2730*/  ISETP.NE.U32.AND P3, PT, R35, RZ, PT ;  /* 0x000000ff2300720c */ /* 0x000fe20003f65070 */
[----:B------:R-:W-:-:S03]  /*2740*/  FFMA.FTZ R129, R205, R208, R213 ;  /* 0x000000d0cd817223 */ /* 0x000fc600000100d5 */
[----:B------:R-:W-:Y:S01]  /*2750*/  ISETP.NE.AND.EX P3, PT, R152, RZ, PT, P3 ;  /* 0x000000ff9800720c */ /* 0x000fe20003f65330 */
[----:B------:R-:W-:-:S04]  /*2760*/  FADD.FTZ R136, R174, -R129 ;  /* 0x80000081ae887221 */ /* 0x000fc80000010000 */
[----:B------:R-:W-:-:S08]  /*2770*/  FMUL.FTZ R209, R33, R136 ;  /* 0x0000008821d17220 */ /* 0x000fd00000410000 */
[----:B------:R-:W-:-:S07]  /*2780*/  @P3 FADD.FTZ R209, R62, R209 ;  /* 0x000000d13ed13221 */ /* 0x000fce0000010000 */
.L_x_5436:
[----:B------:R-:W-:Y:S05]  /*2790*/  BSYNC B0 ;  /* 0x0000000000007941 */ /* 0x000fea0003800000 */
.L_x_5435:
[----:B------:R-:W-:Y:S01]  /*27a0*/  @P6 FMUL.FTZ R128, R209, R128 ;  /* 0x00000080d1806220 */ /* 0x000fe20000410000 */
[----:B------:R-:W-:Y:S01]  /*27b0*/  @!P4 ISETP.NE.AND.EX P2, PT, R152, RZ, PT, P2 ;  /* 0x000000ff9800c20c */ /* 0x000fe20003f45320 */
[----:B------:R-:W-:Y:S01]  /*27c0*/  BSSY B0, `(.L_x_5437) ;  /* 0x000000d000007945 */ /* 0x000fe20003800000 */
[----:B------:R-:W-:Y:S02]  /*27d0*/  @P6 LEA.HI.SX32 R139, R132, R207, 0x1e ;  /* 0x000000cf848b6211 */ /* 0x000fe400078ff2ff */
[----:B------:R-:W-:Y:S02]  /*27e0*/  @P6 PRMT R153, R137, 0x7610, R153 ;  /* 0x0000761089996816 */ /* 0x000fe40000000099 */
[----:B------:R-:W-:Y:S02]  /*27f0*/  @P6 PRMT R154, R133, 0x7610, R154 ;  /* 0x00007610859a6816 */ /* 0x000fe4000000009a */
        /* <DEDUP_REMOVED lines=9> */
.L_x_5438:
[----:B------:R-:W-:Y:S05]  /*2890*/  BSYNC B0 ;  /* 0x0000000000007941 */ /* 0x000fea0003800000 */
.L_x_5437:
[----:B------:R-:W-:Y:S01]  /*28a0*/  ISETP.NE.U32.AND P3, PT, RZ, UR10, PT ;  /* 0x0000000aff007c0c */ /* 0x000fe2000bf65070 */
[----:B0-----:R-:W-:Y:S01]  /*28b0*/  @P6 FMUL.FTZ R126, R236, R126 ;  /* 0x0000007eec7e6220 */ /* 0x001fe20000410000 */
[----:B------:R-:W-:Y:S01]  /*28c0*/  @P0 IMAD.WIDE.U32 R136, R34, 0x10, R124 ;  /* 0x0000001022880825 */ /* 0x000fe200078e007c */
[----:B------:R-:W0:Y:S01]  /*28d0*/  @P0 LDC.64 R132, c[0x0][0x308] ;  /* 0x0000c200ff840b82 */ /* 0x000e220000000a00 */
[----:B------:R-:W-:Y:S01]  /*28e0*/  ISETP.NE.AND.EX P3, PT, RZ, UR11, PT, P3 ;  /* 0x0000000bff007c0c */ /* 0x000fe2000bf65330 */
[----:B------:R-:W-:Y:S01]  /*28f0*/  BSSY B0, `(.L_x_5439) ;  /* 0x0000019000007945 */ /* 0x000fe20003800000 */
[----:B------:R-:W-:Y:S02]  /*2900*/  @P6 F2FP.BF16.F32.PACK_AB R237, RZ, R126 ;  /* 0x0000007effed623e */ /* 0x000fe400000010ff */
[----:B------:R-:W-:Y:S02]  /*2910*/  SEL R124, R127, R80, P3 ;  /* 0x000000507f7c7207 */ /* 0x000fe40001800000 */
[----:B------:R-:W-:Y:S01]  /*2920*/  SEL R125, R234, R81, P3 ;  /* 0x00000051ea7d7207 */ /* 0x000fe20001800000 */
[----:B------:R-:W1:Y:S01]  /*2930*/  @P0 LDC.64 R128, c[0x0][0x308] ;  /* 0x0000c200ff800b82 */ /* 0x000e620000000a00 */
[----:B------:R-:W-:-:S02]  /*2940*/  SEL R126, R209, R82, P3 ;  /* 0x00000052d17e7207 */ /* 0x000fc40001800000 */
[----:B------:R-:W-:Y:S02]  /*2950*/  SEL R127, R236, R83, P3 ;  /* 0x00000053ec7f7207 */ /* 0x000fe40001800000 */
[C---:B------:R-:W-:Y:S02]  /*2960*/  @!P4 ISETP.NE.U32.AND P2, PT, R35.reuse, RZ, PT ;  /* 0x000000ff2300c20c */ /* 0x040fe40003f45070 */
[C---:B------:R-:W-:Y:S01]  /*2970*/  @!P4 ISETP.NE.AND.EX P1, PT, R152.reuse, RZ, PT, P1 ;  /* 0x000000ff9800c20c */ /* 0x040fe20003f25310 */
[----:B------:R2:W-:Y:S01]  /*2980*/  @P0 STG.E.128 desc[UR4][R136.64], R124 ;  /* 0x0000007c88000986 */ /* 0x0005e2000c101d04 */
[----:B------:R-:W-:Y:S02]  /*2990*/  @!P4 ISETP.NE.AND.EX P2, PT, R152, RZ, PT, P2 ;  /* 0x000000ff9800c20c */ /* 0x000fe40003f45320 */
[----:B------:R-:W-:Y:S02]  /*29a0*/  @!P4 FSEL R207, R56, RZ, P1 ;  /* 0x000000ff38cfc208 */ /* 0x000fe40000800000 */
[----:B------:R-:W-:-:S02]  /*29b0*/  @!P4 ISETP.NE.U32.AND P1, PT, R35, RZ, PT ;  /* 0x000000ff2300c20c */ /* 0x000fc40003f25070 */
[----:B------:R-:W-:Y:S02]  /*29c0*/  @P6 PRMT R155, R235, 0x7610, R155 ;  /* 0x00007610eb9b6816 */ /* 0x000fe4000000009b */
[----:B------:R-:W-:Y:S02]  /*29d0*/  @P6 PRMT R156, R237, 0x7610, R156 ;  /* 0x00007610ed9c6816 */ /* 0x000fe4000000009c */
[----:B------:R-:W-:Y:S01]  /*29e0*/  @!P4 FSEL R234, R57, RZ, P2 ;  /* 0x000000ff39eac208 */ /* 0x000fe20001000000 */
[----:B------:R-:W-:Y:S06]  /*29f0*/  @!P6 BRA `(.L_x_5440) ;  /* 0x000000000020e947 */ /* 0x000fec0003800000 */
[----:B--2---:R-:W2:Y:S01]  /*2a00*/  LDC.64 R124, c[0x0][0x2f8] ;  /* 0x0000be00ff7c7b82 */ /* 0x004ea20000000a00 */
[----:B------:R-:W-:Y:S02]  /*2a10*/  LOP3.LUT R126, R154, 0xffff, RZ, 0xc0, !PT ;  /* 0x0000ffff9a7e7812 */ /* 0x000fe400078ec0ff */
[----:B------:R-:W-:-:S03]  /*2a20*/  PRMT R137, R155, 0x5410, R156 ;  /* 0x000054109b897816 */ /* 0x000fc6000000009c */
[----:B------:R-:W-:-:S05]  /*2a30*/  IMAD.WIDE.U32 R126, R126, 0x10000, RZ ;  /* 0x000100007e7e7825 */ /* 0x000fca00078e00ff */
[----:B------:R-:W-:Y:S02]  /*2a40*/  LOP3.LUT R127, R137, R127, RZ, 0xfc, !PT ;  /* 0x0000007f897f7212 */ /* 0x000fe400078efcff */
[----:B------:R-:W-:Y:S01]  /*2a50*/  LOP3.LUT R126, R126, 0xffff, R153, 0xf8, !PT ;  /* 0x0000ffff7e7e7812 */ /* 0x000fe200078ef899 */
[----:B--2---:R-:W-:-:S05]  /*2a60*/  IMAD.WIDE.U32 R124, R139, 0x8, R124 ;  /* 0x000000088b7c7825 */ /* 0x004fca00078e007c */
[----:B------:R3:W-:Y:S02]  /*2a70*/  STG.E.64 desc[UR4][R124.64], R126 ;  /* 0x0000007e7c007986 */ /* 0x0007e4000c101b04 */
.L_x_5440:
[----:B------:R-:W-:Y:S05]  /*2a80*/  BSYNC B0 ;  /* 0x0000000000007941 */ /* 0x000fea0003800000 */
.L_x_5439:
[----:B------:R-:W-:Y:S04]  /*2a90*/  BSSY B0, `(.L_x_5441) ;  /* 0x0000008000007945 */ /* 0x000fe80003800000 */
[----:B------:R-:W-:Y:S05]  /*2aa0*/  @!P4 BRA `(.L_x_5442) ;  /* 0x000000000018c947 */ /* 0x000fea0003800000 */
[----:B------:R-:W-:Y:S01]  /*2ab0*/  ISETP.NE.U32.AND P2, PT, R35, RZ, PT ;  /* 0x000000ff2300720c */ /* 0x000fe20003f45070 */
[----:B--23--:R-:W-:-:S03]  /*2ac0*/  FFMA.FTZ R125, R203, R208, R213 ;  /* 0x000000d0cb7d7223 */ /* 0x00cfc600000100d5 */
[----:B------:R-:W-:Y:S01]  /*2ad0*/  ISETP.NE.AND.EX P2, PT, R152, RZ, PT, P2 ;  /* 0x000000ff9800720c */ /* 0x000fe20003f45320 */
[----:B------:R-:W-:-:S04]  /*2ae0*/  FADD.FTZ R124, R172, -R125 ;  /* 0x8000007dac7c7221 */ /* 0x000fc80000010000 */
[----:B------:R-:W-:-:S08]  /*2af0*/  FMUL.FTZ R207, R33, R124 ;  /* 0x0000007c21cf7220 */ /* 0x000fd00000410000 */
[----:B------:R-:W-:-:S07]  /*2b00*/  @P2 FADD.FTZ R207, R56, R207 ;  /* 0x000000cf38cf2221 */ /* 0x000fce0000010000 */
.L_x_5442:
[----:B------:R-:W-:Y:S05]  /*2b10*/  BSYNC B0 ;  /* 0x0000000000007941 */ /* 0x000fea0003800000 */
.L_x_5441:
[----:B------:R-:W-:Y:S01]  /*2b20*/  @P6 FMUL.FTZ R233, R207, R233 ;  /* 0x000000e9cfe96220 */ /* 0x000fe20000410000 */
[----:B------:R-:W-:Y:S01]  /*2b30*/  @!P4 ISETP.NE.AND.EX P1, PT, R152, RZ, PT, P1 ;  /* 0x000000ff9800c20c */ /* 0x000fe20003f25310 */
[----:B------:R-:W-:Y:S01]  /*2b40*/  BSSY B0, `(.L_x_5443) ;  /* 0x000000b000007945 */ /* 0x000fe20003800000 */
[----:B------:R-:W-:Y:S02]  /*2b50*/  @!P4 ISETP.NE.U32.AND P2, PT, R35, RZ, PT ;  /* 0x000000ff2300c20c */ /* 0x000fe40003f45070 */
[----:B------:R-:W-:Y:S02]  /*2b60*/  @P6 F2FP.BF16.F32.PACK_AB R233, RZ, R233 ;  /* 0x000000e9ffe9623e */ /* 0x000fe400000010ff */
[----:B--23--:R-:W-:Y:S01]  /*2b70*/  @!P4 FSEL R127, R58, RZ, P1 ;  /* 0x000000ff3a7fc208 */ /* 0x00cfe20000800000 */
[----:B------:R-:W-:Y:S08]  /*2b80*/  @!P4 BRA `(.L_x_5444) ;  /* 0x000000000018c947 */ /* 0x000ff00003800000 */
[----:B------:R-:W-:Y:S01]  /*2b90*/  ISETP.NE.U32.AND P1, PT, R35, RZ, PT ;  /* 0x000000ff2300720c */ /* 0x000fe20003f25070 */
[----:B------:R-:W-:-:S03]  /*2ba0*/  FFMA.FTZ R124, R202, R208, R213 ;  /* 0x000000d0ca7c7223 */ /* 0x000fc600000100d5 */
[----:B------:R-:W-:Y:S01]  /*2bb0*/  ISETP.NE.AND.EX P1, PT, R152, RZ, PT, P1 ;  /* 0x000000ff9800720c */ /* 0x000fe20003f25310 */
[----:B------:R-:W-:-:S04]  /*2bc0*/  FADD.FTZ R124, R171, -R124 ;  /* 0x8000007cab7c7221 */ /* 0x000fc80000010000 */
[----:B------:R-:W-:-:S08]  /*2bd0*/  FMUL.FTZ R234, R33, R124 ;  /* 0x0000007c21ea7220 */ /* 0x000fd00000410000 */
[----:B------:R-:W-:-:S07]  /*2be0*/  @P1 FADD.FTZ R234, R57, R234 ;  /* 0x000000ea39ea1221 */ /* 0x000fce0000010000 */
.L_x_5444:
[----:B------:R-:W-:Y:S05]  /*2bf0*/  BSYNC B0 ;  /* 0x0000000000007941 */ /* 0x000fea0003800000 */
.L_x_5443:
        /* <DEDUP_REMOVED lines=8> */
.L_x_5446:
[----:B------:R-:W-:Y:S05]  /*2c80*/  BSYNC B0 ;  /* 0x0000000000007941 */ /* 0x000fea0003800000 */
.L_x_5445:
[----:B------:R-:W-:Y:S01]  /*2c90*/  @!P4 ISETP.NE.AND.EX P2, PT, R152, RZ, PT, P2 ;  /* 0x000000ff9800c20c */ /* 0x000fe20003f45320 */
[----:B------:R-:W-:Y:S01]  /*2ca0*/  BSSY B0, `(.L_x_5447) ;  /* 0x000000e000007945 */ /* 0x000fe20003800000 */
[----:B------:R-:W-:Y:S01]  /*2cb0*/  @!P4 ISETP.NE.U32.AND P1, PT, R35, RZ, PT ;  /* 0x000000ff2300c20c */ /* 0x000fe20003f25070 */
[----:B------:R-:W-:Y:S01]  /*2cc0*/  @P0 IMAD.WIDE.U32 R178, R159, 0x10, R178 ;  /* 0x000000109fb20825 */ /* 0x000fe200078e00b2 */
[----:B------:R-:W-:-:S03]  /*2cd0*/  @P6 PRMT R153, R233, 0x7610, R153 ;  /* 0x00007610e9996816 */ /* 0x000fc60000000099 */
[----:B------:R-:W-:Y:S01]  /*2ce0*/  @P6 FMUL.FTZ R232, R234, R232 ;  /* 0x000000e8eae86220 */ /* 0x000fe20000410000 */
[----:B------:R-:W-:Y:S01]  /*2cf0*/  @P6 FMUL.FTZ R231, R127, R231 ;  /* 0x000000e77fe76220 */ /* 0x000fe20000410000 */
        /* <DEDUP_REMOVED lines=8> */
.L_x_5448:
[----:B------:R-:W-:Y:S05]  /*2d80*/  BSYNC B0 ;  /* 0x0000000000007941 */ /* 0x000fea0003800000 */
.L_x_5447:
[----:B------:R-:W-:Y:S01]  /*2d90*/  SEL R126, R127, R82, P3 ;  /* 0x000000527f7e7207 */ /* 0x000fe20001800000 */
[----:B------:R-:W-:Y:S01]  /*2da0*/  @P6 FMUL.FTZ R230, R136, R230 ;  /* 0x000000e688e66220 */ /* 0x000fe20000410000 */
[----:B------:R-:W-:Y:S01]  /*2db0*/  SEL R124, R207, R80, P3 ;  /* 0x00000050cf7c7207 */ /* 0x000fe20001800000 */
[----:B------:R-:W-:Y:S01]  /*2dc0*/  BSSY B0, `(.L_x_5449) ;  /* 0x000001a000007945 */ /* 0x000fe20003800000 */
[----:B------:R-:W-:Y:S02]  /*2dd0*/  SEL R125, R234, R81, P3 ;  /* 0x00000051ea7d7207 */ /* 0x000fe40001800000 */
[----:B------:R-:W-:Y:S02]  /*2de0*/  SEL R127, R136, R83, P3 ;  /* 0x00000053887f7207 */ /* 0x000fe40001800000 */
[----:B------:R-:W-:Y:S02]  /*2df0*/  @!P4 ISETP.NE.U32.AND P2, PT, R35, RZ, PT ;  /* 0x000000ff2300c20c */ /* 0x000fe40003f45070 */
[----:B------:R-:W-:Y:S01]  /*2e00*/  @!P4 ISETP.NE.AND.EX P1, PT, R152, RZ, PT, P1 ;  /* 0x000000ff9800c20c */ /* 0x000fe20003f25310 */
[----:B------:R2:W-:Y:S01]  /*2e10*/  @P0 STG.E.128 desc[UR4][R178.64], R124 ;  /* 0x0000007cb2000986 */ /* 0x0005e2000c101d04 */
[----:B------:R-:W-:-:S02]  /*2e20*/  @P6 F2FP.BF16.F32.PACK_AB R232, RZ, R232 ;  /* 0x000000e8ffe8623e */ /* 0x000fc400000010ff */
[----:B------:R-:W-:Y:S02]  /*2e30*/  @P6 F2FP.BF16.F32.PACK_AB R231, RZ, R231 ;  /* 0x000000e7ffe7623e */ /* 0x000fe400000010ff */
[----:B------:R-:W-:Y:S02]  /*2e40*/  @P6 F2FP.BF16.F32.PACK_AB R230, RZ, R230 ;  /* 0x000000e6ffe6623e */ /* 0x000fe400000010ff */
[----:B------:R-:W-:Y:S02]  /*2e50*/  @!P4 ISETP.NE.AND.EX P2, PT, R152, RZ, PT, P2 ;  /* 0x000000ff9800c20c */ /* 0x000fe40003f45320 */
[----:B------:R-:W-:Y:S02]  /*2e60*/  @!P4 FSEL R137, R52, RZ, P1 ;  /* 0x000000ff3489c208 */ /* 0x000fe40000800000 */
[----:B------:R-:W-:Y:S02]  /*2e70*/  @!P4 ISETP.NE.U32.AND P1, PT, R35, RZ, PT ;  /* 0x000000ff2300c20c */ /* 0x000fe40003f25070 */
[----:B------:R-:W-:-:S02]  /*2e80*/  @P6 PRMT R154, R232, 0x7610, R154 ;  /* 0x00007610e89a6816 */ /* 0x000fc4000000009a */
[----:B------:R-:W-:Y:S02]  /*2e90*/  @P6 PRMT R155, R231, 0x7610, R155 ;  /* 0x00007610e79b6816 */ /* 0x000fe4000000009b */
[----:B------:R-:W-:Y:S02]  /*2ea0*/  @P6 PRMT R156, R230, 0x7610, R156 ;  /* 0x00007610e69c6816 */ /* 0x000fe4000000009c */
[----:B------:R-:W-:Y:S01]  /*2eb0*/  @!P4 FSEL R136, R53, RZ, P2 ;  /* 0x000000ff3588c208 */ /* 0x000fe20001000000 */
[----:B--2---:R-:W-:Y:S06]  /*2ec0*/  @!P6 BRA `(.L_x_5450) ;  /* 0x000000000024e947 */ /* 0x004fec0003800000 */
[----:B------:R-:W2:Y:S01]  /*2ed0*/  LDC.64 R126, c[0x0][0x2f8] ;  /* 0x0000be00ff7e7b82 */ /* 0x000ea20000000a00 */
[----:B------:R-:W-:Y:S02]  /*2ee0*/  LOP3.LUT R124, R154, 0xffff, RZ, 0xc0, !PT ;  /* 0x0000ffff9a7c7812 */ /* 0x000fe400078ec0ff */
[----:B------:R-:W-:Y:S02]  /*2ef0*/  IADD3 R159, R139, 0x100, RZ ;  /* 0x000001008b9f7810 */ /* 0x000fe40007ffe0ff */
[----:B------:R-:W-:Y:S01]  /*2f00*/  PRMT R179, R155, 0x5410, R156 ;  /* 0x000054109bb37816 */ /* 0x000fe2000000009c */
[----:B------:R-:W-:-:S05]  /*2f10*/  IMAD.WIDE.U32 R124, R124, 0x10000, RZ ;  /* 0x000100007c7c7825 */ /* 0x000fca00078e00ff */
[----:B------:R-:W-:Y:S02]  /*2f20*/  LOP3.LUT R125, R179, R125, RZ, 0xfc, !PT ;  /* 0x0000007db37d7212 */ /* 0x000fe400078efcff */
[----:B------:R-:W-:Y:S01]  /*2f30*/  LOP3.LUT R124, R124, 0xffff, R153, 0xf8, !PT ;  /* 0x0000ffff7c7c7812 */ /* 0x000fe200078ef899 */
[----:B--2---:R-:W-:-:S05]  /*2f40*/  IMAD.WIDE.U32 R126, R159, 0x8, R126 ;  /* 0x000000089f7e7825 */ /* 0x004fca00078e007e */
[----:B------:R2:W-:Y:S02]  /*2f50*/  STG.E.64 desc[UR4][R126.64], R124 ;  /* 0x0000007c7e007986 */ /* 0x0005e4000c101b04 */
.L_x_5450:
[----:B------:R-:W-:Y:S05]  /*2f60*/  BSYNC B0 ;  /* 0x0000000000007941 */ /* 0x000fea0003800000 */
.L_x_5449:
[----:B------:R-:W-:Y:S04]  /*2f70*/  BSSY B0, `(.L_x_5451) ;  /* 0x0000008000007945 */ /* 0x000fe80003800000 */
[----:B------:R-:W-:Y:S05]  /*2f80*/  @!P4 BRA `(.L_x_5452) ;  /* 0x000000000018c947 */ /* 0x000fea0003800000 */
[----:B------:R-:W-:Y:S01]  /*2f90*/  ISETP.NE.U32.AND P2, PT, R35, RZ, PT ;  /* 0x000000ff2300720c */ /* 0x000fe20003f45070 */
[----:B--2---:R-:W-:-:S03]  /*2fa0*/  FFMA.FTZ R125, R199, R208, R213 ;  /* 0x000000d0c77d7223 */ /* 0x004fc600000100d5 */
[----:B------:R-:W-:Y:S01]  /*2fb0*/  ISETP.NE.AND.EX P2, PT, R152, RZ, PT, P2 ;  /* 0x000000ff9800720c */ /* 0x000fe20003f45320 */
[----:B------:R-:W-:-:S04]  /*2fc0*/  FADD.FTZ R124, R168, -R125 ;  /* 0x8000007da87c7221 */ /* 0x000fc80000010000 */
[----:B------:R-:W-:-:S08]  /*2fd0*/  FMUL.FTZ R137, R33, R124 ;  /* 0x0000007c21897220 */ /* 0x000fd00000410000 */
[----:B------:R-:W-:-:S07]  /*2fe0*/  @P2 FADD.FTZ R137, R52, R137 ;  /* 0x0000008934892221 */ /* 0x000fce0000010000 */
.L_x_5452:
[----:B------:R-:W-:Y:S05]  /*2ff0*/  BSYNC B0 ;  /* 0x0000000000007941 */ /* 0x000fea0003800000 */
.L_x_5451:
[----:B------:R-:W-:Y:S01]  /*3000*/  @P6 FMUL.FTZ R226, R137, R226 ;  /* 0x000000e289e26220 */ /* 0x000fe20000410000 */
[----:B------:R-:W-:Y:S01]  /*3010*/  @!P4 ISETP.NE.AND.EX P1, PT, R152, RZ, PT, P1 ;  /* 0x000000ff9800c20c */ /* 0x000fe20003f25310 */
[----:B------:R-:W-:Y:S01]  /*3020*/  BSSY B0, `(.L_x_5453) ;  /* 0x000000b000007945 */ /* 0x000fe20003800000 */
[----:B------:R-:W-:Y:S02]  /*3030*/  @!P4 ISETP.NE.U32.AND P2, PT, R35, RZ, PT ;  /* 0x000000ff2300c20c */ /* 0x000fe40003f45070 */
[----:B------:R-:W-:Y:S02]  /*3040*/  @P6 F2FP.BF16.F32.PACK_AB R226, RZ, R226 ;  /* 0x000000e2ffe2623e */ /* 0x000fe400000010ff */
[----:B--2---:R-:W-:Y:S01]  /*3050*/  @!P4 FSEL R127, R54, RZ, P1 ;  /* 0x000000ff367fc208 */ /* 0x004fe20000800000 */
[----:B------:R-:W-:Y:S08]  /*3060*/  @!P4 BRA `(.L_x_5454) ;  /* 0x000000000018c947 */ /* 0x000ff00003800000 */
[----:B------:R-:W-:Y:S01]  /*3070*/  ISETP.NE.U32.AND P1, PT, R35, RZ, PT ;  /* 0x000000ff2300720c */ /* 0x000fe20003f25070 */
[----:B------:R-:W-:-:S03]  /*3080*/  FFMA.FTZ R124, R198, R208, R213 ;  /* 0x000000d0c67c7223 */ /* 0x000fc600000100d5 */
[----:B------:R-:W-:Y:S01]  /*3090*/  ISETP.NE.AND.EX P1, PT, R152, RZ, PT, P1 ;  /* 0x000000ff9800720c */ /* 0x000fe20003f25310 */
[----:B------:R-:W-:-:S04]  /*30a0*/  FADD.FTZ R124, R167, -R124 ;  /* 0x8000007ca77c7221 */ /* 0x000fc80000010000 */
[----:B------:R-:W-:-:S08]  /*30b0*/  FMUL.FTZ R136, R33, R124 ;  /* 0x0000007c21887220 */ /* 0x000fd00000410000 */
[----:B------:R-:W-:-:S07]  /*30c0*/  @P1 FADD.FTZ R136, R53, R136 ;  /* 0x0000008835881221 */ /* 0x000fce0000010000 */
.L_x_5454:
[----:B------:R-:W-:Y:S05]  /*30d0*/  BSYNC B0 ;  /* 0x0000000000007941 */ /* 0x000fea0003800000 */
.L_x_5453:
        /* <DEDUP_REMOVED lines=8> */
.L_x_5456:
[----:B------:R-:W-:Y:S05]  /*3160*/  BSYNC B0 ;  /* 0x0000000000007941 */ /* 0x000fea0003800000 */
.L_x_5455:
[----:B------:R-:W-:Y:S01]  /*3170*/  @!P4 ISETP.NE.AND.EX P2, PT, R152, RZ, PT, P2 ;  /* 0x000000ff9800c20c */ /* 0x000fe20003f45320 */
[----:B------:R-:W-:Y:S01]  /*3180*/  BSSY B0, `(.L_x_5457) ;  /* 0x000000e000007945 */ /* 0x000fe20003800000 */
[----:B------:R-:W-:Y:S01]  /*3190*/  @P0 IMAD.WIDE.U32 R176, R158, 0x10, R176 ;  /* 0x000000109eb00825 */ /* 0x000fe200078e00b0 */
[----:B------:R-:W-:-:S03]  /*31a0*/  @!P4 ISETP.NE.U32.AND P1, PT, R35, RZ, PT ;  /* 0x000000ff2300c20c */ /* 0x000fc60003f25070 */
[----:B------:R-:W-:Y:S01]  /*31b0*/  @P6 FMUL.FTZ R227, R136, R227 ;  /* 0x000000e388e36220 */ /* 0x000fe20000410000 */
[----:B------:R-:W-:Y:S01]  /*31c0*/  @P6 PRMT R153, R226, 0x7610, R153 ;  /* 0x00007610e2996816 */ /* 0x000fe20000000099 */
        /* <DEDUP_REMOVED lines=9> */
.L_x_5458:
[----:B------:R-:W-:Y:S05]  /*3260*/  BSYNC B0 ;  /* 0x0000000000007941 */ /* 0x000fea0003800000 */
.L_x_5457:
        /* <DEDUP_REMOVED lines=21> */
[----:B------:R-:W-:Y:S01]  /*33c0*/  LOP3.LUT R124, R154, 0xffff, RZ, 0xc0, !PT ;  /* 0x0000ffff9a7c7812 */ /* 0x000fe200078ec0ff */
[----:B------:R-:W-:Y:S01]  /*33d0*/  VIADD R137, R139, 0x200 ;  /* 0x000002008b897836 */ /* 0x000fe20000000000 */
[----:B------:R-:W-:-:S03]  /*33e0*/  PRMT R177, R155, 0x5410, R156 ;  /* 0x000054109bb17816 */ /* 0x000fc6000000009c */
[----:B------:R-:W-:-:S05]  /*33f0*/  IMAD.WIDE.U32 R124, R124, 0x10000, RZ ;  /* 0x000100007c7c7825 */ /* 0x000fca00078e00ff */
[----:B------:R-:W-:Y:S02]  /*3400*/  LOP3.LUT R125, R177, R125, RZ, 0xfc, !PT ;  /* 0x0000007db17d7212 */ /* 0x000fe400078efcff */
[----:B------:R-:W-:Y:S01]  /*3410*/  LOP3.LUT R124, R124, 0xffff, R153, 0xf8, !PT ;  /* 0x0000ffff7c7c7812 */ /* 0x000fe200078ef899 */
[----:B--2---:R-:W-:-:S05]  /*3420*/  IMAD.WIDE.U32 R126, R137, 0x8, R126 ;  /* 0x00000008897e7825 */ /* 0x004fca00078e007e */
[----:B------:R2:W-:Y:S02]  /*3430*/  STG.E.64 desc[UR4][R126.64], R124 ;  /* 0x0000007c7e007986 */ /* 0x0005e4000c101b04 */
.L_x_5460:
[----:B------:R-:W-:Y:S05]  /*3440*/  BSYNC B0 ;  /* 0x0000000000007941 */ /* 0x000fea0003800000 */
.L_x_5459:
        /* <DEDUP_REMOVED lines=8> */
.L_x_5462:
[----:B------:R-:W-:Y:S05]  /*34d0*/  BSYNC B0 ;  /* 0x0000000000007941 */ /* 0x000fea0003800000 */
.L_x_5461:
        /* <DEDUP_REMOVED lines=13> */
.L_x_5464:
[----:B------:R-:W-:Y:S05]  /*35b0*/  BSYNC B0 ;  /* 0x0000000000007941 */ /* 0x000fea0003800000 */
.L_x_5463:
        /* <DEDUP_REMOVED lines=8> */
.L_x_5466:
[----:B------:R-:W-:Y:S05]  /*3640*/  BSYNC B0 ;  /* 0x0000000000007941 */ /* 0x000fea0003800000 */
.L_x_5465:
        /* <DEDUP_REMOVED lines=15> */
.L_x_5468:
[----:B------:R-:W-:Y:S05]  /*3740*/  BSYNC B0 ;  /* 0x0000000000007941 */ /* 0x000fea0003800000 */
.L_x_5467:
        /* <DEDUP_REMOVED lines=29> */
.L_x_5470:
[----:B------:R-:W-:Y:S05]  /*3920*/  BSYNC B0 ;  /* 0x0000000000007941 */ /* 0x000fea0003800000 */
.L_x_5469:
        /* <DEDUP_REMOVED lines=8> */
.L_x_5472:
[----:B------:R-:W-:Y:S05]  /*39b0*/  BSYNC B0 ;  /* 0x0000000000007941 */ /* 0x000fea0003800000 */
.L_x_5471:
[----:B------:R-:W-:Y:S01]  /*39c0*/  @P6 FMUL.FTZ R218, R137, R218 ;  /* 0x000000da89da6220 */ /* 0x000fe20000410000 */
[----:B------:R-:W-:Y:S01]  /*39d0*/  @!P4 ISETP.NE.AND.EX P1, PT, R152, RZ, PT, P1 ;  /* 0x000000ff9800c20c */ /* 0x000fe20003f25310 */
[----:B------:R-:W-:Y:S01]  /*39e0*/  BSSY B0, `(.L_x_5473) ;  /* 0x000000c000007945 */ /* 0x000fe20003800000 */
[----:B------:R-:W-:Y:S02]  /*39f0*/  @!P4 ISETP.NE.U32.AND P2, PT, R35, RZ, PT ;  /* 0x000000ff2300c20c */ /* 0x000fe40003f45070 */
[----:B------:R-:W-:Y:S02]  /*3a00*/  @P6 F2FP.BF16.F32.PACK_AB R218, RZ, R218 ;  /* 0x000000daffda623e */ /* 0x000fe400000010ff */
[----:B--2---:R-:W-:Y:S02]  /*3a10*/  @!P4 FSEL R127, R46, RZ, P1 ;  /* 0x000000ff2e7fc208 */ /* 0x004fe40000800000 */
[----:B------:R-:W-:Y:S01]  /*3a20*/  @P0 IADD3 R135, R34, 0x400, RZ ;  /* 0x0000040022870810 */ /* 0x000fe20007ffe0ff */
[----:B------:R-:W-:Y:S06]  /*3a30*/  @!P4 BRA `(.L_x_5474) ;  /* 0x000000000018c947 */ /* 0x000fec0003800000 */
[----:B------:R-:W-:Y:S01]  /*3a40*/  ISETP.NE.U32.AND P1, PT, R35, RZ, PT ;  /* 0x000000ff2300720c */ /* 0x000fe20003f25070 */
[----:B------:R-:W-:-:S03]  /*3a50*/  FFMA.FTZ R124, R190, R208, R213 ;  /* 0x000000d0be7c7223 */ /* 0x000fc600000100d5 */
[----:B------:R-:W-:Y:S01]  /*3a60*/  ISETP.NE.AND.EX P1, PT, R152, RZ, PT, P1 ;  /* 0x000000ff9800720c */ /* 0x000fe20003f25310 */
[----:B------:R-:W-:-:S04]  /*3a70*/  FADD.FTZ R124, R151, -R124 ;  /* 0x8000007c977c7221 */ /* 0x000fc80000010000 */
[----:B------:R-:W-:-:S08]  /*3a80*/  FMUL.FTZ R136, R33, R124 ;  /* 0x0000007c21887220 */ /* 0x000fd00000410000 */
[----:B------:R-:W-:-:S07]  /*3a90*/  @P1 FADD.FTZ R136, R45, R136 ;  /* 0x000000882d881221 */ /* 0x000fce0000010000 */
.L_x_5474:
[----:B------:R-:W-:Y:S05]  /*3aa0*/  BSYNC B0 ;  /* 0x0000000000007941 */ /* 0x000fea0003800000 */
.L_x_5473:
        /* <DEDUP_REMOVED lines=8> */
.L_x_5476:
[----:B------:R-:W-:Y:S05]  /*3b30*/  BSYNC B0 ;  /* 0x0000000000007941 */ /* 0x000fea0003800000 */
.L_x_5475:
        /* <DEDUP_REMOVED lines=15> */
.L_x_5478:
[----:B------:R-:W-:Y:S05]  /*3c30*/  BSYNC B0 ;  /* 0x0000000000007941 */ /* 0x000fea0003800000 */
.L_x_5477:
[----:B------:R-:W-:Y:S01]  /*3c40*/  SEL R126, R127, R82, P3 ;  /* 0x000000527f7e7207 */ /* 0x000fe20001800000 */
[----:B------:R-:W-:Y:S01]  /*3c50*/  @P6 FMUL.FTZ R221, R134, R221 ;  /* 0x000000dd86dd6220 */ /* 0x000fe20000410000 */
[----:B------:R-:W-:Y:S01]  /*3c60*/  SEL R124, R137, R80, P3 ;  /* 0x00000050897c7207 */ /* 0x000fe20001800000 */
[----:B------:R-:W-:Y:S01]  /*3c70*/  BSSY B0, `(.L_x_5479) ;  /* 0x000001a000007945 */ /* 0x000fe20003800000 */
[----:B------:R-:W-:Y:S02]  /*3c80*/  SEL R125, R136, R81, P3 ;  /* 0x00000051887d7207 */ /* 0x000fe40001800000 */
[----:B------:R-:W-:Y:S02]  /*3c90*/  SEL R127, R134, R83, P3 ;  /* 0x00000053867f7207 */ /* 0x000fe40001800000 */
[----:B------:R-:W-:Y:S02]  /*3ca0*/  @!P4 ISETP.NE.AND.EX P2, PT, R152, RZ, PT, P1 ;  /* 0x000000ff9800c20c */ /* 0x000fe40003f45310 */
[----:B------:R-:W-:Y:S01]  /*3cb0*/  @!P4 ISETP.NE.U32.AND P1, PT, R35, RZ, PT ;  /* 0x000000ff2300c20c */ /* 0x000fe20003f25070 */
        /* <DEDUP_REMOVED lines=21> */
.L_x_5480:
[----:B------:R-:W-:Y:S05]  /*3e10*/  BSYNC B0 ;  /* 0x0000000000007941 */ /* 0x000fea0003800000 */
.L_x_5479:
        /* <DEDUP_REMOVED lines=8> */
.L_x_5482:
[----:B------:R-:W-:Y:S05]  /*3ea0*/  BSYNC B0 ;  /* 0x0000000000007941 */ /* 0x000fea0003800000 */
.L_x_5481:
        /* <DEDUP_REMOVED lines=8> */
.L_x_5484:
[----:B------:R-:W-:Y:S05]  /*3f30*/  BSYNC B0 ;  /* 0x0000000000007941 */ /* 0x000fea0003800000 */
.L_x_5483:
[----:B------:R-:W-:Y:S01]  /*3f40*/  @!P4 ISETP.NE.U32.AND P1, PT, R35, RZ, PT ;  /* 0x000000ff2300c20c */ /* 0x000fe20003f25070 */
[----:B------:R-:W-:Y:S01]  /*3f50*/  @P6 FMUL.FTZ R214, R135, R214 ;  /* 0x000000d687d66220 */ /* 0x000fe20000410000 */
[----:B------:R-:W-:Y:S01]  /*3f60*/  BSSY B0, `(.L_x_5485) ;  /* 0x000000d000007945 */ /* 0x000fe20003800000 */
[----:B------:R-:W-:Y:S01]  /*3f70*/  @!P4 ISETP.NE.AND.EX P2, PT, R152, RZ, PT, P2 ;  /* 0x000000ff9800c20c */ /* 0x000fe20003f45320 */
[----:B------:R-:W-:Y:S01]  /*3f80*/  @P6 FMUL.FTZ R215, R134, R215 ;  /* 0x000000d786d76220 */ /* 0x000fe20000410000 */
[----:B------:R-:W-:Y:S02]  /*3f90*/  @!P4 ISETP.NE.AND.EX P1, PT, R152, RZ, PT, P1 ;  /* 0x000000ff9800c20c */ /* 0x000fe40003f25310 */
        /* <DEDUP_REMOVED lines=9> */
.L_x_5486:
[----:B------:R-:W-:Y:S05]  /*4030*/  BSYNC B0 ;  /* 0x0000000000007941 */ /* 0x000fea0003800000 */
.L_x_5485:
[----:B------:R-:W-:Y:S01]  /*4040*/  @P6 FMUL.FTZ R216, R127, R216 ;  /* 0x000000d87fd86220 */ /* 0x000fe20000410000 */
[----:B------:R-:W-:Y:S01]  /*4050*/  @!P4 FSEL R130, R43, RZ, P2 ;  /* 0x000000ff2b82c208 */ /* 0x000fe20001000000 */
[----:B------:R-:W-:Y:S01]  /*4060*/  BSSY B0, `(.L_x_5487) ;  /* 0x0000013000007945 */ /* 0x000fe20003800000 */
[C---:B------:R-:W-:Y:S02]  /*4070*/  @!P4 ISETP.NE.U32.AND P2, PT, R35.reuse, RZ, PT ;  /* 0x000000ff2300c20c */ /* 0x040fe40003f45070 */
[----:B------:R-:W-:Y:S02]  /*4080*/  @P6 F2FP.BF16.F32.PACK_AB R215, RZ, R215 ;  /* 0x000000d7ffd7623e */ /* 0x000fe400000010ff */
[----:B------:R-:W-:Y:S02]  /*4090*/  @!P4 ISETP.NE.U32.AND P1, PT, R35, RZ, PT ;  /* 0x000000ff2300c20c */ /* 0x000fe40003f25070 */
[----:B------:R-:W-:Y:S02]  /*40a0*/  @P6 F2FP.BF16.F32.PACK_AB R216, RZ, R216 ;  /* 0x000000d8ffd8623e */ /* 0x000fe400000010ff */
[----:B------:R-:W-:-:S02]  /*40b0*/  @!P4 ISETP.NE.AND.EX P2, PT, R152, RZ, PT, P2 ;  /* 0x000000ff9800c20c */ /* 0x000fc40003f45320 */
[----:B------:R-:W-:Y:S02]  /*40c0*/  @!P4 ISETP.NE.AND.EX P1, PT, R152, RZ, PT, P1 ;  /* 0x000000ff9800c20c */ /* 0x000fe40003f25310 */
[----:B------:R-:W-:Y:S02]  /*40d0*/  @P6 PRMT R153, R214, 0x7610, R153 ;  /* 0x00007610d6996816 */ /* 0x000fe40000000099 */
[----:B------:R-:W-:Y:S02]  /*40e0*/  @P6 PRMT R154, R215, 0x7610, R154 ;  /* 0x00007610d79a6816 */ /* 0x000fe4000000009a */
[----:B------:R-:W-:Y:S02]  /*40f0*/  @P6 PRMT R155, R216, 0x7610, R155 ;  /* 0x00007610d89b6816 */ /* 0x000fe4000000009b */
[----:B------:R-:W-:Y:S02]  /*4100*/  @P0 IADD3 R125, R34, 0x500, RZ ;  /* 0x00000500227d0810 */ /* 0x000fe40007ffe0ff */
        /* <DEDUP_REMOVED lines=8> */
.L_x_5488:
[----:B------:R-:W-:Y:S05]  /*4190*/  BSYNC B0 ;  /* 0x0000000000007941 */ /* 0x000fea0003800000 */
.L_x_5487:
[----:B0-----:R-:W-:Y:S01]  /*41a0*/  @P0 IMAD.WIDE.U32 R132, R125, 0x10, R132 ;  /* 0x000000107d840825 */ /* 0x001fe200078e0084 */
[----:B------:R-:W-:-:S03]  /*41b0*/  SEL R126, R127, R82, P3 ;  /* 0x000000527f7e7207 */ /* 0x000fc60001800000 */
[----:B------:R-:W-:Y:S01]  /*41c0*/  @P6 FMUL.FTZ R217, R130, R217 ;  /* 0x000000d982d96220 */ /* 0x000fe20000410000 */
[----:B------:R-:W-:Y:S01]  /*41d0*/  SEL R124, R135, R80, P3 ;  /* 0x00000050877c7207 */ /* 0x000fe20001800000 */
[----:B------:R-:W-:Y:S01]  /*41e0*/  BSSY B0, `(.L_x_5489) ;  /* 0x0000018000007945 */ /* 0x000fe20003800000 */
[----:B------:R-:W-:Y:S02]  /*41f0*/  SEL R125, R134, R81, P3 ;  /* 0x00000051867d7207 */ /* 0x000fe40001800000 */
[----:B------:R-:W-:Y:S02]  /*4200*/  SEL R127, R130, R83, P3 ;  /* 0x00000053827f7207 */ /* 0x000fe40001800000 */
[----:B------:R-:W-:Y:S02]  /*4210*/  @!P4 FSEL R136, R37, RZ, P1 ;  /* 0x000000ff2588c208 */ /* 0x000fe40000800000 */
[C---:B------:R-:W-:Y:S01]  /*4220*/  @!P4 ISETP.NE.U32.AND P2, PT, R35.reuse, RZ, PT ;  /* 0x000000ff2300c20c */ /* 0x040fe20003f45070 */
[----:B------:R0:W-:Y:S01]  /*4230*/  @P0 STG.E.128 desc[UR4][R132.64], R124 ;  /* 0x0000007c84000986 */ /* 0x0001e2000c101d04 */
[----:B------:R-:W-:-:S02]  /*4240*/  @!P4 ISETP.NE.U32.AND P1, PT, R35, RZ, PT ;  /* 0x000000ff2300c20c */ /* 0x000fc40003f25070 */
[----:B------:R-:W-:Y:S02]  /*4250*/  @P6 F2FP.BF16.F32.PACK_AB R217, RZ, R217 ;  /* 0x000000d9ffd9623e */ /* 0x000fe400000010ff */
[C---:B------:R-:W-:Y:S02]  /*4260*/  @!P4 ISETP.NE.AND.EX P2, PT, R152.reuse, RZ, PT, P2 ;  /* 0x000000ff9800c20c */ /* 0x040fe40003f45320 */
[----:B------:R-:W-:Y:S02]  /*4270*/  @!P4 ISETP.NE.AND.EX P1, PT, R152, RZ, PT, P1 ;  /* 0x000000ff9800c20c */ /* 0x000fe40003f25310 */
[----:B------:R-:W-:Y:S02]  /*4280*/  @P6 PRMT R156, R217, 0x7610, R156 ;  /* 0x00007610d99c6816 */ /* 0x000fe4000000009c */
[----:B------:R-:W-:Y:S02]  /*4290*/  @P0 IADD3 R157, R34, 0x600, RZ ;  /* 0x00000600229d0810 */ /* 0x000fe40007ffe0ff */
[----:B------:R-:W-:-:S02]  /*42a0*/  @!P4 FSEL R135, R38, RZ, P2 ;  /* 0x000000ff2687c208 */ /* 0x000fc40001000000 */
[----:B------:R-:W-:Y:S01]  /*42b0*/  @!P4 FSEL R130, R39, RZ, P1 ;  /* 0x000000ff2782c208 */ /* 0x000fe20000800000 */
[----:B------:R-:W-:Y:S06]  /*42c0*/  @!P6 BRA `(.L_x_5490) ;  /* 0x000000000024e947 */ /* 0x000fec0003800000 */
        /* <DEDUP_REMOVED lines=9> */
.L_x_5490:
[----:B------:R-:W-:Y:S05]  /*4360*/  BSYNC B0 ;  /* 0x0000000000007941 */ /* 0x000fea0003800000 */
.L_x_5489:
[----:B------:R-:W-:Y:S04]  /*4370*/  BSSY B0, `(.L_x_5491) ;  /* 0x0000008000007945 */ /* 0x000fe80003800000 */
[----:B------:R-:W-:Y:S05]  /*4380*/  @!P4 BRA `(.L_x_5492) ;  /* 0x000000000018c947 */ /* 0x000fea0003800000 */
[----:B------:R-:W-:Y:S01]  /*4390*/  ISETP.NE.U32.AND P1, PT, R35, RZ, PT ;  /* 0x000000ff2300720c */ /* 0x000fe20003f25070 */
[----:B0-2---:R-:W-:-:S03]  /*43a0*/  FFMA.FTZ R125, R183, R208, R213 ;  /* 0x000000d0b77d7223 */ /* 0x005fc600000100d5 */
[----:B------:R-:W-:Y:S01]  /*43b0*/  ISETP.NE.AND.EX P1, PT, R152, RZ, PT, P1 ;  /* 0x000000ff9800720c */ /* 0x000fe20003f25310 */
[----:B------:R-:W-:-:S04]  /*43c0*/  FADD.FTZ R34, R144, -R125 ;  /* 0x8000007d90227221 */ /* 0x000fc80000010000 */
[----:B------:R-:W-:-:S08]  /*43d0*/  FMUL.FTZ R137, R33, R34 ;  /* 0x0000002221897220 */ /* 0x000fd00000410000 */
[----:B------:R-:W-:-:S07]  /*43e0*/  @P1 FADD.FTZ R137, R36, R137 ;  /* 0x0000008924891221 */ /* 0x000fce0000010000 */
.L_x_5492:
[----:B------:R-:W-:Y:S05]  /*43f0*/  BSYNC B0 ;  /* 0x0000000000007941 */ /* 0x000fea0003800000 */
.L_x_5491:
        /* <DEDUP_REMOVED lines=8> */
.L_x_5494:
[----:B------:R-:W-:Y:S05]  /*4480*/  BSYNC B0 ;  /* 0x0000000000007941 */ /* 0x000fea0003800000 */
.L_x_5493:
        /* <DEDUP_REMOVED lines=8> */
.L_x_5496:
[----:B------:R-:W-:Y:S05]  /*4510*/  BSYNC B0 ;  /* 0x0000000000007941 */ /* 0x000fea0003800000 */
.L_x_5495:
        /* <DEDUP_REMOVED lines=8> */
.L_x_5498:
[----:B------:R-:W-:Y:S05]  /*45a0*/  BSYNC B0 ;  /* 0x0000000000007941 */ /* 0x000fea0003800000 */
.L_x_5497:
[----:B-1----:R-:W-:Y:S01]  /*45b0*/  @P0 IMAD.WIDE.U32 R128, R157, 0x10, R128 ;  /* 0x000000109d800825 */ /* 0x002fe200078e0080 */
[----:B------:R-:W-:-:S03]  /*45c0*/  SEL R80, R137, R80, P3 ;  /* 0x0000005089507207 */ /* 0x000fc60001800000 */
[----:B------:R-:W-:Y:S01]  /*45d0*/  @P6 FMUL.FTZ R138, R137, R138 ;  /* 0x0000008a898a6220 */ /* 0x000fe20000410000 */
[C---:B------:R-:W-:Y:S01]  /*45e0*/  SEL R81, R136.reuse, R81, P3 ;  /* 0x0000005188517207 */ /* 0x040fe20001800000 */
[----:B------:R-:W-:Y:S01]  /*45f0*/  @P6 FMUL.FTZ R210, R136, R210 ;  /* 0x000000d288d26220 */ /* 0x000fe20000410000 */
[C---:B------:R-:W-:Y:S01]  /*4600*/  SEL R82, R135.reuse, R82, P3 ;  /* 0x0000005287527207 */ /* 0x040fe20001800000 */
[----:B------:R-:W-:Y:S01]  /*4610*/  @P6 FMUL.FTZ R211, R135, R211 ;  /* 0x000000d387d36220 */ /* 0x000fe20000410000 */
[C---:B------:R-:W-:Y:S01]  /*4620*/  SEL R83, R130.reuse, R83, P3 ;  /* 0x0000005382537207 */ /* 0x040fe20001800000 */
[----:B------:R-:W-:Y:S01]  /*4630*/  @P6 FMUL.FTZ R212, R130, R212 ;  /* 0x000000d482d46220 */ /* 0x000fe20000410000 */
[----:B------:R-:W-:Y:S01]  /*4640*/  @P6 F2FP.BF16.F32.PACK_AB R138, RZ, R138 ;  /* 0x0000008aff8a623e */ /* 0x000fe200000010ff */
[----:B------:R-:W-:Y:S01]  /*4650*/  BSSY B0, `(.L_x_5499) ;  /* 0x0000013000007945 */ /* 0x000fe20003800000 */
[----:B------:R-:W-:Y:S01]  /*4660*/  @P6 F2FP.BF16.F32.PACK_AB R210, RZ, R210 ;  /* 0x000000d2ffd2623e */ /* 0x000fe200000010ff */
[----:B------:R1:W-:Y:S01]  /*4670*/  @P0 STG.E.128 desc[UR4][R128.64], R80 ;  /* 0x0000005080000986 */ /* 0x0003e2000c101d04 */
[----:B------:R-:W-:-:S02]  /*4680*/  @P6 F2FP.BF16.F32.PACK_AB R211, RZ, R211 ;  /* 0x000000d3ffd3623e */ /* 0x000fc400000010ff */
[----:B------:R-:W-:Y:S02]  /*4690*/  @P6 F2FP.BF16.F32.PACK_AB R212, RZ, R212 ;  /* 0x000000d4ffd4623e */ /* 0x000fe400000010ff */
[----:B------:R-:W-:Y:S02]  /*46a0*/  @P6 PRMT R153, R138, 0x7610, R153 ;  /* 0x000076108a996816 */ /* 0x000fe40000000099 */
[----:B------:R-:W-:Y:S02]  /*46b0*/  @P6 PRMT R154, R210, 0x7610, R154 ;  /* 0x00007610d29a6816 */ /* 0x000fe4000000009a */
[----:B------:R-:W-:Y:S02]  /*46c0*/  @P6 PRMT R155, R211, 0x7610, R155 ;  /* 0x00007610d39b6816 */ /* 0x000fe4000000009b */
[----:B------:R-:W-:Y:S01]  /*46d0*/  @P6 PRMT R156, R212, 0x7610, R156 ;  /* 0x00007610d49c6816 */ /* 0x000fe2000000009c */
[----:B------:R-:W-:Y:S06]  /*46e0*/  @!P6 BRA `(.L_x_5500) ;  /* 0x000000000024e947 */ /* 0x000fec0003800000 */
[----:B------:R-:W3:Y:S01]  /*46f0*/  LDC.64 R34, c[0x0][0x2f8] ;  /* 0x0000be00ff227b82 */ /* 0x000ee20000000a00 */
[----:B0-2---:R-:W-:Y:S02]  /*4700*/  LOP3.LUT R124, R154, 0xffff, RZ, 0xc0, !PT ;  /* 0x0000ffff9a7c7812 */ /* 0x005fe400078ec0ff */
[----:B------:R-:W-:Y:S02]  /*4710*/  IADD3 R139, R139, 0x600, RZ ;  /* 0x000006008b8b7810 */ /* 0x000fe40007ffe0ff */
[----:B------:R-:W-:Y:S01]  /*4720*/  PRMT R33, R155, 0x5410, R156 ;  /* 0x000054109b217816 */ /* 0x000fe2000000009c */
[----:B------:R-:W-:-:S05]  /*4730*/  IMAD.WIDE.U32 R124, R124, 0x10000, RZ ;  /* 0x000100007c7c7825 */ /* 0x000fca00078e00ff */
[----:B------:R-:W-:Y:S02]  /*4740*/  LOP3.LUT R125, R33, R125, RZ, 0xfc, !PT ;  /* 0x0000007d217d7212 */ /* 0x000fe400078efcff */
[----:B------:R-:W-:Y:S01]  /*4750*/  LOP3.LUT R124, R124, 0xffff, R153, 0xf8, !PT ;  /* 0x0000ffff7c7c7812 */ /* 0x000fe200078ef899 */
[----:B---3--:R-:W-:-:S05]  /*4760*/  IMAD.WIDE.U32 R34, R139, 0x8, R34 ;  /* 0x000000088b227825 */ /* 0x008fca00078e0022 */
[----:B------:R3:W-:Y:S02]  /*4770*/  STG.E.64 desc[UR4][R34.64], R124 ;  /* 0x0000007c22007986 */ /* 0x0007e4000c101b04 */
.L_x_5500:
[----:B------:R-:W-:Y:S05]  /*4780*/  BSYNC B0 ;  /* 0x0000000000007941 */ /* 0x000fea0003800000 */
.L_x_5499:
[----:B------:R-:W-:Y:S02]  /*4790*/  IADD3 R2, R2, UR12, RZ ;  /* 0x0000000c02027c10 */ /* 0x000fe4000fffe0ff */
[----:B------:R-:W-:Y:S02]  /*47a0*/  SEL R216, RZ, 0x1, P5 ;  /* 0x00000001ffd87807 */ /* 0x000fe40002800000 */
[----:B------:R-:W-:-:S13]  /*47b0*/  ISETP.GE.AND P0, PT, R2, UR13, PT ;  /* 0x0000000d02007c0c */ /* 0x000fda000bf06270 */
[----:B------:R-:W-:Y:S05]  /*47c0*/  @!P0 BRA `(.L_x_5501) ;  /* 0xffffffc000008947 */ /* 0x000fea000383ffff */
.L_x_5426:
[----:B------:R-:W4:Y:S01]  /*47d0*/  S2UR UR6, SR_CTAID.X ;  /* 0x00000000000679c3 */ /* 0x000f220000002500 */
[----:B------:R-:W-:-:S07]  /*47e0*/  LOP3.LUT R7, R0, 0xff, RZ, 0xc0, !PT ;  /* 0x000000ff00077812 */ /* 0x000fce00078ec0ff */
[----:B------:R-:W5:Y:S08]  /*47f0*/  LDC.64 R2, c[0x0][0x2d0] ;  /* 0x0000b400ff027b82 */ /* 0x000f700000000a00 */
[----:B------:R-:W0:Y:S01]  /*4800*/  LDC.64 R4, c[0x0][0x2d8] ;  /* 0x0000b600ff047b82 */ /* 0x000e220000000a00 */
[----:B----4-:R-:W-:Y:S01]  /*4810*/  LEA.HI R6, R0, UR6, RZ, 0x18 ;  /* 0x0000000600067c11 */ /* 0x010fe2000f8fc0ff */
[----:B------:R-:W-:-:S04]  /*4820*/  ULDC UR6, c[0x0][0x218] ;  /* 0x0000860000067ab9 */ /* 0x000fc80000000800 */
[----:B------:R-:W-:-:S05]  /*4830*/  IMAD R6, R6, UR6, RZ ;  /* 0x0000000606067c24 */ /* 0x000fca000f8e02ff */
[----:B------:R-:W-:-:S05]  /*4840*/  LEA.HI R7, R6, R7, RZ, 0x1e ;  /* 0x0000000706077211 */ /* 0x000fca00078ff0ff */
[----:B-----5:R-:W-:-:S04]  /*4850*/  IMAD.WIDE.U32 R2, R7, 0x10, R2 ;  /* 0x0000001007027825 */ /* 0x020fc800078e0002 */
        /* <DEDUP_REMOVED lines=16> */
.L_x_5430:
[----:B------:R-:W-:Y:S01]  /*4960*/  HFMA2.MMA R138, -RZ, RZ, 0, 1.847743988037109375e-06 ;  /* 0x0000001fff8a7435 */ /* 0x000fe200000001ff */
[----:B------:R-:W-:Y:S01]  /*4970*/  IMAD.MOV.U32 R136, RZ, RZ, R125 ;  /* 0x000000ffff887224 */ /* 0x000fe200078e007d */
[----:B------:R-:W-:Y:S01]  /*4980*/  MOV R137, 0x10 ;  /* 0x0000001000897802 */ /* 0x000fe20000000f00 */
[----:B------:R-:W-:-:S08]  /*4990*/  IMAD.MOV.U32 R133, RZ, RZ, -0x1 ;  /* 0xffffffffff857424 */ /* 0x000fd000078e00ff */
[----:B-----5:R-:W-:Y:S05]  /*49a0*/  WARPSYNC.COLLECTIVE R133, `(.L_x_5502) ;  /* 0x0000000085087348 */ /* 0x020fea0003c00000 */
[----:B------:R0:W1:Y:S02]  /*49b0*/  SHFL.DOWN P1, R135, R136, R137, R138 ;  /* 0x0800008988877389 */ /* 0x000064000002008a */
[----:B01---5:R-:W-:Y:S01]  /*49c0*/  ENDCOLLECTIVE ;  /* 0x000000000000791b */ /* 0x023fe20003800000 */
.L_x_5502:
[----:B------:R-:W-:Y:S02]  /*49d0*/  MOV R136, R127 ;  /* 0x0000007f00887202 */ /* 0x000fe40000000f00 */
[----:B------:R-:W-:-:S07]  /*49e0*/  MOV R128, R135 ;  /* 0x0000008700807202 */ /* 0x000fce0000000f00 */
[----:B------:R-:W-:Y:S05]  /*49f0*/  WARPSYNC.COLLECTIVE R133, `(.L_x_5503) ;  /* 0x0000000085087348 */ /* 0x000fea0003c00000 */
[----:B------:R0:W1:Y:S02]  /*4a00*/  SHFL.DOWN P1, R135, R136, R137, R138 ;  /* 0x0800008988877389 */ /* 0x000064000002008a */
[----:B01----:R-:W-:Y:S01]  /*4a10*/  ENDCOLLECTIVE ;  /* 0x000000000000791b */ /* 0x003fe20003800000 */
.L_x_5503:
[----:B------:R-:W-:Y:S01]  /*4a20*/  FADD.FTZ R128, R128, R125 ;  /* 0x0000007d80807221 */ /* 0x000fe20000010000 */
[----:B------:R-:W-:-:S03]  /*4a30*/  HFMA2.MMA R137, -RZ, RZ, 0, 4.76837158203125e-07 ;  /* 0x00000008ff897435 */ /* 0x000fc600000001ff */
[----:B------:R-:W-:Y:S01]  /*4a40*/  IMAD.MOV.U32 R136, RZ, RZ, R128 ;  /* 0x000000ffff887224 */ /* 0x000fe200078e0080 */
[----:B------:R-:W-:-:S07]  /*4a50*/  MOV R130, R135 ;  /* 0x0000008700827202 */ /* 0x000fce0000000f00 */
[----:B------:R-:W-:Y:S05]  /*4a60*/  WARPSYNC.COLLECTIVE R133, `(.L_x_5504) ;  /* 0x0000000085087348 */ /* 0x000fea0003c00000 */
[----:B------:R0:W1:Y:S02]  /*4a70*/  SHFL.DOWN P1, R135, R136, R137, R138 ;  /* 0x0800008988877389 */ /* 0x000064000002008a */
[----:B01----:R-:W-:Y:S01]  /*4a80*/  ENDCOLLECTIVE ;  /* 0x000000000000791b */ /* 0x003fe20003800000 */
.L_x_5504:
[----:B------:R-:W-:-:S05]  /*4a90*/  FADD.FTZ R130, R130, R127 ;  /* 0x0000007f82827221 */ /* 0x000fca0000010000 */
[----:B------:R-:W-:Y:S02]  /*4aa0*/  MOV R136, R130 ;  /* 0x0000008200887202 */ /* 0x000fe40000000f00 */
[----:B------:R-:W-:-:S07]  /*4ab0*/  MOV R129, R135 ;  /* 0x0000008700817202 */ /* 0x000fce0000000f00 */
[----:B------:R-:W-:Y:S05]  /*4ac0*/  WARPSYNC.COLLECTIVE R133, `(.L_x_5505) ;  /* 0x0000000085087348 */ /* 0x000fea0003c00000 */
[----:B------:R0:W1:Y:S02]  /*4ad0*/  SHFL.DOWN P1, R135, R136, R137, R138 ;  /* 0x0800008988877389 */ /* 0x000064000002008a */
[----:B01----:R-:W-:Y:S01]  /*4ae0*/  ENDCOLLECTIVE ;  /* 0x000000000000791b */ /* 0x003fe20003800000 */
.L_x_5505:
[----:B------:R-:W-:Y:S01]  /*4af0*/  FADD.FTZ R129, R128, R129 ;  /* 0x0000008180817221 */ /* 0x000fe20000010000 */
[----:B------:R-:W-:-:S04]  /*4b00*/  HFMA2.MMA R137, -RZ, RZ, 0, 2.384185791015625e-07 ;  /* 0x00000004ff897435 */ /* 0x000fc800000001ff */
[----:B------:R-:W-:Y:S01]  /*4b10*/  MOV R136, R129 ;  /* 0x0000008100887202 */ /* 0x000fe20000000f00 */
[----:B------:R-:W-:-:S07]  /*4b20*/  IMAD.MOV.U32 R131, RZ, RZ, R135 ;  /* 0x000000ffff837224 */ /* 0x000fce00078e0087 */
[----:B------:R-:W-:Y:S05]  /*4b30*/  WARPSYNC.COLLECTIVE R133, `(.L_x_5506) ;  /* 0x0000000085087348 */ /* 0x000fea0003c00000 */
[----:B------:R0:W1:Y:S02]  /*4b40*/  SHFL.DOWN P1, R135, R136, R137, R138 ;  /* 0x0800008988877389 */ /* 0x000064000002008a */
[----:B01----:R-:W-:Y:S01]  /*4b50*/  ENDCOLLECTIVE ;  /* 0x000000000000791b */ /* 0x003fe20003800000 */
.L_x_5506:
[----:B------:R-:W-:-:S04]  /*4b60*/  FADD.FTZ R131, R130, R131 ;  /* 0x0000008382837221 */ /* 0x000fc80000010000 */
[----:B------:R-:W-:Y:S01]  /*4b70*/  IMAD.MOV.U32 R136, RZ, RZ, R131 ;  /* 0x000000ffff887224 */ /* 0x000fe200078e0083 */
[----:B------:R-:W-:-:S07]  /*4b80*/  MOV R132, R135 ;  /* 0x0000008700847202 */ /* 0x000fce0000000f00 */
[----:B------:R-:W-:Y:S05]  /*4b90*/  WARPSYNC.COLLECTIVE R133, `(.L_x_5507) ;  /* 0x0000000085087348 */ /* 0x000fea0003c00000 */
[----:B------:R0:W1:Y:S02]  /*4ba0*/  SHFL.DOWN P1, R135, R136, R137, R138 ;  /* 0x0800008988877389 */ /* 0x000064000002008a */
[----:B01----:R-:W-:Y:S01]  /*4bb0*/  ENDCOLLECTIVE ;  /* 0x000000000000791b */ /* 0x003fe20003800000 */
.L_x_5507:
[----:B------:R-:W-:Y:S01]  /*4bc0*/  FADD.FTZ R132, R129, R132 ;  /* 0x0000008481847221 */ /* 0x000fe20000010000 */
[----:B------:R-:W-:-:S04]  /*4bd0*/  HFMA2.MMA R137, -RZ, RZ, 0, 1.1920928955078125e-07 ;  /* 0x00000002ff897435 */ /* 0x000fc800000001ff */
[----:B------:R-:W-:Y:S02]  /*4be0*/  MOV R136, R132 ;  /* 0x0000008400887202 */ /* 0x000fe40000000f00 */
[----:B------:R-:W-:-:S07]  /*4bf0*/  MOV R134, R135 ;  /* 0x0000008700867202 */ /* 0x000fce0000000f00 */
[----:B------:R-:W-:Y:S05]  /*4c00*/  WARPSYNC.COLLECTIVE R133, `(.L_x_5508) ;  /* 0x0000000085087348 */ /* 0x000fea0003c00000 */
[----:B------:R0:W1:Y:S02]  /*4c10*/  SHFL.DOWN P1, R135, R136, R137, R138 ;  /* 0x0800008988877389 */ /* 0x000064000002008a */
[----:B01----:R-:W-:Y:S01]  /*4c20*/  ENDCOLLECTIVE ;  /* 0x000000000000791b */ /* 0x003fe20003800000 */
.L_x_5508:
[----:B------:R-:W-:-:S05]  /*4c30*/  FADD.FTZ R134, R131, R134 ;  /* 0x0000008683867221 */ /* 0x000fca0000010000 */
[----:B------:R-:W-:Y:S01]  /*4c40*/  MOV R136, R134 ;  /* 0x0000008600887202 */ /* 0x000fe20000000f00 */
[----:B------:R-:W-:-:S07]  /*4c50*/  IMAD.MOV.U32 R125, RZ, RZ, R135 ;  /* 0x000000ffff7d7224 */ /* 0x000fce00078e0087 */
[----:B------:R-:W-:Y:S05]  /*4c60*/  WARPSYNC.COLLECTIVE R133, `(.L_x_5509) ;  /* 0x0000000085087348 */ /* 0x000fea0003c00000 */
[----:B------:R0:W1:Y:S02]  /*4c70*/  SHFL.DOWN P1, R135, R136, R137, R138 ;  /* 0x0800008988877389 */ /* 0x000064000002008a */
[----:B01----:R-:W-:Y:S01]  /*4c80*/  ENDCOLLECTIVE ;  /* 0x000000000000791b */ /* 0x003fe20003800000 */
.L_x_5509:
[----:B------:R-:W-:-:S05]  /*4c90*/  FADD.FTZ R125, R132, R125 ;  /* 0x0000007d847d7221 */ /* 0x000fca0000010000 */
[----:B------:R-:W-:Y:S01]  /*4ca0*/  MOV R136, R125 ;  /* 0x0000007d00887202 */ /* 0x000fe20000000f00 */
[----:B------:R-:W-:Y:S01]  /*4cb0*/  IMAD.MOV.U32 R137, RZ, RZ, 0x1 ;  /* 0x00000001ff897424 */ /* 0x000fe200078e00ff */
[----:B------:R-:W-:-:S07]  /*4cc0*/  MOV R127, R135 ;  /* 0x00000087007f7202 */ /* 0x000fce0000000f00 */
[----:B------:R-:W-:Y:S05]  /*4cd0*/  WARPSYNC.COLLECTIVE R133, `(.L_x_5510) ;  /* 0x0000000085087348 */ /* 0x000fea0003c00000 */
[----:B------:R0:W1:Y:S02]  /*4ce0*/  SHFL.DOWN P1, R135, R136, R137, R138 ;  /* 0x0800008988877389 */ /* 0x000064000002008a */
[----:B01----:R-:W-:Y:S01]  /*4cf0*/  ENDCOLLECTIVE ;  /* 0x000000000000791b */ /* 0x003fe20003800000 */
.L_x_5510:
[----:B------:R-:W-:-:S05]  /*4d00*/  FADD.FTZ R127, R134, R127 ;  /* 0x0000007f867f7221 */ /* 0x000fca0000010000 */
[----:B------:R-:W-:Y:S02]  /*4d10*/  MOV R136, R127 ;  /* 0x0000007f00887202 */ /* 0x000fe40000000f00 */
[----:B------:R-:W-:-:S07]  /*4d20*/  MOV R176, R135 ;  /* 0x0000008700b07202 */ /* 0x000fce0000000f00 */
[----:B------:R-:W-:Y:S05]  /*4d30*/  WARPSYNC.COLLECTIVE R133, `(.L_x_5511) ;  /* 0x0000000085087348 */ /* 0x000fea0003c00000 */
[----:B------:R0:W1:Y:S02]  /*4d40*/  SHFL.DOWN P1, R135, R136, R137, R138 ;  /* 0x0800008988877389 */ /* 0x000064000002008a */
[----:B01----:R-:W-:Y:S01]  /*4d50*/  ENDCOLLECTIVE ;  /* 0x000000000000791b */ /* 0x003fe20003800000 */
.L_x_5511:
[----:B------:R-:W-:Y:S01]  /*4d60*/  MOV R128, R135 ;  /* 0x0000008700807202 */ /* 0x000fe20000000f00 */
[----:B------:R-:W-:Y:S06]  /*4d70*/  BRA `(.L_x_5512) ;  /* 0xffffffd000ac7947 */ /* 0x000fec000383ffff */
.L_x_5513:
        /* <DEDUP_REMOVED lines=16> */
.L_x_15225:


//--------------------- .text._ZN10layer_norm13ln_bwd_kernelINS_13Kernel_traitsI13__nv_bfloat16S2_fS2_fjLj7168ELj1ELj1ELj8ELj8ENS_18Kernel_traits_baseILj7168ES2_S2_fS2_fjLj256EEEEELb0ELb1ELb0ELb0EEEvNS_9BwdParamsE --------------------------
	.section	.text._ZN10layer_norm13ln_bwd_kernelINS_13Kernel_traitsI13__nv_bfloat16S2_fS2_fjLj7168ELj1ELj1ELj8ELj8ENS_18Kernel_traits_baseILj7168ES2_S2_fS2_fjLj256EEEEELb0ELb1ELb0ELb0EEEvNS_9BwdParamsE,"ax",@progbits
	.align	128
        .global         _ZN10layer_norm13ln_bwd_kernelINS_13Kernel_traitsI13__nv_bfloat16S2_fS2_fjLj7168ELj1ELj1ELj8ELj8ENS_18Kernel_traits_baseILj7168ES2_S2_fS2_fjLj256EEEEELb0ELb1ELb0ELb0EEEvNS_9BwdParamsE
        .type           _ZN10layer_norm13ln_bwd_kernelINS_13Kernel_traitsI13__nv_bfloat16S2_fS2_fjLj7168ELj1ELj1ELj8ELj8ENS_18Kernel_traits_baseILj7168ES2_S2_fS2_fjLj256EEEEELb0ELb1ELb0ELb0EEEvNS_9BwdParamsE,@function
        .size           _ZN10layer_norm13ln_bwd_kernelINS_13Kernel_traitsI13__nv_bfloat16S2_fS2_fjLj7168ELj1ELj1ELj8ELj8ENS_18Kernel_traits_baseILj7168ES2_S2_fS2_fjLj256EEEEELb0ELb1ELb0ELb0EEEvNS_9BwdParamsE,(.L_x_15226 - _ZN10layer_norm13ln_bwd_kernelINS_13Kernel_traitsI13__nv_bfloat16S2_fS2_fjLj7168ELj1ELj1ELj8ELj8ENS_18Kernel_traits_baseILj7168ES2_S2_fS2_fjLj256EEEEELb0ELb1ELb0ELb0EEEvNS_9BwdParamsE)
        .other          _ZN10layer_norm13ln_bwd_kernelINS_13Kernel_traitsI13__nv_bfloat16S2_fS2_fjLj7168ELj1ELj1ELj8ELj8ENS_18Kernel_traits_baseILj7168ES2_S2_fS2_fjLj256EEEEELb0ELb1ELb0ELb0EEEvNS_9BwdParamsE,@"STO_CUDA_ENTRY STV_DEFAULT"
_ZN10layer_norm13ln_bwd_kernelINS_13Kernel_traitsI13__nv_bfloat16S2_fS2_fjLj7168ELj1ELj1ELj8ELj8ENS_18Kernel_traits_baseILj7168ES2_S2_fS2_fjLj256EEEEELb0ELb1ELb0ELb0EEEvNS_9BwdParamsE:
.text._ZN10layer_norm13ln_bwd_kernelINS_13Kernel_traitsI13__nv_bfloat16S2_fS2_fjLj7168ELj1ELj1ELj8ELj8ENS_18Kernel_traits_baseILj7168ES2_S2_fS2_fjLj256EEEEELb0ELb1ELb0ELb0EEEvNS_9BwdParamsE:
        /* <DEDUP_REMOVED lines=35> */
[----:B------:R-:W-:Y:S02]  /*0230*/  @P4 LOP3.LUT R0, R0, 0x1, RZ, 0xfc, !PT ;  /* 0x0000000100004812 */ /* 0x000fe400078efcff */
[----:B-1----:R-:W-:Y:S02]  /*0240*/  LEA.HI R187, R187, UR6, RZ, 0x18 ;  /* 0x00000006bbbb7c11 */ /* 0x002fe4000f8fc0ff */
[----:B------:R-:W-:-:S03]  /*0250*/  LOP3.LUT R0, R0, 0xfffffff7, RZ, 0xc0, !PT ;  /* 0xfffffff700007812 */ /* 0x000fc600078ec0ff */
[----:B------:R-:W1:Y:S01]  /*0260*/  @P5 LDC.64 R34, c[0x0][0x278] ;  /* 0x00009e00ff225b82 */ /* 0x000e620000000a00 */
[----:B0-----:R-:W-:Y:S01]  /*0270*/  @P6 IMAD.WIDE.U32 R14, R57, 0x8, R14 ;  /* 0x00000008390e6825 */ /* 0x001fe200078e000e */
[----:B------:R-:W-:-:S04]  /*0280*/  @P3 LOP3.LUT R0, R0, 0x8, RZ, 0xfc, !PT ;  /* 0x0000000800003812 */ /* 0x000fc800078efcff */
[----:B------:R0:W5:Y:S02]  /*0290*/  @P6 LDG.E.64 R16, desc[UR4][R14.64] ;  /* 0x000000040e106981 */ /* 0x000164000c1e1b00 */
[----:B------:R-:W4:Y:S01]  /*02a0*/  @P4 LDC.64 R36, c[0x0][0x260] ;  /* 0x00009800ff244b82 */ /* 0x000f220000000a00 */
[C---:B--2---:R-:W-:Y:S01]  /*02b0*/  @P6 IMAD.WIDE.U32 R18, R57.reuse, 0x8, R18 ;  /* 0x0000000839126825 */ /* 0x044fe200078e0012 */
[----:B------:R-:W-:-:S04]  /*02c0*/  @P6 LOP3.LUT R57, R57, 0x100, RZ, 0xfc, !PT ;  /* 0x0000010039396812 */ /* 0x000fc800078efcff */
[----:B------:R2:W5:Y:S02]  /*02d0*/  @P6 LDG.E.64 R20, desc[UR4][R18.64] ;  /* 0x0000000412146981 */ /* 0x000564000c1e1b00 */
[----:B------:R-:W0:Y:S01]  /*02e0*/  @P4 LDC.64 R38, c[0x0][0x278] ;  /* 0x00009e00ff264b82 */ /* 0x000e220000000a00 */
[C---:B---3--:R-:W-:Y:S01]  /*02f0*/  @P5 IMAD.WIDE.U32 R32, R57.reuse, 0x8, R32 ;  /* 0x0000000839205825 */ /* 0x048fe200078e0020 */
[----:B------:R-:W-:Y:S02]  /*0300*/  CS2R R112, SRZ ;  /* 0x0000000000707805 */ /* 0x000fe4000001ff00 */
[----:B------:R-:W-:Y:S02]  /*0310*/  CS2R R114, SRZ ;  /* 0x0000000000727805 */ /* 0x000fe4000001ff00 */
[----:B------:R-:W-:Y:S02]  /*0320*/  CS2R R108, SRZ ;  /* 0x00000000006c7805 */ /* 0x000fe4000001ff00 */
[----:B------:R-:W-:Y:S01]  /*0330*/  CS2R R110, SRZ ;  /* 0x00000000006e7805 */ /* 0x000fe2000001ff00 */
[----:B------:R-:W5:Y:S01]  /*0340*/  @P5 LDG.E.64 R22, desc[UR4][R32.64] ;  /* 0x0000000420165981 */ /* 0x000f62000c1e1b00 */
[----:B------:R-:W3:Y:S01]  /*0350*/  @P0 LDC.64 R40, c[0x0][0x260] ;  /* 0x00009800ff280b82 */ /* 0x000ee20000000a00 */
[C---:B-1----:R-:W-:Y:S01]  /*0360*/  @P5 IMAD.WIDE.U32 R34, R57.reuse, 0x8, R34 ;  /* 0x0000000839225825 */ /* 0x042fe200078e0022 */
[----:B------:R-:W-:-:S02]  /*0370*/  @P5 IADD3 R57, R57, 0x100, RZ ;  /* 0x0000010039395810 */ /* 0x000fc40007ffe0ff */
[----:B------:R-:W-:Y:S02]  /*0380*/  CS2R R104, SRZ ;  /* 0x0000000000687805 */ /* 0x000fe4000001ff00 */
[----:B------:R-:W-:Y:S02]  /*0390*/  CS2R R106, SRZ ;  /* 0x00000000006a7805 */ /* 0x000fe4000001ff00 */
[----:B------:R-:W-:Y:S01]  /*03a0*/  CS2R R100, SRZ ;  /* 0x0000000000647805 */ /* 0x000fe2000001ff00 */
[----:B------:R-:W5:Y:S01]  /*03b0*/  @P5 LDG.E.64 R12, desc[UR4][R34.64] ;  /* 0x00000004220c5981 */ /* 0x000f62000c1e1b00 */
[----:B------:R-:W1:Y:S01]  /*03c0*/  @P0 LDC.64 R42, c[0x0][0x278] ;  /* 0x00009e00ff2a0b82 */ /* 0x000e620000000a00 */
[----:B----4-:R-:W-:-:S07]  /*03d0*/  @P4 IMAD.WIDE.U32 R36, R57, 0x8, R36 ;  /* 0x0000000839244825 */ /* 0x010fce00078e0024 */
[----:B------:R-:W4:Y:S01]  /*03e0*/  @P1 LDC.64 R44, c[0x0][0x260] ;  /* 0x00009800ff2c1b82 */ /* 0x000f220000000a00 */
[C---:B0-----:R-:W-:Y:S01]  /*03f0*/  @P4 IMAD.WIDE.U32 R38, R57.reuse, 0x8, R38 ;  /* 0x0000000839264825 */ /* 0x041fe200078e0026 */
[----:B------:R-:W-:Y:S01]  /*0400*/  @P4 IADD3 R57, R57, 0x100, RZ ;  /* 0x0000010039394810 */ /* 0x000fe20007ffe0ff */
[----:B------:R-:W5:Y:S05]  /*0410*/  @P4 LDG.E.64 R24, desc[UR4][R36.64] ;  /* 0x0000000424184981 */ /* 0x000f6a000c1e1b00 */
[----:B------:R-:W0:Y:S01]  /*0420*/  @P1 LDC.64 R46, c[0x0][0x278] ;  /* 0x00009e00ff2e1b82 */ /* 0x000e220000000a00 */
[C---:B---3--:R-:W-:Y:S01]  /*0430*/  @P0 IMAD.WIDE.U32 R40, R57.reuse, 0x8, R40 ;  /* 0x0000000839280825 */ /* 0x048fe200078e0028 */
[----:B------:R-:W5:Y:S06]  /*0440*/  @P4 LDG.E.64 R10, desc[UR4][R38.64] ;  /* 0x00000004260a4981 */ /* 0x000f6c000c1e1b00 */
[----:B------:R-:W3:Y:S01]  /*0450*/  @P2 LDC.64 R48, c[0x0][0x260] ;  /* 0x00009800ff302b82 */ /* 0x000ee20000000a00 */
[C---:B-1----:R-:W-:Y:S01]  /*0460*/  @P0 IMAD.WIDE.U32 R42, R57.reuse, 0x8, R42 ;  /* 0x00000008392a0825 */ /* 0x042fe200078e002a */
[----:B------:R-:W-:Y:S01]  /*0470*/  @P0 IADD3 R57, R57, 0x100, RZ ;  /* 0x0000010039390810 */ /* 0x000fe20007ffe0ff */
[----:B------:R-:W5:Y:S05]  /*0480*/  @P0 LDG.E.64 R26, desc[UR4][R40.64] ;  /* 0x00000004281a0981 */ /* 0x000f6a000c1e1b00 */
[----:B------:R-:W1:Y:S08]  /*0490*/  @P2 LDC.64 R50, c[0x0][0x278] ;  /* 0x00009e00ff322b82 */ /* 0x000e700000000a00 */
[----:B------:R-:W2:Y:S08]  /*04a0*/  @P3 LDC.64 R52, c[0x0][0x260] ;  /* 0x00009800ff343b82 */ /* 0x000eb00000000a00 */
[----:B------:R-:W2:Y:S01]  /*04b0*/  @P3 LDC.64 R54, c[0x0][0x278] ;  /* 0x00009e00ff363b82 */ /* 0x000ea20000000a00 */
[C---:B----4-:R-:W-:Y:S01]  /*04c0*/  @P1 IMAD.WIDE.U32 R44, R57.reuse, 0x8, R44 ;  /* 0x00000008392c1825 */ /* 0x050fe200078e002c */
[----:B------:R-:W5:Y:S03]  /*04d0*/  @P0 LDG.E.64 R8, desc[UR4][R42.64] ;  /* 0x000000042a080981 */ /* 0x000f66000c1e1b00 */
[C---:B0-----:R-:W-:Y:S01]  /*04e0*/  @P1 IMAD.WIDE.U32 R46, R57.reuse, 0x8, R46 ;  /* 0x00000008392e1825 */ /* 0x041fe200078e002e */
[----:B------:R-:W5:Y:S03]  /*04f0*/  @P1 LDG.E.64 R28, desc[UR4][R44.64] ;  /* 0x000000042c1c1981 */ /* 0x000f66000c1e1b00 */
[----:B------:R-:W-:Y:S01]  /*0500*/  @P1 VIADD R57, R57, 0x100 ;  /* 0x0000010039391836 */ /* 0x000fe20000000000 */
[----:B------:R-:W5:Y:S03]  /*0510*/  @P1 LDG.E.64 R6, desc[UR4][R46.64] ;  /* 0x000000042e061981 */ /* 0x000f66000c1e1b00 */
[----:B---3--:R-:W-:-:S04]  /*0520*/  @P2 IMAD.WIDE.U32 R48, R57, 0x8, R48 ;  /* 0x0000000839302825 */ /* 0x008fc800078e0030 */
[C---:B-1----:R-:W-:Y:S01]  /*0530*/  @P2 IMAD.WIDE.U32 R50, R57.reuse, 0x8, R50 ;  /* 0x0000000839322825 */ /* 0x042fe200078e0032 */
[----:B------:R-:W-:Y:S01]  /*0540*/  @P2 IADD3 R57, R57, 0x100, RZ ;  /* 0x0000010039392810 */ /* 0x000fe20007ffe0ff */
[----:B------:R0:W5:Y:S04]  /*0550*/  @P2 LDG.E.64 R30, desc[UR4][R48.64] ;  /* 0x00000004301e2981 */ /* 0x000168000c1e1b00 */
        /* <DEDUP_REMOVED lines=32> */
[----:B-1----:R-:W-:Y:S02]  /*0760*/  CS2R R50, SRZ ;  /* 0x0000000000327805 */ /* 0x002fe4000001ff00 */
        /* <DEDUP_REMOVED lines=11> */
[----:B------:R-:W-:Y:S01]  /*0820*/  IMAD.MOV.U32 R177, RZ, RZ, R24 ;  /* 0x000000ffffb17224 */ /* 0x000fe200078e0018 */
[--C-:B------:R-:W-:Y:S01]  /*0830*/  SHF.R.U64 R172, R26, 0x10, R27.reuse ;  /* 0x000000101aac7819 */ /* 0x100fe2000000121b */
[----:B------:R-:W-:Y:S01]  /*0840*/  ULDC.64 UR6, c[0x0][0x270] ;  /* 0x00009c0000067ab9 */ /* 0x000fe20000000a00 */
[----:B------:R-:W-:Y:S01]  /*0850*/  MOV R171, R27 ;  /* 0x0000001b00ab7202 */ /* 0x000fe20000000f00 */
[----:B------:R-:W-:Y:S01]  /*0860*/  IMAD.MOV.U32 R165, RZ, RZ, R30 ;  /* 0x000000ffffa57224 */ /* 0x000fe200078e001e */
[----:B------:R-:W-:Y:S01]  /*0870*/  SHF.R.U32.HI R170, RZ, 0x10, R27 ;  /* 0x00000010ffaa7819 */ /* 0x000fe2000001161b */
[----:B------:R-:W-:Y:S01]  /*0880*/  HFMA2.MMA R113, -RZ, RZ, 0, 0 ;  /* 0x00000000ff717435 */ /* 0x000fe200000001ff */
[----:B------:R-:W-:Y:S01]  /*0890*/  MOV R169, R28 ;  /* 0x0000001c00a97202 */ /* 0x000fe20000000f00 */
[----:B------:R-:W-:Y:S01]  /*08a0*/  IMAD.MOV.U32 R152, RZ, RZ, 0x1 ;  /* 0x00000001ff987424 */ /* 0x000fe200078e00ff */
[----:B------:R-:W-:-:S02]  /*08b0*/  SHF.R.U64 R168, R28, 0x10, R29 ;  /* 0x000000101ca87819 */ /* 0x000fc4000000121d */
[----:B------:R-:W-:Y:S01]  /*08c0*/  MOV R167, R29 ;  /* 0x0000001d00a77202 */ /* 0x000fe20000000f00 */
[----:B------:R-:W-:Y:S01]  /*08d0*/  IMAD.U32 R169, R169, 0x10000, RZ ;  /* 0x00010000a9a97824 */ /* 0x000fe200078e00ff */
[----:B------:R-:W-:Y:S02]  /*08e0*/  SHF.R.U32.HI R166, RZ, 0x10, R29 ;  /* 0x00000010ffa67819 */ /* 0x000fe4000001161d */
[----:B------:R-:W-:Y:S02]  /*08f0*/  MOV R181, R22 ;  /* 0x0000001600b57202 */ /* 0x000fe40000000f00 */
[--C-:B------:R-:W-:Y:S02]  /*0900*/  SHF.R.U64 R180, R22, 0x10, R23.reuse ;  /* 0x0000001016b47819 */ /* 0x100fe40000001217 */
[----:B------:R-:W-:Y:S01]  /*0910*/  MOV R179, R23 ;  /* 0x0000001700b37202 */ /* 0x000fe20000000f00 */
[----:B------:R-:W-:Y:S01]  /*0920*/  IMAD.U32 R181, R181, 0x10000, RZ ;  /* 0x00010000b5b57824 */ /* 0x000fe200078e00ff */
[----:B------:R-:W-:-:S02]  /*0930*/  SHF.R.U32.HI R178, RZ, 0x10, R23 ;  /* 0x00000010ffb27819 */ /* 0x000fc40000011617 */
[--C-:B------:R-:W-:Y:S02]  /*0940*/  SHF.R.U64 R176, R24, 0x10, R25.reuse ;  /* 0x0000001018b07819 */ /* 0x100fe40000001219 */
[----:B------:R-:W-:Y:S02]  /*0950*/  MOV R175, R25 ;  /* 0x0000001900af7202 */ /* 0x000fe40000000f00 */
[----:B------:R-:W-:Y:S01]  /*0960*/  SHF.R.U32.HI R174, RZ, 0x10, R25 ;  /* 0x00000010ffae7819 */ /* 0x000fe20000011619 */
[----:B------:R-:W-:Y:S01]  /*0970*/  IMAD.MOV.U32 R25, RZ, RZ, R12 ;  /* 0x000000ffff197224 */ /* 0x000fe200078e000c */
[----:B------:R-:W-:Y:S01]  /*0980*/  MOV R29, R20 ;  /* 0x00000014001d7202 */ /* 0x000fe20000000f00 */
[----:B------:R-:W-:Y:S01]  /*0990*/  IMAD.U32 R175, R175, 0x10000, RZ ;  /* 0x00010000afaf7824 */ /* 0x000fe200078e00ff */
[--C-:B------:R-:W-:Y:S02]  /*09a0*/  SHF.R.U64 R28, R20, 0x10, R21.reuse ;  /* 0x00000010141c7819 */ /* 0x100fe40000001215 */
[----:B------:R-:W-:Y:S01]  /*09b0*/  MOV R27, R21 ;  /* 0x00000015001b7202 */ /* 0x000fe20000000f00 */
[----:B------:R-:W-:Y:S01]  /*09c0*/  IMAD.U32 R29, R29, 0x10000, RZ ;  /* 0x000100001d1d7824 */ /* 0x000fe200078e00ff */
[----:B------:R-:W-:-:S02]  /*09d0*/  SHF.R.U32.HI R26, RZ, 0x10, R21 ;  /* 0x00000010ff1a7819 */ /* 0x000fc40000011615 */
[----:B------:R-:W-:Y:S02]  /*09e0*/  MOV R185, R16 ;  /* 0x0000001000b97202 */ /* 0x000fe40000000f00 */
[--C-:B------:R-:W-:Y:S02]  /*09f0*/  SHF.R.U64 R184, R16, 0x10, R17.reuse ;  /* 0x0000001010b87819 */ /* 0x100fe40000001211 */
[----:B------:R-:W-:Y:S02]  /*0a00*/  MOV R183, R17 ;  /* 0x0000001100b77202 */ /* 0x000fe40000000f00 */
[----:B------:R-:W-:Y:S02]  /*0a10*/  SHF.R.U32.HI R182, RZ, 0x10, R17 ;  /* 0x00000010ffb67819 */ /* 0x000fe40000011611 */
[----:B------:R-:W-:Y:S02]  /*0a20*/  SHF.R.U64 R24, R12, 0x10, R13 ;  /* 0x000000100c187819 */ /* 0x000fe4000000120d */
[----:B------:R-:W-:-:S02]  /*0a30*/  MOV R23, R13 ;  /* 0x0000000d00177202 */ /* 0x000fc40000000f00 */
[----:B------:R-:W-:Y:S01]  /*0a40*/  SHF.R.U32.HI R22, RZ, 0x10, R13 ;  /* 0x00000010ff167819 */ /* 0x000fe2000001160d */
[----:B------:R-:W-:Y:S01]  /*0a50*/  IMAD.MOV.U32 R13, RZ, RZ, R6 ;  /* 0x000000ffff0d7224 */ /* 0x000fe200078e0006 */
[----:B------:R-:W-:Y:S02]  /*0a60*/  MOV R21, R10 ;  /* 0x0000000a00157202 */ /* 0x000fe40000000f00 */
[--C-:B------:R-:W-:Y:S01]  /*0a70*/  SHF.R.U64 R20, R10, 0x10, R11.reuse ;  /* 0x000000100a147819 */ /* 0x100fe2000000120b */
[----:B------:R-:W-:Y:S01]  /*0a80*/  IMAD.U32 R22, R22, 0x10000, RZ ;  /* 0x0001000016167824 */ /* 0x000fe200078e00ff */
[----:B------:R-:W-:Y:S02]  /*0a90*/  MOV R19, R11 ;  /* 0x0000000b00137202 */ /* 0x000fe40000000f00 */
[----:B------:R-:W-:Y:S02]  /*0aa0*/  SHF.R.U32.HI R18, RZ, 0x10, R11 ;  /* 0x00000010ff127819 */ /* 0x000fe4000001160b */
[----:B------:R-:W-:-:S02]  /*0ab0*/  MOV R17, R8 ;  /* 0x0000000800117202 */ /* 0x000fc40000000f00 */
[--C-:B------:R-:W-:Y:S02]  /*0ac0*/  SHF.R.U64 R16, R8, 0x10, R9.reuse ;  /* 0x0000001008107819 */ /* 0x100fe40000001209 */
[----:B------:R-:W-:Y:S02]  /*0ad0*/  MOV R15, R9 ;  /* 0x00000009000f7202 */ /* 0x000fe40000000f00 */
[----:B------:R-:W-:Y:S02]  /*0ae0*/  SHF.R.U32.HI R14, RZ, 0x10, R9 ;  /* 0x00000010ff0e7819 */ /* 0x000fe40000011609 */
[--C-:B------:R-:W-:Y:S01]  /*0af0*/  SHF.R.U64 R12, R6, 0x10, R7.reuse ;  /* 0x00000010060c7819 */ /* 0x100fe20000001207 */
[----:B------:R-:W-:Y:S01]  /*0b00*/  IMAD.U32 R15, R15, 0x10000, RZ ;  /* 0x000100000f0f7824 */ /* 0x000fe200078e00ff */
[----:B------:R-:W-:Y:S02]  /*0b10*/  MOV R11, R7 ;  /* 0x00000007000b7202 */ /* 0x000fe40000000f00 */
[----:B------:R-:W-:-:S02]  /*0b20*/  SHF.R.U32.HI R10, RZ, 0x10, R7 ;  /* 0x00000010ff0a7819 */ /* 0x000fc40000011607 */
[----:B------:R-:W-:Y:S02]  /*0b30*/  MOV R9, R4 ;  /* 0x0000000400097202 */ /* 0x000fe40000000f00 */
[--C-:B------:R-:W-:Y:S02]  /*0b40*/  SHF.R.U64 R8, R4, 0x10, R5.reuse ;  /* 0x0000001004087819 */ /* 0x100fe40000001205 */
[----:B------:R-:W-:Y:S02]  /*0b50*/  MOV R7, R5 ;  /* 0x0000000500077202 */ /* 0x000fe40000000f00 */
[----:B------:R-:W-:Y:S01]  /*0b60*/  SHF.R.U32.HI R6, RZ, 0x10, R5 ;  /* 0x00000010ff067819 */ /* 0x000fe20000011605 */
[----:B------:R-:W-:Y:S01]  /*0b70*/  IMAD.U32 R8, R8, 0x10000, RZ ;  /* 0x0001000008087824 */ /* 0x000fe200078e00ff */
[----:B------:R-:W-:Y:S02]  /*0b80*/  SHF.R.U64 R164, R30, 0x10, R31 ;  /* 0x000000101ea47819 */ /* 0x000fe4000000121f */
[----:B------:R-:W-:-:S02]  /*0b90*/  MOV R163, R31 ;  /* 0x0000001f00a37202 */ /* 0x000fc40000000f00 */
[----:B------:R-:W-:Y:S02]  /*0ba0*/  SHF.R.U32.HI R162, RZ, 0x10, R31 ;  /* 0x00000010ffa27819 */ /* 0x000fe4000001161f */
[----:B------:R-:W-:Y:S01]  /*0bb0*/  MOV R161, R116 ;  /* 0x0000007400a17202 */ /* 0x000fe20000000f00 */
[----:B------:R-:W-:Y:S01]  /*0bc0*/  IMAD.U32 R163, R163, 0x10000, RZ ;  /* 0x00010000a3a37824 */ /* 0x000fe200078e00ff */
[----:B------:R-:W-:Y:S02]  /*0bd0*/  SHF.R.U64 R160, R116, 0x10, R117 ;  /* 0x0000001074a07819 */ /* 0x000fe40000001275 */
[----:B------:R-:W-:Y:S02]  /*0be0*/  MOV R5, R2 ;  /* 0x0000000200057202 */ /* 0x000fe40000000f00 */
[----:B------:R-:W-:Y:S02]  /*0bf0*/  SHF.R.U64 R4, R2, 0x10, R3 ;  /* 0x0000001002047819 */ /* 0x000fe40000001203 */
[----:B------:R-:W-:-:S02]  /*0c00*/  MOV R31, R117 ;  /* 0x00000075001f7202 */ /* 0x000fc40000000f00 */
[----:B------:R-:W-:Y:S02]  /*0c10*/  SHF.R.U32.HI R30, RZ, 0x10, R117 ;  /* 0x00000010ff1e7819 */ /* 0x000fe40000011675 */
[----:B------:R-:W-:Y:S02]  /*0c20*/  MOV R116, R3 ;  /* 0x0000000300747202 */ /* 0x000fe40000000f00 */
[----:B------:R-:W-:Y:S02]  /*0c30*/  SHF.R.U32.HI R2, RZ, 0x10, R3 ;  /* 0x00000010ff027819 */ /* 0x000fe40000011603 */
[----:B------:R-:W-:Y:S02]  /*0c40*/  ISETP.NE.U32.AND P3, PT, RZ, UR6, PT ;  /* 0x00000006ff007c0c */ /* 0x000fe4000bf65070 */
[----:B------:R-:W-:Y:S02]  /*0c50*/  SHF.L.U32 R185, R185, 0x10, RZ ;  /* 0x00000010b9b97819 */ /* 0x000fe400000006ff */
        /* <DEDUP_REMOVED lines=47> */
[----:B0-----:R-:W-:-:S07]  /*0f50*/  SHF.L.U32 R2, R2, 0x10, RZ ;  /* 0x0000001002027819 */ /* 0x001fce00000006ff */
.L_x_5544:
[----:B------:R-:W0:Y:S01]  /*0f60*/  @P3 LDC.64 R148, c[0x0][0x270] ;  /* 0x00009c00ff943b82 */ /* 0x000e220000000a00 */
[----:B------:R-:W-:Y:S02]  /*0f70*/  SHF.R.S32.HI R150, RZ, 0x1f, R187 ;  /* 0x0000001fff967819 */ /* 0x000fe400000114bb */
[----:B------:R-:W-:-:S05]  /*0f80*/  LOP3.LUT P5, RZ, R0, 0x4, RZ, 0xc0, !PT ;  /* 0x0000000400ff7812 */ /* 0x000fca00078ac0ff */
[----:B------:R-:W1:Y:S08]  /*0f90*/  LDC.64 R248, c[0x0][0x258] ;  /* 0x00009600fff87b82 */ /* 0x000e700000000a00 */
[----:B------:R-:W2:Y:S01]  /*0fa0*/  LDC.64 R154, c[0x0][0x250] ;  /* 0x00009400ff9a7b82 */ /* 0x000ea20000000a00 */
[----:B0-----:R-:W-:-:S04]  /*0fb0*/  @P3 LEA R148, P4, R187, R148, 0x1 ;  /* 0x00000094bb943211 */ /* 0x001fc800078808ff */
[----:B------:R-:W-:-:S05]  /*0fc0*/  @P3 LEA.HI.X R149, R187, R149, R150, 0x1, P4 ;  /* 0x00000095bb953211 */ /* 0x000fca00020f0c96 */
[----:B------:R-:W3:Y:S01]  /*0fd0*/  @P3 LDG.E.U16 R148, desc[UR4][R148.64] ;  /* 0x0000000494943981 */ /* 0x000ee2000c1e1500 */
[----:B-1----:R-:W-:-:S06]  /*0fe0*/  IMAD.WIDE R248, R187, 0x4, R248 ;  /* 0x00000004bbf87825 */ /* 0x002fcc00078e02f8 */
[----:B------:R-:W5:Y:S01]  /*0ff0*/  LDG.E R248, desc[UR4][R248.64] ;  /* 0x00000004f8f87981 */ /* 0x000f62000c1e1900 */
[----:B------:R-:W0:Y:S01]  /*1000*/  S2R R153, SR_TID.X ;  /* 0x0000000000997919 */ /* 0x000e220000002100 */
[----:B------:R-:W-:Y:S01]  /*1010*/  MOV R192, UR13 ;  /* 0x0000000d00c07c02 */ /* 0x000fe20008000f00 */
[----:B------:R-:W-:Y:S02]  /*1020*/  IMAD.MOV.U32 R189, RZ, RZ, 0x3f800000 ;  /* 0x3f800000ffbd7424 */ /* 0x000fe400078e00ff */
[----:B--2---:R-:W-:Y:S01]  /*1030*/  IMAD.WIDE R154, R187, 0x4, R154 ;  /* 0x00000004bb9a7825 */ /* 0x004fe200078e029a */
[----:B------:R-:W-:Y:S01]  /*1040*/  BSSY B0, `(.L_x_5515) ;  /* 0x000003e000007945 */ /* 0x000fe20003800000 */
[----:B------:R-:W-:Y:S02]  /*1050*/  MOV R158, RZ ;  /* 0x000000ff009e7202 */ /* 0x000fe40000000f00 */
[----:B------:R-:W-:Y:S02]  /*1060*/  MOV R156, RZ ;  /* 0x000000ff009c7202 */ /* 0x000fe40000000f00 */
[----:B------:R1:W5:Y:S01]  /*1070*/  LDG.E R154, desc[UR4][R154.64] ;  /* 0x000000049a9a7981 */ /* 0x000362000c1e1900 */
[----:B0-----:R-:W-:-:S02]  /*1080*/  LOP3.LUT R190, R153, 0xff, RZ, 0xc0, !PT ;  /* 0x000000ff99be7812 */ /* 0x001fc400078ec0ff */
[----:B---3--:R-:W-:Y:S01]  /*1090*/  @P3 SHF.L.U32 R189, R148, 0x10, RZ ;  /* 0x0000001094bd3819 */ /* 0x008fe200000006ff */
[----:B------:R-:W-:-:S05]  /*10a0*/  IMAD R148, R187, R192, RZ ;  /* 0x000000c0bb947224 */ /* 0x000fca00078e02ff */
[----:B------:R-:W-:-:S04]  /*10b0*/  SHF.R.S32.HI R149, RZ, 0x1f, R148 ;  /* 0x0000001fff957819 */ /* 0x000fc80000011494 */
[----:B------:R-:W-:-:S04]  /*10c0*/  LEA.HI R149, R149, R148, RZ, 0x2 ;  /* 0x0000009495957211 */ /* 0x000fc800078f10ff */
[----:B------:R-:W-:-:S04]  /*10d0*/  LEA.HI.SX32 R188, R149, R190, 0x1e ;  /* 0x000000be95bc7211 */ /* 0x000fc800078ff2ff */
[----:B-1----:R-:W-:Y:S01]  /*10e0*/  MOV R155, R188 ;  /* 0x000000bc009b7202 */ /* 0x002fe20000000f00 */
[----:B------:R-:W-:Y:S06]  /*10f0*/  @!P5 BRA `(.L_x_5516) ;  /* 0x0000000000c8d947 */ /* 0x000fec0003800000 */
[----:B------:R-:W-:Y:S01]  /*1100*/  ISETP.NE.U32.AND P4, PT, RZ, UR8, PT ;  /* 0x00000008ff007c0c */ /* 0x000fe2000bf85070 */
[----:B------:R-:W0:Y:S03]  /*1110*/  LDC.64 R150, c[0x0][0x2b8] ;  /* 0x0000ae00ff967b82 */ /* 0x000e260000000a00 */
[----:B------:R-:W-:-:S13]  /*1120*/  ISETP.NE.AND.EX P4, PT, RZ, UR9, PT, P4 ;  /* 0x00000009ff007c0c */ /* 0x000fda000bf85340 */
[----:B------:R-:W-:-:S04]  /*1130*/  @P4 LEA R158, P5, R188, UR8, 0x4 ;  /* 0x00000008bc9e4c11 */ /* 0x000fc8000f8a20ff */
[C---:B------:R-:W-:Y:S01]  /*1140*/  @P4 LEA.HI.X R159, R188.reuse, UR9, RZ, 0x4, P5 ;  /* 0x00000009bc9f4c11 */ /* 0x040fe2000a8f24ff */
[----:B0-----:R-:W-:-:S04]  /*1150*/  IMAD.WIDE.U32 R156, R188, 0x8, R150 ;  /* 0x00000008bc9c7825 */ /* 0x001fc800078e0096 */
[----:B------:R0:W5:Y:S01]  /*1160*/  @P4 LDG.E.128 R116, desc[UR4][R158.64] ;  /* 0x000000049e744981 */ /* 0x000162000c1e1d00 */
[----:B------:R-:W-:-:S04]  /*1170*/  LEA R148, P4, R188, UR10, 0x4 ;  /* 0x0000000abc947c11 */ /* 0x000fc8000f8820ff */
[----:B------:R-:W-:Y:S01]  /*1180*/  LEA.HI.X R149, R188, UR11, RZ, 0x4, P4 ;  /* 0x0000000bbc957c11 */ /* 0x000fe2000a0f24ff */
[----:B------:R-:W2:Y:S01]  /*1190*/  LDG.E.64 R156, desc[UR4][R156.64] ;  /* 0x000000049c9c7981 */ /* 0x000ea2000c1e1b00 */
[----:B------:R-:W-:-:S04]  /*11a0*/  ISETP.NE.AND P4, PT, R186, RZ, PT ;  /* 0x000000ffba00720c */ /* 0x000fc80003f85270 */
[----:B------:R-:W0:Y:S01]  /*11b0*/  LDG.E.128 R148, desc[UR4][R148.64] ;  /* 0x0000000494947981 */ /* 0x000e22000c1e1d00 */
[----:B-----5:R-:W-:Y:S02]  /*11c0*/  FSEL R240, R154, RZ, !P4 ;  /* 0x000000ff9af07208 */ /* 0x020fe40006000000 */
[----:B--2---:R-:W-:Y:S02]  /*11d0*/  MOV R155, R156 ;  /* 0x0000009c009b7202 */ /* 0x004fe40000000f00 */
[----:B------:R-:W-:Y:S02]  /*11e0*/  SHF.R.U64 R244, R156, 0x10, R157 ;  /* 0x000000109cf47819 */ /* 0x000fe4000000129d */
[----:B------:R-:W-:Y:S01]  /*11f0*/  SHF.L.U32 R155, R155, 0x10, RZ ;  /* 0x000000109b9b7819 */ /* 0x000fe200000006ff */
[C---:B0-----:R-:W-:Y:S01]  /*1200*/  FADD.FTZ R159, -R240.reuse, R149 ;  /* 0x00000095f09f7221 */ /* 0x041fe20000010100 */
[----:B------:R-:W-:Y:S01]  /*1210*/  FADD.FTZ R247, -R240, R148 ;  /* 0x00000094f0f77221 */ /* 0x000fe20000010100 */
[----:B------:R-:W-:Y:S01]  /*1220*/  IMAD.MOV.U32 R158, RZ, RZ, R157 ;  /* 0x000000ffff9e7224 */ /* 0x000fe200078e009d */
[----:B------:R-:W-:Y:S01]  /*1230*/  SHF.L.U32 R244, R244, 0x10, RZ ;  /* 0x00000010f4f47819 */ /* 0x000fe200000006ff */
[----:B------:R-:W-:Y:S01]  /*1240*/  FADD.FTZ R151, -R240, R151 ;  /* 0x00000097f0977221 */ /* 0x000fe20000010100 */
[C---:B------:R-:W-:Y:S01]  /*1250*/  FMUL.FTZ R246, R248.reuse, R159 ;  /* 0x0000009ff8f67220 */ /* 0x040fe20000410000 */
[----:B------:R-:W-:Y:S01]  /*1260*/  FMUL.FTZ R247, R248, R247 ;  /* 0x000000f7f8f77220 */ /* 0x000fe20000410000 */
[----:B------:R-:W-:Y:S01]  /*1270*/  FMUL.FTZ R245, R185, R155 ;  /* 0x0000009bb9f57220 */ /* 0x000fe20000410000 */
[----:B------:R-:W-:Y:S01]  /*1280*/  SHF.R.U32.HI R241, RZ, 0x10, R157 ;  /* 0x00000010fff17819 */ /* 0x000fe2000001169d */
[----:B------:R-:W-:Y:S01]  /*1290*/  FADD.FTZ R85, R85, R244 ;  /* 0x000000f455557221 */ /* 0x000fe20000010000 */
[----:B------:R-:W-:Y:S01]  /*12a0*/  SHF.L.U32 R158, R158, 0x10, RZ ;  /* 0x000000109e9e7819 */ /* 0x000fe200000006ff */
[-C--:B------:R-:W-:Y:S01]  /*12b0*/  FFMA.FTZ R113, R246, R244.reuse, R113 ;  /* 0x000000f4f6717223 */ /* 0x080fe20000010071 */
[----:B------:R-:W-:Y:S01]  /*12c0*/  FMUL.FTZ R242, R248, R151 ;  /* 0x00000097f8f27220 */ /* 0x000fe20000410000 */
[----:B------:R-:W-:Y:S01]  /*12d0*/  FADD.FTZ R243, -R240, R150 ;  /* 0x00000096f0f37221 */ /* 0x000fe20000010100 */
        /* <DEDUP_REMOVED lines=19> */
[----:B------:R-:W-:-:S07]  /*1410*/  IADD3 R155, R188, 0x100, RZ ;  /* 0x00000100bc9b7810 */ /* 0x000fce0007ffe0ff */
.L_x_5516:
[----:B------:R-:W-:Y:S05]  /*1420*/  BSYNC B0 ;  /* 0x0000000000007941 */ /* 0x000fea0003800000 */
.L_x_5515:
[----:B------:R-:W-:Y:S01]  /*1430*/  LOP3.LUT P4, RZ, R0, 0x2, RZ, 0xc0, !PT ;  /* 0x0000000200ff7812 */ /* 0x000fe2000788c0ff */
[----:B------:R-:W-:-:S12]  /*1440*/  BSSY B0, `(.L_x_5517) ;  /* 0x0000034000007945 */ /* 0x000fd80003800000 */
[----:B------:R-:W-:Y:S05]  /*1450*/  @!P4 BRA `(.L_x_5518) ;  /* 0x0000000000c8c947 */ /* 0x000fea0003800000 */
        /* <DEDUP_REMOVED lines=11> */
[----:B------:R-:W3:Y:S01]  /*1510*/  LDG.E.128 R148, desc[UR4][R148.64] ;  /* 0x0000000494947981 */ /* 0x000ee2000c1e1d00 */
[----:B-----5:R-:W-:Y:S02]  /*1520*/  FSEL R157, R154, RZ, !P4 ;  /* 0x000000ff9a9d7208 */ /* 0x020fe40006000000 */
[----:B------:R-:W-:Y:S02]  /*1530*/  IADD3 R155, R155, 0x100, RZ ;  /* 0x000001009b9b7810 */ /* 0x000fe40007ffe0ff */
[----:B--2---:R-:W-:Y:S02]  /*1540*/  MOV R159, R232 ;  /* 0x000000e8009f7202 */ /* 0x004fe40000000f00 */
[--C-:B------:R-:W-:Y:S01]  /*1550*/  SHF.R.U64 R236, R232, 0x10, R233.reuse ;  /* 0x00000010e8ec7819 */ /* 0x100fe200000012e9 */
[--C-:B0-----:R-:W-:Y:S01]  /*1560*/  IMAD.MOV.U32 R234, RZ, RZ, R233.reuse ;  /* 0x000000ffffea7224 */ /* 0x101fe200078e00e9 */
[----:B------:R-:W-:Y:S01]  /*1570*/  SHF.R.U32.HI R237, RZ, 0x10, R233 ;  /* 0x00000010ffed7819 */ /* 0x000fe200000116e9 */
[----:B---3--:R-:W-:Y:S01]  /*1580*/  FADD.FTZ R235, -R157, R149 ;  /* 0x000000959deb7221 */ /* 0x008fe20000010100 */
        /* <DEDUP_REMOVED lines=31> */
.L_x_5518:
[----:B------:R-:W-:Y:S05]  /*1780*/  BSYNC B0 ;  /* 0x0000000000007941 */ /* 0x000fea0003800000 */
.L_x_5517:
        /* <DEDUP_REMOVED lines=53> */
.L_x_5520:
[----:B------:R-:W-:Y:S05]  /*1ae0*/  BSYNC B0 ;  /* 0x0000000000007941 */ /* 0x000fea0003800000 */
.L_x_5519:
[----:B------:R-:W-:Y:S04]  /*1af0*/  BSSY B0, `(.L_x_5521) ;  /* 0x0000034000007945 */ /* 0x000fe80003800000 */
        /* <DEDUP_REMOVED lines=51> */
.L_x_5522:
[----:B------:R-:W-:Y:S05]  /*1e30*/  BSYNC B0 ;  /* 0x0000000000007941 */ /* 0x000fea0003800000 */
.L_x_5521:
        /* <DEDUP_REMOVED lines=52> */
.L_x_5524:
[----:B------:R-:W-:Y:S05]  /*2180*/  BSYNC B0 ;  /* 0x0000000000007941 */ /* 0x000fea0003800000 */
.L_x_5523:
        /* <DEDUP_REMOVED lines=16> */
[----:B--2---:R-:W-:Y:S01]  /*2290*/  MOV R159, R194 ;  /* 0x000000c2009f7202 */ /* 0x004fe20000000f00 */
[--C-:B------:R-:W-:Y:S01]  /*22a0*/  IMAD.MOV.U32 R191, RZ, RZ, R195.reuse ;  /* 0x000000ffffbf7224 */ /* 0x100fe200078e00c3 */
[----:B------:R-:W-:Y:S02]  /*22b0*/  SHF.R.U64 R249, R194, 0x10, R195 ;  /* 0x00000010c2f97819 */ /* 0x000fe400000012c3 */
[----:B------:R-:W-:Y:S01]  /*22c0*/  SHF.L.U32 R159, R159, 0x10, RZ ;  /* 0x000000109f9f7819 */ /* 0x000fe200000006ff */
[C---:B---3--:R-:W-:Y:S01]  /*22d0*/  FADD.FTZ R193, -R157.reuse, R149 ;  /* 0x000000959dc17221 */ /* 0x048fe20000010100 */
[C---:B------:R-:W-:Y:S01]  /*22e0*/  FADD.FTZ R207, -R157.reuse, R148 ;  /* 0x000000949dcf7221 */ /* 0x040fe20000010100 */
[----:B------:R-:W-:Y:S01]  /*22f0*/  SHF.R.U32.HI R198, RZ, 0x10, R195 ;  /* 0x00000010ffc67819 */ /* 0x000fe200000116c3 */
[----:B0-----:R-:W-:Y:S01]  /*2300*/  FADD.FTZ R197, -R157, R150 ;  /* 0x000000969dc57221 */ /* 0x001fe20000010100 */
[----:B------:R-:W-:Y:S01]  /*2310*/  SHF.L.U32 R195, R249, 0x10, RZ ;  /* 0x00000010f9c37819 */ /* 0x000fe200000006ff */
[C---:B------:R-:W-:Y:S01]  /*2320*/  FMUL.FTZ R194, R248.reuse, R193 ;  /* 0x000000c1f8c27220 */ /* 0x040fe20000410000 */
[----:B------:R-:W-:Y:S01]  /*2330*/  SHF.L.U32 R196, R191, 0x10, RZ ;  /* 0x00000010bfc47819 */ /* 0x000fe200000006ff */
[C---:B------:R-:W-:Y:S01]  /*2340*/  FMUL.FTZ R207, R248.reuse, R207 ;  /* 0x000000cff8cf7220 */ /* 0x040fe20000410000 */
[----:B------:R-:W-:Y:S01]  /*2350*/  FMUL.FTZ R191, R165, R159 ;  /* 0x0000009fa5bf7220 */ /* 0x000fe20000410000 */
[----:B------:R-:W-:Y:S01]  /*2360*/  FADD.FTZ R151, -R157, R151 ;  /* 0x000000979d977221 */ /* 0x000fe20000010100 */
        /* <DEDUP_REMOVED lines=22> */
.L_x_5526:
[----:B------:R-:W-:Y:S05]  /*24d0*/  BSYNC B0 ;  /* 0x0000000000007941 */ /* 0x000fea0003800000 */
.L_x_5525:
[----:B------:R-:W-:Y:S01]  /*24e0*/  LOP3.LUT P4, RZ, R0, 0x8, RZ, 0xc0, !PT ;  /* 0x0000000800ff7812 */ /* 0x000fe2000788c0ff */
[----:B------:R-:W-:-:S12]  /*24f0*/  BSSY B0, `(.L_x_5527) ;  /* 0x0000033000007945 */ /* 0x000fd80003800000 */
[----:B------:R-:W-:Y:S05]  /*2500*/  @!P4 BRA `(.L_x_5528) ;  /* 0x0000000000c4c947 */ /* 0x000fea0003800000 */
[----:B------:R-:W-:Y:S01]  /*2510*/  ISETP.NE.U32.AND P4, PT, RZ, UR8, PT ;  /* 0x00000008ff007c0c */ /* 0x000fe2000bf85070 */
[----:B------:R-:W0:Y:S03]  /*2520*/  LDC.64 R150, c[0x0][0x2b8] ;  /* 0x0000ae00ff967b82 */ /* 0x000e260000000a00 */
[----:B------:R-:W-:-:S13]  /*2530*/  ISETP.NE.AND.EX P4, PT, RZ, UR9, PT, P4 ;  /* 0x00000009ff007c0c */ /* 0x000fda000bf85340 */
[----:B------:R-:W-:-:S04]  /*2540*/  @P4 LEA R200, P5, R155, UR8, 0x4 ;  /* 0x000000089bc84c11 */ /* 0x000fc8000f8a20ff */
[----:B------:R-:W-:-:S05]  /*2550*/  @P4 LEA.HI.X R201, R155, UR9, RZ, 0x4, P5 ;  /* 0x000000099bc94c11 */ /* 0x000fca000a8f24ff */
[----:B------:R1:W5:Y:S01]  /*2560*/  @P4 LDG.E.128 R140, desc[UR4][R200.64] ;  /* 0x00000004c88c4981 */ /* 0x000362000c1e1d00 */
[----:B------:R-:W-:-:S04]  /*2570*/  ISETP.NE.AND P4, PT, R186, RZ, PT ;  /* 0x000000ffba00720c */ /* 0x000fc80003f85270 */
[----:B-----5:R-:W-:Y:S02]  /*2580*/  FSEL R157, R154, RZ, !P4 ;  /* 0x000000ff9a9d7208 */ /* 0x020fe40006000000 */
[----:B------:R-:W-:-:S04]  /*2590*/  LEA R148, P4, R155, UR10, 0x4 ;  /* 0x0000000a9b947c11 */ /* 0x000fc8000f8820ff */
[C---:B------:R-:W-:Y:S01]  /*25a0*/  LEA.HI.X R149, R155.reuse, UR11, RZ, 0x4, P4 ;  /* 0x0000000b9b957c11 */ /* 0x040fe2000a0f24ff */
[----:B0-----:R-:W-:-:S05]  /*25b0*/  IMAD.WIDE.U32 R154, R155, 0x8, R150 ;  /* 0x000000089b9a7825 */ /* 0x001fca00078e0096 */
[----:B------:R-:W1:Y:S04]  /*25c0*/  LDG.E.128 R148, desc[UR4][R148.64] ;  /* 0x0000000494947981 */ /* 0x000e68000c1e1d00 */
[----:B------:R-:W2:Y:S02]  /*25d0*/  LDG.E.64 R154, desc[UR4][R154.64] ;  /* 0x000000049a9a7981 */ /* 0x000ea4000c1e1b00 */
[----:B--2---:R-:W-:Y:S01]  /*25e0*/  MOV R159, R154 ;  /* 0x0000009a009f7202 */ /* 0x004fe20000000f00 */
[--C-:B------:R-:W-:Y:S01]  /*25f0*/  IMAD.MOV.U32 R199, RZ, RZ, R155.reuse ;  /* 0x000000ffffc77224 */ /* 0x100fe200078e009b */
[--C-:B------:R-:W-:Y:S01]  /*2600*/  SHF.R.U64 R202, R154, 0x10, R155.reuse ;  /* 0x000000109aca7819 */ /* 0x100fe2000000129b */
[----:B-1----:R-:W-:Y:S01]  /*2610*/  FADD.FTZ R201, -R157, R148 ;  /* 0x000000949dc97221 */ /* 0x002fe20000010100 */
[----:B------:R-:W-:Y:S01]  /*2620*/  SHF.L.U32 R159, R159, 0x10, RZ ;  /* 0x000000109f9f7819 */ /* 0x000fe200000006ff */
[C---:B------:R-:W-:Y:S01]  /*2630*/  FADD.FTZ R205, -R157.reuse, R150 ;  /* 0x000000969dcd7221 */ /* 0x040fe20000010100 */
[----:B------:R-:W-:Y:S01]  /*2640*/  SHF.R.U32.HI R200, RZ, 0x10, R155 ;  /* 0x00000010ffc87819 */ /* 0x000fe2000001169b */
[----:B------:R-:W-:Y:S01]  /*2650*/  FADD.FTZ R203, -R157, R149 ;  /* 0x000000959dcb7221 */ /* 0x000fe20000010100 */
[----:B------:R-:W-:Y:S01]  /*2660*/  SHF.L.U32 R150, R202, 0x10, RZ ;  /* 0x00000010ca967819 */ /* 0x000fe200000006ff */
[----:B------:R-:W-:Y:S01]  /*2670*/  FMUL.FTZ R202, R161, R159 ;  /* 0x0000009fa1ca7220 */ /* 0x000fe20000410000 */
[----:B------:R-:W-:Y:S01]  /*2680*/  SHF.L.U32 R204, R199, 0x10, RZ ;  /* 0x00000010c7cc7819 */ /* 0x000fe200000006ff */
[----:B------:R-:W-:Y:S01]  /*2690*/  FMUL.FTZ R199, R248, R201 ;  /* 0x000000c9f8c77220 */ /* 0x000fe20000410000 */
[----:B------:R-:W-:Y:S01]  /*26a0*/  SHF.L.U32 R154, R200, 0x10, RZ ;  /* 0x00000010c89a7819 */ /* 0x000fe200000006ff */
[----:B------:R-:W-:Y:S01]  /*26b0*/  FADD.FTZ R151, -R157, R151 ;  /* 0x000000979d977221 */ /* 0x000fe20000010100 */
        /* <DEDUP_REMOVED lines=22> */
.L_x_5528:
[----:B------:R-:W-:Y:S05]  /*2820*/  BSYNC B0 ;  /* 0x0000000000007941 */ /* 0x000fea0003800000 */
.L_x_5527:
        /* <DEDUP_REMOVED lines=11> */
[----:B-----5:R-:W0:Y:S04]  /*28e0*/  SHFL.DOWN PT, R154, R153, 0x8, 0x1f ;  /* 0x09001f00999a7f89 */ /* 0x020e2800000e0000 */
        /* <DEDUP_REMOVED lines=13> */
.L_x_5567:
[----:B------:R-:W3:Y:S01]  /*29c0*/  S2R R151, SR_CgaCtaId ;  /* 0x0000000000977919 */ /* 0x000ee20000008800 */
[----:B------:R-:W-:Y:S01]  /*29d0*/  @!P5 LOP3.LUT R149, R149, 0x7, RZ, 0xc0, !PT ;  /* 0x000000079595d812 */ /* 0x000fe200078ec0ff */
[----:B0-2---:R-:W-:Y:S01]  /*29e0*/  FADD.FTZ R157, R157, R158 ;  /* 0x0000009e9d9d7221 */ /* 0x005fe20000010000 */
[----:B------:R-:W-:Y:S01]  /*29f0*/  MOV R150, 0x400 ;  /* 0x0000040000967802 */ /* 0x000fe20000000f00 */
[----:B-1----:R-:W-:Y:S01]  /*2a00*/  FADD.FTZ R156, R156, R153 ;  /* 0x000000999c9c7221 */ /* 0x002fe20000010000 */
[----:B------:R-:W-:Y:S01]  /*2a10*/  @!P5 IADD3 R149, R148, R149, RZ ;  /* 0x000000959495d210 */ /* 0x000fe20007ffe0ff */
[----:B------:R-:W-:Y:S05]  /*2a20*/  WARPSYNC.ALL ;  /* 0x0000000000007948 */ /* 0x000fea0003800000 */
[----:B------:R-:W-:Y:S01]  /*2a30*/  LOP3.LUT P6, RZ, R0, 0x4, RZ, 0xc0, !PT ;  /* 0x0000000400ff7812 */ /* 0x000fe200078cc0ff */
[----:B------:R-:W-:Y:S01]  /*2a40*/  BSSY B0, `(.L_x_5530) ;  /* 0x000005d000007945 */ /* 0x000fe20003800000 */
[----:B---3--:R-:W-:-:S04]  /*2a50*/  LEA R150, R151, R150, 0x18 ;  /* 0x0000009697967211 */ /* 0x008fc800078ec0ff */
[----:B------:R-:W-:Y:S01]  /*2a60*/  LEA R250, R148, R150, 0x3 ;  /* 0x0000009694fa7211 */ /* 0x000fe200078e18ff */
[----:B------:R-:W-:-:S05]  /*2a70*/  @!P5 IMAD R158, R149, 0x8, R150 ;  /* 0x00000008959ed824 */ /* 0x000fca00078e0296 */
[----:B------:R-:W-:Y:S01]  /*2a80*/  @!P5 STS.64 [R158+0x7000], R156 ;  /* 0x0070009c9e00d388 */ /* 0x000fe20000000a00 */
[----:B------:R-:W-:Y:S06]  /*2a90*/  BAR.SYNC.DEFER_BLOCKING 0x0 ;  /* 0x0000000000007b1d */ /* 0x000fec0000010000 */
[----:B------:R-:W0:Y:S04]  /*2aa0*/  LDS.128 R148, [R250+0x7000] ;  /* 0x00700000fa947984 */ /* 0x000e280000000c00 */
[----:B------:R-:W-:Y:S04]  /*2ab0*/  LDS.128 R152, [R250+0x7020] ;  /* 0x00702000fa987984 */ /* 0x000fe80000000c00 */
[----:B------:R-:W-:Y:S01]  /*2ac0*/  LDS.128 R156, [R250+0x7030] ;  /* 0x00703000fa9c7984 */ /* 0x000fe20000000c00 */
[----:B0-----:R-:W-:Y:S01]  /*2ad0*/  FADD.FTZ R249, RZ, R148 ;  /* 0x00000094fff97221 */ /* 0x001fe20000010000 */
[----:B------:R-:W-:-:S03]  /*2ae0*/  FADD.FTZ R148, RZ, R149 ;  /* 0x00000095ff947221 */ /* 0x000fc60000010000 */
[----:B------:R-:W-:Y:S01]  /*2af0*/  FADD.FTZ R249, R150, R249 ;  /* 0x000000f996f97221 */ /* 0x000fe20000010000 */
[----:B------:R-:W-:Y:S02]  /*2b00*/  FADD.FTZ R252, R151, R148 ;  /* 0x0000009497fc7221 */ /* 0x000fe40000010000 */
        /* <DEDUP_REMOVED lines=20> */
[-CC-:B------:R-:W-:Y:S01]  /*2c50*/  FFMA.FTZ R150, R247, R153.reuse, R148.reuse ;  /* 0x00000099f7967223 */ /* 0x180fe20000010094 */
[-CC-:B------:R-:W-:Y:S01]  /*2c60*/  FFMA.FTZ R154, R243, R153.reuse, R148.reuse ;  /* 0x00000099f39a7223 */ /* 0x180fe20000010094 */
[----:B------:R-:W-:Y:S01]  /*2c70*/  FFMA.FTZ R151, R242, R153, R148 ;  /* 0x00000099f2977223 */ /* 0x000fe20000010094 */
[----:B------:R-:W-:Y:S01]  /*2c80*/  FADD.FTZ R149, R244, -R149 ;  /* 0x80000095f4957221 */ /* 0x000fe20000010000 */
[----:B------:R-:W-:Y:S01]  /*2c90*/  ISETP.NE.AND.EX P5, PT, RZ, UR9, PT, P5 ;  /* 0x00000009ff007c0c */ /* 0x000fe2000bfa5350 */
[----:B------:R-:W-:Y:S01]  /*2ca0*/  FADD.FTZ R157, R245, -R150 ;  /* 0x80000096f59d7221 */ /* 0x000fe20000010000 */
[----:B------:R-:W-:Y:S01]  /*2cb0*/  FADD.FTZ R155, R241, -R154 ;  /* 0x8000009af19b7221 */ /* 0x000fe20000010000 */
[----:B------:R-:W-:Y:S01]  /*2cc0*/  FMUL.FTZ R158, R248, R149 ;  /* 0x00000095f89e7220 */ /* 0x000fe20000410000 */
[----:B------:R-:W-:Y:S01]  /*2cd0*/  FADD.FTZ R151, R240, -R151 ;  /* 0x80000097f0977221 */ /* 0x000fe20000010000 */
[----:B------:R-:W0:Y:S01]  /*2ce0*/  LDC.64 R148, c[0x0][0x220] ;  /* 0x00008800ff947b82 */ /* 0x000e220000000a00 */
[C---:B------:R-:W-:Y:S01]  /*2cf0*/  FMUL.FTZ R157, R248.reuse, R157 ;  /* 0x0000009df89d7220 */ /* 0x040fe20000410000 */
[C---:B------:R-:W-:Y:S01]  /*2d00*/  FMUL.FTZ R155, R248.reuse, R155 ;  /* 0x0000009bf89b7220 */ /* 0x040fe20000410000 */
[----:B------:R-:W-:-:S05]  /*2d10*/  FMUL.FTZ R156, R248, R151 ;  /* 0x00000097f89c7220 */ /* 0x000fca0000410000 */
[----:B------:R-:W-:Y:S01]  /*2d20*/  @P5 FADD.FTZ R157, R116, R157 ;  /* 0x0000009d749d5221 */ /* 0x000fe20000010000 */
[----:B------:R-:W-:Y:S01]  /*2d30*/  @P5 FADD.FTZ R158, R117, R158 ;  /* 0x0000009e759e5221 */ /* 0x000fe20000010000 */
[----:B------:R-:W-:Y:S01]  /*2d40*/  @P5 FADD.FTZ R155, R118, R155 ;  /* 0x0000009b769b5221 */ /* 0x000fe20000010000 */
[----:B------:R-:W-:Y:S01]  /*2d50*/  @P5 FADD.FTZ R156, R119, R156 ;  /* 0x0000009c779c5221 */ /* 0x000fe20000010000 */
[----:B------:R-:W-:-:S04]  /*2d60*/  ISETP.NE.U32.AND P5, PT, RZ, UR14, PT ;  /* 0x0000000eff007c0c */ /* 0x000fc8000bfa5070 */
[----:B------:R-:W-:-:S04]  /*2d70*/  ISETP.NE.AND.EX P5, PT, RZ, UR15, PT, P5 ;  /* 0x0000000fff007c0c */ /* 0x000fc8000bfa5350 */
[----:B------:R-:W-:Y:S02]  /*2d80*/  SEL R144, R157, R144, P5 ;  /* 0x000000909d907207 */ /* 0x000fe40002800000 */
[----:B------:R-:W-:Y:S01]  /*2d90*/  SEL R145, R158, R145, P5 ;  /* 0x000000919e917207 */ /* 0x000fe20002800000 */
[----:B0-----:R-:W-:Y:S01]  /*2da0*/  IMAD.WIDE.U32 R148, R188, 0x8, R148 ;  /* 0x00000008bc947825 */ /* 0x001fe200078e0094 */
[----:B------:R-:W-:Y:S02]  /*2db0*/  SEL R146, R155, R146, P5 ;  /* 0x000000929b927207 */ /* 0x000fe40002800000 */
[----:B------:R-:W-:-:S03]  /*2dc0*/  SEL R147, R156, R147, P5 ;  /* 0x000000939c937207 */ /* 0x000fc60002800000 */
[----:B------:R-:W2:Y:S01]  /*2dd0*/  LDG.E.64 R148, desc[UR4][R148.64] ;  /* 0x0000000494947981 */ /* 0x000ea2000c1e1b00 */
[----:B------:R-:W-:Y:S01]  /*2de0*/  ISETP.NE.U32.AND P5, PT, RZ, UR14, PT ;  /* 0x0000000eff007c0c */ /* 0x000fe2000bfa5070 */
[-C--:B------:R-:W-:Y:S01]  /*2df0*/  FMUL.FTZ R158, R158, R189.reuse ;  /* 0x000000bd9e9e7220 */ /* 0x080fe20000410000 */
[-C--:B------:R-:W-:Y:S01]  /*2e00*/  FMUL.FTZ R156, R156, R189.reuse ;  /* 0x000000bd9c9c7220 */ /* 0x080fe20000410000 */
[----:B------:R-:W-:Y:S01]  /*2e10*/  FMUL.FTZ R159, R155, R189 ;  /* 0x000000bd9b9f7220 */ /* 0x000fe20000410000 */
[----:B------:R-:W-:Y:S01]  /*2e20*/  ISETP.NE.AND.EX P5, PT, RZ, UR15, PT, P5 ;  /* 0x0000000fff007c0c */ /* 0x000fe2000bfa5350 */
[----:B------:R-:W-:Y:S01]  /*2e30*/  FMUL.FTZ R249, R28, R158 ;  /* 0x0000009e1cf97220 */ /* 0x000fe20000410000 */
[----:B------:R-:W-:Y:S01]  /*2e40*/  FMUL.FTZ R252, R26, R156 ;  /* 0x0000009c1afc7220 */ /* 0x000fe20000410000 */
[----:B------:R-:W-:Y:S01]  /*2e50*/  FMUL.FTZ R251, R27, R159 ;  /* 0x0000009f1bfb7220 */ /* 0x000fe20000410000 */
[----:B------:R-:W-:Y:S01]  /*2e60*/  FMUL.FTZ R157, R157, R189 ;  /* 0x000000bd9d9d7220 */ /* 0x000fe20000410000 */
[----:B------:R-:W0:Y:S08]  /*2e70*/  F2F.BF16.F32 R154, R249 ;  /* 0x000000f9009a7304 */ /* 0x000e300000202000 */
[----:B------:R-:W1:Y:S01]  /*2e80*/  @P5 LDC.64 R150, c[0x0][0x308] ;  /* 0x0000c200ff965b82 */ /* 0x000e620000000a00 */
[----:B------:R-:W3:Y:S01]  /*2e90*/  F2F.BF16.F32 R250, R252 ;  /* 0x000000fc00fa7304 */ /* 0x000ee20000202000 */
[----:B0-----:R-:W-:-:S07]  /*2ea0*/  IMAD.WIDE.U32 R154, R154, 0x10000, RZ ;  /* 0x000100009a9a7825 */ /* 0x001fce00078e00ff */
[----:B------:R-:W0:Y:S01]  /*2eb0*/  F2F.BF16.F32 R251, R251 ;  /* 0x000000fb00fb7304 */ /* 0x000e220000202000 */
[----:B---3--:R-:W-:Y:S01]  /*2ec0*/  SHF.L.U32 R250, R250, 0x10, RZ ;  /* 0x00000010fafa7819 */ /* 0x008fe200000006ff */
[----:B-1----:R-:W-:-:S03]  /*2ed0*/  @P5 IMAD.WIDE.U32 R150, R188, 0x10, R150 ;  /* 0x00000010bc965825 */ /* 0x002fc600078e0096 */
[----:B0-----:R-:W-:Y:S01]  /*2ee0*/  LOP3.LUT R155, R155, R250, R251, 0xfe, !PT ;  /* 0x000000fa9b9b7212 */ /* 0x001fe200078efefb */
[----:B------:R-:W-:Y:S01]  /*2ef0*/  FMUL.FTZ R250, R29, R157 ;  /* 0x0000009d1dfa7220 */ /* 0x000fe20000410000 */
[----:B------:R0:W-:Y:S03]  /*2f00*/  @P5 STG.E.128 desc[UR4][R150.64], R144 ;  /* 0x0000009096005986 */ /* 0x0001e6000c101d04 */
[----:B------:R-:W1:Y:S02]  /*2f10*/  F2F.BF16.F32 R249, R250 ;  /* 0x000000fa00f97304 */ /* 0x000e640000202000 */
[----:B-1----:R-:W-:Y:S01]  /*2f20*/  LOP3.LUT R154, R154, R249, RZ, 0xfc, !PT ;  /* 0x000000f99a9a7212 */ /* 0x002fe200078efcff */
[----:B0-----:R-:W0:Y:S02]  /*2f30*/  LDC.64 R150, c[0x0][0x2f8] ;  /* 0x0000be00ff967b82 */ /* 0x001e240000000a00 */
[----:B0-----:R-:W-:-:S04]  /*2f40*/  IMAD.WIDE.U32 R150, R188, 0x8, R150 ;  /* 0x00000008bc967825 */ /* 0x001fc800078e0096 */
[----:B------:R-:W-:Y:S01]  /*2f50*/  VIADD R188, R188, 0x100 ;  /* 0x00000100bcbc7836 */ /* 0x000fe20000000000 */
[----:B------:R0:W-:Y:S01]  /*2f60*/  STG.E.64 desc[UR4][R150.64], R154 ;  /* 0x0000009a96007986 */ /* 0x0001e2000c101b04 */
[C---:B--2---:R-:W-:Y:S02]  /*2f70*/  SHF.L.U32 R249, R148.reuse, 0x10, RZ ;  /* 0x0000001094f97819 */ /* 0x044fe400000006ff */
[----:B------:R-:W-:-:S03]  /*2f80*/  SHF.R.U64 R148, R148, 0x10, R149 ;  /* 0x0000001094947819 */ /* 0x000fc60000001295 */
[----:B------:R-:W-:Y:S01]  /*2f90*/  FFMA.FTZ R56, R157, R249, R56 ;  /* 0x000000f99d387223 */ /* 0x000fe20000010038 */
[----:B------:R-:W-:-:S05]  /*2fa0*/  SHF.L.U32 R148, R148, 0x10, RZ ;  /* 0x0000001094947819 */ /* 0x000fca00000006ff */
[----:B------:R-:W-:Y:S01]  /*2fb0*/  FFMA.FTZ R57, R158, R148, R57 ;  /* 0x000000949e397223 */ /* 0x000fe20000010039 */
[----:B------:R-:W-:-:S05]  /*2fc0*/  SHF.L.U32 R148, R149, 0x10, RZ ;  /* 0x0000001095947819 */ /* 0x000fca00000006ff */
[----:B------:R-:W-:Y:S01]  /*2fd0*/  FFMA.FTZ R58, R159, R148, R58 ;  /* 0x000000949f3a7223 */ /* 0x000fe2000001003a */
[----:B------:R-:W-:-:S04]  /*2fe0*/  SHF.R.U32.HI R148, RZ, 0x10, R149 ;  /* 0x00000010ff947819 */ /* 0x000fc80000011695 */
[----:B------:R-:W-:-:S05]  /*2ff0*/  SHF.L.U32 R148, R148, 0x10, RZ ;  /* 0x0000001094947819 */ /* 0x000fca00000006ff */
[----:B0-----:R-:W-:-:S07]  /*3000*/  FFMA.FTZ R59, R156, R148, R59 ;  /* 0x000000949c3b7223 */ /* 0x001fce000001003b */
.L_x_5531:
[----:B------:R-:W-:Y:S05]  /*3010*/  BSYNC B0 ;  /* 0x0000000000007941 */ /* 0x000fea0003800000 */
.L_x_5530:
[----:B------:R-:W-:Y:S01]  /*3020*/  LOP3.LUT P5, RZ, R0, 0x2, RZ, 0xc0, !PT ;  /* 0x0000000200ff7812 */ /* 0x000fe200078ac0ff */
[----:B------:R-:W-:-:S12]  /*3030*/  BSSY B0, `(.L_x_5532) ;  /* 0x0000042000007945 */ /* 0x000fd80003800000 */
[----:B------:R-:W-:Y:S05]  /*3040*/  @!P5 BRA `(.L_x_5533) ;  /* 0x000000040000d947 */ /* 0x000fea0003800000 */
[----:B------:R-:W-:-:S04]  /*3050*/  ISETP.NE.AND P5, PT, R186, RZ, PT ;  /* 0x000000ffba00720c */ /* 0x000fc80003fa5270 */
[----:B------:R-:W-:Y:S02]  /*3060*/  FSEL R154, R152, RZ, !P5 ;  /* 0x000000ff989a7208 */ /* 0x000fe40006800000 */
[----:B------:R-:W-:-:S03]  /*3070*/  ISETP.NE.U32.AND P5, PT, RZ, UR8, PT ;  /* 0x00000008ff007c0c */ /* 0x000fc6000bfa5070 */
[-CC-:B------:R-:W-:Y:S01]  /*3080*/  FFMA.FTZ R149, R238, R153.reuse, R154.reuse ;  /* 0x00000099ee957223 */ /* 0x180fe2000001009a */
[-CC-:B------:R-:W-:Y:S01]  /*3090*/  FFMA.FTZ R148, R239, R153.reuse, R154.reuse ;  /* 0x00000099ef947223 */ /* 0x180fe2000001009a */
[----:B------:R-:W-:Y:S01]  /*30a0*/  ISETP.NE.AND.EX P5, PT, RZ, UR9, PT, P5 ;  /* 0x00000009ff007c0c */ /* 0x000fe2000bfa5350 */
[-C--:B------:R-:W-:Y:S01]  /*30b0*/  FFMA.FTZ R150, R235, R153.reuse, R154 ;  /* 0x00000099eb967223 */ /* 0x080fe2000001009a */
[----:B------:R-:W-:Y:S01]  /*30c0*/  FADD.FTZ R149, R236, -R149 ;  /* 0x80000095ec957221 */ /* 0x000fe20000010000 */
[----:B------:R-:W-:Y:S01]  /*30d0*/  FADD.FTZ R157, R237, -R148 ;  /* 0x80000094ed9d7221 */ /* 0x000fe20000010000 */
[----:B------:R-:W-:Y:S01]  /*30e0*/  FFMA.FTZ R151, R234, R153, R154 ;  /* 0x00000099ea977223 */ /* 0x000fe2000001009a */
[----:B------:R-:W-:Y:S01]  /*30f0*/  FADD.FTZ R159, R233, -R150 ;  /* 0x80000096e99f7221 */ /* 0x000fe20000010000 */
[C---:B------:R-:W-:Y:S01]  /*3100*/  FMUL.FTZ R158, R248.reuse, R149 ;  /* 0x00000095f89e7220 */ /* 0x040fe20000410000 */
[----:B------:R-:W-:Y:S01]  /*3110*/  FMUL.FTZ R157, R248, R157 ;  /* 0x0000009df89d7220 */ /* 0x000fe20000410000 */
[----:B------:R-:W0:Y:S01]  /*3120*/  LDC.64 R148, c[0x0][0x220] ;  /* 0x00008800ff947b82 */ /* 0x000e220000000a00 */
[----:B------:R-:W-:Y:S01]  /*3130*/  FADD.FTZ R151, R232, -R151 ;  /* 0x80000097e8977221 */ /* 0x000fe20000010000 */
[----:B------:R-:W-:-:S03]  /*3140*/  FMUL.FTZ R159, R248, R159 ;  /* 0x0000009ff89f7220 */ /* 0x000fc60000410000 */
[----:B------:R-:W-:Y:S01]  /*3150*/  FMUL.FTZ R156, R248, R151 ;  /* 0x00000097f89c7220 */ /* 0x000fe20000410000 */
[----:B------:R-:W-:Y:S01]  /*3160*/  @P5 FADD.FTZ R157, R120, R157 ;  /* 0x0000009d789d5221 */ /* 0x000fe20000010000 */
[----:B------:R-:W-:Y:S01]  /*3170*/  @P5 FADD.FTZ R158, R121, R158 ;  /* 0x0000009e799e5221 */ /* 0x000fe20000010000 */
[----:B------:R-:W-:Y:S01]  /*3180*/  @P5 FADD.FTZ R159, R122, R159 ;  /* 0x0000009f7a9f5221 */ /* 0x000fe20000010000 */
[----:B------:R-:W-:Y:S01]  /*3190*/  @P5 FADD.FTZ R156, R123, R156 ;  /* 0x0000009c7b9c5221 */ /* 0x000fe20000010000 */
[----:B------:R-:W-:-:S04]  /*31a0*/  ISETP.NE.U32.AND P5, PT, RZ, UR14, PT ;  /* 0x0000000eff007c0c */ /* 0x000fc8000bfa5070 */
[----:B------:R-:W-:-:S04]  /*31b0*/  ISETP.NE.AND.EX P5, PT, RZ, UR15, PT, P5 ;  /* 0x0000000fff007c0c */ /* 0x000fc8000bfa5350 */
[----:B------:R-:W-:Y:S02]  /*31c0*/  SEL R144, R157, R144, P5 ;  /* 0x000000909d907207 */ /* 0x000fe40002800000 */
[----:B------:R-:W-:Y:S02]  /*31d0*/  SEL R145, R158, R145, P5 ;  /* 0x000000919e917207 */ /* 0x000fe40002800000 */
[----:B------:R-:W-:Y:S01]  /*31e0*/  SEL R146, R159, R146, P5 ;  /* 0x000000929f927207 */ /* 0x000fe20002800000 */
[----:B0-----:R-:W-:Y:S01]  /*31f0*/  IMAD.WIDE.U32 R148, R188, 0x8, R148 ;  /* 0x00000008bc947825 */ /* 0x001fe200078e0094 */
[----:B------:R-:W-:Y:S02]  /*3200*/  SEL R147, R156, R147, P5 ;  /* 0x000000939c937207 */ /* 0x000fe40002800000 */
[----:B------:R-:W-:-:S03]  /*3210*/  ISETP.NE.U32.AND P5, PT, RZ, UR14, PT ;  /* 0x0000000eff007c0c */ /* 0x000fc6000bfa5070 */
[----:B------:R-:W2:Y:S01]  /*3220*/  LDG.E.64 R148, desc[UR4][R148.64] ;  /* 0x0000000494947981 */ /* 0x000ea2000c1e1b00 */
[----:B------:R-:W-:Y:S01]  /*3230*/  ISETP.NE.AND.EX P5, PT, RZ, UR15, PT, P5 ;  /* 0x0000000fff007c0c */ /* 0x000fe2000bfa5350 */
[-C--:B------:R-:W-:Y:S01]  /*3240*/  FMUL.FTZ R158, R158, R189.reuse ;  /* 0x000000bd9e9e7220 */ /* 0x080fe20000410000 */
[----:B------:R-:W-:-:S11]  /*3250*/  FMUL.FTZ R156, R156, R189 ;  /* 0x000000bd9c9c7220 */ /* 0x000fd60000410000 */
[----:B------:R-:W-:-:S04]  /*3260*/  @P5 LEA R154, P6, R188, UR14, 0x4 ;  /* 0x0000000ebc9a5c11 */ /* 0x000fc8000f8c20ff */
[----:B------:R-:W-:Y:S01]  /*3270*/  @P5 LEA.HI.X R155, R188, UR15, RZ, 0x4, P6 ;  /* 0x0000000fbc9b5c11 */ /* 0x000fe2000b0f24ff */
[----:B------:R-:W-:Y:S01]  /*3280*/  FMUL.FTZ R250, R24, R158 ;  /* 0x0000009e18fa7220 */ /* 0x000fe20000410000 */
[----:B------:R-:W-:-:S03]  /*3290*/  FMUL.FTZ R157, R157, R189 ;  /* 0x000000bd9d9d7220 */ /* 0x000fc60000410000 */
[----:B------:R2:W-:Y:S01]  /*32a0*/  @P5 STG.E.128 desc[UR4][R154.64], R144 ;  /* 0x000000909a005986 */ /* 0x0005e2000c101d04 */
[----:B------:R-:W-:Y:S01]  /*32b0*/  FMUL.FTZ R159, R159, R189 ;  /* 0x000000bd9f9f7220 */ /* 0x000fe20000410000 */
[----:B------:R-:W-:Y:S01]  /*32c0*/  FMUL.FTZ R251, R22, R156 ;  /* 0x0000009c16fb7220 */ /* 0x000fe20000410000 */
[----:B------:R-:W-:Y:S02]  /*32d0*/  F2F.BF16.F32 R250, R250 ;  /* 0x000000fa00fa7304 */ /* 0x000fe40000202000 */
[----:B------:R-:W-:-:S06]  /*32e0*/  FMUL.FTZ R249, R23, R159 ;  /* 0x0000009f17f97220 */ /* 0x000fcc0000410000 */
[----:B------:R-:W0:Y:S08]  /*32f0*/  F2F.BF16.F32 R251, R251 ;  /* 0x000000fb00fb7304 */ /* 0x000e300000202000 */
[----:B------:R-:W1:Y:S01]  /*3300*/  F2F.BF16.F32 R249, R249 ;  /* 0x000000f900f97304 */ /* 0x000e620000202000 */
[----:B------:R-:W-:Y:S02]  /*3310*/  LEA R150, P5, R188, UR16, 0x3 ;  /* 0x00000010bc967c11 */ /* 0x000fe4000f8a18ff */
[----:B0-----:R-:W-:-:S02]  /*3320*/  SHF.L.U32 R252, R251, 0x10, RZ ;  /* 0x00000010fbfc7819 */ /* 0x001fc400000006ff */
[C---:B------:R-:W-:Y:S02]  /*3330*/  LEA.HI.X R151, R188.reuse, UR17, RZ, 0x3, P5 ;  /* 0x00000011bc977c11 */ /* 0x040fe4000a8f1cff */
[----:B------:R-:W-:Y:S02]  /*3340*/  IADD3 R188, R188, 0x100, RZ ;  /* 0x00000100bcbc7810 */ /* 0x000fe40007ffe0ff */
[----:B--2---:R-:W-:-:S05]  /*3350*/  SHF.L.U32 R154, R148, 0x10, RZ ;  /* 0x00000010949a7819 */ /* 0x004fca00000006ff */
[----:B------:R-:W-:Y:S01]  /*3360*/  FFMA.FTZ R52, R157, R154, R52 ;  /* 0x0000009a9d347223 */ /* 0x000fe20000010034 */
[----:B------:R-:W-:-:S06]  /*3370*/  FMUL.FTZ R157, R25, R157 ;  /* 0x0000009d199d7220 */ /* 0x000fcc0000410000 */
[----:B------:R-:W0:Y:S01]  /*3380*/  F2F.BF16.F32 R157, R157 ;  /* 0x0000009d009d7304 */ /* 0x000e220000202000 */
[----:B------:R-:W-:Y:S01]  /*3390*/  IMAD.WIDE.U32 R154, R250, 0x10000, RZ ;  /* 0x00010000fa9a7825 */ /* 0x000fe200078e00ff */
[----:B------:R-:W-:-:S04]  /*33a0*/  SHF.R.U64 R148, R148, 0x10, R149 ;  /* 0x0000001094947819 */ /* 0x000fc80000001295 */
[----:B-1----:R-:W-:Y:S02]  /*33b0*/  LOP3.LUT R155, R155, R252, R249, 0xfe, !PT ;  /* 0x000000fc9b9b7212 */ /* 0x002fe400078efef9 */
[----:B------:R-:W-:Y:S02]  /*33c0*/  SHF.L.U32 R148, R148, 0x10, RZ ;  /* 0x0000001094947819 */ /* 0x000fe400000006ff */
[----:B0-----:R-:W-:-:S03]  /*33d0*/  LOP3.LUT R154, R154, R157, RZ, 0xfc, !PT ;  /* 0x0000009d9a9a7212 */ /* 0x001fc600078efcff */
[----:B------:R-:W-:Y:S02]  /*33e0*/  FFMA.FTZ R53, R158, R148, R53 ;  /* 0x000000949e357223 */ /* 0x000fe40000010035 */
[----:B------:R0:W-:Y:S01]  /*33f0*/  STG.E.64 desc[UR4][R150.64], R154 ;  /* 0x0000009a96007986 */ /* 0x0001e2000c101b04 */
[----:B------:R-:W-:-:S05]  /*3400*/  SHF.L.U32 R148, R149, 0x10, RZ ;  /* 0x0000001095947819 */ /* 0x000fca00000006ff */
[----:B------:R-:W-:Y:S01]  /*3410*/  FFMA.FTZ R54, R159, R148, R54 ;  /* 0x000000949f367223 */ /* 0x000fe20000010036 */
[----:B------:R-:W-:-:S04]  /*3420*/  SHF.R.U32.HI R148, RZ, 0x10, R149 ;  /* 0x00000010ff947819 */ /* 0x000fc80000011695 */
[----:B------:R-:W-:-:S05]  /*3430*/  SHF.L.U32 R148, R148, 0x10, RZ ;  /* 0x0000001094947819 */ /* 0x000fca00000006ff */
[----:B0-----:R-:W-:-:S07]  /*3440*/  FFMA.FTZ R55, R156, R148, R55 ;  /* 0x000000949c377223 */ /* 0x001fce0000010037 */
.L_x_5533:
[----:B------:R-:W-:Y:S05]  /*3450*/  BSYNC B0 ;  /* 0x0000000000007941 */ /* 0x000fea0003800000 */
.L_x_5532:
        /* <DEDUP_REMOVED lines=35> */
[-C--:B------:R-:W-:Y:S01]  /*3690*/  FMUL.FTZ R156, R156, R189.reuse ;  /* 0x000000bd9c9c7220 */ /* 0x080fe20000410000 */
[----:B------:R-:W-:-:S10]  /*36a0*/  FMUL.FTZ R157, R157, R189 ;  /* 0x000000bd9d9d7220 */ /* 0x000fd40000410000 */
[----:B------:R-:W-:-:S04]  /*36b0*/  @P5 LEA R154, P6, R188, UR14, 0x4 ;  /* 0x0000000ebc9a5c11 */ /* 0x000fc8000f8c20ff */
[----:B------:R-:W-:Y:S01]  /*36c0*/  @P5 LEA.HI.X R155, R188, UR15, RZ, 0x4, P6 ;  /* 0x0000000fbc9b5c11 */ /* 0x000fe2000b0f24ff */
[----:B------:R-:W-:Y:S01]  /*36d0*/  FMUL.FTZ R250, R20, R158 ;  /* 0x0000009e14fa7220 */ /* 0x000fe20000410000 */
[----:B------:R-:W-:Y:S01]  /*36e0*/  FMUL.FTZ R159, R159, R189 ;  /* 0x000000bd9f9f7220 */ /* 0x000fe20000410000 */
[----:B------:R-:W-:Y:S02]  /*36f0*/  FMUL.FTZ R251, R18, R156 ;  /* 0x0000009c12fb7220 */ /* 0x000fe40000410000 */
[----:B------:R2:W-:Y:S01]  /*3700*/  @P5 STG.E.128 desc[UR4][R154.64], R144 ;  /* 0x000000909a005986 */ /* 0x0005e2000c101d04 */
[----:B------:R-:W-:Y:S01]  /*3710*/  FMUL.FTZ R249, R19, R159 ;  /* 0x0000009f13f97220 */ /* 0x000fe20000410000 */
[----:B------:R-:W-:Y:S08]  /*3720*/  F2F.BF16.F32 R250, R250 ;  /* 0x000000fa00fa7304 */ /* 0x000ff00000202000 */
[----:B------:R-:W0:Y:S08]  /*3730*/  F2F.BF16.F32 R251, R251 ;  /* 0x000000fb00fb7304 */ /* 0x000e300000202000 */
[----:B------:R-:W1:Y:S01]  /*3740*/  F2F.BF16.F32 R249, R249 ;  /* 0x000000f900f97304 */ /* 0x000e620000202000 */
[----:B------:R-:W-:-:S02]  /*3750*/  LEA R150, P5, R188, UR16, 0x3 ;  /* 0x00000010bc967c11 */ /* 0x000fc4000f8a18ff */
[----:B0-----:R-:W-:Y:S02]  /*3760*/  SHF.L.U32 R252, R251, 0x10, RZ ;  /* 0x00000010fbfc7819 */ /* 0x001fe400000006ff */
[C---:B------:R-:W-:Y:S02]  /*3770*/  LEA.HI.X R151, R188.reuse, UR17, RZ, 0x3, P5 ;  /* 0x00000011bc977c11 */ /* 0x040fe4000a8f1cff */
[----:B------:R-:W-:Y:S01]  /*3780*/  IADD3 R188, R188, 0x100, RZ ;  /* 0x00000100bcbc7810 */ /* 0x000fe20007ffe0ff */
[----:B--2---:R-:W-:-:S04]  /*3790*/  IMAD.U32 R154, R148, 0x10000, RZ ;  /* 0x00010000949a7824 */ /* 0x004fc800078e00ff */
        /* <DEDUP_REMOVED lines=15> */
.L_x_5535:
[----:B------:R-:W-:Y:S05]  /*3890*/  BSYNC B0 ;  /* 0x0000000000007941 */ /* 0x000fea0003800000 */
.L_x_5534:
[----:B------:R-:W-:Y:S04]  /*38a0*/  BSSY B0, `(.L_x_5536) ;  /* 0x0000042000007945 */ /* 0x000fe80003800000 */
        /* <DEDUP_REMOVED lines=37> */
[-C--:B------:R-:W-:Y:S01]  /*3b00*/  FMUL.FTZ R157, R157, R189.reuse ;  /* 0x000000bd9d9d7220 */ /* 0x080fe20000410000 */
[----:B------:R-:W-:Y:S02]  /*3b10*/  FMUL.FTZ R251, R14, R156 ;  /* 0x0000009c0efb7220 */ /* 0x000fe40000410000 */
[----:B------:R2:W-:Y:S01]  /*3b20*/  @P5 STG.E.128 desc[UR4][R154.64], R144 ;  /* 0x000000909a005986 */ /* 0x0005e2000c101d04 */
[----:B------:R-:W-:Y:S01]  /*3b30*/  FMUL.FTZ R159, R159, R189 ;  /* 0x000000bd9f9f7220 */ /* 0x000fe20000410000 */
[----:B------:R-:W-:Y:S03]  /*3b40*/  F2F.BF16.F32 R250, R250 ;  /* 0x000000fa00fa7304 */ /* 0x000fe60000202000 */
[----:B------:R-:W-:-:S05]  /*3b50*/  FMUL.FTZ R249, R15, R159 ;  /* 0x0000009f0ff97220 */ /* 0x000fca0000410000 */
[----:B------:R-:W0:Y:S08]  /*3b60*/  F2F.BF16.F32 R251, R251 ;  /* 0x000000fb00fb7304 */ /* 0x000e300000202000 */
[----:B------:R-:W1:Y:S01]  /*3b70*/  F2F.BF16.F32 R249, R249 ;  /* 0x000000f900f97304 */ /* 0x000e620000202000 */
[----:B------:R-:W-:Y:S01]  /*3b80*/  LEA R150, P5, R188, UR16, 0x3 ;  /* 0x00000010bc967c11 */ /* 0x000fe2000f8a18ff */
[----:B0-----:R-:W-:-:S03]  /*3b90*/  IMAD.U32 R252, R251, 0x10000, RZ ;  /* 0x00010000fbfc7824 */ /* 0x001fc600078e00ff */
        /* <DEDUP_REMOVED lines=18> */
.L_x_5537:
[----:B------:R-:W-:Y:S05]  /*3cc0*/  BSYNC B0 ;  /* 0x0000000000007941 */ /* 0x000fea0003800000 */
.L_x_5536:
        /* <DEDUP_REMOVED lines=56> */
[----:B-1----:R-:W-:Y:S01]  /*4050*/  LOP3.LUT R155, R155, R252, R249, 0xfe, !PT ;  /* 0x000000fc9b9b7212 */ /* 0x002fe200078efef9 */
[----:B------:R-:W-:Y:S01]  /*4060*/  IMAD.U32 R148, R148, 0x10000, RZ ;  /* 0x0001000094947824 */ /* 0x000fe200078e00ff */
        /* <DEDUP_REMOVED lines=8> */
.L_x_5539:
[----:B------:R-:W-:Y:S05]  /*40f0*/  BSYNC B0 ;  /* 0x0000000000007941 */ /* 0x000fea0003800000 */
.L_x_5538:
        /* <DEDUP_REMOVED lines=14> */
[C---:B------:R-:W-:Y:S01]  /*41e0*/  FMUL.FTZ R157, R248.reuse, R157 ;  /* 0x0000009df89d7220 */ /* 0x040fe20000410000 */
        /* <DEDUP_REMOVED lines=43> */
[----:B0-----:R-:W-:-:S05]  /*44a0*/  LOP3.LUT R154, R154, R157, RZ, 0xfc, !PT ;  /* 0x0000009d9a9a7212 */ /* 0x001fca00078efcff */
[----:B------:R0:W-:Y:S01]  /*44b0*/  STG.E.64 desc[UR4][R150.64], R154 ;  /* 0x0000009a96007986 */ /* 0x0001e2000c101b04 */
[----:B------:R-:W-:Y:S01]  /*44c0*/  FFMA.FTZ R37, R158, R148, R37 ;  /* 0x000000949e257223 */ /* 0x000fe20000010025 */
[----:B------:R-:W-:-:S04]  /*44d0*/  IMAD.U32 R148, R149, 0x10000, RZ ;  /* 0x0001000095947824 */ /* 0x000fc800078e00ff */
[----:B------:R-:W-:Y:S01]  /*44e0*/  FFMA.FTZ R38, R159, R148, R38 ;  /* 0x000000949f267223 */ /* 0x000fe20000010026 */
[----:B------:R-:W-:-:S04]  /*44f0*/  SHF.R.U32.HI R148, RZ, 0x10, R149 ;  /* 0x00000010ff947819 */ /* 0x000fc80000011695 */
[----:B------:R-:W-:-:S05]  /*4500*/  SHF.L.U32 R148, R148, 0x10, RZ ;  /* 0x0000001094947819 */ /* 0x000fca00000006ff */
[----:B0-----:R-:W-:-:S07]  /*4510*/  FFMA.FTZ R39, R156, R148, R39 ;  /* 0x000000949c277223 */ /* 0x001fce0000010027 */
.L_x_5541:
[----:B------:R-:W-:Y:S05]  /*4520*/  BSYNC B0 ;  /* 0x0000000000007941 */ /* 0x000fea0003800000 */
.L_x_5540:
        /* <DEDUP_REMOVED lines=11> */
[----:B------:R-:W-:Y:S01]  /*45e0*/  FADD.FTZ R151, R203, -R148 ;  /* 0x80000094cb977221 */ /* 0x000fe20000010000 */
[----:B------:R-:W-:Y:S01]  /*45f0*/  FADD.FTZ R153, R204, -R155 ;  /* 0x8000009bcc997221 */ /* 0x000fe20000010000 */
[----:B------:R-:W-:Y:S01]  /*4600*/  ISETP.NE.AND.EX P5, PT, RZ, UR9, PT, P5 ;  /* 0x00000009ff007c0c */ /* 0x000fe2000bfa5350 */
[C---:B------:R-:W-:Y:S01]  /*4610*/  FMUL.FTZ R155, R248.reuse, R149 ;  /* 0x00000095f89b7220 */ /* 0x040fe20000410000 */
[----:B------:R-:W-:Y:S01]  /*4620*/  FADD.FTZ R159, R205, -R150 ;  /* 0x80000096cd9f7221 */ /* 0x000fe20000010000 */
[----:B------:R-:W0:Y:S01]  /*4630*/  LDC.64 R148, c[0x0][0x220] ;  /* 0x00008800ff947b82 */ /* 0x000e220000000a00 */
[C---:B------:R-:W-:Y:S01]  /*4640*/  FMUL.FTZ R154, R248.reuse, R151 ;  /* 0x00000097f89a7220 */ /* 0x040fe20000410000 */
[C---:B------:R-:W-:Y:S01]  /*4650*/  FMUL.FTZ R157, R248.reuse, R153 ;  /* 0x00000099f89d7220 */ /* 0x040fe20000410000 */
[----:B------:R-:W-:-:S07]  /*4660*/  FMUL.FTZ R248, R248, R159 ;  /* 0x0000009ff8f87220 */ /* 0x000fce0000410000 */
[----:B------:R-:W-:Y:S01]  /*4670*/  @P5 FADD.FTZ R155, R140, R155 ;  /* 0x0000009b8c9b5221 */ /* 0x000fe20000010000 */
[----:B------:R-:W-:Y:S01]  /*4680*/  @P5 FADD.FTZ R154, R141, R154 ;  /* 0x0000009a8d9a5221 */ /* 0x000fe20000010000 */
[----:B------:R-:W-:Y:S01]  /*4690*/  @P5 FADD.FTZ R157, R142, R157 ;  /* 0x0000009d8e9d5221 */ /* 0x000fe20000010000 */
[----:B------:R-:W-:Y:S01]  /*46a0*/  @P5 FADD.FTZ R248, R143, R248 ;  /* 0x000000f88ff85221 */ /* 0x000fe20000010000 */
[----:B------:R-:W-:-:S04]  /*46b0*/  ISETP.NE.U32.AND P5, PT, RZ, UR14, PT ;  /* 0x0000000eff007c0c */ /* 0x000fc8000bfa5070 */
[----:B------:R-:W-:-:S04]  /*46c0*/  ISETP.NE.AND.EX P5, PT, RZ, UR15, PT, P5 ;  /* 0x0000000fff007c0c */ /* 0x000fc8000bfa5350 */
[----:B------:R-:W-:Y:S01]  /*46d0*/  SEL R144, R155, R144, P5 ;  /* 0x000000909b907207 */ /* 0x000fe20002800000 */
[----:B0-----:R-:W-:Y:S01]  /*46e0*/  IMAD.WIDE.U32 R148, R188, 0x8, R148 ;  /* 0x00000008bc947825 */ /* 0x001fe200078e0094 */
[----:B------:R-:W-:Y:S02]  /*46f0*/  SEL R145, R154, R145, P5 ;  /* 0x000000919a917207 */ /* 0x000fe40002800000 */
[----:B------:R-:W-:Y:S02]  /*4700*/  SEL R146, R157, R146, P5 ;  /* 0x000000929d927207 */ /* 0x000fe40002800000 */
[----:B------:R-:W-:Y:S01]  /*4710*/  SEL R147, R248, R147, P5 ;  /* 0x00000093f8937207 */ /* 0x000fe20002800000 */
[----:B------:R-:W2:Y:S01]  /*4720*/  LDG.E.64 R148, desc[UR4][R148.64] ;  /* 0x0000000494947981 */ /* 0x000ea2000c1e1b00 */
[----:B------:R-:W-:-:S04]  /*4730*/  ISETP.NE.U32.AND P5, PT, RZ, UR14, PT ;  /* 0x0000000eff007c0c */ /* 0x000fc8000bfa5070 */
[----:B------:R-:W-:Y:S01]  /*4740*/  ISETP.NE.AND.EX P5, PT, RZ, UR15, PT, P5 ;  /* 0x0000000fff007c0c */ /* 0x000fe2000bfa5350 */
[-C--:B------:R-:W-:Y:S01]  /*4750*/  FMUL.FTZ R154, R154, R189.reuse ;  /* 0x000000bd9a9a7220 */ /* 0x080fe20000410000 */
[----:B------:R-:W-:-:S11]  /*4760*/  FMUL.FTZ R248, R248, R189 ;  /* 0x000000bdf8f87220 */ /* 0x000fd60000410000 */
[----:B------:R-:W-:-:S04]  /*4770*/  @P5 LEA R150, P6, R188, UR14, 0x4 ;  /* 0x0000000ebc965c11 */ /* 0x000fc8000f8c20ff */
[----:B------:R-:W-:-:S05]  /*4780*/  @P5 LEA.HI.X R151, R188, UR15, RZ, 0x4, P6 ;  /* 0x0000000fbc975c11 */ /* 0x000fca000b0f24ff */
[----:B------:R0:W-:Y:S01]  /*4790*/  @P5 STG.E.128 desc[UR4][R150.64], R144 ;  /* 0x0000009096005986 */ /* 0x0001e2000c101d04 */
[----:B------:R-:W-:Y:S01]  /*47a0*/  LEA R152, P5, R188, UR16, 0x3 ;  /* 0x00000010bc987c11 */ /* 0x000fe2000f8a18ff */
[----:B------:R-:W-:Y:S01]  /*47b0*/  FMUL.FTZ R156, R4, R154 ;  /* 0x0000009a049c7220 */ /* 0x000fe20000410000 */
[-C--:B------:R-:W-:Y:S02]  /*47c0*/  FMUL.FTZ R157, R157, R189.reuse ;  /* 0x000000bd9d9d7220 */ /* 0x080fe40000410000 */
[----:B------:R-:W-:Y:S01]  /*47d0*/  LEA.HI.X R153, R188, UR17, RZ, 0x3, P5 ;  /* 0x00000011bc997c11 */ /* 0x000fe2000a8f1cff */
[----:B------:R-:W-:Y:S01]  /*47e0*/  FMUL.FTZ R188, R2, R248 ;  /* 0x000000f802bc7220 */ /* 0x000fe20000410000 */
[----:B------:R-:W-:Y:S01]  /*47f0*/  FMUL.FTZ R155, R155, R189 ;  /* 0x000000bd9b9b7220 */ /* 0x000fe20000410000 */
[----:B------:R-:W-:Y:S01]  /*4800*/  FMUL.FTZ R159, R3, R157 ;  /* 0x0000009d039f7220 */ /* 0x000fe20000410000 */
[----:B------:R-:W0:Y:S02]  /*4810*/  F2F.BF16.F32 R156, R156 ;  /* 0x0000009c009c7304 */ /* 0x000e240000202000 */
[----:B------:R-:W-:-:S06]  /*4820*/  FMUL.FTZ R158, R5, R155 ;  /* 0x0000009b059e7220 */ /* 0x000fcc0000410000 */
[----:B------:R-:W1:Y:S08]  /*4830*/  F2F.BF16.F32 R188, R188 ;  /* 0x000000bc00bc7304 */ /* 0x000e700000202000 */
[----:B------:R-:W3:Y:S08]  /*4840*/  F2F.BF16.F32 R159, R159 ;  /* 0x0000009f009f7304 */ /* 0x000ef00000202000 */
[----:B------:R-:W4:Y:S01]  /*4850*/  F2F.BF16.F32 R249, R158 ;  /* 0x0000009e00f97304 */ /* 0x000f220000202000 */
[----:B0-----:R-:W-:Y:S01]  /*4860*/  IMAD.WIDE.U32 R150, R156, 0x10000, RZ ;  /* 0x000100009c967825 */ /* 0x001fe200078e00ff */
[----:B-1----:R-:W-:-:S04]  /*4870*/  SHF.L.U32 R189, R188, 0x10, RZ ;  /* 0x00000010bcbd7819 */ /* 0x002fc800000006ff */
[----:B---3--:R-:W-:Y:S02]  /*4880*/  LOP3.LUT R151, R151, R189, R159, 0xfe, !PT ;  /* 0x000000bd97977212 */ /* 0x008fe400078efe9f */
[----:B----4-:R-:W-:-:S05]  /*4890*/  LOP3.LUT R150, R150, R249, RZ, 0xfc, !PT ;  /* 0x000000f996967212 */ /* 0x010fca00078efcff */
[----:B------:R0:W-:Y:S01]  /*48a0*/  STG.E.64 desc[UR4][R152.64], R150 ;  /* 0x0000009698007986 */ /* 0x0001e2000c101b04 */
[C---:B--2---:R-:W-:Y:S02]  /*48b0*/  SHF.L.U32 R156, R148.reuse, 0x10, RZ ;  /* 0x00000010949c7819 */ /* 0x044fe400000006ff */
[----:B------:R-:W-:-:S04]  /*48c0*/  SHF.R.U64 R148, R148, 0x10, R149 ;  /* 0x0000001094947819 */ /* 0x000fc80000001295 */
[----:B------:R-:W-:-:S05]  /*48d0*/  SHF.L.U32 R148, R148, 0x10, RZ ;  /* 0x0000001094947819 */ /* 0x000fca00000006ff */
[----:B------:R-:W-:Y:S01]  /*48e0*/  FFMA.FTZ R33, R154, R148, R33 ;  /* 0x000000949a217223 */ /* 0x000fe20000010021 */
[----:B------:R-:W-:-:S05]  /*48f0*/  SHF.L.U32 R148, R149, 0x10, RZ ;  /* 0x0000001095947819 */ /* 0x000fca00000006ff */
[----:B------:R-:W-:Y:S01]  /*4900*/  FFMA.FTZ R34, R157, R148, R34 ;  /* 0x000000949d227223 */ /* 0x000fe20000010022 */
[----:B------:R-:W-:Y:S01]  /*4910*/  SHF.R.U32.HI R148, RZ, 0x10, R149 ;  /* 0x00000010ff947819 */ /* 0x000fe20000011695 */
[----:B------:R-:W-:-:S04]  /*4920*/  FFMA.FTZ R32, R155, R156, R32 ;  /* 0x0000009c9b207223 */ /* 0x000fc80000010020 */
[----:B------:R-:W-:-:S04]  /*4930*/  IMAD.U32 R148, R148, 0x10000, RZ ;  /* 0x0001000094947824 */ /* 0x000fc800078e00ff */
[----:B0-----:R-:W-:-:S07]  /*4940*/  FFMA.FTZ R35, R248, R148, R35 ;  /* 0x00000094f8237223 */ /* 0x001fce0000010023 */
.L_x_5543:
[----:B------:R-:W-:Y:S05]  /*4950*/  BSYNC B0 ;  /* 0x0000000000007941 */ /* 0x000fea0003800000 */
.L_x_5542:
[----:B------:R-:W-:Y:S02]  /*4960*/  IADD3 R187, R187, UR18, RZ ;  /* 0x00000012bbbb7c10 */ /* 0x000fe4000fffe0ff */
[----:B------:R-:W-:Y:S02]  /*4970*/  SEL R152, RZ, 0x1, P4 ;  /* 0x00000001ff987807 */ /* 0x000fe40002000000 */
[----:B------:R-:W-:-:S13]  /*4980*/  ISETP.GE.AND P4, PT, R187, UR19, PT ;  /* 0x00000013bb007c0c */ /* 0x000fda000bf86270 */
[----:B------:R-:W-:Y:S05]  /*4990*/  @!P4 BRA `(.L_x_5544) ;  /* 0xffffffc40070c947 */ /* 0x000fea000383ffff */
.L_x_5514:
        /* <DEDUP_REMOVED lines=18> */
.L_x_5546:
[----:B------:R-:W-:Y:S05]  /*4ac0*/  BSYNC B0 ;  /* 0x0000000000007941 */ /* 0x000fea0003800000 */
.L_x_5545:
        /* <DEDUP_REMOVED lines=13> */
.L_x_5548:
[----:B------:R-:W-:Y:S05]  /*4ba0*/  BSYNC B0 ;  /* 0x0000000000007941 */ /* 0x000fea0003800000 */
.L_x_5547:
[----:B------:R-:W-:Y:S01]  /*4bb0*/  LOP3.LUT P3, RZ, R0, 0x1, RZ, 0xc0, !PT ;  /* 0x0000000100ff7812 */ /* 0x000fe2000786c0ff */
[----:B------:R-:W-:-:S12]  /*4bc0*/  BSSY B0, `(.L_x_5549) ;  /* 0x000000c000007945 */ /* 0x000fd80003800000 */
        /* <DEDUP_REMOVED lines=11> */
.L_x_5550:
[----:B------:R-:W-:Y:S05]  /*4c80*/  BSYNC B0 ;  /* 0x0000000000007941 */ /* 0x000fea0003800000 */
.L_x_5549:
        /* <DEDUP_REMOVED lines=12> */
.L_x_5552:
[----:B------:R-:W-:Y:S05]  /*4d50*/  BSYNC B0 ;  /* 0x0000000000007941 */ /* 0x000fea0003800000 */
.L_x_5551:
        /* <DEDUP_REMOVED lines=12> */
.L_x_5554:
[----:B------:R-:W-:Y:S05]  /*4e20*/  BSYNC B0 ;  /* 0x0000000000007941 */ /* 0x000fea0003800000 */
.L_x_5553:
        /* <DEDUP_REMOVED lines=12> */
.L_x_5556:
[----:B------:R-:W-:Y:S05]  /*4ef0*/  BSYNC B0 ;  /* 0x0000000000007941 */ /* 0x000fea0003800000 */
.L_x_5555:
        /* <DEDUP_REMOVED lines=12> */
.L_x_5529:
[----:B------:R-:W-:Y:S01]  /*4fc0*/  HFMA2.MMA R150, -RZ, RZ, 0, 9.5367431640625e-07 ;  /* 0x00000010ff967435 */ /* 0x000fe200000001ff */
[----:B------:R-:W-:Y:S02]  /*4fd0*/  MOV R252, R158 ;  /* 0x0000009e00fc7202 */ /* 0x000fe40000000f00 */
[----:B------:R-:W-:Y:S02]  /*4fe0*/  MOV R151, 0x1f ;  /* 0x0000001f00977802 */ /* 0x000fe40000000f00 */
[----:B------:R-:W-:-:S07]  /*4ff0*/  MOV R152, 0xffffffff ;  /* 0xffffffff00987802 */ /* 0x000fce0000000f00 */
[----:B-----5:R-:W-:Y:S05]  /*5000*/  WARPSYNC.COLLECTIVE R152, `(.L_x_5557) ;  /* 0x0000000098087348 */ /* 0x020fea0003c00000 */
[----:B------:R0:W1:Y:S02]  /*5010*/  SHFL.DOWN P6, R251, R252, R150, R151 ;  /* 0x08000096fcfb7389 */ /* 0x00006400000c0097 */
[----:B01---5:R-:W-:Y:S01]  /*5020*/  ENDCOLLECTIVE ;  /* 0x000000000000791b */ /* 0x023fe20003800000 */
.L_x_5557:
[----:B------:R-:W-:Y:S02]  /*5030*/  MOV R252, R156 ;  /* 0x0000009c00fc7202 */ /* 0x000fe40000000f00 */
[----:B------:R-:W-:-:S07]  /*5040*/  MOV R153, R251 ;  /* 0x000000fb00997202 */ /* 0x000fce0000000f00 */
[----:B------:R-:W-:Y:S05]  /*5050*/  WARPSYNC.COLLECTIVE R152, `(.L_x_5558) ;  /* 0x0000000098087348 */ /* 0x000fea0003c00000 */
[----:B------:R0:W1:Y:S02]  /*5060*/  SHFL.DOWN P6, R251, R252, R150, R151 ;  /* 0x08000096fcfb7389 */ /* 0x00006400000c0097 */
[----:B01----:R-:W-:Y:S01]  /*5070*/  ENDCOLLECTIVE ;  /* 0x000000000000791b */ /* 0x003fe20003800000 */
.L_x_5558:
[----:B------:R-:W-:Y:S01]  /*5080*/  FADD.FTZ R153, R153, R158 ;  /* 0x0000009e99997221 */ /* 0x000fe20000010000 */
[----:B------:R-:W-:-:S04]  /*5090*/  HFMA2.MMA R150, -RZ, RZ, 0, 4.76837158203125e-07 ;  /* 0x00000008ff967435 */ /* 0x000fc800000001ff */
[----:B------:R-:W-:Y:S01]  /*50a0*/  MOV R252, R153 ;  /* 0x0000009900fc7202 */ /* 0x000fe20000000f00 */
[----:B------:R-:W-:-:S07]  /*50b0*/  IMAD.MOV.U32 R155, RZ, RZ, R251 ;  /* 0x000000ffff9b7224 */ /* 0x000fce00078e00fb */
[----:B------:R-:W-:Y:S05]  /*50c0*/  WARPSYNC.COLLECTIVE R152, `(.L_x_5559) ;  /* 0x0000000098087348 */ /* 0x000fea0003c00000 */
[----:B------:R0:W1:Y:S02]  /*50d0*/  SHFL.DOWN P6, R251, R252, R150, R151 ;  /* 0x08000096fcfb7389 */ /* 0x00006400000c0097 */
[----:B01----:R-:W-:Y:S01]  /*50e0*/  ENDCOLLECTIVE ;  /* 0x000000000000791b */ /* 0x003fe20003800000 */
.L_x_5559:
[----:B------:R-:W-:-:S05]  /*50f0*/  FADD.FTZ R155, R155, R156 ;  /* 0x0000009c9b9b7221 */ /* 0x000fca0000010000 */
[----:B------:R-:W-:Y:S02]  /*5100*/  MOV R252, R155 ;  /* 0x0000009b00fc7202 */ /* 0x000fe40000000f00 */
[----:B------:R-:W-:-:S07]  /*5110*/  MOV R154, R251 ;  /* 0x000000fb009a7202 */ /* 0x000fce0000000f00 */
[----:B------:R-:W-:Y:S05]  /*5120*/  WARPSYNC.COLLECTIVE R152, `(.L_x_5560) ;  /* 0x0000000098087348 */ /* 0x000fea0003c00000 */
[----:B------:R0:W1:Y:S02]  /*5130*/  SHFL.DOWN P6, R251, R252, R150, R151 ;  /* 0x08000096fcfb7389 */ /* 0x00006400000c0097 */
[----:B01----:R-:W-:Y:S01]  /*5140*/  ENDCOLLECTIVE ;  /* 0x000000000000791b */ /* 0x003fe20003800000 */
.L_x_5560:
[----:B------:R-:W-:-:S05]  /*5150*/  FADD.FTZ R154, R153, R154 ;  /* 0x0000009a999a7221 */ /* 0x000fca0000010000 */
[----:B------:R-:W-:Y:S01]  /*5160*/  MOV R252, R154 ;  /* 0x0000009a00fc7202 */ /* 0x000fe20000000f00 */
[----:B------:R-:W-:Y:S01]  /*5170*/  IMAD.MOV.U32 R150, RZ, RZ, 0x4 ;  /* 0x00000004ff967424 */ /* 0x000fe200078e00ff */
[----:B------:R-:W-:-:S07]  /*5180*/  MOV R250, R251 ;  /* 0x000000fb00fa7202 */ /* 0x000fce0000000f00 */
[----:B------:R-:W-:Y:S05]  /*5190*/  WARPSYNC.COLLECTIVE R152, `(.L_x_5561) ;  /* 0x0000000098087348 */ /* 0x000fea0003c00000 */
[----:B------:R0:W1:Y:S02]  /*51a0*/  SHFL.DOWN P6, R251, R252, R150, R151 ;  /* 0x08000096fcfb7389 */ /* 0x00006400000c0097 */
[----:B01----:R-:W-:Y:S01]  /*51b0*/  ENDCOLLECTIVE ;  /* 0x000000000000791b */ /* 0x003fe20003800000 */
.L_x_5561:
[----:B------:R-:W-:-:S05]  /*51c0*/  FADD.FTZ R250, R155, R250 ;  /* 0x000000fa9bfa7221 */ /* 0x000fca0000010000 */
[----:B------:R-:W-:Y:S02]  /*51d0*/  MOV R252, R250 ;  /* 0x000000fa00fc7202 */ /* 0x000fe40000000f00 */
[----:B------:R-:W-:-:S07]  /*51e0*/  MOV R157, R251 ;  /* 0x000000fb009d7202 */ /* 0x000fce0000000f00 */
[----:B------:R-:W-:Y:S05]  /*51f0*/  WARPSYNC.COLLECTIVE R152, `(.L_x_5562) ;  /* 0x0000000098087348 */ /* 0x000fea0003c00000 */
[----:B------:R0:W1:Y:S02]  /*5200*/  SHFL.DOWN P6, R251, R252, R150, R151 ;  /* 0x08000096fcfb7389 */ /* 0x00006400000c0097 */
[----:B01----:R-:W-:Y:S01]  /*5210*/  ENDCOLLECTIVE ;  /* 0x000000000000791b */ /* 0x003fe20003800000 */
.L_x_5562:
[----:B------:R-:W-:Y:S01]  /*5220*/  FADD.FTZ R249, R154, R157 ;  /* 0x0000009d9af97221 */ /* 0x000fe20000010000 */
[----:B------:R-:W-:-:S04]  /*5230*/  HFMA2.MMA R150, -RZ, RZ, 0, 1.1920928955078125e-07 ;  /* 0x00000002ff967435 */ /* 0x000fc800000001ff */
[----:B------:R-:W-:Y:S02]  /*5240*/  MOV R252, R249 ;  /* 0x000000f900fc7202 */ /* 0x000fe40000000f00 */
[----:B------:R-:W-:-:S07]  /*5250*/  MOV R159, R251 ;  /* 0x000000fb009f7202 */ /* 0x000fce0000000f00 */
[----:B------:R-:W-:Y:S05]  /*5260*/  WARPSYNC.COLLECTIVE R152, `(.L_x_5563) ;  /* 0x0000000098087348 */ /* 0x000fea0003c00000 */
[----:B------:R0:W1:Y:S02]  /*5270*/  SHFL.DOWN P6, R251, R252, R150, R151 ;  /* 0x08000096fcfb7389 */ /* 0x00006400000c0097 */
[----:B01----:R-:W-:Y:S01]  /*5280*/  ENDCOLLECTIVE ;  /* 0x000000000000791b */ /* 0x003fe20003800000 */
.L_x_5563:
[----:B------:R-:W-:-:S04]  /*5290*/  FADD.FTZ R159, R250, R159 ;  /* 0x0000009ffa9f7221 */ /* 0x000fc80000010000 */
[----:B------:R-:W-:Y:S01]  /*52a0*/  IMAD.MOV.U32 R252, RZ, RZ, R159 ;  /* 0x000000fffffc7224 */ /* 0x000fe200078e009f */
[----:B------:R-:W-:-:S07]  /*52b0*/  MOV R156, R251 ;  /* 0x000000fb009c7202 */ /* 0x000fce0000000f00 */
[----:B------:R-:W-:Y:S05]  /*52c0*/  WARPSYNC.COLLECTIVE R152, `(.L_x_5564) ;  /* 0x0000000098087348 */ /* 0x000fea0003c00000 */
[----:B------:R0:W1:Y:S02]  /*52d0*/  SHFL.DOWN P6, R251, R252, R150, R151 ;  /* 0x08000096fcfb7389 */ /* 0x00006400000c0097 */
[----:B01----:R-:W-:Y:S01]  /*52e0*/  ENDCOLLECTIVE ;  /* 0x000000000000791b */ /* 0x003fe20003800000 */
.L_x_5564:
[----:B------:R-:W-:Y:S01]  /*52f0*/  FADD.FTZ R156, R249, R156 ;  /* 0x0000009cf99c7221 */ /* 0x000fe20000010000 */
[----:B------:R-:W-:-:S04]  /*5300*/  HFMA2.MMA R150, -RZ, RZ, 0, 5.9604644775390625e-08 ;  /* 0x00000001ff967435 */ /* 0x000fc800000001ff */
[----:B------:R-:W-:Y:S02]  /*5310*/  MOV R252, R156 ;  /* 0x0000009c00fc7202 */ /* 0x000fe40000000f00 */
[----:B------:R-:W-:-:S07]  /*5320*/  MOV R158, R251 ;  /* 0x000000fb009e7202 */ /* 0x000fce0000000f00 */
[----:B------:R-:W-:Y:S05]  /*5330*/  WARPSYNC.COLLECTIVE R152, `(.L_x_5565) ;  /* 0x0000000098087348 */ /* 0x000fea0003c00000 */
[----:B------:R0:W1:Y:S02]  /*5340*/  SHFL.DOWN P6, R251, R252, R150, R151 ;  /* 0x08000096fcfb7389 */ /* 0x00006400000c0097 */
[----:B01----:R-:W-:Y:S01]  /*5350*/  ENDCOLLECTIVE ;  /* 0x000000000000791b */ /* 0x003fe20003800000 */
.L_x_5565:
[----:B------:R-:W-:-:S05]  /*5360*/  FADD.FTZ R157, R159, R158 ;  /* 0x0000009e9f9d7221 */ /* 0x000fca0000010000 */
[----:B------:R-:W-:Y:S02]  /*5370*/  MOV R252, R157 ;  /* 0x0000009d00fc7202 */ /* 0x000fe40000000f00 */
[----:B------:R-:W-:-:S07]  /*5380*/  MOV R153, R251 ;  /* 0x000000fb00997202 */ /* 0x000fce0000000f00 */
[----:B------:R-:W-:Y:S05]  /*5390*/  WARPSYNC.COLLECTIVE R152, `(.L_x_5566) ;  /* 0x0000000098087348 */ /* 0x000fea0003c00000 */
[----:B------:R0:W1:Y:S02]  /*53a0*/  SHFL.DOWN P6, R251, R252, R150, R151 ;  /* 0x08000096fcfb7389 */ /* 0x00006400000c0097 */
[----:B01----:R-:W-:Y:S01]  /*53b0*/  ENDCOLLECTIVE ;  /* 0x000000000000791b */ /* 0x003fe20003800000 */
.L_x_5566:
[----:B------:R-:W-:Y:S01]  /*53c0*/  MOV R158, R251 ;  /* 0x000000fb009e7202 */ /* 0x000fe20000000f00 */
[----:B------:R-:W-:Y:S06]  /*53d0*/  BRA `(.L_x_5567) ;  /* 0xffffffd400787947 */ /* 0x000fec000383ffff */
.L_x_5568:
        /* <DEDUP_REMOVED lines=10> */
.L_x_15226:


//--------------------- .text._ZN10layer_norm13ln_bwd_kernelINS_13Kernel_traitsI13__nv_bfloat16S2_fS2_fjLj7168ELj1ELj1ELj8ELj8ENS_18Kernel_traits_baseILj7168ES2_S2_fS2_fjLj256EEEEELb0ELb1ELb0ELb1EEEvNS_9BwdParamsE --------------------------
	.section	.text._ZN10layer_norm13ln_bwd_kernelINS_13Kernel_traitsI13__nv_bfloat16S2_fS2_fjLj7168ELj1ELj1ELj8ELj8ENS_18Kernel_traits_baseILj7168ES2_S2_fS2_fjLj256EEEEELb0ELb1ELb0ELb1EEEvNS_9BwdParamsE,"ax",@progbits
	.align	128
        .global         _ZN10layer_norm13ln_bwd_kernelINS_13Kernel_traitsI13__nv_bfloat16S2_fS2_fjLj7168ELj1ELj1ELj8ELj8ENS_18Kernel_traits_baseILj7168ES2_S2_fS2_fjLj256EEEEELb0ELb1ELb0ELb1EEEvNS_9BwdParamsE
        .type           _ZN10layer_norm13ln_bwd_kernelINS_13Kernel_traitsI13__nv_bfloat16S2_fS2_fjLj7168ELj1ELj1ELj8ELj8ENS_18Kernel_traits_baseILj7168ES2_S2_fS2_fjLj256EEEEELb0ELb1ELb0ELb1EEEvNS_9BwdParamsE,@function
        .size           _ZN10layer_norm13ln_bwd_kernelINS_13Kernel_traitsI13__nv_bfloat16S2_fS2_fjLj7168ELj1ELj1ELj8ELj8ENS_18Kernel_traits_baseILj7168ES2_S2_fS2_fjLj256EEEEELb0ELb1ELb0ELb1EEEvNS_9BwdParamsE,(.L_x_15227 - _ZN10layer_norm13ln_bwd_kernelINS_13Kernel_traitsI13__nv_bfloat16S2_fS2_fjLj7168ELj1ELj1ELj8ELj8ENS_18Kernel_traits_baseILj7168ES2_S2_fS2_fjLj256EEEEELb0ELb1ELb0ELb1EEEvNS_9BwdParamsE)
        .other          _ZN10layer_norm13ln_bwd_kernelINS_13Kernel_traitsI13__nv_bfloat16S2_fS2_fjLj7168ELj1ELj1ELj8ELj8ENS_18Kernel_traits_baseILj7168ES2_S2_fS2_fjLj256EEEEELb0ELb1ELb0ELb1EEEvNS_9BwdParamsE,@"STO_CUDA_ENTRY STV_DEFAULT"
_ZN10layer_norm13ln_bwd_kernelINS_13Kernel_traitsI13__nv_bfloat16S2_fS2_fjLj7168ELj1ELj1ELj8ELj8ENS_18Kernel_traits_baseILj7168ES2_S2_fS2_fjLj256EEEEELb0ELb1ELb0ELb1EEEvNS_9BwdParamsE:
.text._ZN10layer_norm13ln_bwd_kernelINS_13Kernel_traitsI13__nv_bfloat16S2_fS2_fjLj7168ELj1ELj1ELj8ELj8ENS_18Kernel_traits_baseILj7168ES2_S2_fS2_fjLj256EEEEELb0ELb1ELb0ELb1EEEvNS_9BwdParamsE:
[----:B------:R-:W0:Y:S01]  /*0000*/  LDC R1, c[0x0][0x28] ;  /* 0x00000a00ff017b82 */ /* 0x000e220000000800 */
[----:B------:R-:W1:Y:S07]  /*0010*/  S2R R0, SR_TID.X ;  /* 0x0000000000007919 */ /* 0x000e6e0000002100 */
[----:B------:R-:W1:Y:S01]  /*0020*/  S2UR UR4, SR_CTAID.X ;  /* 0x00000000000479c3 */ /* 0x000e620000002500 */
        /* <DEDUP_REMOVED lines=9> */
[----:B0-----:R-:W-:-:S02]  /*00c0*/  IADD3 R1, R1, -0x18, RZ ;  /* 0xffffffe801017810 */ /* 0x001fc40007ffe0ff */
[----:B-1----:R-:W-:Y:S01]  /*00d0*/  LEA.HI R169, R0, UR4, RZ, 0x18 ;  /* 0x0000000400a97c11 */ /* 0x002fe2000f8fc0ff */
        /* <DEDUP_REMOVED lines=46> */
.L_x_5569:
[----:B------:R-:W-:Y:S01]  /*03c0*/  SHF.L.U32 R0, R0, 0x3, RZ ;  /* 0x0000000300007819 */ /* 0x000fe200000006ff */
[----:B------:R-:W-:-:S03]  /*03d0*/  ULDC.64 UR4, c[0x0][0x260] ;  /* 0x0000980000047ab9 */ /* 0x000fc60000000a00 */
[----:B------:R-:W-:-:S04]  /*03e0*/  LOP3.LUT R0, R0, 0x7f8, RZ, 0xc0, !PT ;  /* 0x000007f800007812 */ /* 0x000fc800078ec0ff */
[----:B------:R-:W-:-:S04]  /*03f0*/  IADD3 R2, P0, R0, UR4, RZ ;  /* 0x0000000400027c10 */ /* 0x000fc8000ff1e0ff */
[----:B------:R-:W-:Y:S01]  /*0400*/  IADD3.X R3, RZ, UR5, RZ, P0, !PT ;  /* 0x00000005ff037c10 */ /* 0x000fe200087fe4ff */
[----:B------:R-:W-:-:S04]  /*0410*/  ULDC.64 UR4, c[0x0][0x278] ;  /* 0x00009e0000047ab9 */ /* 0x000fc80000000a00 */
[----:B------:R-:W2:Y:S04]  /*0420*/  LDG.E.64 R6, desc[UR6][R2.64] ;  /* 0x0000000602067981 */ /* 0x000ea8000c1e1b00 */
[----:B------:R-:W3:Y:S01]  /*0430*/  LDG.E.64 R250, desc[UR6][R2.64+0x800] ;  /* 0x0008000602fa7981 */ /* 0x000ee2000c1e1b00 */
[----:B------:R-:W-:-:S03]  /*0440*/  IADD3 R4, P0, R0, UR4, RZ ;  /* 0x0000000400047c10 */ /* 0x000fc6000ff1e0ff */
[----:B------:R-:W4:Y:S01]  /*0450*/  LDG.E.64 R246, desc[UR6][R2.64+0x1000] ;  /* 0x0010000602f67981 */ /* 0x000f22000c1e1b00 */
[----:B------:R-:W-:Y:S01]  /*0460*/  IADD3.X R5, RZ, UR5, RZ, P0, !PT ;  /* 0x00000005ff057c10 */ /* 0x000fe200087fe4ff */
[----:B------:R-:W-:Y:S02]  /*0470*/  ULDC.64 UR4, c[0x0][0x270] ;  /* 0x00009c0000047ab9 */ /* 0x000fe40000000a00 */
[----:B------:R-:W5:Y:S04]  /*0480*/  LDG.E.64 R240, desc[UR6][R2.64+0x1800] ;  /* 0x0018000602f07981 */ /* 0x000f68000c1e1b00 */
[----:B------:R-:W5:Y:S04]  /*0490*/  LDG.E.64 R12, desc[UR6][R2.64+0x2000] ;  /* 0x00200006020c7981 */ /* 0x000f68000c1e1b00 */
[----:B------:R-:W5:Y:S04]  /*04a0*/  LDG.E.64 R8, desc[UR6][R4.64] ;  /* 0x0000000604087981 */ /* 0x000f68000c1e1b00 */
[----:B------:R-:W5:Y:S04]  /*04b0*/  LDG.E.64 R10, desc[UR6][R4.64+0x1000] ;  /* 0x00100006040a7981 */ /* 0x000f68000c1e1b00 */
[----:B------:R-:W4:Y:S04]  /*04c0*/  LDG.E.64 R188, desc[UR6][R4.64+0x1800] ;  /* 0x0018000604bc7981 */ /* 0x000f28000c1e1b00 */
        /* <DEDUP_REMOVED lines=41> */
[----:B0-----:R-:W-:Y:S01]  /*0760*/  CS2R R4, SRZ ;  /* 0x0000000000047805 */ /* 0x001fe2000001ff00 */
[----:B------:R-:W-:Y:S02]  /*0770*/  IMAD.MOV.U32 R170, RZ, RZ, RZ ;  /* 0x000000ffffaa7224 */ /* 0x000fe400078e00ff */
[C---:B--2---:R-:W-:Y:S01]  /*0780*/  IMAD.U32 R0, R6.reuse, 0x10000, RZ ;  /* 0x0001000006007824 */ /* 0x044fe200078e00ff */
[--C-:B------:R-:W-:Y:S02]  /*0790*/  SHF.R.U64 R49, R6, 0x10, R7.reuse ;  /* 0x0000001006317819 */ /* 0x100fe40000001207 */
[----:B------:R-:W-:-:S02]  /*07a0*/  SHF.R.U32.HI R48, RZ, 0x10, R7 ;  /* 0x00000010ff307819 */ /* 0x000fc40000011607 */
[----:B------:R-:W-:Y:S01]  /*07b0*/  SHF.L.U32 R2, R7, 0x10, RZ ;  /* 0x0000001007027819 */ /* 0x000fe200000006ff */
[----:B------:R3:W-:Y:S01]  /*07c0*/  STL [R1+0x10], R0 ;  /* 0x0000100001007387 */ /* 0x0007e20000100800 */
[----:B------:R-:W-:Y:S02]  /*07d0*/  SHF.L.U32 R49, R49, 0x10, RZ ;  /* 0x0000001031317819 */ /* 0x000fe400000006ff */
[----:B------:R-:W-:Y:S01]  /*07e0*/  SHF.L.U32 R48, R48, 0x10, RZ ;  /* 0x0000001030307819 */ /* 0x000fe200000006ff */
[----:B------:R0:W-:Y:S01]  /*07f0*/  STL [R1+0x8], R2 ;  /* 0x0000080201007387 */ /* 0x0001e20000100800 */
[----:B---3--:R-:W-:-:S05]  /*0800*/  SHF.L.U32 R0, R250, 0x10, RZ ;  /* 0x00000010fa007819 */ /* 0x008fca00000006ff */
[----:B------:R1:W-:Y:S04]  /*0810*/  STL [R1], R0 ;  /* 0x0000000001007387 */ /* 0x0003e80000100800 */
[----:B------:R2:W-:Y:S04]  /*0820*/  STL [R1+0xc], R49 ;  /* 0x00000c3101007387 */ /* 0x0005e80000100800 */
[----:B------:R2:W-:Y:S01]  /*0830*/  STL [R1+0x4], R48 ;  /* 0x0000043001007387 */ /* 0x0005e20000100800 */
[----:B------:R-:W-:Y:S01]  /*0840*/  SHF.R.U64 R252, R250, 0x10, R251 ;  /* 0x00000010fafc7819 */ /* 0x000fe200000012fb */
[----:B----4-:R-:W-:Y:S01]  /*0850*/  IMAD.U32 R192, R188, 0x10000, RZ ;  /* 0x00010000bcc07824 */ /* 0x010fe200078e00ff */
[----:B------:R-:W-:-:S02]  /*0860*/  SHF.R.U64 R248, R246, 0x10, R247 ;  /* 0x00000010f6f87819 */ /* 0x000fc400000012f7 */
[----:B------:R-:W-:Y:S02]  /*0870*/  SHF.L.U32 R249, R246, 0x10, RZ ;  /* 0x00000010f6f97819 */ /* 0x000fe400000006ff */
[C---:B-----5:R-:W-:Y:S02]  /*0880*/  SHF.R.U64 R244, R240.reuse, 0x10, R241 ;  /* 0x00000010f0f47819 */ /* 0x060fe400000012f1 */
[----:B------:R-:W-:Y:S02]  /*0890*/  SHF.L.U32 R245, R240, 0x10, RZ ;  /* 0x00000010f0f57819 */ /* 0x000fe400000006ff */
[----:B------:R-:W-:Y:S02]  /*08a0*/  SHF.R.U32.HI R225, RZ, 0x10, R13 ;  /* 0x00000010ffe17819 */ /* 0x000fe4000001160d */
[----:B------:R-:W-:Y:S02]  /*08b0*/  SHF.R.U64 R213, R8, 0x10, R9 ;  /* 0x0000001008d57819 */ /* 0x000fe40000001209 */
[----:B------:R-:W-:-:S02]  /*08c0*/  SHF.R.U32.HI R197, RZ, 0x10, R11 ;  /* 0x00000010ffc57819 */ /* 0x000fc4000001160b */
[----:B------:R-:W-:Y:S02]  /*08d0*/  SHF.R.U64 R190, R188, 0x10, R189 ;  /* 0x00000010bcbe7819 */ /* 0x000fe400000012bd */
[----:B------:R-:W-:Y:S02]  /*08e0*/  SHF.R.U64 R180, R14, 0x10, R15 ;  /* 0x000000100eb47819 */ /* 0x000fe4000000120f */
[----:B------:R-:W-:Y:S02]  /*08f0*/  SHF.R.U32.HI R250, RZ, 0x10, R251 ;  /* 0x00000010fffa7819 */ /* 0x000fe400000116fb */
[----:B------:R-:W-:Y:S02]  /*0900*/  SHF.R.U32.HI R246, RZ, 0x10, R247 ;  /* 0x00000010fff67819 */ /* 0x000fe400000116f7 */
[----:B------:R-:W-:Y:S02]  /*0910*/  SHF.R.U32.HI R240, RZ, 0x10, R241 ;  /* 0x00000010fff07819 */ /* 0x000fe400000116f1 */
[----:B------:R-:W-:-:S02]  /*0920*/  SHF.R.U64 R227, R12, 0x10, R13 ;  /* 0x000000100ce37819 */ /* 0x000fc4000000120d */
[--C-:B------:R-:W-:Y:S02]  /*0930*/  SHF.R.U64 R221, R222, 0x10, R223.reuse ;  /* 0x00000010dedd7819 */ /* 0x100fe400000012df */
[----:B------:R-:W-:Y:S02]  /*0940*/  SHF.R.U32.HI R219, RZ, 0x10, R223 ;  /* 0x00000010ffdb7819 */ /* 0x000fe400000116df */
[--C-:B------:R-:W-:Y:S02]  /*0950*/  SHF.R.U64 R217, R16, 0x10, R17.reuse ;  /* 0x0000001010d97819 */ /* 0x100fe40000001211 */
[----:B------:R-:W-:Y:S02]  /*0960*/  SHF.R.U32.HI R215, RZ, 0x10, R17 ;  /* 0x00000010ffd77819 */ /* 0x000fe40000011611 */
[----:B------:R-:W-:Y:S02]  /*0970*/  SHF.R.U32.HI R211, RZ, 0x10, R9 ;  /* 0x00000010ffd37819 */ /* 0x000fe40000011609 */
[----:B------:R-:W-:-:S02]  /*0980*/  SHF.R.U64 R203, R204, 0x10, R205 ;  /* 0x00000010cccb7819 */ /* 0x000fc400000012cd */
[----:B------:R-:W-:Y:S02]  /*0990*/  SHF.R.U32.HI R201, RZ, 0x10, R205 ;  /* 0x00000010ffc97819 */ /* 0x000fe400000116cd */
[----:B------:R-:W-:Y:S02]  /*09a0*/  SHF.R.U64 R199, R10, 0x10, R11 ;  /* 0x000000100ac77819 */ /* 0x000fe4000000120b */
[----:B------:R-:W-:Y:S02]  /*09b0*/  SHF.R.U32.HI R188, RZ, 0x10, R189 ;  /* 0x00000010ffbc7819 */ /* 0x000fe400000116bd */
[--C-:B------:R-:W-:Y:S02]  /*09c0*/  SHF.R.U64 R185, R186, 0x10, R187.reuse ;  /* 0x00000010bab97819 */ /* 0x100fe400000012bb */
[----:B------:R-:W-:Y:S02]  /*09d0*/  SHF.R.U32.HI R182, RZ, 0x10, R187 ;  /* 0x00000010ffb67819 */ /* 0x000fe400000116bb */
        /* <DEDUP_REMOVED lines=25> */
[----:B0-----:R-:W-:Y:S02]  /*0b70*/  CS2R R2, SRZ ;  /* 0x0000000000027805 */ /* 0x001fe4000001ff00 */
        /* <DEDUP_REMOVED lines=12> */
[----:B-1----:R-:W-:Y:S02]  /*0c40*/  MOV R0, RZ ;  /* 0x000000ff00007202 */ /* 0x002fe40000000f00 */
        /* <DEDUP_REMOVED lines=20> */
[----:B--2---:R-:W-:-:S07]  /*0d90*/  SHF.L.U32 R173, R173, 0x10, RZ ;  /* 0x00000010adad7819 */ /* 0x004fce00000006ff */
.L_x_5573:
[----:B------:R-:W0:Y:S01]  /*0da0*/  S2R R231, SR_TID.X ;  /* 0x0000000000e77919 */ /* 0x000e220000002100 */
[----:B------:R-:W-:Y:S01]  /*0db0*/  IMAD R82, R169, UR8, RZ ;  /* 0x00000008a9527c24 */ /* 0x000fe2000f8e02ff */
[----:B------:R-:W1:Y:S01]  /*0dc0*/  @P0 LDC.64 R80, c[0x0][0x270] ;  /* 0x00009c00ff500b82 */ /* 0x000e620000000a00 */
[----:B------:R-:W2:Y:S03]  /*0dd0*/  LDL R229, [R1+0x8] ;  /* 0x0000080001e57983 */ /* 0x000ea60000100800 */
[----:B------:R-:W-:Y:S01]  /*0de0*/  SHF.R.S32.HI R83, RZ, 0x1f, R82 ;  /* 0x0000001fff537819 */ /* 0x000fe20000011452 */
[----:B------:R-:W3:Y:S03]  /*0df0*/  LDL R243, [R1+0xc] ;  /* 0x00000c0001f37983 */ /* 0x000ee60000100800 */
[----:B------:R-:W-:Y:S01]  /*0e00*/  LEA.HI R83, R83, R82, RZ, 0x2 ;  /* 0x0000005253537211 */ /* 0x000fe200078f10ff */
[----:B------:R-:W4:Y:S01]  /*0e10*/  LDC.64 R156, c[0x0][0x2b8] ;  /* 0x0000ae00ff9c7b82 */ /* 0x000f220000000a00 */
[----:B------:R-:W-:Y:S01]  /*0e20*/  SHF.R.S32.HI R84, RZ, 0x1f, R169 ;  /* 0x0000001fff547819 */ /* 0x000fe200000114a9 */
[----:B------:R-:W3:Y:S06]  /*0e30*/  LDL R242, [R1+0x4] ;  /* 0x0000040001f27983 */ /* 0x000eec0000100800 */
[----:B------:R-:W4:Y:S01]  /*0e40*/  LDC.64 R146, c[0x0][0x258] ;  /* 0x00009600ff927b82 */ /* 0x000f220000000a00 */
[----:B0-----:R-:W-:-:S04]  /*0e50*/  LOP3.LUT R82, R231, 0xff, RZ, 0xc0, !PT ;  /* 0x000000ffe7527812 */ /* 0x001fc800078ec0ff */
[----:B------:R-:W-:-:S03]  /*0e60*/  LEA.HI.SX32 R187, R83, R82, 0x1e ;  /* 0x0000005253bb7211 */ /* 0x000fc600078ff2ff */
[----:B------:R-:W0:Y:S01]  /*0e70*/  LDC.64 R82, c[0x0][0x250] ;  /* 0x00009400ff527b82 */ /* 0x000e220000000a00 */
[----:B-1----:R-:W-:Y:S02]  /*0e80*/  @P0 LEA R80, P1, R169, R80, 0x1 ;  /* 0x00000050a9500211 */ /* 0x002fe400078208ff */
[----:B------:R-:W-:Y:S02]  /*0e90*/  IADD3 R175, R187, 0x500, RZ ;  /* 0x00000500bbaf7810 */ /* 0x000fe40007ffe0ff */
[----:B------:R-:W-:Y:S01]  /*0ea0*/  @P0 LEA.HI.X R81, R169, R81, R84, 0x1, P1 ;  /* 0x00000051a9510211 */ /* 0x000fe200008f0c54 */
[C---:B------:R-:W-:Y:S01]  /*0eb0*/  VIADD R179, R187.reuse, 0x200 ;  /* 0x00000200bbb37836 */ /* 0x040fe20000000000 */
[----:B------:R-:W-:Y:S01]  /*0ec0*/  IADD3 R183, R187, 0x100, RZ ;  /* 0x00000100bbb77810 */ /* 0x000fe20007ffe0ff */
[--C-:B----4-:R-:W-:Y:S02]  /*0ed0*/  IMAD.WIDE.U32 R148, R175, 0x8, R156.reuse ;  /* 0x00000008af947825 */ /* 0x110fe400078e009c */
[----:B------:R1:W4:Y:S01]  /*0ee0*/  @P0 LDG.E.U16 R193, desc[UR6][R80.64] ;  /* 0x0000000650c10981 */ /* 0x000322000c1e1500 */
[----:B------:R-:W-:Y:S01]  /*0ef0*/  LEA R88, P2, R179, UR10, 0x4 ;  /* 0x0000000ab3587c11 */ /* 0x000fe2000f8420ff */
[----:B------:R-:W-:-:S02]  /*0f00*/  IMAD.WIDE.U32 R160, R187, 0x8, R156 ;  /* 0x00000008bba07825 */ /* 0x000fc400078e009c */
[----:B------:R-:W2:Y:S01]  /*0f10*/  LDG.E.64 R148, desc[UR6][R148.64] ;  /* 0x0000000694947981 */ /* 0x000ea2000c1e1b00 */
[----:B-1----:R-:W-:-:S03]  /*0f20*/  LEA R80, P1, R187, UR10, 0x4 ;  /* 0x0000000abb507c11 */ /* 0x002fc6000f8220ff */
[----:B------:R-:W3:Y:S01]  /*0f30*/  LDG.E.64 R160, desc[UR6][R160.64] ;  /* 0x00000006a0a07981 */ /* 0x000ee2000c1e1b00 */
[----:B0-----:R-:W-:Y:S01]  /*0f40*/  IMAD.WIDE R82, R169, 0x4, R82 ;  /* 0x00000004a9527825 */ /* 0x001fe200078e0252 */
[----:B------:R-:W-:Y:S02]  /*0f50*/  LEA.HI.X R81, R187, UR11, RZ, 0x4, P1 ;  /* 0x0000000bbb517c11 */ /* 0x000fe400088f24ff */
[----:B------:R-:W-:Y:S02]  /*0f60*/  LEA R84, P1, R183, UR10, 0x4 ;  /* 0x0000000ab7547c11 */ /* 0x000fe4000f8220ff */
[----:B------:R-:W4:Y:S01]  /*0f70*/  LDG.E R194, desc[UR6][R82.64] ;  /* 0x0000000652c27981 */ /* 0x000f22000c1e1900 */
[----:B------:R-:W-:Y:S02]  /*0f80*/  LEA.HI.X R89, R179, UR11, RZ, 0x4, P2 ;  /* 0x0000000bb3597c11 */ /* 0x000fe400090f24ff */
[----:B------:R-:W-:Y:S01]  /*0f90*/  LEA.HI.X R85, R183, UR11, RZ, 0x4, P1 ;  /* 0x0000000bb7557c11 */ /* 0x000fe200088f24ff */
[----:B------:R-:W-:-:S03]  /*0fa0*/  IMAD.WIDE R146, R169, 0x4, R146 ;  /* 0x00000004a9927825 */ /* 0x000fc600078e0292 */
[----:B------:R-:W4:Y:S04]  /*0fb0*/  LDG.E.128 R88, desc[UR6][R88.64] ;  /* 0x0000000658587981 */ /* 0x000f28000c1e1d00 */
[----:B------:R-:W4:Y:S04]  /*0fc0*/  LDG.E.128 R80, desc[UR6][R80.64] ;  /* 0x0000000650507981 */ /* 0x000f28000c1e1d00 */
[----:B------:R-:W4:Y:S04]  /*0fd0*/  LDG.E.128 R84, desc[UR6][R84.64] ;  /* 0x0000000654547981 */ /* 0x000f28000c1e1d00 */
[----:B------:R0:W4:Y:S02]  /*0fe0*/  LDG.E R177, desc[UR6][R146.64] ;  /* 0x0000000692b17981 */ /* 0x000124000c1e1900 */
[----:B0-----:R-:W0:Y:S01]  /*0ff0*/  LDC.64 R146, c[0x0][0x2c8] ;  /* 0x0000b200ff927b82 */ /* 0x001e220000000a00 */
[----:B------:R-:W-:-:S04]  /*1000*/  IADD3 R178, R187, 0x300, RZ ;  /* 0x00000300bbb27810 */ /* 0x000fc80007ffe0ff */
[----:B------:R-:W-:-:S04]  /*1010*/  LEA R92, P1, R178, UR10, 0x4 ;  /* 0x0000000ab25c7c11 */ /* 0x000fc8000f8220ff */
[----:B------:R-:W-:Y:S02]  /*1020*/  LEA.HI.X R93, R178, UR11, RZ, 0x4, P1 ;  /* 0x0000000bb25d7c11 */ /* 0x000fe400088f24ff */
[----:B------:R-:W-:-:S04]  /*1030*/  LEA R100, P1, R175, UR10, 0x4 ;  /* 0x0000000aaf647c11 */ /* 0x000fc8000f8220ff */
[----:B------:R-:W-:Y:S02]  /*1040*/  LEA.HI.X R101, R175, UR11, RZ, 0x4, P1 ;  /* 0x0000000baf657c11 */ /* 0x000fe400088f24ff */
[C---:B------:R-:W-:Y:S02]  /*1050*/  IADD3 R176, R187.reuse, 0x400, RZ ;  /* 0x00000400bbb07810 */ /* 0x040fe40007ffe0ff */
[----:B------:R-:W-:Y:S01]  /*1060*/  IADD3 R174, R187, 0x600, RZ ;  /* 0x00000600bbae7810 */ /* 0x000fe20007ffe0ff */
[--C-:B------:R-:W-:Y:S01]  /*1070*/  IMAD.WIDE.U32 R158, R183, 0x8, R156.reuse ;  /* 0x00000008b79e7825 */ /* 0x100fe200078e009c */
[----:B------:R-:W4:Y:S01]  /*1080*/  LDG.E.128 R92, desc[UR6][R92.64] ;  /* 0x000000065c5c7981 */ /* 0x000f22000c1e1d00 */
[----:B0-----:R-:W-:Y:S02]  /*1090*/  ISETP.NE.U32.AND P1, PT, R146, RZ, PT ;  /* 0x000000ff9200720c */ /* 0x001fe40003f25070 */
[----:B------:R-:W-:Y:S01]  /*10a0*/  IMAD.WIDE.U32 R154, R179, 0x8, R156 ;  /* 0x00000008b39a7825 */ /* 0x000fe200078e009c */
[----:B------:R-:W-:Y:S01]  /*10b0*/  LEA R96, P2, R176, UR10, 0x4 ;  /* 0x0000000ab0607c11 */ /* 0x000fe2000f8420ff */
[----:B------:R-:W4:Y:S01]  /*10c0*/  LDG.E.64 R158, desc[UR6][R158.64] ;  /* 0x000000069e9e7981 */ /* 0x000f22000c1e1b00 */
[----:B------:R-:W-:-:S02]  /*10d0*/  ISETP.NE.AND.EX P1, PT, R147, RZ, PT, P1 ;  /* 0x000000ff9300720c */ /* 0x000fc40003f25310 */
[----:B------:R-:W-:Y:S01]  /*10e0*/  LEA.HI.X R97, R176, UR11, RZ, 0x4, P2 ;  /* 0x0000000bb0617c11 */ /* 0x000fe200090f24ff */
[--C-:B------:R-:W-:Y:S01]  /*10f0*/  IMAD.WIDE.U32 R152, R178, 0x8, R156.reuse ;  /* 0x00000008b2987825 */ /* 0x100fe200078e009c */
[C---:B------:R-:W-:Y:S01]  /*1100*/  LEA R104, P2, R174.reuse, UR10, 0x4 ;  /* 0x0000000aae687c11 */ /* 0x040fe2000f8420ff */
[----:B------:R-:W4:Y:S03]  /*1110*/  LDG.E.64 R154, desc[UR6][R154.64] ;  /* 0x000000069a9a7981 */ /* 0x000f26000c1e1b00 */
[----:B------:R-:W-:Y:S01]  /*1120*/  LEA.HI.X R105, R174, UR11, RZ, 0x4, P2 ;  /* 0x0000000bae697c11 */ /* 0x000fe200090f24ff */
[----:B------:R-:W-:Y:S01]  /*1130*/  IMAD.WIDE.U32 R150, R176, 0x8, R156 ;  /* 0x00000008b0967825 */ /* 0x000fe200078e009c */
[----:B------:R-:W4:Y:S03]  /*1140*/  LDG.E.64 R152, desc[UR6][R152.64] ;  /* 0x0000000698987981 */ /* 0x000f26000c1e1b00 */
[-C--:B------:R-:W-:Y:S01]  /*1150*/  @P1 LEA R164, P2, R187, R146.reuse, 0x4 ;  /* 0x00000092bba41211 */ /* 0x080fe200078420ff */
[----:B------:R-:W4:Y:S01]  /*1160*/  LDG.E.128 R96, desc[UR6][R96.64] ;  /* 0x0000000660607981 */ /* 0x000f22000c1e1d00 */
[----:B------:R-:W-:-:S02]  /*1170*/  @P1 LEA R162, P3, R183, R146, 0x4 ;  /* 0x00000092b7a21211 */ /* 0x000fc400078620ff */
[-C--:B------:R-:W-:Y:S01]  /*1180*/  @P1 LEA.HI.X R165, R187, R147.reuse, RZ, 0x4, P2 ;  /* 0x00000093bba51211 */ /* 0x080fe200010f24ff */
[----:B------:R-:W4:Y:S01]  /*1190*/  LDG.E.64 R150, desc[UR6][R150.64] ;  /* 0x0000000696967981 */ /* 0x000f22000c1e1b00 */
[----:B------:R-:W-:-:S03]  /*11a0*/  @P1 LEA.HI.X R163, R183, R147, RZ, 0x4, P3 ;  /* 0x00000093b7a31211 */ /* 0x000fc600018f24ff */
[----:B------:R0:W5:Y:S04]  /*11b0*/  @P1 LDG.E.128 R48, desc[UR6][R164.64] ;  /* 0x00000006a4301981 */ /* 0x000168000c1e1d00 */
[----:B------:R1:W5:Y:S04]  /*11c0*/  @P1 LDG.E.128 R52, desc[UR6][R162.64] ;  /* 0x00000006a2341981 */ /* 0x000368000c1e1d00 */
[----:B------:R-:W4:Y:S01]  /*11d0*/  LDG.E.128 R100, desc[UR6][R100.64] ;  /* 0x0000000664647981 */ /* 0x000f22000c1e1d00 */
[----:B0-----:R-:W-:-:S03]  /*11e0*/  @P1 LEA R164, P2, R179, R146, 0x4 ;  /* 0x00000092b3a41211 */ /* 0x001fc600078420ff */
[----:B------:R-:W4:Y:S01]  /*11f0*/  LDG.E.128 R104, desc[UR6][R104.64] ;  /* 0x0000000668687981 */ /* 0x000f22000c1e1d00 */
[----:B------:R-:W-:Y:S02]  /*1200*/  @P1 LEA.HI.X R165, R179, R147, RZ, 0x4, P2 ;  /* 0x00000093b3a51211 */ /* 0x000fe400010f24ff */
[----:B-1----:R-:W-:-:S03]  /*1210*/  @P1 LEA R162, P2, R176, R146, 0x4 ;  /* 0x00000092b0a21211 */ /* 0x002fc600078420ff */
[----:B------:R0:W5:Y:S01]  /*1220*/  @P1 LDG.E.128 R56, desc[UR6][R164.64] ;  /* 0x00000006a4381981 */ /* 0x000162000c1e1d00 */
[----:B------:R-:W-:Y:S01]  /*1230*/  @P1 LEA.HI.X R163, R176, R147, RZ, 0x4, P2 ;  /* 0x00000093b0a31211 */ /* 0x000fe200010f24ff */
[----:B------:R-:W-:Y:S01]  /*1240*/  IMAD.WIDE.U32 R156, R174, 0x8, R156 ;  /* 0x00000008ae9c7825 */ /* 0x000fe200078e009c */
[----:B--2---:R-:W-:-:S05]  /*1250*/  MOV R223, R148 ;  /* 0x0000009400df7202 */ /* 0x004fca0000000f00 */
[----:B------:R-:W2:Y:S01]  /*1260*/  LDG.E.64 R156, desc[UR6][R156.64] ;  /* 0x000000069c9c7981 */ /* 0x000ea2000c1e1b00 */
[C---:B0-----:R-:W-:Y:S02]  /*1270*/  @P1 LEA R164, P2, R175.reuse, R146, 0x4 ;  /* 0x00000092afa41211 */ /* 0x041fe400078420ff */
[----:B------:R-:W-:Y:S01]  /*1280*/  SHF.R.U64 R208, R148, 0x10, R149 ;  /* 0x0000001094d07819 */ /* 0x000fe20000001295 */
[----:B------:R-:W5:Y:S01]  /*1290*/  @P1 LDG.E.128 R64, desc[UR6][R162.64] ;  /* 0x00000006a2401981 */ /* 0x000f62000c1e1d00 */
[----:B------:R-:W-:Y:S02]  /*12a0*/  @P1 LEA.HI.X R165, R175, R147, RZ, 0x4, P2 ;  /* 0x00000093afa51211 */ /* 0x000fe400010f24ff */
[----:B------:R-:W-:Y:S02]  /*12b0*/  ISETP.NE.AND P2, PT, RZ, UR9, PT ;  /* 0x00000009ff007c0c */ /* 0x000fe4000bf45270 */
[----:B---3--:R-:W-:Y:S01]  /*12c0*/  MOV R205, R161 ;  /* 0x000000a100cd7202 */ /* 0x008fe20000000f00 */
[----:B------:R-:W5:Y:S01]  /*12d0*/  @P1 LDG.E.128 R68, desc[UR6][R164.64] ;  /* 0x00000006a4441981 */ /* 0x000f62000c1e1d00 */
[----:B----4-:R-:W-:-:S02]  /*12e0*/  FSEL R148, R194, RZ, !P2 ;  /* 0x000000ffc2947208 */ /* 0x010fc40005000000 */
[----:B------:R-:W-:-:S03]  /*12f0*/  SHF.L.U32 R205, R205, 0x10, RZ ;  /* 0x00000010cdcd7819 */ /* 0x000fc600000006ff */
[C---:B------:R-:W-:Y:S01]  /*1300*/  FADD.FTZ R232, -R148.reuse, R82 ;  /* 0x0000005294e87221 */ /* 0x040fe20000010100 */
[C---:B------:R-:W-:Y:S01]  /*1310*/  FADD.FTZ R236, -R148.reuse, R86 ;  /* 0x0000005694ec7221 */ /* 0x040fe20000010100 */
[----:B------:R-:W-:Y:S02]  /*1320*/  FADD.FTZ R86, -R148, R90 ;  /* 0x0000005a94567221 */ /* 0x000fe40000010100 */
[----:B------:R-:W3:Y:S01]  /*1330*/  LDL R90, [R1+0x10] ;  /* 0x00001000015a7983 */ /* 0x000ee20000100800 */
[----:B------:R-:W-:Y:S01]  /*1340*/  FMUL.FTZ R232, R177, R232 ;  /* 0x000000e8b1e87220 */ /* 0x000fe20000410000 */
[----:B------:R-:W-:Y:S01]  /*1350*/  FADD.FTZ R139, R205, R139 ;  /* 0x0000008bcd8b7221 */ /* 0x000fe20000010000 */
[-C--:B------:R-:W-:Y:S02]  /*1360*/  FMUL.FTZ R229, R229, R205.reuse ;  /* 0x000000cde5e57220 */ /* 0x080fe40000410000 */
[----:B------:R-:W-:Y:S02]  /*1370*/  FFMA.FTZ R140, R232, R205, R140 ;  /* 0x000000cde88c7223 */ /* 0x000fe4000001008c */
[----:B------:R-:W4:Y:S01]  /*1380*/  LDL R205, [R1] ;  /* 0x0000000001cd7983 */ /* 0x000f220000100800 */
[----:B------:R-:W-:-:S04]  /*1390*/  @P1 LEA R166, P3, R178, R146, 0x4 ;  /* 0x00000092b2a61211 */ /* 0x000fc800078620ff */
[----:B------:R-:W-:-:S05]  /*13a0*/  @P1 LEA.HI.X R167, R178, R147, RZ, 0x4, P3 ;  /* 0x00000093b2a71211 */ /* 0x000fca00018f24ff */
[----:B------:R0:W5:Y:S01]  /*13b0*/  @P1 LDG.E.128 R60, desc[UR6][R166.64] ;  /* 0x00000006a63c1981 */ /* 0x000162000c1e1d00 */
[--C-:B------:R-:W-:Y:S02]  /*13c0*/  SHF.R.U64 R196, R160, 0x10, R161.reuse ;  /* 0x00000010a0c47819 */ /* 0x100fe400000012a1 */
[----:B------:R-:W-:Y:S02]  /*13d0*/  SHF.R.U32.HI R207, RZ, 0x10, R161 ;  /* 0x00000010ffcf7819 */ /* 0x000fe400000116a1 */
[----:B0-----:R-:W-:-:S04]  /*13e0*/  @P1 LEA R166, P3, R174, R146, 0x4 ;  /* 0x00000092aea61211 */ /* 0x001fc800078620ff */
[----:B------:R-:W-:Y:S01]  /*13f0*/  @P1 LEA.HI.X R167, R174, R147, RZ, 0x4, P3 ;  /* 0x00000093aea71211 */ /* 0x000fe200018f24ff */
[----:B------:R-:W-:Y:S01]  /*1400*/  IMAD.MOV.U32 R162, RZ, RZ, 0x3f800000 ;  /* 0x3f800000ffa27424 */ /* 0x000fe200078e00ff */
[----:B------:R-:W-:Y:S01]  /*1410*/  MOV R206, R160 ;  /* 0x000000a000ce7202 */ /* 0x000fe20000000f00 */
[----:B------:R-:W-:Y:S01]  /*1420*/  FADD.FTZ R228, -R148, R80 ;  /* 0x0000005094e47221 */ /* 0x000fe20000010100 */
[----:B------:R-:W-:Y:S01]  /*1430*/  @P0 SHF.L.U32 R162, R193, 0x10, RZ ;  /* 0x00000010c1a20819 */ /* 0x000fe200000006ff */
[----:B------:R0:W5:Y:S01]  /*1440*/  @P1 LDG.E.128 R72, desc[UR6][R166.64] ;  /* 0x00000006a6481981 */ /* 0x000162000c1e1d00 */
[----:B------:R-:W-:Y:S01]  /*1450*/  MOV R161, R158 ;  /* 0x0000009e00a17202 */ /* 0x000fe20000000f00 */
[--C-:B------:R-:W-:Y:S01]  /*1460*/  IMAD.MOV.U32 R160, RZ, RZ, R159.reuse ;  /* 0x000000ffffa07224 */ /* 0x100fe200078e009f */
[--C-:B------:R-:W-:Y:S02]  /*1470*/  SHF.R.U64 R158, R158, 0x10, R159.reuse ;  /* 0x000000109e9e7819 */ /* 0x100fe4000000129f */
[----:B------:R-:W-:Y:S01]  /*1480*/  SHF.R.U32.HI R164, RZ, 0x10, R159 ;  /* 0x00000010ffa47819 */ /* 0x000fe2000001169f */
[C---:B------:R-:W-:Y:S01]  /*1490*/  FADD.FTZ R237, -R148.reuse, R84 ;  /* 0x0000005494ed7221 */ /* 0x040fe20000010100 */
[----:B------:R-:W-:Y:S01]  /*14a0*/  MOV R165, R154 ;  /* 0x0000009a00a57202 */ /* 0x000fe20000000f00 */
[----:B------:R-:W-:Y:S01]  /*14b0*/  FADD.FTZ R235, -R148, R87 ;  /* 0x0000005794eb7221 */ /* 0x000fe20000010100 */
[----:B------:R-:W-:-:S02]  /*14c0*/  SHF.R.U64 R159, R154, 0x10, R155 ;  /* 0x000000109a9f7819 */ /* 0x000fc4000000129b */
[----:B------:R-:W-:Y:S02]  /*14d0*/  MOV R163, R155 ;  /* 0x0000009b00a37202 */ /* 0x000fe40000000f00 */
[----:B0-----:R-:W-:Y:S02]  /*14e0*/  SHF.R.U32.HI R166, RZ, 0x10, R155 ;  /* 0x00000010ffa67819 */ /* 0x001fe4000001169b */
[----:B------:R-:W-:Y:S01]  /*14f0*/  MOV R167, R152 ;  /* 0x0000009800a77202 */ /* 0x000fe20000000f00 */
[----:B------:R-:W-:Y:S01]  /*1500*/  FADD.FTZ R80, -R148, R99 ;  /* 0x0000006394507221 */ /* 0x000fe20000010100 */
[----:B------:R-:W-:Y:S01]  /*1510*/  SHF.R.U64 R152, R152, 0x10, R153 ;  /* 0x0000001098987819 */ /* 0x000fe20000001299 */
[C---:B------:R-:W-:Y:S01]  /*1520*/  FADD.FTZ R234, -R148.reuse, R81 ;  /* 0x0000005194ea7221 */ /* 0x040fe20000010100 */
[----:B------:R-:W-:Y:S01]  /*1530*/  MOV R155, R153 ;  /* 0x00000099009b7202 */ /* 0x000fe20000000f00 */
[----:B------:R-:W-:Y:S01]  /*1540*/  IMAD.MOV.U32 R195, RZ, RZ, R150 ;  /* 0x000000ffffc37224 */ /* 0x000fe200078e0096 */
[----:B------:R-:W-:Y:S01]  /*1550*/  SHF.R.U32.HI R193, RZ, 0x10, R153 ;  /* 0x00000010ffc17819 */ /* 0x000fe20000011699 */
[----:B------:R-:W-:Y:S01]  /*1560*/  FADD.FTZ R230, -R148, R83 ;  /* 0x0000005394e67221 */ /* 0x000fe20000010100 */
[----:B------:R-:W-:Y:S01]  /*1570*/  SHF.R.U64 R150, R150, 0x10, R151 ;  /* 0x0000001096967819 */ /* 0x000fe20000001297 */
        /* <DEDUP_REMOVED lines=23> */
[----:B------:R-:W-:-:S02]  /*16f0*/  LOP3.LUT P1, RZ, R231, 0x1f, RZ, 0xc0, !PT ;  /* 0x0000001fe7ff7812 */ /* 0x000fc4000782c0ff */
[----:B------:R-:W-:Y:S01]  /*1700*/  SHF.L.U32 R231, R196, 0x10, RZ ;  /* 0x00000010c4e77819 */ /* 0x000fe200000006ff */
[----:B------:R-:W-:Y:S01]  /*1710*/  FADD.FTZ R143, R233, R143 ;  /* 0x0000008fe98f7221 */ /* 0x000fe20000010000 */
[----:B------:R-:W-:Y:S01]  /*1720*/  FFMA.FTZ R170, R148, R233, R170 ;  /* 0x000000e994aa7223 */ /* 0x000fe200000100aa */
[----:B------:R-:W-:Y:S01]  /*1730*/  IMAD.U32 R196, R161, 0x10000, RZ ;  /* 0x00010000a1c47824 */ /* 0x000fe200078e00ff */
[----:B------:R-:W-:Y:S01]  /*1740*/  SHF.L.U32 R167, R167, 0x10, RZ ;  /* 0x00000010a7a77819 */ /* 0x000fe200000006ff */
[----:B------:R-:W-:Y:S02]  /*1750*/  IMAD.U32 R97, R155, 0x10000, RZ ;  /* 0x000100009b617824 */ /* 0x000fe400078e00ff */
[----:B------:R-:W-:Y:S01]  /*1760*/  FMUL.FTZ R234, R177, R234 ;  /* 0x000000eab1ea7220 */ /* 0x000fe20000410000 */
[----:B------:R-:W-:Y:S01]  /*1770*/  FADD.FTZ R135, R196, R135 ;  /* 0x00000087c4877221 */ /* 0x000fe20000010000 */
[----:B------:R-:W-:Y:S02]  /*1780*/  SHF.L.U32 R95, R166, 0x10, RZ ;  /* 0x00000010a65f7819 */ /* 0x000fe400000006ff */
[----:B------:R-:W-:Y:S01]  /*1790*/  SHF.L.U32 R96, R152, 0x10, RZ ;  /* 0x0000001098607819 */ /* 0x000fe200000006ff */
[----:B------:R-:W-:Y:S01]  /*17a0*/  FADD.FTZ R141, R231, R141 ;  /* 0x0000008de78d7221 */ /* 0x000fe20000010000 */
[----:B------:R-:W-:Y:S01]  /*17b0*/  SHF.L.U32 R166, R193, 0x10, RZ ;  /* 0x00000010c1a67819 */ /* 0x000fe200000006ff */
[----:B------:R-:W-:Y:S01]  /*17c0*/  FFMA.FTZ R142, R234, R231, R142 ;  /* 0x000000e7ea8e7223 */ /* 0x000fe2000001008e */
[----:B------:R-:W-:Y:S01]  /*17d0*/  SHF.L.U32 R152, R195, 0x10, RZ ;  /* 0x00000010c3987819 */ /* 0x000fe200000006ff */
[----:B------:R-:W-:Y:S01]  /*17e0*/  FADD.FTZ R119, R167, R119 ;  /* 0x00000077a7777221 */ /* 0x000fe20000010000 */
[----:B------:R-:W-:Y:S01]  /*17f0*/  FMUL.FTZ R195, R245, R167 ;  /* 0x000000a7f5c37220 */ /* 0x000fe20000410000 */
[----:B------:R-:W-:Y:S01]  /*1800*/  FMUL.FTZ R193, R177, R82 ;  /* 0x00000052b1c17220 */ /* 0x000fe20000410000 */
[----:B------:R-:W-:Y:S01]  /*1810*/  SHF.L.U32 R207, R207, 0x10, RZ ;  /* 0x00000010cfcf7819 */ /* 0x000fe200000006ff */
[----:B------:R-:W-:Y:S01]  /*1820*/  FMUL.FTZ R231, R243, R231 ;  /* 0x000000e7f3e77220 */ /* 0x000fe20000410000 */
[----:B------:R-:W-:-:S03]  /*1830*/  MOV R209, R149 ;  /* 0x0000009500d17202 */ /* 0x000fc60000000f00 */
[----:B------:R-:W-:Y:S01]  /*1840*/  FMUL.FTZ R228, R242, R207 ;  /* 0x000000cff2e47220 */ /* 0x000fe20000410000 */
[----:B------:R-:W-:Y:S01]  /*1850*/  SHF.L.U32 R242, R209, 0x10, RZ ;  /* 0x00000010d1f27819 */ /* 0x000fe200000006ff */
[C---:B------:R-:W-:Y:S01]  /*1860*/  FMUL.FTZ R209, R177.reuse, R85 ;  /* 0x00000055b1d17220 */ /* 0x040fe20000410000 */
[----:B------:R-:W-:Y:S01]  /*1870*/  FMUL.FTZ R230, R177, R230 ;  /* 0x000000e6b1e67220 */ /* 0x000fe20000410000 */
[----:B------:R-:W-:Y:S01]  /*1880*/  SHF.L.U32 R158, R158, 0x10, RZ ;  /* 0x000000109e9e7819 */ /* 0x000fe200000006ff */
[----:B------:R-:W-:Y:S02]  /*1890*/  IMAD.U32 R161, R159, 0x10000, RZ ;  /* 0x000100009fa17824 */ /* 0x000fe400078e00ff */
[----:B------:R-:W-:Y:S01]  /*18a0*/  FADD.FTZ R137, R207, R137 ;  /* 0x00000089cf897221 */ /* 0x000fe20000010000 */
[----:B------:R-:W-:Y:S01]  /*18b0*/  FFMA.FTZ R138, R230, R207, R138 ;  /* 0x000000cfe68a7223 */ /* 0x000fe2000001008a */
[----:B------:R-:W-:Y:S01]  /*18c0*/  SHF.L.U32 R159, R163, 0x10, RZ ;  /* 0x00000010a39f7819 */ /* 0x000fe200000006ff */
[C---:B------:R-:W-:Y:S01]  /*18d0*/  FMUL.FTZ R207, R177.reuse, R86 ;  /* 0x00000056b1cf7220 */ /* 0x040fe20000410000 */
[----:B------:R-:W-:Y:S01]  /*18e0*/  SHF.L.U32 R94, R160, 0x10, RZ ;  /* 0x00000010a05e7819 */ /* 0x000fe200000006ff */
[----:B------:R-:W-:Y:S01]  /*18f0*/  FMUL.FTZ R91, R177, R238 ;  /* 0x000000eeb15b7220 */ /* 0x000fe20000410000 */
[----:B------:R-:W-:Y:S01]  /*1900*/  SHF.L.U32 R206, R165, 0x10, RZ ;  /* 0x00000010a5ce7819 */ /* 0x000fe200000006ff */
[----:B------:R-:W-:Y:S01]  /*1910*/  IMAD.U32 R165, R210, 0x10000, RZ ;  /* 0x00010000d2a57824 */ /* 0x000fe200078e00ff */
[----:B------:R-:W-:Y:S01]  /*1920*/  SHF.L.U32 R163, R153, 0x10, RZ ;  /* 0x0000001099a37819 */ /* 0x000fe200000006ff */
[----:B------:R-:W-:Y:S01]  /*1930*/  FADD.FTZ R123, R159, R123 ;  /* 0x0000007b9f7b7221 */ /* 0x000fe20000010000 */
[----:B------:R-:W-:Y:S01]  /*1940*/  SHF.L.U32 R164, R164, 0x10, RZ ;  /* 0x00000010a4a47819 */ /* 0x000fe200000006ff */
[-C--:B------:R-:W-:Y:S01]  /*1950*/  FFMA.FTZ R124, R207, R159.reuse, R124 ;  /* 0x0000009fcf7c7223 */ /* 0x080fe2000001007c */
[----:B------:R-:W-:Y:S01]  /*1960*/  SHF.L.U32 R153, R223, 0x10, RZ ;  /* 0x00000010df997819 */ /* 0x000fe200000006ff */
[----:B------:R-:W-:Y:S01]  /*1970*/  FMUL.FTZ R210, R247, R159 ;  /* 0x0000009ff7d27220 */ /* 0x000fe20000410000 */
[----:B------:R-:W-:Y:S01]  /*1980*/  FMUL.FTZ R223, R251, R94 ;  /* 0x0000005efbdf7220 */ /* 0x000fe20000410000 */
[----:B------:R-:W-:Y:S01]  /*1990*/  FMUL.FTZ R159, R177, R81 ;  /* 0x00000051b19f7220 */ /* 0x000fe20000410000 */
[----:B------:R-:W-:Y:S01]  /*19a0*/  FADD.FTZ R131, R94, R131 ;  /* 0x000000835e837221 */ /* 0x000fe20000010000 */
[----:B------:R-:W-:Y:S01]  /*19b0*/  FADD.FTZ R133, R158, R133 ;  /* 0x000000859e857221 */ /* 0x000fe20000010000 */
[----:B------:R-:W-:Y:S01]  /*19c0*/  FFMA.FTZ R134, R91, R158, R134 ;  /* 0x0000009e5b867223 */ /* 0x000fe20000010086 */
[----:B------:R-:W-:Y:S01]  /*19d0*/  FADD.FTZ R127, R206, R127 ;  /* 0x0000007fce7f7221 */ /* 0x000fe20000010000 */
[----:B------:R-:W-:Y:S01]  /*19e0*/  SHF.L.U32 R243, R208, 0x10, RZ ;  /* 0x00000010d0f37819 */ /* 0x000fe200000006ff */
[----:B------:R-:W-:Y:S01]  /*19f0*/  FMUL.FTZ R208, R248, R161 ;  /* 0x000000a1f8d07220 */ /* 0x000fe20000410000 */
[----:B------:R-:W-:Y:S01]  /*1a00*/  FADD.FTZ R129, R164, R129 ;  /* 0x00000081a4817221 */ /* 0x000fe20000010000 */
[----:B------:R-:W-:Y:S01]  /*1a10*/  FADD.FTZ R121, R95, R121 ;  /* 0x000000795f797221 */ /* 0x000fe20000010000 */
[-C--:B------:R-:W-:Y:S01]  /*1a20*/  FFMA.FTZ R122, R209, R95.reuse, R122 ;  /* 0x0000005fd17a7223 */ /* 0x080fe2000001007a */
[----:B------:R-:W-:Y:S01]  /*1a30*/  FMUL.FTZ R95, R246, R95 ;  /* 0x0000005ff65f7220 */ /* 0x000fe20000410000 */
[----:B------:R-:W-:Y:S01]  /*1a40*/  FADD.FTZ R117, R96, R117 ;  /* 0x0000007560757221 */ /* 0x000fe20000010000 */
[----:B------:R-:W-:Y:S01]  /*1a50*/  FADD.FTZ R115, R97, R115 ;  /* 0x0000007361737221 */ /* 0x000fe20000010000 */
[----:B------:R-:W-:Y:S01]  /*1a60*/  FADD.FTZ R114, R166, R114 ;  /* 0x00000072a6727221 */ /* 0x000fe20000010000 */
[-C--:B------:R-:W-:Y:S01]  /*1a70*/  FFMA.FTZ R113, R193, R166.reuse, R113 ;  /* 0x000000a6c1717223 */ /* 0x080fe20000010071 */
[----:B------:R-:W-:Y:S01]  /*1a80*/  FMUL.FTZ R166, R240, R166 ;  /* 0x000000a6f0a67220 */ /* 0x000fe20000410000 */
[----:B------:R-:W-:Y:S01]  /*1a90*/  SHF.L.U32 R160, R150, 0x10, RZ ;  /* 0x0000001096a07819 */ /* 0x000fe200000006ff */
[----:B------:R-:W-:Y:S01]  /*1aa0*/  FMUL.FTZ R150, R239, R152 ;  /* 0x00000098ef967220 */ /* 0x000fe20000410000 */
[----:B------:R-:W-:Y:S01]  /*1ab0*/  FMUL.FTZ R151, R177, R151 ;  /* 0x00000097b1977220 */ /* 0x000fe20000410000 */
[----:B------:R-:W-:-:S02]  /*1ac0*/  FADD.FTZ R125, R161, R125 ;  /* 0x0000007da17d7221 */ /* 0x000fc40000010000 */
[----:B------:R-:W-:Y:S01]  /*1ad0*/  FADD.FTZ R13, R160, R13 ;  /* 0x0000000da00d7221 */ /* 0x000fe20000010000 */
[-C--:B------:R-:W-:Y:S01]  /*1ae0*/  FFMA.FTZ R0, R159, R160.reuse, R0 ;  /* 0x000000a09f007223 */ /* 0x080fe20000010000 */
[----:B------:R-:W-:Y:S01]  /*1af0*/  FMUL.FTZ R160, R227, R160 ;  /* 0x000000a0e3a07220 */ /* 0x000fe20000410000 */
[----:B------:R-:W-:Y:S01]  /*1b00*/  FADD.FTZ R16, R163, R16 ;  /* 0x00000010a3107221 */ /* 0x000fe20000010000 */
[----:B------:R-:W-:Y:S01]  /*1b10*/  FADD.FTZ R14, R152, R14 ;  /* 0x0000000e980e7221 */ /* 0x000fe20000010000 */
[----:B------:R-:W-:Y:S01]  /*1b20*/  FFMA.FTZ R2, R151, R152, R2 ;  /* 0x0000009897027223 */ /* 0x000fe20000010002 */
[----:B------:R-:W-:Y:S01]  /*1b30*/  FADD.FTZ R15, R165, R15 ;  /* 0x0000000fa50f7221 */ /* 0x000fe20000010000 */
[----:B------:R-:W-:Y:S01]  /*1b40*/  FMUL.FTZ R152, R177, R100 ;  /* 0x00000064b1987220 */ /* 0x000fe20000410000 */
[----:B------:R-:W-:-:S03]  /*1b50*/  FADD.FTZ R18, R153, R18 ;  /* 0x0000001299127221 */ /* 0x000fc60000010000 */
[-C--:B------:R-:W-:Y:S01]  /*1b60*/  FFMA.FTZ R6, R152, R153.reuse, R6 ;  /* 0x0000009998067223 */ /* 0x080fe20000010006 */
[----:B------:R-:W-:Y:S01]  /*1b70*/  FMUL.FTZ R153, R222, R153 ;  /* 0x00000099de997220 */ /* 0x000fe20000410000 */
[----:B------:R-:W-:Y:S01]  /*1b80*/  SHF.R.U32.HI R149, RZ, 0x10, R149 ;  /* 0x00000010ff957819 */ /* 0x000fe20000011695 */
[C---:B------:R-:W-:Y:S01]  /*1b90*/  FMUL.FTZ R154, R177.reuse, R154 ;  /* 0x0000009ab19a7220 */ /* 0x040fe20000410000 */
[----:B------:R-:W-:Y:S02]  /*1ba0*/  FMUL.FTZ R101, R177, R101 ;  /* 0x00000065b1657220 */ /* 0x000fe40000410000 */
[----:B------:R-:W-:Y:S01]  /*1bb0*/  SHF.L.U32 R149, R149, 0x10, RZ ;  /* 0x0000001095957819 */ /* 0x000fe200000006ff */
[----:B------:R-:W-:Y:S01]  /*1bc0*/  FMUL.FTZ R100, R220, R242 ;  /* 0x000000f2dc647220 */ /* 0x000fe20000410000 */
[----:B------:R-:W-:-:S03]  /*1bd0*/  FMUL.FTZ R99, R177, R99 ;  /* 0x00000063b1637220 */ /* 0x000fc60000410000 */
[----:B------:R-:W-:Y:S01]  /*1be0*/  FADD.FTZ R19, R149, R19 ;  /* 0x0000001395137221 */ /* 0x000fe20000010000 */
[-C--:B------:R-:W-:Y:S01]  /*1bf0*/  FFMA.FTZ R7, R101, R149.reuse, R7 ;  /* 0x0000009565077223 */ /* 0x080fe20000010007 */
[----:B------:R-:W-:Y:S01]  /*1c00*/  FMUL.FTZ R149, R219, R149 ;  /* 0x00000095db957220 */ /* 0x000fe20000410000 */
[C---:B------:R-:W-:Y:S01]  /*1c10*/  FMUL.FTZ R88, R177.reuse, R88 ;  /* 0x00000058b1587220 */ /* 0x040fe20000410000 */
[C---:B------:R-:W-:Y:S01]  /*1c20*/  FMUL.FTZ R103, R177.reuse, R103 ;  /* 0x00000067b1677220 */ /* 0x040fe20000410000 */
[C---:B------:R-:W-:Y:S01]  /*1c30*/  FMUL.FTZ R102, R177.reuse, R102 ;  /* 0x00000066b1667220 */ /* 0x040fe20000410000 */
[----:B--2---:R-:W-:Y:S01]  /*1c40*/  MOV R194, R156 ;  /* 0x0000009c00c27202 */ /* 0x004fe20000000f00 */
[--C-:B------:R-:W-:Y:S01]  /*1c50*/  IMAD.MOV.U32 R224, RZ, RZ, R157.reuse ;  /* 0x000000ffffe07224 */ /* 0x100fe200078e009d */
[--C-:B------:R-:W-:Y:S02]  /*1c60*/  SHF.R.U64 R156, R156, 0x10, R157.reuse ;  /* 0x000000109c9c7819 */ /* 0x100fe4000000129d */
[----:B------:R-:W-:Y:S01]  /*1c70*/  SHF.R.U32.HI R157, RZ, 0x10, R157 ;  /* 0x00000010ff9d7819 */ /* 0x000fe2000001169d */
[----:B---3--:R-:W-:Y:S01]  /*1c80*/  FMUL.FTZ R233, R90, R233 ;  /* 0x000000e95ae97220 */ /* 0x008fe20000410000 */
[----:B------:R-:W-:-:S04]  /*1c90*/  FMUL.FTZ R90, R177, R237 ;  /* 0x000000edb15a7220 */ /* 0x000fc80000410000 */
[-C--:B------:R-:W-:Y:S01]  /*1ca0*/  FFMA.FTZ R136, R90, R196.reuse, R136 ;  /* 0x000000c45a887223 */ /* 0x080fe20000010088 */
[----:B----4-:R-:W-:Y:S01]  /*1cb0*/  FMUL.FTZ R155, R205, R196 ;  /* 0x000000c4cd9b7220 */ /* 0x010fe20000410000 */
[----:B------:R-:W-:Y:S01]  /*1cc0*/  FMUL.FTZ R196, R177, R84 ;  /* 0x00000054b1c47220 */ /* 0x000fe20000410000 */
[----:B------:R-:W-:-:S03]  /*1cd0*/  FADD.FTZ R82, RZ, R233 ;  /* 0x000000e9ff527221 */ /* 0x000fc60000010000 */
[----:B------:R-:W-:Y:S01]  /*1ce0*/  FFMA.FTZ R120, R196, R167, R120 ;  /* 0x000000a7c4787223 */ /* 0x000fe20000010078 */
[----:B------:R-:W-:Y:S01]  /*1cf0*/  FMUL.FTZ R167, R177, R83 ;  /* 0x00000053b1a77220 */ /* 0x000fe20000410000 */
[----:B------:R-:W-:Y:S01]  /*1d00*/  FFMA.FTZ R83, R148, R233, RZ ;  /* 0x000000e994537223 */ /* 0x000fe200000100ff */
[----:B------:R-:W-:-:S03]  /*1d10*/  FADD.FTZ R82, R82, R231 ;  /* 0x000000e752527221 */ /* 0x000fc60000010000 */
[----:B------:R-:W-:Y:S01]  /*1d20*/  FFMA.FTZ R83, R234, R231, R83 ;  /* 0x000000e7ea537223 */ /* 0x000fe20000010053 */
[----:B------:R-:W-:-:S03]  /*1d30*/  FADD.FTZ R85, R82, R229 ;  /* 0x000000e552557221 */ /* 0x000fc60000010000 */
[----:B------:R-:W-:Y:S01]  /*1d40*/  FFMA.FTZ R83, R232, R229, R83 ;  /* 0x000000e5e8537223 */ /* 0x000fe20000010053 */
[----:B------:R-:W-:Y:S01]  /*1d50*/  FADD.FTZ R82, R85, R228 ;  /* 0x000000e455527221 */ /* 0x000fe20000010000 */
[----:B------:R-:W-:Y:S02]  /*1d60*/  SHF.L.U32 R106, R157, 0x10, RZ ;  /* 0x000000109d6a7819 */ /* 0x000fe400000006ff */
[----:B------:R-:W-:Y:S01]  /*1d70*/  FFMA.FTZ R83, R230, R228, R83 ;  /* 0x000000e4e6537223 */ /* 0x000fe20000010053 */
[----:B------:R-:W-:Y:S01]  /*1d80*/  FMUL.FTZ R157, R252, R158 ;  /* 0x0000009efc9d7220 */ /* 0x000fe20000410000 */
[----:B------:R-:W-:Y:S01]  /*1d90*/  FADD.FTZ R82, R82, R155 ;  /* 0x0000009b52527221 */ /* 0x000fe20000010000 */
[----:B------:R-:W-:Y:S01]  /*1da0*/  SHF.L.U32 R105, R156, 0x10, RZ ;  /* 0x000000109c697819 */ /* 0x000fe200000006ff */
[----:B------:R-:W-:Y:S01]  /*1db0*/  FFMA.FTZ R84, R90, R155, R83 ;  /* 0x0000009b5a547223 */ /* 0x000fe20000010053 */
[----:B------:R-:W-:Y:S01]  /*1dc0*/  FMUL.FTZ R156, R177, R236 ;  /* 0x000000ecb19c7220 */ /* 0x000fe20000410000 */
[----:B------:R-:W-:-:S02]  /*1dd0*/  FADD.FTZ R82, R82, R157 ;  /* 0x0000009d52527221 */ /* 0x000fc40000010000 */
[----:B------:R-:W-:Y:S01]  /*1de0*/  FFMA.FTZ R81, R91, R157, R84 ;  /* 0x0000009d5b517223 */ /* 0x000fe20000010054 */
[----:B------:R-:W-:Y:S01]  /*1df0*/  FFMA.FTZ R132, R156, R94, R132 ;  /* 0x0000005e9c847223 */ /* 0x000fe20000010084 */
[----:B------:R-:W-:Y:S01]  /*1e00*/  SHF.L.U32 R104, R224, 0x10, RZ ;  /* 0x00000010e0687819 */ /* 0x000fe200000006ff */
[C---:B------:R-:W-:Y:S01]  /*1e10*/  FMUL.FTZ R94, R177.reuse, R87 ;  /* 0x00000057b15e7220 */ /* 0x040fe20000410000 */
[----:B------:R-:W-:Y:S01]  /*1e20*/  FMUL.FTZ R224, R250, R164 ;  /* 0x000000a4fae07220 */ /* 0x000fe20000410000 */
[----:B------:R-:W-:Y:S01]  /*1e30*/  FADD.FTZ R83, R82, R223 ;  /* 0x000000df52537221 */ /* 0x000fe20000010000 */
[----:B------:R-:W-:Y:S01]  /*1e40*/  FMUL.FTZ R158, R177, R235 ;  /* 0x000000ebb19e7220 */ /* 0x000fe20000410000 */
[----:B------:R-:W-:Y:S01]  /*1e50*/  FFMA.FTZ R81, R156, R223, R81 ;  /* 0x000000df9c517223 */ /* 0x000fe20000010051 */
[-C--:B------:R-:W-:Y:S01]  /*1e60*/  FFMA.FTZ R128, R94, R206.reuse, R128 ;  /* 0x000000ce5e807223 */ /* 0x080fe20000010080 */
[----:B------:R-:W-:Y:S01]  /*1e70*/  FMUL.FTZ R206, R249, R206 ;  /* 0x000000cef9ce7220 */ /* 0x000fe20000410000 */
[----:B------:R-:W-:Y:S01]  /*1e80*/  FADD.FTZ R83, R83, R224 ;  /* 0x000000e053537221 */ /* 0x000fe20000010000 */
[----:B------:R-:W-:Y:S01]  /*1e90*/  FFMA.FTZ R85, R158, R224, R81 ;  /* 0x000000e09e557223 */ /* 0x000fe20000010051 */
[----:B------:R-:W-:-:S02]  /*1ea0*/  FMUL.FTZ R205, R177, R89 ;  /* 0x00000059b1cd7220 */ /* 0x000fc40000410000 */
[----:B------:R-:W-:Y:S01]  /*1eb0*/  FADD.FTZ R81, R83, R206 ;  /* 0x000000ce53517221 */ /* 0x000fe20000010000 */
[----:B------:R-:W-:Y:S01]  /*1ec0*/  FFMA.FTZ R82, R94, R206, R85 ;  /* 0x000000ce5e527223 */ /* 0x000fe20000010055 */
[----:B------:R-:W-:Y:S02]  /*1ed0*/  FFMA.FTZ R130, R158, R164, R130 ;  /* 0x000000a49e827223 */ /* 0x000fe40000010082 */
[----:B------:R-:W-:Y:S01]  /*1ee0*/  FADD.FTZ R81, R81, R208 ;  /* 0x000000d051517221 */ /* 0x000fe20000010000 */
[----:B------:R-:W-:Y:S01]  /*1ef0*/  FFMA.FTZ R82, R205, R208, R82 ;  /* 0x000000d0cd527223 */ /* 0x000fe20000010052 */
[----:B------:R-:W-:Y:S02]  /*1f00*/  FMUL.FTZ R164, R177, R80 ;  /* 0x00000050b1a47220 */ /* 0x000fe40000410000 */
[----:B------:R-:W-:Y:S01]  /*1f10*/  FADD.FTZ R80, R81, R210 ;  /* 0x000000d251507221 */ /* 0x000fe20000010000 */
[----:B------:R-:W-:Y:S01]  /*1f20*/  FFMA.FTZ R82, R207, R210, R82 ;  /* 0x000000d2cf527223 */ /* 0x000fe20000010052 */
[----:B------:R-:W-:-:S02]  /*1f30*/  IMAD.U32 R107, R194, 0x10000, RZ ;  /* 0x00010000c26b7824 */ /* 0x000fc400078e00ff */
[----:B------:R-:W-:Y:S01]  /*1f40*/  FMUL.FTZ R194, R177, R93 ;  /* 0x0000005db1c27220 */ /* 0x000fe20000410000 */
[----:B------:R-:W-:Y:S01]  /*1f50*/  FADD.FTZ R80, R80, R95 ;  /* 0x0000005f50507221 */ /* 0x000fe20000010000 */
[----:B------:R-:W-:Y:S02]  /*1f60*/  FFMA.FTZ R83, R209, R95, R82 ;  /* 0x0000005fd1537223 */ /* 0x000fe40000010052 */
[-C--:B------:R-:W-:Y:S01]  /*1f70*/  FFMA.FTZ R118, R194, R96.reuse, R118 ;  /* 0x00000060c2767223 */ /* 0x080fe20000010076 */
[----:B------:R-:W-:Y:S01]  /*1f80*/  FMUL.FTZ R96, R244, R96 ;  /* 0x00000060f4607220 */ /* 0x000fe20000410000 */
[----:B------:R-:W-:Y:S01]  /*1f90*/  FADD.FTZ R81, R80, R195 ;  /* 0x000000c350517221 */ /* 0x000fe20000010000 */
[----:B------:R-:W-:Y:S01]  /*1fa0*/  FFMA.FTZ R83, R196, R195, R83 ;  /* 0x000000c3c4537223 */ /* 0x000fe20000010053 */
[-C--:B------:R-:W-:Y:S01]  /*1fb0*/  FFMA.FTZ R116, R167, R97.reuse, R116 ;  /* 0x00000061a7747223 */ /* 0x080fe20000010074 */
[----:B------:R-:W-:Y:S01]  /*1fc0*/  FMUL.FTZ R97, R241, R97 ;  /* 0x00000061f1617220 */ /* 0x000fe20000410000 */
[----:B------:R-:W-:Y:S01]  /*1fd0*/  FADD.FTZ R80, R81, R96 ;  /* 0x0000006051507221 */ /* 0x000fe20000010000 */
[----:B------:R-:W-:-:S03]  /*1fe0*/  FFMA.FTZ R82, R194, R96, R83 ;  /* 0x00000060c2527223 */ /* 0x000fc60000010053 */
        /* <DEDUP_REMOVED lines=18> */
[----:B------:R-:W-:Y:S02]  /*2110*/  FMUL.FTZ R98, R221, R243 ;  /* 0x000000f3dd627220 */ /* 0x000fe40000410000 */
        /* <DEDUP_REMOVED lines=20> */
[----:B------:R-:W-:Y:S01]  /*2260*/  UMOV UR4, 0xffffffff ;  /* 0xffffffff00047882 */ /* 0x000fe20000000000 */
        /* <DEDUP_REMOVED lines=32> */
.L_x_5584:
[----:B------:R-:W3:Y:S01]  /*2470*/  S2R R84, SR_TID.X ;  /* 0x0000000000547919 */ /* 0x000ee20000002100 */
[----:B------:R-:W-:Y:S01]  /*2480*/  LOP3.LUT P4, RZ, R191, 0xff, RZ, 0xc0, !PT ;  /* 0x000000ffbfff7812 */ /* 0x000fe2000788c0ff */
[----:B01----:R-:W-:Y:S01]  /*2490*/  FADD.FTZ R80, R80, R83 ;  /* 0x0000005350507221 */ /* 0x003fe20000010000 */
[----:B--2---:R-:W-:Y:S01]  /*24a0*/  FADD.FTZ R81, R81, R82 ;  /* 0x0000005251517221 */ /* 0x004fe20000010000 */
[----:B------:R-:W-:Y:S10]  /*24b0*/  @P1 BRA `(.L_x_5572) ;  /* 0x0000000000241947 */ /* 0x000ff40003800000 */
[----:B------:R-:W0:Y:S01]  /*24c0*/  S2UR UR5, SR_CgaCtaId ;  /* 0x00000000000579c3 */ /* 0x000e220000008800 */
[----:B---3--:R-:W-:Y:S01]  /*24d0*/  SHF.R.U32.HI R82, RZ, 0x5, R84 ;  /* 0x00000005ff527819 */ /* 0x008fe20000011654 */
[----:B------:R-:W-:-:S03]  /*24e0*/  UMOV UR4, 0x400 ;  /* 0x0000040000047882 */ /* 0x000fc60000000000 */
[----:B------:R-:W-:-:S04]  /*24f0*/  LOP3.LUT R83, R82, 0x7fffff8, RZ, 0xc0, !PT ;  /* 0x07fffff852537812 */ /* 0x000fc800078ec0ff */
[----:B------:R-:W-:-:S04]  /*2500*/  @!P4 IADD3 R83, R83, 0x8, RZ ;  /* 0x000000085353c810 */ /* 0x000fc80007ffe0ff */
[----:B------:R-:W-:Y:S01]  /*2510*/  LOP3.LUT R82, R83, 0x7, R82, 0xf8, !PT ;  /* 0x0000000753527812 */ /* 0x000fe200078ef852 */
[----:B0-----:R-:W-:-:S06]  /*2520*/  ULEA UR4, UR5, UR4, 0x18 ;  /* 0x0000000405047291 */ /* 0x001fcc000f8ec03f */
[----:B------:R-:W-:-:S05]  /*2530*/  LEA R82, R82, UR4, 0x3 ;  /* 0x0000000452527c11 */ /* 0x000fca000f8e18ff */
[----:B------:R0:W-:Y:S02]  /*2540*/  STS.64 [R82+0x7000], R80 ;  /* 0x0070005052007388 */ /* 0x0001e40000000a00 */
.L_x_5572:
[----:B------:R-:W-:Y:S05]  /*2550*/  WARPSYNC.ALL ;  /* 0x0000000000007948 */ /* 0x000fea0003800000 */
[----:B------:R-:W1:Y:S08]  /*2560*/  S2UR UR5, SR_CgaCtaId ;  /* 0x00000000000579c3 */ /* 0x000e700000008800 */
[----:B------:R-:W-:Y:S01]  /*2570*/  BAR.SYNC.DEFER_BLOCKING 0x0 ;  /* 0x0000000000007b1d */ /* 0x000fe20000010000 */
[----:B0--3--:R-:W-:-:S02]  /*2580*/  SHF.R.U32.HI R80, RZ, 0x5, R84 ;  /* 0x00000005ff507819 */ /* 0x009fc40000011654 */
[----:B------:R-:W-:Y:S02]  /*2590*/  SHF.L.U32 R235, R187, 0x3, RZ ;  /* 0x00000003bbeb7819 */ /* 0x000fe400000006ff */
[----:B------:R-:W-:Y:S01]  /*25a0*/  LOP3.LUT R80, R80, 0x7fffff8, RZ, 0xc0, !PT ;  /* 0x07fffff850507812 */ /* 0x000fe200078ec0ff */
[----:B------:R-:W-:Y:S01]  /*25b0*/  UMOV UR4, 0x400 ;  /* 0x0000040000047882 */ /* 0x000fe20000000000 */
[----:B------:R-:W-:-:S03]  /*25c0*/  SHF.R.U32.HI R191, RZ, 0x1d, R187 ;  /* 0x0000001dffbf7819 */ /* 0x000fc600000116bb */
[----:B------:R-:W-:Y:S01]  /*25d0*/  @!P4 VIADD R80, R80, 0x8 ;  /* 0x000000085050c836 */ /* 0x000fe20000000000 */
[----:B-1----:R-:W-:-:S06]  /*25e0*/  ULEA UR4, UR5, UR4, 0x18 ;  /* 0x0000000405047291 */ /* 0x002fcc000f8ec03f */
[----:B------:R-:W-:-:S05]  /*25f0*/  LEA R106, R80, UR4, 0x3 ;  /* 0x00000004506a7c11 */ /* 0x000fca000f8e18ff */
[----:B------:R-:W0:Y:S02]  /*2600*/  LDS.128 R84, [R106+0x7000] ;  /* 0x007000006a547984 */ /* 0x000e240000000c00 */
[----:B0-----:R-:W-:Y:S01]  /*2610*/  FADD.FTZ R81, RZ, R84 ;  /* 0x00000054ff517221 */ /* 0x001fe20000010000 */
[----:B------:R-:W-:-:S03]  /*2620*/  FADD.FTZ R84, RZ, R85 ;  /* 0x00000055ff547221 */ /* 0x000fc60000010000 */
[----:B------:R-:W-:Y:S01]  /*2630*/  FADD.FTZ R107, R86, R81 ;  /* 0x00000051566b7221 */ /* 0x000fe20000010000 */
[----:B------:R-:W-:Y:S01]  /*2640*/  FADD.FTZ R84, R87, R84 ;  /* 0x0000005457547221 */ /* 0x000fe20000010000 */
[----:B------:R-:W0:Y:S02]  /*2650*/  LDS.128 R80, [R106+0x7010] ;  /* 0x007010006a507984 */ /* 0x000e240000000c00 */
[----:B0-----:R-:W-:Y:S01]  /*2660*/  FADD.FTZ R107, R107, R80 ;  /* 0x000000506b6b7221 */ /* 0x001fe20000010000 */
        /* <DEDUP_REMOVED lines=11> */
[----:B------:R-:W-:-:S04]  /*2720*/  IADD3 R84, P1, R235, UR14, RZ ;  /* 0x0000000eeb547c10 */ /* 0x000fc8000ff3e0ff */
[----:B------:R-:W-:-:S06]  /*2730*/  IADD3.X R85, R191, UR15, RZ, P1, !PT ;  /* 0x0000000fbf557c10 */ /* 0x000fcc0008ffe4ff */
[----:B------:R-:W2:Y:S01]  /*2740*/  LDG.E.64 R84, desc[UR6][R84.64] ;  /* 0x0000000654547981 */ /* 0x000ea2000c1e1b00 */
[----:B------:R-:W-:Y:S01]  /*2750*/  FADD.FTZ R82, R82, R87 ;  /* 0x0000005752527221 */ /* 0x000fe20000010000 */
[----:B------:R-:W-:Y:S01]  /*2760*/  FADD.FTZ R80, R83, R80 ;  /* 0x0000005053507221 */ /* 0x000fe20000010000 */
[----:B------:R-:W-:Y:S02]  /*2770*/  ISETP.NE.U32.AND P1, PT, R146, RZ, PT ;  /* 0x000000ff9200720c */ /* 0x000fe40003f25070 */
[----:B------:R-:W-:Y:S01]  /*2780*/  FMUL.FTZ R82, R82, UR12 ;  /* 0x0000000c52527c20 */ /* 0x000fe20008410000 */
[----:B------:R-:W-:Y:S01]  /*2790*/  FMUL.FTZ R107, R80, UR12 ;  /* 0x0000000c506b7c20 */ /* 0x000fe20008410000 */
[----:B------:R-:W-:Y:S02]  /*27a0*/  ISETP.NE.AND.EX P1, PT, R147, RZ, PT, P1 ;  /* 0x000000ff9300720c */ /* 0x000fe40003f25310 */
[----:B------:R-:W-:Y:S02]  /*27b0*/  ISETP.NE.U32.AND P3, PT, RZ, UR16, PT ;  /* 0x00000010ff007c0c */ /* 0x000fe4000bf65070 */
[----:B------:R-:W-:-:S02]  /*27c0*/  FSEL R106, R82, RZ, !P2 ;  /* 0x000000ff526a7208 */ /* 0x000fc40005000000 */
[----:B------:R-:W-:Y:S02]  /*27d0*/  ISETP.NE.U32.AND P2, PT, RZ, UR16, PT ;  /* 0x00000010ff007c0c */ /* 0x000fe4000bf45070 */
[----:B------:R-:W-:Y:S01]  /*27e0*/  ISETP.NE.AND.EX P3, PT, RZ, UR17, PT, P3 ;  /* 0x00000011ff007c0c */ /* 0x000fe2000bf65330 */
[-CC-:B------:R-:W-:Y:S01]  /*27f0*/  FFMA.FTZ R148, R148, R107.reuse, R106.reuse ;  /* 0x0000006b94947223 */ /* 0x180fe2000001006a */
[-CC-:B------:R-:W-:Y:S01]  /*2800*/  FFMA.FTZ R234, R234, R107.reuse, R106.reuse ;  /* 0x0000006beaea7223 */ /* 0x180fe2000001006a */
[-CC-:B------:R-:W-:Y:S01]  /*2810*/  FFMA.FTZ R232, R232, R107.reuse, R106.reuse ;  /* 0x0000006be8e87223 */ /* 0x180fe2000001006a */
[----:B------:R-:W-:Y:S01]  /*2820*/  ISETP.NE.AND.EX P2, PT, RZ, UR17, PT, P2 ;  /* 0x00000011ff007c0c */ /* 0x000fe2000bf45320 */
        /* <DEDUP_REMOVED lines=9> */
[----:B-----5:R-:W-:Y:S01]  /*28c0*/  @P1 FADD.FTZ R147, R48, R147 ;  /* 0x0000009330931221 */ /* 0x020fe20000010000 */
[----:B------:R-:W-:Y:S01]  /*28d0*/  @P1 FADD.FTZ R148, R49, R148 ;  /* 0x0000009431941221 */ /* 0x000fe20000010000 */
[----:B------:R-:W-:Y:S01]  /*28e0*/  @P1 FADD.FTZ R229, R50, R229 ;  /* 0x000000e532e51221 */ /* 0x000fe20000010000 */
[----:B------:R-:W-:Y:S01]  /*28f0*/  @P1 FADD.FTZ R228, R51, R228 ;  /* 0x000000e433e41221 */ /* 0x000fe20000010000 */
[C---:B------:R-:W-:Y:S01]  /*2900*/  @P2 LEA R86, P5, R187.reuse, UR16, 0x4 ;  /* 0x00000010bb562c11 */ /* 0x040fe2000f8a20ff */
[--C-:B------:R-:W-:Y:S01]  /*2910*/  FFMA.FTZ R90, R90, R107, R106.reuse ;  /* 0x0000006b5a5a7223 */ /* 0x100fe2000001006a */
[C---:B------:R-:W-:Y:S01]  /*2920*/  SEL R81, R148.reuse, R77, P3 ;  /* 0x0000004d94517207 */ /* 0x040fe20001800000 */
[-C--:B------:R-:W-:Y:S01]  /*2930*/  FMUL.FTZ R148, R148, R162.reuse ;  /* 0x000000a294947220 */ /* 0x080fe20000410000 */
[----:B------:R-:W-:Y:S01]  /*2940*/  @P2 LEA.HI.X R87, R187, UR17, RZ, 0x4, P5 ;  /* 0x00000011bb572c11 */ /* 0x000fe2000a8f24ff */
[C---:B------:R-:W-:Y:S01]  /*2950*/  FMUL.FTZ R187, R147.reuse, R162 ;  /* 0x000000a293bb7220 */ /* 0x040fe20000410000 */
[----:B------:R-:W-:Y:S01]  /*2960*/  SEL R80, R147, R76, P3 ;  /* 0x0000004c93507207 */ /* 0x000fe20001800000 */
[C---:B------:R-:W-:Y:S01]  /*2970*/  FMUL.FTZ R147, R228.reuse, R162 ;  /* 0x000000a2e4937220 */ /* 0x040fe20000410000 */
[----:B------:R-:W-:Y:S01]  /*2980*/  SEL R82, R229, R78, P3 ;  /* 0x0000004ee5527207 */ /* 0x000fe20001800000 */
[----:B------:R-:W-:Y:S01]  /*2990*/  FMUL.FTZ R230, R213, R148 ;  /* 0x00000094d5e67220 */ /* 0x000fe20000410000 */
[----:B------:R-:W-:Y:S01]  /*29a0*/  SEL R83, R228, R79, P3 ;  /* 0x0000004fe4537207 */ /* 0x000fe20001800000 */
[----:B------:R-:W-:Y:S01]  /*29b0*/  FMUL.FTZ R146, R229, R162 ;  /* 0x000000a2e5927220 */ /* 0x000fe20000410000 */
[-CC-:B------:R-:W-:Y:S01]  /*29c0*/  FFMA.FTZ R228, R91, R107.reuse, R106.reuse ;  /* 0x0000006b5be47223 */ /* 0x180fe2000001006a */
[----:B------:R-:W-:-:S02]  /*29d0*/  FFMA.FTZ R156, R156, R107, R106 ;  /* 0x0000006b9c9c7223 */ /* 0x000fc4000001006a */
[----:B------:R0:W-:Y:S01]  /*29e0*/  @P2 STG.E.128 desc[UR6][R86.64], R80 ;  /* 0x0000005056002986 */ /* 0x0001e2000c101d06 */
[----:B------:R-:W-:Y:S01]  /*29f0*/  FMUL.FTZ R231, R212, R146 ;  /* 0x00000092d4e77220 */ /* 0x000fe20000410000 */
[----:B------:R-:W1:Y:S01]  /*2a00*/  F2F.BF16.F32 R230, R230 ;  /* 0x000000e600e67304 */ /* 0x000e620000202000 */
[----:B------:R-:W-:Y:S01]  /*2a10*/  FADD.FTZ R228, R157, -R228 ;  /* 0x800000e49de47221 */ /* 0x000fe20000010000 */
[----:B------:R-:W-:-:S03]  /*2a20*/  FADD.FTZ R156, R223, -R156 ;  /* 0x8000009cdf9c7221 */ /* 0x000fc60000010000 */
[C---:B------:R-:W-:Y:S01]  /*2a30*/  FMUL.FTZ R228, R177.reuse, R228 ;  /* 0x000000e4b1e47220 */ /* 0x040fe20000410000 */
[----:B------:R-:W-:Y:S02]  /*2a40*/  FMUL.FTZ R157, R177, R156 ;  /* 0x0000009cb19d7220 */ /* 0x000fe40000410000 */
[----:B------:R-:W-:Y:S01]  /*2a50*/  F2F.BF16.F32 R231, R231 ;  /* 0x000000e700e77304 */ /* 0x000fe20000202000 */
[----:B------:R-:W-:Y:S01]  /*2a60*/  @P1 FADD.FTZ R228, R53, R228 ;  /* 0x000000e435e41221 */ /* 0x000fe20000010000 */
[----:B------:R-:W-:Y:S01]  /*2a70*/  @P1 FADD.FTZ R157, R54, R157 ;  /* 0x0000009d369d1221 */ /* 0x000fe20000010000 */
[----:B0-----:R-:W-:Y:S01]  /*2a80*/  FMUL.FTZ R86, R211, R147 ;  /* 0x00000093d3567220 */ /* 0x001fe20000410000 */
[----:B-1----:R-:W-:Y:S01]  /*2a90*/  IMAD.WIDE.U32 R80, R230, 0x10000, RZ ;  /* 0x00010000e6507825 */ /* 0x002fe200078e00ff */
[----:B------:R-:W-:-:S03]  /*2aa0*/  IADD3 R82, P5, R235, UR18, RZ ;  /* 0x00000012eb527c10 */ /* 0x000fc6000ffbe0ff */
[----:B------:R-:W-:Y:S01]  /*2ab0*/  FFMA.FTZ R87, R158, R107, R106 ;  /* 0x0000006b9e577223 */ /* 0x000fe2000001006a */
[----:B------:R0:W1:Y:S03]  /*2ac0*/  F2F.BF16.F32 R83, R86 ;  /* 0x0000005600537304 */ /* 0x0000660000202000 */
[----:B------:R-:W-:-:S04]  /*2ad0*/  FADD.FTZ R224, R224, -R87 ;  /* 0x80000057e0e07221 */ /* 0x000fc80000010000 */
[----:B------:R-:W-:Y:S01]  /*2ae0*/  FMUL.FTZ R224, R177, R224 ;  /* 0x000000e0b1e07220 */ /* 0x000fe20000410000 */
[----:B0-----:R-:W-:Y:S01]  /*2af0*/  FADD.FTZ R86, R155, -R90 ;  /* 0x8000005a9b567221 */ /* 0x001fe20000010000 */
[----:B-1----:R-:W-:Y:S02]  /*2b00*/  SHF.L.U32 R83, R83, 0x10, RZ ;  /* 0x0000001053537819 */ /* 0x002fe400000006ff */
[----:B------:R-:W-:Y:S02]  /*2b10*/  @P1 FADD.FTZ R224, R55, R224 ;  /* 0x000000e037e01221 */ /* 0x000fe40000010000 */
[----:B------:R-:W-:Y:S02]  /*2b20*/  LOP3.LUT R81, R81, R83, R231, 0xfe, !PT ;  /* 0x0000005351517212 */ /* 0x000fe400078efee7 */
[----:B------:R-:W-:Y:S02]  /*2b30*/  IADD3.X R83, R191, UR19, RZ, P5, !PT ;  /* 0x00000013bf537c10 */ /* 0x000fe4000affe4ff */
[----:B------:R-:W-:-:S02]  /*2b40*/  @P2 LEA R90, P5, R183, UR16, 0x4 ;  /* 0x00000010b75a2c11 */ /* 0x000fc4000f8a20ff */
[----:B------:R-:W-:Y:S02]  /*2b50*/  SHF.R.U32.HI R191, RZ, 0x1d, R183 ;  /* 0x0000001dffbf7819 */ /* 0x000fe400000116b7 */
[----:B------:R-:W-:Y:S01]  /*2b60*/  @P2 LEA.HI.X R91, R183, UR17, RZ, 0x4, P5 ;  /* 0x00000011b75b2c11 */ /* 0x000fe2000a8f24ff */
[-C--:B------:R-:W-:Y:S01]  /*2b70*/  FMUL.FTZ R155, R228, R162.reuse ;  /* 0x000000a2e49b7220 */ /* 0x080fe20000410000 */
[----:B------:R-:W-:-:S03]  /*2b80*/  FMUL.FTZ R156, R157, R162 ;  /* 0x000000a29d9c7220 */ /* 0x000fc60000410000 */
[----:B------:R-:W-:-:S06]  /*2b90*/  FMUL.FTZ R223, R203, R155 ;  /* 0x0000009bcbdf7220 */ /* 0x000fcc0000410000 */
[----:B------:R-:W-:Y:S01]  /*2ba0*/  F2F.BF16.F32 R223, R223 ;  /* 0x000000df00df7304 */ /* 0x000fe20000202000 */
[-CC-:B------:R-:W-:Y:S01]  /*2bb0*/  FFMA.FTZ R205, R205, R107.reuse, R106.reuse ;  /* 0x0000006bcdcd7223 */ /* 0x180fe2000001006a */
[----:B------:R-:W-:-:S03]  /*2bc0*/  FFMA.FTZ R207, R207, R107, R106 ;  /* 0x0000006bcfcf7223 */ /* 0x000fc6000001006a */
[----:B------:R-:W-:Y:S01]  /*2bd0*/  FADD.FTZ R208, R208, -R205 ;  /* 0x800000cdd0d07221 */ /* 0x000fe20000010000 */
[----:B------:R-:W-:-:S03]  /*2be0*/  FADD.FTZ R210, R210, -R207 ;  /* 0x800000cfd2d27221 */ /* 0x000fc60000010000 */
[----:B------:R-:W-:Y:S01]  /*2bf0*/  FMUL.FTZ R208, R177, R208 ;  /* 0x000000d0b1d07220 */ /* 0x000fe20000410000 */
[----:B------:R-:W-:-:S03]  /*2c00*/  SHF.L.U32 R205, R179, 0x3, RZ ;  /* 0x00000003b3cd7819 */ /* 0x000fc600000006ff */
[----:B------:R-:W-:Y:S01]  /*2c10*/  @P1 FADD.FTZ R208, R57, R208 ;  /* 0x000000d039d01221 */ /* 0x000fe20000010000 */
[----:B------:R-:W-:Y:S01]  /*2c20*/  SHF.R.U32.HI R207, RZ, 0x1d, R179 ;  /* 0x0000001dffcf7819 */ /* 0x000fe200000116b3 */
[-CC-:B------:R-:W-:Y:S01]  /*2c30*/  FFMA.FTZ R196, R196, R107.reuse, R106.reuse ;  /* 0x0000006bc4c47223 */ /* 0x180fe2000001006a */
[-CC-:B------:R-:W-:Y:S01]  /*2c40*/  FFMA.FTZ R193, R193, R107.reuse, R106.reuse ;  /* 0x0000006bc1c17223 */ /* 0x180fe2000001006a */
[-CC-:B------:R-:W-:Y:S01]  /*2c50*/  FFMA.FTZ R159, R159, R107.reuse, R106.reuse ;  /* 0x0000006b9f9f7223 */ /* 0x180fe2000001006a */
[----:B------:R-:W-:-:S03]  /*2c60*/  FFMA.FTZ R164, R164, R107, R106 ;  /* 0x0000006ba4a47223 */ /* 0x000fc6000001006a */
[----:B------:R-:W-:Y:S01]  /*2c70*/  FADD.FTZ R160, R160, -R159 ;  /* 0x8000009fa0a07221 */ /* 0x000fe20000010000 */
[----:B------:R-:W-:Y:S01]  /*2c80*/  FADD.FTZ R164, R165, -R164 ;  /* 0x800000a4a5a47221 */ /* 0x000fe20000010000 */
[----:B------:R-:W-:Y:S01]  /*2c90*/  FFMA.FTZ R151, R151, R107, R106 ;  /* 0x0000006b97977223 */ /* 0x000fe2000001006a */
[----:B--2---:R-:W-:-:S05]  /*2ca0*/  SHF.L.U32 R229, R84, 0x10, RZ ;  /* 0x0000001054e57819 */ /* 0x004fca00000006ff */
[----:B------:R-:W-:Y:S01]  /*2cb0*/  FFMA.FTZ R26, R187, R229, R26 ;  /* 0x000000e5bb1a7223 */ /* 0x000fe2000001001a */
[----:B------:R-:W-:-:S06]  /*2cc0*/  FMUL.FTZ R187, R214, R187 ;  /* 0x000000bbd6bb7220 */ /* 0x000fcc0000410000 */
[----:B------:R-:W0:Y:S02]  /*2cd0*/  F2F.BF16.F32 R187, R187 ;  /* 0x000000bb00bb7304 */ /* 0x000e240000202000 */
[----:B0-----:R-:W-:Y:S02]  /*2ce0*/  LOP3.LUT R80, R80, R187, RZ, 0xfc, !PT ;  /* 0x000000bb50507212 */ /* 0x001fe400078efcff */
[----:B------:R-:W-:Y:S01]  /*2cf0*/  SHF.L.U32 R187, R183, 0x3, RZ ;  /* 0x00000003b7bb7819 */ /* 0x000fe200000006ff */
[----:B------:R-:W-:Y:S02]  /*2d00*/  FMUL.FTZ R183, R177, R86 ;  /* 0x00000056b1b77220 */ /* 0x000fe40000410000 */
[----:B------:R0:W-:Y:S01]  /*2d10*/  STG.E.64 desc[UR6][R82.64], R80 ;  /* 0x0000005052007986 */ /* 0x0001e2000c101b06 */
[----:B------:R-:W-:Y:S01]  /*2d20*/  IADD3 R86, P5, R187, UR14, RZ ;  /* 0x0000000ebb567c10 */ /* 0x000fe2000ffbe0ff */
[----:B------:R-:W-:-:S03]  /*2d30*/  @P1 FADD.FTZ R183, R52, R183 ;  /* 0x000000b734b71221 */ /* 0x000fc60000010000 */
[----:B------:R-:W-:Y:S01]  /*2d40*/  IADD3.X R87, R191, UR15, RZ, P5, !PT ;  /* 0x0000000fbf577c10 */ /* 0x000fe2000affe4ff */
[----:B------:R-:W-:-:S05]  /*2d50*/  FMUL.FTZ R158, R183, R162 ;  /* 0x000000a2b79e7220 */ /* 0x000fca0000410000 */
[----:B------:R-:W2:Y:S01]  /*2d60*/  LDG.E.64 R86, desc[UR6][R86.64] ;  /* 0x0000000656567981 */ /* 0x000ea2000c1e1b00 */
[----:B0-----:R-:W-:Y:S01]  /*2d70*/  SEL R82, R157, R78, P3 ;  /* 0x0000004e9d527207 */ /* 0x001fe20001800000 */
[----:B------:R-:W-:Y:S01]  /*2d80*/  FMUL.FTZ R157, R224, R162 ;  /* 0x000000a2e09d7220 */ /* 0x000fe20000410000 */
[----:B------:R-:W-:Y:S02]  /*2d90*/  SEL R80, R183, R76, P3 ;  /* 0x0000004cb7507207 */ /* 0x000fe40001800000 */
[----:B------:R-:W-:Y:S02]  /*2da0*/  SEL R81, R228, R77, P3 ;  /* 0x0000004de4517207 */ /* 0x000fe40001800000 */
[----:B------:R-:W-:Y:S01]  /*2db0*/  SEL R83, R224, R79, P3 ;  /* 0x0000004fe0537207 */ /* 0x000fe20001800000 */
[----:B------:R-:W-:-:S04]  /*2dc0*/  FMUL.FTZ R228, R201, R157 ;  /* 0x0000009dc9e47220 */ /* 0x000fc80000410000 */
[----:B------:R0:W-:Y:S01]  /*2dd0*/  @P2 STG.E.128 desc[UR6][R90.64], R80 ;  /* 0x000000505a002986 */ /* 0x0001e2000c101d06 */
[----:B------:R-:W-:Y:S01]  /*2de0*/  FMUL.FTZ R224, R202, R156 ;  /* 0x0000009ccae07220 */ /* 0x000fe20000410000 */
[----:B------:R-:W1:Y:S01]  /*2df0*/  F2F.BF16.F32 R228, R228 ;  /* 0x000000e400e47304 */ /* 0x000e620000202000 */
[----:B0-----:R-:W-:-:S07]  /*2e00*/  FMUL.FTZ R90, R204, R158 ;  /* 0x0000009ecc5a7220 */ /* 0x001fce0000410000 */
[----:B------:R0:W3:Y:S01]  /*2e10*/  F2F.BF16.F32 R91, R90 ;  /* 0x0000005a005b7304 */ /* 0x0000e20000202000 */
[----:B------:R-:W-:-:S07]  /*2e20*/  IMAD.WIDE.U32 R80, R223, 0x10000, RZ ;  /* 0x00010000df507825 */ /* 0x000fce00078e00ff */
[----:B------:R-:W4:Y:S01]  /*2e30*/  F2F.BF16.F32 R224, R224 ;  /* 0x000000e000e07304 */ /* 0x000f220000202000 */
[----:B0-----:R-:W-:Y:S01]  /*2e40*/  FFMA.FTZ R90, R209, R107, R106 ;  /* 0x0000006bd15a7223 */ /* 0x001fe2000001006a */
[----:B-1----:R-:W-:Y:S01]  /*2e50*/  IMAD.U32 R83, R228, 0x10000, RZ ;  /* 0x00010000e4537824 */ /* 0x002fe200078e00ff */
[----:B------:R-:W-:Y:S02]  /*2e60*/  IADD3 R82, P5, R187, UR18, RZ ;  /* 0x00000012bb527c10 */ /* 0x000fe4000ffbe0ff */
[----:B------:R-:W-:Y:S01]  /*2e70*/  FADD.FTZ R90, R95, -R90 ;  /* 0x8000005a5f5a7221 */ /* 0x000fe20000010000 */
[----:B---3--:R-:W-:Y:S01]  /*2e80*/  LOP3.LUT R80, R80, R91, RZ, 0xfc, !PT ;  /* 0x0000005b50507212 */ /* 0x008fe200078efcff */
[----:B------:R-:W-:Y:S01]  /*2e90*/  FFMA.FTZ R91, R94, R107, R106 ;  /* 0x0000006b5e5b7223 */ /* 0x000fe2000001006a */
[C---:B------:R-:W-:Y:S01]  /*2ea0*/  FMUL.FTZ R183, R177.reuse, R210 ;  /* 0x000000d2b1b77220 */ /* 0x040fe20000410000 */
[----:B------:R-:W-:Y:S02]  /*2eb0*/  FMUL.FTZ R210, R177, R90 ;  /* 0x0000005ab1d27220 */ /* 0x000fe40000410000 */
[----:B------:R-:W-:Y:S01]  /*2ec0*/  FADD.FTZ R206, R206, -R91 ;  /* 0x8000005bcece7221 */ /* 0x000fe20000010000 */
[----:B----4-:R-:W-:-:S02]  /*2ed0*/  LOP3.LUT R81, R81, R83, R224, 0xfe, !PT ;  /* 0x0000005351517212 */ /* 0x010fc400078efee0 */
[----:B------:R-:W-:Y:S02]  /*2ee0*/  IADD3.X R83, R191, UR19, RZ, P5, !PT ;  /* 0x00000013bf537c10 */ /* 0x000fe4000affe4ff */
[----:B------:R-:W-:Y:S01]  /*2ef0*/  @P2 LEA R94, P5, R179, UR16, 0x4 ;  /* 0x00000010b35e2c11 */ /* 0x000fe2000f8a20ff */
[----:B------:R-:W-:Y:S01]  /*2f00*/  FMUL.FTZ R191, R177, R206 ;  /* 0x000000ceb1bf7220 */ /* 0x000fe20000410000 */
[----:B------:R-:W-:Y:S01]  /*2f10*/  @P1 FADD.FTZ R210, R59, R210 ;  /* 0x000000d23bd21221 */ /* 0x000fe20000010000 */
[----:B------:R-:W-:Y:S01]  /*2f20*/  @P1 FADD.FTZ R183, R58, R183 ;  /* 0x000000b73ab71221 */ /* 0x000fe20000010000 */
[----:B------:R-:W-:Y:S01]  /*2f30*/  @P2 LEA.HI.X R95, R179, UR17, RZ, 0x4, P5 ;  /* 0x00000011b35f2c11 */ /* 0x000fe2000a8f24ff */
[-C--:B------:R-:W-:Y:S01]  /*2f40*/  FMUL.FTZ R179, R208, R162.reuse ;  /* 0x000000a2d0b37220 */ /* 0x080fe20000410000 */
[----:B------:R-:W-:Y:S01]  /*2f50*/  IADD3 R90, P5, R205, UR14, RZ ;  /* 0x0000000ecd5a7c10 */ /* 0x000fe2000ffbe0ff */
[----:B------:R-:W-:Y:S01]  /*2f60*/  @P1 FADD.FTZ R191, R56, R191 ;  /* 0x000000bf38bf1221 */ /* 0x000fe20000010000 */
[----:B------:R-:W-:Y:S01]  /*2f70*/  FMUL.FTZ R187, R210, R162 ;  /* 0x000000a2d2bb7220 */ /* 0x000fe20000410000 */
[----:B------:R0:W-:Y:S01]  /*2f80*/  STG.E.64 desc[UR6][R82.64], R80 ;  /* 0x0000005052007986 */ /* 0x0001e2000c101b06 */
[----:B------:R-:W-:Y:S01]  /*2f90*/  IADD3.X R91, R207, UR15, RZ, P5, !PT ;  /* 0x0000000fcf5b7c10 */ /* 0x000fe2000affe4ff */
[----:B------:R-:W-:Y:S01]  /*2fa0*/  FMUL.FTZ R206, R199, R179 ;  /* 0x000000b3c7ce7220 */ /* 0x000fe20000410000 */
[----:B------:R-:W-:-:S04]  /*2fb0*/  FMUL.FTZ R209, R197, R187 ;  /* 0x000000bbc5d17220 */ /* 0x000fc80000410000 */
[----:B------:R-:W3:Y:S01]  /*2fc0*/  LDG.E.64 R90, desc[UR6][R90.64] ;  /* 0x000000065a5a7981 */ /* 0x000ee2000c1e1b00 */
[----:B------:R-:W1:Y:S01]  /*2fd0*/  F2F.BF16.F32 R206, R206 ;  /* 0x000000ce00ce7304 */ /* 0x000e620000202000 */
[C---:B0-----:R-:W-:Y:S01]  /*2fe0*/  SEL R82, R183.reuse, R78, P3 ;  /* 0x0000004eb7527207 */ /* 0x041fe20001800000 */
[----:B------:R-:W-:Y:S01]  /*2ff0*/  FMUL.FTZ R183, R183, R162 ;  /* 0x000000a2b7b77220 */ /* 0x000fe20000410000 */
[C---:B------:R-:W-:Y:S02]  /*3000*/  SEL R80, R191.reuse, R76, P3 ;  /* 0x0000004cbf507207 */ /* 0x040fe40001800000 */
[----:B------:R-:W-:Y:S02]  /*3010*/  SEL R81, R208, R77, P3 ;  /* 0x0000004dd0517207 */ /* 0x000fe40001800000 */
[----:B------:R-:W-:Y:S01]  /*3020*/  SEL R83, R210, R79, P3 ;  /* 0x0000004fd2537207 */ /* 0x000fe20001800000 */
[----:B------:R-:W-:Y:S01]  /*3030*/  FMUL.FTZ R191, R191, R162 ;  /* 0x000000a2bfbf7220 */ /* 0x000fe20000410000 */
[----:B------:R-:W-:Y:S01]  /*3040*/  FMUL.FTZ R208, R198, R183 ;  /* 0x000000b7c6d07220 */ /* 0x000fe20000410000 */
[----:B------:R-:W0:Y:S02]  /*3050*/  F2F.BF16.F32 R209, R209 ;  /* 0x000000d100d17304 */ /* 0x000e240000202000 */
[----:B------:R4:W-:Y:S06]  /*3060*/  @P2 STG.E.128 desc[UR6][R94.64], R80 ;  /* 0x000000505e002986 */ /* 0x0009ec000c101d06 */
[----:B------:R-:W0:Y:S01]  /*3070*/  F2F.BF16.F32 R208, R208 ;  /* 0x000000d000d07304 */ /* 0x000e220000202000 */
[----:B----4-:R-:W-:-:S07]  /*3080*/  FMUL.FTZ R94, R200, R191 ;  /* 0x000000bfc85e7220 */ /* 0x010fce0000410000 */
[----:B------:R-:W4:Y:S01]  /*3090*/  F2F.BF16.F32 R95, R94 ;  /* 0x0000005e005f7304 */ /* 0x000f220000202000 */
[----:B-1----:R-:W-:Y:S01]  /*30a0*/  IMAD.WIDE.U32 R80, R206, 0x10000, RZ ;  /* 0x00010000ce507825 */ /* 0x002fe200078e00ff */
[----:B0-----:R-:W-:Y:S02]  /*30b0*/  SHF.L.U32 R83, R209, 0x10, RZ ;  /* 0x00000010d1537819 */ /* 0x001fe400000006ff */
[----:B------:R-:W-:Y:S02]  /*30c0*/  IADD3 R82, P5, R205, UR18, RZ ;  /* 0x00000012cd527c10 */ /* 0x000fe4000ffbe0ff */
[----:B------:R-:W-:Y:S02]  /*30d0*/  LOP3.LUT R81, R81, R83, R208, 0xfe, !PT ;  /* 0x0000005351517212 */ /* 0x000fe400078efed0 */
[----:B------:R-:W-:Y:S01]  /*30e0*/  IADD3.X R83, R207, UR19, RZ, P5, !PT ;  /* 0x00000013cf537c10 */ /* 0x000fe2000affe4ff */
[----:B------:R-:W-:Y:S01]  /*30f0*/  FADD.FTZ R206, R195, -R196 ;  /* 0x800000c4c3ce7221 */ /* 0x000fe20000010000 */
[----:B------:R-:W-:-:S02]  /*3100*/  SHF.L.U32 R196, R178, 0x3, RZ ;  /* 0x00000003b2c47819 */ /* 0x000fc400000006ff */
[----:B----4-:R-:W-:Y:S01]  /*3110*/  LOP3.LUT R80, R80, R95, RZ, 0xfc, !PT ;  /* 0x0000005f50507212 */ /* 0x010fe200078efcff */
[----:B------:R-:W-:Y:S01]  /*3120*/  FFMA.FTZ R95, R194, R107, R106 ;  /* 0x0000006bc25f7223 */ /* 0x000fe2000001006a */
[----:B------:R-:W-:-:S03]  /*3130*/  SHF.R.U32.HI R195, RZ, 0x1d, R178 ;  /* 0x0000001dffc37819 */ /* 0x000fc600000116b2 */
[----:B------:R0:W-:Y:S01]  /*3140*/  STG.E.64 desc[UR6][R82.64], R80 ;  /* 0x0000005052007986 */ /* 0x0001e2000c101b06 */
[----:B------:R-:W-:Y:S01]  /*3150*/  IADD3 R94, P5, R196, UR14, RZ ;  /* 0x0000000ec45e7c10 */ /* 0x000fe2000ffbe0ff */
[----:B------:R-:W-:Y:S01]  /*3160*/  FADD.FTZ R194, R96, -R95 ;  /* 0x8000005f60c27221 */ /* 0x000fe20000010000 */
[----:B------:R-:W-:Y:S02]  /*3170*/  FFMA.FTZ R208, R167, R107, R106 ;  /* 0x0000006ba7d07223 */ /* 0x000fe4000001006a */
[----:B------:R-:W-:Y:S02]  /*3180*/  IADD3.X R95, R195, UR15, RZ, P5, !PT ;  /* 0x0000000fc35f7c10 */ /* 0x000fe4000affe4ff */
[----:B------:R-:W-:Y:S01]  /*3190*/  @P2 LEA R96, P5, R178, UR16, 0x4 ;  /* 0x00000010b2602c11 */ /* 0x000fe2000f8a20ff */
[----:B0-----:R-:W-:Y:S01]  /*31a0*/  FADD.FTZ R80, R166, -R193 ;  /* 0x800000c1a6507221 */ /* 0x001fe20000010000 */
[----:B------:R-:W-:Y:S01]  /*31b0*/  FMUL.FTZ R193, R177, R206 ;  /* 0x000000ceb1c17220 */ /* 0x000fe20000410000 */
[----:B------:R-:W-:Y:S01]  /*31c0*/  FADD.FTZ R208, R97, -R208 ;  /* 0x800000d061d07221 */ /* 0x000fe20000010000 */
[----:B------:R-:W4:Y:S01]  /*31d0*/  LDG.E.64 R94, desc[UR6][R94.64] ;  /* 0x000000065e5e7981 */ /* 0x000f22000c1e1b00 */
[----:B------:R-:W-:Y:S01]  /*31e0*/  FMUL.FTZ R206, R177, R80 ;  /* 0x00000050b1ce7220 */ /* 0x000fe20000410000 */
[----:B------:R-:W-:-:S03]  /*31f0*/  @P2 LEA.HI.X R97, R178, UR17, RZ, 0x4, P5 ;  /* 0x00000011b2612c11 */ /* 0x000fc6000a8f24ff */
[----:B------:R-:W-:Y:S01]  /*3200*/  @P1 FADD.FTZ R206, R63, R206 ;  /* 0x000000ce3fce1221 */ /* 0x000fe20000010000 */
[----:B------:R-:W-:-:S03]  /*3210*/  FMUL.FTZ R166, R177, R194 ;  /* 0x000000c2b1a67220 */ /* 0x000fc60000410000 */
[C---:B------:R-:W-:Y:S01]  /*3220*/  FMUL.FTZ R178, R206.reuse, R162 ;  /* 0x000000a2ceb27220 */ /* 0x040fe20000410000 */
[----:B------:R-:W-:-:S03]  /*3230*/  SEL R83, R206, R79, P3 ;  /* 0x0000004fce537207 */ /* 0x000fc60001800000 */
[----:B------:R-:W-:Y:S01]  /*3240*/  FMUL.FTZ R206, R188, R178 ;  /* 0x000000b2bcce7220 */ /* 0x000fe20000410000 */
[----:B------:R-:W-:Y:S01]  /*3250*/  FMUL.FTZ R167, R177, R208 ;  /* 0x000000d0b1a77220 */ /* 0x000fe20000410000 */
[----:B------:R-:W-:Y:S01]  /*3260*/  @P1 FADD.FTZ R166, R61, R166 ;  /* 0x000000a63da61221 */ /* 0x000fe20000010000 */
[----:B------:R-:W-:Y:S02]  /*3270*/  @P1 FADD.FTZ R193, R60, R193 ;  /* 0x000000c13cc11221 */ /* 0x000fe40000010000 */
[----:B------:R-:W-:Y:S01]  /*3280*/  @P1 FADD.FTZ R167, R62, R167 ;  /* 0x000000a73ea71221 */ /* 0x000fe20000010000 */
[----:B------:R-:W0:Y:S01]  /*3290*/  F2F.BF16.F32 R206, R206 ;  /* 0x000000ce00ce7304 */ /* 0x000e220000202000 */
[C---:B------:R-:W-:Y:S01]  /*32a0*/  SEL R81, R166.reuse, R77, P3 ;  /* 0x0000004da6517207 */ /* 0x040fe20001800000 */
[----:B------:R-:W-:Y:S01]  /*32b0*/  FMUL.FTZ R166, R166, R162 ;  /* 0x000000a2a6a67220 */ /* 0x000fe20000410000 */
[----:B------:R-:W-:Y:S02]  /*32c0*/  SEL R80, R193, R76, P3 ;  /* 0x0000004cc1507207 */ /* 0x000fe40001800000 */
[----:B------:R-:W-:Y:S01]  /*32d0*/  SEL R82, R167, R78, P3 ;  /* 0x0000004ea7527207 */ /* 0x000fe20001800000 */
[----:B------:R-:W-:Y:S01]  /*32e0*/  FMUL.FTZ R194, R190, R166 ;  /* 0x000000a6bec27220 */ /* 0x000fe20000410000 */
[-C--:B------:R-:W-:Y:S01]  /*32f0*/  FMUL.FTZ R193, R193, R162.reuse ;  /* 0x000000a2c1c17220 */ /* 0x080fe20000410000 */
[----:B------:R-:W-:-:S02]  /*3300*/  FMUL.FTZ R167, R167, R162 ;  /* 0x000000a2a7a77220 */ /* 0x000fc40000410000 */
[----:B------:R1:W-:Y:S01]  /*3310*/  @P2 STG.E.128 desc[UR6][R96.64], R80 ;  /* 0x0000005060002986 */ /* 0x0003e2000c101d06 */
[----:B------:R0:W1:Y:S01]  /*3320*/  F2F.BF16.F32 R207, R194 ;  /* 0x000000c200cf7304 */ /* 0x0000620000202000 */
[----:B------:R-:W-:Y:S01]  /*3330*/  FMUL.FTZ R205, R189, R167 ;  /* 0x000000a7bdcd7220 */ /* 0x000fe20000410000 */
[----:B0-----:R-:W-:Y:S01]  /*3340*/  FMUL.FTZ R194, R177, R160 ;  /* 0x000000a0b1c27220 */ /* 0x001fe20000410000 */
[----:B-1----:R-:W-:Y:S01]  /*3350*/  FMUL.FTZ R82, R192, R193 ;  /* 0x000000c1c0527220 */ /* 0x002fe20000410000 */
[----:B------:R-:W-:Y:S01]  /*3360*/  FFMA.FTZ R80, R161, R107, R106 ;  /* 0x0000006ba1507223 */ /* 0x000fe2000001006a */
[----:B------:R-:W-:Y:S01]  /*3370*/  SHF.L.U32 R83, R206, 0x10, RZ ;  /* 0x00000010ce537819 */ /* 0x000fe200000006ff */
[----:B------:R-:W-:Y:S02]  /*3380*/  FMUL.FTZ R206, R177, R164 ;  /* 0x000000a4b1ce7220 */ /* 0x000fe40000410000 */
[----:B------:R0:W1:Y:S01]  /*3390*/  F2F.BF16.F32 R97, R82 ;  /* 0x0000005200617304 */ /* 0x0000620000202000 */
[----:B------:R-:W-:Y:S01]  /*33a0*/  FADD.FTZ R96, R163, -R80 ;  /* 0x80000050a3607221 */ /* 0x000fe20000010000 */
[----:B------:R-:W-:Y:S01]  /*33b0*/  @P1 FADD.FTZ R194, R65, R194 ;  /* 0x000000c241c21221 */ /* 0x000fe20000010000 */
[----:B------:R-:W-:-:S02]  /*33c0*/  @P1 FADD.FTZ R206, R67, R206 ;  /* 0x000000ce43ce1221 */ /* 0x000fc40000010000 */
[C---:B------:R-:W-:Y:S01]  /*33d0*/  FMUL.FTZ R161, R177.reuse, R96 ;  /* 0x00000060b1a17220 */ /* 0x040fe20000410000 */
[----:B0-----:R-:W-:Y:S02]  /*33e0*/  FADD.FTZ R82, R150, -R151 ;  /* 0x8000009796527221 */ /* 0x001fe40000010000 */
[----:B------:R-:W0:Y:S01]  /*33f0*/  F2F.BF16.F32 R205, R205 ;  /* 0x000000cd00cd7304 */ /* 0x000e220000202000 */
[----:B------:R-:W-:Y:S01]  /*3400*/  FMUL.FTZ R159, R194, R162 ;  /* 0x000000a2c29f7220 */ /* 0x000fe20000410000 */
[----:B------:R-:W-:Y:S01]  /*3410*/  FMUL.FTZ R163, R177, R82 ;  /* 0x00000052b1a37220 */ /* 0x000fe20000410000 */
[----:B------:R-:W-:Y:S01]  /*3420*/  @P1 FADD.FTZ R161, R66, R161 ;  /* 0x000000a142a11221 */ /* 0x000fe20000010000 */
[----:B------:R-:W-:Y:S01]  /*3430*/  FMUL.FTZ R150, R206, R162 ;  /* 0x000000a2ce967220 */ /* 0x000fe20000410000 */
[----:B------:R-:W-:-:S04]  /*3440*/  IMAD.WIDE.U32 R80, R207, 0x10000, RZ ;  /* 0x00010000cf507825 */ /* 0x000fc800078e00ff */
[----:B------:R-:W-:Y:S01]  /*3450*/  @P1 FADD.FTZ R163, R64, R163 ;  /* 0x000000a340a31221 */ /* 0x000fe20000010000 */
[----:B------:R-:W-:Y:S01]  /*3460*/  FMUL.FTZ R96, R185, R159 ;  /* 0x0000009fb9607220 */ /* 0x000fe20000410000 */
[----:B------:R-:W-:Y:S01]  /*3470*/  FMUL.FTZ R160, R161, R162 ;  /* 0x000000a2a1a07220 */ /* 0x000fe20000410000 */
[----:B------:R-:W-:Y:S01]  /*3480*/  FMUL.FTZ R165, R182, R150 ;  /* 0x00000096b6a57220 */ /* 0x000fe20000410000 */
[----:B------:R-:W-:Y:S01]  /*3490*/  FFMA.FTZ R164, R152, R107, R106 ;  /* 0x0000006b98a47223 */ /* 0x000fe2000001006a */
[----:B------:R-:W-:Y:S01]  /*34a0*/  FMUL.FTZ R151, R163, R162 ;  /* 0x000000a2a3977220 */ /* 0x000fe20000410000 */
[----:B-1----:R-:W-:Y:S01]  /*34b0*/  LOP3.LUT R80, R80, R97, RZ, 0xfc, !PT ;  /* 0x0000006150507212 */ /* 0x002fe200078efcff */
[----:B------:R-:W-:Y:S01]  /*34c0*/  FMUL.FTZ R97, R184, R160 ;  /* 0x000000a0b8617220 */ /* 0x000fe20000410000 */
[----:B------:R-:W-:Y:S01]  /*34d0*/  F2F.BF16.F32 R96, R96 ;  /* 0x0000006000607304 */ /* 0x000fe20000202000 */
[----:B------:R-:W-:Y:S01]  /*34e0*/  FADD.FTZ R164, R153, -R164 ;  /* 0x800000a499a47221 */ /* 0x000fe20000010000 */
[----:B------:R-:W-:Y:S01]  /*34f0*/  FMUL.FTZ R153, R186, R151 ;  /* 0x00000097ba997220 */ /* 0x000fe20000410000 */
[----:B0-----:R-:W-:Y:S01]  /*3500*/  LOP3.LUT R81, R81, R83, R205, 0xfe, !PT ;  /* 0x0000005351517212 */ /* 0x001fe200078efecd */
[----:B------:R-:W-:-:S04]  /*3510*/  FFMA.FTZ R83, R154, R107, R106 ;  /* 0x0000006b9a537223 */ /* 0x000fc8000001006a */
[----:B------:R-:W0:Y:S01]  /*3520*/  F2F.BF16.F32 R165, R165 ;  /* 0x000000a500a57304 */ /* 0x000e220000202000 */
[----:B------:R-:W-:Y:S01]  /*3530*/  IADD3 R82, P5, R196, UR18, RZ ;  /* 0x00000012c4527c10 */ /* 0x000fe2000ffbe0ff */
[----:B------:R-:W-:Y:S01]  /*3540*/  FFMA.FTZ R152, R101, R107, R106 ;  /* 0x0000006b65987223 */ /* 0x000fe2000001006a */
[----:B------:R-:W-:-:S05]  /*3550*/  FADD.FTZ R154, R98, -R83 ;  /* 0x80000053629a7221 */ /* 0x000fca0000010000 */
[----:B------:R-:W1:Y:S01]  /*3560*/  F2F.BF16.F32 R97, R97 ;  /* 0x0000006100617304 */ /* 0x000e620000202000 */
[----:B------:R-:W-:Y:S01]  /*3570*/  IADD3.X R83, R195, UR19, RZ, P5, !PT ;  /* 0x00000013c3537c10 */ /* 0x000fe2000affe4ff */
[----:B------:R-:W-:Y:S01]  /*3580*/  FFMA.FTZ R99, R99, R107, R106 ;  /* 0x0000006b63637223 */ /* 0x000fe2000001006a */
[----:B------:R-:W-:-:S05]  /*3590*/  FADD.FTZ R152, R149, -R152 ;  /* 0x8000009895987221 */ /* 0x000fca0000010000 */
[----:B------:R-:W1:Y:S01]  /*35a0*/  F2F.BF16.F32 R153, R153 ;  /* 0x0000009900997304 */ /* 0x000e620000202000 */
[----:B------:R-:W-:Y:S01]  /*35b0*/  IMAD.SHL.U32 R149, R176, 0x8, RZ ;  /* 0x00000008b0957824 */ /* 0x000fe200078e00ff */
[----:B------:R1:W-:Y:S01]  /*35c0*/  STG.E.64 desc[UR6][R82.64], R80 ;  /* 0x0000005052007986 */ /* 0x0003e2000c101b06 */
[----:B------:R-:W-:Y:S01]  /*35d0*/  FADD.FTZ R196, R100, -R99 ;  /* 0x8000006364c47221 */ /* 0x000fe20000010000 */
[C---:B------:R-:W-:Y:S02]  /*35e0*/  @P2 LEA R98, P6, R176.reuse, UR16, 0x4 ;  /* 0x00000010b0622c11 */ /* 0x040fe4000f8c20ff */
[----:B0-----:R-:W-:Y:S02]  /*35f0*/  SHF.L.U32 R100, R165, 0x10, RZ ;  /* 0x00000010a5647819 */ /* 0x001fe400000006ff */
[----:B------:R-:W-:Y:S02]  /*3600*/  SHF.R.U32.HI R165, RZ, 0x1d, R176 ;  /* 0x0000001dffa57819 */ /* 0x000fe400000116b0 */
[----:B------:R-:W-:Y:S01]  /*3610*/  @P2 LEA.HI.X R99, R176, UR17, RZ, 0x4, P6 ;  /* 0x00000011b0632c11 */ /* 0x000fe2000b0f24ff */
[----:B------:R-:W-:Y:S01]  /*3620*/  FMUL.FTZ R176, R177, R154 ;  /* 0x0000009ab1b07220 */ /* 0x000fe20000410000 */
[----:B-1----:R-:W-:Y:S01]  /*3630*/  IMAD.WIDE.U32 R80, R96, 0x10000, RZ ;  /* 0x0001000060507825 */ /* 0x002fe200078e00ff */
[----:B------:R-:W-:-:S02]  /*3640*/  IADD3 R96, P5, R149, UR14, RZ ;  /* 0x0000000e95607c10 */ /* 0x000fc4000ffbe0ff */
[----:B------:R-:W-:Y:S02]  /*3650*/  SEL R82, R161, R78, P3 ;  /* 0x0000004ea1527207 */ /* 0x000fe40001800000 */
[----:B------:R-:W-:Y:S01]  /*3660*/  LOP3.LUT R101, R81, R100, R97, 0xfe, !PT ;  /* 0x0000006451657212 */ /* 0x000fe200078efe61 */
[----:B------:R-:W-:Y:S01]  /*3670*/  FMUL.FTZ R161, R177, R196 ;  /* 0x000000c4b1a17220 */ /* 0x000fe20000410000 */
[----:B------:R-:W-:Y:S01]  /*3680*/  IADD3.X R97, R165, UR15, RZ, P5, !PT ;  /* 0x0000000fa5617c10 */ /* 0x000fe2000affe4ff */
[----:B------:R-:W-:Y:S01]  /*3690*/  FMUL.FTZ R196, R177, R152 ;  /* 0x00000098b1c47220 */ /* 0x000fe20000410000 */
[----:B------:R-:W-:Y:S01]  /*36a0*/  LOP3.LUT R100, R80, R153, RZ, 0xfc, !PT ;  /* 0x0000009950647212 */ /* 0x000fe200078efcff */
[----:B------:R-:W-:Y:S01]  /*36b0*/  @P1 FADD.FTZ R176, R69, R176 ;  /* 0x000000b045b01221 */ /* 0x000fe20000010000 */
[----:B------:R-:W-:Y:S02]  /*36c0*/  SEL R80, R163, R76, P3 ;  /* 0x0000004ca3507207 */ /* 0x000fe40001800000 */
[----:B------:R-:W-:Y:S01]  /*36d0*/  SEL R81, R194, R77, P3 ;  /* 0x0000004dc2517207 */ /* 0x000fe20001800000 */
[----:B------:R-:W4:Y:S01]  /*36e0*/  LDG.E.64 R96, desc[UR6][R96.64] ;  /* 0x0000000660607981 */ /* 0x000f22000c1e1b00 */
[----:B------:R-:W-:Y:S01]  /*36f0*/  SEL R83, R206, R79, P3 ;  /* 0x0000004fce537207 */ /* 0x000fe20001800000 */
[----:B------:R-:W-:Y:S01]  /*3700*/  @P1 FADD.FTZ R196, R71, R196 ;  /* 0x000000c447c41221 */ /* 0x000fe20000010000 */
[----:B------:R-:W-:-:S03]  /*3710*/  FMUL.FTZ R153, R176, R162 ;  /* 0x000000a2b0997220 */ /* 0x000fc60000410000 */
[----:B------:R0:W-:Y:S01]  /*3720*/  @P2 STG.E.128 desc[UR6][R98.64], R80 ;  /* 0x0000005062002986 */ /* 0x0001e2000c101d06 */
[----:B------:R-:W-:Y:S01]  /*3730*/  @P1 FADD.FTZ R161, R70, R161 ;  /* 0x000000a146a11221 */ /* 0x000fe20000010000 */
[----:B------:R-:W-:Y:S01]  /*3740*/  FMUL.FTZ R154, R180, R153 ;  /* 0x00000099b49a7220 */ /* 0x000fe20000410000 */
[----:B------:R-:W-:Y:S02]  /*3750*/  SHF.L.U32 R194, R175, 0x3, RZ ;  /* 0x00000003afc27819 */ /* 0x000fe400000006ff */
[----:B------:R-:W-:Y:S01]  /*3760*/  FMUL.FTZ R152, R161, R162 ;  /* 0x000000a2a1987220 */ /* 0x000fe20000410000 */
[----:B------:R1:W-:Y:S01]  /*3770*/  F2F.BF16.F32 R206, R154 ;  /* 0x0000009a00ce7304 */ /* 0x0003e20000202000 */
[----:B0-----:R-:W-:Y:S01]  /*3780*/  FMUL.FTZ R83, R177, R164 ;  /* 0x000000a4b1537220 */ /* 0x001fe20000410000 */
[----:B------:R-:W-:Y:S01]  /*3790*/  IADD3 R80, P5, R149, UR18, RZ ;  /* 0x0000001295507c10 */ /* 0x000fe2000ffbe0ff */
[----:B------:R-:W-:Y:S02]  /*37a0*/  FMUL.FTZ R149, R196, R162 ;  /* 0x000000a2c4957220 */ /* 0x000fe40000410000 */
[----:B------:R-:W-:-:S02]  /*37b0*/  @P1 FADD.FTZ R83, R68, R83 ;  /* 0x0000005344531221 */ /* 0x000fc40000010000 */
[----:B------:R-:W-:Y:S02]  /*37c0*/  FMUL.FTZ R205, R171, R149 ;  /* 0x00000095abcd7220 */ /* 0x000fe40000410000 */
[----:B-1----:R-:W-:Y:S01]  /*37d0*/  FMUL.FTZ R154, R83, R162 ;  /* 0x000000a2539a7220 */ /* 0x002fe20000410000 */
[----:B------:R-:W-:Y:S01]  /*37e0*/  IADD3.X R81, R165, UR19, RZ, P5, !PT ;  /* 0x00000013a5517c10 */ /* 0x000fe2000affe4ff */
[----:B------:R-:W-:Y:S01]  /*37f0*/  FMUL.FTZ R195, R144, R152 ;  /* 0x0000009890c37220 */ /* 0x000fe20000410000 */
[----:B------:R-:W-:Y:S01]  /*3800*/  SHF.R.U32.HI R165, RZ, 0x1d, R175 ;  /* 0x0000001dffa57819 */ /* 0x000fe200000116af */
[----:B------:R-:W0:Y:S01]  /*3810*/  F2F.BF16.F32 R205, R205 ;  /* 0x000000cd00cd7304 */ /* 0x000e220000202000 */
[----:B------:R-:W-:Y:S01]  /*3820*/  IADD3 R98, P5, R194, UR14, RZ ;  /* 0x0000000ec2627c10 */ /* 0x000fe2000ffbe0ff */
[----:B------:R-:W-:Y:S01]  /*3830*/  FMUL.FTZ R164, R181, R154 ;  /* 0x0000009ab5a47220 */ /* 0x000fe20000410000 */
[----:B------:R1:W-:Y:S02]  /*3840*/  STG.E.64 desc[UR6][R80.64], R100 ;  /* 0x0000006450007986 */ /* 0x0003e4000c101b06 */
[----:B------:R-:W-:-:S03]  /*3850*/  IADD3.X R99, R165, UR15, RZ, P5, !PT ;  /* 0x0000000fa5637c10 */ /* 0x000fc6000affe4ff */
[----:B------:R-:W2:Y:S01]  /*3860*/  F2F.BF16.F32 R195, R195 ;  /* 0x000000c300c37304 */ /* 0x000ea20000202000 */
[----:B------:R-:W-:Y:S02]  /*3870*/  SEL R82, R161, R78, P3 ;  /* 0x0000004ea1527207 */ /* 0x000fe40001800000 */
[----:B------:R-:W4:Y:S05]  /*3880*/  LDG.E.64 R98, desc[UR6][R98.64] ;  /* 0x0000000662627981 */ /* 0x000f2a000c1e1b00 */
[----:B------:R-:W2:Y:S01]  /*3890*/  F2F.BF16.F32 R207, R164 ;  /* 0x000000a400cf7304 */ /* 0x000ea20000202000 */
[----:B-1----:R-:W-:Y:S02]  /*38a0*/  @P2 LEA R100, P5, R175, UR16, 0x4 ;  /* 0x00000010af642c11 */ /* 0x002fe4000f8a20ff */
[----:B------:R-:W-:-:S02]  /*38b0*/  SEL R80, R83, R76, P3 ;  /* 0x0000004c53507207 */ /* 0x000fc40001800000 */
[----:B------:R-:W-:Y:S02]  /*38c0*/  @P2 LEA.HI.X R101, R175, UR17, RZ, 0x4, P5 ;  /* 0x00000011af652c11 */ /* 0x000fe4000a8f24ff */
[----:B------:R-:W-:Y:S02]  /*38d0*/  SEL R81, R176, R77, P3 ;  /* 0x0000004db0517207 */ /* 0x000fe40001800000 */
[----:B------:R-:W-:Y:S02]  /*38e0*/  SEL R83, R196, R79, P3 ;  /* 0x0000004fc4537207 */ /* 0x000fe40001800000 */
[----:B------:R-:W-:-:S03]  /*38f0*/  SHF.L.U32 R163, R174, 0x3, RZ ;  /* 0x00000003aea37819 */ /* 0x000fc600000006ff */
[----:B------:R1:W-:Y:S01]  /*3900*/  @P2 STG.E.128 desc[UR6][R100.64], R80 ;  /* 0x0000005064002986 */ /* 0x0003e2000c101d06 */
[----:B------:R-:W-:Y:S02]  /*3910*/  SHF.R.U32.HI R161, RZ, 0x1d, R174 ;  /* 0x0000001dffa17819 */ /* 0x000fe400000116ae */
[----:B0-----:R-:W-:Y:S01]  /*3920*/  SHF.L.U32 R175, R205, 0x10, RZ ;  /* 0x00000010cdaf7819 */ /* 0x001fe200000006ff */
[----:B-1----:R-:W-:Y:S01]  /*3930*/  IMAD.WIDE.U32 R100, R206, 0x10000, RZ ;  /* 0x00010000ce647825 */ /* 0x002fe200078e00ff */
[----:B------:R-:W-:Y:S02]  /*3940*/  IADD3 R82, P5, R194, UR18, RZ ;  /* 0x00000012c2527c10 */ /* 0x000fe4000ffbe0ff */
[----:B------:R-:W-:Y:S02]  /*3950*/  IADD3 R80, P6, R163, UR14, RZ ;  /* 0x0000000ea3507c10 */ /* 0x000fe4000ffde0ff */
[----:B--2---:R-:W-:Y:S02]  /*3960*/  LOP3.LUT R101, R101, R175, R195, 0xfe, !PT ;  /* 0x000000af65657212 */ /* 0x004fe400078efec3 */
[----:B------:R-:W-:-:S02]  /*3970*/  IADD3.X R83, R165, UR19, RZ, P5, !PT ;  /* 0x00000013a5537c10 */ /* 0x000fc4000affe4ff */
[----:B------:R-:W-:Y:S02]  /*3980*/  IADD3.X R81, R161, UR15, RZ, P6, !PT ;  /* 0x0000000fa1517c10 */ /* 0x000fe4000b7fe4ff */
[----:B------:R-:W-:-:S05]  /*3990*/  LOP3.LUT R100, R100, R207, RZ, 0xfc, !PT ;  /* 0x000000cf64647212 */ /* 0x000fca00078efcff */
[----:B------:R0:W-:Y:S04]  /*39a0*/  STG.E.64 desc[UR6][R82.64], R100 ;  /* 0x0000006452007986 */ /* 0x0001e8000c101b06 */
[----:B------:R-:W2:Y:S01]  /*39b0*/  LDG.E.64 R80, desc[UR6][R80.64] ;  /* 0x0000000650507981 */ /* 0x000ea2000c1e1b00 */
[-CC-:B------:R-:W-:Y:S01]  /*39c0*/  FFMA.FTZ R88, R88, R107.reuse, R106.reuse ;  /* 0x0000006b58587223 */ /* 0x180fe2000001006a */
[----:B------:R-:W-:-:S03]  /*39d0*/  FFMA.FTZ R92, R92, R107, R106 ;  /* 0x0000006b5c5c7223 */ /* 0x000fc6000001006a */
[----:B------:R-:W-:Y:S01]  /*39e0*/  FADD.FTZ R88, R105, -R88 ;  /* 0x8000005869587221 */ /* 0x000fe20000010000 */
[-C--:B------:R-:W-:Y:S01]  /*39f0*/  FFMA.FTZ R105, R102, R107.reuse, R106 ;  /* 0x0000006b66697223 */ /* 0x080fe2000001006a */
[----:B------:R-:W-:Y:S02]  /*3a00*/  FADD.FTZ R92, R93, -R92 ;  /* 0x8000005c5d5c7221 */ /* 0x000fe40000010000 */
[C---:B------:R-:W-:Y:S01]  /*3a10*/  FMUL.FTZ R88, R177.reuse, R88 ;  /* 0x00000058b1587220 */ /* 0x040fe20000410000 */
[----:B------:R-:W-:Y:S01]  /*3a20*/  FADD.FTZ R104, R104, -R105 ;  /* 0x8000006968687221 */ /* 0x000fe20000010000 */
[----:B0-----:R-:W-:Y:S01]  /*3a30*/  FMUL.FTZ R100, R177, R92 ;  /* 0x0000005cb1647220 */ /* 0x001fe20000410000 */
[----:B------:R-:W-:Y:S01]  /*3a40*/  FFMA.FTZ R106, R103, R107, R106 ;  /* 0x0000006b676a7223 */ /* 0x000fe2000001006a */
[----:B------:R-:W-:Y:S01]  /*3a50*/  @P1 FADD.FTZ R88, R73, R88 ;  /* 0x0000005849581221 */ /* 0x000fe20000010000 */
[----:B------:R-:W-:Y:S01]  /*3a60*/  FMUL.FTZ R165, R177, R104 ;  /* 0x00000068b1a57220 */ /* 0x000fe20000410000 */
[----:B------:R-:W-:Y:S01]  /*3a70*/  @P1 FADD.FTZ R100, R75, R100 ;  /* 0x000000644b641221 */ /* 0x000fe20000010000 */
[----:B------:R-:W-:Y:S01]  /*3a80*/  FADD.FTZ R106, R89, -R106 ;  /* 0x8000006a596a7221 */ /* 0x000fe20000010000 */
[-C--:B------:R-:W-:Y:S01]  /*3a90*/  FMUL.FTZ R105, R88, R162.reuse ;  /* 0x000000a258697220 */ /* 0x080fe20000410000 */
[----:B------:R-:W-:Y:S01]  /*3aa0*/  @P1 FADD.FTZ R165, R74, R165 ;  /* 0x000000a54aa51221 */ /* 0x000fe20000010000 */
[----:B------:R-:W-:-:S02]  /*3ab0*/  FMUL.FTZ R89, R100, R162 ;  /* 0x000000a264597220 */ /* 0x000fc40000410000 */
[----:B------:R-:W-:Y:S01]  /*3ac0*/  FMUL.FTZ R82, R172, R105 ;  /* 0x00000069ac527220 */ /* 0x000fe20000410000 */
[----:B------:R-:W-:Y:S01]  /*3ad0*/  FMUL.FTZ R92, R165, R162 ;  /* 0x000000a2a55c7220 */ /* 0x000fe20000410000 */
[----:B------:R-:W-:Y:S01]  /*3ae0*/  FMUL.FTZ R102, R173, R89 ;  /* 0x00000059ad667220 */ /* 0x000fe20000410000 */
[----:B------:R-:W-:Y:S02]  /*3af0*/  SHF.R.U64 R84, R84, 0x10, R85 ;  /* 0x0000001054547819 */ /* 0x000fe40000001255 */
[----:B------:R-:W-:Y:S01]  /*3b00*/  FMUL.FTZ R101, R168, R92 ;  /* 0x0000005ca8657220 */ /* 0x000fe20000410000 */
[----:B------:R-:W0:Y:S01]  /*3b10*/  F2F.BF16.F32 R82, R82 ;  /* 0x0000005200527304 */ /* 0x000e220000202000 */
[----:B------:R-:W-:Y:S01]  /*3b20*/  FMUL.FTZ R177, R177, R106 ;  /* 0x0000006ab1b17220 */ /* 0x000fe20000410000 */
[----:B------:R-:W-:-:S06]  /*3b30*/  IMAD.U32 R84, R84, 0x10000, RZ ;  /* 0x0001000054547824 */ /* 0x000fcc00078e00ff */
[----:B------:R-:W1:Y:S01]  /*3b40*/  F2F.BF16.F32 R102, R102 ;  /* 0x0000006600667304 */ /* 0x000e620000202000 */
[----:B------:R-:W-:Y:S01]  /*3b50*/  @P1 FADD.FTZ R177, R72, R177 ;  /* 0x000000b148b11221 */ /* 0x000fe20000010000 */
[----:B------:R-:W-:Y:S01]  /*3b60*/  FFMA.FTZ R25, R148, R84, R25 ;  /* 0x0000005494197223 */ /* 0x000fe20000010019 */
[----:B------:R-:W-:-:S05]  /*3b70*/  SHF.R.U32.HI R84, RZ, 0x10, R85 ;  /* 0x00000010ff547819 */ /* 0x000fca0000011655 */
[----:B------:R-:W3:Y:S01]  /*3b80*/  F2F.BF16.F32 R101, R101 ;  /* 0x0000006500657304 */ /* 0x000ee20000202000 */
[----:B------:R-:W-:Y:S01]  /*3b90*/  FMUL.FTZ R162, R177, R162 ;  /* 0x000000a2b1a27220 */ /* 0x000fe20000410000 */
[----:B------:R-:W-:Y:S02]  /*3ba0*/  SHF.L.U32 R85, R85, 0x10, RZ ;  /* 0x0000001055557819 */ /* 0x000fe400000006ff */
[----:B------:R-:W-:Y:S01]  /*3bb0*/  SHF.L.U32 R84, R84, 0x10, RZ ;  /* 0x0000001054547819 */ /* 0x000fe200000006ff */
[----:B0-----:R-:W-:-:S04]  /*3bc0*/  IMAD.WIDE.U32 R82, R82, 0x10000, RZ ;  /* 0x0001000052527825 */ /* 0x001fc800078e00ff */
[----:B------:R-:W-:Y:S01]  /*3bd0*/  FMUL.FTZ R93, R145, R162 ;  /* 0x000000a2915d7220 */ /* 0x000fe20000410000 */
[----:B-1----:R-:W-:Y:S01]  /*3be0*/  SHF.L.U32 R103, R102, 0x10, RZ ;  /* 0x0000001066677819 */ /* 0x002fe200000006ff */
[----:B------:R-:W-:Y:S01]  /*3bf0*/  FFMA.FTZ R28, R146, R85, R28 ;  /* 0x00000055921c7223 */ /* 0x000fe2000001001c */
[C---:B------:R-:W-:Y:S01]  /*3c00*/  SHF.L.U32 R85, R86.reuse, 0x10, RZ ;  /* 0x0000001056557819 */ /* 0x040fe200000006ff */
[----:B------:R-:W-:Y:S01]  /*3c10*/  FFMA.FTZ R27, R147, R84, R27 ;  /* 0x00000054931b7223 */ /* 0x000fe2000001001b */
[----:B------:R-:W-:Y:S01]  /*3c20*/  SHF.R.U32.HI R84, RZ, 0x10, R87 ;  /* 0x00000010ff547819 */ /* 0x000fe20000011657 */
[----:B------:R-:W0:Y:S01]  /*3c30*/  F2F.BF16.F32 R93, R93 ;  /* 0x0000005d005d7304 */ /* 0x000e220000202000 */
[----:B---3--:R-:W-:Y:S02]  /*3c40*/  LOP3.LUT R83, R83, R103, R101, 0xfe, !PT ;  /* 0x0000006753537212 */ /* 0x008fe400078efe65 */
[----:B------:R-:W-:Y:S01]  /*3c50*/  SHF.R.U64 R101, R86, 0x10, R87 ;  /* 0x0000001056657819 */ /* 0x000fe20000001257 */
[----:B------:R-:W-:Y:S01]  /*3c60*/  FFMA.FTZ R30, R158, R85, R30 ;  /* 0x000000559e1e7223 */ /* 0x000fe2000001001e */
[----:B------:R-:W-:-:S02]  /*3c70*/  SHF.L.U32 R84, R84, 0x10, RZ ;  /* 0x0000001054547819 */ /* 0x000fc400000006ff */
[----:B------:R-:W-:Y:S02]  /*3c80*/  SHF.R.U64 R85, R90, 0x10, R91 ;  /* 0x000000105a557819 */ /* 0x000fe4000000125b */
[----:B------:R-:W-:Y:S01]  /*3c90*/  SHF.L.U32 R86, R101, 0x10, RZ ;  /* 0x0000001065567819 */ /* 0x000fe200000006ff */
[----:B------:R-:W-:Y:S02]  /*3ca0*/  FFMA.FTZ R31, R157, R84, R31 ;  /* 0x000000549d1f7223 */ /* 0x000fe4000001001f */
[----:B------:R-:W-:Y:S02]  /*3cb0*/  IMAD.U32 R84, R85, 0x10000, RZ ;  /* 0x0001000055547824 */ /* 0x000fe400078e00ff */
[----:B------:R-:W-:Y:S01]  /*3cc0*/  FFMA.FTZ R29, R155, R86, R29 ;  /* 0x000000569b1d7223 */ /* 0x000fe2000001001d */
[----:B------:R-:W-:Y:S01]  /*3cd0*/  SHF.R.U32.HI R86, RZ, 0x10, R91 ;  /* 0x00000010ff567819 */ /* 0x000fe2000001165b */
[----:B------:R-:W-:Y:S01]  /*3ce0*/  FFMA.FTZ R33, R179, R84, R33 ;  /* 0x00000054b3217223 */ /* 0x000fe20000010021 */
[----:B----4-:R-:W-:-:S02]  /*3cf0*/  SHF.L.U32 R85, R94, 0x10, RZ ;  /* 0x000000105e557819 */ /* 0x010fc400000006ff */
[----:B------:R-:W-:Y:S02]  /*3d00*/  SHF.L.U32 R84, R95, 0x10, RZ ;  /* 0x000000105f547819 */ /* 0x000fe400000006ff */
[----:B------:R-:W-:Y:S02]  /*3d10*/  SHF.L.U32 R86, R86, 0x10, RZ ;  /* 0x0000001056567819 */ /* 0x000fe400000006ff */
[----:B------:R-:W-:Y:S02]  /*3d20*/  SHF.R.U64 R94, R94, 0x10, R95 ;  /* 0x000000105e5e7819 */ /* 0x000fe4000000125f */
[----:B0-----:R-:W-:Y:S01]  /*3d30*/  LOP3.LUT R82, R82, R93, RZ, 0xfc, !PT ;  /* 0x0000005d52527212 */ /* 0x001fe200078efcff */
[----:B------:R-:W-:Y:S02]  /*3d40*/  IMAD.U32 R93, R87, 0x10000, RZ ;  /* 0x00010000575d7824 */ /* 0x000fe400078e00ff */
[----:B------:R-:W-:Y:S01]  /*3d50*/  FFMA.FTZ R38, R193, R85, R38 ;  /* 0x00000055c1267223 */ /* 0x000fe20000010026 */
[----:B------:R-:W-:Y:S01]  /*3d60*/  FFMA.FTZ R111, R167, R84, R111 ;  /* 0x00000054a76f7223 */ /* 0x000fe2000001006f */
[----:B------:R-:W-:Y:S01]  /*3d70*/  FFMA.FTZ R35, R187, R86, R35 ;  /* 0x00000056bb237223 */ /* 0x000fe20000010023 */
[----:B------:R-:W-:-:S02]  /*3d80*/  SHF.R.U32.HI R85, RZ, 0x10, R95 ;  /* 0x00000010ff557819 */ /* 0x000fc4000001165f */
[----:B------:R-:W-:Y:S02]  /*3d90*/  SHF.L.U32 R84, R94, 0x10, RZ ;  /* 0x000000105e547819 */ /* 0x000fe400000006ff */
[----:B------:R-:W-:Y:S01]  /*3da0*/  SEL R77, R88, R77, P3 ;  /* 0x0000004d584d7207 */ /* 0x000fe20001800000 */
[----:B------:R-:W-:Y:S02]  /*3db0*/  IMAD.U32 R85, R85, 0x10000, RZ ;  /* 0x0001000055557824 */ /* 0x000fe400078e00ff */
[----:B------:R-:W-:Y:S01]  /*3dc0*/  FFMA.FTZ R37, R166, R84, R37 ;  /* 0x00000054a6257223 */ /* 0x000fe20000010025 */
[----:B------:R-:W-:Y:S02]  /*3dd0*/  @P2 LEA R84, P1, R174, UR16, 0x4 ;  /* 0x00000010ae542c11 */ /* 0x000fe4000f8220ff */
[----:B------:R-:W-:Y:S01]  /*3de0*/  IADD3 R169, R169, UR20, RZ ;  /* 0x00000014a9a97c10 */ /* 0x000fe2000fffe0ff */
[----:B------:R-:W-:Y:S01]  /*3df0*/  FFMA.FTZ R112, R178, R85, R112 ;  /* 0x00000055b2707223 */ /* 0x000fe20000010070 */
[----:B------:R-:W-:-:S02]  /*3e00*/  @P2 LEA.HI.X R85, R174, UR17, RZ, 0x4, P1 ;  /* 0x00000011ae552c11 */ /* 0x000fc400088f24ff */
[----:B------:R-:W-:Y:S02]  /*3e10*/  SHF.L.U32 R90, R90, 0x10, RZ ;  /* 0x000000105a5a7819 */ /* 0x000fe400000006ff */
[----:B------:R-:W-:Y:S02]  /*3e20*/  SEL R76, R177, R76, P3 ;  /* 0x0000004cb14c7207 */ /* 0x000fe40001800000 */
[----:B------:R-:W-:Y:S02]  /*3e30*/  SEL R78, R165, R78, P3 ;  /* 0x0000004ea54e7207 */ /* 0x000fe40001800000 */
[----:B------:R-:W-:Y:S02]  /*3e40*/  SEL R79, R100, R79, P3 ;  /* 0x0000004f644f7207 */ /* 0x000fe40001800000 */
[----:B------:R-:W-:Y:S01]  /*3e50*/  ISETP.GE.AND P1, PT, R169, UR21, PT ;  /* 0x00000015a9007c0c */ /* 0x000fe2000bf26270 */
[----:B------:R-:W-:Y:S02]  /*3e60*/  FFMA.FTZ R34, R191, R90, R34 ;  /* 0x0000005abf227223 */ /* 0x000fe40000010022 */
[----:B------:R0:W-:Y:S01]  /*3e70*/  @P2 STG.E.128 desc[UR6][R84.64], R76 ;  /* 0x0000004c54002986 */ /* 0x0001e2000c101d06 */
[----:B------:R-:W-:Y:S01]  /*3e80*/  SHF.L.U32 R91, R91, 0x10, RZ ;  /* 0x000000105b5b7819 */ /* 0x000fe200000006ff */
[----:B------:R-:W-:Y:S01]  /*3e90*/  FFMA.FTZ R32, R156, R93, R32 ;  /* 0x0000005d9c207223 */ /* 0x000fe20000010020 */
[----:B------:R-:W-:-:S03]  /*3ea0*/  SEL R191, RZ, 0x1, P4 ;  /* 0x00000001ffbf7807 */ /* 0x000fc60002000000 */
[----:B------:R-:W-:Y:S01]  /*3eb0*/  FFMA.FTZ R36, R183, R91, R36 ;  /* 0x0000005bb7247223 */ /* 0x000fe20000010024 */
[----:B------:R-:W-:Y:S02]  /*3ec0*/  SHF.L.U32 R87, R97, 0x10, RZ ;  /* 0x0000001061577819 */ /* 0x000fe400000006ff */
[----:B------:R-:W-:-:S03]  /*3ed0*/  SHF.R.U64 R86, R96, 0x10, R97 ;  /* 0x0000001060567819 */ /* 0x000fc60000001261 */
[----:B------:R-:W-:Y:S01]  /*3ee0*/  FFMA.FTZ R47, R160, R87, R47 ;  /* 0x00000057a02f7223 */ /* 0x000fe2000001002f */
[----:B------:R-:W-:Y:S02]  /*3ef0*/  SHF.L.U32 R86, R86, 0x10, RZ ;  /* 0x0000001056567819 */ /* 0x000fe400000006ff */
[----:B------:R-:W-:-:S03]  /*3f00*/  SHF.R.U32.HI R87, RZ, 0x10, R97 ;  /* 0x00000010ff577819 */ /* 0x000fc60000011661 */
[----:B------:R-:W-:Y:S01]  /*3f10*/  FFMA.FTZ R110, R159, R86, R110 ;  /* 0x000000569f6e7223 */ /* 0x000fe2000001006e */
[----:B------:R-:W-:Y:S02]  /*3f20*/  SHF.L.U32 R87, R87, 0x10, RZ ;  /* 0x0000001057577819 */ /* 0x000fe400000006ff */
[----:B------:R-:W-:-:S03]  /*3f30*/  IADD3 R86, P5, R163, UR18, RZ ;  /* 0x00000012a3567c10 */ /* 0x000fc6000ffbe0ff */
[----:B------:R-:W-:Y:S01]  /*3f40*/  FFMA.FTZ R108, R150, R87, R108 ;  /* 0x00000057966c7223 */ /* 0x000fe2000001006c */
[----:B------:R-:W-:Y:S02]  /*3f50*/  IADD3.X R87, R161, UR19, RZ, P5, !PT ;  /* 0x00000013a1577c10 */ /* 0x000fe4000affe4ff */
[----:B------:R-:W-:-:S03]  /*3f60*/  SHF.L.U32 R96, R96, 0x10, RZ ;  /* 0x0000001060607819 */ /* 0x000fc600000006ff */
[----:B------:R1:W-:Y:S01]  /*3f70*/  STG.E.64 desc[UR6][R86.64], R82 ;  /* 0x0000005256007986 */ /* 0x0003e2000c101b06 */
[----:B------:R-:W-:-:S04]  /*3f80*/  IMAD.U32 R88, R98, 0x10000, RZ ;  /* 0x0001000062587824 */ /* 0x000fc800078e00ff */
[----:B------:R-:W-:Y:S01]  /*3f90*/  FFMA.FTZ R45, R154, R88, R45 ;  /* 0x000000589a2d7223 */ /* 0x000fe2000001002d */
[----:B------:R-:W-:-:S04]  /*3fa0*/  SHF.R.U64 R88, R98, 0x10, R99 ;  /* 0x0000001062587819 */ /* 0x000fc80000001263 */
[----:B------:R-:W-:Y:S02]  /*3fb0*/  SHF.L.U32 R88, R88, 0x10, RZ ;  /* 0x0000001058587819 */ /* 0x000fe400000006ff */
[----:B------:R-:W-:-:S03]  /*3fc0*/  SHF.R.U32.HI R90, RZ, 0x10, R99 ;  /* 0x00000010ff5a7819 */ /* 0x000fc60000011663 */
[----:B------:R-:W-:Y:S01]  /*3fd0*/  FFMA.FTZ R46, R153, R88, R46 ;  /* 0x00000058992e7223 */ /* 0x000fe2000001002e */
[----:B------:R-:W-:Y:S02]  /*3fe0*/  SHF.L.U32 R99, R99, 0x10, RZ ;  /* 0x0000001063637819 */ /* 0x000fe400000006ff */
[----:B------:R-:W-:Y:S01]  /*3ff0*/  SHF.L.U32 R90, R90, 0x10, RZ ;  /* 0x000000105a5a7819 */ /* 0x000fe200000006ff */
[----:B------:R-:W-:Y:S02]  /*4000*/  FFMA.FTZ R109, R151, R96, R109 ;  /* 0x00000060976d7223 */ /* 0x000fe4000001006d */
[----:B------:R-:W-:Y:S02]  /*4010*/  FFMA.FTZ R43, R152, R99, R43 ;  /* 0x00000063982b7223 */ /* 0x000fe4000001002b */
[----:B------:R-:W-:Y:S01]  /*4020*/  FFMA.FTZ R44, R149, R90, R44 ;  /* 0x0000005a952c7223 */ /* 0x000fe2000001002c */
[--C-:B--2---:R-:W-:Y:S02]  /*4030*/  SHF.R.U64 R88, R80, 0x10, R81.reuse ;  /* 0x0000001050587819 */ /* 0x104fe40000001251 */
[----:B0-----:R-:W-:-:S02]  /*4040*/  SHF.R.U32.HI R85, RZ, 0x10, R81 ;  /* 0x00000010ff557819 */ /* 0x001fc40000011651 */
[----:B------:R-:W-:Y:S01]  /*4050*/  SHF.L.U32 R84, R81, 0x10, RZ ;  /* 0x0000001051547819 */ /* 0x000fe200000006ff */
[----:B------:R-:W-:Y:S01]  /*4060*/  IMAD.U32 R80, R80, 0x10000, RZ ;  /* 0x0001000050507824 */ /* 0x000fe200078e00ff */
[----:B------:R-:W-:Y:S02]  /*4070*/  SHF.L.U32 R81, R88, 0x10, RZ ;  /* 0x0000001058517819 */ /* 0x000fe400000006ff */
[----:B-1----:R-:W-:Y:S01]  /*4080*/  SHF.L.U32 R82, R85, 0x10, RZ ;  /* 0x0000001055527819 */ /* 0x002fe200000006ff */
[----:B------:R-:W-:Y:S01]  /*4090*/  FFMA.FTZ R41, R162, R80, R41 ;  /* 0x00000050a2297223 */ /* 0x000fe20000010029 */
[----:B------:R-:W-:Y:S01]  /*40a0*/  FFMA.FTZ R39, R92, R84, R39 ;  /* 0x000000545c277223 */ /* 0x000fe20000010027 */
[----:B------:R-:W-:Y:S02]  /*40b0*/  FFMA.FTZ R42, R105, R81, R42 ;  /* 0x00000051692a7223 */ /* 0x000fe4000001002a */
[----:B------:R-:W-:Y:S01]  /*40c0*/  FFMA.FTZ R40, R89, R82, R40 ;  /* 0x0000005259287223 */ /* 0x000fe20000010028 */
[----:B------:R-:W-:Y:S06]  /*40d0*/  @!P1 BRA `(.L_x_5573) ;  /* 0xffffffcc00309947 */ /* 0x000fec000383ffff */
        /* <DEDUP_REMOVED lines=70> */
.L_x_5570:
        /* <DEDUP_REMOVED lines=35> */
.L_x_5571:
[----:B------:R-:W-:Y:S01]  /*4770*/  HFMA2.MMA R84, -RZ, RZ, 0, 9.5367431640625e-07 ;  /* 0x00000010ff547435 */ /* 0x000fe200000001ff */
[----:B------:R-:W-:Y:S02]  /*4780*/  MOV R85, 0x1f ;  /* 0x0000001f00557802 */ /* 0x000fe40000000f00 */
[----:B------:R-:W-:-:S08]  /*4790*/  MOV R86, 0xffffffff ;  /* 0xffffffff00567802 */ /* 0x000fd00000000f00 */
[----:B-----5:R-:W-:Y:S05]  /*47a0*/  WARPSYNC.COLLECTIVE R86, `(.L_x_5574) ;  /* 0x0000000056087348 */ /* 0x020fea0003c00000 */
[----:B------:R0:W1:Y:S02]  /*47b0*/  SHFL.DOWN P3, R82, R87, R84, R85 ;  /* 0x0800005457527389 */ /* 0x0000640000060055 */
[----:B01---5:R-:W-:Y:S01]  /*47c0*/  ENDCOLLECTIVE ;  /* 0x000000000000791b */ /* 0x023fe20003800000 */
.L_x_5574:
[----:B------:R-:W-:Y:S01]  /*47d0*/  FADD.FTZ R81, R87, R82 ;  /* 0x0000005257517221 */ /* 0x000fe20000010000 */
[----:B------:R-:W-:-:S07]  /*47e0*/  IMAD.MOV.U32 R87, RZ, RZ, R80 ;  /* 0x000000ffff577224 */ /* 0x000fce00078e0050 */
[----:B------:R-:W-:Y:S05]  /*47f0*/  WARPSYNC.COLLECTIVE R86, `(.L_x_5575) ;  /* 0x0000000056087348 */ /* 0x000fea0003c00000 */
[----:B------:R0:W1:Y:S02]  /*4800*/  SHFL.DOWN P3, R82, R87, R84, R85 ;  /* 0x0800005457527389 */ /* 0x0000640000060055 */
[----:B01----:R-:W-:Y:S01]  /*4810*/  ENDCOLLECTIVE ;  /* 0x000000000000791b */ /* 0x003fe20003800000 */
.L_x_5575:
[----:B------:R-:W-:Y:S01]  /*4820*/  HFMA2.MMA R84, -RZ, RZ, 0, 4.76837158203125e-07 ;  /* 0x00000008ff547435 */ /* 0x000fe200000001ff */
[----:B------:R-:W-:Y:S02]  /*4830*/  MOV R87, R81 ;  /* 0x0000005100577202 */ /* 0x000fe40000000f00 */
[----:B------:R-:W-:-:S08]  /*4840*/  MOV R83, R82 ;  /* 0x0000005200537202 */ /* 0x000fd00000000f00 */
[----:B------:R-:W-:Y:S05]  /*4850*/  WARPSYNC.COLLECTIVE R86, `(.L_x_5576) ;  /* 0x0000000056087348 */ /* 0x000fea0003c00000 */
[----:B------:R0:W1:Y:S02]  /*4860*/  SHFL.DOWN P3, R82, R87, R84, R85 ;  /* 0x0800005457527389 */ /* 0x0000640000060055 */
[----:B01----:R-:W-:Y:S01]  /*4870*/  ENDCOLLECTIVE ;  /* 0x000000000000791b */ /* 0x003fe20003800000 */
.L_x_5576:
[----:B------:R-:W-:-:S05]  /*4880*/  FADD.FTZ R83, R80, R83 ;  /* 0x0000005350537221 */ /* 0x000fca0000010000 */
[----:B------:R-:W-:Y:S01]  /*4890*/  MOV R87, R83 ;  /* 0x0000005300577202 */ /* 0x000fe20000000f00 */
[----:B------:R-:W-:-:S07]  /*48a0*/  FADD.FTZ R106, R81, R82 ;  /* 0x00000052516a7221 */ /* 0x000fce0000010000 */
[----:B------:R-:W-:Y:S05]  /*48b0*/  WARPSYNC.COLLECTIVE R86, `(.L_x_5577) ;  /* 0x0000000056087348 */ /* 0x000fea0003c00000 */
[----:B------:R0:W1:Y:S02]  /*48c0*/  SHFL.DOWN P3, R82, R87, R84, R85 ;  /* 0x0800005457527389 */ /* 0x0000640000060055 */
[----:B01----:R-:W-:Y:S01]  /*48d0*/  ENDCOLLECTIVE ;  /* 0x000000000000791b */ /* 0x003fe20003800000 */
.L_x_5577:
[----:B------:R-:W-:Y:S01]  /*48e0*/  HFMA2.MMA R84, -RZ, RZ, 0, 2.384185791015625e-07 ;  /* 0x00000004ff547435 */ /* 0x000fe200000001ff */
[----:B------:R-:W-:Y:S01]  /*48f0*/  IMAD.MOV.U32 R87, RZ, RZ, R106 ;  /* 0x000000ffff577224 */ /* 0x000fe200078e006a */
[----:B------:R-:W-:-:S09]  /*4900*/  MOV R236, R82 ;  /* 0x0000005200ec7202 */ /* 0x000fd20000000f00 */
[----:B------:R-:W-:Y:S05]  /*4910*/  WARPSYNC.COLLECTIVE R86, `(.L_x_5578) ;  /* 0x0000000056087348 */ /* 0x000fea0003c00000 */
[----:B------:R0:W1:Y:S02]  /*4920*/  SHFL.DOWN P3, R82, R87, R84, R85 ;  /* 0x0800005457527389 */ /* 0x0000640000060055 */
[----:B01----:R-:W-:Y:S01]  /*4930*/  ENDCOLLECTIVE ;  /* 0x000000000000791b */ /* 0x003fe20003800000 */
.L_x_5578:
[----:B------:R-:W-:-:S05]  /*4940*/  FADD.FTZ R236, R83, R236 ;  /* 0x000000ec53ec7221 */ /* 0x000fca0000010000 */
[----:B------:R-:W-:Y:S01]  /*4950*/  MOV R87, R236 ;  /* 0x000000ec00577202 */ /* 0x000fe20000000f00 */
[----:B------:R-:W-:-:S07]  /*4960*/  FADD.FTZ R107, R106, R82 ;  /* 0x000000526a6b7221 */ /* 0x000fce0000010000 */
[----:B------:R-:W-:Y:S05]  /*4970*/  WARPSYNC.COLLECTIVE R86, `(.L_x_5579) ;  /* 0x0000000056087348 */ /* 0x000fea0003c00000 */
[----:B------:R0:W1:Y:S02]  /*4980*/  SHFL.DOWN P3, R82, R87, R84, R85 ;  /* 0x0800005457527389 */ /* 0x0000640000060055 */
[----:B01----:R-:W-:Y:S01]  /*4990*/  ENDCOLLECTIVE ;  /* 0x000000000000791b */ /* 0x003fe20003800000 */
.L_x_5579:
[----:B------:R-:W-:Y:S01]  /*49a0*/  HFMA2.MMA R84, -RZ, RZ, 0, 1.1920928955078125e-07 ;  /* 0x00000002ff547435 */ /* 0x000fe200000001ff */
[----:B------:R-:W-:Y:S02]  /*49b0*/  MOV R87, R107 ;  /* 0x0000006b00577202 */ /* 0x000fe40000000f00 */
[----:B------:R-:W-:-:S08]  /*49c0*/  MOV R235, R82 ;  /* 0x0000005200eb7202 */ /* 0x000fd00000000f00 */
[----:B------:R-:W-:Y:S05]  /*49d0*/  WARPSYNC.COLLECTIVE R86, `(.L_x_5580) ;  /* 0x0000000056087348 */ /* 0x000fea0003c00000 */
[----:B------:R0:W1:Y:S02]  /*49e0*/  SHFL.DOWN P3, R82, R87, R84, R85 ;  /* 0x0800005457527389 */ /* 0x0000640000060055 */
[----:B01----:R-:W-:Y:S01]  /*49f0*/  ENDCOLLECTIVE ;  /* 0x000000000000791b */ /* 0x003fe20003800000 */
.L_x_5580:
[----:B------:R-:W-:-:S04]  /*4a00*/  FADD.FTZ R235, R236, R235 ;  /* 0x000000ebeceb7221 */ /* 0x000fc80000010000 */
[----:B------:R-:W-:Y:S02]  /*4a10*/  IMAD.MOV.U32 R87, RZ, RZ, R235 ;  /* 0x000000ffff577224 */ /* 0x000fe400078e00eb */
[----:B------:R-:W-:-:S07]  /*4a20*/  FADD.FTZ R80, R107, R82 ;  /* 0x000000526b507221 */ /* 0x000fce0000010000 */
[----:B------:R-:W-:Y:S05]  /*4a30*/  WARPSYNC.COLLECTIVE R86, `(.L_x_5581) ;  /* 0x0000000056087348 */ /* 0x000fea0003c00000 */
[----:B------:R0:W1:Y:S02]  /*4a40*/  SHFL.DOWN P3, R82, R87, R84, R85 ;  /* 0x0800005457527389 */ /* 0x0000640000060055 */
[----:B01----:R-:W-:Y:S01]  /*4a50*/  ENDCOLLECTIVE ;  /* 0x000000000000791b */ /* 0x003fe20003800000 */
.L_x_5581:
[----:B------:R-:W-:Y:S01]  /*4a60*/  HFMA2.MMA R84, -RZ, RZ, 0, 5.9604644775390625e-08 ;  /* 0x00000001ff547435 */ /* 0x000fe200000001ff */
[----:B------:R-:W-:Y:S02]  /*4a70*/  MOV R87, R80 ;  /* 0x0000005000577202 */ /* 0x000fe40000000f00 */
[----:B------:R-:W-:-:S08]  /*4a80*/  MOV R238, R82 ;  /* 0x0000005200ee7202 */ /* 0x000fd00000000f00 */
[----:B------:R-:W-:Y:S05]  /*4a90*/  WARPSYNC.COLLECTIVE R86, `(.L_x_5582) ;  /* 0x0000000056087348 */ /* 0x000fea0003c00000 */
[----:B------:R0:W1:Y:S02]  /*4aa0*/  SHFL.DOWN P3, R82, R87, R84, R85 ;  /* 0x0800005457527389 */ /* 0x0000640000060055 */
[----:B01----:R-:W-:Y:S01]  /*4ab0*/  ENDCOLLECTIVE ;  /* 0x000000000000791b */ /* 0x003fe20003800000 */
.L_x_5582:
[----:B------:R-:W-:-:S05]  /*4ac0*/  FADD.FTZ R81, R235, R238 ;  /* 0x000000eeeb517221 */ /* 0x000fca0000010000 */
[----:B------:R-:W-:Y:S02]  /*4ad0*/  MOV R87, R81 ;  /* 0x0000005100577202 */ /* 0x000fe40000000f00 */
[----:B------:R-:W-:-:S07]  /*4ae0*/  MOV R83, R82 ;  /* 0x0000005200537202 */ /* 0x000fce0000000f00 */
[----:B------:R-:W-:Y:S05]  /*4af0*/  WARPSYNC.COLLECTIVE R86, `(.L_x_5583) ;  /* 0x0000000056087348 */ /* 0x000fea0003c00000 */
[----:B------:R0:W1:Y:S02]  /*4b00*/  SHFL.DOWN P3, R82, R87, R84, R85 ;  /* 0x0800005457527389 */ /* 0x0000640000060055 */
[----:B01----:R-:W-:Y:S01]  /*4b10*/  ENDCOLLECTIVE ;  /* 0x000000000000791b */ /* 0x003fe20003800000 */
.L_x_5583:
[----:B------:R-:W-:Y:S05]  /*4b20*/  BRA `(.L_x_5584) ;  /* 0xffffffd800507947 */ /* 0x000fea000383ffff */
.L_x_5585:
        /* <DEDUP_REMOVED lines=13> */
.L_x_15227:


//--------------------- .text._ZN10layer_norm13ln_bwd_kernelINS_13Kernel_traitsI13__nv_bfloat16S2_fS2_fjLj7168ELj1ELj1ELj8ELj8ENS_18Kernel_traits_baseILj7168ES2_S2_fS2_fjLj256EEEEELb0ELb1ELb1ELb0EEEvNS_9BwdParamsE --------------------------
	.section	.text._ZN10layer_norm13ln_bwd_kernelINS_13Kernel_traitsI13__nv_bfloat16S2_fS2_fjLj7168ELj1ELj1ELj8ELj8ENS_18Kernel_traits_baseILj7168ES2_S2_fS2_fjLj256EEEEELb0ELb1ELb1ELb0EEEvNS_9BwdParamsE,"ax",@progbits
	.align	128
        .global         _ZN10layer_norm13ln_bwd_kernelINS_13Kernel_traitsI13__nv_bfloat16S2_fS2_fjLj7168ELj1ELj1ELj8ELj8ENS_18Kernel_traits_baseILj7168ES2_S2_fS2_fjLj256EEEEELb0ELb1ELb1ELb0EEEvNS_9BwdParamsE
        .type           _ZN10layer_norm13ln_bwd_kernelINS_13Kernel_traitsI13__nv_bfloat16S2_fS2_fjLj7168ELj1ELj1ELj8ELj8ENS_18Kernel_traits_baseILj7168ES2_S2_fS2_fjLj256EEEEELb0ELb1ELb1ELb0EEEvNS_9BwdParamsE,@function
        .size           _ZN10layer_norm13ln_bwd_kernelINS_13Kernel_traitsI13__nv_bfloat16S2_fS2_fjLj7168ELj1ELj1ELj8ELj8ENS_18Kernel_traits_baseILj7168ES2_S2_fS2_fjLj256EEEEELb0ELb1ELb1ELb0EEEvNS_9BwdParamsE,(.L_x_15228 - _ZN10layer_norm13ln_bwd_kernelINS_13Kernel_traitsI13__nv_bfloat16S2_fS2_fjLj7168ELj1ELj1ELj8ELj8ENS_18Kernel_traits_baseILj7168ES2_S2_fS2_fjLj256EEEEELb0ELb1ELb1ELb0EEEvNS_9BwdParamsE)
        .other          _ZN10layer_norm13ln_bwd_kernelINS_13Kernel_traitsI13__nv_bfloat16S2_fS2_fjLj7168ELj1ELj1ELj8ELj8ENS_18Kernel_traits_baseILj7168ES2_S2_fS2_fjLj256EEEEELb0ELb1ELb1ELb0EEEvNS_9BwdParamsE,@"STO_CUDA_ENTRY STV_DEFAULT"
_ZN10layer_norm13ln_bwd_kernelINS_13Kernel_traitsI13__nv_bfloat16S2_fS2_fjLj7168ELj1ELj1ELj8ELj8ENS_18Kernel_traits_baseILj7168ES2_S2_fS2_fjLj256EEEEELb0ELb1ELb1ELb0EEEvNS_9BwdParamsE:
.text._ZN10layer_norm13ln_bwd_kernelINS_13Kernel_traitsI13__nv_bfloat16S2_fS2_fjLj7168ELj1ELj1ELj8ELj8ENS_18Kernel_traits_baseILj7168ES2_S2_fS2_fjLj256EEEEELb0ELb1ELb1ELb0EEEvNS_9BwdParamsE:
[----:B------:R-:W0:Y:S01]  /*0000*/  LDC R1, c[0x0][0x28] ;  /* 0x00000a00ff017b82 */ /* 0x000e220000000800 */
[----:B------:R-:W1:Y:S01]  /*0010*/  S2R R4, SR_TID.X ;  /* 0x0000000000047919 */ /* 0x000e620000002100 */
[----:B------:R-:W-:Y:S01]  /*0020*/  ULDC UR4, c[0x0][0x218] ;  /* 0x0000860000047ab9 */ /* 0x000fe20000000800 */
[----:B------:R-:W-:Y:S01]  /*0030*/  LOP3.LUT R5, R5, 0xffffffef, RZ, 0xc0, !PT ;  /* 0xffffffef05057812 */ /* 0x000fe200078ec0ff */
[----:B------:R-:W-:-:S04]  /*0040*/  IMAD.U32 R2, RZ, RZ, UR4 ;  /* 0x00000004ff027e24 */ /* 0x000fc8000f8e00ff */
[----:B------:R-:W2:Y:S01]  /*0050*/  S2UR UR6, SR_CTAID.X ;  /* 0x00000000000679c3 */ /* 0x000ea20000002500 */
        /* <DEDUP_REMOVED lines=8> */
[----:B0-----:R-:W-:Y:S01]  /*00e0*/  VIADD R1, R1, 0xfffffff8 ;  /* 0xfffffff801017836 */ /* 0x001fe20000000000 */
[----:B-1----:R-:W-:-:S04]  /*00f0*/  LOP3.LUT R3, R4, 0xff, RZ, 0xc0, !PT ;  /* 0x000000ff04037812 */ /* 0x002fc800078ec0ff */
        /* <DEDUP_REMOVED lines=13> */
[----:B------:R-:W1:Y:S01]  /*01d0*/  @P6 LDC.64 R22, c[0x0][0x278] ;  /* 0x00009e00ff166b82 */ /* 0x000e620000000a00 */
[----:B------:R-:W-:-:S04]  /*01e0*/  @P5 LOP3.LUT R5, R5, 0x4, RZ, 0xfc, !PT ;  /* 0x0000000405055812 */ /* 0x000fc800078efcff */
[----:B------:R-:W-:-:S03]  /*01f0*/  LOP3.LUT R5, R5, 0xfffffffd, RZ, 0xc0, !PT ;  /* 0xfffffffd05057812 */ /* 0x000fc600078ec0ff */
[----:B------:R-:W3:Y:S01]  /*0200*/  @P5 LDC.64 R36, c[0x0][0x260] ;  /* 0x00009800ff245b82 */ /* 0x000ee20000000a00 */
[----:B------:R-:W-:Y:S02]  /*0210*/  @P4 LOP3.LUT R5, R5, 0x2, RZ, 0xfc, !PT ;  /* 0x0000000205054812 */ /* 0x000fe400078efcff */
[----:B--2---:R-:W-:Y:S02]  /*0220*/  LEA.HI R4, R4, UR6, RZ, 0x18 ;  /* 0x0000000604047c11 */ /* 0x004fe4000f8fc0ff */
[----:B------:R-:W-:-:S03]  /*0230*/  LOP3.LUT R5, R5, 0xffffffdf, RZ, 0xc0, !PT ;  /* 0xffffffdf05057812 */ /* 0x000fc600078ec0ff */
[----:B------:R-:W2:Y:S01]  /*0240*/  @P5 LDC.64 R38, c[0x0][0x278] ;  /* 0x00009e00ff265b82 */ /* 0x000ea20000000a00 */
[----:B0-----:R-:W-:Y:S01]  /*0250*/  @P6 IMAD.WIDE.U32 R18, R61, 0x8, R18 ;  /* 0x000000083d126825 */ /* 0x001fe200078e0012 */
[----:B------:R-:W-:-:S04]  /*0260*/  @P3 LOP3.LUT R5, R5, 0x20, RZ, 0xfc, !PT ;  /* 0x0000002005053812 */ /* 0x000fc800078efcff */
[----:B------:R0:W5:Y:S02]  /*0270*/  @P6 LDG.E.64 R20, desc[UR4][R18.64] ;  /* 0x0000000412146981 */ /* 0x000164000c1e1b00 */
[----:B------:R-:W4:Y:S01]  /*0280*/  @P4 LDC.64 R40, c[0x0][0x260] ;  /* 0x00009800ff284b82 */ /* 0x000f220000000a00 */
[C---:B-1----:R-:W-:Y:S01]  /*0290*/  @P6 IMAD.WIDE.U32 R22, R61.reuse, 0x8, R22 ;  /* 0x000000083d166825 */ /* 0x042fe200078e0016 */
        /* <DEDUP_REMOVED lines=8> */
[----:B------:R3:W5:Y:S01]  /*0320*/  @P5 LDG.E.64 R26, desc[UR4][R36.64] ;  /* 0x00000004241a5981 */ /* 0x000762000c1e1b00 */
[----:B------:R-:W1:Y:S01]  /*0330*/  @P0 LDC.64 R44, c[0x0][0x260] ;  /* 0x00009800ff2c0b82 */ /* 0x000e620000000a00 */
[----:B--2---:R-:W-:-:S04]  /*0340*/  @P5 IMAD.WIDE.U32 R38, R61, 0x8, R38 ;  /* 0x000000083d265825 */ /* 0x004fc800078e0026 */
[----:B------:R-:W-:Y:S01]  /*0350*/  @P5 VIADD R61, R61, 0x100 ;  /* 0x000001003d3d5836 */ /* 0x000fe20000000000 */
[----:B------:R2:W5:Y:S02]  /*0360*/  @P5 LDG.E.64 R16, desc[UR4][R38.64] ;  /* 0x0000000426105981 */ /* 0x000564000c1e1b00 */
[----:B------:R-:W3:Y:S01]  /*0370*/  @P0 LDC.64 R46, c[0x0][0x278] ;  /* 0x00009e00ff2e0b82 */ /* 0x000ee20000000a00 */
[----:B----4-:R-:W-:-:S07]  /*0380*/  @P4 IMAD.WIDE.U32 R40, R61, 0x8, R40 ;  /* 0x000000083d284825 */ /* 0x010fce00078e0028 */
[----:B------:R-:W4:Y:S01]  /*0390*/  @P1 LDC.64 R48, c[0x0][0x260] ;  /* 0x00009800ff301b82 */ /* 0x000f220000000a00 */
[C---:B0-----:R-:W-:Y:S01]  /*03a0*/  @P4 IMAD.WIDE.U32 R42, R61.reuse, 0x8, R42 ;  /* 0x000000083d2a4825 */ /* 0x041fe200078e002a */
[----:B------:R0:W5:Y:S03]  /*03b0*/  @P4 LDG.E.64 R28, desc[UR4][R40.64] ;  /* 0x00000004281c4981 */ /* 0x000166000c1e1b00 */
[----:B------:R-:W-:Y:S01]  /*03c0*/  @P4 VIADD R61, R61, 0x100 ;  /* 0x000001003d3d4836 */ /* 0x000fe20000000000 */
[----:B------:R0:W5:Y:S02]  /*03d0*/  @P4 LDG.E.64 R14, desc[UR4][R42.64] ;  /* 0x000000042a0e4981 */ /* 0x000164000c1e1b00 */
[----:B------:R-:W2:Y:S01]  /*03e0*/  @P1 LDC.64 R50, c[0x0][0x278] ;  /* 0x00009e00ff321b82 */ /* 0x000ea20000000a00 */
[----:B-1----:R-:W-:-:S07]  /*03f0*/  @P0 IMAD.WIDE.U32 R44, R61, 0x8, R44 ;  /* 0x000000083d2c0825 */ /* 0x002fce00078e002c */
[----:B------:R-:W1:Y:S01]  /*0400*/  @P2 LDC.64 R52, c[0x0][0x260] ;  /* 0x00009800ff342b82 */ /* 0x000e620000000a00 */
[C---:B---3--:R-:W-:Y:S01]  /*0410*/  @P0 IMAD.WIDE.U32 R46, R61.reuse, 0x8, R46 ;  /* 0x000000083d2e0825 */ /* 0x048fe200078e002e */
[----:B------:R-:W-:Y:S01]  /*0420*/  @P0 IADD3 R61, R61, 0x100, RZ ;  /* 0x000001003d3d0810 */ /* 0x000fe20007ffe0ff */
[----:B------:R3:W5:Y:S05]  /*0430*/  @P0 LDG.E.64 R30, desc[UR4][R44.64] ;  /* 0x000000042c1e0981 */ /* 0x00076a000c1e1b00 */
[----:B------:R-:W0:Y:S08]  /*0440*/  @P2 LDC.64 R54, c[0x0][0x278] ;  /* 0x00009e00ff362b82 */ /* 0x000e300000000a00 */
[----:B------:R-:W3:Y:S08]  /*0450*/  @P3 LDC.64 R56, c[0x0][0x260] ;  /* 0x00009800ff383b82 */ /* 0x000ef00000000a00 */
[----:B------:R-:W3:Y:S01]  /*0460*/  @P3 LDC.64 R58, c[0x0][0x278] ;  /* 0x00009e00ff3a3b82 */ /* 0x000ee20000000a00 */
[C---:B----4-:R-:W-:Y:S01]  /*0470*/  @P1 IMAD.WIDE.U32 R48, R61.reuse, 0x8, R48 ;  /* 0x000000083d301825 */ /* 0x050fe200078e0030 */
[----:B------:R4:W5:Y:S03]  /*0480*/  @P0 LDG.E.64 R12, desc[UR4][R46.64] ;  /* 0x000000042e0c0981 */ /* 0x000966000c1e1b00 */
[C---:B--2---:R-:W-:Y:S01]  /*0490*/  @P1 IMAD.WIDE.U32 R50, R61.reuse, 0x8, R50 ;  /* 0x000000083d321825 */ /* 0x044fe200078e0032 */
[----:B------:R2:W5:Y:S03]  /*04a0*/  @P1 LDG.E.64 R32, desc[UR4][R48.64] ;  /* 0x0000000430201981 */ /* 0x000566000c1e1b00 */
[----:B------:R-:W-:Y:S01]  /*04b0*/  @P1 VIADD R61, R61, 0x100 ;  /* 0x000001003d3d1836 */ /* 0x000fe20000000000 */
[----:B------:R2:W5:Y:S03]  /*04c0*/  @P1 LDG.E.64 R10, desc[UR4][R50.64] ;  /* 0x00000004320a1981 */ /* 0x000566000c1e1b00 */
[----:B-1----:R-:W-:-:S04]  /*04d0*/  @P2 IMAD.WIDE.U32 R52, R61, 0x8, R52 ;  /* 0x000000083d342825 */ /* 0x002fc800078e0034 */
[C---:B0-----:R-:W-:Y:S01]  /*04e0*/  @P2 IMAD.WIDE.U32 R54, R61.reuse, 0x8, R54 ;  /* 0x000000083d362825 */ /* 0x041fe200078e0036 */
[----:B------:R0:W5:Y:S03]  /*04f0*/  @P2 LDG.E.64 R34, desc[UR4][R52.64] ;  /* 0x0000000434222981 */ /* 0x000166000c1e1b00 */
[----:B------:R-:W-:Y:S01]  /*0500*/  @P2 VIADD R61, R61, 0x100 ;  /* 0x000001003d3d2836 */ /* 0x000fe20000000000 */
[----:B------:R1:W5:Y:S03]  /*0510*/  @P2 LDG.E.64 R8, desc[UR4][R54.64] ;  /* 0x0000000436082981 */ /* 0x000366000c1e1b00 */
[----:B---3--:R-:W-:-:S04]  /*0520*/  @P3 IMAD.WIDE.U32 R18, R61, 0x8, R56 ;  /* 0x000000083d123825 */ /* 0x008fc800078e0038 */
[----:B------:R-:W-:Y:S01]  /*0530*/  @P3 IMAD.WIDE.U32 R22, R61, 0x8, R58 ;  /* 0x000000083d163825 */ /* 0x000fe200078e003a */
[----:B------:R3:W5:Y:S04]  /*0540*/  @P3 LDG.E.64 R116, desc[UR4][R18.64] ;  /* 0x0000000412743981 */ /* 0x000768000c1e1b00 */
[----:B------:R3:W5:Y:S01]  /*0550*/  @P3 LDG.E.64 R6, desc[UR4][R22.64] ;  /* 0x0000000416063981 */ /* 0x000762000c1e1b00 */
[----:B------:R-:W-:Y:S02]  /*0560*/  ISETP.GE.AND P3, PT, R4, UR7, PT ;  /* 0x0000000704007c0c */ /* 0x000fe4000bf66270 */
[----:B------:R-:W-:Y:S02]  /*0570*/  CS2R R36, SRZ ;  /* 0x0000000000247805 */ /* 0x000fe4000001ff00 */
[----:B------:R-:W-:-:S02]  /*0580*/  CS2R R38, SRZ ;  /* 0x0000000000267805 */ /* 0x000fc4000001ff00 */
[----:B------:R-:W-:Y:S02]  /*0590*/  CS2R R40, SRZ ;  /* 0x0000000000287805 */ /* 0x000fe4000001ff00 */
[----:B------:R-:W-:Y:S02]  /*05a0*/  CS2R R42, SRZ ;  /* 0x00000000002a7805 */ /* 0x000fe4000001ff00 */
[----:B------:R-:W-:Y:S02]  /*05b0*/  CS2R R44, SRZ ;  /* 0x00000000002c7805 */ /* 0x000fe4000001ff00 */
[----:B----4-:R-:W-:Y:S02]  /*05c0*/  CS2R R46, SRZ ;  /* 0x00000000002e7805 */ /* 0x010fe4000001ff00 */
[----:B--2---:R-:W-:Y:S02]  /*05d0*/  CS2R R48, SRZ ;  /* 0x0000000000307805 */ /* 0x004fe4000001ff00 */
        /* <DEDUP_REMOVED lines=31> */
[----:B---3--:R-:W-:Y:S06]  /*07d0*/  @P3 BRA `(.L_x_5586) ;  /* 0x0000005c00a83947 */ /* 0x008fec0003800000 */
[----:B------:R-:W-:Y:S01]  /*07e0*/  ULDC.64 UR6, c[0x0][0x2c8] ;  /* 0x0000b20000067ab9 */ /* 0x000fe20000000a00 */
[----:B-----5:R-:W-:Y:S01]  /*07f0*/  MOV R2, R20 ;  /* 0x0000001400027202 */ /* 0x020fe20000000f00 */
[--C-:B------:R-:W-:Y:S01]  /*0800*/  IMAD.MOV.U32 R252, RZ, RZ, R21.reuse ;  /* 0x000000fffffc7224 */ /* 0x100fe200078e0015 */
[----:B------:R-:W-:Y:S01]  /*0810*/  ISETP.NE.U32.AND P3, PT, RZ, UR6, PT ;  /* 0x00000006ff007c0c */ /* 0x000fe2000bf65070 */
[----:B------:R-:W-:Y:S01]  /*0820*/  IMAD.MOV.U32 R250, RZ, RZ, R26 ;  /* 0x000000fffffa7224 */ /* 0x000fe200078e001a */
[----:B------:R-:W-:Y:S01]  /*0830*/  SHF.R.U64 R3, R20, 0x10, R21 ;  /* 0x0000001014037819 */ /* 0x000fe20000001215 */
[----:B------:R-:W-:Y:S01]  /*0840*/  IMAD.MOV.U32 R245, RZ, RZ, R28 ;  /* 0x000000fffff57224 */ /* 0x000fe200078e001c */
[----:B------:R-:W-:Y:S01]  /*0850*/  ISETP.NE.AND.EX P3, PT, RZ, UR7, PT, P3 ;  /* 0x00000007ff007c0c */ /* 0x000fe2000bf65330 */
[----:B------:R-:W-:Y:S01]  /*0860*/  IMAD.MOV.U32 R243, RZ, RZ, R29 ;  /* 0x000000fffff37224 */ /* 0x000fe200078e001d */
[----:B------:R-:W-:Y:S01]  /*0870*/  SHF.L.U32 R2, R2, 0x10, RZ ;  /* 0x0000001002027819 */ /* 0x000fe200000006ff */
[----:B------:R-:W-:Y:S01]  /*0880*/  IMAD.MOV.U32 R239, RZ, RZ, R31 ;  /* 0x000000ffffef7224 */ /* 0x000fe200078e001f */
[----:B------:R-:W-:Y:S01]  /*0890*/  ISETP.LT.U32.OR P3, PT, R0, 0x700, !P3 ;  /* 0x000007000000780c */ /* 0x000fe20005f61470 */
[----:B------:R-:W-:Y:S01]  /*08a0*/  IMAD.U32 R0, R3, 0x10000, RZ ;  /* 0x0001000003007824 */ /* 0x000fe200078e00ff */
[----:B------:R-:W-:Y:S01]  /*08b0*/  SHF.R.U32.HI R251, RZ, 0x10, R21 ;  /* 0x00000010fffb7819 */ /* 0x000fe20000011615 */
[----:B------:R0:W-:Y:S01]  /*08c0*/  STL [R1+0x4], R2 ;  /* 0x0000040201007387 */ /* 0x0001e20000100800 */
[--C-:B------:R-:W-:Y:S01]  /*08d0*/  SHF.R.U64 R248, R26, 0x10, R27.reuse ;  /* 0x000000101af87819 */ /* 0x100fe2000000121b */
[----:B------:R-:W-:Y:S01]  /*08e0*/  IMAD.MOV.U32 R237, RZ, RZ, R32 ;  /* 0x000000ffffed7224 */ /* 0x000fe200078e0020 */
[----:B------:R-:W-:Y:S01]  /*08f0*/  SHF.R.U32.HI R246, RZ, 0x10, R27 ;  /* 0x00000010fff67819 */ /* 0x000fe2000001161b */
[----:B------:R0:W-:Y:S01]  /*0900*/  STL [R1], R0 ;  /* 0x0000000001007387 */ /* 0x0001e20000100800 */
[--C-:B------:R-:W-:Y:S01]  /*0910*/  SHF.R.U64 R244, R28, 0x10, R29.reuse ;  /* 0x000000101cf47819 */ /* 0x100fe2000000121d */
[----:B------:R-:W-:Y:S01]  /*0920*/  IMAD.MOV.U32 R233, RZ, RZ, R34 ;  /* 0x000000ffffe97224 */ /* 0x000fe200078e0022 */
[----:B------:R-:W-:Y:S01]  /*0930*/  SHF.R.U32.HI R242, RZ, 0x10, R29 ;  /* 0x00000010fff27819 */ /* 0x000fe2000001161d */
[----:B------:R-:W-:Y:S01]  /*0940*/  IMAD.MOV.U32 R231, RZ, RZ, R35 ;  /* 0x000000ffffe77224 */ /* 0x000fe200078e0023 */
[----:B------:R-:W-:Y:S01]  /*0950*/  SHF.R.U64 R240, R30, 0x10, R31 ;  /* 0x000000101ef07819 */ /* 0x000fe2000000121f */
[----:B------:R-:W-:Y:S01]  /*0960*/  IMAD.MOV.U32 R227, RZ, RZ, R117 ;  /* 0x000000ffffe37224 */ /* 0x000fe200078e0075 */
[----:B------:R-:W-:Y:S01]  /*0970*/  SHF.R.U32.HI R238, RZ, 0x10, R31 ;  /* 0x00000010ffee7819 */ /* 0x000fe2000001161f */
[----:B------:R-:W-:Y:S01]  /*0980*/  IMAD.MOV.U32 R225, RZ, RZ, R24 ;  /* 0x000000ffffe17224 */ /* 0x000fe200078e0018 */
        /* <DEDUP_REMOVED lines=17> */
[----:B------:R-:W-:Y:S01]  /*0aa0*/  HFMA2.MMA R197, -RZ, RZ, 0, 5.9604644775390625e-08 ;  /* 0x00000001ffc57435 */ /* 0x000fe200000001ff */
[----:B------:R-:W-:Y:S01]  /*0ab0*/  SHF.R.U32.HI R218, RZ, 0x10, R17 ;  /* 0x00000010ffda7819 */ /* 0x000fe20000011611 */
[----:B------:R-:W-:Y:S01]  /*0ac0*/  IMAD.MOV.U32 R37, RZ, RZ, RZ ;  /* 0x000000ffff257224 */ /* 0x000fe200078e00ff */
        /* <DEDUP_REMOVED lines=38> */
[----:B------:R-:W-:Y:S01]  /*0d30*/  LOP3.LUT R5, R5, 0xffffffbf, RZ, 0xc0, !PT ;  /* 0xffffffbf05057812 */ /* 0x000fe200078ec0ff */
[----:B------:R-:W-:Y:S01]  /*0d40*/  IMAD.U32 R212, R212, 0x10000, RZ ;  /* 0x00010000d4d47824 */ /* 0x000fe200078e00ff */
[----:B------:R-:W-:Y:S01]  /*0d50*/  SHF.L.U32 R252, R252, 0x10, RZ ;  /* 0x00000010fcfc7819 */ /* 0x000fe200000006ff */
[----:B------:R-:W-:Y:S01]  /*0d60*/  IMAD.U32 R210, R210, 0x10000, RZ ;  /* 0x00010000d2d27824 */ /* 0x000fe200078e00ff */
[----:B------:R-:W-:Y:S01]  /*0d70*/  @P3 LOP3.LUT R5, R5, 0x40, RZ, 0xfc, !PT ;  /* 0x0000004005053812 */ /* 0x000fe200078efcff */
        /* <DEDUP_REMOVED lines=32> */
.L_x_5703:
[----:B0-----:R-:W0:Y:S08]  /*0f80*/  LDC.64 R2, c[0x0][0x288] ;  /* 0x0000a200ff027b82 */ /* 0x001e300000000a00 */
[----:B-1----:R-:W1:Y:S08]  /*0f90*/  LDC.64 R184, c[0x0][0x280] ;  /* 0x0000a000ffb87b82 */ /* 0x002e700000000a00 */
[----:B--2---:R-:W2:Y:S01]  /*0fa0*/  LDC.64 R6, c[0x0][0x250] ;  /* 0x00009400ff067b82 */ /* 0x004ea20000000a00 */
[----:B0-----:R-:W-:-:S07]  /*0fb0*/  IMAD.WIDE R2, R4, 0x4, R2 ;  /* 0x0000000404027825 */ /* 0x001fce00078e0202 */
[----:B------:R-:W0:Y:S01]  /*0fc0*/  LDC.64 R152, c[0x0][0x258] ;  /* 0x00009600ff987b82 */ /* 0x000e220000000a00 */
[----:B------:R2:W3:Y:S01]  /*0fd0*/  LDG.E R154, desc[UR4][R2.64] ;  /* 0x00000004029a7981 */ /* 0x0004e2000c1e1900 */
[----:B-1----:R-:W-:-:S06]  /*0fe0*/  IMAD.WIDE R184, R4, 0x4, R184 ;  /* 0x0000000404b87825 */ /* 0x002fcc00078e02b8 */
[----:B------:R-:W1:Y:S01]  /*0ff0*/  LDC.64 R192, c[0x0][0x2c8] ;  /* 0x0000b200ffc07b82 */ /* 0x000e620000000a00 */
[----:B------:R-:W5:Y:S01]  /*1000*/  LDG.E R184, desc[UR4][R184.64] ;  /* 0x00000004b8b87981 */ /* 0x000f62000c1e1900 */
[C---:B--2---:R-:W-:Y:S01]  /*1010*/  IMAD.WIDE R2, R4.reuse, 0x4, R6 ;  /* 0x0000000404027825 */ /* 0x044fe200078e0206 */
[----:B------:R-:W2:Y:S04]  /*1020*/  S2R R155, SR_TID.X ;  /* 0x00000000009b7919 */ /* 0x000ea80000002100 */
[----:B------:R4:W5:Y:S01]  /*1030*/  LDG.E R191, desc[UR4][R2.64] ;  /* 0x0000000402bf7981 */ /* 0x000962000c1e1900 */
[----:B0-----:R-:W-:Y:S01]  /*1040*/  IMAD.WIDE R6, R4, 0x4, R152 ;  /* 0x0000000404067825 */ /* 0x001fe200078e0298 */
[----:B------:R-:W-:Y:S05]  /*1050*/  BSSY B0, `(.L_x_5587) ;  /* 0x00001ce000007945 */ /* 0x000fea0003800000 */
[----:B------:R0:W5:Y:S01]  /*1060*/  LDG.E R6, desc[UR4][R6.64] ;  /* 0x0000000406067981 */ /* 0x000162000c1e1900 */
[----:B----4-:R-:W-:-:S05]  /*1070*/  MOV R2, UR9 ;  /* 0x0000000900027c02 */ /* 0x010fca0008000f00 */
[----:B------:R-:W-:-:S05]  /*1080*/  IMAD R152, R4, R2, RZ ;  /* 0x0000000204987224 */ /* 0x000fca00078e02ff */
[----:B------:R-:W-:-:S04]  /*1090*/  SHF.R.S32.HI R153, RZ, 0x1f, R152 ;  /* 0x0000001fff997819 */ /* 0x000fc80000011498 */
[----:B------:R-:W-:Y:S02]  /*10a0*/  LEA.HI R152, R153, R152, RZ, 0x2 ;  /* 0x0000009899987211 */ /* 0x000fe400078f10ff */
[----:B--2---:R-:W-:-:S04]  /*10b0*/  LOP3.LUT R3, R155, 0xff, RZ, 0xc0, !PT ;  /* 0x000000ff9b037812 */ /* 0x004fc800078ec0ff */
[----:B0-----:R-:W-:-:S05]  /*10c0*/  LEA.HI.SX32 R7, R152, R3, 0x1e ;  /* 0x0000000398077211 */ /* 0x001fca00078ff2ff */
[----:B-1----:R-:W-:Y:S01]  /*10d0*/  IMAD.WIDE.U32 R152, R7, 0x10, R192 ;  /* 0x0000001007987825 */ /* 0x002fe200078e00c0 */
[----:B---3--:R-:W-:-:S13]  /*10e0*/  ISETP.GT.AND P3, PT, R154, RZ, PT ;  /* 0x000000ff9a00720c */ /* 0x008fda0003f64270 */
[----:B------:R-:W-:Y:S05]  /*10f0*/  @P3 BRA `(.L_x_5588) ;  /* 0x0000000400003947 */ /* 0x000fea0003800000 */
[----:B------:R-:W-:Y:S01]  /*1100*/  LOP3.LUT P4, RZ, R5, 0x10, RZ, 0xc0, !PT ;  /* 0x0000001005ff7812 */ /* 0x000fe2000788c0ff */
[----:B------:R-:W-:Y:S01]  /*1110*/  BSSY B1, `(.L_x_5589) ;  /* 0x0000008000017945 */ /* 0x000fe20003800000 */
[----:B------:R-:W-:-:S11]  /*1120*/  IMAD.MOV.U32 R154, RZ, RZ, R7 ;  /* 0x000000ffff9a7224 */ /* 0x000fd600078e0007 */
[----:B------:R-:W-:Y:S05]  /*1130*/  @!P4 BRA `(.L_x_5590) ;  /* 0x000000000014c947 */ /* 0x000fea0003800000 */
[----:B------:R-:W-:-:S04]  /*1140*/  ISETP.NE.U32.AND P4, PT, RZ, UR12, PT ;  /* 0x0000000cff007c0c */ /* 0x000fc8000bf85070 */
[----:B------:R-:W-:-:S13]  /*1150*/  ISETP.NE.AND.EX P4, PT, RZ, UR13, PT, P4 ;  /* 0x0000000dff007c0c */ /* 0x000fda000bf85340 */
[----:B------:R-:W-:Y:S05]  /*1160*/  @!P4 BRA `(.L_x_5591) ;  /* 0x000000000004c947 */ /* 0x000fea0003800000 */
[----:B------:R0:W5:Y:S02]  /*1170*/  LDG.E.128 R116, desc[UR4][R152.64] ;  /* 0x0000000498747981 */ /* 0x000164000c1e1d00 */
.L_x_5591:
[----:B------:R-:W-:-:S07]  /*1180*/  IADD3 R154, R7, 0x100, RZ ;  /* 0x00000100079a7810 */ /* 0x000fce0007ffe0ff */
.L_x_5590:
[----:B------:R-:W-:Y:S05]  /*1190*/  BSYNC B1 ;  /* 0x0000000000017941 */ /* 0x000fea0003800000 */
.L_x_5589:
[----:B------:R-:W-:Y:S01]  /*11a0*/  LOP3.LUT P4, RZ, R5, 0x4, RZ, 0xc0, !PT ;  /* 0x0000000405ff7812 */ /* 0x000fe2000788c0ff */
[----:B------:R-:W-:-:S12]  /*11b0*/  BSSY B1, `(.L_x_5592) ;  /* 0x0000008000017945 */ /* 0x000fd80003800000 */
[----:B------:R-:W-:Y:S05]  /*11c0*/  @!P4 BRA `(.L_x_5593) ;  /* 0x000000000018c947 */ /* 0x000fea0003800000 */
[----:B------:R-:W-:-:S04]  /*11d0*/  ISETP.NE.U32.AND P4, PT, RZ, UR12, PT ;  /* 0x0000000cff007c0c */ /* 0x000fc8000bf85070 */
[----:B------:R-:W-:-:S13]  /*11e0*/  ISETP.NE.AND.EX P4, PT, RZ, UR13, PT, P4 ;  /* 0x0000000dff007c0c */ /* 0x000fda000bf85340 */
[----:B------:R-:W-:Y:S05]  /*11f0*/  @!P4 BRA `(.L_x_5594) ;  /* 0x000000000008c947 */ /* 0x000fea0003800000 */
[----:B------:R-:W-:-:S06]  /*1200*/  IMAD.WIDE.U32 R120, R154, 0x10, R192 ;  /* 0x000000109a787825 */ /* 0x000fcc00078e00c0 */
[----:B------:R-:W5:Y:S02]  /*1210*/  LDG.E.128 R120, desc[UR4][R120.64] ;  /* 0x0000000478787981 */ /* 0x000f64000c1e1d00 */
.L_x_5594:
[----:B------:R-:W-:-:S07]  /*1220*/  VIADD R154, R154, 0x100 ;  /* 0x000001009a9a7836 */ /* 0x000fce0000000000 */
.L_x_5593:
[----:B------:R-:W-:Y:S05]  /*1230*/  BSYNC B1 ;  /* 0x0000000000017941 */ /* 0x000fea0003800000 */
.L_x_5592:
        /* <DEDUP_REMOVED lines=8> */
.L_x_5597:
[----:B------:R-:W-:-:S07]  /*12c0*/  IADD3 R154, R154, 0x100, RZ ;  /* 0x000001009a9a7810 */ /* 0x000fce0007ffe0ff */
.L_x_5596:
[----:B------:R-:W-:Y:S05]  /*12d0*/  BSYNC B1 ;  /* 0x0000000000017941 */ /* 0x000fea0003800000 */
.L_x_5595:
[----:B------:R-:W-:Y:S04]  /*12e0*/  BSSY B1, `(.L_x_5598) ;  /* 0x0000008000017945 */ /* 0x000fe80003800000 */
[----:B------:R-:W-:Y:S05]  /*12f0*/  @!P0 BRA `(.L_x_5599) ;  /* 0x0000000000188947 */ /* 0x000fea0003800000 */
[----:B------:R-:W-:-:S04]  /*1300*/  ISETP.NE.U32.AND P4, PT, RZ, UR12, PT ;  /* 0x0000000cff007c0c */ /* 0x000fc8000bf85070 */
[----:B------:R-:W-:-:S13]  /*1310*/  ISETP.NE.AND.EX P4, PT, RZ, UR13, PT, P4 ;  /* 0x0000000dff007c0c */ /* 0x000fda000bf85340 */
[----:B------:R-:W-:Y:S05]  /*1320*/  @!P4 BRA `(.L_x_5600) ;  /* 0x000000000008c947 */ /* 0x000fea0003800000 */
[----:B------:R-:W-:-:S06]  /*1330*/  IMAD.WIDE.U32 R128, R154, 0x10, R192 ;  /* 0x000000109a807825 */ /* 0x000fcc00078e00c0 */
[----:B------:R-:W5:Y:S02]  /*1340*/  LDG.E.128 R128, desc[UR4][R128.64] ;  /* 0x0000000480807981 */ /* 0x000f64000c1e1d00 */
.L_x_5600:
[----:B------:R-:W-:-:S07]  /*1350*/  VIADD R154, R154, 0x100 ;  /* 0x000001009a9a7836 */ /* 0x000fce0000000000 */
.L_x_5599:
[----:B------:R-:W-:Y:S05]  /*1360*/  BSYNC B1 ;  /* 0x0000000000017941 */ /* 0x000fea0003800000 */
.L_x_5598:
[----:B------:R-:W-:Y:S04]  /*1370*/  BSSY B1, `(.L_x_5601) ;  /* 0x0000008000017945 */ /* 0x000fe80003800000 */
[----:B------:R-:W-:Y:S05]  /*1380*/  @!P1 BRA `(.L_x_5602) ;  /* 0x0000000000189947 */ /* 0x000fea0003800000 */
[----:B------:R-:W-:-:S04]  /*1390*/  ISETP.NE.U32.AND P4, PT, RZ, UR12, PT ;  /* 0x0000000cff007c0c */ /* 0x000fc8000bf85070 */
[----:B------:R-:W-:-:S13]  /*13a0*/  ISETP.NE.AND.EX P4, PT, RZ, UR13, PT, P4 ;  /* 0x0000000dff007c0c */ /* 0x000fda000bf85340 */
[----:B------:R-:W-:Y:S05]  /*13b0*/  @!P4 BRA `(.L_x_5603) ;  /* 0x000000000008c947 */ /* 0x000fea0003800000 */
[----:B------:R-:W-:-:S06]  /*13c0*/  IMAD.WIDE.U32 R132, R154, 0x10, R192 ;  /* 0x000000109a847825 */ /* 0x000fcc00078e00c0 */
[----:B------:R-:W5:Y:S02]  /*13d0*/  LDG.E.128 R132, desc[UR4][R132.64] ;  /* 0x0000000484847981 */ /* 0x000f64000c1e1d00 */
.L_x_5603:
[----:B------:R-:W-:-:S07]  /*13e0*/  IADD3 R154, R154, 0x100, RZ ;  /* 0x000001009a9a7810 */ /* 0x000fce0007ffe0ff */
.L_x_5602:
[----:B------:R-:W-:Y:S05]  /*13f0*/  BSYNC B1 ;  /* 0x0000000000017941 */ /* 0x000fea0003800000 */
.L_x_5601:
[----:B------:R-:W-:Y:S04]  /*1400*/  BSSY B1, `(.L_x_5604) ;  /* 0x0000008000017945 */ /* 0x000fe80003800000 */
[----:B------:R-:W-:Y:S05]  /*1410*/  @!P2 BRA `(.L_x_5605) ;  /* 0x000000000018a947 */ /* 0x000fea0003800000 */
[----:B------:R-:W-:-:S04]  /*1420*/  ISETP.NE.U32.AND P4, PT, RZ, UR12, PT ;  /* 0x0000000cff007c0c */ /* 0x000fc8000bf85070 */
[----:B------:R-:W-:-:S13]  /*1430*/  ISETP.NE.AND.EX P4, PT, RZ, UR13, PT, P4 ;  /* 0x0000000dff007c0c */ /* 0x000fda000bf85340 */
[----:B------:R-:W-:Y:S05]  /*1440*/  @!P4 BRA `(.L_x_5606) ;  /* 0x000000000008c947 */ /* 0x000fea0003800000 */
[----:B------:R-:W-:-:S06]  /*1450*/  IMAD.WIDE.U32 R136, R154, 0x10, R192 ;  /* 0x000000109a887825 */ /* 0x000fcc00078e00c0 */
[----:B------:R-:W5:Y:S02]  /*1460*/  LDG.E.128 R136, desc[UR4][R136.64] ;  /* 0x0000000488887981 */ /* 0x000f64000c1e1d00 */
.L_x_5606:
[----:B------:R-:W-:-:S07]  /*1470*/  VIADD R154, R154, 0x100 ;  /* 0x000001009a9a7836 */ /* 0x000fce0000000000 */
.L_x_5605:
[----:B------:R-:W-:Y:S05]  /*1480*/  BSYNC B1 ;  /* 0x0000000000017941 */ /* 0x000fea0003800000 */
.L_x_5604:
[----:B------:R-:W-:Y:S01]  /*1490*/  LOP3.LUT P4, RZ, R5, 0x40, RZ, 0xc0, !PT ;  /* 0x0000004005ff7812 */ /* 0x000fe2000788c0ff */
[----:B------:R-:W-:Y:S01]  /*14a0*/  IMAD.MOV.U32 R186, RZ, RZ, RZ ;  /* 0x000000ffffba7224 */ /* 0x000fe200078e00ff */
[----:B------:R-:W-:-:S11]  /*14b0*/  MOV R185, RZ ;  /* 0x000000ff00b97202 */ /* 0x000fd60000000f00 */
[----:B------:R-:W-:Y:S05]  /*14c0*/  @P4 BRA `(.L_x_5607) ;  /* 0x0000001800184947 */ /* 0x000fea0003800000 */
[----:B------:R-:W-:-:S06]  /*14d0*/  IMAD.WIDE.U32 R140, R154, 0x10, R192 ;  /* 0x000000109a8c7825 */ /* 0x000fcc00078e00c0 */
[----:B------:R-:W5:Y:S01]  /*14e0*/  LDG.E.128 R140, desc[UR4][R140.64] ;  /* 0x000000048c8c7981 */ /* 0x000f62000c1e1d00 */
[----:B------:R-:W-:Y:S05]  /*14f0*/  BRA `(.L_x_5607) ;  /* 0x00000018000c7947 */ /* 0x000fea0003800000 */
.L_x_5588:
[----:B------:R-:W0:Y:S01]  /*1500*/  LDC.U8 R249, c[0x0][0x2a0] ;  /* 0x0000a800fff97b82 */ /* 0x000e220000000000 */
[----:B------:R-:W-:Y:S01]  /*1510*/  IADD3 R154, R154, -0x1, RZ ;  /* 0xffffffff9a9a7810 */ /* 0x000fe20007ffe0ff */
[----:B------:R-:W-:Y:S01]  /*1520*/  BSSY B1, `(.L_x_5608) ;  /* 0x000003d000017945 */ /* 0x000fe20003800000 */
[----:B------:R-:W-:Y:S01]  /*1530*/  LOP3.LUT P4, RZ, R5, 0x10, RZ, 0xc0, !PT ;  /* 0x0000001005ff7812 */ /* 0x000fe2000788c0ff */
[----:B------:R-:W-:Y:S01]  /*1540*/  HFMA2.MMA R186, -RZ, RZ, 0, 0 ;  /* 0x00000000ffba7435 */ /* 0x000fe200000001ff */
[----:B------:R-:W-:Y:S02]  /*1550*/  IMAD.MOV.U32 R185, RZ, RZ, RZ ;  /* 0x000000ffffb97224 */ /* 0x000fe400078e00ff */
[----:B------:R-:W-:Y:S02]  /*1560*/  IMAD R154, R154, R2, RZ ;  /* 0x000000029a9a7224 */ /* 0x000fe400078e02ff */
[----:B------:R-:W-:-:S03]  /*1570*/  IMAD.MOV.U32 R193, RZ, RZ, R7 ;  /* 0x000000ffffc17224 */ /* 0x000fc600078e0007 */
[----:B------:R-:W-:-:S04]  /*1580*/  SHF.R.S32.HI R155, RZ, 0x1f, R154 ;  /* 0x0000001fff9b7819 */ /* 0x000fc8000001149a */
[----:B------:R-:W-:-:S04]  /*1590*/  LEA.HI R155, R155, R154, RZ, 0x2 ;  /* 0x0000009a9b9b7211 */ /* 0x000fc800078f10ff */
[----:B------:R-:W-:Y:S01]  /*15a0*/  LEA.HI.SX32 R192, R155, R3, 0x1e ;  /* 0x000000039bc07211 */ /* 0x000fe200078ff2ff */
[----:B------:R-:W-:Y:S06]  /*15b0*/  @!P4 BRA `(.L_x_5609) ;  /* 0x0000000000ccc947 */ /* 0x000fec0003800000 */
[----:B------:R-:W-:Y:S01]  /*15c0*/  ISETP.NE.U32.AND P4, PT, RZ, UR12, PT ;  /* 0x0000000cff007c0c */ /* 0x000fe2000bf85070 */
[----:B------:R-:W1:Y:S01]  /*15d0*/  LDC.64 R186, c[0x0][0x2b8] ;  /* 0x0000ae00ffba7b82 */ /* 0x000e620000000a00 */
[----:B------:R-:W2:Y:S02]  /*15e0*/  LDL R193, [R1+0x4] ;  /* 0x0000040001c17983 */ /* 0x000ea40000100800 */
[----:B------:R-:W-:Y:S02]  /*15f0*/  ISETP.NE.AND.EX P4, PT, RZ, UR13, PT, P4 ;  /* 0x0000000dff007c0c */ /* 0x000fe4000bf85340 */
[----:B------:R-:W3:Y:S11]  /*1600*/  LDL R194, [R1] ;  /* 0x0000000001c27983 */ /* 0x000ef60000100800 */
[----:B------:R4:W5:Y:S01]  /*1610*/  @P4 LDG.E.128 R116, desc[UR4][R152.64] ;  /* 0x0000000498744981 */ /* 0x000962000c1e1d00 */
[----:B0-----:R-:W-:-:S04]  /*1620*/  ISETP.NE.AND P4, PT, R249, RZ, PT ;  /* 0x000000fff900720c */ /* 0x001fc80003f85270 */
[----:B-----5:R-:W-:Y:S01]  /*1630*/  FSEL R0, R191, RZ, !P4 ;  /* 0x000000ffbf007208 */ /* 0x020fe20006000000 */
[----:B-1----:R-:W-:Y:S01]  /*1640*/  IMAD.WIDE.U32 R186, R192, 0x8, R186 ;  /* 0x00000008c0ba7825 */ /* 0x002fe200078e00ba */
[----:B----4-:R-:W0:Y:S05]  /*1650*/  LDC.64 R152, c[0x0][0x238] ;  /* 0x00008e00ff987b82 */ /* 0x010e2a0000000a00 */
[----:B------:R-:W4:Y:S01]  /*1660*/  LDG.E.64 R186, desc[UR4][R186.64] ;  /* 0x00000004baba7981 */ /* 0x000f22000c1e1b00 */
[----:B0-----:R-:W-:-:S06]  /*1670*/  IMAD.WIDE.U32 R152, R7, 0x10, R152 ;  /* 0x0000001007987825 */ /* 0x001fcc00078e0098 */
[----:B------:R-:W3:Y:S01]  /*1680*/  LDG.E.128 R152, desc[UR4][R152.64] ;  /* 0x0000000498987981 */ /* 0x000ee2000c1e1d00 */
[----:B------:R-:W-:Y:S02]  /*1690*/  IADD3 R192, R192, 0x100, RZ ;  /* 0x00000100c0c07810 */ /* 0x000fe40007ffe0ff */
[----:B----4-:R-:W-:Y:S01]  /*16a0*/  MOV R188, R186 ;  /* 0x000000ba00bc7202 */ /* 0x010fe20000000f00 */
[--C-:B------:R-:W-:Y:S01]  /*16b0*/  IMAD.MOV.U32 R160, RZ, RZ, R187.reuse ;  /* 0x000000ffffa07224 */ /* 0x100fe200078e00bb */
[--C-:B------:R-:W-:Y:S02]  /*16c0*/  SHF.R.U64 R185, R186, 0x10, R187.reuse ;  /* 0x00000010bab97819 */ /* 0x100fe400000012bb */
[----:B------:R-:W-:Y:S02]  /*16d0*/  SHF.R.U32.HI R186, RZ, 0x10, R187 ;  /* 0x00000010ffba7819 */ /* 0x000fe400000116bb */
[----:B------:R-:W-:Y:S01]  /*16e0*/  SHF.L.U32 R187, R188, 0x10, RZ ;  /* 0x00000010bcbb7819 */ /* 0x000fe200000006ff */
[----:B------:R-:W-:Y:S01]  /*16f0*/  IMAD.U32 R185, R185, 0x10000, RZ ;  /* 0x00010000b9b97824 */ /* 0x000fe200078e00ff */
[----:B------:R-:W-:-:S03]  /*1700*/  SHF.L.U32 R189, R160, 0x10, RZ ;  /* 0x00000010a0bd7819 */ /* 0x000fc600000006ff */
[----:B--2---:R-:W-:Y:S01]  /*1710*/  FMUL.FTZ R160, R193, R187 ;  /* 0x000000bbc1a07220 */ /* 0x004fe20000410000 */
[----:B---3--:R-:W-:Y:S01]  /*1720*/  FMUL.FTZ R194, R194, R185 ;  /* 0x000000b9c2c27220 */ /* 0x008fe20000410000 */
[----:B------:R-:W-:Y:S01]  /*1730*/  FADD.FTZ R62, R62, R189 ;  /* 0x000000bd3e3e7221 */ /* 0x000fe20000010000 */
[----:B------:R-:W-:Y:S02]  /*1740*/  IMAD.U32 R186, R186, 0x10000, RZ ;  /* 0x00010000baba7824 */ /* 0x000fe400078e00ff */
[C---:B------:R-:W-:Y:S01]  /*1750*/  FADD.FTZ R152, -R0.reuse, R152 ;  /* 0x0000009800987221 */ /* 0x040fe20000010100 */
[C---:B------:R-:W-:Y:S01]  /*1760*/  FADD.FTZ R153, -R0.reuse, R153 ;  /* 0x0000009900997221 */ /* 0x040fe20000010100 */
[C---:B------:R-:W-:Y:S01]  /*1770*/  FADD.FTZ R154, -R0.reuse, R154 ;  /* 0x0000009a009a7221 */ /* 0x040fe20000010100 */
[----:B------:R-:W-:Y:S01]  /*1780*/  FADD.FTZ R155, -R0, R155 ;  /* 0x0000009b009b7221 */ /* 0x000fe20000010100 */
[C---:B------:R-:W-:Y:S01]  /*1790*/  FMUL.FTZ R0, R6.reuse, R152 ;  /* 0x0000009806007220 */ /* 0x040fe20000410000 */
[C---:B------:R-:W-:Y:S01]  /*17a0*/  FMUL.FTZ R196, R6.reuse, R153 ;  /* 0x0000009906c47220 */ /* 0x040fe20000410000 */
[----:B------:R-:W-:Y:S01]  /*17b0*/  FMUL.FTZ R190, R6, R154 ;  /* 0x0000009a06be7220 */ /* 0x000fe20000410000 */
[----:B------:R-:W-:Y:S01]  /*17c0*/  FADD.FTZ R153, RZ, R160 ;  /* 0x000000a0ff997221 */ /* 0x000fe20000010000 */
[----:B------:R-:W-:-:S02]  /*17d0*/  FFMA.FTZ R152, R0, R160, RZ ;  /* 0x000000a000987223 */ /* 0x000fc400000100ff */
[-C--:B------:R-:W-:Y:S01]  /*17e0*/  FFMA.FTZ R38, R190, R189.reuse, R38 ;  /* 0x000000bdbe267223 */ /* 0x080fe20000010026 */
[----:B------:R-:W-:Y:S01]  /*17f0*/  FMUL.FTZ R189, R252, R189 ;  /* 0x000000bdfcbd7220 */ /* 0x000fe20000410000 */
[----:B------:R-:W-:Y:S01]  /*1800*/  FADD.FTZ R153, R153, R194 ;  /* 0x000000c299997221 */ /* 0x000fe20000010000 */
[----:B------:R-:W-:Y:S01]  /*1810*/  FFMA.FTZ R152, R196, R194, R152 ;  /* 0x000000c2c4987223 */ /* 0x000fe20000010098 */
[----:B------:R-:W-:Y:S01]  /*1820*/  FMUL.FTZ R188, R6, R155 ;  /* 0x0000009b06bc7220 */ /* 0x000fe20000410000 */
[----:B------:R-:W-:Y:S01]  /*1830*/  FADD.FTZ R60, R60, R187 ;  /* 0x000000bb3c3c7221 */ /* 0x000fe20000010000 */
[----:B------:R-:W-:Y:S01]  /*1840*/  FFMA.FTZ R36, R0, R187, R36 ;  /* 0x000000bb00247223 */ /* 0x000fe20000010024 */
[-C--:B------:R-:W-:Y:S01]  /*1850*/  FMUL.FTZ R187, R251, R186.reuse ;  /* 0x000000bafbbb7220 */ /* 0x080fe20000410000 */
        /* <DEDUP_REMOVED lines=8> */
[----:B------:R-:W-:-:S07]  /*18e0*/  VIADD R193, R7, 0x100 ;  /* 0x0000010007c17836 */ /* 0x000fce0000000000 */
.L_x_5609:
[----:B------:R-:W-:Y:S05]  /*18f0*/  BSYNC B1 ;  /* 0x0000000000017941 */ /* 0x000fea0003800000 */
.L_x_5608:
[----:B------:R-:W1:Y:S01]  /*1900*/  LDC.64 R154, c[0x0][0x2c8] ;  /* 0x0000b200ff9a7b82 */ /* 0x000e620000000a00 */
[----:B------:R-:W-:Y:S01]  /*1910*/  LOP3.LUT P4, RZ, R5, 0x4, RZ, 0xc0, !PT ;  /* 0x0000000405ff7812 */ /* 0x000fe2000788c0ff */
[----:B------:R-:W-:-:S12]  /*1920*/  BSSY B1, `(.L_x_5610) ;  /* 0x0000034000017945 */ /* 0x000fd80003800000 */
[----:B------:R-:W-:Y:S05]  /*1930*/  @!P4 BRA `(.L_x_5611) ;  /* 0x0000000000c8c947 */ /* 0x000fea0003800000 */
[----:B------:R-:W-:Y:S01]  /*1940*/  ISETP.NE.U32.AND P4, PT, RZ, UR12, PT ;  /* 0x0000000cff007c0c */ /* 0x000fe2000bf85070 */
[----:B------:R-:W2:Y:S03]  /*1950*/  LDC.64 R18, c[0x0][0x238] ;  /* 0x00008e00ff127b82 */ /* 0x000ea60000000a00 */
[----:B------:R-:W-:-:S13]  /*1960*/  ISETP.NE.AND.EX P4, PT, RZ, UR13, PT, P4 ;  /* 0x0000000dff007c0c */ /* 0x000fda000bf85340 */
[----:B-1----:R-:W-:-:S05]  /*1970*/  @P4 IMAD.WIDE.U32 R16, R193, 0x10, R154 ;  /* 0x00000010c1104825 */ /* 0x002fca00078e009a */
[----:B------:R1:W5:Y:S01]  /*1980*/  @P4 LDG.E.128 R120, desc[UR4][R16.64] ;  /* 0x0000000410784981 */ /* 0x000362000c1e1d00 */
[----:B0-----:R-:W-:Y:S01]  /*1990*/  ISETP.NE.AND P4, PT, R249, RZ, PT ;  /* 0x000000fff900720c */ /* 0x001fe20003f85270 */
[----:B--2---:R-:W-:-:S03]  /*19a0*/  IMAD.WIDE.U32 R18, R193, 0x10, R18 ;  /* 0x00000010c1127825 */ /* 0x004fc600078e0012 */
[----:B-----5:R-:W-:Y:S01]  /*19b0*/  FSEL R20, R191, RZ, !P4 ;  /* 0x000000ffbf147208 */ /* 0x020fe20006000000 */
[----:B-1----:R-:W0:Y:S02]  /*19c0*/  LDC.64 R16, c[0x0][0x2b8] ;  /* 0x0000ae00ff107b82 */ /* 0x002e240000000a00 */
[----:B0-----:R-:W-:-:S06]  /*19d0*/  IMAD.WIDE.U32 R16, R192, 0x8, R16 ;  /* 0x00000008c0107825 */ /* 0x001fcc00078e0010 */
[----:B------:R-:W2:Y:S02]  /*19e0*/  LDG.E.64 R16, desc[UR4][R16.64] ;  /* 0x0000000410107981 */ /* 0x000ea4000c1e1b00 */
[----:B--2---:R-:W-:Y:S01]  /*19f0*/  MOV R23, R16 ;  /* 0x0000001000177202 */ /* 0x004fe20000000f00 */
[--C-:B------:R-:W-:Y:S01]  /*1a00*/  IMAD.MOV.U32 R21, RZ, RZ, R17.reuse ;  /* 0x000000ffff157224 */ /* 0x100fe200078e0011 */
[--C-:B------:R-:W-:Y:S02]  /*1a10*/  SHF.R.U64 R22, R16, 0x10, R17.reuse ;  /* 0x0000001010167819 */ /* 0x100fe40000001211 */
[----:B------:R-:W-:Y:S02]  /*1a20*/  SHF.R.U32.HI R152, RZ, 0x10, R17 ;  /* 0x00000010ff987819 */ /* 0x000fe40000011611 */
[----:B------:R-:W2:Y:S01]  /*1a30*/  LDG.E.128 R16, desc[UR4][R18.64] ;  /* 0x0000000412107981 */ /* 0x000ea2000c1e1d00 */
[----:B------:R-:W-:Y:S01]  /*1a40*/  SHF.L.U32 R23, R23, 0x10, RZ ;  /* 0x0000001017177819 */ /* 0x000fe200000006ff */
[----:B------:R-:W-:Y:S01]  /*1a50*/  IMAD.U32 R22, R22, 0x10000, RZ ;  /* 0x0001000016167824 */ /* 0x000fe200078e00ff */
[----:B------:R-:W-:Y:S01]  /*1a60*/  SHF.L.U32 R153, R21, 0x10, RZ ;  /* 0x0000001015997819 */ /* 0x000fe200000006ff */
[----:B------:R-:W-:Y:S01]  /*1a70*/  IMAD.U32 R152, R152, 0x10000, RZ ;  /* 0x0001000098987824 */ /* 0x000fe200078e00ff */
[----:B------:R-:W-:Y:S01]  /*1a80*/  IADD3 R192, R192, 0x100, RZ ;  /* 0x00000100c0c07810 */ /* 0x000fe20007ffe0ff */
[----:B------:R-:W-:Y:S01]  /*1a90*/  FMUL.FTZ R21, R248, R22 ;  /* 0x00000016f8157220 */ /* 0x000fe20000410000 */
[----:B------:R-:W-:Y:S01]  /*1aa0*/  FADD.FTZ R65, R65, R22 ;  /* 0x0000001641417221 */ /* 0x000fe20000010000 */
[----:B------:R-:W-:Y:S01]  /*1ab0*/  FADD.FTZ R64, R64, R23 ;  /* 0x0000001740407221 */ /* 0x000fe20000010000 */
[----:B------:R-:W-:Y:S01]  /*1ac0*/  FADD.FTZ R66, R66, R153 ;  /* 0x0000009942427221 */ /* 0x000fe20000010000 */
[----:B------:R-:W-:Y:S01]  /*1ad0*/  FADD.FTZ R67, R67, R152 ;  /* 0x0000009843437221 */ /* 0x000fe20000010000 */
[----:B------:R-:W-:-:S02]  /*1ae0*/  VIADD R193, R193, 0x100 ;  /* 0x00000100c1c17836 */ /* 0x000fc40000000000 */
[C---:B--2---:R-:W-:Y:S01]  /*1af0*/  FADD.FTZ R16, -R20.reuse, R16 ;  /* 0x0000001014107221 */ /* 0x044fe20000010100 */
[C---:B------:R-:W-:Y:S01]  /*1b00*/  FADD.FTZ R17, -R20.reuse, R17 ;  /* 0x0000001114117221 */ /* 0x040fe20000010100 */
[C---:B------:R-:W-:Y:S01]  /*1b10*/  FADD.FTZ R18, -R20.reuse, R18 ;  /* 0x0000001214127221 */ /* 0x040fe20000010100 */
[----:B------:R-:W-:Y:S01]  /*1b20*/  FADD.FTZ R19, -R20, R19 ;  /* 0x0000001314137221 */ /* 0x000fe20000010100 */
[----:B------:R-:W-:Y:S01]  /*1b30*/  FMUL.FTZ R16, R6, R16 ;  /* 0x0000001006107220 */ /* 0x000fe20000410000 */
[----:B------:R-:W-:Y:S01]  /*1b40*/  FMUL.FTZ R20, R250, R23 ;  /* 0x00000017fa147220 */ /* 0x000fe20000410000 */
[C---:B------:R-:W-:Y:S01]  /*1b50*/  FMUL.FTZ R17, R6.reuse, R17 ;  /* 0x0000001106117220 */ /* 0x040fe20000410000 */
[----:B------:R-:W-:Y:S01]  /*1b60*/  FMUL.FTZ R18, R6, R18 ;  /* 0x0000001206127220 */ /* 0x000fe20000410000 */
[C---:B------:R-:W-:Y:S01]  /*1b70*/  FFMA.FTZ R40, R16.reuse, R23, R40 ;  /* 0x0000001710287223 */ /* 0x040fe20000010028 */
[----:B------:R-:W-:Y:S01]  /*1b80*/  FADD.FTZ R185, R185, R20 ;  /* 0x00000014b9b97221 */ /* 0x000fe20000010000 */
[----:B------:R-:W-:Y:S01]  /*1b90*/  FFMA.FTZ R186, R16, R20, R186 ;  /* 0x0000001410ba7223 */ /* 0x000fe200000100ba */
[----:B------:R-:W-:Y:S01]  /*1ba0*/  FFMA.FTZ R41, R17, R22, R41 ;  /* 0x0000001611297223 */ /* 0x000fe20000010029 */
[----:B------:R-:W-:Y:S01]  /*1bb0*/  FMUL.FTZ R22, R247, R153 ;  /* 0x00000099f7167220 */ /* 0x000fe20000410000 */
[----:B------:R-:W-:Y:S01]  /*1bc0*/  FADD.FTZ R185, R185, R21 ;  /* 0x00000015b9b97221 */ /* 0x000fe20000010000 */
[----:B------:R-:W-:Y:S01]  /*1bd0*/  FFMA.FTZ R186, R17, R21, R186 ;  /* 0x0000001511ba7223 */ /* 0x000fe200000100ba */
[----:B------:R-:W-:Y:S01]  /*1be0*/  FMUL.FTZ R19, R6, R19 ;  /* 0x0000001306137220 */ /* 0x000fe20000410000 */
[----:B------:R-:W-:Y:S01]  /*1bf0*/  FMUL.FTZ R23, R246, R152 ;  /* 0x00000098f6177220 */ /* 0x000fe20000410000 */
[----:B------:R-:W-:Y:S01]  /*1c00*/  FADD.FTZ R185, R185, R22 ;  /* 0x00000016b9b97221 */ /* 0x000fe20000010000 */
[C---:B------:R-:W-:Y:S01]  /*1c10*/  FFMA.FTZ R186, R18.reuse, R22, R186 ;  /* 0x0000001612ba7223 */ /* 0x040fe200000100ba */
[----:B------:R-:W-:Y:S01]  /*1c20*/  FFMA.FTZ R42, R18, R153, R42 ;  /* 0x00000099122a7223 */ /* 0x000fe2000001002a */
[----:B------:R-:W-:Y:S01]  /*1c30*/  FFMA.FTZ R43, R19, R152, R43 ;  /* 0x00000098132b7223 */ /* 0x000fe2000001002b */
[----:B------:R-:W-:Y:S01]  /*1c40*/  FADD.FTZ R185, R185, R23 ;  /* 0x00000017b9b97221 */ /* 0x000fe20000010000 */
[----:B------:R-:W-:-:S07]  /*1c50*/  FFMA.FTZ R186, R19, R23, R186 ;  /* 0x0000001713ba7223 */ /* 0x000fce00000100ba */
.L_x_5611:
[----:B------:R-:W-:Y:S05]  /*1c60*/  BSYNC B1 ;  /* 0x0000000000017941 */ /* 0x000fea0003800000 */
.L_x_5610:
        /* <DEDUP_REMOVED lines=34> */
[C---:B------:R-:W-:Y:S01]  /*1e90*/  FMUL.FTZ R24, R6.reuse, R24 ;  /* 0x0000001806187220 */ /* 0x040fe20000410000 */
        /* <DEDUP_REMOVED lines=18> */
.L_x_5613:
[----:B------:R-:W-:Y:S05]  /*1fc0*/  BSYNC B1 ;  /* 0x0000000000017941 */ /* 0x000fea0003800000 */
.L_x_5612:
[----:B------:R-:W-:Y:S04]  /*1fd0*/  BSSY B1, `(.L_x_5614) ;  /* 0x0000034000017945 */ /* 0x000fe80003800000 */
        /* <DEDUP_REMOVED lines=23> */
[----:B------:R-:W-:Y:S01]  /*2150*/  FMUL.FTZ R157, R240, R154 ;  /* 0x0000009af09d7220 */ /* 0x000fe20000410000 */
[----:B------:R-:W-:Y:S01]  /*2160*/  FMUL.FTZ R158, R239, R153 ;  /* 0x00000099ef9e7220 */ /* 0x000fe20000410000 */
[----:B------:R-:W-:Y:S01]  /*2170*/  FADD.FTZ R75, R75, R159 ;  /* 0x0000009f4b4b7221 */ /* 0x000fe20000010000 */
[----:B------:R-:W-:Y:S01]  /*2180*/  FADD.FTZ R185, R185, R156 ;  /* 0x0000009cb9b97221 */ /* 0x000fe20000010000 */
[----:B------:R-:W-:Y:S01]  /*2190*/  FADD.FTZ R72, R72, R155 ;  /* 0x0000009b48487221 */ /* 0x000fe20000010000 */
[----:B------:R-:W-:Y:S01]  /*21a0*/  FADD.FTZ R73, R73, R154 ;  /* 0x0000009a49497221 */ /* 0x000fe20000010000 */
[----:B------:R-:W-:Y:S01]  /*21b0*/  FADD.FTZ R74, R74, R153 ;  /* 0x000000994a4a7221 */ /* 0x000fe20000010000 */
[----:B------:R-:W-:Y:S01]  /*21c0*/  FADD.FTZ R185, R185, R157 ;  /* 0x0000009db9b97221 */ /* 0x000fe20000010000 */
[----:B------:R-:W-:-:S03]  /*21d0*/  VIADD R193, R193, 0x100 ;  /* 0x00000100c1c17836 */ /* 0x000fc60000000000 */
[----:B------:R-:W-:Y:S01]  /*21e0*/  FADD.FTZ R185, R185, R158 ;  /* 0x0000009eb9b97221 */ /* 0x000fe20000010000 */
[C---:B--2---:R-:W-:Y:S01]  /*21f0*/  FADD.FTZ R32, -R152.reuse, R32 ;  /* 0x0000002098207221 */ /* 0x044fe20000010100 */
[C---:B------:R-:W-:Y:S01]  /*2200*/  FADD.FTZ R33, -R152.reuse, R33 ;  /* 0x0000002198217221 */ /* 0x040fe20000010100 */
[C---:B------:R-:W-:Y:S01]  /*2210*/  FADD.FTZ R35, -R152.reuse, R35 ;  /* 0x0000002398237221 */ /* 0x040fe20000010100 */
[----:B------:R-:W-:Y:S01]  /*2220*/  FADD.FTZ R34, -R152, R34 ;  /* 0x0000002298227221 */ /* 0x000fe20000010100 */
[C---:B------:R-:W-:Y:S01]  /*2230*/  FMUL.FTZ R32, R6.reuse, R32 ;  /* 0x0000002006207220 */ /* 0x040fe20000410000 */
[C---:B------:R-:W-:Y:S01]  /*2240*/  FMUL.FTZ R33, R6.reuse, R33 ;  /* 0x0000002106217220 */ /* 0x040fe20000410000 */
[C---:B------:R-:W-:Y:S01]  /*2250*/  FMUL.FTZ R35, R6.reuse, R35 ;  /* 0x0000002306237220 */ /* 0x040fe20000410000 */
[----:B------:R-:W-:Y:S01]  /*2260*/  FMUL.FTZ R34, R6, R34 ;  /* 0x0000002206227220 */ /* 0x000fe20000410000 */
[C---:B------:R-:W-:Y:S01]  /*2270*/  FFMA.FTZ R186, R32.reuse, R156, R186 ;  /* 0x0000009c20ba7223 */ /* 0x040fe200000100ba */
[----:B------:R-:W-:Y:S01]  /*2280*/  FFMA.FTZ R48, R32, R155, R48 ;  /* 0x0000009b20307223 */ /* 0x000fe20000010030 */
[-C--:B------:R-:W-:Y:S01]  /*2290*/  FFMA.FTZ R51, R35, R159.reuse, R51 ;  /* 0x0000009f23337223 */ /* 0x080fe20000010033 */
[----:B------:R-:W-:Y:S01]  /*22a0*/  FMUL.FTZ R159, R238, R159 ;  /* 0x0000009fee9f7220 */ /* 0x000fe20000410000 */
[C---:B------:R-:W-:Y:S01]  /*22b0*/  FFMA.FTZ R186, R33.reuse, R157, R186 ;  /* 0x0000009d21ba7223 */ /* 0x040fe200000100ba */
[----:B------:R-:W-:Y:S01]  /*22c0*/  FFMA.FTZ R49, R33, R154, R49 ;  /* 0x0000009a21317223 */ /* 0x000fe20000010031 */
[C---:B------:R-:W-:Y:S01]  /*22d0*/  FFMA.FTZ R50, R34.reuse, R153, R50 ;  /* 0x0000009922327223 */ /* 0x040fe20000010032 */
[----:B------:R-:W-:Y:S01]  /*22e0*/  FADD.FTZ R185, R185, R159 ;  /* 0x0000009fb9b97221 */ /* 0x000fe20000010000 */
[----:B------:R-:W-:-:S04]  /*22f0*/  FFMA.FTZ R186, R34, R158, R186 ;  /* 0x0000009e22ba7223 */ /* 0x000fc800000100ba */
[----:B------:R-:W-:-:S07]  /*2300*/  FFMA.FTZ R186, R35, R159, R186 ;  /* 0x0000009f23ba7223 */ /* 0x000fce00000100ba */
.L_x_5615:
[----:B------:R-:W-:Y:S05]  /*2310*/  BSYNC B1 ;  /* 0x0000000000017941 */ /* 0x000fea0003800000 */
.L_x_5614:
[----:B------:R-:W-:Y:S04]  /*2320*/  BSSY B1, `(.L_x_5616) ;  /* 0x0000035000017945 */ /* 0x000fe80003800000 */
[----:B------:R-:W-:Y:S05]  /*2330*/  @!P1 BRA `(.L_x_5617) ;  /* 0x0000000000cc9947 */ /* 0x000fea0003800000 */
[----:B------:R-:W2:Y:S01]  /*2340*/  LDC.64 R152, c[0x0][0x2c8] ;  /* 0x0000b200ff987b82 */ /* 0x000ea20000000a00 */
[----:B------:R-:W-:-:S04]  /*2350*/  ISETP.NE.U32.AND P4, PT, RZ, UR12, PT ;  /* 0x0000000cff007c0c */ /* 0x000fc8000bf85070 */
[----:B------:R-:W-:-:S03]  /*2360*/  ISETP.NE.AND.EX P4, PT, RZ, UR13, PT, P4 ;  /* 0x0000000dff007c0c */ /* 0x000fc6000bf85340 */
[----:B-1----:R-:W1:Y:S10]  /*2370*/  LDC.64 R154, c[0x0][0x238] ;  /* 0x00008e00ff9a7b82 */ /* 0x002e740000000a00 */
[----:B--2---:R-:W-:-:S05]  /*2380*/  @P4 IMAD.WIDE.U32 R152, R193, 0x10, R152 ;  /* 0x00000010c1984825 */ /* 0x004fca00078e0098 */
[----:B------:R2:W5:Y:S01]  /*2390*/  @P4 LDG.E.128 R132, desc[UR4][R152.64] ;  /* 0x0000000498844981 */ /* 0x000562000c1e1d00 */
[----:B0-----:R-:W-:Y:S01]  /*23a0*/  ISETP.NE.AND P4, PT, R249, RZ, PT ;  /* 0x000000fff900720c */ /* 0x001fe20003f85270 */
[----:B-1----:R-:W-:-:S03]  /*23b0*/  IMAD.WIDE.U32 R154, R193, 0x10, R154 ;  /* 0x00000010c19a7825 */ /* 0x002fc600078e009a */
[----:B-----5:R-:W-:Y:S01]  /*23c0*/  FSEL R161, R191, RZ, !P4 ;  /* 0x000000ffbfa17208 */ /* 0x020fe20006000000 */
[----:B--2---:R-:W0:Y:S02]  /*23d0*/  LDC.64 R152, c[0x0][0x2b8] ;  /* 0x0000ae00ff987b82 */ /* 0x004e240000000a00 */
        /* <DEDUP_REMOVED lines=28> */
[----:B------:R-:W-:Y:S01]  /*25a0*/  FMUL.FTZ R166, R236, R167 ;  /* 0x000000a7eca67220 */ /* 0x000fe20000410000 */
[----:B------:R-:W-:Y:S01]  /*25b0*/  FFMA.FTZ R186, R161, R165, R186 ;  /* 0x000000a5a1ba7223 */ /* 0x000fe200000100ba */
[C---:B------:R-:W-:Y:S01]  /*25c0*/  FFMA.FTZ R53, R162.reuse, R167, R53 ;  /* 0x000000a7a2357223 */ /* 0x040fe20000010035 */
[----:B------:R-:W-:Y:S01]  /*25d0*/  FMUL.FTZ R167, R235, R168 ;  /* 0x000000a8eba77220 */ /* 0x000fe20000410000 */
[----:B------:R-:W-:Y:S01]  /*25e0*/  FADD.FTZ R185, R185, R166 ;  /* 0x000000a6b9b97221 */ /* 0x000fe20000010000 */
[----:B------:R-:W-:Y:S01]  /*25f0*/  FFMA.FTZ R186, R162, R166, R186 ;  /* 0x000000a6a2ba7223 */ /* 0x000fe200000100ba */
[----:B------:R-:W-:Y:S01]  /*2600*/  FFMA.FTZ R54, R163, R168, R54 ;  /* 0x000000a8a3367223 */ /* 0x000fe20000010036 */
[----:B------:R-:W-:Y:S01]  /*2610*/  FMUL.FTZ R168, R234, R249 ;  /* 0x000000f9eaa87220 */ /* 0x000fe20000410000 */
[----:B------:R-:W-:Y:S01]  /*2620*/  FADD.FTZ R185, R185, R167 ;  /* 0x000000a7b9b97221 */ /* 0x000fe20000010000 */
[----:B------:R-:W-:Y:S01]  /*2630*/  FFMA.FTZ R186, R163, R167, R186 ;  /* 0x000000a7a3ba7223 */ /* 0x000fe200000100ba */
[----:B------:R-:W-:-:S02]  /*2640*/  FFMA.FTZ R55, R164, R249, R55 ;  /* 0x000000f9a4377223 */ /* 0x000fc40000010037 */
[----:B------:R-:W-:Y:S01]  /*2650*/  FADD.FTZ R185, R185, R168 ;  /* 0x000000a8b9b97221 */ /* 0x000fe20000010000 */
[----:B------:R-:W-:-:S07]  /*2660*/  FFMA.FTZ R186, R164, R168, R186 ;  /* 0x000000a8a4ba7223 */ /* 0x000fce00000100ba */
.L_x_5617:
[----:B------:R-:W-:Y:S05]  /*2670*/  BSYNC B1 ;  /* 0x0000000000017941 */ /* 0x000fea0003800000 */
.L_x_5616:
[----:B------:R-:W-:Y:S04]  /*2680*/  BSSY B1, `(.L_x_5618) ;  /* 0x0000036000017945 */ /* 0x000fe80003800000 */
[----:B------:R-:W-:Y:S05]  /*2690*/  @!P2 BRA `(.L_x_5619) ;  /* 0x0000000000d0a947 */ /* 0x000fea0003800000 */
[----:B------:R-:W2:Y:S01]  /*26a0*/  LDC.64 R152, c[0x0][0x2c8] ;  /* 0x0000b200ff987b82 */ /* 0x000ea20000000a00 */
[----:B------:R-:W-:-:S04]  /*26b0*/  ISETP.NE.U32.AND P4, PT, RZ, UR12, PT ;  /* 0x0000000cff007c0c */ /* 0x000fc8000bf85070 */
[----:B------:R-:W-:-:S03]  /*26c0*/  ISETP.NE.AND.EX P4, PT, RZ, UR13, PT, P4 ;  /* 0x0000000dff007c0c */ /* 0x000fc6000bf85340 */
[----:B-1----:R-:W1:Y:S10]  /*26d0*/  LDC.U8 R154, c[0x0][0x2a0] ;  /* 0x0000a800ff9a7b82 */ /* 0x002e740000000000 */
[----:B--2---:R-:W-:-:S05]  /*26e0*/  @P4 IMAD.WIDE.U32 R152, R193, 0x10, R152 ;  /* 0x00000010c1984825 */ /* 0x004fca00078e0098 */
[----:B------:R2:W5:Y:S01]  /*26f0*/  @P4 LDG.E.128 R136, desc[UR4][R152.64] ;  /* 0x0000000498884981 */ /* 0x000562000c1e1d00 */
[----:B-1----:R-:W-:Y:S02]  /*2700*/  ISETP.NE.AND P4, PT, R154, RZ, PT ;  /* 0x000000ff9a00720c */ /* 0x002fe40003f85270 */
[----:B------:R-:W1:Y:S02]  /*2710*/  LDC.64 R154, c[0x0][0x238] ;  /* 0x00008e00ff9a7b82 */ /* 0x000e640000000a00 */
[----:B-----5:R-:W-:-:S06]  /*2720*/  FSEL R169, R191, RZ, !P4 ;  /* 0x000000ffbfa97208 */ /* 0x020fcc0006000000 */
[----:B--2---:R-:W2:Y:S02]  /*2730*/  LDC.64 R152, c[0x0][0x2b8] ;  /* 0x0000ae00ff987b82 */ /* 0x004ea40000000a00 */
[----:B--2---:R-:W-:-:S06]  /*2740*/  IMAD.WIDE.U32 R152, R192, 0x8, R152 ;  /* 0x00000008c0987825 */ /* 0x004fcc00078e0098 */
[----:B------:R-:W2:Y:S01]  /*2750*/  LDG.E.64 R152, desc[UR4][R152.64] ;  /* 0x0000000498987981 */ /* 0x000ea2000c1e1b00 */
[----:B-1----:R-:W-:Y:S01]  /*2760*/  IMAD.WIDE.U32 R154, R193, 0x10, R154 ;  /* 0x00000010c19a7825 */ /* 0x002fe200078e009a */
[----:B--2---:R-:W-:-:S03]  /*2770*/  MOV R172, R152 ;  /* 0x0000009800ac7202 */ /* 0x004fc60000000f00 */
[--C-:B------:R-:W-:Y:S01]  /*2780*/  IMAD.MOV.U32 R170, RZ, RZ, R153.reuse ;  /* 0x000000ffffaa7224 */ /* 0x100fe200078e0099 */
[--C-:B------:R-:W-:Y:S02]  /*2790*/  SHF.R.U64 R171, R152, 0x10, R153.reuse ;  /* 0x0000001098ab7819 */ /* 0x100fe40000001299 */
[----:B------:R-:W-:Y:S02]  /*27a0*/  SHF.R.U32.HI R173, RZ, 0x10, R153 ;  /* 0x00000010ffad7819 */ /* 0x000fe40000011699 */
[----:B------:R-:W2:Y:S01]  /*27b0*/  LDG.E.128 R152, desc[UR4][R154.64] ;  /* 0x000000049a987981 */ /* 0x000ea2000c1e1d00 */
[----:B------:R-:W-:Y:S01]  /*27c0*/  SHF.L.U32 R174, R172, 0x10, RZ ;  /* 0x00000010acae7819 */ /* 0x000fe200000006ff */
[----:B------:R-:W-:Y:S01]  /*27d0*/  IMAD.U32 R175, R171, 0x10000, RZ ;  /* 0x00010000abaf7824 */ /* 0x000fe200078e00ff */
[----:B------:R-:W-:Y:S01]  /*27e0*/  SHF.L.U32 R176, R170, 0x10, RZ ;  /* 0x00000010aab07819 */ /* 0x000fe200000006ff */
[----:B0-----:R-:W-:Y:S01]  /*27f0*/  IMAD.U32 R249, R173, 0x10000, RZ ;  /* 0x00010000adf97824 */ /* 0x001fe200078e00ff */
        /* <DEDUP_REMOVED lines=30> */
.L_x_5619:
[----:B------:R-:W-:Y:S05]  /*29e0*/  BSYNC B1 ;  /* 0x0000000000017941 */ /* 0x000fea0003800000 */
.L_x_5618:
[----:B------:R-:W-:-:S13]  /*29f0*/  LOP3.LUT P4, RZ, R5, 0x20, RZ, 0xc0, !PT ;  /* 0x0000002005ff7812 */ /* 0x000fda000788c0ff */
        /* <DEDUP_REMOVED lines=22> */
[----:B------:R-:W-:Y:S02]  /*2b60*/  IMAD.U32 R183, R180, 0x10000, RZ ;  /* 0x00010000b4b77824 */ /* 0x000fe400078e00ff */
[----:B------:R-:W-:Y:S01]  /*2b70*/  FADD.FTZ R84, R84, R195 ;  /* 0x000000c354547221 */ /* 0x000fe20000010000 */
[----:B------:R-:W-:Y:S01]  /*2b80*/  FADD.FTZ R85, R85, R181 ;  /* 0x000000b555557221 */ /* 0x000fe20000010000 */
[----:B------:R-:W-:Y:S01]  /*2b90*/  FADD.FTZ R86, R86, R182 ;  /* 0x000000b656567221 */ /* 0x000fe20000010000 */
        /* <DEDUP_REMOVED lines=9> */
[-C--:B------:R-:W-:Y:S01]  /*2c30*/  FFMA.FTZ R56, R177, R195.reuse, R56 ;  /* 0x000000c3b1387223 */ /* 0x080fe20000010038 */
[----:B------:R-:W-:Y:S01]  /*2c40*/  FMUL.FTZ R195, R229, R195 ;  /* 0x000000c3e5c37220 */ /* 0x000fe20000410000 */
[-C--:B------:R-:W-:Y:S01]  /*2c50*/  FFMA.FTZ R57, R178, R181.reuse, R57 ;  /* 0x000000b5b2397223 */ /* 0x080fe20000010039 */
[----:B------:R-:W-:Y:S01]  /*2c60*/  FMUL.FTZ R181, R228, R181 ;  /* 0x000000b5e4b57220 */ /* 0x000fe20000410000 */
[-C--:B------:R-:W-:Y:S01]  /*2c70*/  FFMA.FTZ R58, R179, R182.reuse, R58 ;  /* 0x000000b6b33a7223 */ /* 0x080fe2000001003a */
[----:B------:R-:W-:Y:S01]  /*2c80*/  FADD.FTZ R152, R185, R195 ;  /* 0x000000c3b9987221 */ /* 0x000fe20000010000 */
[----:B------:R-:W-:Y:S01]  /*2c90*/  FFMA.FTZ R153, R177, R195, R186 ;  /* 0x000000c3b1997223 */ /* 0x000fe200000100ba */
[----:B------:R-:W-:Y:S01]  /*2ca0*/  FMUL.FTZ R182, R227, R182 ;  /* 0x000000b6e3b67220 */ /* 0x000fe20000410000 */
[----:B------:R-:W-:Y:S01]  /*2cb0*/  FFMA.FTZ R59, R180, R183, R59 ;  /* 0x000000b7b43b7223 */ /* 0x000fe2000001003b */
[----:B------:R-:W-:Y:S01]  /*2cc0*/  FADD.FTZ R155, R152, R181 ;  /* 0x000000b5989b7221 */ /* 0x000fe20000010000 */
[----:B------:R-:W-:Y:S01]  /*2cd0*/  FFMA.FTZ R152, R178, R181, R153 ;  /* 0x000000b5b2987223 */ /* 0x000fe20000010099 */
[----:B------:R-:W-:-:S02]  /*2ce0*/  FMUL.FTZ R183, R226, R183 ;  /* 0x000000b7e2b77220 */ /* 0x000fc40000410000 */
[----:B------:R-:W-:Y:S01]  /*2cf0*/  FADD.FTZ R154, R155, R182 ;  /* 0x000000b69b9a7221 */ /* 0x000fe20000010000 */
[----:B------:R-:W-:-:S03]  /*2d00*/  FFMA.FTZ R153, R179, R182, R152 ;  /* 0x000000b6b3997223 */ /* 0x000fc60000010098 */
[----:B------:R-:W-:Y:S01]  /*2d10*/  FADD.FTZ R185, R154, R183 ;  /* 0x000000b79ab97221 */ /* 0x000fe20000010000 */
[----:B------:R-:W-:-:S07]  /*2d20*/  FFMA.FTZ R186, R180, R183, R153 ;  /* 0x000000b7b4ba7223 */ /* 0x000fce0000010099 */
.L_x_5607:
[----:B------:R-:W-:Y:S05]  /*2d30*/  BSYNC B0 ;  /* 0x0000000000007941 */ /* 0x000fea0003800000 */
.L_x_5587:
[----:B0-----:R-:W0:Y:S01]  /*2d40*/  S2R R152, SR_TID.X ;  /* 0x0000000000987919 */ /* 0x001e220000002100 */
[----:B------:R-:W-:Y:S01]  /*2d50*/  LOP3.LUT P4, RZ, R197, 0xff, RZ, 0xc0, !PT ;  /* 0x000000ffc5ff7812 */ /* 0x000fe2000788c0ff */
[----:B------:R-:W-:Y:S01]  /*2d60*/  UMOV UR6, 0xffffffff ;  /* 0xffffffff00067882 */ /* 0x000fe20000000000 */
[----:B------:R-:W-:-:S11]  /*2d70*/  LOP3.LUT R5, R5, 0xfffffff7, RZ, 0xc0, !PT ;  /* 0xfffffff705057812 */ /* 0x000fd600078ec0ff */
[----:B------:R-:W-:Y:S02]  /*2d80*/  @P4 LOP3.LUT R5, R5, 0x8, RZ, 0xfc, !PT ;  /* 0x0000000805054812 */ /* 0x000fe400078efcff */
[----:B0-----:R-:W-:-:S04]  /*2d90*/  SHF.R.U32.HI R249, RZ, 0x5, R152 ;  /* 0x00000005fff97819 */ /* 0x001fc80000011698 */
[----:B-1----:R-:W-:-:S04]  /*2da0*/  LOP3.LUT R154, R249, 0x7fffff8, RZ, 0xc0, !PT ;  /* 0x07fffff8f99a7812 */ /* 0x002fc800078ec0ff */
[----:B------:R-:W-:Y:S02]  /*2db0*/  @!P4 IADD3 R154, R154, 0x8, RZ ;  /* 0x000000089a9ac810 */ /* 0x000fe40007ffe0ff */
[----:B------:R-:W-:Y:S01]  /*2dc0*/  LOP3.LUT P4, RZ, R152, 0x1f, RZ, 0xc0, !PT ;  /* 0x0000001f98ff7812 */ /* 0x000fe2000788c0ff */
[----:B------:R-:W-:-:S12]  /*2dd0*/  BRA.DIV UR6, `(.L_x_5620) ;  /* 0x0000003e06b07947 */ /* 0x000fd8000b800000 */
[----:B------:R-:W0:Y:S02]  /*2de0*/  SHFL.DOWN PT, R192, R185, 0x10, 0x1f ;  /* 0x0a001f00b9c07f89 */ /* 0x000e2400000e0000 */
[----:B0----5:R-:W-:Y:S02]  /*2df0*/  FADD.FTZ R191, R192, R185 ;  /* 0x000000b9c0bf7221 */ /* 0x021fe40000010000 */
[----:B------:R-:W0:Y:S02]  /*2e00*/  SHFL.DOWN PT, R192, R186, 0x10, 0x1f ;  /* 0x0a001f00bac07f89 */ /* 0x000e2400000e0000 */
[----:B0-----:R-:W-:Y:S02]  /*2e10*/  FADD.FTZ R186, R192, R186 ;  /* 0x000000bac0ba7221 */ /* 0x001fe40000010000 */
[----:B------:R-:W0:Y:S02]  /*2e20*/  SHFL.DOWN PT, R192, R191, 0x8, 0x1f ;  /* 0x09001f00bfc07f89 */ /* 0x000e2400000e0000 */
[----:B0-----:R-:W-:-:S02]  /*2e30*/  FADD.FTZ R191, R191, R192 ;  /* 0x000000c0bfbf7221 */ /* 0x001fc40000010000 */
[----:B------:R-:W0:Y:S02]  /*2e40*/  SHFL.DOWN PT, R192, R186, 0x8, 0x1f ;  /* 0x09001f00bac07f89 */ /* 0x000e2400000e0000 */
[----:B0-----:R-:W-:Y:S02]  /*2e50*/  FADD.FTZ R186, R186, R192 ;  /* 0x000000c0baba7221 */ /* 0x001fe40000010000 */
[----:B------:R-:W0:Y:S02]  /*2e60*/  SHFL.DOWN PT, R192, R191, 0x4, 0x1f ;  /* 0x08801f00bfc07f89 */ /* 0x000e2400000e0000 */
[----:B0-----:R-:W-:Y:S02]  /*2e70*/  FADD.FTZ R191, R191, R192 ;  /* 0x000000c0bfbf7221 */ /* 0x001fe40000010000 */
[----:B------:R-:W0:Y:S02]  /*2e80*/  SHFL.DOWN PT, R192, R186, 0x4, 0x1f ;  /* 0x08801f00bac07f89 */ /* 0x000e2400000e0000 */
[----:B0-----:R-:W-:-:S02]  /*2e90*/  FADD.FTZ R186, R186, R192 ;  /* 0x000000c0baba7221 */ /* 0x001fc40000010000 */
[----:B------:R-:W0:Y:S02]  /*2ea0*/  SHFL.DOWN PT, R192, R191, 0x2, 0x1f ;  /* 0x08401f00bfc07f89 */ /* 0x000e2400000e0000 */
[----:B0-----:R-:W-:Y:S02]  /*2eb0*/  FADD.FTZ R191, R191, R192 ;  /* 0x000000c0bfbf7221 */ /* 0x001fe40000010000 */
[----:B------:R-:W0:Y:S04]  /*2ec0*/  SHFL.DOWN PT, R192, R186, 0x2, 0x1f ;  /* 0x08401f00bac07f89 */ /* 0x000e2800000e0000 */
[----:B------:R1:W2:Y:S01]  /*2ed0*/  SHFL.DOWN PT, R193, R191, 0x1, 0x1f ;  /* 0x08201f00bfc17f89 */ /* 0x0002a200000e0000 */
[----:B0-----:R-:W-:-:S05]  /*2ee0*/  FADD.FTZ R186, R186, R192 ;  /* 0x000000c0baba7221 */ /* 0x001fca0000010000 */
[----:B--2---:R1:W0:Y:S02]  /*2ef0*/  SHFL.DOWN PT, R153, R186, 0x1, 0x1f ;  /* 0x08201f00ba997f89 */ /* 0x00422400000e0000 */
.L_x_5726:
[----:B------:R-:W2:Y:S01]  /*2f00*/  S2R R155, SR_CgaCtaId ;  /* 0x00000000009b7919 */ /* 0x000ea20000008800 */
[----:B0-----:R-:W-:Y:S01]  /*2f10*/  FADD.FTZ R153, R186, R153 ;  /* 0x00000099ba997221 */ /* 0x001fe20000010000 */
[----:B------:R-:W-:Y:S01]  /*2f20*/  @!P4 LOP3.LUT R249, R249, 0x7, RZ, 0xc0, !PT ;  /* 0x00000007f9f9c812 */ /* 0x000fe200078ec0ff */
[----:B------:R-:W-:Y:S01]  /*2f30*/  FADD.FTZ R152, R191, R193 ;  /* 0x000000c1bf987221 */ /* 0x000fe20000010000 */
[----:B-1----:R-:W-:Y:S01]  /*2f40*/  MOV R186, 0x400 ;  /* 0x0000040000ba7802 */ /* 0x002fe20000000f00 */
[----:B------:R-:W-:Y:S05]  /*2f50*/  WARPSYNC.ALL ;  /* 0x0000000000007948 */ /* 0x000fea0003800000 */
[----:B------:R-:W-:Y:S01]  /*2f60*/  LOP3.LUT P5, RZ, R5, 0x10, RZ, 0xc0, !PT ;  /* 0x0000001005ff7812 */ /* 0x000fe200078ac0ff */
[----:B------:R-:W-:Y:S01]  /*2f70*/  BSSY B0, `(.L_x_5621) ;  /* 0x00000a2000007945 */ /* 0x000fe20003800000 */
[----:B--2---:R-:W-:Y:S01]  /*2f80*/  LEA R155, R155, R186, 0x18 ;  /* 0x000000ba9b9b7211 */ /* 0x004fe200078ec0ff */
[----:B------:R-:W-:-:S04]  /*2f90*/  @!P4 IMAD.IADD R186, R154, 0x1, R249 ;  /* 0x000000019abac824 */ /* 0x000fc800078e02f9 */
[----:B------:R-:W-:Y:S01]  /*2fa0*/  IMAD R185, R154, 0x8, R155 ;  /* 0x000000089ab97824 */ /* 0x000fe200078e029b */
[----:B------:R-:W-:-:S05]  /*2fb0*/  @!P4 LEA R192, R186, R155, 0x3 ;  /* 0x0000009bbac0c211 */ /* 0x000fca00078e18ff */
[----:B------:R-:W-:Y:S01]  /*2fc0*/  @!P4 STS.64 [R192+0x7000], R152 ;  /* 0x00700098c000c388 */ /* 0x000fe20000000a00 */
[----:B------:R-:W-:Y:S01]  /*2fd0*/  BAR.SYNC.DEFER_BLOCKING 0x0 ;  /* 0x0000000000007b1d */ /* 0x000fe20000010000 */
[----:B------:R-:W-:-:S05]  /*2fe0*/  ISETP.GE.AND P4, PT, R184, 0x1, PT ;  /* 0x00000001b800780c */ /* 0x000fca0003f86270 */
[----:B------:R-:W0:Y:S02]  /*2ff0*/  LDS.128 R152, [R185+0x7000] ;  /* 0x00700000b9987984 */ /* 0x000e240000000c00 */
[----:B0-----:R-:W-:-:S04]  /*3000*/  FADD.FTZ R191, RZ, R152 ;  /* 0x00000098ffbf7221 */ /* 0x001fc80000010000 */
[----:B------:R-:W-:Y:S01]  /*3010*/  FADD.FTZ R186, R154, R191 ;  /* 0x000000bf9aba7221 */ /* 0x000fe20000010000 */
[----:B------:R-:W-:-:S04]  /*3020*/  FADD.FTZ R154, RZ, R153 ;  /* 0x00000099ff9a7221 */ /* 0x000fc80000010000 */
[----:B------:R-:W-:Y:S02]  /*3030*/  FADD.FTZ R191, R155, R154 ;  /* 0x0000009a9bbf7221 */ /* 0x000fe40000010000 */
[----:B------:R-:W0:Y:S02]  /*3040*/  LDS.128 R152, [R185+0x7010] ;  /* 0x00701000b9987984 */ /* 0x000e240000000c00 */
[----:B0-----:R-:W-:Y:S01]  /*3050*/  FADD.FTZ R193, R186, R152 ;  /* 0x00000098bac17221 */ /* 0x001fe20000010000 */
[----:B------:R-:W-:-:S03]  /*3060*/  FADD.FTZ R152, R191, R153 ;  /* 0x00000099bf987221 */ /* 0x000fc60000010000 */
[----:B------:R-:W-:Y:S01]  /*3070*/  FADD.FTZ R186, R154, R193 ;  /* 0x000000c19aba7221 */ /* 0x000fe20000010000 */
[----:B------:R-:W-:Y:S02]  /*3080*/  FADD.FTZ R191, R155, R152 ;  /* 0x000000989bbf7221 */ /* 0x000fe40000010000 */
[----:B------:R-:W0:Y:S02]  /*3090*/  LDS.128 R152, [R185+0x7020] ;  /* 0x00702000b9987984 */ /* 0x000e240000000c00 */
[----:B0-----:R-:W-:Y:S01]  /*30a0*/  FADD.FTZ R193, R186, R152 ;  /* 0x00000098bac17221 */ /* 0x001fe20000010000 */
[----:B------:R-:W-:-:S03]  /*30b0*/  FADD.FTZ R152, R191, R153 ;  /* 0x00000099bf987221 */ /* 0x000fc60000010000 */
[----:B------:R-:W-:Y:S01]  /*30c0*/  FADD.FTZ R186, R154, R193 ;  /* 0x000000c19aba7221 */ /* 0x000fe20000010000 */
[----:B------:R-:W-:Y:S01]  /*30d0*/  FADD.FTZ R191, R155, R152 ;  /* 0x000000989bbf7221 */ /* 0x000fe20000010000 */
[----:B------:R-:W-:Y:S01]  /*30e0*/  @P4 IADD3 R193, R184, -0x1, RZ ;  /* 0xffffffffb8c14810 */ /* 0x000fe20007ffe0ff */
[----:B------:R-:W0:Y:S04]  /*30f0*/  LDS.128 R152, [R185+0x7030] ;  /* 0x00703000b9987984 */ /* 0x000e280000000c00 */
[----:B------:R-:W-:Y:S02]  /*3100*/  @P4 IMAD R193, R193, R2, RZ ;  /* 0x00000002c1c14224 */ /* 0x000fe400078e02ff */
[----:B0-----:R-:W-:Y:S01]  /*3110*/  FADD.FTZ R197, R186, R152 ;  /* 0x00000098bac57221 */ /* 0x001fe20000010000 */
[----:B------:R-:W-:-:S03]  /*3120*/  FADD.FTZ R152, R191, R153 ;  /* 0x00000099bf987221 */ /* 0x000fc60000010000 */
[----:B------:R-:W-:Y:S01]  /*3130*/  FADD.FTZ R154, R154, R197 ;  /* 0x000000c59a9a7221 */ /* 0x000fe20000010000 */
[----:B------:R-:W-:Y:S01]  /*3140*/  FADD.FTZ R153, R155, R152 ;  /* 0x000000989b997221 */ /* 0x000fe20000010000 */
[----:B------:R-:W-:Y:S02]  /*3150*/  @P4 SHF.R.S32.HI R152, RZ, 0x1f, R193 ;  /* 0x0000001fff984819 */ /* 0x000fe400000114c1 */
[----:B------:R-:W-:Y:S01]  /*3160*/  FMUL.FTZ R186, R154, UR8 ;  /* 0x000000089aba7c20 */ /* 0x000fe20008410000 */
[----:B------:R-:W-:Y:S01]  /*3170*/  FMUL.FTZ R153, R153, UR8 ;  /* 0x0000000899997c20 */ /* 0x000fe20008410000 */
[----:B------:R-:W-:Y:S01]  /*3180*/  @P4 LEA.HI R184, R152, R193, RZ, 0x2 ;  /* 0x000000c198b84211 */ /* 0x000fe200078f10ff */
[----:B------:R-:W-:-:S03]  /*3190*/  IMAD.MOV.U32 R152, RZ, RZ, RZ ;  /* 0x000000ffff987224 */ /* 0x000fc600078e00ff */
[----:B------:R-:W-:Y:S01]  /*31a0*/  @P4 LEA.HI.SX32 R152, R184, R3, 0x1e ;  /* 0x00000003b8984211 */ /* 0x000fe200078ff2ff */
[----:B------:R-:W-:Y:S06]  /*31b0*/  @!P5 BRA `(.L_x_5622) ;  /* 0x0000000400f4d947 */ /* 0x000fec0003800000 */
[----:B------:R-:W0:Y:S08]  /*31c0*/  @P4 LDC.64 R154, c[0x0][0x220] ;  /* 0x00008800ff9a4b82 */ /* 0x000e300000000a00 */
[----:B------:R-:W1:Y:S01]  /*31d0*/  LDC.U8 R249, c[0x0][0x2a0] ;  /* 0x0000a800fff97b82 */ /* 0x000e620000000000 */
[----:B0-----:R-:W-:-:S05]  /*31e0*/  @P4 IMAD.WIDE.U32 R154, R152, 0x8, R154 ;  /* 0x00000008989a4825 */ /* 0x001fca00078e009a */
[----:B------:R0:W2:Y:S01]  /*31f0*/  @P4 LDG.E.64 R184, desc[UR4][R154.64] ;  /* 0x000000049ab84981 */ /* 0x0000a2000c1e1b00 */
[----:B------:R-:W-:Y:S01]  /*3200*/  BSSY B1, `(.L_x_5623) ;  /* 0x0000016000017945 */ /* 0x000fe20003800000 */
[----:B0-----:R-:W0:Y:S02]  /*3210*/  @!P3 LDC.64 R154, c[0x0][0x2c8] ;  /* 0x0000b200ff9abb82 */ /* 0x001e240000000a00 */
[----:B0-----:R-:W-:-:S04]  /*3220*/  @!P3 ISETP.NE.U32.AND P5, PT, R154, RZ, PT ;  /* 0x000000ff9a00b20c */ /* 0x001fc80003fa5070 */
[----:B------:R-:W-:-:S04]  /*3230*/  @!P3 ISETP.NE.AND.EX P5, PT, R155, RZ, PT, P5 ;  /* 0x000000ff9b00b20c */ /* 0x000fc80003fa5350 */
[----:B------:R-:W-:Y:S02]  /*3240*/  @!P3 FSEL R191, R116, RZ, P5 ;  /* 0x000000ff74bfb208 */ /* 0x000fe40002800000 */
[C---:B--2---:R-:W-:Y:S02]  /*3250*/  @P4 PRMT R8, R184.reuse, 0x7610, R8 ;  /* 0x00007610b8084816 */ /* 0x044fe40000000008 */
[--C-:B------:R-:W-:Y:S02]  /*3260*/  @P4 SHF.R.U64 R184, R184, 0x10, R185.reuse ;  /* 0x00000010b8b84819 */ /* 0x100fe400000012b9 */
[----:B------:R-:W-:Y:S02]  /*3270*/  @P4 PRMT R10, R185, 0x7610, R10 ;  /* 0x00007610b90a4816 */ /* 0x000fe4000000000a */
[----:B------:R-:W-:Y:S02]  /*3280*/  @P4 SHF.R.U32.HI R185, RZ, 0x10, R185 ;  /* 0x00000010ffb94819 */ /* 0x000fe400000116b9 */
[----:B------:R-:W-:-:S02]  /*3290*/  @P4 PRMT R9, R184, 0x7610, R9 ;  /* 0x00007610b8094816 */ /* 0x000fc40000000009 */
[----:B------:R-:W-:Y:S01]  /*32a0*/  @P4 PRMT R11, R185, 0x7610, R11 ;  /* 0x00007610b90b4816 */ /* 0x000fe2000000000b */
[----:B-1----:R-:W-:Y:S06]  /*32b0*/  @!P3 BRA `(.L_x_5624) ;  /* 0x000000000028b947 */ /* 0x002fec0003800000 */
        /* <DEDUP_REMOVED lines=10> */
.L_x_5624:
[----:B------:R-:W-:Y:S05]  /*3360*/  BSYNC B1 ;  /* 0x0000000000017941 */ /* 0x000fea0003800000 */
.L_x_5623:
[----:B------:R-:W0:Y:S01]  /*3370*/  LDC.64 R184, c[0x0][0x308] ;  /* 0x0000c200ffb87b82 */ /* 0x000e220000000a00 */
[----:B------:R-:W-:Y:S01]  /*3380*/  @!P3 ISETP.NE.U32.AND P6, PT, R154, RZ, PT ;  /* 0x000000ff9a00b20c */ /* 0x000fe20003fc5070 */
[----:B------:R-:W-:Y:S03]  /*3390*/  BSSY B1, `(.L_x_5625) ;  /* 0x0000016000017945 */ /* 0x000fe60003800000 */
[----:B------:R-:W-:-:S03]  /*33a0*/  @!P3 ISETP.NE.AND.EX P6, PT, R155, RZ, PT, P6 ;  /* 0x000000ff9b00b20c */ /* 0x000fc60003fc5360 */
[----:B------:R-:W1:Y:S01]  /*33b0*/  @P4 LDC R192, c[0x0][0x29c] ;  /* 0x0000a700ffc04b82 */ /* 0x000e620000000800 */
[----:B0-----:R-:W-:-:S04]  /*33c0*/  ISETP.NE.U32.AND P5, PT, R184, RZ, PT ;  /* 0x000000ffb800720c */ /* 0x001fc80003fa5070 */
[----:B------:R-:W-:-:S04]  /*33d0*/  ISETP.NE.AND.EX P5, PT, R185, RZ, PT, P5 ;  /* 0x000000ffb900720c */ /* 0x000fc80003fa5350 */
[C---:B------:R-:W-:Y:S01]  /*33e0*/  SEL R148, R191.reuse, R148, P5 ;  /* 0x00000094bf947207 */ /* 0x040fe20002800000 */
[----:B-1----:R-:W-:Y:S01]  /*33f0*/  @P4 FMUL.FTZ R192, R191, R192 ;  /* 0x000000c0bfc04220 */ /* 0x002fe20000410000 */
[----:B------:R-:W-:-:S05]  /*3400*/  @P4 SHF.L.U32 R191, R8, 0x10, RZ ;  /* 0x0000001008bf4819 */ /* 0x000fca00000006ff */
[----:B------:R-:W-:Y:S01]  /*3410*/  @P4 FFMA.FTZ R88, R192, R191, R88 ;  /* 0x000000bfc0584223 */ /* 0x000fe20000010058 */
[----:B------:R-:W-:-:S05]  /*3420*/  @P4 FMUL.FTZ R191, R225, R192 ;  /* 0x000000c0e1bf4220 */ /* 0x000fca0000410000 */
[----:B------:R-:W-:-:S04]  /*3430*/  @P4 F2FP.BF16.F32.PACK_AB R191, RZ, R191 ;  /* 0x000000bfffbf423e */ /* 0x000fc800000010ff */
[----:B------:R-:W-:Y:S02]  /*3440*/  @P4 PRMT R12, R191, 0x7610, R12 ;  /* 0x00007610bf0c4816 */ /* 0x000fe4000000000c */
[----:B------:R-:W-:Y:S01]  /*3450*/  @!P3 FSEL R191, R117, RZ, P6 ;  /* 0x000000ff75bfb208 */ /* 0x000fe20003000000 */
        /* <DEDUP_REMOVED lines=9> */
.L_x_5626:
[----:B------:R-:W-:Y:S05]  /*34f0*/  BSYNC B1 ;  /* 0x0000000000017941 */ /* 0x000fea0003800000 */
.L_x_5625:
[----:B------:R-:W0:Y:S01]  /*3500*/  @P4 LDC R192, c[0x0][0x29c] ;  /* 0x0000a700ffc04b82 */ /* 0x000e220000000800 */
[----:B------:R-:W-:Y:S01]  /*3510*/  SEL R149, R191, R149, P5 ;  /* 0x00000095bf957207 */ /* 0x000fe20002800000 */
[----:B------:R-:W-:Y:S01]  /*3520*/  BSSY B1, `(.L_x_5627) ;  /* 0x0000013000017945 */ /* 0x000fe20003800000 */
[----:B------:R-:W-:-:S04]  /*3530*/  @!P3 ISETP.NE.U32.AND P6, PT, R154, RZ, PT ;  /* 0x000000ff9a00b20c */ /* 0x000fc80003fc5070 */
[----:B------:R-:W-:Y:S01]  /*3540*/  @!P3 ISETP.NE.AND.EX P6, PT, R155, RZ, PT, P6 ;  /* 0x000000ff9b00b20c */ /* 0x000fe20003fc5360 */
[----:B0-----:R-:W-:Y:S01]  /*3550*/  @P4 FMUL.FTZ R192, R191, R192 ;  /* 0x000000c0bfc04220 */ /* 0x001fe20000410000 */
[----:B------:R-:W-:-:S04]  /*3560*/  @P4 IMAD.U32 R191, R9, 0x10000, RZ ;  /* 0x0001000009bf4824 */ /* 0x000fc800078e00ff */
        /* <DEDUP_REMOVED lines=14> */
.L_x_5628:
[----:B------:R-:W-:Y:S05]  /*3650*/  BSYNC B1 ;  /* 0x0000000000017941 */ /* 0x000fea0003800000 */
.L_x_5627:
[----:B------:R-:W-:Y:S01]  /*3660*/  @!P3 ISETP.NE.U32.AND P6, PT, R154, RZ, PT ;  /* 0x000000ff9a00b20c */ /* 0x000fe20003fc5070 */
[----:B------:R-:W-:Y:S03]  /*3670*/  BSSY B1, `(.L_x_5629) ;  /* 0x000000f000017945 */ /* 0x000fe60003800000 */
[----:B------:R-:W-:-:S04]  /*3680*/  @!P3 ISETP.NE.AND.EX P6, PT, R155, RZ, PT, P6 ;  /* 0x000000ff9b00b20c */ /* 0x000fc80003fc5360 */
[----:B------:R-:W-:Y:S01]  /*3690*/  @!P3 FSEL R192, R119, RZ, P6 ;  /* 0x000000ff77c0b208 */ /* 0x000fe20003000000 */
[----:B------:R-:W-:Y:S08]  /*36a0*/  @!P3 BRA `(.L_x_5630) ;  /* 0x00000000002cb947 */ /* 0x000ff00003800000 */
[----:B------:R-:W-:Y:S02]  /*36b0*/  LOP3.LUT R5, R5, 0xffffff7f, RZ, 0xc0, !PT ;  /* 0xffffff7f05057812 */ /* 0x000fe400078ec0ff */
[----:B------:R-:W-:Y:S02]  /*36c0*/  ISETP.NE.U32.AND P6, PT, R154, RZ, PT ;  /* 0x000000ff9a00720c */ /* 0x000fe40003fc5070 */
[----:B------:R-:W-:Y:S02]  /*36d0*/  @P0 LOP3.LUT R5, R5, 0x80, RZ, 0xfc, !PT ;  /* 0x0000008005050812 */ /* 0x000fe400078efcff */
[----:B------:R-:W-:Y:S02]  /*36e0*/  ISETP.NE.AND P0, PT, R249, RZ, PT ;  /* 0x000000fff900720c */ /* 0x000fe40003f05270 */
[----:B------:R-:W-:Y:S02]  /*36f0*/  ISETP.NE.AND.EX P6, PT, R155, RZ, PT, P6 ;  /* 0x000000ff9b00720c */ /* 0x000fe40003fc5360 */
[----:B------:R-:W-:-:S02]  /*3700*/  FSEL R155, R186, RZ, !P0 ;  /* 0x000000ffba9b7208 */ /* 0x000fc40004000000 */
[----:B------:R-:W-:-:S03]  /*3710*/  LOP3.LUT P0, RZ, R5, 0x80, RZ, 0xc0, !PT ;  /* 0x0000008005ff7812 */ /* 0x000fc6000780c0ff */
[----:B------:R-:W-:-:S04]  /*3720*/  FFMA.FTZ R154, R188, R153, R155 ;  /* 0x00000099bc9a7223 */ /* 0x000fc8000001009b */
[----:B------:R-:W-:-:S04]  /*3730*/  FADD.FTZ R155, R187, -R154 ;  /* 0x8000009abb9b7221 */ /* 0x000fc80000010000 */
[----:B------:R-:W-:-:S04]  /*3740*/  FMUL.FTZ R192, R6, R155 ;  /* 0x0000009b06c07220 */ /* 0x000fc80000410000 */
[----:B------:R-:W-:-:S07]  /*3750*/  @P6 FADD.FTZ R192, R119, R192 ;  /* 0x000000c077c06221 */ /* 0x000fce0000010000 */
.L_x_5630:
[----:B------:R-:W-:Y:S05]  /*3760*/  BSYNC B1 ;  /* 0x0000000000017941 */ /* 0x000fea0003800000 */
.L_x_5629:
[----:B------:R-:W-:Y:S01]  /*3770*/  SEL R150, R191, R150, P5 ;  /* 0x00000096bf967207 */ /* 0x000fe20002800000 */
[----:B------:R-:W-:Y:S01]  /*3780*/  BSSY B1, `(.L_x_5631) ;  /* 0x000001e000017945 */ /* 0x000fe20003800000 */
[----:B------:R-:W-:Y:S02]  /*3790*/  SEL R151, R192, R151, P5 ;  /* 0x00000097c0977207 */ /* 0x000fe40002800000 */
[----:B------:R-:W-:Y:S02]  /*37a0*/  ISETP.NE.U32.AND P5, PT, R184, RZ, PT ;  /* 0x000000ffb800720c */ /* 0x000fe40003fa5070 */
[----:B------:R-:W0:Y:S02]  /*37b0*/  @P4 LDC R184, c[0x0][0x29c] ;  /* 0x0000a700ffb84b82 */ /* 0x000e240000000800 */
[----:B------:R-:W-:-:S06]  /*37c0*/  ISETP.NE.AND.EX P5, PT, R185, RZ, PT, P5 ;  /* 0x000000ffb900720c */ /* 0x000fcc0003fa5350 */
[----:B------:R-:W1:Y:S08]  /*37d0*/  @P4 LDC R185, c[0x0][0x29c] ;  /* 0x0000a700ffb94b82 */ /* 0x000e700000000800 */
[----:B------:R-:W2:Y:S01]  /*37e0*/  @P5 LDC.64 R154, c[0x0][0x308] ;  /* 0x0000c200ff9a5b82 */ /* 0x000ea20000000a00 */
[----:B0-----:R-:W-:Y:S01]  /*37f0*/  @P4 FMUL.FTZ R191, R191, R184 ;  /* 0x000000b8bfbf4220 */ /* 0x001fe20000410000 */
[----:B------:R-:W-:-:S05]  /*3800*/  @P4 SHF.L.U32 R184, R10, 0x10, RZ ;  /* 0x000000100ab84819 */ /* 0x000fca00000006ff */
[----:B------:R-:W-:Y:S01]  /*3810*/  @P4 FFMA.FTZ R90, R191, R184, R90 ;  /* 0x000000b8bf5a4223 */ /* 0x000fe2000001005a */
[----:B------:R-:W-:Y:S02]  /*3820*/  @P4 IMAD.U32 R184, R11, 0x10000, RZ ;  /* 0x000100000bb84824 */ /* 0x000fe400078e00ff */
[----:B-1----:R-:W-:Y:S01]  /*3830*/  @P4 FMUL.FTZ R192, R192, R185 ;  /* 0x000000b9c0c04220 */ /* 0x002fe20000410000 */
[----:B------:R-:W-:-:S03]  /*3840*/  @P4 FMUL.FTZ R191, R223, R191 ;  /* 0x000000bfdfbf4220 */ /* 0x000fc60000410000 */
[----:B------:R-:W-:Y:S01]  /*3850*/  @P4 FFMA.FTZ R91, R192, R184, R91 ;  /* 0x000000b8c05b4223 */ /* 0x000fe2000001005b */
[----:B------:R-:W-:Y:S01]  /*3860*/  @P4 FMUL.FTZ R192, R222, R192 ;  /* 0x000000c0dec04220 */ /* 0x000fe20000410000 */
[----:B------:R-:W-:Y:S01]  /*3870*/  @P4 F2FP.BF16.F32.PACK_AB R191, RZ, R191 ;  /* 0x000000bfffbf423e */ /* 0x000fe200000010ff */
[----:B--2---:R-:W-:-:S03]  /*3880*/  @P5 IMAD.WIDE.U32 R154, R7, 0x10, R154 ;  /* 0x00000010079a5825 */ /* 0x004fc600078e009a */
[----:B------:R-:W-:Y:S02]  /*3890*/  @P4 F2FP.BF16.F32.PACK_AB R192, RZ, R192 ;  /* 0x000000c0ffc0423e */ /* 0x000fe400000010ff */
[----:B------:R-:W-:Y:S01]  /*38a0*/  @P4 PRMT R14, R191, 0x7610, R14 ;  /* 0x00007610bf0e4816 */ /* 0x000fe2000000000e */
[----:B------:R0:W-:Y:S01]  /*38b0*/  @P5 STG.E.128 desc[UR4][R154.64], R148 ;  /* 0x000000949a005986 */ /* 0x0001e2000c101d04 */
[----:B------:R-:W-:Y:S01]  /*38c0*/  @P4 PRMT R15, R192, 0x7610, R15 ;  /* 0x00007610c00f4816 */ /* 0x000fe2000000000f */
[----:B------:R-:W-:Y:S06]  /*38d0*/  @!P4 BRA `(.L_x_5632) ;  /* 0x000000000020c947 */ /* 0x000fec0003800000 */
[----:B0-----:R-:W-:Y:S02]  /*38e0*/  LOP3.LUT R154, R13, 0xffff, RZ, 0xc0, !PT ;  /* 0x0000ffff0d9a7812 */ /* 0x001fe400078ec0ff */
[----:B------:R-:W-:-:S03]  /*38f0*/  PRMT R185, R14, 0x5410, R15 ;  /* 0x000054100eb97816 */ /* 0x000fc6000000000f */
[----:B------:R-:W-:-:S05]  /*3900*/  IMAD.WIDE.U32 R154, R154, 0x10000, RZ ;  /* 0x000100009a9a7825 */ /* 0x000fca00078e00ff */
[----:B------:R-:W-:Y:S02]  /*3910*/  LOP3.LUT R155, R185, R155, RZ, 0xfc, !PT ;  /* 0x0000009bb99b7212 */ /* 0x000fe400078efcff */
[----:B------:R-:W0:Y:S01]  /*3920*/  LDC.64 R184, c[0x0][0x2f8] ;  /* 0x0000be00ffb87b82 */ /* 0x000e220000000a00 */
[----:B------:R-:W-:Y:S01]  /*3930*/  LOP3.LUT R154, R154, 0xffff, R12, 0xf8, !PT ;  /* 0x0000ffff9a9a7812 */ /* 0x000fe200078ef80c */
[----:B0-----:R-:W-:-:S05]  /*3940*/  IMAD.WIDE.U32 R184, R152, 0x8, R184 ;  /* 0x0000000898b87825 */ /* 0x001fca00078e00b8 */
[----:B------:R1:W-:Y:S02]  /*3950*/  STG.E.64 desc[UR4][R184.64], R154 ;  /* 0x0000009ab8007986 */ /* 0x0003e4000c101b04 */
.L_x_5632:
[----:B------:R-:W-:Y:S05]  /*3960*/  BSYNC B1 ;  /* 0x0000000000017941 */ /* 0x000fea0003800000 */
.L_x_5631:
[----:B------:R-:W-:Y:S01]  /*3970*/  IADD3 R7, R7, 0x100, RZ ;  /* 0x0000010007077810 */ /* 0x000fe20007ffe0ff */
[----:B------:R-:W-:-:S07]  /*3980*/  VIADD R152, R152, 0x100 ;  /* 0x0000010098987836 */ /* 0x000fce0000000000 */
.L_x_5622:
[----:B------:R-:W-:Y:S05]  /*3990*/  BSYNC B0 ;  /* 0x0000000000007941 */ /* 0x000fea0003800000 */
.L_x_5621:
[----:B------:R-:W-:Y:S01]  /*39a0*/  LOP3.LUT P5, RZ, R5, 0x4, RZ, 0xc0, !PT ;  /* 0x0000000405ff7812 */ /* 0x000fe200078ac0ff */
[----:B------:R-:W-:-:S12]  /*39b0*/  BSSY B0, `(.L_x_5633) ;  /* 0x0000076000007945 */ /* 0x000fd80003800000 */
[----:B------:R-:W-:Y:S05]  /*39c0*/  @!P5 BRA `(.L_x_5634) ;  /* 0x0000000400d0d947 */ /* 0x000fea0003800000 */
[----:B01----:R-:W0:Y:S02]  /*39d0*/  LDC.U8 R154, c[0x0][0x2a0] ;  /* 0x0000a800ff9a7b82 */ /* 0x003e240000000000 */
[----:B0-----:R-:W-:-:S06]  /*39e0*/  ISETP.NE.AND P5, PT, R154, RZ, PT ;  /* 0x000000ff9a00720c */ /* 0x001fcc0003fa5270 */
[----:B------:R-:W0:Y:S01]  /*39f0*/  @P4 LDC.64 R154, c[0x0][0x220] ;  /* 0x00008800ff9a4b82 */ /* 0x000e220000000a00 */
[----:B------:R-:W-:Y:S01]  /*3a00*/  FSEL R191, R186, RZ, !P5 ;  /* 0x000000ffbabf7208 */ /* 0x000fe20006800000 */
        /* <DEDUP_REMOVED lines=13> */
[----:B------:R-:W-:Y:S06]  /*3ae0*/  @!P3 BRA `(.L_x_5636) ;  /* 0x000000000020b947 */ /* 0x000fec0003800000 */
        /* <DEDUP_REMOVED lines=8> */
.L_x_5636:
[----:B------:R-:W-:Y:S05]  /*3b70*/  BSYNC B1 ;  /* 0x0000000000017941 */ /* 0x000fea0003800000 */
.L_x_5635:
        /* <DEDUP_REMOVED lines=10> */
[-C--:B------:R-:W-:Y:S01]  /*3c20*/  @P4 FFMA.FTZ R92, R192, R193.reuse, R92 ;  /* 0x000000c1c05c4223 */ /* 0x080fe2000001005c */
[----:B------:R-:W-:-:S05]  /*3c30*/  @P4 FMUL.FTZ R192, R221, R193 ;  /* 0x000000c1ddc04220 */ /* 0x000fca0000410000 */
[----:B------:R-:W-:-:S04]  /*3c40*/  @P4 F2FP.BF16.F32.PACK_AB R192, RZ, R192 ;  /* 0x000000c0ffc0423e */ /* 0x000fc800000010ff */
[----:B------:R-:W-:Y:S02]  /*3c50*/  @P4 PRMT R12, R192, 0x7610, R12 ;  /* 0x00007610c00c4816 */ /* 0x000fe4000000000c */
        /* <DEDUP_REMOVED lines=8> */
.L_x_5638:
[----:B------:R-:W-:Y:S05]  /*3ce0*/  BSYNC B1 ;  /* 0x0000000000017941 */ /* 0x000fea0003800000 */
.L_x_5637:
[----:B------:R-:W0:Y:S01]  /*3cf0*/  @P4 LDC R193, c[0x0][0x29c] ;  /* 0x0000a700ffc14b82 */ /* 0x000e220000000800 */
[----:B------:R-:W-:Y:S01]  /*3d00*/  SEL R149, R192, R149, P5 ;  /* 0x00000095c0957207 */ /* 0x000fe20002800000 */
[----:B------:R-:W-:Y:S01]  /*3d10*/  BSSY B1, `(.L_x_5639) ;  /* 0x0000011000017945 */ /* 0x000fe20003800000 */
[----:B------:R-:W-:-:S04]  /*3d20*/  @!P3 ISETP.NE.U32.AND P6, PT, R154, RZ, PT ;  /* 0x000000ff9a00b20c */ /* 0x000fc80003fc5070 */
[----:B------:R-:W-:Y:S01]  /*3d30*/  @!P3 ISETP.NE.AND.EX P6, PT, R155, RZ, PT, P6 ;  /* 0x000000ff9b00b20c */ /* 0x000fe20003fc5360 */
[----:B0-----:R-:W-:Y:S01]  /*3d40*/  @P4 FMUL.FTZ R193, R192, R193 ;  /* 0x000000c1c0c14220 */ /* 0x001fe20000410000 */
[----:B------:R-:W-:-:S04]  /*3d50*/  @P4 IMAD.U32 R192, R9, 0x10000, RZ ;  /* 0x0001000009c04824 */ /* 0x000fc800078e00ff */
        /* <DEDUP_REMOVED lines=12> */
.L_x_5640:
[----:B------:R-:W-:Y:S05]  /*3e20*/  BSYNC B1 ;  /* 0x0000000000017941 */ /* 0x000fea0003800000 */
.L_x_5639:
        /* <DEDUP_REMOVED lines=11> */
.L_x_5642:
[----:B------:R-:W-:Y:S05]  /*3ee0*/  BSYNC B1 ;  /* 0x0000000000017941 */ /* 0x000fea0003800000 */
.L_x_5641:
        /* <DEDUP_REMOVED lines=9> */
[----:B------:R-:W-:-:S04]  /*3f80*/  @P4 IMAD.U32 R184, R11, 0x10000, RZ ;  /* 0x000100000bb84824 */ /* 0x000fc800078e00ff */
[-C--:B------:R-:W-:Y:S01]  /*3f90*/  @P4 FFMA.FTZ R95, R184, R193.reuse, R95 ;  /* 0x000000c1b85f4223 */ /* 0x080fe2000001005f */
[----:B------:R-:W-:Y:S01]  /*3fa0*/  @P4 FMUL.FTZ R193, R218, R193 ;  /* 0x000000c1dac14220 */ /* 0x000fe20000410000 */
[----:B-1----:R-:W-:Y:S01]  /*3fb0*/  @P4 FMUL.FTZ R192, R192, R185 ;  /* 0x000000b9c0c04220 */ /* 0x002fe20000410000 */
[----:B------:R-:W-:-:S03]  /*3fc0*/  @P4 SHF.L.U32 R185, R10, 0x10, RZ ;  /* 0x000000100ab94819 */ /* 0x000fc600000006ff */
[----:B------:R-:W-:Y:S02]  /*3fd0*/  @P4 F2FP.BF16.F32.PACK_AB R193, RZ, R193 ;  /* 0x000000c1ffc1423e */ /* 0x000fe400000010ff */
[-C--:B------:R-:W-:Y:S01]  /*3fe0*/  @P4 FFMA.FTZ R94, R185, R192.reuse, R94 ;  /* 0x000000c0b95e4223 */ /* 0x080fe2000001005e */
[----:B------:R-:W-:Y:S01]  /*3ff0*/  @P4 FMUL.FTZ R192, R219, R192 ;  /* 0x000000c0dbc04220 */ /* 0x000fe20000410000 */
[----:B--2---:R-:W-:Y:S01]  /*4000*/  @P5 IMAD.WIDE.U32 R154, R7, 0x10, R154 ;  /* 0x00000010079a5825 */ /* 0x004fe200078e009a */
[----:B------:R-:W-:-:S03]  /*4010*/  @P4 PRMT R15, R193, 0x7610, R15 ;  /* 0x00007610c10f4816 */ /* 0x000fc6000000000f */
[----:B------:R-:W-:Y:S01]  /*4020*/  @P4 F2FP.BF16.F32.PACK_AB R192, RZ, R192 ;  /* 0x000000c0ffc0423e */ /* 0x000fe200000010ff */
[----:B------:R0:W-:Y:S03]  /*4030*/  @P5 STG.E.128 desc[UR4][R154.64], R148 ;  /* 0x000000949a005986 */ /* 0x0001e6000c101d04 */
        /* <DEDUP_REMOVED lines=10> */
.L_x_5644:
[----:B------:R-:W-:Y:S05]  /*40e0*/  BSYNC B1 ;  /* 0x0000000000017941 */ /* 0x000fea0003800000 */
.L_x_5643:
[----:B------:R-:W-:Y:S01]  /*40f0*/  IADD3 R7, R7, 0x100, RZ ;  /* 0x0000010007077810 */ /* 0x000fe20007ffe0ff */
[----:B------:R-:W-:-:S07]  /*4100*/  VIADD R152, R152, 0x100 ;  /* 0x0000010098987836 */ /* 0x000fce0000000000 */
.L_x_5634:
[----:B------:R-:W-:Y:S05]  /*4110*/  BSYNC B0 ;  /* 0x0000000000007941 */ /* 0x000fea0003800000 */
.L_x_5633:
        /* <DEDUP_REMOVED lines=29> */
.L_x_5648:
[----:B------:R-:W-:Y:S05]  /*42f0*/  BSYNC B1 ;  /* 0x0000000000017941 */ /* 0x000fea0003800000 */
.L_x_5647:
        /* <DEDUP_REMOVED lines=22> */
.L_x_5650:
[----:B------:R-:W-:Y:S05]  /*4460*/  BSYNC B1 ;  /* 0x0000000000017941 */ /* 0x000fea0003800000 */
.L_x_5649:
        /* <DEDUP_REMOVED lines=19> */
.L_x_5652:
[----:B------:R-:W-:Y:S05]  /*45a0*/  BSYNC B1 ;  /* 0x0000000000017941 */ /* 0x000fea0003800000 */
.L_x_5651:
        /* <DEDUP_REMOVED lines=11> */
.L_x_5654:
[----:B------:R-:W-:Y:S05]  /*4660*/  BSYNC B1 ;  /* 0x0000000000017941 */ /* 0x000fea0003800000 */
.L_x_5653:
        /* <DEDUP_REMOVED lines=31> */
.L_x_5656:
[----:B------:R-:W-:Y:S05]  /*4860*/  BSYNC B1 ;  /* 0x0000000000017941 */ /* 0x000fea0003800000 */
.L_x_5655:
[----:B------:R-:W-:Y:S01]  /*4870*/  IADD3 R7, R7, 0x100, RZ ;  /* 0x0000010007077810 */ /* 0x000fe20007ffe0ff */
[----:B------:R-:W-:-:S07]  /*4880*/  VIADD R152, R152, 0x100 ;  /* 0x0000010098987836 */ /* 0x000fce0000000000 */
.L_x_5646:
[----:B------:R-:W-:Y:S05]  /*4890*/  BSYNC B0 ;  /* 0x0000000000007941 */ /* 0x000fea0003800000 */
.L_x_5645:
[----:B------:R-:W-:Y:S04]  /*48a0*/  BSSY B0, `(.L_x_5657) ;  /* 0x0000076000007945 */ /* 0x000fe80003800000 */
        /* <DEDUP_REMOVED lines=27> */
.L_x_5660:
[----:B------:R-:W-:Y:S05]  /*4a60*/  BSYNC B1 ;  /* 0x0000000000017941 */ /* 0x000fea0003800000 */
.L_x_5659:
        /* <DEDUP_REMOVED lines=22> */
.L_x_5662:
[----:B------:R-:W-:Y:S05]  /*4bd0*/  BSYNC B1 ;  /* 0x0000000000017941 */ /* 0x000fea0003800000 */
.L_x_5661:
        /* <DEDUP_REMOVED lines=19> */
.L_x_5664:
[----:B------:R-:W-:Y:S05]  /*4d10*/  BSYNC B1 ;  /* 0x0000000000017941 */ /* 0x000fea0003800000 */
.L_x_5663:
        /* <DEDUP_REMOVED lines=11> */
.L_x_5666:
[----:B------:R-:W-:Y:S05]  /*4dd0*/  BSYNC B1 ;  /* 0x0000000000017941 */ /* 0x000fea0003800000 */
.L_x_5665:
        /* <DEDUP_REMOVED lines=31> */
.L_x_5668:
[----:B------:R-:W-:Y:S05]  /*4fd0*/  BSYNC B1 ;  /* 0x0000000000017941 */ /* 0x000fea0003800000 */
.L_x_5667:
[----:B------:R-:W-:Y:S01]  /*4fe0*/  IADD3 R7, R7, 0x100, RZ ;  /* 0x0000010007077810 */ /* 0x000fe20007ffe0ff */
[----:B------:R-:W-:-:S07]  /*4ff0*/  VIADD R152, R152, 0x100 ;  /* 0x0000010098987836 */ /* 0x000fce0000000000 */
.L_x_5658:
[----:B------:R-:W-:Y:S05]  /*5000*/  BSYNC B0 ;  /* 0x0000000000007941 */ /* 0x000fea0003800000 */
.L_x_5657:
        /* <DEDUP_REMOVED lines=28> */
.L_x_5672:
[----:B------:R-:W-:Y:S05]  /*51d0*/  BSYNC B1 ;  /* 0x0000000000017941 */ /* 0x000fea0003800000 */
.L_x_5671:
        /* <DEDUP_REMOVED lines=22> */
.L_x_5674:
[----:B------:R-:W-:Y:S05]  /*5340*/  BSYNC B1 ;  /* 0x0000000000017941 */ /* 0x000fea0003800000 */
.L_x_5673:
        /* <DEDUP_REMOVED lines=19> */
.L_x_5676:
[----:B------:R-:W-:Y:S05]  /*5480*/  BSYNC B1 ;  /* 0x0000000000017941 */ /* 0x000fea0003800000 */
.L_x_5675:
        /* <DEDUP_REMOVED lines=11> */
.L_x_5678:
[----:B------:R-:W-:Y:S05]  /*5540*/  BSYNC B1 ;  /* 0x0000000000017941 */ /* 0x000fea0003800000 */
.L_x_5677:
        /* <DEDUP_REMOVED lines=31> */
.L_x_5680:
[----:B------:R-:W-:Y:S05]  /*5740*/  BSYNC B1 ;  /* 0x0000000000017941 */ /* 0x000fea0003800000 */
.L_x_5679:
[----:B------:R-:W-:Y:S01]  /*5750*/  IADD3 R7, R7, 0x100, RZ ;  /* 0x0000010007077810 */ /* 0x000fe20007ffe0ff */
[----:B------:R-:W-:-:S07]  /*5760*/  VIADD R152, R152, 0x100 ;  /* 0x0000010098987836 */ /* 0x000fce0000000000 */
.L_x_5670:
[----:B------:R-:W-:Y:S05]  /*5770*/  BSYNC B0 ;  /* 0x0000000000007941 */ /* 0x000fea0003800000 */
.L_x_5669:
        /* <DEDUP_REMOVED lines=28> */
.L_x_5684:
[----:B------:R-:W-:Y:S05]  /*5940*/  BSYNC B1 ;  /* 0x0000000000017941 */ /* 0x000fea0003800000 */
.L_x_5683:
        /* <DEDUP_REMOVED lines=22> */
.L_x_5686:
[----:B------:R-:W-:Y:S05]  /*5ab0*/  BSYNC B1 ;  /* 0x0000000000017941 */ /* 0x000fea0003800000 */
.L_x_5685:
        /* <DEDUP_REMOVED lines=19> */
.L_x_5688:
[----:B------:R-:W-:Y:S05]  /*5bf0*/  BSYNC B1 ;  /* 0x0000000000017941 */ /* 0x000fea0003800000 */
.L_x_5687:
        /* <DEDUP_REMOVED lines=11> */
.L_x_5690:
[----:B------:R-:W-:Y:S05]  /*5cb0*/  BSYNC B1 ;  /* 0x0000000000017941 */ /* 0x000fea0003800000 */
.L_x_5689:
        /* <DEDUP_REMOVED lines=31> */
.L_x_5692:
[----:B------:R-:W-:Y:S05]  /*5eb0*/  BSYNC B1 ;  /* 0x0000000000017941 */ /* 0x000fea0003800000 */
.L_x_5691:
[----:B------:R-:W-:Y:S01]  /*5ec0*/  IADD3 R7, R7, 0x100, RZ ;  /* 0x0000010007077810 */ /* 0x000fe20007ffe0ff */
[----:B------:R-:W-:-:S07]  /*5ed0*/  VIADD R152, R152, 0x100 ;  /* 0x0000010098987836 */ /* 0x000fce0000000000 */
.L_x_5682:
[----:B------:R-:W-:Y:S05]  /*5ee0*/  BSYNC B0 ;  /* 0x0000000000007941 */ /* 0x000fea0003800000 */
.L_x_5681:
        /* <DEDUP_REMOVED lines=29> */
.L_x_5696:
[----:B------:R-:W-:Y:S05]  /*60c0*/  BSYNC B1 ;  /* 0x0000000000017941 */ /* 0x000fea0003800000 */
.L_x_5695:
        /* <DEDUP_REMOVED lines=22> */
.L_x_5698:
[----:B------:R-:W-:Y:S05]  /*6230*/  BSYNC B1 ;  /* 0x0000000000017941 */ /* 0x000fea0003800000 */
.L_x_5697:
        /* <DEDUP_REMOVED lines=19> */
.L_x_5700:
[----:B------:R-:W-:Y:S05]  /*6370*/  BSYNC B1 ;  /* 0x0000000000017941 */ /* 0x000fea0003800000 */
.L_x_5699:
        /* <DEDUP_REMOVED lines=11> */
.L_x_5702:
[----:B------:R-:W-:Y:S05]  /*6430*/  BSYNC B1 ;  /* 0x0000000000017941 */ /* 0x000fea0003800000 */
.L_x_5701:
[----:B------:R-:W-:Y:S02]  /*6440*/  ISETP.NE.U32.AND P3, PT, R184, RZ, PT ;  /* 0x000000ffb800720c */ /* 0x000fe40003f65070 */
[----:B------:R-:W-:Y:S02]  /*6450*/  SEL R150, R191, R150, P5 ;  /* 0x00000096bf967207 */ /* 0x000fe40002800000 */
[----:B------:R-:W-:Y:S02]  /*6460*/  ISETP.NE.AND.EX P3, PT, R185, RZ, PT, P3 ;  /* 0x000000ffb900720c */ /* 0x000fe40003f65330 */
[----:B------:R-:W-:Y:S02]  /*6470*/  @P4 SHF.L.U32 R153, R10, 0x10, RZ ;  /* 0x000000100a994819 */ /* 0x000fe400000006ff */
[----:B------:R-:W-:-:S09]  /*6480*/  SEL R151, R192, R151, P5 ;  /* 0x00000097c0977207 */ /* 0x000fd20002800000 */
[----:B------:R-:W0:Y:S02]  /*6490*/  @P3 LDC.64 R154, c[0x0][0x308] ;  /* 0x0000c200ff9a3b82 */ /* 0x000e240000000a00 */
[----:B0-----:R-:W-:-:S06]  /*64a0*/  @P3 IMAD.WIDE.U32 R6, R7, 0x10, R154 ;  /* 0x0000001007063825 */ /* 0x001fcc00078e009a */
[----:B------:R-:W0:Y:S01]  /*64b0*/  @P4 LDC R154, c[0x0][0x29c] ;  /* 0x0000a700ff9a4b82 */ /* 0x000e220000000800 */
[----:B------:R2:W-:Y:S01]  /*64c0*/  @P3 STG.E.128 desc[UR4][R6.64], R148 ;  /* 0x0000009406003986 */ /* 0x0005e2000c101d04 */
[----:B0-----:R-:W-:Y:S01]  /*64d0*/  @P4 FMUL.FTZ R191, R191, R154 ;  /* 0x0000009abfbf4220 */ /* 0x001fe20000410000 */
[----:B------:R-:W-:-:S03]  /*64e0*/  @P4 IMAD.U32 R154, R11, 0x10000, RZ ;  /* 0x000100000b9a4824 */ /* 0x000fc600078e00ff */
[-C--:B------:R-:W-:Y:S01]  /*64f0*/  @P4 FFMA.FTZ R114, R153, R191.reuse, R114 ;  /* 0x000000bf99724223 */ /* 0x080fe20000010072 */
[----:B------:R-:W-:Y:S01]  /*6500*/  @P4 FMUL.FTZ R191, R199, R191 ;  /* 0x000000bfc7bf4220 */ /* 0x000fe20000410000 */
[----:B------:R-:W0:Y:S04]  /*6510*/  @P4 LDC R153, c[0x0][0x29c] ;  /* 0x0000a700ff994b82 */ /* 0x000e280000000800 */
[----:B------:R-:W-:-:S04]  /*6520*/  @P4 F2FP.BF16.F32.PACK_AB R191, RZ, R191 ;  /* 0x000000bfffbf423e */ /* 0x000fc800000010ff */
[----:B------:R-:W-:Y:S01]  /*6530*/  @P4 PRMT R14, R191, 0x7610, R14 ;  /* 0x00007610bf0e4816 */ /* 0x000fe2000000000e */
[----:B0-----:R-:W-:-:S04]  /*6540*/  @P4 FMUL.FTZ R192, R192, R153 ;  /* 0x00000099c0c04220 */ /* 0x001fc80000410000 */
[-C--:B------:R-:W-:Y:S01]  /*6550*/  @P4 FFMA.FTZ R115, R154, R192.reuse, R115 ;  /* 0x000000c09a734223 */ /* 0x080fe20000010073 */
[----:B------:R-:W-:-:S05]  /*6560*/  @P4 FMUL.FTZ R192, R198, R192 ;  /* 0x000000c0c6c04220 */ /* 0x000fca0000410000 */
[----:B------:R-:W-:-:S04]  /*6570*/  @P4 F2FP.BF16.F32.PACK_AB R192, RZ, R192 ;  /* 0x000000c0ffc0423e */ /* 0x000fc800000010ff */
        /* <DEDUP_REMOVED lines=10> */
.L_x_5694:
[----:B------:R-:W-:Y:S05]  /*6620*/  BSYNC B0 ;  /* 0x0000000000007941 */ /* 0x000fea0003800000 */
.L_x_5693:
[----:B------:R-:W-:Y:S02]  /*6630*/  LOP3.LUT P3, RZ, R5, 0x8, RZ, 0xc0, !PT ;  /* 0x0000000805ff7812 */ /* 0x000fe4000786c0ff */
[----:B------:R-:W-:Y:S02]  /*6640*/  IADD3 R4, R4, UR10, RZ ;  /* 0x0000000a04047c10 */ /* 0x000fe4000fffe0ff */
[----:B------:R-:W-:Y:S02]  /*6650*/  SEL R197, RZ, 0x1, P3 ;  /* 0x00000001ffc57807 */ /* 0x000fe40001800000 */
[----:B------:R-:W-:-:S13]  /*6660*/  ISETP.GE.AND P3, PT, R4, UR11, PT ;  /* 0x0000000b04007c0c */ /* 0x000fda000bf66270 */
[----:B------:R-:W-:Y:S05]  /*6670*/  @!P3 BRA `(.L_x_5703) ;  /* 0xffffffa80040b947 */ /* 0x000fea000383ffff */
.L_x_5586:
[----:B------:R-:W2:Y:S01]  /*6680*/  S2R R0, SR_TID.X ;  /* 0x0000000000007919 */ /* 0x000ea20000002100 */
[----:B------:R-:W2:Y:S01]  /*6690*/  S2UR UR6, SR_CTAID.X ;  /* 0x00000000000679c3 */ /* 0x000ea20000002500 */
[----:B------:R-:W-:Y:S01]  /*66a0*/  LOP3.LUT P3, RZ, R5, 0x10, RZ, 0xc0, !PT ;  /* 0x0000001005ff7812 */ /* 0x000fe2000786c0ff */
[----:B------:R-:W-:Y:S01]  /*66b0*/  BSSY B0, `(.L_x_5704) ;  /* 0x000000f000007945 */ /* 0x000fe20003800000 */
[----:B--2--5:R-:W-:-:S05]  /*66c0*/  LEA.HI R7, R0, UR6, RZ, 0x18 ;  /* 0x0000000600077c11 */ /* 0x024fca000f8fc0ff */
[----:B------:R-:W-:-:S05]  /*66d0*/  IMAD R2, R7, R2, RZ ;  /* 0x0000000207027224 */ /* 0x000fca00078e02ff */
[----:B------:R-:W-:Y:S01]  /*66e0*/  LEA.HI R11, R2, R3, RZ, 0x1e ;  /* 0x00000003020b7211 */ /* 0x000fe200078ff0ff */
[----:B------:R-:W-:Y:S06]  /*66f0*/  @!P3 BRA `(.L_x_5705) ;  /* 0x000000000028b947 */ /* 0x000fec0003800000 */
[----:B------:R-:W2:Y:S08]  /*6700*/  LDC.64 R2, c[0x0][0x2d0] ;  /* 0x0000b400ff027b82 */ /* 0x000eb00000000a00 */
[----:B------:R-:W3:Y:S08]  /*6710*/  LDC.64 R6, c[0x0][0x2d8] ;  /* 0x0000b600ff067b82 */ /* 0x000ef00000000a00 */
[----:B------:R-:W4:Y:S01]  /*6720*/  LDC.64 R8, c[0x0][0x2f0] ;  /* 0x0000bc00ff087b82 */ /* 0x000f220000000a00 */
[----:B--2---:R-:W-:-:S05]  /*6730*/  IMAD.WIDE.U32 R2, R11, 0x10, R2 ;  /* 0x000000100b027825 */ /* 0x004fca00078e0002 */
[----:B------:R2:W-:Y:S01]  /*6740*/  STG.E.128 desc[UR4][R2.64], R60 ;  /* 0x0000003c02007986 */ /* 0x0005e2000c101d04 */
[----:B---3--:R-:W-:-:S05]  /*6750*/  IMAD.WIDE.U32 R6, R11, 0x10, R6 ;  /* 0x000000100b067825 */ /* 0x008fca00078e0006 */
[----:B------:R2:W-:Y:S01]  /*6760*/  STG.E.128 desc[UR4][R6.64], R36 ;  /* 0x0000002406007986 */ /* 0x0005e2000c101d04 */
[----:B----4-:R-:W-:-:S04]  /*6770*/  IMAD.WIDE.U32 R8, R11, 0x10, R8 ;  /* 0x000000100b087825 */ /* 0x010fc800078e0008 */
[----:B------:R-:W-:Y:S01]  /*6780*/  VIADD R11, R11, 0x100 ;  /* 0x000001000b0b7836 */ /* 0x000fe20000000000 */
[----:B------:R2:W-:Y:S06]  /*6790*/  STG.E.128 desc[UR4][R8.64], R88 ;  /* 0x0000005808007986 */ /* 0x0005ec000c101d04 */
.L_x_5705:
[----:B------:R-:W-:Y:S05]  /*67a0*/  BSYNC B0 ;  /* 0x0000000000007941 */ /* 0x000fea0003800000 */
.L_x_5704:
[----:B------:R-:W-:Y:S01]  /*67b0*/  LOP3.LUT P3, RZ, R5, 0x4, RZ, 0xc0, !PT ;  /* 0x0000000405ff7812 */ /* 0x000fe2000786c0ff */
[----:B------:R-:W-:-:S12]  /*67c0*/  BSSY B0, `(.L_x_5706) ;  /* 0x000000c000007945 */ /* 0x000fd80003800000 */
[----:B------:R-:W-:Y:S05]  /*67d0*/  @!P3 BRA `(.L_x_5707) ;  /* 0x000000000028b947 */ /* 0x000fea0003800000 */
[----:B--2---:R-:W2:Y:S08]  /*67e0*/  LDC.64 R2, c[0x0][0x2d0] ;  /* 0x0000b400ff027b82 */ /* 0x004eb00000000a00 */
[----:B------:R-:W3:Y:S08]  /*67f0*/  LDC.64 R6, c[0x0][0x2d8] ;  /* 0x0000b600ff067b82 */ /* 0x000ef00000000a00 */
[----:B------:R-:W4:Y:S01]  /*6800*/  LDC.64 R8, c[0x0][0x2f0] ;  /* 0x0000bc00ff087b82 */ /* 0x000f220000000a00 */
[----:B--2---:R-:W-:-:S05]  /*6810*/  IMAD.WIDE.U32 R2, R11, 0x10, R2 ;  /* 0x000000100b027825 */ /* 0x004fca00078e0002 */
[----:B------:R2:W-:Y:S01]  /*6820*/  STG.E.128 desc[UR4][R2.64], R64 ;  /* 0x0000004002007986 */ /* 0x0005e2000c101d04 */
[----:B---3--:R-:W-:-:S05]  /*6830*/  IMAD.WIDE.U32 R6, R11, 0x10, R6 ;  /* 0x000000100b067825 */ /* 0x008fca00078e0006 */
[----:B------:R2:W-:Y:S01]  /*6840*/  STG.E.128 desc[UR4][R6.64], R40 ;  /* 0x0000002806007986 */ /* 0x0005e2000c101d04 */
[C---:B----4-:R-:W-:Y:S01]  /*6850*/  IMAD.WIDE.U32 R8, R11.reuse, 0x10, R8 ;  /* 0x000000100b087825 */ /* 0x050fe200078e0008 */
[----:B------:R-:W-:-:S04]  /*6860*/  IADD3 R11, R11, 0x100, RZ ;  /* 0x000001000b0b7810 */ /* 0x000fc80007ffe0ff */
[----:B------:R2:W-:Y:S03]  /*6870*/  STG.E.128 desc[UR4][R8.64], R92 ;  /* 0x0000005c08007986 */ /* 0x0005e6000c101d04 */
.L_x_5707:
[----:B------:R-:W-:Y:S05]  /*6880*/  BSYNC B0 ;  /* 0x0000000000007941 */ /* 0x000fea0003800000 */
.L_x_5706:
        /* <DEDUP_REMOVED lines=13> */
.L_x_5709:
[----:B------:R-:W-:Y:S05]  /*6960*/  BSYNC B0 ;  /* 0x0000000000007941 */ /* 0x000fea0003800000 */
.L_x_5708:
[----:B------:R-:W-:Y:S04]  /*6970*/  BSSY B0, `(.L_x_5710) ;  /* 0x000000c000007945 */ /* 0x000fe80003800000 */
        /* <DEDUP_REMOVED lines=11> */
.L_x_5711:
[----:B------:R-:W-:Y:S05]  /*6a30*/  BSYNC B0 ;  /* 0x0000000000007941 */ /* 0x000fea0003800000 */
.L_x_5710:
        /* <DEDUP_REMOVED lines=12> */
.L_x_5713:
[----:B------:R-:W-:Y:S05]  /*6b00*/  BSYNC B0 ;  /* 0x0000000000007941 */ /* 0x000fea0003800000 */
.L_x_5712:
        /* <DEDUP_REMOVED lines=12> */
.L_x_5715:
[----:B------:R-:W-:Y:S05]  /*6bd0*/  BSYNC B0 ;  /* 0x0000000000007941 */ /* 0x000fea0003800000 */
.L_x_5714:
[----:B------:R-:W-:-:S13]  /*6be0*/  LOP3.LUT P0, RZ, R5, 0x20, RZ, 0xc0, !PT ;  /* 0x0000002005ff7812 */ /* 0x000fda000780c0ff */
[----:B------:R-:W-:Y:S05]  /*6bf0*/  @!P0 EXIT ;  /* 0x000000000000894d */ /* 0x000fea0003800000 */
[----:B--2---:R-:W2:Y:S08]  /*6c00*/  LDC.64 R2, c[0x0][0x2d0] ;  /* 0x0000b400ff027b82 */ /* 0x004eb00000000a00 */
[----:B------:R-:W3:Y:S08]  /*6c10*/  LDC.64 R4, c[0x0][0x2d8] ;  /* 0x0000b600ff047b82 */ /* 0x000ef00000000a00 */
[----:B------:R-:W4:Y:S01]  /*6c20*/  LDC.64 R6, c[0x0][0x2f0] ;  /* 0x0000bc00ff067b82 */ /* 0x000f220000000a00 */
[----:B--2---:R-:W-:-:S05]  /*6c30*/  IMAD.WIDE.U32 R2, R11, 0x10, R2 ;  /* 0x000000100b027825 */ /* 0x004fca00078e0002 */
[----:B------:R-:W-:Y:S01]  /*6c40*/  STG.E.128 desc[UR4][R2.64], R84 ;  /* 0x0000005402007986 */ /* 0x000fe2000c101d04 */
[----:B---3--:R-:W-:-:S05]  /*6c50*/  IMAD.WIDE.U32 R4, R11, 0x10, R4 ;  /* 0x000000100b047825 */ /* 0x008fca00078e0004 */
[----:B------:R-:W-:Y:S01]  /*6c60*/  STG.E.128 desc[UR4][R4.64], R56 ;  /* 0x0000003804007986 */ /* 0x000fe2000c101d04 */
[----:B----4-:R-:W-:-:S05]  /*6c70*/  IMAD.WIDE.U32 R6, R11, 0x10, R6 ;  /* 0x000000100b067825 */ /* 0x010fca00078e0006 */
[----:B------:R-:W-:Y:S01]  /*6c80*/  STG.E.128 desc[UR4][R6.64], R112 ;  /* 0x0000007006007986 */ /* 0x000fe2000c101d04 */
[----:B------:R-:W-:Y:S05]  /*6c90*/  EXIT ;  /* 0x000000000000794d */ /* 0x000fea0003800000 */
.L_x_5620:
[----:B------:R-:W-:Y:S01]  /*6ca0*/  HFMA2.MMA R153, -RZ, RZ, 0, 1.847743988037109375e-06 ;  /* 0x0000001fff997435 */ /* 0x000fe200000001ff */
[----:B------:R-:W-:Y:S02]  /*6cb0*/  IMAD.MOV.U32 R152, RZ, RZ, 0x10 ;  /* 0x00000010ff987424 */ /* 0x000fe400078e00ff */
[----:B------:R-:W-:-:S08]  /*6cc0*/  IMAD.MOV.U32 R155, RZ, RZ, -0x1 ;  /* 0xffffffffff9b7424 */ /* 0x000fd000078e00ff */
[----:B-----5:R-:W-:Y:S05]  /*6cd0*/  WARPSYNC.COLLECTIVE R155, `(.L_x_5716) ;  /* 0x000000009b087348 */ /* 0x020fea0003c00000 */
[----:B------:R0:W1:Y:S02]  /*6ce0*/  SHFL.DOWN P5, R192, R185, R152, R153 ;  /* 0x08000098b9c07389 */ /* 0x00006400000a0099 */
[----:B01---5:R-:W-:Y:S01]  /*6cf0*/  ENDCOLLECTIVE ;  /* 0x000000000000791b */ /* 0x023fe20003800000 */
.L_x_5716:
[----:B------:R-:W-:Y:S01]  /*6d00*/  FADD.FTZ R191, R192, R185 ;  /* 0x000000b9c0bf7221 */ /* 0x000fe20000010000 */
[----:B------:R-:W-:-:S07]  /*6d10*/  MOV R185, R186 ;  /* 0x000000ba00b97202 */ /* 0x000fce0000000f00 */
[----:B------:R-:W-:Y:S05]  /*6d20*/  WARPSYNC.COLLECTIVE R155, `(.L_x_5717) ;  /* 0x000000009b087348 */ /* 0x000fea0003c00000 */
[----:B------:R0:W1:Y:S02]  /*6d30*/  SHFL.DOWN P5, R192, R185, R152, R153 ;  /* 0x08000098b9c07389 */ /* 0x00006400000a0099 */
[----:B01----:R-:W-:Y:S01]  /*6d40*/  ENDCOLLECTIVE ;  /* 0x000000000000791b */ /* 0x003fe20003800000 */
.L_x_5717:
[----:B------:R-:W-:Y:S01]  /*6d50*/  HFMA2.MMA R152, -RZ, RZ, 0, 4.76837158203125e-07 ;  /* 0x00000008ff987435 */ /* 0x000fe200000001ff */
[----:B------:R-:W-:Y:S02]  /*6d60*/  IMAD.MOV.U32 R185, RZ, RZ, R191 ;  /* 0x000000ffffb97224 */ /* 0x000fe400078e00bf */
[----:B------:R-:W-:-:S08]  /*6d70*/  FADD.FTZ R186, R192, R186 ;  /* 0x000000bac0ba7221 */ /* 0x000fd00000010000 */
[----:B------:R-:W-:Y:S05]  /*6d80*/  WARPSYNC.COLLECTIVE R155, `(.L_x_5718) ;  /* 0x000000009b087348 */ /* 0x000fea0003c00000 */
[----:B------:R0:W1:Y:S02]  /*6d90*/  SHFL.DOWN P5, R192, R185, R152, R153 ;  /* 0x08000098b9c07389 */ /* 0x00006400000a0099 */
[----:B01----:R-:W-:Y:S01]  /*6da0*/  ENDCOLLECTIVE ;  /* 0x000000000000791b */ /* 0x003fe20003800000 */
.L_x_5718:
[----:B------:R-:W-:Y:S02]  /*6db0*/  IMAD.MOV.U32 R185, RZ, RZ, R186 ;  /* 0x000000ffffb97224 */ /* 0x000fe400078e00ba */
[----:B------:R-:W-:-:S07]  /*6dc0*/  FADD.FTZ R191, R191, R192 ;  /* 0x000000c0bfbf7221 */ /* 0x000fce0000010000 */
[----:B------:R-:W-:Y:S05]  /*6dd0*/  WARPSYNC.COLLECTIVE R155, `(.L_x_5719) ;  /* 0x000000009b087348 */ /* 0x000fea0003c00000 */
[----:B------:R0:W1:Y:S02]  /*6de0*/  SHFL.DOWN P5, R192, R185, R152, R153 ;  /* 0x08000098b9c07389 */ /* 0x00006400000a0099 */
[----:B01----:R-:W-:Y:S01]  /*6df0*/  ENDCOLLECTIVE ;  /* 0x000000000000791b */ /* 0x003fe20003800000 */
.L_x_5719:
[----:B------:R-:W-:Y:S01]  /*6e00*/  MOV R185, R191 ;  /* 0x000000bf00b97202 */ /* 0x000fe20000000f00 */
[----:B------:R-:W-:Y:S02]  /*6e10*/  IMAD.MOV.U32 R152, RZ, RZ, 0x4 ;  /* 0x00000004ff987424 */ /* 0x000fe400078e00ff */
[----:B------:R-:W-:-:S07]  /*6e20*/  FADD.FTZ R186, R186, R192 ;  /* 0x000000c0baba7221 */ /* 0x000fce0000010000 */
[----:B------:R-:W-:Y:S05]  /*6e30*/  WARPSYNC.COLLECTIVE R155, `(.L_x_5720) ;  /* 0x000000009b087348 */ /* 0x000fea0003c00000 */
[----:B------:R0:W1:Y:S02]  /*6e40*/  SHFL.DOWN P5, R192, R185, R152, R153 ;  /* 0x08000098b9c07389 */ /* 0x00006400000a0099 */
[----:B01----:R-:W-:Y:S01]  /*6e50*/  ENDCOLLECTIVE ;  /* 0x000000000000791b */ /* 0x003fe20003800000 */
.L_x_5720:
[----:B------:R-:W-:Y:S01]  /*6e60*/  MOV R185, R186 ;  /* 0x000000ba00b97202 */ /* 0x000fe20000000f00 */
[----:B------:R-:W-:-:S07]  /*6e70*/  FADD.FTZ R191, R191, R192 ;  /* 0x000000c0bfbf7221 */ /* 0x000fce0000010000 */
[----:B------:R-:W-:Y:S05]  /*6e80*/  WARPSYNC.COLLECTIVE R155, `(.L_x_5721) ;  /* 0x000000009b087348 */ /* 0x000fea0003c00000 */
[----:B------:R0:W1:Y:S02]  /*6e90*/  SHFL.DOWN P5, R192, R185, R152, R153 ;  /* 0x08000098b9c07389 */ /* 0x00006400000a0099 */
[----:B01----:R-:W-:Y:S01]  /*6ea0*/  ENDCOLLECTIVE ;  /* 0x000000000000791b */ /* 0x003fe20003800000 */
.L_x_5721:
[----:B------:R-:W-:Y:S01]  /*6eb0*/  HFMA2.MMA R152, -RZ, RZ, 0, 1.1920928955078125e-07 ;  /* 0x00000002ff987435 */ /* 0x000fe200000001ff */
[----:B------:R-:W-:Y:S02]  /*6ec0*/  IMAD.MOV.U32 R185, RZ, RZ, R191 ;  /* 0x000000ffffb97224 */ /* 0x000fe400078e00bf */
[----:B------:R-:W-:-:S08]  /*6ed0*/  FADD.FTZ R186, R186, R192 ;  /* 0x000000c0baba7221 */ /* 0x000fd00000010000 */
[----:B------:R-:W-:Y:S05]  /*6ee0*/  WARPSYNC.COLLECTIVE R155, `(.L_x_5722) ;  /* 0x000000009b087348 */ /* 0x000fea0003c00000 */
[----:B------:R0:W1:Y:S02]  /*6ef0*/  SHFL.DOWN P5, R192, R185, R152, R153 ;  /* 0x08000098b9c07389 */ /* 0x00006400000a0099 */
[----:B01----:R-:W-:Y:S01]  /*6f00*/  ENDCOLLECTIVE ;  /* 0x000000000000791b */ /* 0x003fe20003800000 */
.L_x_5722:
[----:B------:R-:W-:Y:S02]  /*6f10*/  IMAD.MOV.U32 R185, RZ, RZ, R186 ;  /* 0x000000ffffb97224 */ /* 0x000fe400078e00ba */
[----:B------:R-:W-:-:S07]  /*6f20*/  FADD.FTZ R191, R191, R192 ;  /* 0x000000c0bfbf7221 */ /* 0x000fce0000010000 */
[----:B------:R-:W-:Y:S05]  /*6f30*/  WARPSYNC.COLLECTIVE R155, `(.L_x_5723) ;  /* 0x000000009b087348 */ /* 0x000fea0003c00000 */
[----:B------:R0:W1:Y:S02]  /*6f40*/  SHFL.DOWN P5, R192, R185, R152, R153 ;  /* 0x08000098b9c07389 */ /* 0x00006400000a0099 */
[----:B01----:R-:W-:Y:S01]  /*6f50*/  ENDCOLLECTIVE ;  /* 0x000000000000791b */ /* 0x003fe20003800000 */
.L_x_5723:
[----:B------:R-:W-:Y:S01]  /*6f60*/  MOV R185, R191 ;  /* 0x000000bf00b97202 */ /* 0x000fe20000000f00 */
[----:B------:R-:W-:Y:S02]  /*6f70*/  IMAD.MOV.U32 R152, RZ, RZ, 0x1 ;  /* 0x00000001ff987424 */ /* 0x000fe400078e00ff */
[----:B------:R-:W-:-:S07]  /*6f80*/  FADD.FTZ R186, R186, R192 ;  /* 0x000000c0baba7221 */ /* 0x000fce0000010000 */
[----:B------:R-:W-:Y:S05]  /*6f90*/  WARPSYNC.COLLECTIVE R155, `(.L_x_5724) ;  /* 0x000000009b087348 */ /* 0x000fea0003c00000 */
[----:B------:R0:W1:Y:S02]  /*6fa0*/  SHFL.DOWN P5, R192, R185, R152, R153 ;  /* 0x08000098b9c07389 */ /* 0x00006400000a0099 */
[----:B01----:R-:W-:Y:S01]  /*6fb0*/  ENDCOLLECTIVE ;  /* 0x000000000000791b */ /* 0x003fe20003800000 */
.L_x_5724:
[----:B------:R-:W-:Y:S01]  /*6fc0*/  IMAD.MOV.U32 R185, RZ, RZ, R186 ;  /* 0x000000ffffb97224 */ /* 0x000fe200078e00ba */
[----:B------:R-:W-:-:S07]  /*6fd0*/  MOV R193, R192 ;  /* 0x000000c000c17202 */ /* 0x000fce0000000f00 */
[----:B------:R-:W-:Y:S05]  /*6fe0*/  WARPSYNC.COLLECTIVE R155, `(.L_x_5725) ;  /* 0x000000009b087348 */ /* 0x000fea0003c00000 */
[----:B------:R0:W1:Y:S02]  /*6ff0*/  SHFL.DOWN P5, R192, R185, R152, R153 ;  /* 0x08000098b9c07389 */ /* 0x00006400000a0099 */
[----:B01----:R-:W-:Y:S01]  /*7000*/  ENDCOLLECTIVE ;  /* 0x000000000000791b */ /* 0x003fe20003800000 */
.L_x_5725:
[----:B------:R-:W-:Y:S01]  /*7010*/  MOV R153, R192 ;  /* 0x000000c000997202 */ /* 0x000fe20000000f00 */
[----:B------:R-:W-:Y:S06]  /*7020*/  BRA `(.L_x_5726) ;  /* 0xffffffbc00b47947 */ /* 0x000fec000383ffff */
.L_x_5727:
        /* <DEDUP_REMOVED lines=13> */
.L_x_15228:


//--------------------- .text._ZN10layer_norm13ln_bwd_kernelINS_13Kernel_traitsI13__nv_bfloat16S2_fS2_fjLj7168ELj1ELj1ELj8ELj8ENS_18Kernel_traits_baseILj7168ES2_S2_fS2_fjLj256EEEEELb0ELb1ELb1ELb1EEEvNS_9BwdParamsE --------------------------
	.section	.text._ZN10layer_norm13ln_bwd_kernelINS_13Kernel_traitsI13__nv_bfloat16S2_fS2_fjLj7168ELj1ELj1ELj8ELj8ENS_18Kernel_traits_baseILj7168ES2_S2_fS2_fjLj256EEEEELb0ELb1ELb1ELb1EEEvNS_9BwdParamsE,"ax",@progbits
	.align	128
        .global         _ZN10layer_norm13ln_bwd_kernelINS_13Kernel_traitsI13__nv_bfloat16S2_fS2_fjLj7168ELj1ELj1ELj8ELj8ENS_18Kernel_traits_baseILj7168ES2_S2_fS2_fjLj256EEEEELb0ELb1ELb1ELb1EEEvNS_9BwdParamsE
        .type           _ZN10layer_norm13ln_bwd_kernelINS_13Kernel_traitsI13__nv_bfloat16S2_fS2_fjLj7168ELj1ELj1ELj8ELj8ENS_18Kernel_traits_baseILj7168ES2_S2_fS2_fjLj256EEEEELb0ELb1ELb1ELb1EEEvNS_9BwdParamsE,@function
        .size           _ZN10layer_norm13ln_bwd_kernelINS_13Kernel_traitsI13__nv_bfloat16S2_fS2_fjLj7168ELj1ELj1ELj8ELj8ENS_18Kernel_traits_baseILj7168ES2_S2_fS2_fjLj256EEEEELb0ELb1ELb1ELb1EEEvNS_9BwdParamsE,(.L_x_15229 - _ZN10layer_norm13ln_bwd_kernelINS_13Kernel_traitsI13__nv_bfloat16S2_fS2_fjLj7168ELj1ELj1ELj8ELj8ENS_18Kernel_traits_baseILj7168ES2_S2_fS2_fjLj256EEEEELb0ELb1ELb1ELb1EEEvNS_9BwdParamsE)
        .other          _ZN10layer_norm13ln_bwd_kernelINS_13Kernel_traitsI13__nv_bfloat16S2_fS2_fjLj7168ELj1ELj1ELj8ELj8ENS_18Kernel_traits_baseILj7168ES2_S2_fS2_fjLj256EEEEELb0ELb1ELb1ELb1EEEvNS_9BwdParamsE,@"STO_CUDA_ENTRY STV_DEFAULT"
_ZN10layer_norm13ln_bwd_kernelINS_13Kernel_traitsI13__nv_bfloat16S2_fS2_fjLj7168ELj1ELj1ELj8ELj8ENS_18Kernel_traits_baseILj7168ES2_S2_fS2_fjLj256EEEEELb0ELb1ELb1ELb1EEEvNS_9BwdParamsE:
.text._ZN10layer_norm13ln_bwd_kernelINS_13Kernel_traitsI13__nv_bfloat16S2_fS2_fjLj7168ELj1ELj1ELj8ELj8ENS_18Kernel_traits_baseILj7168ES2_S2_fS2_fjLj256EEEEELb0ELb1ELb1ELb1EEEvNS_9BwdParamsE:
[----:B------:R-:W0:Y:S01]  /*0000*/  LDC R1, c[0x0][0x28] ;  /* 0x00000a00ff017b82 */ /* 0x000e220000000800 */
[----:B------:R-:W1:Y:S07]  /*0010*/  S2R R0, SR_TID.X ;  /* 0x0000000000007919 */ /* 0x000e6e0000002100 */
[----:B------:R-:W1:Y:S01]  /*0020*/  S2UR UR4, SR_CTAID.X ;  /* 0x00000000000479c3 */ /* 0x000e620000002500 */
[----:B------:R-:W-:Y:S01]  /*0030*/  ULDC UR8, c[0x0][0x290] ;  /* 0x0000a40000087ab9 */ /* 0x000fe20000000800 */
        /* <DEDUP_REMOVED lines=52> */
.L_x_5728:
[----:B------:R-:W-:Y:S01]  /*0380*/  IMAD.SHL.U32 R0, R0, 0x8, RZ ;  /* 0x0000000800007824 */ /* 0x000fe200078e00ff */
[----:B------:R-:W-:-:S04]  /*0390*/  ULDC.64 UR6, c[0x0][0x260] ;  /* 0x0000980000067ab9 */ /* 0x000fc80000000a00 */
[----:B------:R-:W-:-:S04]  /*03a0*/  LOP3.LUT R0, R0, 0x7f8, RZ, 0xc0, !PT ;  /* 0x000007f800007812 */ /* 0x000fc800078ec0ff */
[----:B------:R-:W-:-:S04]  /*03b0*/  IADD3 R4, P0, R0, UR6, RZ ;  /* 0x0000000600047c10 */ /* 0x000fc8000ff1e0ff */
[----:B------:R-:W-:Y:S01]  /*03c0*/  IADD3.X R5, RZ, UR7, RZ, P0, !PT ;  /* 0x00000007ff057c10 */ /* 0x000fe200087fe4ff */
[----:B------:R-:W-:-:S04]  /*03d0*/  ULDC.64 UR6, c[0x0][0x278] ;  /* 0x00009e0000067ab9 */ /* 0x000fc80000000a00 */
[----:B------:R-:W2:Y:S04]  /*03e0*/  LDG.E.64 R8, desc[UR4][R4.64] ;  /* 0x0000000404087981 */ /* 0x000ea8000c1e1b00 */
[----:B------:R-:W3:Y:S01]  /*03f0*/  LDG.E.64 R250, desc[UR4][R4.64+0x800] ;  /* 0x0008000404fa7981 */ /* 0x000ee2000c1e1b00 */
[----:B------:R-:W-:-:S03]  /*0400*/  IADD3 R6, P0, R0, UR6, RZ ;  /* 0x0000000600067c10 */ /* 0x000fc6000ff1e0ff */
[----:B------:R-:W4:Y:S02]  /*0410*/  LDG.E.64 R246, desc[UR4][R4.64+0x1000] ;  /* 0x0010000404f67981 */ /* 0x000f24000c1e1b00 */
[----:B------:R-:W-:Y:S02]  /*0420*/  IMAD.X R7, RZ, RZ, UR7, P0 ;  /* 0x00000007ff077e24 */ /* 0x000fe400080e06ff */
        /* <DEDUP_REMOVED lines=58> */
[----:B------:R0:W-:Y:S01]  /*07d0*/  STL [R1+0x10], R4 ;  /* 0x0000100401007387 */ /* 0x0001e20000100800 */
[----:B---3--:R-:W-:Y:S01]  /*07e0*/  SHF.R.U64 R252, R250, 0x10, R251 ;  /* 0x00000010fafc7819 */ /* 0x008fe200000012fb */
[----:B------:R-:W-:Y:S01]  /*07f0*/  IMAD.U32 R3, R3, 0x10000, RZ ;  /* 0x0001000003037824 */ /* 0x000fe200078e00ff */
[----:B------:R-:W-:Y:S01]  /*0800*/  SHF.L.U32 R0, R0, 0x10, RZ ;  /* 0x0000001000007819 */ /* 0x000fe200000006ff */
[----:B------:R1:W-:Y:S01]  /*0810*/  STL [R1+0x8], R5 ;  /* 0x0000080501007387 */ /* 0x0003e20000100800 */
[----:B----4-:R-:W-:Y:S01]  /*0820*/  SHF.R.U64 R248, R246, 0x10, R247 ;  /* 0x00000010f6f87819 */ /* 0x010fe200000012f7 */
[----:B------:R-:W-:Y:S01]  /*0830*/  IMAD.U32 R252, R252, 0x10000, RZ ;  /* 0x00010000fcfc7824 */ /* 0x000fe200078e00ff */
[----:B------:R-:W-:Y:S02]  /*0840*/  SHF.L.U32 R249, R246, 0x10, RZ ;  /* 0x00000010f6f97819 */ /* 0x000fe400000006ff */
[----:B-----5:R-:W-:Y:S01]  /*0850*/  SHF.R.U64 R244, R242, 0x10, R243 ;  /* 0x00000010f2f47819 */ /* 0x020fe200000012f3 */
[----:B------:R-:W-:Y:S01]  /*0860*/  IMAD.U32 R248, R248, 0x10000, RZ ;  /* 0x00010000f8f87824 */ /* 0x000fe200078e00ff */
[----:B0-----:R-:W-:Y:S01]  /*0870*/  SHF.L.U32 R4, R250, 0x10, RZ ;  /* 0x00000010fa047819 */ /* 0x001fe200000006ff */
[----:B------:R-:W-:Y:S01]  /*0880*/  IMAD.U32 R236, R17, 0x10000, RZ ;  /* 0x0001000011ec7824 */ /* 0x000fe200078e00ff */
[----:B------:R-:W-:Y:S01]  /*0890*/  SHF.L.U32 R245, R242, 0x10, RZ ;  /* 0x00000010f2f57819 */ /* 0x000fe200000006ff */
[----:B------:R-:W-:Y:S01]  /*08a0*/  IMAD.U32 R244, R244, 0x10000, RZ ;  /* 0x00010000f4f47824 */ /* 0x000fe200078e00ff */
[----:B------:R-:W-:Y:S01]  /*08b0*/  SHF.R.U64 R237, R16, 0x10, R17 ;  /* 0x0000001010ed7819 */ /* 0x000fe20000001211 */
[----:B------:R1:W-:Y:S01]  /*08c0*/  STL [R1], R4 ;  /* 0x0000000401007387 */ /* 0x0003e20000100800 */
[----:B------:R-:W-:Y:S01]  /*08d0*/  SHF.R.U64 R233, R18, 0x10, R19 ;  /* 0x0000001012e97819 */ /* 0x000fe20000001213 */
[----:B------:R-:W-:Y:S01]  /*08e0*/  IMAD.U32 R232, R19, 0x10000, RZ ;  /* 0x0001000013e87824 */ /* 0x000fe200078e00ff */
[----:B------:R-:W-:Y:S01]  /*08f0*/  SHF.R.U64 R229, R20, 0x10, R21 ;  /* 0x0000001014e57819 */ /* 0x000fe20000001215 */
[----:B------:R1:W-:Y:S01]  /*0900*/  STL [R1+0xc], R3 ;  /* 0x00000c0301007387 */ /* 0x0003e20000100800 */
[----:B------:R-:W-:Y:S01]  /*0910*/  SHF.R.U32.HI R250, RZ, 0x10, R251 ;  /* 0x00000010fffa7819 */ /* 0x000fe200000116fb */
[----:B------:R-:W-:Y:S01]  /*0920*/  IMAD.U32 R251, R251, 0x10000, RZ ;  /* 0x00010000fbfb7824 */ /* 0x000fe200078e00ff */
[----:B------:R-:W-:Y:S01]  /*0930*/  SHF.R.U64 R225, R10, 0x10, R11 ;  /* 0x000000100ae17819 */ /* 0x000fe2000000120b */
[----:B------:R1:W-:Y:S01]  /*0940*/  STL [R1+0x4], R0 ;  /* 0x0000040001007387 */ /* 0x0003e20000100800 */
[----:B------:R-:W-:Y:S01]  /*0950*/  SHF.R.U32.HI R246, RZ, 0x10, R247 ;  /* 0x00000010fff67819 */ /* 0x000fe200000116f7 */
[----:B------:R-:W-:Y:S01]  /*0960*/  IMAD.U32 R247, R247, 0x10000, RZ ;  /* 0x00010000f7f77824 */ /* 0x000fe200078e00ff */
[----:B------:R-:W-:Y:S01]  /*0970*/  SHF.R.U64 R221, R12, 0x10, R13 ;  /* 0x000000100cdd7819 */ /* 0x000fe2000000120d */
[----:B------:R-:W-:Y:S01]  /*0980*/  IMAD.U32 R228, R21, 0x10000, RZ ;  /* 0x0001000015e47824 */ /* 0x000fe200078e00ff */
[----:B------:R-:W-:Y:S01]  /*0990*/  SHF.R.U32.HI R242, RZ, 0x10, R243 ;  /* 0x00000010fff27819 */ /* 0x000fe200000116f3 */
[----:B------:R-:W-:Y:S01]  /*09a0*/  IMAD.U32 R243, R243, 0x10000, RZ ;  /* 0x00010000f3f37824 */ /* 0x000fe200078e00ff */
[----:B------:R-:W-:Y:S01]  /*09b0*/  SHF.R.U64 R217, R14, 0x10, R15 ;  /* 0x000000100ed97819 */ /* 0x000fe2000000120f */
[----:B------:R-:W-:Y:S01]  /*09c0*/  IMAD.U32 R224, R11, 0x10000, RZ ;  /* 0x000100000be07824 */ /* 0x000fe200078e00ff */
[----:B------:R-:W-:Y:S01]  /*09d0*/  SHF.R.U32.HI R235, RZ, 0x10, R17 ;  /* 0x00000010ffeb7819 */ /* 0x000fe20000011611 */
[----:B------:R-:W-:Y:S01]  /*09e0*/  IMAD.U32 R220, R13, 0x10000, RZ ;  /* 0x000100000ddc7824 */ /* 0x000fe200078e00ff */
[C---:B------:R-:W-:Y:S01]  /*09f0*/  SHF.R.U64 R213, R210.reuse, 0x10, R211 ;  /* 0x00000010d2d57819 */ /* 0x040fe200000012d3 */
[----:B------:R-:W-:Y:S01]  /*0a00*/  IMAD.U32 R216, R15, 0x10000, RZ ;  /* 0x000100000fd87824 */ /* 0x000fe200078e00ff */
[----:B------:R-:W-:Y:S01]  /*0a10*/  SHF.L.U32 R214, R210, 0x10, RZ ;  /* 0x00000010d2d67819 */ /* 0x000fe200000006ff */
        /* <DEDUP_REMOVED lines=9> */
[----:B------:R-:W-:Y:S01]  /*0ab0*/  SHF.R.U64 R199, R22, 0x10, R23 ;  /* 0x0000001016c77819 */ /* 0x000fe20000001217 */
[----:B------:R-:W-:Y:S01]  /*0ac0*/  IMAD.U32 R198, R23, 0x10000, RZ ;  /* 0x0001000017c67824 */ /* 0x000fe200078e00ff */
[----:B------:R-:W-:Y:S01]  /*0ad0*/  SHF.R.U32.HI R231, RZ, 0x10, R19 ;  /* 0x00000010ffe77819 */ /* 0x000fe20000011613 */
        /* <DEDUP_REMOVED lines=15> */
[----:B------:R-:W-:-:S02]  /*0bd0*/  SHF.R.U32.HI R197, RZ, 0x10, R23 ;  /* 0x00000010ffc57819 */ /* 0x000fc40000011617 */
        /* <DEDUP_REMOVED lines=19> */
[----:B-1----:R-:W-:-:S07]  /*0d10*/  SHF.L.U32 R197, R197, 0x10, RZ ;  /* 0x00000010c5c57819 */ /* 0x002fce00000006ff */
.L_x_5816:
[----:B0-----:R-:W0:Y:S08]  /*0d20*/  LDC.64 R4, c[0x0][0x288] ;  /* 0x0000a200ff047b82 */ /* 0x001e300000000a00 */
[----:B------:R-:W1:Y:S08]  /*0d30*/  LDC.64 R150, c[0x0][0x280] ;  /* 0x0000a000ff967b82 */ /* 0x000e700000000a00 */
[----:B------:R-:W2:Y:S01]  /*0d40*/  LDC R153, c[0x0][0x218] ;  /* 0x00008600ff997b82 */ /* 0x000ea20000000800 */
[----:B0-----:R-:W-:-:S07]  /*0d50*/  IMAD.WIDE R4, R2, 0x4, R4 ;  /* 0x0000000402047825 */ /* 0x001fce00078e0204 */
[----:B------:R-:W0:Y:S01]  /*0d60*/  LDC.64 R148, c[0x0][0x258] ;  /* 0x00009600ff947b82 */ /* 0x000e220000000a00 */
[----:B------:R1:W3:Y:S01]  /*0d70*/  LDG.E R6, desc[UR4][R4.64] ;  /* 0x0000000404067981 */ /* 0x0002e2000c1e1900 */
[----:B------:R-:W4:Y:S06]  /*0d80*/  S2R R152, SR_TID.X ;  /* 0x0000000000987919 */ /* 0x000f2c0000002100 */
[----:B------:R-:W4:Y:S01]  /*0d90*/  LDC.64 R238, c[0x0][0x2c8] ;  /* 0x0000b200ffee7b82 */ /* 0x000f220000000a00 */
[----:B-1----:R-:W-:-:S04]  /*0da0*/  IMAD.WIDE R4, R2, 0x4, R150 ;  /* 0x0000000402047825 */ /* 0x002fc800078e0296 */
[C---:B--2---:R-:W-:Y:S01]  /*0db0*/  IMAD R150, R2.reuse, R153, RZ ;  /* 0x0000009902967224 */ /* 0x044fe200078e02ff */
[----:B------:R1:W5:Y:S04]  /*0dc0*/  LDG.E R212, desc[UR4][R4.64] ;  /* 0x0000000404d47981 */ /* 0x000368000c1e1900 */
[----:B------:R-:W-:Y:S01]  /*0dd0*/  SHF.R.S32.HI R151, RZ, 0x1f, R150 ;  /* 0x0000001fff977819 */ /* 0x000fe20000011496 */
[----:B0-----:R-:W-:-:S03]  /*0de0*/  IMAD.WIDE R148, R2, 0x4, R148 ;  /* 0x0000000402947825 */ /* 0x001fc600078e0294 */
[----:B------:R-:W-:Y:S01]  /*0df0*/  LEA.HI R151, R151, R150, RZ, 0x2 ;  /* 0x0000009697977211 */ /* 0x000fe200078f10ff */
[----:B------:R-:W-:Y:S01]  /*0e00*/  BSSY B0, `(.L_x_5730) ;  /* 0x0000166000007945 */ /* 0x000fe20003800000 */
[----:B------:R0:W5:Y:S01]  /*0e10*/  LDG.E R3, desc[UR4][R148.64] ;  /* 0x0000000494037981 */ /* 0x000162000c1e1900 */
[----:B----4-:R-:W-:-:S04]  /*0e20*/  LOP3.LUT R240, R152, 0xff, RZ, 0xc0, !PT ;  /* 0x000000ff98f07812 */ /* 0x010fc800078ec0ff */
[----:B-1----:R-:W-:-:S04]  /*0e30*/  LEA.HI.SX32 R4, R151, R240, 0x1e ;  /* 0x000000f097047211 */ /* 0x002fc800078ff2ff */
[C---:B------:R-:W-:Y:S01]  /*0e40*/  IADD3 R192, R4.reuse, 0x200, RZ ;  /* 0x0000020004c07810 */ /* 0x040fe20007ffe0ff */
[C---:B------:R-:W-:Y:S02]  /*0e50*/  VIADD R200, R4.reuse, 0x100 ;  /* 0x0000010004c87836 */ /* 0x040fe40000000000 */
[C---:B------:R-:W-:Y:S02]  /*0e60*/  VIADD R190, R4.reuse, 0x300 ;  /* 0x0000030004be7836 */ /* 0x040fe40000000000 */
[----:B------:R-:W-:-:S04]  /*0e70*/  IMAD.WIDE.U32 R154, R4, 0x10, R238 ;  /* 0x00000010049a7825 */ /* 0x000fc800078e00ee */
[----:B------:R-:W-:-:S04]  /*0e80*/  IMAD.WIDE.U32 R152, R200, 0x10, R238 ;  /* 0x00000010c8987825 */ /* 0x000fc800078e00ee */
[----:B------:R-:W-:-:S04]  /*0e90*/  IMAD.WIDE.U32 R150, R192, 0x10, R238 ;  /* 0x00000010c0967825 */ /* 0x000fc800078e00ee */
[----:B0-----:R-:W-:Y:S01]  /*0ea0*/  IMAD.WIDE.U32 R148, R190, 0x10, R238 ;  /* 0x00000010be947825 */ /* 0x001fe200078e00ee */
        /* <DEDUP_REMOVED lines=8> */
[----:B------:R-:W0:Y:S01]  /*0f30*/  LDC.64 R34, c[0x0][0x2c8] ;  /* 0x0000b200ff227b82 */ /* 0x000e220000000a00 */
[C---:B------:R-:W-:Y:S01]  /*0f40*/  IADD3 R40, R4.reuse, 0x400, RZ ;  /* 0x0000040004287810 */ /* 0x040fe20007ffe0ff */
[C---:B------:R-:W-:Y:S01]  /*0f50*/  VIADD R36, R4.reuse, 0x500 ;  /* 0x0000050004247836 */ /* 0x040fe20000000000 */
[----:B------:R-:W-:Y:S01]  /*0f60*/  IADD3 R32, R4, 0x600, RZ ;  /* 0x0000060004207810 */ /* 0x000fe20007ffe0ff */
[----:B------:R1:W5:Y:S04]  /*0f70*/  LDG.E.128 R56, desc[UR4][R154.64] ;  /* 0x000000049a387981 */ /* 0x000368000c1e1d00 */
[----:B------:R1:W5:Y:S04]  /*0f80*/  LDG.E.128 R52, desc[UR4][R152.64] ;  /* 0x0000000498347981 */ /* 0x000368000c1e1d00 */
[----:B------:R1:W5:Y:S04]  /*0f90*/  LDG.E.128 R48, desc[UR4][R150.64] ;  /* 0x0000000496307981 */ /* 0x000368000c1e1d00 */
[----:B------:R1:W5:Y:S01]  /*0fa0*/  LDG.E.128 R44, desc[UR4][R148.64] ;  /* 0x00000004942c7981 */ /* 0x000362000c1e1d00 */
[----:B0-----:R-:W-:-:S04]  /*0fb0*/  IMAD.WIDE.U32 R40, R40, 0x10, R34 ;  /* 0x0000001028287825 */ /* 0x001fc800078e0022 */
[--C-:B------:R-:W-:Y:S02]  /*0fc0*/  IMAD.WIDE.U32 R36, R36, 0x10, R34.reuse ;  /* 0x0000001024247825 */ /* 0x100fe400078e0022 */
[----:B------:R-:W5:Y:S02]  /*0fd0*/  LDG.E.128 R40, desc[UR4][R40.64] ;  /* 0x0000000428287981 */ /* 0x000f64000c1e1d00 */
[----:B------:R-:W-:Y:S02]  /*0fe0*/  IMAD.WIDE.U32 R32, R32, 0x10, R34 ;  /* 0x0000001020207825 */ /* 0x000fe400078e0022 */
[----:B------:R-:W5:Y:S04]  /*0ff0*/  LDG.E.128 R36, desc[UR4][R36.64] ;  /* 0x0000000424247981 */ /* 0x000f68000c1e1d00 */
[----:B------:R-:W5:Y:S01]  /*1000*/  LDG.E.128 R32, desc[UR4][R32.64] ;  /* 0x0000000420207981 */ /* 0x000f62000c1e1d00 */
[----:B------:R-:W-:Y:S01]  /*1010*/  CS2R R238, SRZ ;  /* 0x0000000000ee7805 */ /* 0x000fe2000001ff00 */
[----:B-1----:R-:W-:Y:S06]  /*1020*/  BRA `(.L_x_5732) ;  /* 0x00000014000c7947 */ /* 0x002fec0003800000 */
.L_x_5731:
[----:B------:R-:W0:Y:S01]  /*1030*/  LDC R179, c[0x0][0x218] ;  /* 0x00008600ffb37b82 */ /* 0x000e220000000800 */
[----:B------:R-:W-:-:S07]  /*1040*/  VIADD R6, R6, 0xffffffff ;  /* 0xffffffff06067836 */ /* 0x000fce0000000000 */
[----:B------:R-:W1:Y:S01]  /*1050*/  LDC.64 R156, c[0x0][0x238] ;  /* 0x00008e00ff9c7b82 */ /* 0x000e620000000a00 */
[C---:B------:R-:W-:Y:S01]  /*1060*/  VIADD R174, R4.reuse, 0x500 ;  /* 0x0000050004ae7836 */ /* 0x040fe20000000000 */
[----:B------:R-:W-:Y:S01]  /*1070*/  IADD3 R175, R4, 0x600, RZ ;  /* 0x0000060004af7810 */ /* 0x000fe20007ffe0ff */
[----:B------:R-:W2:Y:S04]  /*1080*/  LDL R195, [R1+0x10] ;  /* 0x0000100001c37983 */ /* 0x000ea80000100800 */
[----:B------:R-:W3:Y:S01]  /*1090*/  LDL R193, [R1+0x8] ;  /* 0x0000080001c17983 */ /* 0x000ee20000100800 */
[----:B------:R-:W4:Y:S03]  /*10a0*/  LDC.64 R164, c[0x0][0x2b8] ;  /* 0x0000ae00ffa47b82 */ /* 0x000f260000000a00 */
[----:B------:R-:W3:Y:S04]  /*10b0*/  LDL R194, [R1+0xc] ;  /* 0x00000c0001c27983 */ /* 0x000ee80000100800 */
[----:B------:R-:W3:Y:S01]  /*10c0*/  LDL R191, [R1+0x4] ;  /* 0x0000040001bf7983 */ /* 0x000ee20000100800 */
[----:B0-----:R-:W-:Y:S01]  /*10d0*/  IMAD R6, R6, R179, RZ ;  /* 0x000000b306067224 */ /* 0x001fe200078e02ff */
[----:B------:R-:W0:Y:S04]  /*10e0*/  LDC.U8 R177, c[0x0][0x2a0] ;  /* 0x0000a800ffb17b82 */ /* 0x000e280000000000 */
[----:B------:R-:W-:-:S04]  /*10f0*/  SHF.R.S32.HI R5, RZ, 0x1f, R6 ;  /* 0x0000001fff057819 */ /* 0x000fc80000011406 */
[----:B------:R-:W-:Y:S01]  /*1100*/  LEA.HI R5, R5, R6, RZ, 0x2 ;  /* 0x0000000605057211 */ /* 0x000fe200078f10ff */
[--C-:B-1----:R-:W-:Y:S01]  /*1110*/  IMAD.WIDE.U32 R8, R4, 0x10, R156.reuse ;  /* 0x0000001004087825 */ /* 0x102fe200078e009c */
[----:B------:R-:W1:Y:S02]  /*1120*/  LDC.64 R6, c[0x0][0x250] ;  /* 0x00009400ff067b82 */ /* 0x000e640000000a00 */
[----:B------:R-:W-:Y:S01]  /*1130*/  LEA.HI.SX32 R5, R5, R240, 0x1e ;  /* 0x000000f005057211 */ /* 0x000fe200078ff2ff */
[--C-:B------:R-:W-:Y:S02]  /*1140*/  IMAD.WIDE.U32 R12, R200, 0x10, R156.reuse ;  /* 0x00000010c80c7825 */ /* 0x100fe400078e009c */
[----:B------:R-:W2:Y:S01]  /*1150*/  LDG.E.128 R8, desc[UR4][R8.64] ;  /* 0x0000000408087981 */ /* 0x000ea2000c1e1d00 */
[----:B------:R-:W-:Y:S01]  /*1160*/  IADD3 R171, R5, 0x100, RZ ;  /* 0x0000010005ab7810 */ /* 0x000fe20007ffe0ff */
[--C-:B------:R-:W-:Y:S01]  /*1170*/  IMAD.WIDE.U32 R16, R192, 0x10, R156.reuse ;  /* 0x00000010c0107825 */ /* 0x100fe200078e009c */
[----:B------:R-:W0:Y:S01]  /*1180*/  LDC.64 R178, c[0x0][0x2c8] ;  /* 0x0000b200ffb27b82 */ /* 0x000e220000000a00 */
[----:B------:R-:W3:Y:S02]  /*1190*/  LDG.E.128 R12, desc[UR4][R12.64] ;  /* 0x000000040c0c7981 */ /* 0x000ee4000c1e1d00 */
[----:B------:R-:W-:-:S02]  /*11a0*/  IMAD.WIDE.U32 R20, R190, 0x10, R156 ;  /* 0x00000010be147825 */ /* 0x000fc400078e009c */
[----:B------:R-:W3:Y:S02]  /*11b0*/  LDG.E.128 R16, desc[UR4][R16.64] ;  /* 0x0000000410107981 */ /* 0x000ee4000c1e1d00 */
[----:B-1----:R-:W-:Y:S02]  /*11c0*/  IMAD.WIDE R6, R2, 0x4, R6 ;  /* 0x0000000402067825 */ /* 0x002fe400078e0206 */
[----:B------:R-:W3:Y:S02]  /*11d0*/  LDG.E.128 R20, desc[UR4][R20.64] ;  /* 0x0000000414147981 */ /* 0x000ee4000c1e1d00 */
[----:B------:R-:W-:Y:S02]  /*11e0*/  IMAD.WIDE.U32 R28, R174, 0x10, R156 ;  /* 0x00000010ae1c7825 */ /* 0x000fe400078e009c */
[----:B------:R1:W2:Y:S01]  /*11f0*/  LDG.E R0, desc[UR4][R6.64] ;  /* 0x0000000406007981 */ /* 0x0002a2000c1e1900 */
[C---:B------:R-:W-:Y:S01]  /*1200*/  IADD3 R167, R5.reuse, 0x300, RZ ;  /* 0x0000030005a77810 */ /* 0x040fe20007ffe0ff */
[----:B----4-:R-:W-:-:S02]  /*1210*/  IMAD.WIDE.U32 R172, R5, 0x8, R164 ;  /* 0x0000000805ac7825 */ /* 0x010fc400078e00a4 */
[----:B------:R-:W4:Y:S01]  /*1220*/  LDG.E.128 R28, desc[UR4][R28.64] ;  /* 0x000000041c1c7981 */ /* 0x000f22000c1e1d00 */
[C---:B------:R-:W-:Y:S01]  /*1230*/  IADD3 R161, R5.reuse, 0x400, RZ ;  /* 0x0000040005a17810 */ /* 0x040fe20007ffe0ff */
[C---:B------:R-:W-:Y:S02]  /*1240*/  VIADD R169, R5.reuse, 0x200 ;  /* 0x0000020005a97836 */ /* 0x040fe40000000000 */
[----:B------:R-:W-:Y:S01]  /*1250*/  VIADD R163, R5, 0x500 ;  /* 0x0000050005a37836 */ /* 0x000fe20000000000 */
[----:B-1----:R-:W-:Y:S01]  /*1260*/  IADD3 R7, R4, 0x400, RZ ;  /* 0x0000040004077810 */ /* 0x002fe20007ffe0ff */
[----:B------:R-:W-:Y:S01]  /*1270*/  IMAD.WIDE.U32 R170, R171, 0x8, R164 ;  /* 0x00000008abaa7825 */ /* 0x000fe200078e00a4 */
[----:B------:R-:W4:Y:S03]  /*1280*/  LDG.E.64 R172, desc[UR4][R172.64] ;  /* 0x00000004acac7981 */ /* 0x000f26000c1e1b00 */
[--C-:B------:R-:W-:Y:S01]  /*1290*/  IMAD.WIDE.U32 R24, R7, 0x10, R156.reuse ;  /* 0x0000001007187825 */ /* 0x100fe200078e009c */
[----:B------:R-:W-:Y:S01]  /*12a0*/  IADD3 R5, R5, 0x600, RZ ;  /* 0x0000060005057810 */ /* 0x000fe20007ffe0ff */
[----:B------:R-:W4:Y:S02]  /*12b0*/  LDG.E.64 R170, desc[UR4][R170.64] ;  /* 0x00000004aaaa7981 */ /* 0x000f24000c1e1b00 */
[----:B------:R-:W-:-:S02]  /*12c0*/  IMAD.WIDE.U32 R156, R175, 0x10, R156 ;  /* 0x00000010af9c7825 */ /* 0x000fc400078e009c */
[----:B------:R-:W4:Y:S02]  /*12d0*/  LDG.E.128 R24, desc[UR4][R24.64] ;  /* 0x0000000418187981 */ /* 0x000f24000c1e1d00 */
[--C-:B------:R-:W-:Y:S02]  /*12e0*/  IMAD.WIDE.U32 R168, R169, 0x8, R164.reuse ;  /* 0x00000008a9a87825 */ /* 0x100fe400078e00a4 */
[----:B------:R-:W4:Y:S02]  /*12f0*/  LDG.E.128 R156, desc[UR4][R156.64] ;  /* 0x000000049c9c7981 */ /* 0x000f24000c1e1d00 */
[--C-:B------:R-:W-:Y:S02]  /*1300*/  IMAD.WIDE.U32 R166, R167, 0x8, R164.reuse ;  /* 0x00000008a7a67825 */ /* 0x100fe400078e00a4 */
[----:B------:R-:W4:Y:S02]  /*1310*/  LDG.E.64 R168, desc[UR4][R168.64] ;  /* 0x00000004a8a87981 */ /* 0x000f24000c1e1b00 */
[----:B------:R-:W-:-:S02]  /*1320*/  IMAD.WIDE.U32 R160, R161, 0x8, R164 ;  /* 0x00000008a1a07825 */ /* 0x000fc400078e00a4 */
[----:B------:R-:W4:Y:S02]  /*1330*/  LDG.E.64 R166, desc[UR4][R166.64] ;  /* 0x00000004a6a67981 */ /* 0x000f24000c1e1b00 */
[--C-:B------:R-:W-:Y:S02]  /*1340*/  IMAD.WIDE.U32 R162, R163, 0x8, R164.reuse ;  /* 0x00000008a3a27825 */ /* 0x100fe400078e00a4 */
[----:B------:R-:W4:Y:S02]  /*1350*/  LDG.E.64 R160, desc[UR4][R160.64] ;  /* 0x00000004a0a07981 */ /* 0x000f24000c1e1b00 */
[----:B------:R-:W-:Y:S01]  /*1360*/  IMAD.WIDE.U32 R164, R5, 0x8, R164 ;  /* 0x0000000805a47825 */ /* 0x000fe200078e00a4 */
[----:B------:R-:W-:Y:S01]  /*1370*/  MOV R5, UR14 ;  /* 0x0000000e00057c02 */ /* 0x000fe20008000f00 */
[----:B------:R-:W4:Y:S02]  /*1380*/  LDG.E.64 R162, desc[UR4][R162.64] ;  /* 0x00000004a2a27981 */ /* 0x000f24000c1e1b00 */
[----:B------:R-:W-:Y:S01]  /*1390*/  IMAD.U32 R6, RZ, RZ, UR15 ;  /* 0x0000000fff067e24 */ /* 0x000fe2000f8e00ff */
[----:B------:R-:W-:Y:S01]  /*13a0*/  ISETP.NE.U32.AND P0, PT, R5, RZ, PT ;  /* 0x000000ff0500720c */ /* 0x000fe20003f05070 */
[----:B------:R-:W4:Y:S03]  /*13b0*/  LDG.E.64 R164, desc[UR4][R164.64] ;  /* 0x00000004a4a47981 */ /* 0x000f26000c1e1b00 */
[----:B------:R-:W-:-:S13]  /*13c0*/  ISETP.NE.AND.EX P0, PT, R6, RZ, PT, P0 ;  /* 0x000000ff0600720c */ /* 0x000fda0003f05300 */
[----:B------:R0:W5:Y:S04]  /*13d0*/  @P0 LDG.E.128 R56, desc[UR4][R154.64] ;  /* 0x000000049a380981 */ /* 0x000168000c1e1d00 */
[----:B------:R1:W5:Y:S04]  /*13e0*/  @P0 LDG.E.128 R52, desc[UR4][R152.64] ;  /* 0x0000000498340981 */ /* 0x000368000c1e1d00 */
[----:B------:R1:W5:Y:S01]  /*13f0*/  @P0 LDG.E.128 R48, desc[UR4][R150.64] ;  /* 0x0000000496300981 */ /* 0x000362000c1e1d00 */
[----:B0-----:R-:W-:-:S03]  /*1400*/  @P0 IMAD.WIDE.U32 R154, R175, 0x10, R178 ;  /* 0x00000010af9a0825 */ /* 0x001fc600078e00b2 */
[----:B------:R-:W5:Y:S01]  /*1410*/  @P0 LDG.E.128 R44, desc[UR4][R148.64] ;  /* 0x00000004942c0981 */ /* 0x000f62000c1e1d00 */
[----:B-1----:R-:W-:-:S03]  /*1420*/  @P0 IMAD.WIDE.U32 R152, R174, 0x10, R178 ;  /* 0x00000010ae980825 */ /* 0x002fc600078e00b2 */
[----:B------:R0:W5:Y:S01]  /*1430*/  @P0 LDG.E.128 R32, desc[UR4][R154.64] ;  /* 0x000000049a200981 */ /* 0x000162000c1e1d00 */
[----:B------:R-:W-:-:S03]  /*1440*/  @P0 IMAD.WIDE.U32 R150, R7, 0x10, R178 ;  /* 0x0000001007960825 */ /* 0x000fc600078e00b2 */
[----:B------:R-:W5:Y:S04]  /*1450*/  @P0 LDG.E.128 R36, desc[UR4][R152.64] ;  /* 0x0000000498240981 */ /* 0x000f68000c1e1d00 */
[----:B------:R1:W5:Y:S01]  /*1460*/  @P0 LDG.E.128 R40, desc[UR4][R150.64] ;  /* 0x0000000496280981 */ /* 0x000362000c1e1d00 */
[----:B------:R-:W-:-:S04]  /*1470*/  ISETP.NE.AND P0, PT, R177, RZ, PT ;  /* 0x000000ffb100720c */ /* 0x000fc80003f05270 */
[----:B--2---:R-:W-:-:S05]  /*1480*/  FSEL R0, R0, RZ, !P0 ;  /* 0x000000ff00007208 */ /* 0x004fca0004000000 */
[C---:B------:R-:W-:Y:S01]  /*1490*/  FADD.FTZ R7, -R0.reuse, R9 ;  /* 0x0000000900077221 */ /* 0x040fe20000010100 */
[C---:B------:R-:W-:Y:S01]  /*14a0*/  FADD.FTZ R9, -R0.reuse, R11 ;  /* 0x0000000b00097221 */ /* 0x040fe20000010100 */
[C---:B---3--:R-:W-:Y:S01]  /*14b0*/  FADD.FTZ R11, -R0.reuse, R13 ;  /* 0x0000000d000b7221 */ /* 0x048fe20000010100 */
[C---:B------:R-:W-:Y:S01]  /*14c0*/  FADD.FTZ R13, -R0.reuse, R15 ;  /* 0x0000000f000d7221 */ /* 0x040fe20000010100 */
[C---:B------:R-:W-:Y:S01]  /*14d0*/  FADD.FTZ R15, -R0.reuse, R17 ;  /* 0x00000011000f7221 */ /* 0x040fe20000010100 */
[C---:B------:R-:W-:Y:S01]  /*14e0*/  FADD.FTZ R17, -R0.reuse, R19 ;  /* 0x0000001300117221 */ /* 0x040fe20000010100 */
[C---:B------:R-:W-:Y:S01]  /*14f0*/  FADD.FTZ R19, -R0.reuse, R21 ;  /* 0x0000001500137221 */ /* 0x040fe20000010100 */
[C---:B------:R-:W-:Y:S01]  /*1500*/  FADD.FTZ R21, -R0.reuse, R23 ;  /* 0x0000001700157221 */ /* 0x040fe20000010100 */
[C---:B----4-:R-:W-:Y:S01]  /*1510*/  FADD.FTZ R23, -R0.reuse, R25 ;  /* 0x0000001900177221 */ /* 0x050fe20000010100 */
[C---:B------:R-:W-:Y:S01]  /*1520*/  FADD.FTZ R25, -R0.reuse, R27 ;  /* 0x0000001b00197221 */ /* 0x040fe20000010100 */
[C---:B------:R-:W-:Y:S01]  /*1530*/  FADD.FTZ R27, -R0.reuse, R29 ;  /* 0x0000001d001b7221 */ /* 0x040fe20000010100 */
[C---:B------:R-:W-:Y:S01]  /*1540*/  FADD.FTZ R29, -R0.reuse, R31 ;  /* 0x0000001f001d7221 */ /* 0x040fe20000010100 */
[C---:B------:R-:W-:Y:S01]  /*1550*/  FADD.FTZ R31, -R0.reuse, R157 ;  /* 0x0000009d001f7221 */ /* 0x040fe20000010100 */
[----:B------:R-:W-:-:S02]  /*1560*/  FADD.FTZ R157, -R0, R159 ;  /* 0x0000009f009d7221 */ /* 0x000fc40000010100 */
[----:B------:R-:W2:Y:S01]  /*1570*/  LDL R159, [R1] ;  /* 0x00000000019f7983 */ /* 0x000ea20000100800 */
[C---:B------:R-:W-:Y:S01]  /*1580*/  FADD.FTZ R189, -R0.reuse, R8 ;  /* 0x0000000800bd7221 */ /* 0x040fe20000010100 */
[C---:B------:R-:W-:Y:S01]  /*1590*/  FADD.FTZ R8, -R0.reuse, R10 ;  /* 0x0000000a00087221 */ /* 0x040fe20000010100 */
[C---:B------:R-:W-:Y:S01]  /*15a0*/  FADD.FTZ R10, -R0.reuse, R12 ;  /* 0x0000000c000a7221 */ /* 0x040fe20000010100 */
[C---:B------:R-:W-:Y:S01]  /*15b0*/  FADD.FTZ R12, -R0.reuse, R14 ;  /* 0x0000000e000c7221 */ /* 0x040fe20000010100 */
[C---:B------:R-:W-:Y:S01]  /*15c0*/  FADD.FTZ R14, -R0.reuse, R16 ;  /* 0x00000010000e7221 */ /* 0x040fe20000010100 */
[----:B------:R-:W-:Y:S01]  /*15d0*/  MOV R174, R172 ;  /* 0x000000ac00ae7202 */ /* 0x000fe20000000f00 */
[C---:B------:R-:W-:Y:S01]  /*15e0*/  FADD.FTZ R16, -R0.reuse, R18 ;  /* 0x0000001200107221 */ /* 0x040fe20000010100 */
[C---:B------:R-:W-:Y:S01]  /*15f0*/  FADD.FTZ R18, -R0.reuse, R20 ;  /* 0x0000001400127221 */ /* 0x040fe20000010100 */
[C---:B------:R-:W-:Y:S01]  /*1600*/  FADD.FTZ R20, -R0.reuse, R22 ;  /* 0x0000001600147221 */ /* 0x040fe20000010100 */
[----:B0-----:R-:W-:Y:S01]  /*1610*/  MOV R155, R173 ;  /* 0x000000ad009b7202 */ /* 0x001fe20000000f00 */
[----:B-1----:R-:W-:Y:S01]  /*1620*/  IMAD.MOV.U32 R150, RZ, RZ, R170 ;  /* 0x000000ffff967224 */ /* 0x002fe200078e00aa */
[----:B------:R-:W-:Y:S01]  /*1630*/  MOV R149, R171 ;  /* 0x000000ab00957202 */ /* 0x000fe20000000f00 */
[----:B------:R-:W-:Y:S01]  /*1640*/  FADD.FTZ R22, -R0, R24 ;  /* 0x0000001800167221 */ /* 0x000fe20000010100 */
[--C-:B------:R-:W-:Y:S01]  /*1650*/  SHF.R.U64 R172, R172, 0x10, R173.reuse ;  /* 0x00000010acac7819 */ /* 0x100fe200000012ad */
[C---:B------:R-:W-:Y:S01]  /*1660*/  FADD.FTZ R24, -R0.reuse, R26 ;  /* 0x0000001a00187221 */ /* 0x040fe20000010100 */
[----:B------:R-:W-:Y:S01]  /*1670*/  FADD.FTZ R26, -R0, R28 ;  /* 0x0000001c001a7221 */ /* 0x000fe20000010100 */
[----:B------:R-:W-:Y:S01]  /*1680*/  IMAD.U32 R174, R174, 0x10000, RZ ;  /* 0x00010000aeae7824 */ /* 0x000fe200078e00ff */
[----:B------:R-:W-:Y:S01]  /*1690*/  SHF.R.U32.HI R173, RZ, 0x10, R173 ;  /* 0x00000010ffad7819 */ /* 0x000fe200000116ad */
[----:B------:R-:W-:Y:S01]  /*16a0*/  FADD.FTZ R28, -R0, R30 ;  /* 0x0000001e001c7221 */ /* 0x000fe20000010100 */
[----:B------:R-:W-:Y:S01]  /*16b0*/  SHF.R.U64 R148, R170, 0x10, R171 ;  /* 0x00000010aa947819 */ /* 0x000fe200000012ab */
[C---:B------:R-:W-:Y:S01]  /*16c0*/  FADD.FTZ R30, -R0.reuse, R156 ;  /* 0x0000009c001e7221 */ /* 0x040fe20000010100 */
[----:B------:R-:W-:Y:S01]  /*16d0*/  SHF.L.U32 R155, R155, 0x10, RZ ;  /* 0x000000109b9b7819 */ /* 0x000fe200000006ff */
[----:B------:R-:W-:Y:S01]  /*16e0*/  FADD.FTZ R156, -R0, R158 ;  /* 0x0000009e009c7221 */ /* 0x000fe20000010100 */
[----:B-----5:R-:W-:Y:S01]  /*16f0*/  FMUL.FTZ R12, R3, R12 ;  /* 0x0000000c030c7220 */ /* 0x020fe20000410000 */
[----:B------:R-:W-:Y:S01]  /*1700*/  SHF.L.U32 R172, R172, 0x10, RZ ;  /* 0x00000010acac7819 */ /* 0x000fe200000006ff */
[----:B------:R-:W-:Y:S01]  /*1710*/  IMAD.U32 R149, R149, 0x10000, RZ ;  /* 0x0001000095957824 */ /* 0x000fe200078e00ff */
[----:B------:R-:W-:Y:S01]  /*1720*/  SHF.L.U32 R150, R150, 0x10, RZ ;  /* 0x0000001096967819 */ /* 0x000fe200000006ff */
[----:B------:R-:W-:Y:S01]  /*1730*/  FMUL.FTZ R10, R3, R10 ;  /* 0x0000000a030a7220 */ /* 0x000fe20000410000 */
[----:B------:R-:W-:Y:S01]  /*1740*/  FMUL.FTZ R158, R195, R174 ;  /* 0x000000aec39e7220 */ /* 0x000fe20000410000 */
[----:B------:R-:W-:Y:S01]  /*1750*/  FMUL.FTZ R0, R3, R189 ;  /* 0x000000bd03007220 */ /* 0x000fe20000410000 */
[----:B------:R-:W-:Y:S01]  /*1760*/  IMAD.U32 R173, R173, 0x10000, RZ ;  /* 0x00010000adad7824 */ /* 0x000fe200078e00ff */
[----:B------:R-:W-:Y:S01]  /*1770*/  SHF.L.U32 R148, R148, 0x10, RZ ;  /* 0x0000001094947819 */ /* 0x000fe200000006ff */
[----:B------:R-:W-:Y:S01]  /*1780*/  FMUL.FTZ R11, R3, R11 ;  /* 0x0000000b030b7220 */ /* 0x000fe20000410000 */
[----:B------:R-:W-:Y:S01]  /*1790*/  FMUL.FTZ R195, R193, R155 ;  /* 0x0000009bc1c37220 */ /* 0x000fe20000410000 */
[----:B------:R-:W-:Y:S01]  /*17a0*/  FADD.FTZ R122, R122, R149 ;  /* 0x000000957a7a7221 */ /* 0x000fe20000010000 */
[-C--:B------:R-:W-:Y:S01]  /*17b0*/  FFMA.FTZ R66, R12, R149.reuse, R66 ;  /* 0x000000950c427223 */ /* 0x080fe20000010042 */
[----:B------:R-:W-:Y:S01]  /*17c0*/  FMUL.FTZ R189, R251, R149 ;  /* 0x00000095fbbd7220 */ /* 0x000fe20000410000 */
[----:B------:R-:W-:Y:S01]  /*17d0*/  FMUL.FTZ R196, R194, R172 ;  /* 0x000000acc2c47220 */ /* 0x000fe20000410000 */
[----:B------:R-:W-:Y:S01]  /*17e0*/  FADD.FTZ R120, R120, R150 ;  /* 0x0000009678787221 */ /* 0x000fe20000010000 */
[----:B------:R-:W-:Y:S01]  /*17f0*/  FFMA.FTZ R64, R10, R150, R64 ;  /* 0x000000960a407223 */ /* 0x000fe20000010040 */
[----:B------:R-:W-:Y:S01]  /*1800*/  FADD.FTZ R149, RZ, R158 ;  /* 0x0000009eff957221 */ /* 0x000fe20000010000 */
[----:B------:R-:W-:Y:S01]  /*1810*/  FMUL.FTZ R7, R3, R7 ;  /* 0x0000000703077220 */ /* 0x000fe20000410000 */
[----:B------:R-:W-:Y:S01]  /*1820*/  FMUL.FTZ R194, R191, R173 ;  /* 0x000000adbfc27220 */ /* 0x000fe20000410000 */
[----:B------:R-:W-:Y:S01]  /*1830*/  FADD.FTZ R121, R121, R148 ;  /* 0x0000009479797221 */ /* 0x000fe20000010000 */
[-C--:B------:R-:W-:Y:S01]  /*1840*/  FFMA.FTZ R65, R11, R148.reuse, R65 ;  /* 0x000000940b417223 */ /* 0x080fe20000010041 */
[----:B------:R-:W-:Y:S01]  /*1850*/  FMUL.FTZ R191, R252, R148 ;  /* 0x00000094fcbf7220 */ /* 0x000fe20000410000 */
[----:B------:R-:W-:Y:S01]  /*1860*/  FADD.FTZ R148, R149, R196 ;  /* 0x000000c495947221 */ /* 0x000fe20000010000 */
[C---:B------:R-:W-:Y:S01]  /*1870*/  FMUL.FTZ R8, R3.reuse, R8 ;  /* 0x0000000803087220 */ /* 0x040fe20000410000 */
[----:B------:R-:W-:-:S02]  /*1880*/  FMUL.FTZ R9, R3, R9 ;  /* 0x0000000903097220 */ /* 0x000fc40000410000 */
[----:B------:R-:W-:Y:S01]  /*1890*/  FADD.FTZ R148, R148, R195 ;  /* 0x000000c394947221 */ /* 0x000fe20000010000 */
[----:B------:R-:W-:-:S03]  /*18a0*/  SHF.R.U32.HI R153, RZ, 0x10, R171 ;  /* 0x00000010ff997819 */ /* 0x000fc600000116ab */
[----:B------:R-:W-:Y:S01]  /*18b0*/  FADD.FTZ R148, R148, R194 ;  /* 0x000000c294947221 */ /* 0x000fe20000010000 */
[----:B------:R-:W-:Y:S01]  /*18c0*/  MOV R154, R168 ;  /* 0x000000a8009a7202 */ /* 0x000fe20000000f00 */
[--C-:B------:R-:W-:Y:S01]  /*18d0*/  IMAD.MOV.U32 R152, RZ, RZ, R169.reuse ;  /* 0x000000ffff987224 */ /* 0x100fe200078e00a9 */
[--C-:B------:R-:W-:Y:S02]  /*18e0*/  SHF.R.U64 R151, R168, 0x10, R169.reuse ;  /* 0x00000010a8977819 */ /* 0x100fe400000012a9 */
[----:B------:R-:W-:Y:S02]  /*18f0*/  SHF.R.U32.HI R168, RZ, 0x10, R169 ;  /* 0x00000010ffa87819 */ /* 0x000fe400000116a9 */
[----:B------:R-:W-:Y:S02]  /*1900*/  MOV R169, R166 ;  /* 0x000000a600a97202 */ /* 0x000fe40000000f00 */
[----:B------:R-:W-:Y:S02]  /*1910*/  SHF.R.U64 R170, R166, 0x10, R167 ;  /* 0x00000010a6aa7819 */ /* 0x000fe400000012a7 */
[----:B------:R-:W-:-:S02]  /*1920*/  SHF.L.U32 R153, R153, 0x10, RZ ;  /* 0x0000001099997819 */ /* 0x000fc400000006ff */
[----:B------:R-:W-:Y:S02]  /*1930*/  MOV R166, R167 ;  /* 0x000000a700a67202 */ /* 0x000fe40000000f00 */
[----:B------:R-:W-:Y:S01]  /*1940*/  SHF.R.U32.HI R171, RZ, 0x10, R167 ;  /* 0x00000010ffab7819 */ /* 0x000fe200000116a7 */
[----:B------:R-:W-:Y:S01]  /*1950*/  IMAD.MOV.U32 R167, RZ, RZ, R160 ;  /* 0x000000ffffa77224 */ /* 0x000fe200078e00a0 */
[--C-:B------:R-:W-:Y:S02]  /*1960*/  SHF.R.U64 R175, R160, 0x10, R161.reuse ;  /* 0x00000010a0af7819 */ /* 0x100fe400000012a1 */
[----:B------:R-:W-:Y:S01]  /*1970*/  MOV R160, R161 ;  /* 0x000000a100a07202 */ /* 0x000fe20000000f00 */
[----:B------:R-:W-:Y:S01]  /*1980*/  FMUL.FTZ R13, R3, R13 ;  /* 0x0000000d030d7220 */ /* 0x000fe20000410000 */
[----:B------:R-:W-:Y:S01]  /*1990*/  SHF.L.U32 R154, R154, 0x10, RZ ;  /* 0x000000109a9a7819 */ /* 0x000fe200000006ff */
[----:B------:R-:W-:Y:S01]  /*19a0*/  FADD.FTZ R125, R125, R172 ;  /* 0x000000ac7d7d7221 */ /* 0x000fe20000010000 */
[----:B------:R-:W-:Y:S01]  /*19b0*/  SHF.R.U32.HI R176, RZ, 0x10, R161 ;  /* 0x00000010ffb07819 */ /* 0x000fe200000116a1 */
[----:B------:R-:W-:Y:S01]  /*19c0*/  FFMA.FTZ R61, R7, R172, R61 ;  /* 0x000000ac073d7223 */ /* 0x000fe2000001003d */
[----:B------:R-:W-:Y:S01]  /*19d0*/  MOV R161, R162 ;  /* 0x000000a200a17202 */ /* 0x000fe20000000f00 */
[----:B------:R-:W-:-:S02]  /*19e0*/  IMAD.U32 R172, R160, 0x10000, RZ ;  /* 0x00010000a0ac7824 */ /* 0x000fc400078e00ff */
[----:B------:R-:W-:Y:S01]  /*19f0*/  FMUL.FTZ R14, R3, R14 ;  /* 0x0000000e030e7220 */ /* 0x000fe20000410000 */
[----:B------:R-:W-:Y:S02]  /*1a00*/  IMAD.U32 R151, R151, 0x10000, RZ ;  /* 0x0001000097977824 */ /* 0x000fe400078e00ff */
[----:B------:R-:W-:Y:S01]  /*1a10*/  FMUL.FTZ R160, R249, R154 ;  /* 0x0000009af9a07220 */ /* 0x000fe20000410000 */
[--C-:B------:R-:W-:Y:S01]  /*1a20*/  SHF.R.U64 R177, R162, 0x10, R163.reuse ;  /* 0x00000010a2b17819 */ /* 0x100fe200000012a3 */
[----:B------:R-:W-:Y:S02]  /*1a30*/  IMAD.MOV.U32 R162, RZ, RZ, R163 ;  /* 0x000000ffffa27224 */ /* 0x000fe400078e00a3 */
[----:B------:R-:W-:Y:S01]  /*1a40*/  FADD.FTZ R127, R127, R173 ;  /* 0x000000ad7f7f7221 */ /* 0x000fe20000010000 */
[----:B------:R-:W-:Y:S01]  /*1a50*/  FFMA.FTZ R63, R9, R173, R63 ;  /* 0x000000ad093f7223 */ /* 0x000fe2000001003f */
[----:B------:R-:W-:Y:S01]  /*1a60*/  SHF.L.U32 R152, R152, 0x10, RZ ;  /* 0x0000001098987819 */ /* 0x000fe200000006ff */
[----:B------:R-:W-:Y:S01]  /*1a70*/  FMUL.FTZ R15, R3, R15 ;  /* 0x0000000f030f7220 */ /* 0x000fe20000410000 */
[----:B------:R-:W-:Y:S01]  /*1a80*/  SHF.L.U32 R173, R161, 0x10, RZ ;  /* 0x00000010a1ad7819 */ /* 0x000fe200000006ff */
[----:B------:R-:W-:Y:S01]  /*1a90*/  FMUL.FTZ R161, R248, R151 ;  /* 0x00000097f8a17220 */ /* 0x000fe20000410000 */
[----:B------:R-:W-:Y:S01]  /*1aa0*/  FADD.FTZ R124, R124, R174 ;  /* 0x000000ae7c7c7221 */ /* 0x000fe20000010000 */
[----:B------:R-:W-:Y:S01]  /*1ab0*/  FFMA.FTZ R60, R0, R174, R60 ;  /* 0x000000ae003c7223 */ /* 0x000fe2000001003c */
[----:B------:R-:W-:Y:S01]  /*1ac0*/  SHF.R.U32.HI R163, RZ, 0x10, R163 ;  /* 0x00000010ffa37819 */ /* 0x000fe200000116a3 */
[----:B------:R-:W-:Y:S01]  /*1ad0*/  FMUL.FTZ R16, R3, R16 ;  /* 0x0000001003107220 */ /* 0x000fe20000410000 */
[----:B------:R-:W-:-:S02]  /*1ae0*/  SHF.L.U32 R168, R168, 0x10, RZ ;  /* 0x00000010a8a87819 */ /* 0x000fc400000006ff */
[----:B------:R-:W-:Y:S01]  /*1af0*/  SHF.L.U32 R174, R162, 0x10, RZ ;  /* 0x00000010a2ae7819 */ /* 0x000fe200000006ff */
[----:B------:R-:W-:Y:S01]  /*1b00*/  FMUL.FTZ R162, R247, R152 ;  /* 0x00000098f7a27220 */ /* 0x000fe20000410000 */
[----:B------:R-:W-:Y:S01]  /*1b10*/  MOV R178, R164 ;  /* 0x000000a400b27202 */ /* 0x000fe20000000f00 */
[----:B------:R-:W-:Y:S01]  /*1b20*/  FMUL.FTZ R17, R3, R17 ;  /* 0x0000001103117220 */ /* 0x000fe20000410000 */
[--C-:B------:R-:W-:Y:S01]  /*1b30*/  SHF.R.U64 R164, R164, 0x10, R165.reuse ;  /* 0x00000010a4a47819 */ /* 0x100fe200000012a5 */
[----:B------:R-:W-:Y:S01]  /*1b40*/  IMAD.U32 R169, R169, 0x10000, RZ ;  /* 0x00010000a9a97824 */ /* 0x000fe200078e00ff */
[----:B------:R-:W-:Y:S01]  /*1b50*/  SHF.L.U32 R238, R163, 0x10, RZ ;  /* 0x00000010a3ee7819 */ /* 0x000fe200000006ff */
[----:B------:R-:W-:Y:S01]  /*1b60*/  FMUL.FTZ R163, R246, R168 ;  /* 0x000000a8f6a37220 */ /* 0x000fe20000410000 */
[----:B------:R-:W-:Y:S02]  /*1b70*/  MOV R179, R165 ;  /* 0x000000a500b37202 */ /* 0x000fe40000000f00 */
[----:B------:R-:W-:Y:S01]  /*1b80*/  SHF.R.U32.HI R165, RZ, 0x10, R165 ;  /* 0x00000010ffa57819 */ /* 0x000fe200000116a5 */
[----:B------:R-:W-:Y:S01]  /*1b90*/  FMUL.FTZ R18, R3, R18 ;  /* 0x0000001203127220 */ /* 0x000fe20000410000 */
[----:B------:R-:W-:-:S02]  /*1ba0*/  SHF.L.U32 R170, R170, 0x10, RZ ;  /* 0x00000010aaaa7819 */ /* 0x000fc400000006ff */
[----:B------:R-:W-:Y:S01]  /*1bb0*/  SHF.L.U32 R239, R164, 0x10, RZ ;  /* 0x00000010a4ef7819 */ /* 0x000fe200000006ff */
[----:B------:R-:W-:Y:S01]  /*1bc0*/  FMUL.FTZ R164, R245, R169 ;  /* 0x000000a9f5a47220 */ /* 0x000fe20000410000 */
[----:B------:R-:W-:Y:S01]  /*1bd0*/  SHF.L.U32 R166, R166, 0x10, RZ ;  /* 0x00000010a6a67819 */ /* 0x000fe200000006ff */
[----:B------:R-:W-:Y:S01]  /*1be0*/  FMUL.FTZ R20, R3, R20 ;  /* 0x0000001403147220 */ /* 0x000fe20000410000 */
[----:B------:R-:W-:Y:S02]  /*1bf0*/  IMAD.U32 R240, R165, 0x10000, RZ ;  /* 0x00010000a5f07824 */ /* 0x000fe400078e00ff */
        /* <DEDUP_REMOVED lines=29> */
[----:B------:R-:W-:Y:S01]  /*1dd0*/  FMUL.FTZ R26, R3, R26 ;  /* 0x0000001a031a7220 */ /* 0x000fe20000410000 */
[----:B------:R-:W-:Y:S01]  /*1de0*/  FADD.FTZ R110, R110, R172 ;  /* 0x000000ac6e6e7221 */ /* 0x000fe20000010000 */
[----:B------:R-:W-:Y:S01]  /*1df0*/  FFMA.FTZ R138, R24, R172, R138 ;  /* 0x000000ac188a7223 */ /* 0x000fe2000001008a */
[----:B------:R-:W-:-:S02]  /*1e00*/  IMAD.U32 R177, R177, 0x10000, RZ ;  /* 0x00010000b1b17824 */ /* 0x000fc400078e00ff */
[-C--:B------:R-:W-:Y:S01]  /*1e10*/  FMUL.FTZ R172, R234, R173.reuse ;  /* 0x000000adeaac7220 */ /* 0x080fe20000410000 */
[C---:B------:R-:W-:Y:S01]  /*1e20*/  FMUL.FTZ R28, R3.reuse, R28 ;  /* 0x0000001c031c7220 */ /* 0x040fe20000410000 */
        /* <DEDUP_REMOVED lines=21> */
[C---:B------:R-:W-:Y:S01]  /*1f80*/  FMUL.FTZ R156, R3.reuse, R156 ;  /* 0x0000009c039c7220 */ /* 0x040fe20000410000 */
[----:B------:R-:W-:Y:S01]  /*1f90*/  FADD.FTZ R100, R100, R178 ;  /* 0x000000b264647221 */ /* 0x000fe20000010000 */
[----:B------:R-:W-:Y:S01]  /*1fa0*/  FFMA.FTZ R128, R30, R178, R128 ;  /* 0x000000b21e807223 */ /* 0x000fe20000010080 */
[-C--:B------:R-:W-:Y:S01]  /*1fb0*/  FMUL.FTZ R178, R228, R179.reuse ;  /* 0x000000b3e4b27220 */ /* 0x080fe20000410000 */
        /* <DEDUP_REMOVED lines=14> */
[----:B--2---:R-:W-:Y:S01]  /*20a0*/  FMUL.FTZ R193, R159, R150 ;  /* 0x000000969fc17220 */ /* 0x004fe20000410000 */
[----:B------:R-:W-:-:S04]  /*20b0*/  FFMA.FTZ R150, R0, R158, RZ ;  /* 0x0000009e00967223 */ /* 0x000fc800000100ff */
[----:B------:R-:W-:-:S04]  /*20c0*/  FFMA.FTZ R149, R7, R196, R150 ;  /* 0x000000c407957223 */ /* 0x000fc80000010096 */
[----:B------:R-:W-:-:S04]  /*20d0*/  FFMA.FTZ R149, R8, R195, R149 ;  /* 0x000000c308957223 */ /* 0x000fc80000010095 */
[----:B------:R-:W-:Y:S01]  /*20e0*/  FFMA.FTZ R149, R9, R194, R149 ;  /* 0x000000c209957223 */ /* 0x000fe20000010095 */
[----:B------:R-:W-:-:S03]  /*20f0*/  FADD.FTZ R148, R148, R193 ;  /* 0x000000c194947221 */ /* 0x000fc60000010000 */
[----:B------:R-:W-:Y:S01]  /*2100*/  FFMA.FTZ R149, R10, R193, R149 ;  /* 0x000000c10a957223 */ /* 0x000fe20000010095 */
[----:B------:R-:W-:-:S03]  /*2110*/  FADD.FTZ R148, R148, R191 ;  /* 0x000000bf94947221 */ /* 0x000fc60000010000 */
[----:B------:R-:W-:Y:S01]  /*2120*/  FFMA.FTZ R149, R11, R191, R149 ;  /* 0x000000bf0b957223 */ /* 0x000fe20000010095 */
[----:B------:R-:W-:Y:S01]  /*2130*/  FMUL.FTZ R159, R250, R153 ;  /* 0x00000099fa9f7220 */ /* 0x000fe20000410000 */
[----:B------:R-:W-:Y:S02]  /*2140*/  FADD.FTZ R148, R148, R189 ;  /* 0x000000bd94947221 */ /* 0x000fe40000010000 */
[----:B------:R-:W-:Y:S02]  /*2150*/  FFMA.FTZ R149, R12, R189, R149 ;  /* 0x000000bd0c957223 */ /* 0x000fe40000010095 */
[----:B------:R-:W-:Y:S02]  /*2160*/  FADD.FTZ R148, R148, R159 ;  /* 0x0000009f94947221 */ /* 0x000fe40000010000 */
[----:B------:R-:W-:Y:S02]  /*2170*/  FFMA.FTZ R149, R13, R159, R149 ;  /* 0x0000009f0d957223 */ /* 0x000fe40000010095 */
[----:B------:R-:W-:-:S02]  /*2180*/  FADD.FTZ R148, R148, R160 ;  /* 0x000000a094947221 */ /* 0x000fc40000010000 */
[----:B------:R-:W-:Y:S02]  /*2190*/  FFMA.FTZ R149, R14, R160, R149 ;  /* 0x000000a00e957223 */ /* 0x000fe40000010095 */
        /* <DEDUP_REMOVED lines=44> */
.L_x_5732:
[----:B------:R-:W-:Y:S05]  /*2460*/  BSYNC B0 ;  /* 0x0000000000007941 */ /* 0x000fea0003800000 */
.L_x_5730:
        /* <DEDUP_REMOVED lines=8> */
[----:B------:R-:W0:Y:S02]  /*24f0*/  SHFL.DOWN PT, R155, R239, 0x10, 0x1f ;  /* 0x0a001f00ef9b7f89 */ /* 0x000e2400000e0000 */
[----:B0-----:R-:W-:Y:S02]  /*2500*/  FADD.FTZ R239, R155, R239 ;  /* 0x000000ef9bef7221 */ /* 0x001fe40000010000 */
[----:B------:R-:W0:Y:S02]  /*2510*/  SHFL.DOWN PT, R155, R238, 0x10, 0x1f ;  /* 0x0a001f00ee9b7f89 */ /* 0x000e2400000e0000 */
[----:B0-----:R-:W-:Y:S02]  /*2520*/  FADD.FTZ R238, R155, R238 ;  /* 0x000000ee9bee7221 */ /* 0x001fe40000010000 */
[----:B------:R-:W0:Y:S02]  /*2530*/  SHFL.DOWN PT, R155, R239, 0x8, 0x1f ;  /* 0x09001f00ef9b7f89 */ /* 0x000e2400000e0000 */
[----:B0-----:R-:W-:-:S02]  /*2540*/  FADD.FTZ R239, R239, R155 ;  /* 0x0000009befef7221 */ /* 0x001fc40000010000 */
        /* <DEDUP_REMOVED lines=9> */
[----:B------:R1:W2:Y:S01]  /*25e0*/  SHFL.DOWN PT, R180, R154, 0x1, 0x1f ;  /* 0x08201f009ab47f89 */ /* 0x0002a200000e0000 */
[----:B0-----:R-:W-:-:S05]  /*25f0*/  FADD.FTZ R153, R153, R155 ;  /* 0x0000009b99997221 */ /* 0x001fca0000010000 */
[----:B--2---:R1:W0:Y:S02]  /*2600*/  SHFL.DOWN PT, R149, R153, 0x1, 0x1f ;  /* 0x08201f0099957f89 */ /* 0x00422400000e0000 */
.L_x_5827:
[----:B------:R-:W2:Y:S01]  /*2610*/  S2R R151, SR_CgaCtaId ;  /* 0x0000000000977919 */ /* 0x000ea20000008800 */
[----:B------:R-:W-:Y:S01]  /*2620*/  @!P0 LOP3.LUT R240, R240, 0x7, RZ, 0xc0, !PT ;  /* 0x00000007f0f08812 */ /* 0x000fe200078ec0ff */
[----:B------:R-:W-:Y:S01]  /*2630*/  FADD.FTZ R148, R154, R180 ;  /* 0x000000b49a947221 */ /* 0x000fe20000010000 */
[----:B------:R-:W-:Y:S01]  /*2640*/  MOV R150, 0x400 ;  /* 0x0000040000967802 */ /* 0x000fe20000000f00 */
[----:B0-----:R-:W-:Y:S01]  /*2650*/  FADD.FTZ R149, R153, R149 ;  /* 0x0000009599957221 */ /* 0x001fe20000010000 */
[----:B------:R-:W-:Y:S01]  /*2660*/  @!P0 IADD3 R240, R152, R240, RZ ;  /* 0x000000f098f08210 */ /* 0x000fe20007ffe0ff */
[----:B------:R-:W-:Y:S05]  /*2670*/  WARPSYNC.ALL ;  /* 0x0000000000007948 */ /* 0x000fea0003800000 */
[----:B------:R-:W0:Y:S01]  /*2680*/  LDC R238, c[0x0][0x218] ;  /* 0x00008600ffee7b82 */ /* 0x000e220000000800 */
[----:B------:R-:W3:Y:S01]  /*2690*/  S2R R155, SR_TID.X ;  /* 0x00000000009b7919 */ /* 0x000ee20000002100 */
[----:B-----5:R-:W-:Y:S01]  /*26a0*/  ISETP.GE.AND P4, PT, R212, 0x1, PT ;  /* 0x00000001d400780c */ /* 0x020fe20003f86270 */
[----:B------:R-:W-:-:S12]  /*26b0*/  IMAD.MOV.U32 R180, RZ, RZ, RZ ;  /* 0x000000ffffb47224 */ /* 0x000fd800078e00ff */
[----:B------:R-:W-:Y:S02]  /*26c0*/  @P4 IADD3 R212, R212, -0x1, RZ ;  /* 0xffffffffd4d44810 */ /* 0x000fe40007ffe0ff */
[----:B--2---:R-:W-:-:S03]  /*26d0*/  LEA R150, R151, R150, 0x18 ;  /* 0x0000009697967211 */ /* 0x004fc600078ec0ff */
[----:B0-----:R-:W-:Y:S01]  /*26e0*/  @P4 IMAD R212, R212, R238, RZ ;  /* 0x000000eed4d44224 */ /* 0x001fe200078e02ff */
[----:B------:R-:W-:Y:S01]  /*26f0*/  LEA R152, R152, R150, 0x3 ;  /* 0x0000009698987211 */ /* 0x000fe200078e18ff */
[----:B------:R-:W-:Y:S01]  /*2700*/  @!P0 IMAD R240, R240, 0x8, R150 ;  /* 0x00000008f0f08824 */ /* 0x000fe200078e0296 */
[----:B------:R-:W0:Y:S02]  /*2710*/  LDC.U8 R238, c[0x0][0x2a0] ;  /* 0x0000a800ffee7b82 */ /* 0x000e240000000000 */
[----:B-1----:R-:W-:Y:S02]  /*2720*/  @P4 SHF.R.S32.HI R153, RZ, 0x1f, R212 ;  /* 0x0000001fff994819 */ /* 0x002fe400000114d4 */
[----:B------:R-:W-:Y:S01]  /*2730*/  @!P0 STS.64 [R240+0x7000], R148 ;  /* 0x00700094f0008388 */ /* 0x000fe20000000a00 */
[----:B---3--:R-:W-:-:S03]  /*2740*/  LOP3.LUT R155, R155, 0xff, RZ, 0xc0, !PT ;  /* 0x000000ff9b9b7812 */ /* 0x008fc600078ec0ff */
[----:B------:R-:W-:Y:S01]  /*2750*/  BAR.SYNC.DEFER_BLOCKING 0x0 ;  /* 0x0000000000007b1d */ /* 0x000fe20000010000 */
[----:B------:R-:W-:-:S04]  /*2760*/  @P4 LEA.HI R153, R153, R212, RZ, 0x2 ;  /* 0x000000d499994211 */ /* 0x000fc800078f10ff */
[----:B------:R-:W-:Y:S01]  /*2770*/  @P4 LEA.HI.SX32 R180, R153, R155, 0x1e ;  /* 0x0000009b99b44211 */ /* 0x000fe200078ff2ff */
[----:B------:R-:W1:Y:S02]  /*2780*/  LDS.128 R148, [R152+0x7000] ;  /* 0x0070000098947984 */ /* 0x000e640000000c00 */
[----:B-1----:R-:W-:Y:S01]  /*2790*/  FADD.FTZ R148, RZ, R148 ;  /* 0x00000094ff947221 */ /* 0x002fe20000010000 */
[----:B------:R-:W-:-:S03]  /*27a0*/  FADD.FTZ R149, RZ, R149 ;  /* 0x00000095ff957221 */ /* 0x000fc60000010000 */
[----:B------:R-:W-:Y:S01]  /*27b0*/  FADD.FTZ R153, R150, R148 ;  /* 0x0000009496997221 */ /* 0x000fe20000010000 */
[----:B------:R-:W-:Y:S02]  /*27c0*/  FADD.FTZ R154, R151, R149 ;  /* 0x00000095979a7221 */ /* 0x000fe40000010000 */
[----:B------:R-:W1:Y:S02]  /*27d0*/  LDS.128 R148, [R152+0x7010] ;  /* 0x0070100098947984 */ /* 0x000e640000000c00 */
[----:B-1----:R-:W-:Y:S01]  /*27e0*/  FADD.FTZ R153, R153, R148 ;  /* 0x0000009499997221 */ /* 0x002fe20000010000 */
[----:B------:R-:W-:-:S03]  /*27f0*/  FADD.FTZ R154, R154, R149 ;  /* 0x000000959a9a7221 */ /* 0x000fc60000010000 */
[----:B------:R-:W-:Y:S01]  /*2800*/  FADD.FTZ R153, R150, R153 ;  /* 0x0000009996997221 */ /* 0x000fe20000010000 */
[----:B------:R-:W-:Y:S02]  /*2810*/  FADD.FTZ R154, R151, R154 ;  /* 0x0000009a979a7221 */ /* 0x000fe40000010000 */
[----:B------:R-:W1:Y:S02]  /*2820*/  LDS.128 R148, [R152+0x7020] ;  /* 0x0070200098947984 */ /* 0x000e640000000c00 */
[----:B-1----:R-:W-:Y:S01]  /*2830*/  FADD.FTZ R148, R153, R148 ;  /* 0x0000009499947221 */ /* 0x002fe20000010000 */
[----:B------:R-:W-:Y:S02]  /*2840*/  FADD.FTZ R149, R154, R149 ;  /* 0x000000959a957221 */ /* 0x000fe40000010000 */
[----:B------:R-:W1:Y:S01]  /*2850*/  LDS.128 R152, [R152+0x7030] ;  /* 0x0070300098987984 */ /* 0x000e620000000c00 */
[----:B------:R-:W-:Y:S01]  /*2860*/  FADD.FTZ R150, R150, R148 ;  /* 0x0000009496967221 */ /* 0x000fe20000010000 */
[----:B------:R-:W-:-:S02]  /*2870*/  FADD.FTZ R151, R151, R149 ;  /* 0x0000009597977221 */ /* 0x000fc40000010000 */
[----:B------:R-:W2:Y:S02]  /*2880*/  @P4 LDC.64 R148, c[0x0][0x220] ;  /* 0x00008800ff944b82 */ /* 0x000ea40000000a00 */
[----:B--2---:R-:W-:-:S06]  /*2890*/  @P4 IMAD.WIDE.U32 R148, R180, 0x8, R148 ;  /* 0x00000008b4944825 */ /* 0x004fcc00078e0094 */
[----:B------:R-:W2:Y:S01]  /*28a0*/  @P4 LDG.E.64 R148, desc[UR4][R148.64] ;  /* 0x0000000494944981 */ /* 0x000ea2000c1e1b00 */
[----:B-1----:R-:W-:Y:S02]  /*28b0*/  FADD.FTZ R152, R150, R152 ;  /* 0x0000009896987221 */ /* 0x002fe40000010000 */
[----:B------:R-:W1:Y:S02]  /*28c0*/  @P4 LDC R150, c[0x0][0x29c] ;  /* 0x0000a700ff964b82 */ /* 0x000e640000000800 */
[----:B------:R-:W-:-:S06]  /*28d0*/  FADD.FTZ R154, R154, R152 ;  /* 0x000000989a9a7221 */ /* 0x000fcc0000010000 */
[----:B------:R-:W3:Y:S01]  /*28e0*/  @P4 LDC R152, c[0x0][0x29c] ;  /* 0x0000a700ff984b82 */ /* 0x000ee20000000800 */
[----:B------:R-:W-:Y:S01]  /*28f0*/  FADD.FTZ R151, R151, R153 ;  /* 0x0000009997977221 */ /* 0x000fe20000010000 */
[----:B------:R-:W-:-:S03]  /*2900*/  @!P6 ISETP.NE.U32.AND P1, PT, R5, RZ, PT ;  /* 0x000000ff0500e20c */ /* 0x000fc60003f25070 */
[----:B------:R-:W-:Y:S01]  /*2910*/  FADD.FTZ R151, R155, R151 ;  /* 0x000000979b977221 */ /* 0x000fe20000010000 */
[----:B------:R-:W-:Y:S01]  /*2920*/  FMUL.FTZ R155, R154, UR8 ;  /* 0x000000089a9b7c20 */ /* 0x000fe20008410000 */
[----:B0-----:R-:W-:Y:S01]  /*2930*/  ISETP.NE.AND P2, PT, R238, RZ, PT ;  /* 0x000000ffee00720c */ /* 0x001fe20003f45270 */
[----:B------:R-:W-:Y:S01]  /*2940*/  BSSY B0, `(.L_x_5734) ;  /* 0x0000013000007945 */ /* 0x000fe20003800000 */
[----:B------:R-:W-:Y:S01]  /*2950*/  @!P6 ISETP.NE.AND.EX P1, PT, R6, RZ, PT, P1 ;  /* 0x000000ff0600e20c */ /* 0x000fe20003f25310 */
[----:B------:R-:W-:Y:S01]  /*2960*/  FMUL.FTZ R154, R151, UR8 ;  /* 0x00000008979a7c20 */ /* 0x000fe20008410000 */
[----:B------:R-:W-:Y:S02]  /*2970*/  @!P6 ISETP.NE.U32.AND P0, PT, R5, RZ, PT ;  /* 0x000000ff0500e20c */ /* 0x000fe40003f05070 */
[----:B------:R-:W-:Y:S02]  /*2980*/  FSEL R155, R155, RZ, !P2 ;  /* 0x000000ff9b9b7208 */ /* 0x000fe40005000000 */
[----:B--2---:R-:W-:-:S02]  /*2990*/  @P4 PRMT R181, R148, 0x7610, R181 ;  /* 0x0000761094b54816 */ /* 0x004fc400000000b5 */
[--C-:B------:R-:W-:Y:S02]  /*29a0*/  @P4 SHF.R.U64 R148, R148, 0x10, R149.reuse ;  /* 0x0000001094944819 */ /* 0x100fe40000001295 */
[----:B------:R-:W-:Y:S02]  /*29b0*/  @P4 PRMT R182, R149, 0x7610, R182 ;  /* 0x0000761095b64816 */ /* 0x000fe400000000b6 */
[----:B------:R-:W-:Y:S02]  /*29c0*/  @P4 SHF.R.U32.HI R149, RZ, 0x10, R149 ;  /* 0x00000010ff954819 */ /* 0x000fe40000011695 */
[----:B------:R-:W-:Y:S02]  /*29d0*/  @P4 PRMT R183, R148, 0x7610, R183 ;  /* 0x0000761094b74816 */ /* 0x000fe400000000b7 */
[----:B------:R-:W-:Y:S02]  /*29e0*/  @P4 PRMT R184, R149, 0x7610, R184 ;  /* 0x0000761095b84816 */ /* 0x000fe400000000b8 */
[----:B------:R-:W-:Y:S01]  /*29f0*/  @!P6 FSEL R148, R56, RZ, P1 ;  /* 0x000000ff3894e208 */ /* 0x000fe20000800000 */
[----:B-1-3--:R-:W-:Y:S06]  /*2a00*/  @!P6 BRA `(.L_x_5735) ;  /* 0x000000000018e947 */ /* 0x00afec0003800000 */
[----:B------:R-:W-:Y:S01]  /*2a10*/  ISETP.NE.U32.AND P1, PT, R5, RZ, PT ;  /* 0x000000ff0500720c */ /* 0x000fe20003f25070 */
[----:B------:R-:W-:-:S03]  /*2a20*/  FFMA.FTZ R149, R0, R154, R155 ;  /* 0x0000009a00957223 */ /* 0x000fc6000001009b */
[----:B------:R-:W-:Y:S01]  /*2a30*/  ISETP.NE.AND.EX P1, PT, R6, RZ, PT, P1 ;  /* 0x000000ff0600720c */ /* 0x000fe20003f25310 */
[----:B------:R-:W-:-:S04]  /*2a40*/  FADD.FTZ R148, R158, -R149 ;  /* 0x800000959e947221 */ /* 0x000fc80000010000 */
[----:B------:R-:W-:-:S08]  /*2a50*/  FMUL.FTZ R148, R3, R148 ;  /* 0x0000009403947220 */ /* 0x000fd00000410000 */
[----:B------:R-:W-:-:S07]  /*2a60*/  @P1 FADD.FTZ R148, R56, R148 ;  /* 0x0000009438941221 */ /* 0x000fce0000010000 */
.L_x_5735:
[----:B------:R-:W-:Y:S05]  /*2a70*/  BSYNC B0 ;  /* 0x0000000000007941 */ /* 0x000fea0003800000 */
.L_x_5734:
[----:B------:R-:W-:Y:S01]  /*2a80*/  @P4 SHF.L.U32 R149, R181, 0x10, RZ ;  /* 0x00000010b5954819 */ /* 0x000fe200000006ff */
[----:B------:R-:W-:Y:S01]  /*2a90*/  @P4 FMUL.FTZ R152, R148, R152 ;  /* 0x0000009894984220 */ /* 0x000fe20000410000 */
[----:B------:R-:W-:Y:S01]  /*2aa0*/  @!P6 ISETP.NE.AND.EX P0, PT, R6, RZ, PT, P0 ;  /* 0x000000ff0600e20c */ /* 0x000fe20003f05300 */
[----:B------:R-:W-:Y:S02]  /*2ab0*/  BSSY B0, `(.L_x_5736) ;  /* 0x000000a000007945 */ /* 0x000fe40003800000 */
[----:B------:R-:W-:Y:S01]  /*2ac0*/  @P4 FFMA.FTZ R96, R152, R149, R96 ;  /* 0x0000009598604223 */ /* 0x000fe20000010060 */
        /* <DEDUP_REMOVED lines=8> */
.L_x_5737:
[----:B------:R-:W-:Y:S05]  /*2b50*/  BSYNC B0 ;  /* 0x0000000000007941 */ /* 0x000fea0003800000 */
.L_x_5736:
[----:B------:R-:W-:Y:S01]  /*2b60*/  @P4 SHF.L.U32 R151, R183, 0x10, RZ ;  /* 0x00000010b7974819 */ /* 0x000fe200000006ff */
[----:B------:R-:W-:Y:S01]  /*2b70*/  @P4 FMUL.FTZ R150, R149, R150 ;  /* 0x0000009695964220 */ /* 0x000fe20000410000 */
[----:B------:R-:W-:Y:S01]  /*2b80*/  @P4 FMUL.FTZ R152, R226, R152 ;  /* 0x00000098e2984220 */ /* 0x000fe20000410000 */
[----:B------:R-:W-:Y:S01]  /*2b90*/  @!P6 ISETP.NE.U32.AND P0, PT, R5, RZ, PT ;  /* 0x000000ff0500e20c */ /* 0x000fe20003f05070 */
[----:B------:R-:W-:Y:S01]  /*2ba0*/  BSSY B0, `(.L_x_5738) ;  /* 0x0000011000007945 */ /* 0x000fe20003800000 */
[----:B------:R-:W-:Y:S01]  /*2bb0*/  @P4 FFMA.FTZ R97, R150, R151, R97 ;  /* 0x0000009796614223 */ /* 0x000fe20000010061 */
[----:B------:R-:W-:Y:S01]  /*2bc0*/  @P4 FMUL.FTZ R150, R225, R150 ;  /* 0x00000096e1964220 */ /* 0x000fe20000410000 */
[----:B------:R-:W0:Y:S01]  /*2bd0*/  @P4 LDC R151, c[0x0][0x29c] ;  /* 0x0000a700ff974b82 */ /* 0x000e220000000800 */
[----:B------:R-:W-:Y:S02]  /*2be0*/  @P4 F2FP.BF16.F32.PACK_AB R152, RZ, R152 ;  /* 0x00000098ff98423e */ /* 0x000fe400000010ff */
[----:B------:R-:W-:-:S02]  /*2bf0*/  @!P6 ISETP.NE.AND.EX P0, PT, R6, RZ, PT, P0 ;  /* 0x000000ff0600e20c */ /* 0x000fc40003f05300 */
[----:B------:R-:W-:Y:S02]  /*2c00*/  @P4 F2FP.BF16.F32.PACK_AB R150, RZ, R150 ;  /* 0x00000096ff96423e */ /* 0x000fe400000010ff */
[----:B------:R-:W-:Y:S02]  /*2c10*/  @P4 PRMT R185, R152, 0x7610, R185 ;  /* 0x0000761098b94816 */ /* 0x000fe400000000b9 */
        /* <DEDUP_REMOVED lines=9> */
.L_x_5739:
[----:B------:R-:W-:Y:S05]  /*2cb0*/  BSYNC B0 ;  /* 0x0000000000007941 */ /* 0x000fea0003800000 */
.L_x_5738:
[----:B------:R-:W-:Y:S02]  /*2cc0*/  @P4 IMAD.U32 R152, R182, 0x10000, RZ ;  /* 0x00010000b6984824 */ /* 0x000fe400078e00ff */
[----:B0-----:R-:W-:Y:S01]  /*2cd0*/  @P4 FMUL.FTZ R151, R150, R151 ;  /* 0x0000009796974220 */ /* 0x001fe20000410000 */
[----:B------:R-:W-:Y:S01]  /*2ce0*/  @!P6 ISETP.NE.U32.AND P0, PT, R5, RZ, PT ;  /* 0x000000ff0500e20c */ /* 0x000fe20003f05070 */
[----:B------:R-:W-:Y:S02]  /*2cf0*/  BSSY B0, `(.L_x_5740) ;  /* 0x000000f000007945 */ /* 0x000fe40003800000 */
[----:B------:R-:W-:Y:S01]  /*2d00*/  @P4 FFMA.FTZ R98, R151, R152, R98 ;  /* 0x0000009897624223 */ /* 0x000fe20000010062 */
[----:B------:R-:W-:Y:S01]  /*2d10*/  @P4 FMUL.FTZ R151, R224, R151 ;  /* 0x00000097e0974220 */ /* 0x000fe20000410000 */
[----:B------:R-:W0:Y:S01]  /*2d20*/  @P4 LDC R152, c[0x0][0x29c] ;  /* 0x0000a700ff984b82 */ /* 0x000e220000000800 */
[----:B------:R-:W-:-:S03]  /*2d30*/  @!P6 ISETP.NE.AND.EX P0, PT, R6, RZ, PT, P0 ;  /* 0x000000ff0600e20c */ /* 0x000fc60003f05300 */
        /* <DEDUP_REMOVED lines=10> */
.L_x_5741:
[----:B------:R-:W-:Y:S05]  /*2de0*/  BSYNC B0 ;  /* 0x0000000000007941 */ /* 0x000fea0003800000 */
.L_x_5740:
[----:B------:R-:W-:Y:S01]  /*2df0*/  @P4 SHF.L.U32 R153, R184, 0x10, RZ ;  /* 0x00000010b8994819 */ /* 0x000fe200000006ff */
[----:B0-----:R-:W-:Y:S01]  /*2e00*/  @P4 FMUL.FTZ R152, R151, R152 ;  /* 0x0000009897984220 */ /* 0x001fe20000410000 */
[----:B------:R-:W-:Y:S01]  /*2e10*/  ISETP.NE.U32.AND P1, PT, RZ, UR10, PT ;  /* 0x0000000aff007c0c */ /* 0x000fe2000bf25070 */
[----:B------:R-:W-:Y:S01]  /*2e20*/  BSSY B0, `(.L_x_5742) ;  /* 0x0000018000007945 */ /* 0x000fe20003800000 */
[----:B------:R-:W-:Y:S01]  /*2e30*/  ISETP.NE.U32.AND P0, PT, RZ, UR10, PT ;  /* 0x0000000aff007c0c */ /* 0x000fe2000bf05070 */
[----:B------:R-:W-:Y:S01]  /*2e40*/  @P4 FFMA.FTZ R99, R152, R153, R99 ;  /* 0x0000009998634223 */ /* 0x000fe20000010063 */
[----:B------:R-:W-:Y:S01]  /*2e50*/  ISETP.NE.AND.EX P1, PT, RZ, UR11, PT, P1 ;  /* 0x0000000bff007c0c */ /* 0x000fe2000bf25310 */
[----:B------:R-:W-:Y:S01]  /*2e60*/  @P4 FMUL.FTZ R152, R223, R152 ;  /* 0x00000098df984220 */ /* 0x000fe20000410000 */
[----:B------:R-:W-:-:S04]  /*2e70*/  ISETP.NE.AND.EX P0, PT, RZ, UR11, PT, P0 ;  /* 0x0000000bff007c0c */ /* 0x000fc8000bf05300 */
[----:B------:R-:W-:Y:S02]  /*2e80*/  @P4 F2FP.BF16.F32.PACK_AB R152, RZ, R152 ;  /* 0x00000098ff98423e */ /* 0x000fe400000010ff */
[----:B------:R-:W-:Y:S02]  /*2e90*/  SEL R148, R148, R144, P0 ;  /* 0x0000009094947207 */ /* 0x000fe40000000000 */
[----:B------:R-:W-:Y:S02]  /*2ea0*/  @P4 PRMT R188, R152, 0x7610, R188 ;  /* 0x0000761098bc4816 */ /* 0x000fe400000000bc */
[----:B------:R-:W-:Y:S01]  /*2eb0*/  SEL R149, R149, R145, P0 ;  /* 0x0000009195957207 */ /* 0x000fe20000000000 */
[----:B------:R-:W0:Y:S01]  /*2ec0*/  @P1 LDC.64 R152, c[0x0][0x308] ;  /* 0x0000c200ff981b82 */ /* 0x000e220000000a00 */
[----:B------:R-:W-:Y:S02]  /*2ed0*/  SEL R150, R150, R146, P0 ;  /* 0x0000009296967207 */ /* 0x000fe40000000000 */
[----:B------:R-:W-:Y:S01]  /*2ee0*/  SEL R151, R151, R147, P0 ;  /* 0x0000009397977207 */ /* 0x000fe20000000000 */
[----:B0-----:R-:W-:-:S05]  /*2ef0*/  @P1 IMAD.WIDE.U32 R152, R4, 0x10, R152 ;  /* 0x0000001004981825 */ /* 0x001fca00078e0098 */
[----:B------:R0:W-:Y:S01]  /*2f00*/  @P1 STG.E.128 desc[UR4][R152.64], R148 ;  /* 0x0000009498001986 */ /* 0x0001e2000c101d04 */
[----:B------:R-:W-:Y:S05]  /*2f10*/  @!P4 BRA `(.L_x_5743) ;  /* 0x000000000020c947 */ /* 0x000fea0003800000 */
        /* <DEDUP_REMOVED lines=8> */
.L_x_5743:
[----:B------:R-:W-:Y:S05]  /*2fa0*/  BSYNC B0 ;  /* 0x0000000000007941 */ /* 0x000fea0003800000 */
.L_x_5742:
[----:B01----:R-:W0:Y:S01]  /*2fb0*/  @P4 LDC R150, c[0x0][0x29c] ;  /* 0x0000a700ff964b82 */ /* 0x003e220000000800 */
[----:B------:R-:W-:Y:S01]  /*2fc0*/  @!P6 ISETP.NE.U32.AND P2, PT, R5, RZ, PT ;  /* 0x000000ff0500e20c */ /* 0x000fe20003f45070 */
[----:B------:R-:W-:Y:S01]  /*2fd0*/  BSSY B0, `(.L_x_5744) ;  /* 0x000000b000007945 */ /* 0x000fe20003800000 */
[----:B------:R-:W-:Y:S02]  /*2fe0*/  IADD3 R212, R180, 0x100, RZ ;  /* 0x00000100b4d47810 */ /* 0x000fe40007ffe0ff */
[----:B------:R-:W-:Y:S01]  /*2ff0*/  @!P6 ISETP.NE.AND.EX P2, PT, R6, RZ, PT, P2 ;  /* 0x000000ff0600e20c */ /* 0x000fe20003f45320 */
[----:B------:R-:W-:-:S12]  /*3000*/  @!P4 BRA `(.L_x_5745) ;  /* 0x00000000001cc947 */ /* 0x000fd80003800000 */
[----:B------:R-:W1:Y:S02]  /*3010*/  LDC.64 R148, c[0x0][0x220] ;  /* 0x00008800ff947b82 */ /* 0x000e640000000a00 */
[----:B-1----:R-:W-:-:S06]  /*3020*/  IMAD.WIDE.U32 R148, R212, 0x8, R148 ;  /* 0x00000008d4947825 */ /* 0x002fcc00078e0094 */
[----:B------:R-:W2:Y:S02]  /*3030*/  LDG.E.64 R148, desc[UR4][R148.64] ;  /* 0x0000000494947981 */ /* 0x000ea4000c1e1b00 */
[C---:B--2---:R-:W-:Y:S02]  /*3040*/  SHF.R.U64 R183, R148.reuse, 0x10, R149 ;  /* 0x0000001094b77819 */ /* 0x044fe40000001295 */
[----:B------:R-:W-:Y:S02]  /*3050*/  PRMT R181, R148, 0x7610, R181 ;  /* 0x0000761094b57816 */ /* 0x000fe400000000b5 */
[----:B------:R-:W-:Y:S02]  /*3060*/  SHF.R.U32.HI R184, RZ, 0x10, R149 ;  /* 0x00000010ffb87819 */ /* 0x000fe40000011695 */
[----:B------:R-:W-:-:S07]  /*3070*/  PRMT R182, R149, 0x7610, R182 ;  /* 0x0000761095b67816 */ /* 0x000fce00000000b6 */
.L_x_5745:
[----:B------:R-:W-:Y:S05]  /*3080*/  BSYNC B0 ;  /* 0x0000000000007941 */ /* 0x000fea0003800000 */
.L_x_5744:
[----:B------:R-:W-:Y:S01]  /*3090*/  BSSY B0, `(.L_x_5746) ;  /* 0x0000009000007945 */ /* 0x000fe20003800000 */
[----:B------:R-:W-:-:S03]  /*30a0*/  @!P6 FSEL R148, R52, RZ, P2 ;  /* 0x000000ff3494e208 */ /* 0x000fc60001000000 */
[----:B------:R-:W-:Y:S05]  /*30b0*/  @!P6 BRA `(.L_x_5747) ;  /* 0x000000000018e947 */ /* 0x000fea0003800000 */
[----:B------:R-:W-:Y:S01]  /*30c0*/  ISETP.NE.U32.AND P2, PT, R5, RZ, PT ;  /* 0x000000ff0500720c */ /* 0x000fe20003f45070 */
[----:B------:R-:W-:-:S03]  /*30d0*/  FFMA.FTZ R148, R10, R154, R155 ;  /* 0x0000009a0a947223 */ /* 0x000fc6000001009b */
[----:B------:R-:W-:Y:S01]  /*30e0*/  ISETP.NE.AND.EX P2, PT, R6, RZ, PT, P2 ;  /* 0x000000ff0600720c */ /* 0x000fe20003f45320 */
[----:B------:R-:W-:-:S04]  /*30f0*/  FADD.FTZ R148, R193, -R148 ;  /* 0x80000094c1947221 */ /* 0x000fc80000010000 */
[----:B------:R-:W-:-:S08]  /*3100*/  FMUL.FTZ R148, R3, R148 ;  /* 0x0000009403947220 */ /* 0x000fd00000410000 */
[----:B------:R-:W-:-:S07]  /*3110*/  @P2 FADD.FTZ R148, R52, R148 ;  /* 0x0000009434942221 */ /* 0x000fce0000010000 */
.L_x_5747:
[----:B------:R-:W-:Y:S05]  /*3120*/  BSYNC B0 ;  /* 0x0000000000007941 */ /* 0x000fea0003800000 */
.L_x_5746:
[----:B0-----:R-:W-:Y:S01]  /*3130*/  @P4 FMUL.FTZ R149, R148, R150 ;  /* 0x0000009694954220 */ /* 0x001fe20000410000 */
[----:B------:R-:W-:Y:S01]  /*3140*/  @P4 IMAD.U32 R151, R181, 0x10000, RZ ;  /* 0x00010000b5974824 */ /* 0x000fe200078e00ff */
[----:B------:R-:W0:Y:S01]  /*3150*/  @P4 LDC R150, c[0x0][0x29c] ;  /* 0x0000a700ff964b82 */ /* 0x000e220000000800 */
[----:B------:R-:W-:Y:S01]  /*3160*/  @!P6 ISETP.NE.U32.AND P2, PT, R5, RZ, PT ;  /* 0x000000ff0500e20c */ /* 0x000fe20003f45070 */
[----:B------:R-:W-:Y:S01]  /*3170*/  BSSY B0, `(.L_x_5748) ;  /* 0x000000e000007945 */ /* 0x000fe20003800000 */
[-C--:B------:R-:W-:Y:S01]  /*3180*/  @P4 FFMA.FTZ R92, R151, R149.reuse, R92 ;  /* 0x00000095975c4223 */ /* 0x080fe2000001005c */
[----:B------:R-:W-:Y:S01]  /*3190*/  @P4 FMUL.FTZ R149, R222, R149 ;  /* 0x00000095de954220 */ /* 0x000fe20000410000 */
[----:B------:R-:W-:-:S04]  /*31a0*/  @!P6 ISETP.NE.AND.EX P2, PT, R6, RZ, PT, P2 ;  /* 0x000000ff0600e20c */ /* 0x000fc80003f45320 */
        /* <DEDUP_REMOVED lines=10> */
.L_x_5749:
[----:B------:R-:W-:Y:S05]  /*3250*/  BSYNC B0 ;  /* 0x0000000000007941 */ /* 0x000fea0003800000 */
.L_x_5748:
[----:B------:R-:W-:Y:S01]  /*3260*/  @P4 SHF.L.U32 R151, R183, 0x10, RZ ;  /* 0x00000010b7974819 */ /* 0x000fe200000006ff */
[----:B0-----:R-:W-:Y:S01]  /*3270*/  @P4 FMUL.FTZ R150, R149, R150 ;  /* 0x0000009695964220 */ /* 0x001fe20000410000 */
[----:B------:R-:W-:Y:S01]  /*3280*/  @!P6 ISETP.NE.U32.AND P2, PT, R5, RZ, PT ;  /* 0x000000ff0500e20c */ /* 0x000fe20003f45070 */
[----:B------:R-:W-:Y:S02]  /*3290*/  BSSY B0, `(.L_x_5750) ;  /* 0x000000f000007945 */ /* 0x000fe40003800000 */
[-C--:B------:R-:W-:Y:S01]  /*32a0*/  @P4 FFMA.FTZ R93, R151, R150.reuse, R93 ;  /* 0x00000096975d4223 */ /* 0x080fe2000001005d */
        /* <DEDUP_REMOVED lines=13> */
.L_x_5751:
[----:B------:R-:W-:Y:S05]  /*3380*/  BSYNC B0 ;  /* 0x0000000000007941 */ /* 0x000fea0003800000 */
.L_x_5750:
[----:B------:R-:W-:Y:S01]  /*3390*/  @P4 SHF.L.U32 R152, R182, 0x10, RZ ;  /* 0x00000010b6984819 */ /* 0x000fe200000006ff */
[----:B0-----:R-:W-:Y:S01]  /*33a0*/  @P4 FMUL.FTZ R151, R150, R151 ;  /* 0x0000009796974220 */ /* 0x001fe20000410000 */
[----:B------:R-:W-:Y:S01]  /*33b0*/  @!P6 ISETP.NE.U32.AND P2, PT, R5, RZ, PT ;  /* 0x000000ff0500e20c */ /* 0x000fe20003f45070 */
[----:B------:R-:W-:Y:S02]  /*33c0*/  BSSY B0, `(.L_x_5752) ;  /* 0x000000e000007945 */ /* 0x000fe40003800000 */
        /* <DEDUP_REMOVED lines=13> */
.L_x_5753:
[----:B------:R-:W-:Y:S05]  /*34a0*/  BSYNC B0 ;  /* 0x0000000000007941 */ /* 0x000fea0003800000 */
.L_x_5752:
[----:B------:R-:W0:Y:S01]  /*34b0*/  @P4 LDC R152, c[0x0][0x29c] ;  /* 0x0000a700ff984b82 */ /* 0x000e220000000800 */
[----:B------:R-:W-:Y:S01]  /*34c0*/  @P4 IMAD.U32 R153, R184, 0x10000, RZ ;  /* 0x00010000b8994824 */ /* 0x000fe200078e00ff */
[----:B------:R-:W-:Y:S01]  /*34d0*/  SEL R148, R148, R144, P0 ;  /* 0x0000009094947207 */ /* 0x000fe20000000000 */
[----:B------:R-:W-:Y:S01]  /*34e0*/  BSSY B0, `(.L_x_5754) ;  /* 0x0000015000007945 */ /* 0x000fe20003800000 */
[----:B------:R-:W-:Y:S02]  /*34f0*/  SEL R149, R149, R145, P0 ;  /* 0x0000009195957207 */ /* 0x000fe40000000000 */
[----:B------:R-:W-:Y:S01]  /*3500*/  SEL R150, R150, R146, P0 ;  /* 0x0000009296967207 */ /* 0x000fe20000000000 */
[C---:B0-----:R-:W-:Y:S01]  /*3510*/  @P4 FMUL.FTZ R152, R151.reuse, R152 ;  /* 0x0000009897984220 */ /* 0x041fe20000410000 */
[----:B------:R-:W-:-:S03]  /*3520*/  SEL R151, R151, R147, P0 ;  /* 0x0000009397977207 */ /* 0x000fc60000000000 */
[-C--:B------:R-:W-:Y:S01]  /*3530*/  @P4 FFMA.FTZ R95, R153, R152.reuse, R95 ;  /* 0x00000098995f4223 */ /* 0x080fe2000001005f */
[----:B------:R-:W-:-:S05]  /*3540*/  @P4 FMUL.FTZ R152, R219, R152 ;  /* 0x00000098db984220 */ /* 0x000fca0000410000 */
[----:B------:R-:W-:-:S04]  /*3550*/  @P4 F2FP.BF16.F32.PACK_AB R152, RZ, R152 ;  /* 0x00000098ff98423e */ /* 0x000fc800000010ff */
[----:B------:R-:W-:Y:S02]  /*3560*/  @P4 PRMT R188, R152, 0x7610, R188 ;  /* 0x0000761098bc4816 */ /* 0x000fe400000000bc */
[----:B------:R-:W0:Y:S02]  /*3570*/  @P1 LDC.64 R152, c[0x0][0x308] ;  /* 0x0000c200ff981b82 */ /* 0x000e240000000a00 */
        /* <DEDUP_REMOVED lines=11> */
.L_x_5755:
[----:B------:R-:W-:Y:S05]  /*3630*/  BSYNC B0 ;  /* 0x0000000000007941 */ /* 0x000fea0003800000 */
.L_x_5754:
[----:B01----:R-:W0:Y:S01]  /*3640*/  @P4 LDC R151, c[0x0][0x29c] ;  /* 0x0000a700ff974b82 */ /* 0x003e220000000800 */
[C---:B------:R-:W-:Y:S01]  /*3650*/  @!P6 ISETP.NE.U32.AND P3, PT, R5.reuse, RZ, PT ;  /* 0x000000ff0500e20c */ /* 0x040fe20003f65070 */
[----:B------:R-:W-:Y:S01]  /*3660*/  BSSY B0, `(.L_x_5756) ;  /* 0x000000d000007945 */ /* 0x000fe20003800000 */
[----:B------:R-:W-:Y:S02]  /*3670*/  @!P6 ISETP.NE.U32.AND P2, PT, R5, RZ, PT ;  /* 0x000000ff0500e20c */ /* 0x000fe40003f45070 */
[----:B------:R-:W-:Y:S02]  /*3680*/  @!P6 ISETP.NE.AND.EX P3, PT, R6, RZ, PT, P3 ;  /* 0x000000ff0600e20c */ /* 0x000fe40003f65330 */
[----:B------:R-:W-:Y:S01]  /*3690*/  IADD3 R200, R180, 0x200, RZ ;  /* 0x00000200b4c87810 */ /* 0x000fe20007ffe0ff */
[----:B------:R-:W1:Y:S01]  /*36a0*/  @P4 LDC R150, c[0x0][0x29c] ;  /* 0x0000a700ff964b82 */ /* 0x000e620000000800 */
[----:B------:R-:W-:Y:S09]  /*36b0*/  @!P4 BRA `(.L_x_5757) ;  /* 0x00000000001cc947 */ /* 0x000ff20003800000 */
[----:B------:R-:W2:Y:S02]  /*36c0*/  LDC.64 R148, c[0x0][0x220] ;  /* 0x00008800ff947b82 */ /* 0x000ea40000000a00 */
[----:B--2---:R-:W-:-:S06]  /*36d0*/  IMAD.WIDE.U32 R148, R200, 0x8, R148 ;  /* 0x00000008c8947825 */ /* 0x004fcc00078e0094 */
[----:B------:R-:W2:Y:S02]  /*36e0*/  LDG.E.64 R148, desc[UR4][R148.64] ;  /* 0x0000000494947981 */ /* 0x000ea4000c1e1b00 */
[C---:B--2---:R-:W-:Y:S02]  /*36f0*/  SHF.R.U64 R183, R148.reuse, 0x10, R149 ;  /* 0x0000001094b77819 */ /* 0x044fe40000001295 */
[----:B------:R-:W-:Y:S02]  /*3700*/  PRMT R181, R148, 0x7610, R181 ;  /* 0x0000761094b57816 */ /* 0x000fe400000000b5 */
[----:B------:R-:W-:Y:S02]  /*3710*/  SHF.R.U32.HI R184, RZ, 0x10, R149 ;  /* 0x00000010ffb87819 */ /* 0x000fe40000011695 */
[----:B------:R-:W-:-:S07]  /*3720*/  PRMT R182, R149, 0x7610, R182 ;  /* 0x0000761095b67816 */ /* 0x000fce00000000b6 */
.L_x_5757:
[----:B------:R-:W-:Y:S05]  /*3730*/  BSYNC B0 ;  /* 0x0000000000007941 */ /* 0x000fea0003800000 */
.L_x_5756:
        /* <DEDUP_REMOVED lines=9> */
.L_x_5759:
[----:B------:R-:W-:Y:S05]  /*37d0*/  BSYNC B0 ;  /* 0x0000000000007941 */ /* 0x000fea0003800000 */
.L_x_5758:
[----:B------:R-:W-:Y:S01]  /*37e0*/  @P4 SHF.L.U32 R149, R181, 0x10, RZ ;  /* 0x00000010b5954819 */ /* 0x000fe200000006ff */
[----:B0-----:R-:W-:Y:S01]  /*37f0*/  @P4 FMUL.FTZ R152, R148, R151 ;  /* 0x0000009794984220 */ /* 0x001fe20000410000 */
        /* <DEDUP_REMOVED lines=11> */
.L_x_5761:
[----:B------:R-:W-:Y:S05]  /*38b0*/  BSYNC B0 ;  /* 0x0000000000007941 */ /* 0x000fea0003800000 */
.L_x_5760:
[----:B------:R-:W-:Y:S02]  /*38c0*/  @P4 IMAD.U32 R151, R183, 0x10000, RZ ;  /* 0x00010000b7974824 */ /* 0x000fe400078e00ff */
[----:B-1----:R-:W-:Y:S01]  /*38d0*/  @P4 FMUL.FTZ R150, R149, R150 ;  /* 0x0000009695964220 */ /* 0x002fe20000410000 */
[----:B------:R-:W-:Y:S01]  /*38e0*/  @P4 FMUL.FTZ R152, R218, R152 ;  /* 0x00000098da984220 */ /* 0x000fe20000410000 */
[----:B------:R-:W-:Y:S01]  /*38f0*/  @!P6 ISETP.NE.U32.AND P2, PT, R5, RZ, PT ;  /* 0x000000ff0500e20c */ /* 0x000fe20003f45070 */
[----:B------:R-:W-:Y:S01]  /*3900*/  BSSY B0, `(.L_x_5762) ;  /* 0x0000011000007945 */ /* 0x000fe20003800000 */
[-C--:B------:R-:W-:Y:S01]  /*3910*/  @P4 FFMA.FTZ R89, R151, R150.reuse, R89 ;  /* 0x0000009697594223 */ /* 0x080fe20000010059 */
        /* <DEDUP_REMOVED lines=15> */
.L_x_5763:
[----:B------:R-:W-:Y:S05]  /*3a10*/  BSYNC B0 ;  /* 0x0000000000007941 */ /* 0x000fea0003800000 */
.L_x_5762:
        /* <DEDUP_REMOVED lines=18> */
.L_x_5765:
[----:B------:R-:W-:Y:S05]  /*3b40*/  BSYNC B0 ;  /* 0x0000000000007941 */ /* 0x000fea0003800000 */
.L_x_5764:
[----:B------:R-:W-:Y:S01]  /*3b50*/  @P4 SHF.L.U32 R153, R184, 0x10, RZ ;  /* 0x00000010b8994819 */ /* 0x000fe200000006ff */
[----:B0-----:R-:W-:Y:S01]  /*3b60*/  @P4 FMUL.FTZ R152, R151, R152 ;  /* 0x0000009897984220 */ /* 0x001fe20000410000 */
[----:B------:R-:W-:Y:S01]  /*3b70*/  SEL R148, R148, R144, P0 ;  /* 0x0000009094947207 */ /* 0x000fe20000000000 */
[----:B------:R-:W-:Y:S01]  /*3b80*/  BSSY B0, `(.L_x_5766) ;  /* 0x0000014000007945 */ /* 0x000fe20003800000 */
[----:B------:R-:W-:Y:S01]  /*3b90*/  SEL R149, R149, R145, P0 ;  /* 0x0000009195957207 */ /* 0x000fe20000000000 */
[-C--:B------:R-:W-:Y:S01]  /*3ba0*/  @P4 FFMA.FTZ R91, R153, R152.reuse, R91 ;  /* 0x00000098995b4223 */ /* 0x080fe2000001005b */
[----:B------:R-:W-:Y:S01]  /*3bb0*/  @P4 FMUL.FTZ R152, R215, R152 ;  /* 0x00000098d7984220 */ /* 0x000fe20000410000 */
[----:B------:R-:W-:Y:S02]  /*3bc0*/  SEL R150, R150, R146, P0 ;  /* 0x0000009296967207 */ /* 0x000fe40000000000 */
[----:B------:R-:W-:Y:S02]  /*3bd0*/  SEL R151, R151, R147, P0 ;  /* 0x0000009397977207 */ /* 0x000fe40000000000 */
        /* <DEDUP_REMOVED lines=14> */
.L_x_5767:
[----:B------:R-:W-:Y:S05]  /*3cc0*/  BSYNC B0 ;  /* 0x0000000000007941 */ /* 0x000fea0003800000 */
.L_x_5766:
[----:B01----:R-:W0:Y:S01]  /*3cd0*/  @P4 LDC R150, c[0x0][0x29c] ;  /* 0x0000a700ff964b82 */ /* 0x003e220000000800 */
[----:B------:R-:W-:Y:S01]  /*3ce0*/  @!P6 ISETP.NE.U32.AND P2, PT, R5, RZ, PT ;  /* 0x000000ff0500e20c */ /* 0x000fe20003f45070 */
[----:B------:R-:W-:Y:S01]  /*3cf0*/  BSSY B0, `(.L_x_5768) ;  /* 0x000000b000007945 */ /* 0x000fe20003800000 */
[----:B------:R-:W-:Y:S02]  /*3d00*/  VIADD R192, R180, 0x300 ;  /* 0x00000300b4c07836 */ /* 0x000fe40000000000 */
        /* <DEDUP_REMOVED lines=9> */
.L_x_5769:
[----:B------:R-:W-:Y:S05]  /*3da0*/  BSYNC B0 ;  /* 0x0000000000007941 */ /* 0x000fea0003800000 */
.L_x_5768:
        /* <DEDUP_REMOVED lines=9> */
.L_x_5771:
[----:B------:R-:W-:Y:S05]  /*3e40*/  BSYNC B0 ;  /* 0x0000000000007941 */ /* 0x000fea0003800000 */
.L_x_5770:
[----:B------:R-:W1:Y:S01]  /*3e50*/  @P4 LDC R151, c[0x0][0x29c] ;  /* 0x0000a700ff974b82 */ /* 0x000e620000000800 */
[----:B------:R-:W-:Y:S01]  /*3e60*/  @P4 SHF.L.U32 R149, R181, 0x10, RZ ;  /* 0x00000010b5954819 */ /* 0x000fe200000006ff */
[----:B0-----:R-:W-:Y:S01]  /*3e70*/  @P4 FMUL.FTZ R150, R148, R150 ;  /* 0x0000009694964220 */ /* 0x001fe20000410000 */
[C---:B------:R-:W-:Y:S01]  /*3e80*/  @!P6 ISETP.NE.U32.AND P3, PT, R5.reuse, RZ, PT ;  /* 0x000000ff0500e20c */ /* 0x040fe20003f65070 */
[----:B------:R-:W-:Y:S01]  /*3e90*/  BSSY B0, `(.L_x_5772) ;  /* 0x0000010000007945 */ /* 0x000fe20003800000 */
[----:B------:R-:W-:Y:S01]  /*3ea0*/  @!P6 ISETP.NE.U32.AND P2, PT, R5, RZ, PT ;  /* 0x000000ff0500e20c */ /* 0x000fe20003f45070 */
        /* <DEDUP_REMOVED lines=14> */
.L_x_5773:
[----:B------:R-:W-:Y:S05]  /*3f90*/  BSYNC B0 ;  /* 0x0000000000007941 */ /* 0x000fea0003800000 */
.L_x_5772:
[----:B------:R-:W-:Y:S01]  /*3fa0*/  @P4 SHF.L.U32 R150, R183, 0x10, RZ ;  /* 0x00000010b7964819 */ /* 0x000fe200000006ff */
[----:B-1----:R-:W-:Y:S01]  /*3fb0*/  @P4 FMUL.FTZ R151, R149, R151 ;  /* 0x0000009795974220 */ /* 0x002fe20000410000 */
        /* <DEDUP_REMOVED lines=11> */
.L_x_5775:
[----:B------:R-:W-:Y:S05]  /*4070*/  BSYNC B0 ;  /* 0x0000000000007941 */ /* 0x000fea0003800000 */
.L_x_5774:
[----:B------:R-:W-:Y:S02]  /*4080*/  @P4 IMAD.U32 R152, R182, 0x10000, RZ ;  /* 0x00010000b6984824 */ /* 0x000fe400078e00ff */
[----:B0-----:R-:W-:Y:S01]  /*4090*/  @P4 FMUL.FTZ R153, R150, R153 ;  /* 0x0000009996994220 */ /* 0x001fe20000410000 */
        /* <DEDUP_REMOVED lines=19> */
.L_x_5777:
[----:B------:R-:W-:Y:S05]  /*41d0*/  BSYNC B0 ;  /* 0x0000000000007941 */ /* 0x000fea0003800000 */
.L_x_5776:
        /* <DEDUP_REMOVED lines=23> */
.L_x_5779:
[----:B------:R-:W-:Y:S05]  /*4350*/  BSYNC B0 ;  /* 0x0000000000007941 */ /* 0x000fea0003800000 */
.L_x_5778:
        /* <DEDUP_REMOVED lines=15> */
.L_x_5781:
[----:B------:R-:W-:Y:S05]  /*4450*/  BSYNC B0 ;  /* 0x0000000000007941 */ /* 0x000fea0003800000 */
.L_x_5780:
        /* <DEDUP_REMOVED lines=9> */
.L_x_5783:
[----:B------:R-:W-:Y:S05]  /*44f0*/  BSYNC B0 ;  /* 0x0000000000007941 */ /* 0x000fea0003800000 */
.L_x_5782:
[----:B0-----:R-:W-:Y:S01]  /*4500*/  @P4 FMUL.FTZ R151, R148, R151 ;  /* 0x0000009794974220 */ /* 0x001fe20000410000 */
[----:B------:R-:W-:Y:S01]  /*4510*/  @P4 IMAD.U32 R149, R181, 0x10000, RZ ;  /* 0x00010000b5954824 */ /* 0x000fe200078e00ff */
        /* <DEDUP_REMOVED lines=11> */
.L_x_5785:
[----:B------:R-:W-:Y:S05]  /*45d0*/  BSYNC B0 ;  /* 0x0000000000007941 */ /* 0x000fea0003800000 */
.L_x_5784:
[----:B------:R-:W-:Y:S01]  /*45e0*/  @P4 SHF.L.U32 R152, R183, 0x10, RZ ;  /* 0x00000010b7984819 */ /* 0x000fe200000006ff */
[----:B-1----:R-:W-:Y:S01]  /*45f0*/  @P4 FMUL.FTZ R150, R149, R150 ;  /* 0x0000009695964220 */ /* 0x002fe20000410000 */
[----:B------:R-:W0:Y:S01]  /*4600*/  @P4 LDC R153, c[0x0][0x29c] ;  /* 0x0000a700ff994b82 */ /* 0x000e220000000800 */
[----:B------:R-:W-:Y:S01]  /*4610*/  @P4 FMUL.FTZ R151, R209, R151 ;  /* 0x00000097d1974220 */ /* 0x000fe20000410000 */
[----:B------:R-:W-:Y:S01]  /*4620*/  @!P6 ISETP.NE.U32.AND P3, PT, R5, RZ, PT ;  /* 0x000000ff0500e20c */ /* 0x000fe20003f65070 */
[-C--:B------:R-:W-:Y:S01]  /*4630*/  @P4 FFMA.FTZ R81, R152, R150.reuse, R81 ;  /* 0x0000009698514223 */ /* 0x080fe20000010051 */
[----:B------:R-:W-:Y:S01]  /*4640*/  @P4 FMUL.FTZ R150, R208, R150 ;  /* 0x00000096d0964220 */ /* 0x000fe20000410000 */
[----:B------:R-:W-:Y:S01]  /*4650*/  BSSY B0, `(.L_x_5786) ;  /* 0x0000010000007945 */ /* 0x000fe20003800000 */
[----:B------:R-:W-:Y:S02]  /*4660*/  @P4 F2FP.BF16.F32.PACK_AB R151, RZ, R151 ;  /* 0x00000097ff97423e */ /* 0x000fe400000010ff */
[----:B------:R-:W1:Y:S01]  /*4670*/  @P4 LDC R152, c[0x0][0x29c] ;  /* 0x0000a700ff984b82 */ /* 0x000e620000000800 */
[----:B------:R-:W-:-:S02]  /*4680*/  @P4 F2FP.BF16.F32.PACK_AB R150, RZ, R150 ;  /* 0x00000096ff96423e */ /* 0x000fc400000010ff */
[----:B------:R-:W-:Y:S02]  /*4690*/  @!P6 ISETP.NE.AND.EX P3, PT, R6, RZ, PT, P3 ;  /* 0x000000ff0600e20c */ /* 0x000fe40003f65330 */
[----:B------:R-:W-:Y:S02]  /*46a0*/  @P4 PRMT R186, R150, 0x7610, R186 ;  /* 0x0000761096ba4816 */ /* 0x000fe400000000ba */
[----:B------:R-:W-:Y:S02]  /*46b0*/  @!P6 ISETP.NE.U32.AND P2, PT, R5, RZ, PT ;  /* 0x000000ff0500e20c */ /* 0x000fe40003f45070 */
[----:B------:R-:W-:Y:S02]  /*46c0*/  @P4 PRMT R185, R151, 0x7610, R185 ;  /* 0x0000761097b94816 */ /* 0x000fe400000000b9 */
        /* <DEDUP_REMOVED lines=8> */
.L_x_5787:
[----:B------:R-:W-:Y:S05]  /*4750*/  BSYNC B0 ;  /* 0x0000000000007941 */ /* 0x000fea0003800000 */
.L_x_5786:
        /* <DEDUP_REMOVED lines=13> */
.L_x_5789:
[----:B------:R-:W-:Y:S05]  /*4830*/  BSYNC B0 ;  /* 0x0000000000007941 */ /* 0x000fea0003800000 */
.L_x_5788:
[----:B-1----:R-:W-:Y:S01]  /*4840*/  @P4 FMUL.FTZ R152, R151, R152 ;  /* 0x0000009897984220 */ /* 0x002fe20000410000 */
[----:B------:R-:W-:Y:S01]  /*4850*/  @P4 IMAD.U32 R192, R184, 0x10000, RZ ;  /* 0x00010000b8c04824 */ /* 0x000fe200078e00ff */
[----:B------:R-:W-:Y:S01]  /*4860*/  SEL R148, R148, R144, P0 ;  /* 0x0000009094947207 */ /* 0x000fe20000000000 */
[----:B------:R-:W-:Y:S01]  /*4870*/  BSSY B0, `(.L_x_5790) ;  /* 0x0000018000007945 */ /* 0x000fe20003800000 */
[-C--:B------:R-:W-:Y:S01]  /*4880*/  @P4 FMUL.FTZ R200, R206, R152.reuse ;  /* 0x00000098cec84220 */ /* 0x080fe20000410000 */
[----:B------:R-:W-:Y:S01]  /*4890*/  @P4 FFMA.FTZ R83, R192, R152, R83 ;  /* 0x00000098c0534223 */ /* 0x000fe20000010053 */
[----:B------:R-:W-:Y:S01]  /*48a0*/  @P4 FMUL.FTZ R192, R207, R153 ;  /* 0x00000099cfc04220 */ /* 0x000fe20000410000 */
[----:B------:R-:W-:Y:S01]  /*48b0*/  SEL R149, R149, R145, P0 ;  /* 0x0000009195957207 */ /* 0x000fe20000000000 */
[----:B------:R-:W0:Y:S01]  /*48c0*/  @P1 LDC.64 R152, c[0x0][0x308] ;  /* 0x0000c200ff981b82 */ /* 0x000e220000000a00 */
[----:B------:R-:W-:Y:S02]  /*48d0*/  SEL R150, R150, R146, P0 ;  /* 0x0000009296967207 */ /* 0x000fe40000000000 */
[----:B------:R-:W-:-:S02]  /*48e0*/  @P4 F2FP.BF16.F32.PACK_AB R192, RZ, R192 ;  /* 0x000000c0ffc0423e */ /* 0x000fc400000010ff */
[----:B------:R-:W-:Y:S02]  /*48f0*/  SEL R151, R151, R147, P0 ;  /* 0x0000009397977207 */ /* 0x000fe40000000000 */
[----:B------:R-:W-:Y:S02]  /*4900*/  @P4 PRMT R187, R192, 0x7610, R187 ;  /* 0x00007610c0bb4816 */ /* 0x000fe400000000bb */
[----:B------:R-:W-:Y:S02]  /*4910*/  @P1 IADD3 R192, R4, 0x400, RZ ;  /* 0x0000040004c01810 */ /* 0x000fe40007ffe0ff */
[----:B------:R-:W-:-:S04]  /*4920*/  @P4 F2FP.BF16.F32.PACK_AB R200, RZ, R200 ;  /* 0x000000c8ffc8423e */ /* 0x000fc800000010ff */
[----:B------:R-:W-:Y:S01]  /*4930*/  @P4 PRMT R188, R200, 0x7610, R188 ;  /* 0x00007610c8bc4816 */ /* 0x000fe200000000bc */
        /* <DEDUP_REMOVED lines=11> */
.L_x_5791:
[----:B------:R-:W-:Y:S05]  /*49f0*/  BSYNC B0 ;  /* 0x0000000000007941 */ /* 0x000fea0003800000 */
.L_x_5790:
        /* <DEDUP_REMOVED lines=15> */
.L_x_5793:
[----:B------:R-:W-:Y:S05]  /*4af0*/  BSYNC B0 ;  /* 0x0000000000007941 */ /* 0x000fea0003800000 */
.L_x_5792:
        /* <DEDUP_REMOVED lines=9> */
.L_x_5795:
[----:B------:R-:W-:Y:S05]  /*4b90*/  BSYNC B0 ;  /* 0x0000000000007941 */ /* 0x000fea0003800000 */
.L_x_5794:
        /* <DEDUP_REMOVED lines=13> */
.L_x_5797:
[----:B------:R-:W-:Y:S05]  /*4c70*/  BSYNC B0 ;  /* 0x0000000000007941 */ /* 0x000fea0003800000 */
.L_x_5796:
        /* <DEDUP_REMOVED lines=23> */
.L_x_5799:
[----:B------:R-:W-:Y:S05]  /*4df0*/  BSYNC B0 ;  /* 0x0000000000007941 */ /* 0x000fea0003800000 */
.L_x_5798:
        /* <DEDUP_REMOVED lines=13> */
.L_x_5801:
[----:B------:R-:W-:Y:S05]  /*4ed0*/  BSYNC B0 ;  /* 0x0000000000007941 */ /* 0x000fea0003800000 */
.L_x_5800:
        /* <DEDUP_REMOVED lines=14> */
[----:B------:R-:W-:Y:S02]  /*4fc0*/  @P4 F2FP.BF16.F32.PACK_AB R200, RZ, R200 ;  /* 0x000000c8ffc8423e */ /* 0x000fe400000010ff */
[----:B------:R-:W-:Y:S02]  /*4fd0*/  @!P6 ISETP.NE.U32.AND P2, PT, R5, RZ, PT ;  /* 0x000000ff0500e20c */ /* 0x000fe40003f45070 */
[----:B------:R-:W-:-:S02]  /*4fe0*/  @P4 PRMT R188, R200, 0x7610, R188 ;  /* 0x00007610c8bc4816 */ /* 0x000fc400000000bc */
[----:B------:R-:W-:Y:S02]  /*4ff0*/  @!P6 ISETP.NE.U32.AND P3, PT, R5, RZ, PT ;  /* 0x000000ff0500e20c */ /* 0x000fe40003f65070 */
[----:B------:R-:W-:Y:S01]  /*5000*/  @!P6 ISETP.NE.AND.EX P2, PT, R6, RZ, PT, P2 ;  /* 0x000000ff0600e20c */ /* 0x000fe20003f45320 */
[----:B0-----:R-:W-:-:S05]  /*5010*/  @P1 IMAD.WIDE.U32 R152, R192, 0x10, R152 ;  /* 0x00000010c0981825 */ /* 0x001fca00078e0098 */
[----:B------:R0:W-:Y:S01]  /*5020*/  @P1 STG.E.128 desc[UR4][R152.64], R148 ;  /* 0x0000009498001986 */ /* 0x0001e2000c101d04 */
        /* <DEDUP_REMOVED lines=9> */
.L_x_5803:
[----:B------:R-:W-:Y:S05]  /*50c0*/  BSYNC B0 ;  /* 0x0000000000007941 */ /* 0x000fea0003800000 */
.L_x_5802:
[----:B------:R-:W-:Y:S01]  /*50d0*/  BSSY B0, `(.L_x_5804) ;  /* 0x000000a000007945 */ /* 0x000fe20003800000 */
[----:B------:R-:W-:-:S03]  /*50e0*/  IADD3 R180, R180, 0x600, RZ ;  /* 0x00000600b4b47810 */ /* 0x000fc60007ffe0ff */
[----:B------:R-:W-:Y:S05]  /*50f0*/  @!P4 BRA `(.L_x_5805) ;  /* 0x00000000001cc947 */ /* 0x000fea0003800000 */
[----:B01----:R-:W0:Y:S02]  /*5100*/  LDC.64 R148, c[0x0][0x220] ;  /* 0x00008800ff947b82 */ /* 0x003e240000000a00 */
[----:B0-----:R-:W-:-:S06]  /*5110*/  IMAD.WIDE.U32 R148, R180, 0x8, R148 ;  /* 0x00000008b4947825 */ /* 0x001fcc00078e0094 */
[----:B------:R-:W2:Y:S02]  /*5120*/  LDG.E.64 R148, desc[UR4][R148.64] ;  /* 0x0000000494947981 */ /* 0x000ea4000c1e1b00 */
[C---:B--2---:R-:W-:Y:S02]  /*5130*/  SHF.R.U64 R183, R148.reuse, 0x10, R149 ;  /* 0x0000001094b77819 */ /* 0x044fe40000001295 */
[----:B------:R-:W-:Y:S02]  /*5140*/  PRMT R181, R148, 0x7610, R181 ;  /* 0x0000761094b57816 */ /* 0x000fe400000000b5 */
[----:B------:R-:W-:Y:S02]  /*5150*/  SHF.R.U32.HI R184, RZ, 0x10, R149 ;  /* 0x00000010ffb87819 */ /* 0x000fe40000011695 */
[----:B------:R-:W-:-:S07]  /*5160*/  PRMT R182, R149, 0x7610, R182 ;  /* 0x0000761095b67816 */ /* 0x000fce00000000b6 */
.L_x_5805:
[----:B------:R-:W-:Y:S05]  /*5170*/  BSYNC B0 ;  /* 0x0000000000007941 */ /* 0x000fea0003800000 */
.L_x_5804:
[----:B------:R-:W-:Y:S01]  /*5180*/  BSSY B0, `(.L_x_5806) ;  /* 0x0000009000007945 */ /* 0x000fe20003800000 */
[----:B01----:R-:W-:-:S03]  /*5190*/  @!P6 FSEL R150, R32, RZ, P2 ;  /* 0x000000ff2096e208 */ /* 0x003fc60001000000 */
[----:B------:R-:W-:Y:S05]  /*51a0*/  @!P6 BRA `(.L_x_5807) ;  /* 0x000000000018e947 */ /* 0x000fea0003800000 */
[----:B------:R-:W-:Y:S01]  /*51b0*/  ISETP.NE.U32.AND P2, PT, R5, RZ, PT ;  /* 0x000000ff0500720c */ /* 0x000fe20003f45070 */
[----:B------:R-:W-:-:S03]  /*51c0*/  FFMA.FTZ R149, R30, R154, R155 ;  /* 0x0000009a1e957223 */ /* 0x000fc6000001009b */
[----:B------:R-:W-:Y:S01]  /*51d0*/  ISETP.NE.AND.EX P2, PT, R6, RZ, PT, P2 ;  /* 0x000000ff0600720c */ /* 0x000fe20003f45320 */
[----:B------:R-:W-:-:S04]  /*51e0*/  FADD.FTZ R150, R176, -R149 ;  /* 0x80000095b0967221 */ /* 0x000fc80000010000 */
[----:B------:R-:W-:-:S08]  /*51f0*/  FMUL.FTZ R150, R3, R150 ;  /* 0x0000009603967220 */ /* 0x000fd00000410000 */
[----:B------:R-:W-:-:S07]  /*5200*/  @P2 FADD.FTZ R150, R32, R150 ;  /* 0x0000009620962221 */ /* 0x000fce0000010000 */
.L_x_5807:
[----:B------:R-:W-:Y:S05]  /*5210*/  BSYNC B0 ;  /* 0x0000000000007941 */ /* 0x000fea0003800000 */
.L_x_5806:
[----:B------:R-:W-:Y:S01]  /*5220*/  @!P6 ISETP.NE.AND.EX P3, PT, R6, RZ, PT, P3 ;  /* 0x000000ff0600e20c */ /* 0x000fe20003f65330 */
[----:B------:R-:W-:Y:S01]  /*5230*/  BSSY B0, `(.L_x_5808) ;  /* 0x000000a000007945 */ /* 0x000fe20003800000 */
[----:B------:R-:W-:Y:S02]  /*5240*/  @!P6 ISETP.NE.U32.AND P2, PT, R5, RZ, PT ;  /* 0x000000ff0500e20c */ /* 0x000fe40003f45070 */
[----:B------:R-:W-:Y:S01]  /*5250*/  @!P6 FSEL R151, R33, RZ, P3 ;  /* 0x000000ff2197e208 */ /* 0x000fe20001800000 */
[----:B------:R-:W-:Y:S10]  /*5260*/  @!P6 BRA `(.L_x_5809) ;  /* 0x000000000018e947 */ /* 0x000ff40003800000 */
[----:B------:R-:W-:Y:S01]  /*5270*/  ISETP.NE.U32.AND P3, PT, R5, RZ, PT ;  /* 0x000000ff0500720c */ /* 0x000fe20003f65070 */
[----:B------:R-:W-:-:S03]  /*5280*/  FFMA.FTZ R148, R31, R154, R155 ;  /* 0x0000009a1f947223 */ /* 0x000fc6000001009b */
[----:B------:R-:W-:Y:S01]  /*5290*/  ISETP.NE.AND.EX P3, PT, R6, RZ, PT, P3 ;  /* 0x000000ff0600720c */ /* 0x000fe20003f65330 */
[----:B------:R-:W-:-:S04]  /*52a0*/  FADD.FTZ R148, R177, -R148 ;  /* 0x80000094b1947221 */ /* 0x000fc80000010000 */
[----:B------:R-:W-:-:S08]  /*52b0*/  FMUL.FTZ R151, R3, R148 ;  /* 0x0000009403977220 */ /* 0x000fd00000410000 */
[----:B------:R-:W-:-:S07]  /*52c0*/  @P3 FADD.FTZ R151, R33, R151 ;  /* 0x0000009721973221 */ /* 0x000fce0000010000 */
.L_x_5809:
[----:B------:R-:W-:Y:S05]  /*52d0*/  BSYNC B0 ;  /* 0x0000000000007941 */ /* 0x000fea0003800000 */
.L_x_5808:
[----:B------:R-:W-:Y:S01]  /*52e0*/  @!P6 ISETP.NE.U32.AND P3, PT, R5, RZ, PT ;  /* 0x000000ff0500e20c */ /* 0x000fe20003f65070 */
[----:B------:R-:W-:Y:S01]  /*52f0*/  BSSY B0, `(.L_x_5810) ;  /* 0x000000b000007945 */ /* 0x000fe20003800000 */
[C---:B------:R-:W-:Y:S02]  /*5300*/  @!P6 ISETP.NE.AND.EX P2, PT, R6.reuse, RZ, PT, P2 ;  /* 0x000000ff0600e20c */ /* 0x040fe40003f45320 */
        /* <DEDUP_REMOVED lines=9> */
.L_x_5811:
[----:B------:R-:W-:Y:S05]  /*53a0*/  BSYNC B0 ;  /* 0x0000000000007941 */ /* 0x000fea0003800000 */
.L_x_5810:
        /* <DEDUP_REMOVED lines=9> */
.L_x_5813:
[----:B------:R-:W-:Y:S05]  /*5440*/  BSYNC B0 ;  /* 0x0000000000007941 */ /* 0x000fea0003800000 */
.L_x_5812:
[----:B------:R-:W0:Y:S01]  /*5450*/  @P1 LDC.64 R148, c[0x0][0x308] ;  /* 0x0000c200ff941b82 */ /* 0x000e220000000a00 */
[----:B------:R-:W-:Y:S01]  /*5460*/  @P1 VIADD R155, R4, 0x600 ;  /* 0x00000600049b1836 */ /* 0x000fe20000000000 */
[----:B------:R-:W-:Y:S01]  /*5470*/  SEL R144, R150, R144, P0 ;  /* 0x0000009096907207 */ /* 0x000fe20000000000 */
[----:B------:R-:W-:Y:S01]  /*5480*/  BSSY B0, `(.L_x_5814) ;  /* 0x000002b000007945 */ /* 0x000fe20003800000 */
[----:B------:R-:W-:Y:S02]  /*5490*/  SEL R145, R151, R145, P0 ;  /* 0x0000009197917207 */ /* 0x000fe40000000000 */
[----:B------:R-:W-:Y:S02]  /*54a0*/  SEL R146, R152, R146, P0 ;  /* 0x0000009298927207 */ /* 0x000fe40000000000 */
[----:B------:R-:W1:Y:S01]  /*54b0*/  @P4 LDC R5, c[0x0][0x29c] ;  /* 0x0000a700ff054b82 */ /* 0x000e620000000800 */
[----:B------:R-:W-:-:S07]  /*54c0*/  SEL R147, R153, R147, P0 ;  /* 0x0000009399937207 */ /* 0x000fce0000000000 */
[----:B------:R-:W2:Y:S08]  /*54d0*/  @P4 LDC R6, c[0x0][0x29c] ;  /* 0x0000a700ff064b82 */ /* 0x000eb00000000800 */
[----:B------:R-:W3:Y:S01]  /*54e0*/  @P4 LDC R3, c[0x0][0x29c] ;  /* 0x0000a700ff034b82 */ /* 0x000ee20000000800 */
[----:B0-----:R-:W-:-:S05]  /*54f0*/  @P1 IMAD.WIDE.U32 R148, R155, 0x10, R148 ;  /* 0x000000109b941825 */ /* 0x001fca00078e0094 */
[----:B------:R0:W-:Y:S02]  /*5500*/  @P1 STG.E.128 desc[UR4][R148.64], R144 ;  /* 0x0000009094001986 */ /* 0x0001e4000c101d04 */
[----:B------:R-:W4:Y:S01]  /*5510*/  @P4 LDC R154, c[0x0][0x29c] ;  /* 0x0000a700ff9a4b82 */ /* 0x000f220000000800 */
[----:B-1----:R-:W-:Y:S01]  /*5520*/  @P4 FMUL.FTZ R4, R151, R5 ;  /* 0x0000000597044220 */ /* 0x002fe20000410000 */
[----:B------:R-:W-:Y:S01]  /*5530*/  @P4 SHF.L.U32 R151, R181, 0x10, RZ ;  /* 0x00000010b5974819 */ /* 0x000fe200000006ff */
[----:B--2---:R-:W-:Y:S01]  /*5540*/  @P4 FMUL.FTZ R5, R152, R6 ;  /* 0x0000000698054220 */ /* 0x004fe20000410000 */
[----:B------:R-:W-:-:S05]  /*5550*/  @P4 SHF.L.U32 R6, R183, 0x10, RZ ;  /* 0x00000010b7064819 */ /* 0x000fca00000006ff */
[-C--:B------:R-:W-:Y:S01]  /*5560*/  @P4 FFMA.FTZ R73, R6, R4.reuse, R73 ;  /* 0x0000000406494223 */ /* 0x080fe20000010049 */
[----:B------:R-:W-:Y:S01]  /*5570*/  @P4 SHF.L.U32 R6, R184, 0x10, RZ ;  /* 0x00000010b8064819 */ /* 0x000fe200000006ff */
[----:B---3--:R-:W-:Y:S01]  /*5580*/  @P4 FMUL.FTZ R3, R150, R3 ;  /* 0x0000000396034220 */ /* 0x008fe20000410000 */
[----:B------:R-:W-:-:S03]  /*5590*/  @P4 FMUL.FTZ R4, R199, R4 ;  /* 0x00000004c7044220 */ /* 0x000fc60000410000 */
[-C--:B------:R-:W-:Y:S01]  /*55a0*/  @P4 FFMA.FTZ R72, R151, R3.reuse, R72 ;  /* 0x0000000397484223 */ /* 0x080fe20000010048 */
[----:B------:R-:W-:Y:S02]  /*55b0*/  @P4 IMAD.U32 R151, R182, 0x10000, RZ ;  /* 0x00010000b6974824 */ /* 0x000fe400078e00ff */
[----:B------:R-:W-:Y:S01]  /*55c0*/  @P4 FMUL.FTZ R3, R201, R3 ;  /* 0x00000003c9034220 */ /* 0x000fe20000410000 */
[----:B------:R-:W-:Y:S01]  /*55d0*/  @P4 F2FP.BF16.F32.PACK_AB R4, RZ, R4 ;  /* 0x00000004ff04423e */ /* 0x000fe200000010ff */
[----:B----4-:R-:W-:Y:S01]  /*55e0*/  @P4 FMUL.FTZ R154, R153, R154 ;  /* 0x0000009a999a4220 */ /* 0x010fe20000410000 */
[-C--:B------:R-:W-:Y:S01]  /*55f0*/  @P4 FFMA.FTZ R74, R151, R5.reuse, R74 ;  /* 0x00000005974a4223 */ /* 0x080fe2000001004a */
[----:B------:R-:W-:Y:S01]  /*5600*/  @P4 FMUL.FTZ R5, R198, R5 ;  /* 0x00000005c6054220 */ /* 0x000fe20000410000 */
[----:B------:R-:W-:Y:S01]  /*5610*/  @P4 F2FP.BF16.F32.PACK_AB R3, RZ, R3 ;  /* 0x00000003ff03423e */ /* 0x000fe200000010ff */
[-C--:B------:R-:W-:Y:S01]  /*5620*/  @P4 FFMA.FTZ R75, R6, R154.reuse, R75 ;  /* 0x0000009a064b4223 */ /* 0x080fe2000001004b */
[----:B------:R-:W-:Y:S01]  /*5630*/  @P4 FMUL.FTZ R154, R197, R154 ;  /* 0x0000009ac59a4220 */ /* 0x000fe20000410000 */
[----:B------:R-:W-:-:S02]  /*5640*/  @P4 PRMT R186, R4, 0x7610, R186 ;  /* 0x0000761004ba4816 */ /* 0x000fc400000000ba */
[----:B------:R-:W-:Y:S02]  /*5650*/  @P4 F2FP.BF16.F32.PACK_AB R5, RZ, R5 ;  /* 0x00000005ff05423e */ /* 0x000fe400000010ff */
[----:B------:R-:W-:Y:S02]  /*5660*/  @P4 F2FP.BF16.F32.PACK_AB R154, RZ, R154 ;  /* 0x0000009aff9a423e */ /* 0x000fe400000010ff */
[----:B------:R-:W-:Y:S02]  /*5670*/  @P4 PRMT R185, R3, 0x7610, R185 ;  /* 0x0000761003b94816 */ /* 0x000fe400000000b9 */
[----:B------:R-:W-:Y:S02]  /*5680*/  @P4 PRMT R187, R5, 0x7610, R187 ;  /* 0x0000761005bb4816 */ /* 0x000fe400000000bb */
[----:B------:R-:W-:Y:S01]  /*5690*/  @P4 PRMT R188, R154, 0x7610, R188 ;  /* 0x000076109abc4816 */ /* 0x000fe200000000bc */
        /* <DEDUP_REMOVED lines=9> */
.L_x_5815:
[----:B------:R-:W-:Y:S05]  /*5730*/  BSYNC B0 ;  /* 0x0000000000007941 */ /* 0x000fea0003800000 */
.L_x_5814:
[----:B------:R-:W-:Y:S02]  /*5740*/  IADD3 R2, R2, UR12, RZ ;  /* 0x0000000c02027c10 */ /* 0x000fe4000fffe0ff */
[----:B------:R-:W-:Y:S02]  /*5750*/  SEL R180, RZ, 0x1, P5 ;  /* 0x00000001ffb47807 */ /* 0x000fe40002800000 */
[----:B------:R-:W-:-:S13]  /*5760*/  ISETP.GE.AND P0, PT, R2, UR13, PT ;  /* 0x0000000d02007c0c */ /* 0x000fda000bf06270 */
[----:B------:R-:W-:Y:S05]  /*5770*/  @!P0 BRA `(.L_x_5816) ;  /* 0xffffffb400688947 */ /* 0x000fea000383ffff */
.L_x_5729:
[----:B0-----:R-:W0:Y:S01]  /*5780*/  S2R R148, SR_TID.X ;  /* 0x0000000000947919 */ /* 0x001e220000002100 */
        /* <DEDUP_REMOVED lines=34> */
.L_x_5733:
[----:B------:R-:W-:Y:S01]  /*59b0*/  HFMA2.MMA R150, -RZ, RZ, 0, 9.5367431640625e-07 ;  /* 0x00000010ff967435 */ /* 0x000fe200000001ff */
[----:B------:R-:W-:Y:S01]  /*59c0*/  IMAD.MOV.U32 R151, RZ, RZ, R239 ;  /* 0x000000ffff977224 */ /* 0x000fe200078e00ef */
[----:B------:R-:W-:Y:S01]  /*59d0*/  MOV R149, 0x1f ;  /* 0x0000001f00957802 */ /* 0x000fe20000000f00 */
[----:B------:R-:W-:-:S08]  /*59e0*/  IMAD.MOV.U32 R148, RZ, RZ, -0x1 ;  /* 0xffffffffff947424 */ /* 0x000fd000078e00ff */
[----:B-----5:R-:W-:Y:S05]  /*59f0*/  WARPSYNC.COLLECTIVE R148, `(.L_x_5817) ;  /* 0x0000000094087348 */ /* 0x020fea0003c00000 */
[----:B------:R0:W1:Y:S02]  /*5a00*/  SHFL.DOWN P1, R155, R151, R150, R149 ;  /* 0x08000096979b7389 */ /* 0x0000640000020095 */
[----:B01---5:R-:W-:Y:S01]  /*5a10*/  ENDCOLLECTIVE ;  /* 0x000000000000791b */ /* 0x023fe20003800000 */
.L_x_5817:
[----:B------:R-:W-:Y:S01]  /*5a20*/  MOV R151, R238 ;  /* 0x000000ee00977202 */ /* 0x000fe20000000f00 */
[----:B------:R-:W-:-:S07]  /*5a30*/  FADD.FTZ R239, R155, R239 ;  /* 0x000000ef9bef7221 */ /* 0x000fce0000010000 */
[----:B------:R-:W-:Y:S05]  /*5a40*/  WARPSYNC.COLLECTIVE R148, `(.L_x_5818) ;  /* 0x0000000094087348 */ /* 0x000fea0003c00000 */
[----:B------:R0:W1:Y:S02]  /*5a50*/  SHFL.DOWN P1, R155, R151, R150, R149 ;  /* 0x08000096979b7389 */ /* 0x0000640000020095 */
[----:B01----:R-:W-:Y:S01]  /*5a60*/  ENDCOLLECTIVE ;  /* 0x000000000000791b */ /* 0x003fe20003800000 */
.L_x_5818:
[----:B------:R-:W-:Y:S01]  /*5a70*/  MOV R151, R239 ;  /* 0x000000ef00977202 */ /* 0x000fe20000000f00 */
[----:B------:R-:W-:Y:S02]  /*5a80*/  IMAD.MOV.U32 R150, RZ, RZ, 0x8 ;  /* 0x00000008ff967424 */ /* 0x000fe400078e00ff */
[----:B------:R-:W-:-:S07]  /*5a90*/  FADD.FTZ R238, R155, R238 ;  /* 0x000000ee9bee7221 */ /* 0x000fce0000010000 */
[----:B------:R-:W-:Y:S05]  /*5aa0*/  WARPSYNC.COLLECTIVE R148, `(.L_x_5819) ;  /* 0x0000000094087348 */ /* 0x000fea0003c00000 */
[----:B------:R0:W1:Y:S02]  /*5ab0*/  SHFL.DOWN P1, R155, R151, R150, R149 ;  /* 0x08000096979b7389 */ /* 0x0000640000020095 */
[----:B01----:R-:W-:Y:S01]  /*5ac0*/  ENDCOLLECTIVE ;  /* 0x000000000000791b */ /* 0x003fe20003800000 */
.L_x_5819:
[----:B------:R-:W-:Y:S01]  /*5ad0*/  MOV R151, R238 ;  /* 0x000000ee00977202 */ /* 0x000fe20000000f00 */
[----:B------:R-:W-:-:S07]  /*5ae0*/  FADD.FTZ R239, R239, R155 ;  /* 0x0000009befef7221 */ /* 0x000fce0000010000 */
[----:B------:R-:W-:Y:S05]  /*5af0*/  WARPSYNC.COLLECTIVE R148, `(.L_x_5820) ;  /* 0x0000000094087348 */ /* 0x000fea0003c00000 */
[----:B------:R0:W1:Y:S02]  /*5b00*/  SHFL.DOWN P1, R155, R151, R150, R149 ;  /* 0x08000096979b7389 */ /* 0x0000640000020095 */
[----:B01----:R-:W-:Y:S01]  /*5b10*/  ENDCOLLECTIVE ;  /* 0x000000000000791b */ /* 0x003fe20003800000 */
.L_x_5820:
[----:B------:R-:W-:Y:S01]  /*5b20*/  MOV R151, R239 ;  /* 0x000000ef00977202 */ /* 0x000fe20000000f00 */
[----:B------:R-:W-:Y:S02]  /*5b30*/  IMAD.MOV.U32 R150, RZ, RZ, 0x4 ;  /* 0x00000004ff967424 */ /* 0x000fe400078e00ff */
[----:B------:R-:W-:-:S07]  /*5b40*/  FADD.FTZ R238, R238, R155 ;  /* 0x0000009beeee7221 */ /* 0x000fce0000010000 */
[----:B------:R-:W-:Y:S05]  /*5b50*/  WARPSYNC.COLLECTIVE R148, `(.L_x_5821) ;  /* 0x0000000094087348 */ /* 0x000fea0003c00000 */
[----:B------:R0:W1:Y:S02]  /*5b60*/  SHFL.DOWN P1, R155, R151, R150, R149 ;  /* 0x08000096979b7389 */ /* 0x0000640000020095 */
[----:B01----:R-:W-:Y:S01]  /*5b70*/  ENDCOLLECTIVE ;  /* 0x000000000000791b */ /* 0x003fe20003800000 */
.L_x_5821:
[----:B------:R-:W-:Y:S02]  /*5b80*/  MOV R151, R238 ;  /* 0x000000ee00977202 */ /* 0x000fe40000000f00 */
[----:B------:R-:W-:-:S07]  /*5b90*/  MOV R154, R155 ;  /* 0x0000009b009a7202 */ /* 0x000fce0000000f00 */
[----:B------:R-:W-:Y:S05]  /*5ba0*/  WARPSYNC.COLLECTIVE R148, `(.L_x_5822) ;  /* 0x0000000094087348 */ /* 0x000fea0003c00000 */
[----:B------:R0:W1:Y:S02]  /*5bb0*/  SHFL.DOWN P1, R155, R151, R150, R149 ;  /* 0x08000096979b7389 */ /* 0x0000640000020095 */
[----:B01----:R-:W-:Y:S01]  /*5bc0*/  ENDCOLLECTIVE ;  /* 0x000000000000791b */ /* 0x003fe20003800000 */
.L_x_5822:
[----:B------:R-:W-:Y:S01]  /*5bd0*/  FADD.FTZ R154, R239, R154 ;  /* 0x0000009aef9a7221 */ /* 0x000fe20000010000 */
[----:B------:R-:W-:-:S04]  /*5be0*/  HFMA2.MMA R150, -RZ, RZ, 0, 1.1920928955078125e-07 ;  /* 0x00000002ff967435 */ /* 0x000fc800000001ff */
[----:B------:R-:W-:Y:S01]  /*5bf0*/  MOV R151, R154 ;  /* 0x0000009a00977202 */ /* 0x000fe20000000f00 */
[----:B------:R-:W-:-:S07]  /*5c00*/  IMAD.MOV.U32 R153, RZ, RZ, R155 ;  /* 0x000000ffff997224 */ /* 0x000fce00078e009b */
[----:B------:R-:W-:Y:S05]  /*5c10*/  WARPSYNC.COLLECTIVE R148, `(.L_x_5823) ;  /* 0x0000000094087348 */ /* 0x000fea0003c00000 */
[----:B------:R0:W1:Y:S02]  /*5c20*/  SHFL.DOWN P1, R155, R151, R150, R149 ;  /* 0x08000096979b7389 */ /* 0x0000640000020095 */
[----:B01----:R-:W-:Y:S01]  /*5c30*/  ENDCOLLECTIVE ;  /* 0x000000000000791b */ /* 0x003fe20003800000 */
.L_x_5823:
[----:B------:R-:W-:-:S04]  /*5c40*/  FADD.FTZ R153, R238, R153 ;  /* 0x00000099ee997221 */ /* 0x000fc80000010000 */
[----:B------:R-:W-:Y:S02]  /*5c50*/  IMAD.MOV.U32 R151, RZ, RZ, R153 ;  /* 0x000000ffff977224 */ /* 0x000fe400078e0099 */
[----:B------:R-:W-:-:S07]  /*5c60*/  FADD.FTZ R154, R154, R155 ;  /* 0x0000009b9a9a7221 */ /* 0x000fce0000010000 */
[----:B------:R-:W-:Y:S05]  /*5c70*/  WARPSYNC.COLLECTIVE R148, `(.L_x_5824) ;  /* 0x0000000094087348 */ /* 0x000fea0003c00000 */
[----:B------:R0:W1:Y:S02]  /*5c80*/  SHFL.DOWN P1, R155, R151, R150, R149 ;  /* 0x08000096979b7389 */ /* 0x0000640000020095 */
[----:B01----:R-:W-:Y:S01]  /*5c90*/  ENDCOLLECTIVE ;  /* 0x000000000000791b */ /* 0x003fe20003800000 */
.L_x_5824:
[----:B------:R-:W-:Y:S01]  /*5ca0*/  HFMA2.MMA R150, -RZ, RZ, 0, 5.9604644775390625e-08 ;  /* 0x00000001ff967435 */ /* 0x000fe200000001ff */
[----:B------:R-:W-:Y:S01]  /*5cb0*/  MOV R151, R154 ;  /* 0x0000009a00977202 */ /* 0x000fe20000000f00 */
[----:B------:R-:W-:-:S09]  /*5cc0*/  FADD.FTZ R153, R153, R155 ;  /* 0x0000009b99997221 */ /* 0x000fd20000010000 */
[----:B------:R-:W-:Y:S05]  /*5cd0*/  WARPSYNC.COLLECTIVE R148, `(.L_x_5825) ;  /* 0x0000000094087348 */ /* 0x000fea0003c00000 */
[----:B------:R0:W1:Y:S02]  /*5ce0*/  SHFL.DOWN P1, R155, R151, R150, R149 ;  /* 0x08000096979b7389 */ /* 0x0000640000020095 */
[----:B01----:R-:W-:Y:S01]  /*5cf0*/  ENDCOLLECTIVE ;  /* 0x000000000000791b */ /* 0x003fe20003800000 */
.L_x_5825:
[----:B------:R-:W-:Y:S01]  /*5d00*/  MOV R151, R153 ;  /* 0x0000009900977202 */ /* 0x000fe20000000f00 */
[----:B------:R-:W-:-:S07]  /*5d10*/  IMAD.MOV.U32 R180, RZ, RZ, R155 ;  /* 0x000000ffffb47224 */ /* 0x000fce00078e009b */
[----:B------:R-:W-:Y:S05]  /*5d20*/  WARPSYNC.COLLECTIVE R148, `(.L_x_5826) ;  /* 0x0000000094087348 */ /* 0x000fea0003c00000 */
[----:B------:R0:W1:Y:S02]  /*5d30*/  SHFL.DOWN P1, R155, R151, R150, R149 ;  /* 0x08000096979b7389 */ /* 0x0000640000020095 */
[----:B01----:R-:W-:Y:S01]  /*5d40*/  ENDCOLLECTIVE ;  /* 0x000000000000791b */ /* 0x003fe20003800000 */
.L_x_5826:
[----:B------:R-:W-:Y:S01]  /*5d50*/  MOV R149, R155 ;  /* 0x0000009b00957202 */ /* 0x000fe20000000f00 */
[----:B------:R-:W-:Y:S06]  /*5d60*/  BRA `(.L_x_5827) ;  /* 0xffffffc800287947 */ /* 0x000fec000383ffff */
.L_x_5828:
        /* <DEDUP_REMOVED lines=9> */
.L_x_15229:


//--------------------- .text._ZN10layer_norm13ln_bwd_kernelINS_13Kernel_traitsI13__nv_bfloat16S2_fS2_fjLj7168ELj1ELj1ELj8ELj8ENS_18Kernel_traits_baseILj7168ES2_S2_fS2_fjLj256EEEEELb1ELb0ELb0ELb0EEEvNS_9BwdParamsE --------------------------
	.section	.text._ZN10layer_norm13ln_bwd_kernelINS_13Kernel_traitsI13__nv_bfloat16S2_fS2_fjLj7168ELj1ELj1ELj8ELj8ENS_18Kernel_traits_baseILj7168ES2_S2_fS2_fjLj256EEEEELb1ELb0ELb0ELb0EEEvNS_9BwdParamsE,"ax",@progbits
	.align	128
        .global         _ZN10layer_norm13ln_bwd_kernelINS_13Kernel_traitsI13__nv_bfloat16S2_fS2_fjLj7168ELj1ELj1ELj8ELj8ENS_18Kernel_traits_baseILj7168ES2_S2_fS2_fjLj256EEEEELb1ELb0ELb0ELb0EEEvNS_9BwdParamsE
        .type           _ZN10layer_norm13ln_bwd_kernelINS_13Kernel_traitsI13__nv_bfloat16S2_fS2_fjLj7168ELj1ELj1ELj8ELj8ENS_18Kernel_traits_baseILj7168ES2_S2_fS2_fjLj256EEEEELb1ELb0ELb0ELb0EEEvNS_9BwdParamsE,@function
        .size           _ZN10layer_norm13ln_bwd_kernelINS_13Kernel_traitsI13__nv_bfloat16S2_fS2_fjLj7168ELj1ELj1ELj8ELj8ENS_18Kernel_traits_baseILj7168ES2_S2_fS2_fjLj256EEEEELb1ELb0ELb0ELb0EEEvNS_9BwdParamsE,(.L_x_15230 - _ZN10layer_norm13ln_bwd_kernelINS_13Kernel_traitsI13__nv_bfloat16S2_fS2_fjLj7168ELj1ELj1ELj8ELj8ENS_18Kernel_traits_baseILj7168ES2_S2_fS2_fjLj256EEEEELb1ELb0ELb0ELb0EEEvNS_9BwdParamsE)
        .other          _ZN10layer_norm13ln_bwd_kernelINS_13Kernel_traitsI13__nv_bfloat16S2_fS2_fjLj7168ELj1ELj1ELj8ELj8ENS_18Kernel_traits_baseILj7168ES2_S2_fS2_fjLj256EEEEELb1ELb0ELb0ELb0EEEvNS_9BwdParamsE,@"STO_CUDA_ENTRY STV_DEFAULT"
_ZN10layer_norm13ln_bwd_kernelINS_13Kernel_traitsI13__nv_bfloat16S2_fS2_fjLj7168ELj1ELj1ELj8ELj8ENS_18Kernel_traits_baseILj7168ES2_S2_fS2_fjLj256EEEEELb1ELb0ELb0ELb0EEEvNS_9BwdParamsE:
.text._ZN10layer_norm13ln_bwd_kernelINS_13Kernel_traitsI13__nv_bfloat16S2_fS2_fjLj7168ELj1ELj1ELj8ELj8ENS_18Kernel_traits_baseILj7168ES2_S2_fS2_fjLj256EEEEELb1ELb0ELb0ELb0EEEvNS_9BwdParamsE:
        /* <DEDUP_REMOVED lines=92> */
[----:B------:R-:W-:Y:S01]  /*05c0*/  SHF.R.U64 R26, R16, 0x10, R17 ;  /* 0x00000010101a7819 */ /* 0x000fe20000001211 */
[----:B------:R-:W-:Y:S01]  /*05d0*/  IMAD.MOV.U32 R3, RZ, RZ, R19 ;  /* 0x000000ffff037224 */ /* 0x000fe200078e0013 */
[----:B------:R-:W-:Y:S01]  /*05e0*/  MOV R35, R12 ;  /* 0x0000000c00237202 */ /* 0x000fe20000000f00 */
[----:B------:R-:W-:Y:S01]  /*05f0*/  HFMA2.MMA R136, -RZ, RZ, 0, 5.9604644775390625e-08 ;  /* 0x00000001ff887435 */ /* 0x000fe200000001ff */
[--C-:B------:R-:W-:Y:S02]  /*0600*/  SHF.R.U64 R34, R12, 0x10, R13.reuse ;  /* 0x000000100c227819 */ /* 0x100fe4000000120d */
[----:B------:R-:W-:Y:S02]  /*0610*/  MOV R33, R13 ;  /* 0x0000000d00217202 */ /* 0x000fe40000000f00 */
[----:B------:R-:W-:-:S02]  /*0620*/  SHF.R.U32.HI R32, RZ, 0x10, R13 ;  /* 0x00000010ff207819 */ /* 0x000fc4000001160d */
[----:B------:R-:W-:Y:S02]  /*0630*/  MOV R31, R14 ;  /* 0x0000000e001f7202 */ /* 0x000fe40000000f00 */
[--C-:B------:R-:W-:Y:S02]  /*0640*/  SHF.R.U64 R30, R14, 0x10, R15.reuse ;  /* 0x000000100e1e7819 */ /* 0x100fe4000000120f */
[----:B------:R-:W-:Y:S01]  /*0650*/  MOV R29, R15 ;  /* 0x0000000f001d7202 */ /* 0x000fe20000000f00 */
[----:B------:R-:W-:Y:S01]  /*0660*/  IMAD.U32 R31, R31, 0x10000, RZ ;  /* 0x000100001f1f7824 */ /* 0x000fe200078e00ff */
[----:B------:R-:W-:Y:S02]  /*0670*/  SHF.R.U32.HI R28, RZ, 0x10, R15 ;  /* 0x00000010ff1c7819 */ /* 0x000fe4000001160f */
[----:B------:R-:W-:Y:S02]  /*0680*/  MOV R0, R17 ;  /* 0x0000001100007202 */ /* 0x000fe40000000f00 */
[----:B------:R-:W-:-:S02]  /*0690*/  SHF.R.U32.HI R5, RZ, 0x10, R17 ;  /* 0x00000010ff057819 */ /* 0x000fc40000011611 */
[----:B------:R-:W-:Y:S02]  /*06a0*/  MOV R23, R18 ;  /* 0x0000001200177202 */ /* 0x000fe40000000f00 */
[--C-:B------:R-:W-:Y:S02]  /*06b0*/  SHF.R.U64 R22, R18, 0x10, R19.reuse ;  /* 0x0000001012167819 */ /* 0x100fe40000001213 */
[----:B------:R-:W-:Y:S02]  /*06c0*/  SHF.R.U32.HI R4, RZ, 0x10, R19 ;  /* 0x00000010ff047819 */ /* 0x000fe40000011613 */
[----:B------:R-:W-:Y:S02]  /*06d0*/  SHF.R.U32.HI R16, RZ, 0x10, R21 ;  /* 0x00000010ff107819 */ /* 0x000fe40000011615 */
[----:B------:R-:W-:Y:S02]  /*06e0*/  MOV R39, R6 ;  /* 0x0000000600277202 */ /* 0x000fe40000000f00 */
[----:B------:R-:W-:Y:S01]  /*06f0*/  SHF.R.U64 R38, R6, 0x10, R7 ;  /* 0x0000001006267819 */ /* 0x000fe20000001207 */
[----:B------:R-:W-:Y:S01]  /*0700*/  IMAD.U32 R16, R16, 0x10000, RZ ;  /* 0x0001000010107824 */ /* 0x000fe200078e00ff */
[----:B------:R-:W-:-:S02]  /*0710*/  MOV R37, R7 ;  /* 0x0000000700257202 */ /* 0x000fc40000000f00 */
[----:B------:R-:W-:Y:S02]  /*0720*/  SHF.R.U32.HI R36, RZ, 0x10, R7 ;  /* 0x00000010ff247819 */ /* 0x000fe40000011607 */
[----:B------:R-:W-:Y:S02]  /*0730*/  MOV R19, R20 ;  /* 0x0000001400137202 */ /* 0x000fe40000000f00 */
[----:B------:R-:W-:Y:S02]  /*0740*/  SHF.R.U64 R18, R20, 0x10, R21 ;  /* 0x0000001014127819 */ /* 0x000fe40000001215 */
[----:B------:R-:W-:Y:S02]  /*0750*/  MOV R17, R21 ;  /* 0x0000001500117202 */ /* 0x000fe40000000f00 */
[----:B------:R-:W-:Y:S02]  /*0760*/  MOV R15, R24 ;  /* 0x00000018000f7202 */ /* 0x000fe40000000f00 */
[----:B------:R-:W-:-:S02]  /*0770*/  SHF.R.U64 R14, R24, 0x10, R25 ;  /* 0x00000010180e7819 */ /* 0x000fc40000001219 */
[----:B------:R-:W-:Y:S02]  /*0780*/  MOV R13, R25 ;  /* 0x00000019000d7202 */ /* 0x000fe40000000f00 */
[----:B------:R-:W-:Y:S02]  /*0790*/  SHF.R.U32.HI R12, RZ, 0x10, R25 ;  /* 0x00000010ff0c7819 */ /* 0x000fe40000011619 */
[----:B------:R-:W-:Y:S02]  /*07a0*/  ISETP.NE.U32.AND P1, PT, RZ, UR6, PT ;  /* 0x00000006ff007c0c */ /* 0x000fe4000bf25070 */
[----:B------:R-:W-:Y:S02]  /*07b0*/  MOV R93, RZ ;  /* 0x000000ff005d7202 */ /* 0x000fe40000000f00 */
[----:B------:R-:W-:Y:S02]  /*07c0*/  ISETP.NE.AND.EX P1, PT, RZ, UR7, PT, P1 ;  /* 0x00000007ff007c0c */ /* 0x000fe4000bf25310 */
        /* <DEDUP_REMOVED lines=26> */
.L_x_5859:
[----:B01234-:R-:W0:Y:S01]  /*0970*/  @P1 LDC.64 R128, c[0x0][0x270] ;  /* 0x00009c00ff801b82 */ /* 0x01fe220000000a00 */
        /* <DEDUP_REMOVED lines=33> */
[----:B------:R0:W5:Y:S01]  /*0b90*/  @P0 LDG.E.128 R96, desc[UR4][R142.64] ;  /* 0x000000048e600981 */ /* 0x000162000c1e1d00 */
[----:B------:R-:W-:-:S03]  /*0ba0*/  LEA.HI.X R129, R147, UR11, RZ, 0x4, P6 ;  /* 0x0000000b93817c11 */ /* 0x000fc6000b0f24ff */
[----:B------:R-:W2:Y:S04]  /*0bb0*/  LDG.E.64 R132, desc[UR4][R132.64] ;  /* 0x0000000484847981 */ /* 0x000ea8000c1e1b00 */
[----:B------:R-:W0:Y:S01]  /*0bc0*/  LDG.E.128 R128, desc[UR4][R128.64] ;  /* 0x0000000480807981 */ /* 0x000e22000c1e1d00 */
[----:B------:R-:W-:-:S04]  /*0bd0*/  ISETP.NE.AND P0, PT, R144, RZ, PT ;  /* 0x000000ff9000720c */ /* 0x000fc80003f05270 */
[----:B-----5:R-:W-:Y:S02]  /*0be0*/  FSEL R140, R141, RZ, !P0 ;  /* 0x000000ff8d8c7208 */ /* 0x020fe40004000000 */
[----:B--2---:R-:W-:-:S03]  /*0bf0*/  MOV R3, R132 ;  /* 0x0000008400037202 */ /* 0x004fc60000000f00 */
[----:B0-----:R-:W-:Y:S01]  /*0c00*/  FADD.FTZ R143, -R140, R128 ;  /* 0x000000808c8f7221 */ /* 0x001fe20000010100 */
[----:B------:R-:W-:Y:S01]  /*0c10*/  SHF.R.U64 R152, R132, 0x10, R133 ;  /* 0x0000001084987819 */ /* 0x000fe20000001285 */
[----:B------:R-:W-:Y:S01]  /*0c20*/  FADD.FTZ R151, -R140, R129 ;  /* 0x000000818c977221 */ /* 0x000fe20000010100 */
[----:B------:R-:W-:Y:S01]  /*0c30*/  SHF.L.U32 R154, R3, 0x10, RZ ;  /* 0x00000010039a7819 */ /* 0x000fe200000006ff */
[----:B------:R-:W-:Y:S01]  /*0c40*/  FMUL.FTZ R3, R148, R143 ;  /* 0x0000008f94037220 */ /* 0x000fe20000410000 */
[----:B------:R-:W-:Y:S01]  /*0c50*/  SHF.L.U32 R128, R152, 0x10, RZ ;  /* 0x0000001098807819 */ /* 0x000fe200000006ff */
[----:B------:R-:W-:Y:S01]  /*0c60*/  FMUL.FTZ R152, R148, R151 ;  /* 0x0000009794987220 */ /* 0x000fe20000410000 */
[----:B------:R-:W-:Y:S01]  /*0c70*/  MOV R139, R133 ;  /* 0x00000085008b7202 */ /* 0x000fe20000000f00 */
[----:B------:R-:W-:Y:S01]  /*0c80*/  FADD.FTZ R64, R64, R154 ;  /* 0x0000009a40407221 */ /* 0x000fe20000010000 */
[-C--:B------:R-:W-:Y:S01]  /*0c90*/  FFMA.FTZ R92, R3, R154.reuse, R92 ;  /* 0x0000009a035c7223 */ /* 0x080fe2000001005c */
[----:B------:R-:W-:Y:S01]  /*0ca0*/  FMUL.FTZ R154, R39, R154 ;  /* 0x0000009a279a7220 */ /* 0x000fe20000410000 */
[----:B------:R-:W-:Y:S01]  /*0cb0*/  FADD.FTZ R65, R65, R128 ;  /* 0x0000008041417221 */ /* 0x000fe20000010000 */
[-C--:B------:R-:W-:Y:S01]  /*0cc0*/  FFMA.FTZ R93, R152, R128.reuse, R93 ;  /* 0x00000080985d7223 */ /* 0x080fe2000001005d */
[----:B------:R-:W-:Y:S01]  /*0cd0*/  FMUL.FTZ R151, R38, R128 ;  /* 0x0000008026977220 */ /* 0x000fe20000410000 */
[----:B------:R-:W-:Y:S01]  /*0ce0*/  SHF.R.U32.HI R142, RZ, 0x10, R133 ;  /* 0x00000010ff8e7819 */ /* 0x000fe20000011685 */
[----:B------:R-:W-:Y:S01]  /*0cf0*/  FADD.FTZ R128, RZ, R154 ;  /* 0x0000009aff807221 */ /* 0x000fe20000010000 */
[----:B------:R-:W-:Y:S01]  /*0d00*/  SHF.L.U32 R139, R139, 0x10, RZ ;  /* 0x000000108b8b7819 */ /* 0x000fe200000006ff */
[C---:B------:R-:W-:Y:S01]  /*0d10*/  FADD.FTZ R153, -R140.reuse, R130 ;  /* 0x000000828c997221 */ /* 0x040fe20000010100 */
[----:B------:R-:W-:Y:S01]  /*0d20*/  FFMA.FTZ R129, R3, R154, RZ ;  /* 0x0000009a03817223 */ /* 0x000fe200000100ff */
[----:B------:R-:W-:Y:S01]  /*0d30*/  FADD.FTZ R189, -R140, R131 ;  /* 0x000000838cbd7221 */ /* 0x000fe20000010100 */
        /* <DEDUP_REMOVED lines=13> */
[----:B------:R-:W-:-:S02]  /*0e10*/  VIADD R143, R147, 0x100 ;  /* 0x00000100938f7836 */ /* 0x000fc40000000000 */
[----:B------:R-:W-:Y:S01]  /*0e20*/  FADD.FTZ R139, R130, R155 ;  /* 0x0000009b828b7221 */ /* 0x000fe20000010000 */
[----:B------:R-:W-:-:S07]  /*0e30*/  FFMA.FTZ R140, R158, R155, R128 ;  /* 0x0000009b9e8c7223 */ /* 0x000fce0000010080 */
.L_x_5831:
[----:B------:R-:W-:Y:S05]  /*0e40*/  BSYNC B0 ;  /* 0x0000000000007941 */ /* 0x000fea0003800000 */
.L_x_5830:
        /* <DEDUP_REMOVED lines=9> */
[C---:B------:R-:W-:Y:S01]  /*0ee0*/  @P0 LEA R160, P6, R143.reuse, UR8, 0x4 ;  /* 0x000000088fa00c11 */ /* 0x040fe2000f8c20ff */
[----:B0-----:R-:W-:-:S03]  /*0ef0*/  IMAD.WIDE.U32 R132, R143, 0x8, R130 ;  /* 0x000000088f847825 */ /* 0x001fc600078e0082 */
[C---:B------:R-:W-:Y:S02]  /*0f00*/  @P0 LEA.HI.X R161, R143.reuse, UR9, RZ, 0x4, P6 ;  /* 0x000000098fa10c11 */ /* 0x040fe4000b0f24ff */
[C---:B------:R-:W-:Y:S01]  /*0f10*/  LEA R128, P6, R143.reuse, UR10, 0x4 ;  /* 0x0000000a8f807c11 */ /* 0x040fe2000f8c20ff */
[----:B------:R-:W2:Y:S03]  /*0f20*/  LDG.E.64 R132, desc[UR4][R132.64] ;  /* 0x0000000484847981 */ /* 0x000ea6000c1e1b00 */
[----:B------:R-:W-:Y:S01]  /*0f30*/  LEA.HI.X R129, R143, UR11, RZ, 0x4, P6 ;  /* 0x0000000b8f817c11 */ /* 0x000fe2000b0f24ff */
[----:B------:R0:W5:Y:S01]  /*0f40*/  @P0 LDG.E.128 R100, desc[UR4][R160.64] ;  /* 0x00000004a0640981 */ /* 0x000162000c1e1d00 */
[----:B------:R-:W-:-:S04]  /*0f50*/  ISETP.NE.AND P0, PT, R144, RZ, PT ;  /* 0x000000ff9000720c */ /* 0x000fc80003f05270 */
[----:B------:R-:W3:Y:S01]  /*0f60*/  LDG.E.128 R128, desc[UR4][R128.64] ;  /* 0x0000000480807981 */ /* 0x000ee2000c1e1d00 */
[----:B-----5:R-:W-:Y:S02]  /*0f70*/  FSEL R189, R141, RZ, !P0 ;  /* 0x000000ff8dbd7208 */ /* 0x020fe40004000000 */
[----:B------:R-:W-:Y:S02]  /*0f80*/  IADD3 R143, R143, 0x100, RZ ;  /* 0x000001008f8f7810 */ /* 0x000fe40007ffe0ff */
[----:B--2---:R-:W-:Y:S02]  /*0f90*/  MOV R142, R132 ;  /* 0x00000084008e7202 */ /* 0x004fe40000000f00 */
[--C-:B------:R-:W-:Y:S02]  /*0fa0*/  SHF.R.U64 R162, R132, 0x10, R133.reuse ;  /* 0x0000001084a27819 */ /* 0x100fe40000001285 */
[----:B0-----:R-:W-:Y:S02]  /*0fb0*/  SHF.R.U32.HI R160, RZ, 0x10, R133 ;  /* 0x00000010ffa07819 */ /* 0x001fe40000011685 */
[----:B------:R-:W-:Y:S01]  /*0fc0*/  SHF.L.U32 R142, R142, 0x10, RZ ;  /* 0x000000108e8e7819 */ /* 0x000fe200000006ff */
[C---:B---3--:R-:W-:Y:S01]  /*0fd0*/  FADD.FTZ R161, -R189.reuse, R129 ;  /* 0x00000081bda17221 */ /* 0x048fe20000010100 */
[----:B------:R-:W-:Y:S01]  /*0fe0*/  MOV R157, R133 ;  /* 0x00000085009d7202 */ /* 0x000fe20000000f00 */
[----:B------:R-:W-:Y:S01]  /*0ff0*/  FADD.FTZ R159, -R189, R128 ;  /* 0x00000080bd9f7221 */ /* 0x000fe20000010100 */
[----:B------:R-:W-:-:S02]  /*1000*/  SHF.L.U32 R128, R162, 0x10, RZ ;  /* 0x00000010a2807819 */ /* 0x000fc400000006ff */
[----:B------:R-:W-:Y:S01]  /*1010*/  SHF.L.U32 R132, R160, 0x10, RZ ;  /* 0x00000010a0847819 */ /* 0x000fe200000006ff */
[C---:B------:R-:W-:Y:S01]  /*1020*/  FMUL.FTZ R160, R148.reuse, R161 ;  /* 0x000000a194a07220 */ /* 0x040fe20000410000 */
[----:B------:R-:W-:Y:S01]  /*1030*/  FADD.FTZ R163, -R189, R130 ;  /* 0x00000082bda37221 */ /* 0x000fe20000010100 */
        /* <DEDUP_REMOVED lines=25> */
.L_x_5833:
[----:B------:R-:W-:Y:S05]  /*11d0*/  BSYNC B0 ;  /* 0x0000000000007941 */ /* 0x000fea0003800000 */
.L_x_5832:
        /* <DEDUP_REMOVED lines=55> */
.L_x_5835:
[----:B------:R-:W-:Y:S05]  /*1550*/  BSYNC B0 ;  /* 0x0000000000007941 */ /* 0x000fea0003800000 */
.L_x_5834:
        /* <DEDUP_REMOVED lines=18> */
[----:B------:R-:W-:Y:S01]  /*1680*/  IADD3 R143, R143, 0x100, RZ ;  /* 0x000001008f8f7810 */ /* 0x000fe20007ffe0ff */
[----:B--2---:R-:W-:Y:S01]  /*1690*/  IMAD.MOV.U32 R142, RZ, RZ, R132 ;  /* 0x000000ffff8e7224 */ /* 0x004fe200078e0084 */
[--C-:B------:R-:W-:Y:S02]  /*16a0*/  SHF.R.U64 R178, R132, 0x10, R133.reuse ;  /* 0x0000001084b27819 */ /* 0x100fe40000001285 */
[----:B0-----:R-:W-:Y:S02]  /*16b0*/  SHF.R.U32.HI R176, RZ, 0x10, R133 ;  /* 0x00000010ffb07819 */ /* 0x001fe40000011685 */
[----:B------:R-:W-:Y:S02]  /*16c0*/  SHF.L.U32 R142, R142, 0x10, RZ ;  /* 0x000000108e8e7819 */ /* 0x000fe400000006ff */
[----:B------:R-:W-:Y:S01]  /*16d0*/  MOV R173, R133 ;  /* 0x0000008500ad7202 */ /* 0x000fe20000000f00 */
[C---:B---3--:R-:W-:Y:S01]  /*16e0*/  FADD.FTZ R177, -R189.reuse, R129 ;  /* 0x00000081bdb17221 */ /* 0x048fe20000010100 */
        /* <DEDUP_REMOVED lines=30> */
.L_x_5837:
[----:B------:R-:W-:Y:S05]  /*18d0*/  BSYNC B0 ;  /* 0x0000000000007941 */ /* 0x000fea0003800000 */
.L_x_5836:
        /* <DEDUP_REMOVED lines=55> */
.L_x_5839:
[----:B------:R-:W-:Y:S05]  /*1c50*/  BSYNC B0 ;  /* 0x0000000000007941 */ /* 0x000fea0003800000 */
.L_x_5838:
        /* <DEDUP_REMOVED lines=24> */
[C---:B0-----:R-:W-:Y:S01]  /*1de0*/  FADD.FTZ R189, -R207.reuse, R128 ;  /* 0x00000080cfbd7221 */ /* 0x041fe20000010100 */
[----:B------:R-:W-:Y:S01]  /*1df0*/  SHF.L.U32 R128, R194, 0x10, RZ ;  /* 0x00000010c2807819 */ /* 0x000fe200000006ff */
[----:B------:R-:W-:Y:S01]  /*1e00*/  FADD.FTZ R195, -R207, R130 ;  /* 0x00000082cfc37221 */ /* 0x000fe20000010100 */
[C---:B------:R-:W-:Y:S01]  /*1e10*/  FMUL.FTZ R194, R148.reuse, R193 ;  /* 0x000000c194c27220 */ /* 0x040fe20000410000 */
[----:B------:R-:W-:Y:S01]  /*1e20*/  SHF.L.U32 R198, R191, 0x10, RZ ;  /* 0x00000010bfc67819 */ /* 0x000fe200000006ff */
[----:B------:R-:W-:Y:S01]  /*1e30*/  FMUL.FTZ R196, R19, R142 ;  /* 0x0000008e13c47220 */ /* 0x000fe20000410000 */
[----:B------:R-:W-:Y:S01]  /*1e40*/  FMUL.FTZ R191, R148, R189 ;  /* 0x000000bd94bf7220 */ /* 0x000fe20000410000 */
[----:B------:R-:W-:Y:S01]  /*1e50*/  FADD.FTZ R45, R45, R128 ;  /* 0x000000802d2d7221 */ /* 0x000fe20000010000 */
[-C--:B------:R-:W-:Y:S01]  /*1e60*/  FFMA.FTZ R73, R194, R128.reuse, R73 ;  /* 0x00000080c2497223 */ /* 0x080fe20000010049 */
[----:B------:R-:W-:Y:S01]  /*1e70*/  FMUL.FTZ R193, R18, R128 ;  /* 0x0000008012c17220 */ /* 0x000fe20000410000 */
[----:B------:R-:W-:Y:S01]  /*1e80*/  SHF.R.U32.HI R188, RZ, 0x10, R133 ;  /* 0x00000010ffbc7819 */ /* 0x000fe20000011685 */
[----:B------:R-:W-:Y:S01]  /*1e90*/  FMUL.FTZ R195, R148, R195 ;  /* 0x000000c394c37220 */ /* 0x000fe20000410000 */
[----:B------:R-:W-:Y:S01]  /*1ea0*/  FADD.FTZ R128, R139, R196 ;  /* 0x000000c48b807221 */ /* 0x000fe20000010000 */
[----:B------:R-:W-:Y:S01]  /*1eb0*/  FFMA.FTZ R129, R191, R196, R140 ;  /* 0x000000c4bf817223 */ /* 0x000fe2000001008c */
[----:B------:R-:W-:Y:S01]  /*1ec0*/  FADD.FTZ R207, -R207, R131 ;  /* 0x00000083cfcf7221 */ /* 0x000fe20000010100 */
        /* <DEDUP_REMOVED lines=16> */
.L_x_5841:
[----:B------:R-:W-:Y:S05]  /*1fd0*/  BSYNC B0 ;  /* 0x0000000000007941 */ /* 0x000fea0003800000 */
.L_x_5840:
        /* <DEDUP_REMOVED lines=13> */
[C---:B------:R-:W-:Y:S01]  /*20b0*/  LEA.HI.X R129, R143.reuse, UR11, RZ, 0x4, P6 ;  /* 0x0000000b8f817c11 */ /* 0x040fe2000b0f24ff */
[----:B------:R0:W5:Y:S01]  /*20c0*/  @P0 LDG.E.128 R120, desc[UR4][R188.64] ;  /* 0x00000004bc780981 */ /* 0x000162000c1e1d00 */
[----:B------:R-:W-:-:S04]  /*20d0*/  LEA R134, P0, R143, UR12, 0x2 ;  /* 0x0000000c8f867c11 */ /* 0x000fc8000f8010ff */
[----:B------:R-:W3:Y:S01]  /*20e0*/  LDG.E.128 R128, desc[UR4][R128.64] ;  /* 0x0000000480807981 */ /* 0x000ee2000c1e1d00 */
[----:B------:R-:W-:-:S05]  /*20f0*/  LEA.HI.X R135, R143, UR13, RZ, 0x2, P0 ;  /* 0x0000000d8f877c11 */ /* 0x000fca00080f14ff */
[----:B------:R1:W5:Y:S01]  /*2100*/  LDG.E R0, desc[UR4][R134.64] ;  /* 0x0000000486007981 */ /* 0x000362000c1e1900 */
[----:B--2---:R-:W-:Y:S02]  /*2110*/  MOV R141, R132 ;  /* 0x00000084008d7202 */ /* 0x004fe40000000f00 */
[----:B------:R-:W-:Y:S02]  /*2120*/  SHF.R.U64 R201, R132, 0x10, R133 ;  /* 0x0000001084c97819 */ /* 0x000fe40000001285 */
[----:B------:R-:W-:Y:S01]  /*2130*/  SHF.L.U32 R141, R141, 0x10, RZ ;  /* 0x000000108d8d7819 */ /* 0x000fe200000006ff */
[C---:B---3--:R-:W-:Y:S01]  /*2140*/  FADD.FTZ R143, -R202.reuse, R129 ;  /* 0x00000081ca8f7221 */ /* 0x048fe20000010100 */
[C---:B------:R-:W-:Y:S01]  /*2150*/  FADD.FTZ R199, -R202.reuse, R128 ;  /* 0x00000080cac77221 */ /* 0x040fe20000010100 */
[C---:B------:R-:W-:Y:S01]  /*2160*/  FADD.FTZ R203, -R202.reuse, R130 ;  /* 0x00000082cacb7221 */ /* 0x040fe20000010100 */
[----:B0-----:R-:W-:Y:S01]  /*2170*/  FADD.FTZ R189, -R202, R131 ;  /* 0x00000083cabd7221 */ /* 0x001fe20000010100 */
[----:B------:R-:W-:Y:S01]  /*2180*/  SHF.L.U32 R201, R201, 0x10, RZ ;  /* 0x00000010c9c97819 */ /* 0x000fe200000006ff */
[C---:B------:R-:W-:Y:S01]  /*2190*/  FMUL.FTZ R202, R148.reuse, R143 ;  /* 0x0000008f94ca7220 */ /* 0x040fe20000410000 */
[----:B------:R-:W-:Y:S01]  /*21a0*/  MOV R142, R133 ;  /* 0x00000085008e7202 */ /* 0x000fe20000000f00 */
[----:B------:R-:W-:Y:S01]  /*21b0*/  FMUL.FTZ R204, R15, R141 ;  /* 0x0000008d0fcc7220 */ /* 0x000fe20000410000 */
[----:B------:R-:W-:Y:S01]  /*21c0*/  FMUL.FTZ R199, R148, R199 ;  /* 0x000000c794c77220 */ /* 0x000fe20000410000 */
[----:B------:R-:W-:Y:S01]  /*21d0*/  FADD.FTZ R41, R41, R201 ;  /* 0x000000c929297221 */ /* 0x000fe20000010000 */
[-C--:B------:R-:W-:Y:S01]  /*21e0*/  FFMA.FTZ R69, R202, R201.reuse, R69 ;  /* 0x000000c9ca457223 */ /* 0x080fe20000010045 */
[----:B------:R-:W-:Y:S01]  /*21f0*/  SHF.R.U32.HI R188, RZ, 0x10, R133 ;  /* 0x00000010ffbc7819 */ /* 0x000fe20000011685 */
        /* <DEDUP_REMOVED lines=20> */
[----:B-1----:R-:W-:-:S07]  /*2340*/  FFMA.FTZ R140, R208, R205, R128 ;  /* 0x000000cdd08c7223 */ /* 0x002fce0000010080 */
.L_x_5843:
[----:B------:R-:W-:Y:S05]  /*2350*/  BSYNC B0 ;  /* 0x0000000000007941 */ /* 0x000fea0003800000 */
.L_x_5842:
        /* <DEDUP_REMOVED lines=27> */
.L_x_5870:
        /* <DEDUP_REMOVED lines=60> */
[----:B------:R-:W-:-:S04]  /*28d0*/  ISETP.NE.U32.AND P6, PT, RZ, UR16, PT ;  /* 0x00000010ff007c0c */ /* 0x000fc8000bfc5070 */
[----:B------:R-:W-:-:S04]  /*28e0*/  ISETP.NE.AND.EX P6, PT, RZ, UR17, PT, P6 ;  /* 0x00000011ff007c0c */ /* 0x000fc8000bfc5360 */
[C---:B------:R-:W-:Y:S01]  /*28f0*/  SEL R124, R131.reuse, R124, P6 ;  /* 0x0000007c837c7207 */ /* 0x040fe20003000000 */
[----:B------:R-:W-:Y:S01]  /*2900*/  FMUL.FTZ R131, R131, R207 ;  /* 0x000000cf83837220 */ /* 0x000fe20000410000 */
[C---:B------:R-:W-:Y:S01]  /*2910*/  SEL R125, R130.reuse, R125, P6 ;  /* 0x0000007d827d7207 */ /* 0x040fe20003000000 */
[----:B------:R-:W-:Y:S01]  /*2920*/  FMUL.FTZ R130, R130, R207 ;  /* 0x000000cf82827220 */ /* 0x000fe20000410000 */
[----:B------:R-:W-:Y:S01]  /*2930*/  SEL R126, R137, R126, P6 ;  /* 0x0000007e897e7207 */ /* 0x000fe20003000000 */
[----:B------:R-:W-:Y:S01]  /*2940*/  FMUL.FTZ R131, R131, UR15 ;  /* 0x0000000f83837c20 */ /* 0x000fe20008410000 */
[----:B------:R-:W-:Y:S01]  /*2950*/  SEL R127, R136, R127, P6 ;  /* 0x0000007f887f7207 */ /* 0x000fe20003000000 */
[----:B------:R-:W-:Y:S01]  /*2960*/  FMUL.FTZ R130, R130, UR15 ;  /* 0x0000000f82827c20 */ /* 0x000fe20008410000 */
[-C--:B------:R-:W-:Y:S01]  /*2970*/  FMUL.FTZ R137, R137, R207.reuse ;  /* 0x000000cf89897220 */ /* 0x080fe20000410000 */
[----:B------:R-:W0:Y:S01]  /*2980*/  @P6 LDC.64 R128, c[0x0][0x308] ;  /* 0x0000c200ff806b82 */ /* 0x000e220000000a00 */
[----:B------:R-:W-:-:S02]  /*2990*/  FMUL.FTZ R136, R136, R207 ;  /* 0x000000cf88887220 */ /* 0x000fc40000410000 */
[----:B------:R-:W-:Y:S02]  /*29a0*/  FMUL.FTZ R137, R137, UR15 ;  /* 0x0000000f89897c20 */ /* 0x000fe40008410000 */
[----:B------:R-:W-:Y:S01]  /*29b0*/  FMUL.FTZ R136, R136, UR15 ;  /* 0x0000000f88887c20 */ /* 0x000fe20008410000 */
[----:B0-----:R-:W-:-:S05]  /*29c0*/  @P6 IMAD.WIDE.U32 R128, R147, 0x10, R128 ;  /* 0x0000001093806825 */ /* 0x001fca00078e0080 */
[----:B------:R0:W-:Y:S01]  /*29d0*/  @P6 STG.E.128 desc[UR4][R128.64], R124 ;  /* 0x0000007c80006986 */ /* 0x0001e2000c101d04 */
[----:B------:R-:W-:-:S04]  /*29e0*/  LOP3.LUT P6, RZ, R10, 0xff, RZ, 0xc0, !PT ;  /* 0x000000ff0aff7812 */ /* 0x000fc800078cc0ff */
[----:B------:R-:W-:Y:S02]  /*29f0*/  FSEL R134, R131, RZ, P6 ;  /* 0x000000ff83867208 */ /* 0x000fe40003000000 */
[----:B------:R-:W-:Y:S02]  /*2a00*/  LOP3.LUT P6, RZ, R10, 0xff00, RZ, 0xc0, !PT ;  /* 0x0000ff000aff7812 */ /* 0x000fe400078cc0ff */
[----:B------:R-:W-:Y:S02]  /*2a10*/  F2F.BF16.F32 R141, R134 ;  /* 0x00000086008d7304 */ /* 0x000fe40000202000 */
[----:B------:R-:W-:Y:S02]  /*2a20*/  FSEL R135, R130, RZ, P6 ;  /* 0x000000ff82877208 */ /* 0x000fe40003000000 */
[----:B------:R-:W-:-:S04]  /*2a30*/  LOP3.LUT P6, RZ, R10, 0xff0000, RZ, 0xc0, !PT ;  /* 0x00ff00000aff7812 */ /* 0x000fc800078cc0ff */
[----:B------:R-:W-:Y:S01]  /*2a40*/  FSEL R137, R137, RZ, P6 ;  /* 0x000000ff89897208 */ /* 0x000fe20003000000 */
[----:B0-----:R-:W0:Y:S01]  /*2a50*/  LDC.64 R128, c[0x0][0x2f8] ;  /* 0x0000be00ff807b82 */ /* 0x001e220000000a00 */
[----:B------:R-:W-:Y:S01]  /*2a60*/  LOP3.LUT P6, RZ, R10, 0xff000000, RZ, 0xc0, !PT ;  /* 0xff0000000aff7812 */ /* 0x000fe200078cc0ff */
[----:B------:R-:W1:Y:S03]  /*2a70*/  F2F.BF16.F32 R130, R135 ;  /* 0x0000008700827304 */ /* 0x000e660000202000 */
[----:B------:R-:W-:-:S05]  /*2a80*/  FSEL R136, R136, RZ, P6 ;  /* 0x000000ff88887208 */ /* 0x000fca0003000000 */
[----:B------:R-:W-:Y:S01]  /*2a90*/  F2F.BF16.F32 R137, R137 ;  /* 0x0000008900897304 */ /* 0x000fe20000202000 */
[----:B-1----:R-:W-:-:S07]  /*2aa0*/  IMAD.WIDE.U32 R130, R130, 0x10000, RZ ;  /* 0x0001000082827825 */ /* 0x002fce00078e00ff */
[----:B------:R-:W1:Y:S01]  /*2ab0*/  F2F.BF16.F32 R136, R136 ;  /* 0x0000008800887304 */ /* 0x000e620000202000 */
[----:B------:R-:W-:Y:S01]  /*2ac0*/  LOP3.LUT R130, R130, R141, RZ, 0xfc, !PT ;  /* 0x0000008d82827212 */ /* 0x000fe200078efcff */
[C---:B0-----:R-:W-:Y:S01]  /*2ad0*/  IMAD.WIDE.U32 R128, R147.reuse, 0x8, R128 ;  /* 0x0000000893807825 */ /* 0x041fe200078e0080 */
[----:B------:R-:W-:Y:S02]  /*2ae0*/  IADD3 R147, R147, 0x100, RZ ;  /* 0x0000010093937810 */ /* 0x000fe40007ffe0ff */
[----:B-1----:R-:W-:-:S04]  /*2af0*/  SHF.L.U32 R139, R136, 0x10, RZ ;  /* 0x00000010888b7819 */ /* 0x002fc800000006ff */
[----:B------:R-:W-:-:S05]  /*2b00*/  LOP3.LUT R131, R131, R139, R137, 0xfe, !PT ;  /* 0x0000008b83837212 */ /* 0x000fca00078efe89 */
[----:B------:R0:W-:Y:S02]  /*2b10*/  STG.E.64 desc[UR4][R128.64], R130 ;  /* 0x0000008280007986 */ /* 0x0001e4000c101b04 */
.L_x_5846:
[----:B------:R-:W-:Y:S05]  /*2b20*/  BSYNC B0 ;  /* 0x0000000000007941 */ /* 0x000fea0003800000 */
.L_x_5845:
[----:B------:R-:W-:Y:S01]  /*2b30*/  ISETP.NE.AND P6, PT, R9, RZ, PT ;  /* 0x000000ff0900720c */ /* 0x000fe20003fc5270 */
[----:B------:R-:W-:-:S12]  /*2b40*/  BSSY B0, `(.L_x_5847) ;  /* 0x000003b000007945 */ /* 0x000fd80003800000 */
[----:B------:R-:W-:Y:S05]  /*2b50*/  @!P6 BRA `(.L_x_5848) ;  /* 0x0000000000e4e947 */ /* 0x000fea0003800000 */
[----:B------:R-:W-:-:S04]  /*2b60*/  ISETP.NE.AND P6, PT, R144, RZ, PT ;  /* 0x000000ff9000720c */ /* 0x000fc80003fc5270 */
[----:B0-----:R-:W-:Y:S02]  /*2b70*/  FSEL R130, R132, RZ, !P6 ;  /* 0x000000ff84827208 */ /* 0x001fe40007000000 */
        /* <DEDUP_REMOVED lines=55> */
.L_x_5848:
[----:B------:R-:W-:Y:S05]  /*2ef0*/  BSYNC B0 ;  /* 0x0000000000007941 */ /* 0x000fea0003800000 */
.L_x_5847:
[----:B------:R-:W-:Y:S04]  /*2f00*/  BSSY B0, `(.L_x_5849) ;  /* 0x000003b000007945 */ /* 0x000fe80003800000 */
[----:B------:R-:W-:Y:S05]  /*2f10*/  @!P5 BRA `(.L_x_5850) ;  /* 0x0000000000e4d947 */ /* 0x000fea0003800000 */
[----:B------:R-:W-:-:S04]  /*2f20*/  ISETP.NE.AND P6, PT, R144, RZ, PT ;  /* 0x000000ff9000720c */ /* 0x000fc80003fc5270 */
[----:B01----:R-:W-:Y:S02]  /*2f30*/  FSEL R130, R132, RZ, !P6 ;  /* 0x000000ff84827208 */ /* 0x003fe40007000000 */
        /* <DEDUP_REMOVED lines=37> */
[C---:B------:R-:W-:Y:S02]  /*3190*/  LOP3.LUT P6, RZ, R7.reuse, 0xff00, RZ, 0xc0, !PT ;  /* 0x0000ff0007ff7812 */ /* 0x040fe400078cc0ff */
        /* <DEDUP_REMOVED lines=17> */
.L_x_5850:
[----:B------:R-:W-:Y:S05]  /*32b0*/  BSYNC B0 ;  /* 0x0000000000007941 */ /* 0x000fea0003800000 */
.L_x_5849:
[----:B------:R-:W-:Y:S04]  /*32c0*/  BSSY B0, `(.L_x_5851) ;  /* 0x000003b000007945 */ /* 0x000fe80003800000 */
[----:B------:R-:W-:Y:S05]  /*32d0*/  @!P4 BRA `(.L_x_5852) ;  /* 0x0000000000e4c947 */ /* 0x000fea0003800000 */
[----:B------:R-:W-:-:S04]  /*32e0*/  ISETP.NE.AND P6, PT, R144, RZ, PT ;  /* 0x000000ff9000720c */ /* 0x000fc80003fc5270 */
[----:B012---:R-:W-:Y:S02]  /*32f0*/  FSEL R130, R132, RZ, !P6 ;  /* 0x000000ff84827208 */ /* 0x007fe40007000000 */
        /* <DEDUP_REMOVED lines=40> */
[C---:B------:R-:W-:Y:S01]  /*3580*/  LOP3.LUT P6, RZ, R6.reuse, 0xff0000, RZ, 0xc0, !PT ;  /* 0x00ff000006ff7812 */ /* 0x040fe200078cc0ff */
[----:B------:R-:W1:Y:S03]  /*3590*/  LDC.64 R130, c[0x0][0x2f8] ;  /* 0x0000be00ff827b82 */ /* 0x000e660000000a00 */
[----:B------:R-:W-:Y:S01]  /*35a0*/  FSEL R137, R137, RZ, P6 ;  /* 0x000000ff89897208 */ /* 0x000fe20003000000 */
[----:B0-----:R-:W0:Y:S01]  /*35b0*/  F2F.BF16.F32 R128, R135 ;  /* 0x0000008700807304 */ /* 0x001e220000202000 */
[----:B------:R-:W-:-:S04]  /*35c0*/  LOP3.LUT P6, RZ, R6, 0xff000000, RZ, 0xc0, !PT ;  /* 0xff00000006ff7812 */ /* 0x000fc800078cc0ff */
[----:B------:R-:W-:-:S03]  /*35d0*/  FSEL R136, R136, RZ, P6 ;  /* 0x000000ff88887208 */ /* 0x000fc60003000000 */
[----:B------:R-:W-:Y:S01]  /*35e0*/  F2F.BF16.F32 R137, R137 ;  /* 0x0000008900897304 */ /* 0x000fe20000202000 */
[----:B0-----:R-:W-:-:S07]  /*35f0*/  IMAD.WIDE.U32 R128, R128, 0x10000, RZ ;  /* 0x0001000080807825 */ /* 0x001fce00078e00ff */
[----:B------:R-:W0:Y:S01]  /*3600*/  F2F.BF16.F32 R136, R136 ;  /* 0x0000008800887304 */ /* 0x000e220000202000 */
[----:B------:R-:W-:Y:S01]  /*3610*/  LOP3.LUT R128, R128, R141, RZ, 0xfc, !PT ;  /* 0x0000008d80807212 */ /* 0x000fe200078efcff */
[C---:B-1----:R-:W-:Y:S01]  /*3620*/  IMAD.WIDE.U32 R130, R147.reuse, 0x8, R130 ;  /* 0x0000000893827825 */ /* 0x042fe200078e0082 */
[----:B------:R-:W-:Y:S02]  /*3630*/  IADD3 R147, R147, 0x100, RZ ;  /* 0x0000010093937810 */ /* 0x000fe40007ffe0ff */
[----:B0-----:R-:W-:-:S04]  /*3640*/  SHF.L.U32 R139, R136, 0x10, RZ ;  /* 0x00000010888b7819 */ /* 0x001fc800000006ff */
[----:B------:R-:W-:-:S05]  /*3650*/  LOP3.LUT R129, R129, R139, R137, 0xfe, !PT ;  /* 0x0000008b81817212 */ /* 0x000fca00078efe89 */
[----:B------:R3:W-:Y:S02]  /*3660*/  STG.E.64 desc[UR4][R130.64], R128 ;  /* 0x0000008082007986 */ /* 0x0007e4000c101b04 */
.L_x_5852:
[----:B------:R-:W-:Y:S05]  /*3670*/  BSYNC B0 ;  /* 0x0000000000007941 */ /* 0x000fea0003800000 */
.L_x_5851:
[----:B------:R-:W-:Y:S04]  /*3680*/  BSSY B0, `(.L_x_5853) ;  /* 0x000003b000007945 */ /* 0x000fe80003800000 */
[----:B------:R-:W-:Y:S05]  /*3690*/  @!P3 BRA `(.L_x_5854) ;  /* 0x0000000000e4b947 */ /* 0x000fea0003800000 */
[----:B------:R-:W-:-:S04]  /*36a0*/  ISETP.NE.AND P6, PT, R144, RZ, PT ;  /* 0x000000ff9000720c */ /* 0x000fc80003fc5270 */
[----:B0123--:R-:W-:Y:S02]  /*36b0*/  FSEL R130, R132, RZ, !P6 ;  /* 0x000000ff84827208 */ /* 0x00ffe40007000000 */
        /* <DEDUP_REMOVED lines=40> */
[----:B------:R-:W-:Y:S01]  /*3940*/  LOP3.LUT P6, RZ, R5, 0xff0000, RZ, 0xc0, !PT ;  /* 0x00ff000005ff7812 */ /* 0x000fe200078cc0ff */
        /* <DEDUP_REMOVED lines=14> */
.L_x_5854:
[----:B------:R-:W-:Y:S05]  /*3a30*/  BSYNC B0 ;  /* 0x0000000000007941 */ /* 0x000fea0003800000 */
.L_x_5853:
[----:B------:R-:W-:Y:S04]  /*3a40*/  BSSY B0, `(.L_x_5855) ;  /* 0x000003b000007945 */ /* 0x000fe80003800000 */
[----:B------:R-:W-:Y:S05]  /*3a50*/  @!P2 BRA `(.L_x_5856) ;  /* 0x0000000000e4a947 */ /* 0x000fea0003800000 */
[----:B------:R-:W-:-:S04]  /*3a60*/  ISETP.NE.AND P6, PT, R144, RZ, PT ;  /* 0x000000ff9000720c */ /* 0x000fc80003fc5270 */
[----:B01234-:R-:W-:Y:S02]  /*3a70*/  FSEL R130, R132, RZ, !P6 ;  /* 0x000000ff84827208 */ /* 0x01ffe40007000000 */
        /* <DEDUP_REMOVED lines=55> */
.L_x_5856:
[----:B------:R-:W-:Y:S05]  /*3df0*/  BSYNC B0 ;  /* 0x0000000000007941 */ /* 0x000fea0003800000 */
.L_x_5855:
[----:B------:R-:W-:Y:S01]  /*3e00*/  ISETP.NE.AND P6, PT, R2, RZ, PT ;  /* 0x000000ff0200720c */ /* 0x000fe20003fc5270 */
[----:B------:R-:W-:-:S12]  /*3e10*/  BSSY B0, `(.L_x_5857) ;  /* 0x000003a000007945 */ /* 0x000fd80003800000 */
        /* <DEDUP_REMOVED lines=49> */
[----:B------:R-:W2:Y:S01]  /*4130*/  F2F.BF16.F32 R137, R148 ;  /* 0x0000009400897304 */ /* 0x000ea20000202000 */
[----:B-1----:R-:W-:-:S07]  /*4140*/  IMAD.WIDE.U32 R130, R130, 0x10000, RZ ;  /* 0x0001000082827825 */ /* 0x002fce00078e00ff */
[----:B------:R-:W1:Y:S01]  /*4150*/  F2F.BF16.F32 R135, R135 ;  /* 0x0000008700877304 */ /* 0x000e620000202000 */
[----:B------:R-:W-:Y:S01]  /*4160*/  LOP3.LUT R130, R130, R139, RZ, 0xfc, !PT ;  /* 0x0000008b82827212 */ /* 0x000fe200078efcff */
[----:B0-----:R-:W-:Y:S01]  /*4170*/  IMAD.WIDE.U32 R128, R147, 0x8, R128 ;  /* 0x0000000893807825 */ /* 0x001fe200078e0080 */
[----:B--2---:R-:W-:-:S04]  /*4180*/  SHF.L.U32 R137, R137, 0x10, RZ ;  /* 0x0000001089897819 */ /* 0x004fc800000006ff */
[----:B-1----:R-:W-:-:S05]  /*4190*/  LOP3.LUT R131, R131, R137, R135, 0xfe, !PT ;  /* 0x0000008983837212 */ /* 0x002fca00078efe87 */
[----:B------:R0:W-:Y:S02]  /*41a0*/  STG.E.64 desc[UR4][R128.64], R130 ;  /* 0x0000008280007986 */ /* 0x0001e4000c101b04 */
.L_x_5858:
[----:B------:R-:W-:Y:S05]  /*41b0*/  BSYNC B0 ;  /* 0x0000000000007941 */ /* 0x000fea0003800000 */
.L_x_5857:
[----:B------:R-:W-:Y:S02]  /*41c0*/  IADD3 R145, R145, UR18, RZ ;  /* 0x0000001291917c10 */ /* 0x000fe4000fffe0ff */
[----:B------:R-:W-:Y:S02]  /*41d0*/  SEL R136, RZ, 0x1, P0 ;  /* 0x00000001ff887807 */ /* 0x000fe40000000000 */
[----:B------:R-:W-:-:S13]  /*41e0*/  ISETP.GE.AND P0, PT, R145, UR19, PT ;  /* 0x0000001391007c0c */ /* 0x000fda000bf06270 */
[----:B------:R-:W-:Y:S05]  /*41f0*/  @!P0 BRA `(.L_x_5859) ;  /* 0xffffffc400dc8947 */ /* 0x000fea000383ffff */
.L_x_5829:
        /* <DEDUP_REMOVED lines=58> */
.L_x_5844:
[----:B------:R-:W-:Y:S02]  /*45a0*/  MOV R142, R139 ;  /* 0x0000008b008e7202 */ /* 0x000fe40000000f00 */
[----:B------:R-:W-:Y:S02]  /*45b0*/  MOV R141, 0x10 ;  /* 0x00000010008d7802 */ /* 0x000fe40000000f00 */
[----:B------:R-:W-:Y:S02]  /*45c0*/  MOV R210, 0x1f ;  /* 0x0000001f00d27802 */ /* 0x000fe40000000f00 */
[----:B------:R-:W-:-:S07]  /*45d0*/  MOV R137, 0xffffffff ;  /* 0xffffffff00897802 */ /* 0x000fce0000000f00 */
[----:B------:R-:W-:Y:S05]  /*45e0*/  WARPSYNC.COLLECTIVE R137, `(.L_x_5860) ;  /* 0x0000000089087348 */ /* 0x000fea0003c00000 */
[----:B------:R0:W1:Y:S02]  /*45f0*/  SHFL.DOWN P6, R189, R142, R141, R210 ;  /* 0x0800008d8ebd7389 */ /* 0x00006400000c00d2 */
[----:B01----:R-:W-:Y:S01]  /*4600*/  ENDCOLLECTIVE ;  /* 0x000000000000791b */ /* 0x003fe20003800000 */
.L_x_5860:
[----:B------:R-:W-:Y:S02]  /*4610*/  MOV R142, R140 ;  /* 0x0000008c008e7202 */ /* 0x000fe40000000f00 */
[----:B------:R-:W-:-:S07]  /*4620*/  MOV R130, R189 ;  /* 0x000000bd00827202 */ /* 0x000fce0000000f00 */
[----:B------:R-:W-:Y:S05]  /*4630*/  WARPSYNC.COLLECTIVE R137, `(.L_x_5861) ;  /* 0x0000000089087348 */ /* 0x000fea0003c00000 */
[----:B------:R0:W1:Y:S02]  /*4640*/  SHFL.DOWN P6, R189, R142, R141, R210 ;  /* 0x0800008d8ebd7389 */ /* 0x00006400000c00d2 */
[----:B01----:R-:W-:Y:S01]  /*4650*/  ENDCOLLECTIVE ;  /* 0x000000000000791b */ /* 0x003fe20003800000 */
.L_x_5861:
[----:B------:R-:W-:-:S05]  /*4660*/  FADD.FTZ R130, R130, R139 ;  /* 0x0000008b82827221 */ /* 0x000fca0000010000 */
[----:B------:R-:W-:Y:S02]  /*4670*/  MOV R142, R130 ;  /* 0x00000082008e7202 */ /* 0x000fe40000000f00 */
[----:B------:R-:W-:Y:S02]  /*4680*/  MOV R141, 0x8 ;  /* 0x00000008008d7802 */ /* 0x000fe40000000f00 */
[----:B------:R-:W-:-:S07]  /*4690*/  MOV R129, R189 ;  /* 0x000000bd00817202 */ /* 0x000fce0000000f00 */
[----:B------:R-:W-:Y:S05]  /*46a0*/  WARPSYNC.COLLECTIVE R137, `(.L_x_5862) ;  /* 0x0000000089087348 */ /* 0x000fea0003c00000 */
[----:B------:R0:W1:Y:S02]  /*46b0*/  SHFL.DOWN P6, R189, R142, R141, R210 ;  /* 0x0800008d8ebd7389 */ /* 0x00006400000c00d2 */
[----:B01----:R-:W-:Y:S01]  /*46c0*/  ENDCOLLECTIVE ;  /* 0x000000000000791b */ /* 0x003fe20003800000 */
.L_x_5862:
[----:B------:R-:W-:-:S04]  /*46d0*/  FADD.FTZ R129, R129, R140 ;  /* 0x0000008c81817221 */ /* 0x000fc80000010000 */
[----:B------:R-:W-:Y:S01]  /*46e0*/  IMAD.MOV.U32 R142, RZ, RZ, R129 ;  /* 0x000000ffff8e7224 */ /* 0x000fe200078e0081 */
[----:B------:R-:W-:-:S07]  /*46f0*/  MOV R131, R189 ;  /* 0x000000bd00837202 */ /* 0x000fce0000000f00 */
[----:B------:R-:W-:Y:S05]  /*4700*/  WARPSYNC.COLLECTIVE R137, `(.L_x_5863) ;  /* 0x0000000089087348 */ /* 0x000fea0003c00000 */
[----:B------:R0:W1:Y:S02]  /*4710*/  SHFL.DOWN P6, R189, R142, R141, R210 ;  /* 0x0800008d8ebd7389 */ /* 0x00006400000c00d2 */
[----:B01----:R-:W-:Y:S01]  /*4720*/  ENDCOLLECTIVE ;  /* 0x000000000000791b */ /* 0x003fe20003800000 */
.L_x_5863:
[----:B------:R-:W-:-:S05]  /*4730*/  FADD.FTZ R131, R130, R131 ;  /* 0x0000008382837221 */ /* 0x000fca0000010000 */
[----:B------:R-:W-:Y:S02]  /*4740*/  MOV R142, R131 ;  /* 0x00000083008e7202 */ /* 0x000fe40000000f00 */
[----:B------:R-:W-:Y:S02]  /*4750*/  MOV R141, 0x4 ;  /* 0x00000004008d7802 */ /* 0x000fe40000000f00 */
[----:B------:R-:W-:-:S07]  /*4760*/  MOV R132, R189 ;  /* 0x000000bd00847202 */ /* 0x000fce0000000f00 */
[----:B------:R-:W-:Y:S05]  /*4770*/  WARPSYNC.COLLECTIVE R137, `(.L_x_5864) ;  /* 0x0000000089087348 */ /* 0x000fea0003c00000 */
[----:B------:R0:W1:Y:S02]  /*4780*/  SHFL.DOWN P6, R189, R142, R141, R210 ;  /* 0x0800008d8ebd7389 */ /* 0x00006400000c00d2 */
[----:B01----:R-:W-:Y:S01]  /*4790*/  ENDCOLLECTIVE ;  /* 0x000000000000791b */ /* 0x003fe20003800000 */
.L_x_5864:
[----:B------:R-:W-:-:S05]  /*47a0*/  FADD.FTZ R132, R129, R132 ;  /* 0x0000008481847221 */ /* 0x000fca0000010000 */
[----:B------:R-:W-:Y:S02]  /*47b0*/  MOV R142, R132 ;  /* 0x00000084008e7202 */ /* 0x000fe40000000f00 */
[----:B------:R-:W-:-:S07]  /*47c0*/  MOV R134, R189 ;  /* 0x000000bd00867202 */ /* 0x000fce0000000f00 */
[----:B------:R-:W-:Y:S05]  /*47d0*/  WARPSYNC.COLLECTIVE R137, `(.L_x_5865) ;  /* 0x0000000089087348 */ /* 0x000fea0003c00000 */
[----:B------:R0:W1:Y:S02]  /*47e0*/  SHFL.DOWN P6, R189, R142, R141, R210 ;  /* 0x0800008d8ebd7389 */ /* 0x00006400000c00d2 */
[----:B01----:R-:W-:Y:S01]  /*47f0*/  ENDCOLLECTIVE ;  /* 0x000000000000791b */ /* 0x003fe20003800000 */
.L_x_5865:
[----:B------:R-:W-:-:S05]  /*4800*/  FADD.FTZ R134, R131, R134 ;  /* 0x0000008683867221 */ /* 0x000fca0000010000 */
[----:B------:R-:W-:Y:S02]  /*4810*/  MOV R142, R134 ;  /* 0x00000086008e7202 */ /* 0x000fe40000000f00 */
[----:B------:R-:W-:Y:S02]  /*4820*/  MOV R141, 0x2 ;  /* 0x00000002008d7802 */ /* 0x000fe40000000f00 */
[----:B------:R-:W-:-:S07]  /*4830*/  MOV R133, R189 ;  /* 0x000000bd00857202 */ /* 0x000fce0000000f00 */
[----:B------:R-:W-:Y:S05]  /*4840*/  WARPSYNC.COLLECTIVE R137, `(.L_x_5866) ;  /* 0x0000000089087348 */ /* 0x000fea0003c00000 */
[----:B------:R0:W1:Y:S02]  /*4850*/  SHFL.DOWN P6, R189, R142, R141, R210 ;  /* 0x0800008d8ebd7389 */ /* 0x00006400000c00d2 */
[----:B01----:R-:W-:Y:S01]  /*4860*/  ENDCOLLECTIVE ;  /* 0x000000000000791b */ /* 0x003fe20003800000 */
.L_x_5866:
[----:B------:R-:W-:-:S05]  /*4870*/  FADD.FTZ R133, R132, R133 ;  /* 0x0000008584857221 */ /* 0x000fca0000010000 */
[----:B------:R-:W-:Y:S02]  /*4880*/  MOV R142, R133 ;  /* 0x00000085008e7202 */ /* 0x000fe40000000f00 */
[----:B------:R-:W-:-:S07]  /*4890*/  MOV R135, R189 ;  /* 0x000000bd00877202 */ /* 0x000fce0000000f00 */
[----:B------:R-:W-:Y:S05]  /*48a0*/  WARPSYNC.COLLECTIVE R137, `(.L_x_5867) ;  /* 0x0000000089087348 */ /* 0x000fea0003c00000 */
[----:B------:R0:W1:Y:S02]  /*48b0*/  SHFL.DOWN P6, R189, R142, R141, R210 ;  /* 0x0800008d8ebd7389 */ /* 0x00006400000c00d2 */
[----:B01----:R-:W-:Y:S01]  /*48c0*/  ENDCOLLECTIVE ;  /* 0x000000000000791b */ /* 0x003fe20003800000 */
.L_x_5867:
[----:B------:R-:W-:-:S05]  /*48d0*/  FADD.FTZ R135, R134, R135 ;  /* 0x0000008786877221 */ /* 0x000fca0000010000 */
[----:B------:R-:W-:Y:S02]  /*48e0*/  MOV R142, R135 ;  /* 0x00000087008e7202 */ /* 0x000fe40000000f00 */
[----:B------:R-:W-:Y:S02]  /*48f0*/  MOV R141, 0x1 ;  /* 0x00000001008d7802 */ /* 0x000fe40000000f00 */
[----:B------:R-:W-:-:S07]  /*4900*/  MOV R136, R189 ;  /* 0x000000bd00887202 */ /* 0x000fce0000000f00 */
[----:B------:R-:W-:Y:S05]  /*4910*/  WARPSYNC.COLLECTIVE R137, `(.L_x_5868) ;  /* 0x0000000089087348 */ /* 0x000fea0003c00000 */
[----:B------:R0:W1:Y:S02]  /*4920*/  SHFL.DOWN P6, R189, R142, R141, R210 ;  /* 0x0800008d8ebd7389 */ /* 0x00006400000c00d2 */
[----:B01----:R-:W-:Y:S01]  /*4930*/  ENDCOLLECTIVE ;  /* 0x000000000000791b */ /* 0x003fe20003800000 */
.L_x_5868:
[----:B------:R-:W-:-:S05]  /*4940*/  FADD.FTZ R136, R133, R136 ;  /* 0x0000008885887221 */ /* 0x000fca0000010000 */
[----:B------:R-:W-:Y:S02]  /*4950*/  MOV R142, R136 ;  /* 0x00000088008e7202 */ /* 0x000fe40000000f00 */
[----:B------:R-:W-:-:S07]  /*4960*/  MOV R188, R189 ;  /* 0x000000bd00bc7202 */ /* 0x000fce0000000f00 */
[----:B------:R-:W-:Y:S05]  /*4970*/  WARPSYNC.COLLECTIVE R137, `(.L_x_5869) ;  /* 0x0000000089087348 */ /* 0x000fea0003c00000 */
[----:B------:R0:W1:Y:S02]  /*4980*/  SHFL.DOWN P6, R189, R142, R141, R210 ;  /* 0x0800008d8ebd7389 */ /* 0x00006400000c00d2 */
[----:B01----:R-:W-:Y:S01]  /*4990*/  ENDCOLLECTIVE ;  /* 0x000000000000791b */ /* 0x003fe20003800000 */
.L_x_5869:
[----:B------:R-:W-:Y:S05]  /*49a0*/  BRA `(.L_x_5870) ;  /* 0xffffffd800d87947 */ /* 0x000fea000383ffff */
.L_x_5871:
        /* <DEDUP_REMOVED lines=13> */
.L_x_15230:


//--------------------- .text._ZN10layer_norm13ln_bwd_kernelINS_13Kernel_traitsI13__nv_bfloat16S2_fS2_fjLj7168ELj1ELj1ELj8ELj8ENS_18Kernel_traits_baseILj7168ES2_S2_fS2_fjLj256EEEEELb1ELb0ELb0ELb1EEEvNS_9BwdParamsE --------------------------
	.section	.text._ZN10layer_norm13ln_bwd_kernelINS_13Kernel_traitsI13__nv_bfloat16S2_fS2_fjLj7168ELj1ELj1ELj8ELj8ENS_18Kernel_traits_baseILj7168ES2_S2_fS2_fjLj256EEEEELb1ELb0ELb0ELb1EEEvNS_9BwdParamsE,"ax",@progbits
	.align	128
        .global         _ZN10layer_norm13ln_bwd_kernelINS_13Kernel_traitsI13__nv_bfloat16S2_fS2_fjLj7168ELj1ELj1ELj8ELj8ENS_18Kernel_traits_baseILj7168ES2_S2_fS2_fjLj256EEEEELb1ELb0ELb0ELb1EEEvNS_9BwdParamsE
        .type           _ZN10layer_norm13ln_bwd_kernelINS_13Kernel_traitsI13__nv_bfloat16S2_fS2_fjLj7168ELj1ELj1ELj8ELj8ENS_18Kernel_traits_baseILj7168ES2_S2_fS2_fjLj256EEEEELb1ELb0ELb0ELb1EEEvNS_9BwdParamsE,@function
        .size           _ZN10layer_norm13ln_bwd_kernelINS_13Kernel_traitsI13__nv_bfloat16S2_fS2_fjLj7168ELj1ELj1ELj8ELj8ENS_18Kernel_traits_baseILj7168ES2_S2_fS2_fjLj256EEEEELb1ELb0ELb0ELb1EEEvNS_9BwdParamsE,(.L_x_15231 - _ZN10layer_norm13ln_bwd_kernelINS_13Kernel_traitsI13__nv_bfloat16S2_fS2_fjLj7168ELj1ELj1ELj8ELj8ENS_18Kernel_traits_baseILj7168ES2_S2_fS2_fjLj256EEEEELb1ELb0ELb0ELb1EEEvNS_9BwdParamsE)
        .other          _ZN10layer_norm13ln_bwd_kernelINS_13Kernel_traitsI13__nv_bfloat16S2_fS2_fjLj7168ELj1ELj1ELj8ELj8ENS_18Kernel_traits_baseILj7168ES2_S2_fS2_fjLj256EEEEELb1ELb0ELb0ELb1EEEvNS_9BwdParamsE,@"STO_CUDA_ENTRY STV_DEFAULT"
_ZN10layer_norm13ln_bwd_kernelINS_13Kernel_traitsI13__nv_bfloat16S2_fS2_fjLj7168ELj1ELj1ELj8ELj8ENS_18Kernel_traits_baseILj7168ES2_S2_fS2_fjLj256EEEEELb1ELb0ELb0ELb1EEEvNS_9BwdParamsE:
.text._ZN10layer_norm13ln_bwd_kernelINS_13Kernel_traitsI13__nv_bfloat16S2_fS2_fjLj7168ELj1ELj1ELj8ELj8ENS_18Kernel_traits_baseILj7168ES2_S2_fS2_fjLj256EEEEELb1ELb0ELb0ELb1EEEvNS_9BwdParamsE:
        /* <DEDUP_REMOVED lines=43> */
.L_x_5872:
        /* <DEDUP_REMOVED lines=16> */
[----:B------:R-:W-:Y:S01]  /*03b0*/  CS2R R176, SRZ ;  /* 0x0000000000b07805 */ /* 0x000fe2000001ff00 */
[----:B------:R-:W-:Y:S01]  /*03c0*/  HFMA2.MMA R125, -RZ, RZ, 0, 0 ;  /* 0x00000000ff7d7435 */ /* 0x000fe200000001ff */
[----:B------:R-:W-:Y:S01]  /*03d0*/  ISETP.NE.AND.EX P1, PT, RZ, UR7, PT, P1 ;  /* 0x00000007ff007c0c */ /* 0x000fe2000bf25310 */
[----:B------:R-:W-:Y:S01]  /*03e0*/  HFMA2.MMA R110, -RZ, RZ, 0, 0 ;  /* 0x00000000ff6e7435 */ /* 0x000fe200000001ff */
        /* <DEDUP_REMOVED lines=12> */
[----:B------:R-:W-:-:S02]  /*04b0*/  MOV R190, RZ ;  /* 0x000000ff00be7202 */ /* 0x000fc40000000f00 */
        /* <DEDUP_REMOVED lines=12> */
[----:B------:R-:W-:Y:S02]  /*0580*/  MOV R198, UR6 ;  /* 0x0000000600c67c02 */ /* 0x000fe40008000f00 */
[C-C-:B--2---:R-:W-:Y:S02]  /*0590*/  SHF.R.U64 R111, R4.reuse, 0x10, R5.reuse ;  /* 0x00000010046f7819 */ /* 0x144fe40000001205 */
[----:B------:R-:W-:Y:S02]  /*05a0*/  SHF.L.U32 R3, R4, 0x10, RZ ;  /* 0x0000001004037819 */ /* 0x000fe400000006ff */
[----:B------:R-:W-:Y:S02]  /*05b0*/  SHF.R.U32.HI R112, RZ, 0x10, R5 ;  /* 0x00000010ff707819 */ /* 0x000fe40000011605 */
[----:B------:R-:W-:Y:S02]  /*05c0*/  SHF.L.U32 R4, R5, 0x10, RZ ;  /* 0x0000001005047819 */ /* 0x000fe400000006ff */
[----:B---3--:R-:W-:-:S02]  /*05d0*/  SHF.R.U64 R113, R8, 0x10, R9 ;  /* 0x0000001008717819 */ /* 0x008fc40000001209 */
[----:B------:R-:W-:Y:S02]  /*05e0*/  SHF.L.U32 R5, R8, 0x10, RZ ;  /* 0x0000001008057819 */ /* 0x000fe400000006ff */
[----:B------:R-:W-:Y:S02]  /*05f0*/  SHF.R.U32.HI R114, RZ, 0x10, R9 ;  /* 0x00000010ff727819 */ /* 0x000fe40000011609 */
[----:B0-----:R-:W-:Y:S02]  /*0600*/  SHF.L.U32 R6, R9, 0x10, RZ ;  /* 0x0000001009067819 */ /* 0x001fe400000006ff */
[C-C-:B----4-:R-:W-:Y:S02]  /*0610*/  SHF.R.U64 R115, R10.reuse, 0x10, R11.reuse ;  /* 0x000000100a737819 */ /* 0x150fe4000000120b */
[----:B------:R-:W-:Y:S02]  /*0620*/  SHF.L.U32 R7, R10, 0x10, RZ ;  /* 0x000000100a077819 */ /* 0x000fe400000006ff */
[----:B------:R-:W-:-:S02]  /*0630*/  SHF.R.U32.HI R116, RZ, 0x10, R11 ;  /* 0x00000010ff747819 */ /* 0x000fc4000001160b */
[--C-:B-----5:R-:W-:Y:S02]  /*0640*/  SHF.R.U64 R117, R12, 0x10, R13.reuse ;  /* 0x000000100c757819 */ /* 0x120fe4000000120d */
[----:B------:R-:W-:Y:S02]  /*0650*/  SHF.R.U32.HI R118, RZ, 0x10, R13 ;  /* 0x00000010ff767819 */ /* 0x000fe4000001160d */
[--C-:B------:R-:W-:Y:S02]  /*0660*/  SHF.R.U64 R119, R14, 0x10, R15.reuse ;  /* 0x000000100e777819 */ /* 0x100fe4000000120f */
[----:B------:R-:W-:Y:S02]  /*0670*/  SHF.R.U32.HI R120, RZ, 0x10, R15 ;  /* 0x00000010ff787819 */ /* 0x000fe4000001160f */
[--C-:B------:R-:W-:Y:S02]  /*0680*/  SHF.R.U64 R121, R16, 0x10, R17.reuse ;  /* 0x0000001010797819 */ /* 0x100fe40000001211 */
[----:B------:R-:W-:-:S02]  /*0690*/  SHF.R.U32.HI R122, RZ, 0x10, R17 ;  /* 0x00000010ff7a7819 */ /* 0x000fc40000011611 */
[--C-:B------:R-:W-:Y:S02]  /*06a0*/  SHF.R.U64 R123, R18, 0x10, R19.reuse ;  /* 0x00000010127b7819 */ /* 0x100fe40000001213 */
[----:B------:R-:W-:Y:S02]  /*06b0*/  SHF.R.U32.HI R124, RZ, 0x10, R19 ;  /* 0x00000010ff7c7819 */ /* 0x000fe40000011613 */
        /* <DEDUP_REMOVED lines=9> */
[----:B------:R-:W-:-:S02]  /*0750*/  CS2R R18, SRZ ;  /* 0x0000000000127805 */ /* 0x000fc4000001ff00 */
[----:B------:R-:W-:Y:S02]  /*0760*/  MOV R17, RZ ;  /* 0x000000ff00117202 */ /* 0x000fe40000000f00 */
        /* <DEDUP_REMOVED lines=13> */
[----:B------:R-:W-:-:S07]  /*0840*/  SHF.L.U32 R124, R124, 0x10, RZ ;  /* 0x000000107c7c7819 */ /* 0x000fce00000006ff */
.L_x_5875:
[----:B---3--:R-:W0:Y:S01]  /*0850*/  LDC.64 R88, c[0x0][0x250] ;  /* 0x00009400ff587b82 */ /* 0x008e220000000a00 */
[----:B------:R-:W-:Y:S01]  /*0860*/  IMAD R80, R2, UR8, RZ ;  /* 0x0000000802507c24 */ /* 0x000fe2000f8e02ff */
[----:B------:R-:W-:-:S04]  /*0870*/  SHF.R.S32.HI R82, RZ, 0x1f, R2 ;  /* 0x0000001fff527819 */ /* 0x000fc80000011402 */
[----:B------:R-:W-:Y:S02]  /*0880*/  SHF.R.S32.HI R81, RZ, 0x1f, R80 ;  /* 0x0000001fff517819 */ /* 0x000fe40000011450 */
[----:B------:R-:W1:Y:S02]  /*0890*/  @P1 LDC.64 R86, c[0x0][0x270] ;  /* 0x00009c00ff561b82 */ /* 0x000e640000000a00 */
[----:B------:R-:W-:Y:S02]  /*08a0*/  LEA.HI R81, R81, R80, RZ, 0x2 ;  /* 0x0000005051517211 */ /* 0x000fe400078f10ff */
[----:B------:R-:W-:-:S04]  /*08b0*/  LOP3.LUT R80, R0, 0xff, RZ, 0xc0, !PT ;  /* 0x000000ff00507812 */ /* 0x000fc800078ec0ff */
[----:B------:R-:W2:Y:S01]  /*08c0*/  LDC.64 R150, c[0x0][0x2b8] ;  /* 0x0000ae00ff967b82 */ /* 0x000ea20000000a00 */
[----:B------:R-:W-:-:S07]  /*08d0*/  LEA.HI.SX32 R203, R81, R80, 0x1e ;  /* 0x0000005051cb7211 */ /* 0x000fce00078ff2ff */
[----:B------:R-:W3:Y:S01]  /*08e0*/  LDC.64 R104, c[0x0][0x238] ;  /* 0x00008e00ff687b82 */ /* 0x000ee20000000a00 */
[----:B0-----:R-:W-:-:S07]  /*08f0*/  IMAD.WIDE R88, R2, 0x4, R88 ;  /* 0x0000000402587825 */ /* 0x001fce00078e0258 */
[----:B------:R-:W0:Y:S01]  /*0900*/  LDC.64 R136, c[0x0][0x258] ;  /* 0x00009600ff887b82 */ /* 0x000e220000000a00 */
[C---:B------:R-:W-:Y:S01]  /*0910*/  IADD3 R201, R203.reuse, 0x100, RZ ;  /* 0x00000100cbc97810 */ /* 0x040fe20007ffe0ff */
[----:B------:R4:W4:Y:S01]  /*0920*/  LDG.E R200, desc[UR4][R88.64] ;  /* 0x0000000458c87981 */ /* 0x000922000c1e1900 */
[C---:B------:R-:W-:Y:S02]  /*0930*/  IADD3 R191, R203.reuse, 0x400, RZ ;  /* 0x00000400cbbf7810 */ /* 0x040fe40007ffe0ff */
[----:B-1----:R-:W-:Y:S02]  /*0940*/  @P1 LEA R86, P0, R2, R86, 0x1 ;  /* 0x0000005602561211 */ /* 0x002fe400078008ff */
[C---:B------:R-:W-:Y:S01]  /*0950*/  IADD3 R197, R203.reuse, 0x200, RZ ;  /* 0x00000200cbc57810 */ /* 0x040fe20007ffe0ff */
[C---:B--2---:R-:W-:Y:S01]  /*0960*/  IMAD.WIDE.U32 R138, R203.reuse, 0x8, R150 ;  /* 0x00000008cb8a7825 */ /* 0x044fe200078e0096 */
[C---:B------:R-:W-:Y:S01]  /*0970*/  IADD3 R199, R203.reuse, 0x300, RZ ;  /* 0x00000300cbc77810 */ /* 0x040fe20007ffe0ff */
[----:B------:R-:W1:Y:S01]  /*0980*/  LDC.64 R152, c[0x0][0x240] ;  /* 0x00009000ff987b82 */ /* 0x000e620000000a00 */
[----:B------:R-:W-:-:S02]  /*0990*/  IADD3 R193, R203, 0x500, RZ ;  /* 0x00000500cbc17810 */ /* 0x000fc40007ffe0ff */
[----:B------:R-:W-:Y:S01]  /*09a0*/  IADD3 R195, R203, 0x600, RZ ;  /* 0x00000600cbc37810 */ /* 0x000fe20007ffe0ff */
[----:B------:R-:W-:Y:S01]  /*09b0*/  IMAD.WIDE.U32 R140, R201, 0x8, R150 ;  /* 0x00000008c98c7825 */ /* 0x000fe200078e0096 */
[----:B------:R-:W-:Y:S01]  /*09c0*/  @P1 LEA.HI.X R87, R2, R87, R82, 0x1, P0 ;  /* 0x0000005702571211 */ /* 0x000fe200000f0c52 */
[----:B------:R-:W2:Y:S02]  /*09d0*/  LDG.E.64 R138, desc[UR4][R138.64] ;  /* 0x000000048a8a7981 */ /* 0x000ea4000c1e1b00 */
[--C-:B---3--:R-:W-:Y:S02]  /*09e0*/  IMAD.WIDE.U32 R80, R203, 0x10, R104.reuse ;  /* 0x00000010cb507825 */ /* 0x108fe400078e0068 */
[----:B------:R-:W3:Y:S02]  /*09f0*/  @P1 LDG.E.U16 R196, desc[UR4][R86.64] ;  /* 0x0000000456c41981 */ /* 0x000ee4000c1e1500 */
[--C-:B------:R-:W-:Y:S02]  /*0a00*/  IMAD.WIDE.U32 R84, R201, 0x10, R104.reuse ;  /* 0x00000010c9547825 */ /* 0x100fe400078e0068 */
[----:B------:R-:W3:Y:S02]  /*0a10*/  LDG.E.128 R80, desc[UR4][R80.64] ;  /* 0x0000000450507981 */ /* 0x000ee4000c1e1d00 */
[----:B------:R-:W-:-:S02]  /*0a20*/  IMAD.WIDE.U32 R96, R191, 0x10, R104 ;  /* 0x00000010bf607825 */ /* 0x000fc400078e0068 */
[----:B------:R-:W3:Y:S02]  /*0a30*/  LDG.E.64 R140, desc[UR4][R140.64] ;  /* 0x000000048c8c7981 */ /* 0x000ee4000c1e1b00 */
[--C-:B------:R-:W-:Y:S02]  /*0a40*/  IMAD.WIDE.U32 R142, R197, 0x8, R150.reuse ;  /* 0x00000008c58e7825 */ /* 0x100fe400078e0096 */
[----:B------:R-:W3:Y:S02]  /*0a50*/  LDG.E.128 R84, desc[UR4][R84.64] ;  /* 0x0000000454547981 */ /* 0x000ee4000c1e1d00 */
[--C-:B------:R-:W-:Y:S02]  /*0a60*/  IMAD.WIDE.U32 R144, R199, 0x8, R150.reuse ;  /* 0x00000008c7907825 */ /* 0x100fe400078e0096 */
[----:B------:R-:W3:Y:S02]  /*0a70*/  LDG.E.128 R96, desc[UR4][R96.64] ;  /* 0x0000000460607981 */ /* 0x000ee4000c1e1d00 */
[----:B------:R-:W-:-:S02]  /*0a80*/  IMAD.WIDE.U32 R146, R191, 0x8, R150 ;  /* 0x00000008bf927825 */ /* 0x000fc400078e0096 */
[----:B------:R-:W3:Y:S02]  /*0a90*/  LDG.E.64 R144, desc[UR4][R144.64] ;  /* 0x0000000490907981 */ /* 0x000ee4000c1e1b00 */
[----:B------:R-:W-:Y:S02]  /*0aa0*/  IMAD.WIDE.U32 R148, R193, 0x8, R150 ;  /* 0x00000008c1947825 */ /* 0x000fe400078e0096 */
[----:B------:R-:W3:Y:S02]  /*0ab0*/  LDG.E.64 R146, desc[UR4][R146.64] ;  /* 0x0000000492927981 */ /* 0x000ee4000c1e1b00 */
[----:B------:R-:W-:Y:S02]  /*0ac0*/  IMAD.WIDE.U32 R92, R199, 0x10, R104 ;  /* 0x00000010c75c7825 */ /* 0x000fe400078e0068 */
[----:B------:R-:W3:Y:S02]  /*0ad0*/  LDG.E.64 R148, desc[UR4][R148.64] ;  /* 0x0000000494947981 */ /* 0x000ee4000c1e1b00 */
[----:B------:R-:W-:-:S02]  /*0ae0*/  IMAD.WIDE.U32 R150, R195, 0x8, R150 ;  /* 0x00000008c3967825 */ /* 0x000fc400078e0096 */
[----:B------:R-:W3:Y:S02]  /*0af0*/  LDG.E.128 R92, desc[UR4][R92.64] ;  /* 0x000000045c5c7981 */ /* 0x000ee4000c1e1d00 */
[----:B0-----:R-:W-:Y:S02]  /*0b00*/  IMAD.WIDE R166, R2, 0x4, R136 ;  /* 0x0000000402a67825 */ /* 0x001fe400078e0288 */
[----:B------:R-:W3:Y:S01]  /*0b10*/  LDG.E.64 R150, desc[UR4][R150.64] ;  /* 0x0000000496967981 */ /* 0x000ee2000c1e1b00 */
[----:B------:R-:W0:Y:S01]  /*0b20*/  LDC.64 R136, c[0x0][0x2c8] ;  /* 0x0000b200ff887b82 */ /* 0x000e220000000a00 */
[--C-:B------:R-:W-:Y:S02]  /*0b30*/  IMAD.WIDE.U32 R100, R193, 0x10, R104.reuse ;  /* 0x00000010c1647825 */ /* 0x100fe400078e0068 */
[----:B------:R1:W3:Y:S02]  /*0b40*/  LDG.E R192, desc[UR4][R166.64] ;  /* 0x00000004a6c07981 */ /* 0x0002e4000c1e1900 */
[----:B----4-:R-:W-:-:S02]  /*0b50*/  IMAD.WIDE.U32 R88, R197, 0x10, R104 ;  /* 0x00000010c5587825 */ /* 0x010fc400078e0068 */
[----:B------:R-:W4:Y:S02]  /*0b60*/  LDG.E.128 R100, desc[UR4][R100.64] ;  /* 0x0000000464647981 */ /* 0x000f24000c1e1d00 */
[----:B------:R-:W-:Y:S02]  /*0b70*/  IMAD.WIDE.U32 R104, R195, 0x10, R104 ;  /* 0x00000010c3687825 */ /* 0x000fe400078e0068 */
[----:B------:R-:W4:Y:S04]  /*0b80*/  LDG.E.128 R88, desc[UR4][R88.64] ;  /* 0x0000000458587981 */ /* 0x000f28000c1e1d00 */
[----:B------:R-:W4:Y:S04]  /*0b90*/  LDG.E.128 R104, desc[UR4][R104.64] ;  /* 0x0000000468687981 */ /* 0x000f28000c1e1d00 */
[----:B------:R-:W4:Y:S01]  /*0ba0*/  LDG.E.64 R142, desc[UR4][R142.64] ;  /* 0x000000048e8e7981 */ /* 0x000f22000c1e1b00 */
[----:B0-----:R-:W-:-:S04]  /*0bb0*/  ISETP.NE.U32.AND P0, PT, R136, RZ, PT ;  /* 0x000000ff8800720c */ /* 0x001fc80003f05070 */
[----:B------:R-:W-:-:S13]  /*0bc0*/  ISETP.NE.AND.EX P0, PT, R137, RZ, PT, P0 ;  /* 0x000000ff8900720c */ /* 0x000fda0003f05300 */
[----:B------:R-:W0:Y:S08]  /*0bd0*/  @P0 LDC.64 R154, c[0x0][0x2c8] ;  /* 0x0000b200ff9a0b82 */ /* 0x000e300000000a00 */
[----:B------:R-:W0:Y:S08]  /*0be0*/  @P0 LDC.64 R160, c[0x0][0x2c8] ;  /* 0x0000b200ffa00b82 */ /* 0x000e300000000a00 */
[----:B------:R-:W0:Y:S08]  /*0bf0*/  @P0 LDC.64 R156, c[0x0][0x2c8] ;  /* 0x0000b200ff9c0b82 */ /* 0x000e300000000a00 */
[----:B------:R-:W0:Y:S08]  /*0c00*/  @P0 LDC.64 R158, c[0x0][0x2c8] ;  /* 0x0000b200ff9e0b82 */ /* 0x000e300000000a00 */
[----:B------:R-:W0:Y:S08]  /*0c10*/  @P0 LDC.64 R164, c[0x0][0x2c8] ;  /* 0x0000b200ffa40b82 */ /* 0x000e300000000a00 */
[----:B------:R-:W0:Y:S01]  /*0c20*/  @P0 LDC.64 R162, c[0x0][0x2c8] ;  /* 0x0000b200ffa20b82 */ /* 0x000e220000000a00 */
[----:B------:R-:W-:Y:S01]  /*0c30*/  ISETP.NE.AND P4, PT, R198, RZ, PT ;  /* 0x000000ffc600720c */ /* 0x000fe20003f85270 */
[----:B-1----:R-:W-:-:S06]  /*0c40*/  IMAD.WIDE.U32 R170, R201, 0x4, R152 ;  /* 0x00000004c9aa7825 */ /* 0x002fcc00078e0098 */
[----:B------:R-:W1:Y:S01]  /*0c50*/  @P0 LDC.64 R166, c[0x0][0x2c8] ;  /* 0x0000b200ffa60b82 */ /* 0x000e620000000a00 */
[----:B------:R-:W-:Y:S01]  /*0c60*/  IMAD.WIDE.U32 R178, R193, 0x4, R152 ;  /* 0x00000004c1b27825 */ /* 0x000fe200078e0098 */
[----:B------:R-:W5:Y:S03]  /*0c70*/  LDG.E R170, desc[UR4][R170.64] ;  /* 0x00000004aaaa7981 */ /* 0x000f66000c1e1900 */
[C---:B0-----:R-:W-:Y:S02]  /*0c80*/  @P0 IMAD.WIDE.U32 R154, R203.reuse, 0x10, R154 ;  /* 0x00000010cb9a0825 */ /* 0x041fe400078e009a */
[----:B------:R-:W5:Y:S02]  /*0c90*/  LDG.E R178, desc[UR4][R178.64] ;  /* 0x00000004b2b27981 */ /* 0x000f64000c1e1900 */
[--C-:B------:R-:W-:Y:S02]  /*0ca0*/  IMAD.WIDE.U32 R168, R203, 0x4, R152.reuse ;  /* 0x00000004cba87825 */ /* 0x100fe400078e0098 */
[----:B------:R-:W5:Y:S02]  /*0cb0*/  @P0 LDG.E.128 R48, desc[UR4][R154.64] ;  /* 0x000000049a300981 */ /* 0x000f64000c1e1d00 */
[----:B------:R-:W-:-:S02]  /*0cc0*/  IMAD.WIDE.U32 R172, R197, 0x4, R152 ;  /* 0x00000004c5ac7825 */ /* 0x000fc400078e0098 */
[----:B------:R-:W5:Y:S02]  /*0cd0*/  LDG.E R168, desc[UR4][R168.64] ;  /* 0x00000004a8a87981 */ /* 0x000f64000c1e1900 */
[--C-:B------:R-:W-:Y:S02]  /*0ce0*/  IMAD.WIDE.U32 R174, R199, 0x4, R152.reuse ;  /* 0x00000004c7ae7825 */ /* 0x100fe400078e0098 */
[----:B------:R-:W5:Y:S02]  /*0cf0*/  LDG.E R172, desc[UR4][R172.64] ;  /* 0x00000004acac7981 */ /* 0x000f64000c1e1900 */
[----:B------:R-:W-:Y:S02]  /*0d00*/  IMAD.WIDE.U32 R180, R191, 0x4, R152 ;  /* 0x00000004bfb47825 */ /* 0x000fe400078e0098 */
[----:B------:R-:W5:Y:S02]  /*0d10*/  LDG.E R174, desc[UR4][R174.64] ;  /* 0x00000004aeae7981 */ /* 0x000f64000c1e1900 */
[----:B------:R-:W-:-:S02]  /*0d20*/  @P0 IMAD.WIDE.U32 R160, R199, 0x10, R160 ;  /* 0x00000010c7a00825 */ /* 0x000fc400078e00a0 */
[----:B------:R-:W5:Y:S02]  /*0d30*/  LDG.E R180, desc[UR4][R180.64] ;  /* 0x00000004b4b47981 */ /* 0x000f64000c1e1900 */
[----:B------:R-:W-:Y:S02]  /*0d40*/  IMAD.WIDE.U32 R152, R195, 0x4, R152 ;  /* 0x00000004c3987825 */ /* 0x000fe400078e0098 */
[----:B------:R-:W5:Y:S02]  /*0d50*/  @P0 LDG.E.128 R60, desc[UR4][R160.64] ;  /* 0x00000004a03c0981 */ /* 0x000f64000c1e1d00 */
[----:B------:R-:W-:Y:S02]  /*0d60*/  @P0 IMAD.WIDE.U32 R156, R201, 0x10, R156 ;  /* 0x00000010c99c0825 */ /* 0x000fe400078e009c */
[----:B------:R0:W5:Y:S02]  /*0d70*/  LDG.E R153, desc[UR4][R152.64] ;  /* 0x0000000498997981 */ /* 0x000164000c1e1900 */
[----:B------:R-:W-:-:S02]  /*0d80*/  @P0 IMAD.WIDE.U32 R158, R197, 0x10, R158 ;  /* 0x00000010c59e0825 */ /* 0x000fc400078e009e */
[----:B------:R3:W5:Y:S02]  /*0d90*/  @P0 LDG.E.128 R52, desc[UR4][R156.64] ;  /* 0x000000049c340981 */ /* 0x000764000c1e1d00 */
[----:B------:R-:W-:Y:S02]  /*0da0*/  @P0 IMAD.WIDE.U32 R164, R193, 0x10, R164 ;  /* 0x00000010c1a40825 */ /* 0x000fe400078e00a4 */
[----:B------:R3:W5:Y:S02]  /*0db0*/  @P0 LDG.E.128 R56, desc[UR4][R158.64] ;  /* 0x000000049e380981 */ /* 0x000764000c1e1d00 */
[----:B------:R-:W-:Y:S01]  /*0dc0*/  @P0 IMAD.WIDE.U32 R162, R191, 0x10, R162 ;  /* 0x00000010bfa20825 */ /* 0x000fe200078e00a2 */
[----:B0-----:R-:W-:Y:S01]  /*0dd0*/  MOV R152, 0x3f800000 ;  /* 0x3f80000000987802 */ /* 0x001fe20000000f00 */
[----:B------:R0:W5:Y:S02]  /*0de0*/  @P0 LDG.E.128 R68, desc[UR4][R164.64] ;  /* 0x00000004a4440981 */ /* 0x000164000c1e1d00 */
[----:B-1----:R-:W-:-:S02]  /*0df0*/  @P0 IMAD.WIDE.U32 R166, R195, 0x10, R166 ;  /* 0x00000010c3a60825 */ /* 0x002fc400078e00a6 */
[----:B------:R1:W5:Y:S04]  /*0e00*/  @P0 LDG.E.128 R64, desc[UR4][R162.64] ;  /* 0x00000004a2400981 */ /* 0x000368000c1e1d00 */
[----:B------:R1:W5:Y:S01]  /*0e10*/  @P0 LDG.E.128 R72, desc[UR4][R166.64] ;  /* 0x00000004a6480981 */ /* 0x000362000c1e1d00 */
[----:B------:R-:W-:Y:S02]  /*0e20*/  FSEL R202, R200, RZ, !P4 ;  /* 0x000000ffc8ca7208 */ /* 0x000fe40006000000 */
[----:B--2---:R-:W-:Y:S02]  /*0e30*/  MOV R154, R138 ;  /* 0x0000008a009a7202 */ /* 0x004fe40000000f00 */
[----:B------:R-:W-:Y:S02]  /*0e40*/  SHF.R.U64 R179, R138, 0x10, R139 ;  /* 0x000000108ab37819 */ /* 0x000fe4000000128b */
[----:B------:R-:W-:-:S02]  /*0e50*/  MOV R155, R139 ;  /* 0x0000008b009b7202 */ /* 0x000fc40000000f00 */
[----:B------:R-:W-:Y:S01]  /*0e60*/  SHF.R.U32.HI R171, RZ, 0x10, R139 ;  /* 0x00000010ffab7819 */ /* 0x000fe2000001168b */
[C---:B---3--:R-:W-:Y:S01]  /*0e70*/  FADD.FTZ R139, -R202.reuse, R80 ;  /* 0x00000050ca8b7221 */ /* 0x048fe20000010100 */
[C---:B------:R-:W-:Y:S01]  /*0e80*/  FADD.FTZ R161, -R202.reuse, R83 ;  /* 0x00000053caa17221 */ /* 0x040fe20000010100 */
[----:B------:R-:W-:Y:S01]  /*0e90*/  FADD.FTZ R157, -R202, R81 ;  /* 0x00000051ca9d7221 */ /* 0x000fe20000010100 */
[----:B------:R-:W-:Y:S02]  /*0ea0*/  SHF.L.U32 R154, R154, 0x10, RZ ;  /* 0x000000109a9a7819 */ /* 0x000fe400000006ff */
[--C-:B------:R-:W-:Y:S02]  /*0eb0*/  SHF.R.U64 R200, R140, 0x10, R141.reuse ;  /* 0x000000108cc87819 */ /* 0x100fe4000000128d */
[----:B------:R-:W-:Y:S02]  /*0ec0*/  MOV R156, R141 ;  /* 0x0000008d009c7202 */ /* 0x000fe40000000f00 */
[----:B------:R-:W-:Y:S01]  /*0ed0*/  SHF.R.U32.HI R158, RZ, 0x10, R141 ;  /* 0x00000010ff9e7819 */ /* 0x000fe2000001168d */
[----:B------:R-:W-:Y:S01]  /*0ee0*/  FADD.FTZ R141, -R202, R84 ;  /* 0x00000054ca8d7221 */ /* 0x000fe20000010100 */
[----:B------:R-:W-:Y:S01]  /*0ef0*/  @P1 SHF.L.U32 R152, R196, 0x10, RZ ;  /* 0x00000010c4981819 */ /* 0x000fe200000006ff */
[C---:B------:R-:W-:Y:S01]  /*0f00*/  FADD.FTZ R209, -R202.reuse, R96 ;  /* 0x00000060cad17221 */ /* 0x040fe20000010100 */
[----:B------:R-:W-:Y:S01]  /*0f10*/  SHF.L.U32 R84, R171, 0x10, RZ ;  /* 0x00000010ab547819 */ /* 0x000fe200000006ff */
[C---:B------:R-:W-:Y:S01]  /*0f20*/  FADD.FTZ R169, -R202.reuse, R87 ;  /* 0x00000057caa97221 */ /* 0x040fe20000010100 */
[----:B------:R-:W-:Y:S01]  /*0f30*/  MOV R138, R140 ;  /* 0x0000008c008a7202 */ /* 0x000fe20000000f00 */
[----:B------:R-:W-:Y:S01]  /*0f40*/  FADD.FTZ R159, -R202, R82 ;  /* 0x00000052ca9f7221 */ /* 0x000fe20000010100 */
[----:B------:R-:W-:Y:S01]  /*0f50*/  FADD.FTZ R130, R154, R130 ;  /* 0x000000829a827221 */ /* 0x000fe20000010000 */
[----:B0-----:R-:W-:Y:S01]  /*0f60*/  FMUL.FTZ R165, R3, R154 ;  /* 0x0000009a03a57220 */ /* 0x001fe20000410000 */
[----:B------:R-:W-:-:S02]  /*0f70*/  SHF.R.U64 R164, R146, 0x10, R147 ;  /* 0x0000001092a47819 */ /* 0x000fc40000001293 */
[----:B------:R-:W-:Y:S02]  /*0f80*/  SHF.R.U32.HI R208, RZ, 0x10, R147 ;  /* 0x00000010ffd07819 */ /* 0x000fe40000011693 */
[--C-:B------:R-:W-:Y:S02]  /*0f90*/  SHF.R.U64 R210, R148, 0x10, R149.reuse ;  /* 0x0000001094d27819 */ /* 0x100fe40000001295 */
[----:B------:R-:W-:Y:S02]  /*0fa0*/  MOV R160, R149 ;  /* 0x0000009500a07202 */ /* 0x000fe40000000f00 */
[----:B------:R-:W-:Y:S01]  /*0fb0*/  SHF.R.U32.HI R198, RZ, 0x10, R149 ;  /* 0x00000010ffc67819 */ /* 0x000fe20000011695 */
[----:B------:R-:W-:Y:S01]  /*0fc0*/  FADD.FTZ R205, -R202, R94 ;  /* 0x0000005ecacd7221 */ /* 0x000fe20000010100 */
[----:B------:R-:W-:Y:S02]  /*0fd0*/  MOV R94, R147 ;  /* 0x00000093005e7202 */ /* 0x000fe40000000f00 */
[----:B------:R-:W-:-:S02]  /*0fe0*/  MOV R196, R150 ;  /* 0x0000009600c47202 */ /* 0x000fc40000000f00 */
[----:B------:R-:W-:Y:S01]  /*0ff0*/  SHF.R.U64 R80, R150, 0x10, R151 ;  /* 0x0000001096507819 */ /* 0x000fe20000001297 */
[C---:B------:R-:W-:Y:S01]  /*1000*/  FMUL.FTZ R96, R192.reuse, R139 ;  /* 0x0000008bc0607220 */ /* 0x040fe20000410000 */
[C---:B------:R-:W-:Y:S01]  /*1010*/  FMUL.FTZ R149, R192.reuse, R161 ;  /* 0x000000a1c0957220 */ /* 0x040fe20000410000 */
[----:B------:R-:W-:Y:S01]  /*1020*/  SHF.L.U32 R150, R179, 0x10, RZ ;  /* 0x00000010b3967819 */ /* 0x000fe200000006ff */
[----:B------:R-:W-:Y:S01]  /*1030*/  FMUL.FTZ R147, R192, R157 ;  /* 0x0000009dc0937220 */ /* 0x000fe20000410000 */
[----:B----4-:R-:W-:Y:S01]  /*1040*/  FADD.FTZ R87, -R202, R100 ;  /* 0x00000064ca577221 */ /* 0x010fe20000010100 */
[----:B------:R-:W-:Y:S01]  /*1050*/  MOV R82, R151 ;  /* 0x0000009700527202 */ /* 0x000fe20000000f00 */
[----:B------:R-:W-:Y:S01]  /*1060*/  FFMA.FTZ R39, R96, R154, R39 ;  /* 0x0000009a60277223 */ /* 0x000fe20000010027 */
[C---:B-1----:R-:W-:Y:S01]  /*1070*/  FADD.FTZ R163, -R202.reuse, R86 ;  /* 0x00000056caa37221 */ /* 0x042fe20000010100 */
[C---:B------:R-:W-:Y:S01]  /*1080*/  FADD.FTZ R181, -R202.reuse, R91 ;  /* 0x0000005bcab57221 */ /* 0x040fe20000010100 */
[----:B------:R-:W-:Y:S01]  /*1090*/  FADD.FTZ R207, -R202, R95 ;  /* 0x0000005fcacf7221 */ /* 0x000fe20000010100 */
[----:B------:R-:W-:Y:S01]  /*10a0*/  FADD.FTZ R133, R84, R133 ;  /* 0x0000008554857221 */ /* 0x000fe20000010000 */
[-C--:B------:R-:W-:Y:S01]  /*10b0*/  FFMA.FTZ R38, R149, R84.reuse, R38 ;  /* 0x0000005495267223 */ /* 0x080fe20000010026 */
[----:B------:R-:W-:Y:S01]  /*10c0*/  FMUL.FTZ R154, R112, R84 ;  /* 0x00000054709a7220 */ /* 0x000fe20000410000 */
[----:B------:R-:W-:Y:S01]  /*10d0*/  SHF.R.U32.HI R83, RZ, 0x10, R151 ;  /* 0x00000010ff537819 */ /* 0x000fe20000011697 */
[----:B------:R-:W-:Y:S01]  /*10e0*/  FADD.FTZ R91, -R202, R106 ;  /* 0x0000006aca5b7221 */ /* 0x000fe20000010100 */
[----:B------:R-:W-:Y:S01]  /*10f0*/  SHF.L.U32 R84, R138, 0x10, RZ ;  /* 0x000000108a547819 */ /* 0x000fe200000006ff */
[----:B------:R-:W-:Y:S01]  /*1100*/  FADD.FTZ R151, -R202, R101 ;  /* 0x00000065ca977221 */ /* 0x000fe20000010100 */
[----:B------:R-:W-:Y:S01]  /*1110*/  SHF.L.U32 R95, R158, 0x10, RZ ;  /* 0x000000109e5f7819 */ /* 0x000fe200000006ff */
[----:B------:R-:W-:Y:S01]  /*1120*/  FADD.FTZ R131, R150, R131 ;  /* 0x0000008396837221 */ /* 0x000fe20000010000 */
[----:B------:R-:W-:Y:S01]  /*1130*/  SHF.L.U32 R155, R155, 0x10, RZ ;  /* 0x000000109b9b7819 */ /* 0x000fe200000006ff */
[-C--:B------:R-:W-:Y:S01]  /*1140*/  FFMA.FTZ R40, R147, R150.reuse, R40 ;  /* 0x0000009693287223 */ /* 0x080fe20000010028 */
[C---:B------:R-:W-:Y:S01]  /*1150*/  FMUL.FTZ R158, R192.reuse, R141 ;  /* 0x0000008dc09e7220 */ /* 0x040fe20000410000 */
[----:B------:R-:W-:Y:S01]  /*1160*/  FMUL.FTZ R106, R192, R87 ;  /* 0x00000057c06a7220 */ /* 0x000fe20000410000 */
[----:B------:R-:W-:Y:S01]  /*1170*/  FMUL.FTZ R150, R111, R150 ;  /* 0x000000966f967220 */ /* 0x000fe20000410000 */
[----:B------:R-:W-:Y:S01]  /*1180*/  SHF.L.U32 R179, R156, 0x10, RZ ;  /* 0x000000109cb37819 */ /* 0x000fe200000006ff */
[----:B------:R-:W-:Y:S01]  /*1190*/  FADD.FTZ R87, RZ, R165 ;  /* 0x000000a5ff577221 */ /* 0x000fe20000010000 */
[----:B------:R-:W-:Y:S01]  /*11a0*/  SHF.L.U32 R101, R82, 0x10, RZ ;  /* 0x0000001052657819 */ /* 0x000fe200000006ff */
[----:B------:R-:W-:Y:S01]  /*11b0*/  FADD.FTZ R175, -R202, R90 ;  /* 0x0000005acaaf7221 */ /* 0x000fe20000010100 */
[----:B------:R-:W-:Y:S01]  /*11c0*/  FMUL.FTZ R156, R192, R163 ;  /* 0x000000a3c09c7220 */ /* 0x000fe20000410000 */
[----:B------:R-:W-:Y:S01]  /*11d0*/  FFMA.FTZ R82, R96, R165, RZ ;  /* 0x000000a560527223 */ /* 0x000fe200000100ff */
[----:B------:R-:W-:Y:S01]  /*11e0*/  FADD.FTZ R173, -R202, R89 ;  /* 0x00000059caad7221 */ /* 0x000fe20000010100 */
[--C-:B------:R-:W-:Y:S01]  /*11f0*/  SHF.R.U64 R204, R144, 0x10, R145.reuse ;  /* 0x0000001090cc7819 */ /* 0x100fe20000001291 */
[----:B------:R-:W-:Y:S01]  /*1200*/  FMUL.FTZ R163, R192, R181 ;  /* 0x000000b5c0a37220 */ /* 0x000fe20000410000 */
[----:B------:R-:W-:Y:S01]  /*1210*/  MOV R90, R145 ;  /* 0x00000091005a7202 */ /* 0x000fe20000000f00 */
[C---:B------:R-:W-:Y:S01]  /*1220*/  FADD.FTZ R89, -R202.reuse, R102 ;  /* 0x00000066ca597221 */ /* 0x040fe20000010100 */
[----:B------:R-:W-:Y:S01]  /*1230*/  SHF.R.U32.HI R206, RZ, 0x10, R145 ;  /* 0x00000010ffce7819 */ /* 0x000fe20000011691 */
[----:B------:R-:W-:Y:S01]  /*1240*/  FADD.FTZ R145, -R202, R92 ;  /* 0x0000005cca917221 */ /* 0x000fe20000010100 */
[----:B------:R-:W-:Y:S01]  /*1250*/  FADD.FTZ R109, R84, R109 ;  /* 0x0000006d546d7221 */ /* 0x000fe20000010000 */
[-C--:B------:R-:W-:Y:S01]  /*1260*/  FFMA.FTZ R35, R158, R84.reuse, R35 ;  /* 0x000000549e237223 */ /* 0x080fe20000010023 */
[----:B------:R-:W-:Y:S01]  /*1270*/  FMUL.FTZ R181, R5, R84 ;  /* 0x0000005405b57220 */ /* 0x000fe20000410000 */
[----:B------:R-:W-:Y:S01]  /*1280*/  MOV R92, R146 ;  /* 0x00000092005c7202 */ /* 0x000fe20000000f00 */
[----:B------:R-:W-:Y:S01]  /*1290*/  FMUL.FTZ R167, R4, R155 ;  /* 0x0000009b04a77220 */ /* 0x000fe20000410000 */
[----:B------:R-:W-:Y:S01]  /*12a0*/  FADD.FTZ R84, R87, R150 ;  /* 0x0000009657547221 */ /* 0x000fe20000010000 */
[----:B------:R-:W-:Y:S01]  /*12b0*/  FMUL.FTZ R146, R192, R159 ;  /* 0x0000009fc0927220 */ /* 0x000fe20000410000 */
[----:B------:R-:W-:Y:S01]  /*12c0*/  FFMA.FTZ R87, R147, R150, R82 ;  /* 0x0000009693577223 */ /* 0x000fe20000010052 */
[----:B------:R-:W-:Y:S01]  /*12d0*/  FADD.FTZ R85, -R202, R85 ;  /* 0x00000055ca557221 */ /* 0x000fe20000010100 */
        /* <DEDUP_REMOVED lines=12> */
[----:B------:R-:W-:Y:S01]  /*13a0*/  MOV R86, R142 ;  /* 0x0000008e00567202 */ /* 0x000fe20000000f00 */
[----:B------:R-:W-:Y:S01]  /*13b0*/  FADD.FTZ R190, R179, R190 ;  /* 0x000000beb3be7221 */ /* 0x000fe20000010000 */
[-C--:B------:R-:W-:Y:S01]  /*13c0*/  FFMA.FTZ R33, R156, R179.reuse, R33 ;  /* 0x000000b39c217223 */ /* 0x080fe20000010021 */
[----:B------:R-:W-:Y:S01]  /*13d0*/  FMUL.FTZ R179, R6, R179 ;  /* 0x000000b306b37220 */ /* 0x000fe20000410000 */
[----:B------:R-:W-:Y:S01]  /*13e0*/  FADD.FTZ R84, R87, R200 ;  /* 0x000000c857547221 */ /* 0x000fe20000010000 */
[----:B------:R-:W-:Y:S01]  /*13f0*/  FFMA.FTZ R87, R171, R200, R82 ;  /* 0x000000c8ab577223 */ /* 0x000fe20000010052 */
[----:B------:R-:W-:-:S02]  /*1400*/  SHF.R.U64 R162, R142, 0x10, R143 ;  /* 0x000000108ea27819 */ /* 0x000fc4000000128f */
[----:B------:R-:W-:Y:S01]  /*1410*/  SHF.L.U32 R86, R86, 0x10, RZ ;  /* 0x0000001056567819 */ /* 0x000fe200000006ff */
[----:B------:R-:W-:Y:S01]  /*1420*/  FADD.FTZ R89, R84, R179 ;  /* 0x000000b354597221 */ /* 0x000fe20000010000 */
[----:B------:R-:W-:Y:S01]  /*1430*/  SHF.L.U32 R85, R198, 0x10, RZ ;  /* 0x00000010c6557819 */ /* 0x000fe200000006ff */
[----:B------:R-:W-:Y:S01]  /*1440*/  FMUL.FTZ R198, R114, R95 ;  /* 0x0000005f72c67220 */ /* 0x000fe20000410000 */
[----:B------:R-:W-:Y:S01]  /*1450*/  MOV R140, R143 ;  /* 0x0000008f008c7202 */ /* 0x000fe20000000f00 */
[----:B------:R-:W-:Y:S01]  /*1460*/  FMUL.FTZ R169, R192, R169 ;  /* 0x000000a9c0a97220 */ /* 0x000fe20000410000 */
[----:B------:R-:W-:Y:S01]  /*1470*/  SHF.R.U32.HI R166, RZ, 0x10, R143 ;  /* 0x00000010ffa67819 */ /* 0x000fe2000001168f */
[----:B------:R-:W-:Y:S01]  /*1480*/  FADD.FTZ R143, -R202, R88 ;  /* 0x00000058ca8f7221 */ /* 0x000fe20000010100 */
[----:B------:R-:W-:Y:S01]  /*1490*/  FFMA.FTZ R82, R156, R179, R87 ;  /* 0x000000b39c527223 */ /* 0x000fe20000010057 */
[----:B------:R-:W-:Y:S01]  /*14a0*/  SHF.L.U32 R162, R162, 0x10, RZ ;  /* 0x00000010a2a27819 */ /* 0x000fe200000006ff */
[----:B------:R-:W-:Y:S01]  /*14b0*/  FADD.FTZ R213, -R202, R98 ;  /* 0x00000062cad57221 */ /* 0x000fe20000010100 */
[C---:B------:R-:W-:Y:S01]  /*14c0*/  FMUL.FTZ R161, R192.reuse, R173 ;  /* 0x000000adc0a17220 */ /* 0x040fe20000410000 */
[----:B------:R-:W-:Y:S01]  /*14d0*/  MOV R98, R148 ;  /* 0x0000009400627202 */ /* 0x000fe20000000f00 */
[----:B------:R-:W-:Y:S01]  /*14e0*/  FMUL.FTZ R173, R7, R86 ;  /* 0x0000005607ad7220 */ /* 0x000fe20000410000 */
[----:B------:R-:W-:Y:S01]  /*14f0*/  FADD.FTZ R84, R89, R198 ;  /* 0x000000c659547221 */ /* 0x000fe20000010000 */
[----:B------:R-:W-:Y:S01]  /*1500*/  FMUL.FTZ R148, R192, R143 ;  /* 0x0000008fc0947220 */ /* 0x000fe20000410000 */
        /* <DEDUP_REMOVED lines=8> */
[----:B------:R-:W-:Y:S01]  /*1590*/  MOV R88, R144 ;  /* 0x0000009000587202 */ /* 0x000fe20000000f00 */
[----:B------:R-:W-:Y:S01]  /*15a0*/  FMUL.FTZ R144, R192, R175 ;  /* 0x000000afc0907220 */ /* 0x000fe20000410000 */
[----:B------:R-:W-:Y:S01]  /*15b0*/  SHF.L.U32 R166, R166, 0x10, RZ ;  /* 0x00000010a6a67819 */ /* 0x000fe200000006ff */
        /* <DEDUP_REMOVED lines=10> */
[----:B------:R-:W-:Y:S01]  /*1660*/  FADD.FTZ R211, -R202, R97 ;  /* 0x00000061cad37221 */ /* 0x000fe20000010100 */
[----:B------:R-:W-:Y:S01]  /*1670*/  SHF.L.U32 R204, R204, 0x10, RZ ;  /* 0x00000010cccc7819 */ /* 0x000fe200000006ff */
[C---:B------:R-:W-:Y:S01]  /*1680*/  FADD.FTZ R103, -R202.reuse, R103 ;  /* 0x00000067ca677221 */ /* 0x040fe20000010100 */
[C---:B------:R-:W-:Y:S01]  /*1690*/  FADD.FTZ R97, -R202.reuse, R104 ;  /* 0x00000068ca617221 */ /* 0x040fe20000010100 */
[C---:B------:R-:W-:Y:S01]  /*16a0*/  FADD.FTZ R105, -R202.reuse, R105 ;  /* 0x00000069ca697221 */ /* 0x040fe20000010100 */
[----:B------:R-:W-:Y:S01]  /*16b0*/  FADD.FTZ R81, -R202, R107 ;  /* 0x0000006bca517221 */ /* 0x000fe20000010100 */
[C---:B------:R-:W-:Y:S01]  /*16c0*/  FMUL.FTZ R159, R192.reuse, R93 ;  /* 0x0000005dc09f7220 */ /* 0x040fe20000410000 */
[----:B------:R-:W-:Y:S01]  /*16d0*/  FMUL.FTZ R202, R9, R88 ;  /* 0x0000005809ca7220 */ /* 0x000fe20000410000 */
[----:B------:R-:W-:Y:S01]  /*16e0*/  FADD.FTZ R87, R89, R166 ;  /* 0x000000a659577221 */ /* 0x000fe20000010000 */
[----:B------:R-:W-:Y:S01]  /*16f0*/  FMUL.FTZ R157, R192, R145 ;  /* 0x00000091c09d7220 */ /* 0x000fe20000410000 */
[----:B------:R-:W-:Y:S01]  /*1700*/  FFMA.FTZ R82, R163, R166, R82 ;  /* 0x000000a6a3527223 */ /* 0x000fe20000010052 */
[----:B------:R-:W-:Y:S01]  /*1710*/  FADD.FTZ R25, R204, R25 ;  /* 0x00000019cc197221 */ /* 0x000fe20000010000 */
[-C--:B------:R-:W-:Y:S01]  /*1720*/  FFMA.FTZ R28, R159, R204.reuse, R28 ;  /* 0x000000cc9f1c7223 */ /* 0x080fe2000001001c */
[----:B------:R-:W-:Y:S01]  /*1730*/  SHF.L.U32 R90, R90, 0x10, RZ ;  /* 0x000000105a5a7819 */ /* 0x000fe200000006ff */
[----:B------:R-:W-:Y:S01]  /*1740*/  FMUL.FTZ R204, R117, R204 ;  /* 0x000000cc75cc7220 */ /* 0x000fe20000410000 */
[----:B------:R-:W-:Y:S01]  /*1750*/  FADD.FTZ R87, R87, R202 ;  /* 0x000000ca57577221 */ /* 0x000fe20000010000 */
[----:B------:R-:W-:Y:S01]  /*1760*/  FFMA.FTZ R82, R157, R202, R82 ;  /* 0x000000ca9d527223 */ /* 0x000fe20000010052 */
[----:B------:R-:W-:Y:S01]  /*1770*/  FADD.FTZ R132, R155, R132 ;  /* 0x000000849b847221 */ /* 0x000fe20000010000 */
[----:B------:R-:W-:Y:S01]  /*1780*/  FFMA.FTZ R37, R146, R155, R37 ;  /* 0x0000009b92257223 */ /* 0x000fe20000010025 */
[----:B------:R-:W-:Y:S01]  /*1790*/  SHF.L.U32 R206, R206, 0x10, RZ ;  /* 0x00000010cece7819 */ /* 0x000fe200000006ff */
[C---:B------:R-:W-:Y:S01]  /*17a0*/  FMUL.FTZ R142, R192.reuse, R205 ;  /* 0x000000cdc08e7220 */ /* 0x040fe20000410000 */
        /* <DEDUP_REMOVED lines=11> */
[C---:B------:R-:W-:Y:S01]  /*1860*/  FMUL.FTZ R143, R192.reuse, R209 ;  /* 0x000000d1c08f7220 */ /* 0x040fe20000410000 */
[----:B------:R-:W-:Y:S01]  /*1870*/  FMUL.FTZ R141, R192, R211 ;  /* 0x000000d3c08d7220 */ /* 0x000fe20000410000 */
[----:B------:R-:W-:Y:S01]  /*1880*/  SHF.L.U32 R209, R160, 0x10, RZ ;  /* 0x00000010a0d17819 */ /* 0x000fe200000006ff */
        /* <DEDUP_REMOVED lines=108> */
.L_x_5886:
        /* <DEDUP_REMOVED lines=14> */
[----:B------:R-:W-:Y:S02]  /*2030*/  ISETP.NE.U32.AND P0, PT, R136, RZ, PT ;  /* 0x000000ff8800720c */ /* 0x000fe40003f05070 */
[C---:B-----5:R-:W-:Y:S02]  /*2040*/  LOP3.LUT P5, RZ, R168.reuse, 0xff0000, RZ, 0xc0, !PT ;  /* 0x00ff0000a8ff7812 */ /* 0x060fe400078ac0ff */
[----:B------:R-:W-:Y:S02]  /*2050*/  ISETP.NE.AND.EX P0, PT, R137, RZ, PT, P0 ;  /* 0x000000ff8900720c */ /* 0x000fe40003f05300 */
[----:B------:R-:W-:Y:S02]  /*2060*/  LOP3.LUT P6, RZ, R168, 0xff000000, RZ, 0xc0, !PT ;  /* 0xff000000a8ff7812 */ /* 0x000fe400078cc0ff */
[----:B---3--:R-:W-:Y:S02]  /*2070*/  LEA R86, R86, R85, 0x18 ;  /* 0x0000005556567211 */ /* 0x008fe400078ec0ff */
[----:B------:R-:W-:-:S02]  /*2080*/  IADD3 R2, R2, UR14, RZ ;  /* 0x0000000e02027c10 */ /* 0x000fc4000fffe0ff */
[-C--:B------:R-:W-:Y:S02]  /*2090*/  @!P2 LEA R194, R83, R86.reuse, 0x3 ;  /* 0x0000005653c2a211 */ /* 0x080fe400078e18ff */
[----:B------:R-:W-:-:S03]  /*20a0*/  LEA R211, R211, R86, 0x3 ;  /* 0x00000056d3d37211 */ /* 0x000fc600078e18ff */
[----:B------:R1:W-:Y:S01]  /*20b0*/  @!P2 STS.64 [R194+0x7000], R98 ;  /* 0x00700062c200a388 */ /* 0x0003e20000000a00 */
[----:B------:R-:W-:Y:S01]  /*20c0*/  BAR.SYNC.DEFER_BLOCKING 0x0 ;  /* 0x0000000000007b1d */ /* 0x000fe20000010000 */
[----:B------:R-:W-:Y:S02]  /*20d0*/  LOP3.LUT P2, RZ, R168, 0xff00, RZ, 0xc0, !PT ;  /* 0x0000ff00a8ff7812 */ /* 0x000fe4000784c0ff */
[----:B-1----:R-:W-:-:S03]  /*20e0*/  SEL R194, RZ, 0x1, P3 ;  /* 0x00000001ffc27807 */ /* 0x002fc60001800000 */
        /* <DEDUP_REMOVED lines=23> */
[----:B------:R-:W-:-:S03]  /*2260*/  LOP3.LUT P4, RZ, R168, 0xff, RZ, 0xc0, !PT ;  /* 0x000000ffa8ff7812 */ /* 0x000fc6000788c0ff */
[-CC-:B------:R-:W-:Y:S01]  /*2270*/  FFMA.FTZ R96, R96, R81.reuse, R80.reuse ;  /* 0x0000005160607223 */ /* 0x180fe20000010050 */
[-CC-:B------:R-:W-:Y:S01]  /*2280*/  FFMA.FTZ R83, R147, R81.reuse, R80.reuse ;  /* 0x0000005193537223 */ /* 0x180fe20000010050 */
[-CC-:B------:R-:W-:Y:S01]  /*2290*/  FFMA.FTZ R146, R146, R81.reuse, R80.reuse ;  /* 0x0000005192927223 */ /* 0x180fe20000010050 */
[-C--:B------:R-:W-:Y:S01]  /*22a0*/  FFMA.FTZ R149, R149, R81.reuse, R80 ;  /* 0x0000005195957223 */ /* 0x080fe20000010050 */
[----:B------:R-:W-:Y:S01]  /*22b0*/  FADD.FTZ R147, R165, -R96 ;  /* 0x80000060a5937221 */ /* 0x000fe20000010000 */
[----:B------:R-:W-:Y:S01]  /*22c0*/  FADD.FTZ R83, R150, -R83 ;  /* 0x8000005396537221 */ /* 0x000fe20000010000 */
[----:B------:R-:W-:Y:S01]  /*22d0*/  FADD.FTZ R85, R167, -R146 ;  /* 0x80000092a7557221 */ /* 0x000fe20000010000 */
[--C-:B------:R-:W-:Y:S01]  /*22e0*/  FFMA.FTZ R158, R158, R81, R80.reuse ;  /* 0x000000519e9e7223 */ /* 0x100fe20000010050 */
[C---:B------:R-:W-:Y:S01]  /*22f0*/  FMUL.FTZ R147, R192.reuse, R147 ;  /* 0x00000093c0937220 */ /* 0x040fe20000410000 */
[C---:B------:R-:W-:Y:S01]  /*2300*/  FMUL.FTZ R84, R192.reuse, R83 ;  /* 0x00000053c0547220 */ /* 0x040fe20000410000 */
[----:B------:R-:W-:Y:S01]  /*2310*/  FMUL.FTZ R85, R192, R85 ;  /* 0x00000055c0557220 */ /* 0x000fe20000410000 */
[-C--:B------:R-:W-:Y:S01]  /*2320*/  FFMA.FTZ R171, R171, R81.reuse, R80 ;  /* 0x00000051abab7223 */ /* 0x080fe20000010050 */
[----:B------:R-:W-:Y:S01]  /*2330*/  @P0 FADD.FTZ R147, R48, R147 ;  /* 0x0000009330930221 */ /* 0x000fe20000010000 */
[----:B------:R-:W-:Y:S01]  /*2340*/  @P0 FADD.FTZ R84, R49, R84 ;  /* 0x0000005431540221 */ /* 0x000fe20000010000 */
[----:B------:R-:W-:Y:S01]  /*2350*/  FADD.FTZ R149, R154, -R149 ;  /* 0x800000959a957221 */ /* 0x000fe20000010000 */
[----:B------:R-:W-:Y:S01]  /*2360*/  FFMA.FTZ R169, R169, R81, R80 ;  /* 0x00000051a9a97223 */ /* 0x000fe20000010050 */
[-C--:B------:R-:W-:Y:S01]  /*2370*/  FMUL.FTZ R82, R147, R152.reuse ;  /* 0x0000009893527220 */ /* 0x080fe20000410000 */
[-C--:B------:R-:W-:Y:S01]  /*2380*/  FMUL.FTZ R83, R84, R152.reuse ;  /* 0x0000009854537220 */ /* 0x080fe20000410000 */
[----:B------:R-:W-:Y:S01]  /*2390*/  @P0 FADD.FTZ R85, R50, R85 ;  /* 0x0000005532550221 */ /* 0x000fe20000010000 */
[----:B------:R-:W-:Y:S01]  /*23a0*/  FADD.FTZ R181, R181, -R158 ;  /* 0x8000009eb5b57221 */ /* 0x000fe20000010000 */
[----:B------:R-:W-:Y:S01]  /*23b0*/  FMUL.FTZ R82, R82, UR12 ;  /* 0x0000000c52527c20 */ /* 0x000fe20008410000 */
[----:B------:R-:W-:Y:S01]  /*23c0*/  FMUL.FTZ R86, R83, UR12 ;  /* 0x0000000c53567c20 */ /* 0x000fe20008410000 */
[----:B------:R-:W-:Y:S01]  /*23d0*/  FADD.FTZ R171, R200, -R171 ;  /* 0x800000abc8ab7221 */ /* 0x000fe20000010000 */
[----:B------:R-:W-:Y:S01]  /*23e0*/  FMUL.FTZ R146, R192, R149 ;  /* 0x00000095c0927220 */ /* 0x000fe20000410000 */
[----:B------:R-:W-:Y:S01]  /*23f0*/  FADD.FTZ R169, R198, -R169 ;  /* 0x800000a9c6a97221 */ /* 0x000fe20000010000 */
[-C--:B------:R-:W-:Y:S01]  /*2400*/  FMUL.FTZ R87, R85, R152.reuse ;  /* 0x0000009855577220 */ /* 0x080fe20000410000 */
[----:B------:R-:W-:Y:S01]  /*2410*/  FSEL R83, R82, RZ, P4 ;  /* 0x000000ff52537208 */ /* 0x000fe20002000000 */
[----:B------:R-:W-:Y:S01]  /*2420*/  FMUL.FTZ R149, R192, R181 ;  /* 0x000000b5c0957220 */ /* 0x000fe20000410000 */
[----:B------:R-:W-:Y:S01]  /*2430*/  FSEL R82, R86, RZ, P2 ;  /* 0x000000ff56527208 */ /* 0x000fe20001000000 */
[----:B------:R-:W-:Y:S01]  /*2440*/  FFMA.FTZ R156, R156, R81, R80 ;  /* 0x000000519c9c7223 */ /* 0x000fe20000010050 */
[C---:B------:R-:W-:Y:S01]  /*2450*/  FMUL.FTZ R86, R192.reuse, R171 ;  /* 0x000000abc0567220 */ /* 0x040fe20000410000 */
[----:B------:R-:W-:Y:S01]  /*2460*/  @P0 FADD.FTZ R146, R51, R146 ;  /* 0x0000009233920221 */ /* 0x000fe20000010000 */
[----:B------:R-:W-:Y:S01]  /*2470*/  FMUL.FTZ R94, R192, R169 ;  /* 0x000000a9c05e7220 */ /* 0x000fe20000410000 */
[----:B------:R-:W-:Y:S01]  /*2480*/  FMUL.FTZ R87, R87, UR12 ;  /* 0x0000000c57577c20 */ /* 0x000fe20008410000 */
[----:B------:R-:W-:Y:S01]  /*2490*/  @P0 FADD.FTZ R149, R52, R149 ;  /* 0x0000009534950221 */ /* 0x000fe20000010000 */
[-C--:B------:R-:W-:Y:S01]  /*24a0*/  FFMA.FTZ R148, R148, R81.reuse, R80 ;  /* 0x0000005194947223 */ /* 0x080fe20000010050 */
[----:B------:R-:W-:Y:S01]  /*24b0*/  FADD.FTZ R179, R179, -R156 ;  /* 0x8000009cb3b37221 */ /* 0x000fe20000010000 */
[-C--:B------:R-:W-:Y:S01]  /*24c0*/  FMUL.FTZ R88, R146, R152.reuse ;  /* 0x0000009892587220 */ /* 0x080fe20000410000 */
[----:B------:R-:W-:Y:S01]  /*24d0*/  @P0 FADD.FTZ R86, R53, R86 ;  /* 0x0000005635560221 */ /* 0x000fe20000010000 */
[----:B------:R-:W-:Y:S01]  /*24e0*/  @P0 FADD.FTZ R94, R55, R94 ;  /* 0x0000005e375e0221 */ /* 0x000fe20000010000 */
[----:B------:R-:W-:Y:S01]  /*24f0*/  FSEL R89, R87, RZ, P5 ;  /* 0x000000ff57597208 */ /* 0x000fe20002800000 */
[-C--:B------:R-:W-:Y:S01]  /*2500*/  FMUL.FTZ R90, R149, R152.reuse ;  /* 0x00000098955a7220 */ /* 0x080fe20000410000 */
[----:B------:R-:W-:Y:S01]  /*2510*/  FADD.FTZ R169, R173, -R148 ;  /* 0x80000094ada97221 */ /* 0x000fe20000010000 */
[----:B------:R-:W-:Y:S01]  /*2520*/  FFMA.FTZ R144, R144, R81, R80 ;  /* 0x0000005190907223 */ /* 0x000fe20000010050 */
[----:B------:R-:W-:Y:S01]  /*2530*/  FMUL.FTZ R87, R192, R179 ;  /* 0x000000b3c0577220 */ /* 0x000fe20000410000 */
[----:B------:R-:W-:Y:S01]  /*2540*/  FMUL.FTZ R88, R88, UR12 ;  /* 0x0000000c58587c20 */ /* 0x000fe20008410000 */
[-C--:B------:R-:W-:Y:S01]  /*2550*/  FMUL.FTZ R91, R86, R152.reuse ;  /* 0x00000098565b7220 */ /* 0x080fe20000410000 */
[-C--:B------:R-:W-:Y:S01]  /*2560*/  FMUL.FTZ R95, R94, R152.reuse ;  /* 0x000000985e5f7220 */ /* 0x080fe20000410000 */
[----:B------:R-:W-:Y:S01]  /*2570*/  FMUL.FTZ R90, R90, UR12 ;  /* 0x0000000c5a5a7c20 */ /* 0x000fe20008410000 */
[----:B------:R-:W-:Y:S01]  /*2580*/  FADD.FTZ R167, R175, -R144 ;  /* 0x80000090afa77221 */ /* 0x000fe20000010000 */
[----:B------:R-:W-:Y:S01]  /*2590*/  FMUL.FTZ R169, R192, R169 ;  /* 0x000000a9c0a97220 */ /* 0x000fe20000410000 */
[----:B------:R-:W-:Y:S01]  /*25a0*/  LOP3.LUT P4, RZ, R170, 0xff, RZ, 0xc0, !PT ;  /* 0x000000ffaaff7812 */ /* 0x000fe2000788c0ff */
[----:B------:R-:W-:Y:S01]  /*25b0*/  @P0 FADD.FTZ R87, R54, R87 ;  /* 0x0000005736570221 */ /* 0x000fe20000010000 */
[----:B------:R-:W-:Y:S01]  /*25c0*/  FMUL.FTZ R92, R91, UR12 ;  /* 0x0000000c5b5c7c20 */ /* 0x000fe20008410000 */
[----:B------:R-:W-:Y:S01]  /*25d0*/  LOP3.LUT P2, RZ, R170, 0xff00, RZ, 0xc0, !PT ;  /* 0x0000ff00aaff7812 */ /* 0x000fe2000784c0ff */
[----:B------:R-:W-:Y:S01]  /*25e0*/  FMUL.FTZ R95, R95, UR12 ;  /* 0x0000000c5f5f7c20 */ /* 0x000fe20008410000 */
[----:B------:R-:W-:Y:S01]  /*25f0*/  FSEL R88, R88, RZ, P6 ;  /* 0x000000ff58587208 */ /* 0x000fe20003000000 */
[--C-:B------:R-:W-:Y:S01]  /*2600*/  FFMA.FTZ R157, R157, R81, R80.reuse ;  /* 0x000000519d9d7223 */ /* 0x100fe20000010050 */
[----:B------:R-:W-:Y:S01]  /*2610*/  LOP3.LUT P6, RZ, R170, 0xff000000, RZ, 0xc0, !PT ;  /* 0xff000000aaff7812 */ /* 0x000fe200078cc0ff */
[----:B------:R-:W-:Y:S01]  /*2620*/  FMUL.FTZ R167, R192, R167 ;  /* 0x000000a7c0a77220 */ /* 0x000fe20000410000 */
[----:B------:R-:W-:Y:S01]  /*2630*/  @P0 FADD.FTZ R169, R56, R169 ;  /* 0x000000a938a90221 */ /* 0x000fe20000010000 */
[-C--:B------:R-:W-:Y:S01]  /*2640*/  FMUL.FTZ R93, R87, R152.reuse ;  /* 0x00000098575d7220 */ /* 0x080fe20000410000 */
[----:B------:R-:W-:Y:S01]  /*2650*/  FSEL R91, R90, RZ, P4 ;  /* 0x000000ff5a5b7208 */ /* 0x000fe20002000000 */
[-CC-:B------:R-:W-:Y:S01]  /*2660*/  FFMA.FTZ R161, R161, R81.reuse, R80.reuse ;  /* 0x00000051a1a17223 */ /* 0x180fe20000010050 */
[----:B------:R-:W-:Y:S01]  /*2670*/  FSEL R90, R92, RZ, P2 ;  /* 0x000000ff5c5a7208 */ /* 0x000fe20001000000 */
[----:B------:R-:W-:Y:S01]  /*2680*/  FADD.FTZ R157, R202, -R157 ;  /* 0x8000009dca9d7221 */ /* 0x000fe20000010000 */
[----:B------:R-:W-:Y:S01]  /*2690*/  FSEL R92, R95, RZ, P6 ;  /* 0x000000ff5f5c7208 */ /* 0x000fe20003000000 */
[-CC-:B------:R-:W-:Y:S01]  /*26a0*/  FFMA.FTZ R142, R142, R81.reuse, R80.reuse ;  /* 0x000000518e8e7223 */ /* 0x180fe20000010050 */
[----:B------:R-:W-:Y:S01]  /*26b0*/  @P0 FADD.FTZ R167, R58, R167 ;  /* 0x000000a73aa70221 */ /* 0x000fe20000010000 */
[-C--:B------:R-:W-:Y:S01]  /*26c0*/  FMUL.FTZ R95, R169, R152.reuse ;  /* 0x00000098a95f7220 */ /* 0x080fe20000410000 */
[----:B------:R-:W-:Y:S01]  /*26d0*/  FMUL.FTZ R93, R93, UR12 ;  /* 0x0000000c5d5d7c20 */ /* 0x000fe20008410000 */
[----:B------:R-:W-:Y:S01]  /*26e0*/  LOP3.LUT P5, RZ, R170, 0xff0000, RZ, 0xc0, !PT ;  /* 0x00ff0000aaff7812 */ /* 0x000fe200078ac0ff */
[-CC-:B------:R-:W-:Y:S01]  /*26f0*/  FFMA.FTZ R163, R163, R81.reuse, R80.reuse ;  /* 0x00000051a3a37223 */ /* 0x180fe20000010050 */
[----:B------:R-:W-:Y:S01]  /*2700*/  FADD.FTZ R161, R162, -R161 ;  /* 0x800000a1a2a17221 */ /* 0x000fe20000010000 */
[--C-:B------:R-:W-:Y:S01]  /*2710*/  FFMA.FTZ R155, R155, R81, R80.reuse ;  /* 0x000000519b9b7223 */ /* 0x100fe20000010050 */
[----:B------:R-:W-:Y:S01]  /*2720*/  FMUL.FTZ R157, R192, R157 ;  /* 0x0000009dc09d7220 */ /* 0x000fe20000410000 */
[----:B------:R-:W-:Y:S01]  /*2730*/  FFMA.FTZ R159, R159, R81, R80 ;  /* 0x000000519f9f7223 */ /* 0x000fe20000010050 */
[----:B------:R-:W-:Y:S01]  /*2740*/  FADD.FTZ R205, R205, -R142 ;  /* 0x8000008ecdcd7221 */ /* 0x000fe20000010000 */
[-C--:B------:R-:W-:Y:S01]  /*2750*/  FMUL.FTZ R98, R167, R152.reuse ;  /* 0x00000098a7627220 */ /* 0x080fe20000410000 */
[----:B------:R-:W-:Y:S01]  /*2760*/  FMUL.FTZ R95, R95, UR12 ;  /* 0x0000000c5f5f7c20 */ /* 0x000fe20008410000 */
[----:B------:R-:W-:Y:S01]  /*2770*/  LOP3.LUT P4, RZ, R172, 0xff, RZ, 0xc0, !PT ;  /* 0x000000ffacff7812 */ /* 0x000fe2000788c0ff */
[----:B------:R-:W-:Y:S01]  /*2780*/  FADD.FTZ R163, R166, -R163 ;  /* 0x800000a3a6a37221 */ /* 0x000fe20000010000 */
[----:B------:R-:W-:Y:S01]  /*2790*/  FSEL R93, R93, RZ, P5 ;  /* 0x000000ff5d5d7208 */ /* 0x000fe20002800000 */
[----:B------:R-:W-:Y:S01]  /*27a0*/  FMUL.FTZ R166, R192, R161 ;  /* 0x000000a1c0a67220 */ /* 0x000fe20000410000 */
[----:B------:R-:W-:Y:S01]  /*27b0*/  FADD.FTZ R137, R206, -R155 ;  /* 0x8000009bce897221 */ /* 0x000fe20000010000 */
[----:B------:R-:W-:Y:S01]  /*27c0*/  @P0 FADD.FTZ R157, R60, R157 ;  /* 0x0000009d3c9d0221 */ /* 0x000fe20000010000 */
[----:B------:R-:W-:Y:S01]  /*27d0*/  FADD.FTZ R159, R204, -R159 ;  /* 0x8000009fcc9f7221 */ /* 0x000fe20000010000 */
[----:B------:R-:W-:Y:S01]  /*27e0*/  FMUL.FTZ R99, R98, UR12 ;  /* 0x0000000c62637c20 */ /* 0x000fe20008410000 */
[C---:B------:R-:W-:Y:S01]  /*27f0*/  FMUL.FTZ R155, R192.reuse, R205 ;  /* 0x000000cdc09b7220 */ /* 0x040fe20000410000 */
[----:B------:R-:W-:Y:S01]  /*2800*/  FSEL R98, R95, RZ, P4 ;  /* 0x000000ff5f627208 */ /* 0x000fe20002000000 */
[-CC-:B------:R-:W-:Y:S01]  /*2810*/  FFMA.FTZ R141, R141, R81.reuse, R80.reuse ;  /* 0x000000518d8d7223 */ /* 0x180fe20000010050 */
[----:B------:R-:W-:Y:S01]  /*2820*/  FFMA.FTZ R139, R139, R81, R80 ;  /* 0x000000518b8b7223 */ /* 0x000fe20000010050 */
[----:B------:R0:W-:Y:S01]  /*2830*/  F2F.BF16.F32 R95, R93 ;  /* 0x0000005d005f7304 */ /* 0x0001e20000202000 */
[----:B------:R-:W-:Y:S01]  /*2840*/  @P0 FADD.FTZ R166, R57, R166 ;  /* 0x000000a639a60221 */ /* 0x000fe20000010000 */
[----:B------:R-:W-:Y:S01]  /*2850*/  FMUL.FTZ R156, R192, R159 ;  /* 0x0000009fc09c7220 */ /* 0x000fe20000410000 */
[----:B------:R-:W-:Y:S01]  /*2860*/  @P0 FADD.FTZ R155, R62, R155 ;  /* 0x0000009b3e9b0221 */ /* 0x000fe20000010000 */
[----:B------:R-:W-:Y:S01]  /*2870*/  FADD.FTZ R141, R164, -R141 ;  /* 0x8000008da48d7221 */ /* 0x000fe20000010000 */
[----:B------:R-:W-:Y:S01]  /*2880*/  FADD.FTZ R139, R196, -R139 ;  /* 0x8000008bc48b7221 */ /* 0x000fe20000010000 */
[C---:B------:R-:W-:Y:S01]  /*2890*/  FMUL.FTZ R168, R192.reuse, R163 ;  /* 0x000000a3c0a87220 */ /* 0x040fe20000410000 */
[----:B------:R-:W-:Y:S01]  /*28a0*/  FMUL.FTZ R154, R192, R137 ;  /* 0x00000089c09a7220 */ /* 0x000fe20000410000 */
[-C--:B------:R-:W-:Y:S01]  /*28b0*/  FFMA.FTZ R151, R151, R81.reuse, R80 ;  /* 0x0000005197977223 */ /* 0x080fe20000010050 */
[-C--:B0-----:R-:W-:Y:S01]  /*28c0*/  FMUL.FTZ R93, R157, R152.reuse ;  /* 0x000000989d5d7220 */ /* 0x081fe20000410000 */
[-C--:B------:R-:W-:Y:S01]  /*28d0*/  FMUL.FTZ R96, R166, R152.reuse ;  /* 0x00000098a6607220 */ /* 0x080fe20000410000 */
[----:B------:R-:W-:Y:S01]  /*28e0*/  LOP3.LUT P5, RZ, R172, 0xff0000, RZ, 0xc0, !PT ;  /* 0x00ff0000acff7812 */ /* 0x000fe200078ac0ff */
[----:B------:R-:W-:Y:S01]  /*28f0*/  @P0 FADD.FTZ R156, R61, R156 ;  /* 0x0000009c3d9c0221 */ /* 0x000fe20000010000 */
[----:B------:R-:W-:Y:S01]  /*2900*/  FMUL.FTZ R137, R93, UR12 ;  /* 0x0000000c5d897c20 */ /* 0x000fe20008410000 */
[----:B------:R-:W-:Y:S01]  /*2910*/  LOP3.LUT P4, RZ, R174, 0xff, RZ, 0xc0, !PT ;  /* 0x000000ffaeff7812 */ /* 0x000fe2000788c0ff */
[-C--:B------:R-:W-:Y:S01]  /*2920*/  FMUL.FTZ R144, R155, R152.reuse ;  /* 0x000000989b907220 */ /* 0x080fe20000410000 */
[----:B------:R-:W-:Y:S01]  /*2930*/  FFMA.FTZ R143, R143, R81, R80 ;  /* 0x000000518f8f7223 */ /* 0x000fe20000010050 */
[C---:B------:R-:W-:Y:S01]  /*2940*/  FMUL.FTZ R162, R192.reuse, R141 ;  /* 0x0000008dc0a27220 */ /* 0x040fe20000410000 */
[----:B------:R-:W-:Y:S01]  /*2950*/  FMUL.FTZ R163, R192, R139 ;  /* 0x0000008bc0a37220 */ /* 0x000fe20000410000 */
[----:B------:R-:W-:Y:S01]  /*2960*/  @P0 FADD.FTZ R168, R59, R168 ;  /* 0x000000a83ba80221 */ /* 0x000fe20000010000 */
[-CC-:B------:R-:W-:Y:S01]  /*2970*/  FFMA.FTZ R107, R107, R81.reuse, R80.reuse ;  /* 0x000000516b6b7223 */ /* 0x180fe20000010050 */
[----:B------:R-:W-:Y:S01]  /*2980*/  FADD.FTZ R151, R210, -R151 ;  /* 0x80000097d2977221 */ /* 0x000fe20000010000 */
[----:B------:R-:W0:Y:S01]  /*2990*/  F2F.BF16.F32 R82, R82 ;  /* 0x0000005200527304 */ /* 0x000e220000202000 */
[----:B------:R-:W-:Y:S01]  /*29a0*/  FMUL.FTZ R96, R96, UR12 ;  /* 0x0000000c60607c20 */ /* 0x000fe20008410000 */
[-CC-:B------:R-:W-:Y:S01]  /*29b0*/  FFMA.FTZ R102, R102, R81.reuse, R80.reuse ;  /* 0x0000005166667223 */ /* 0x180fe20000010050 */
[----:B------:R-:W-:Y:S01]  /*29c0*/  LOP3.LUT P2, RZ, R172, 0xff00, RZ, 0xc0, !PT ;  /* 0x0000ff00acff7812 */ /* 0x000fe2000784c0ff */
[-C--:B------:R-:W-:Y:S01]  /*29d0*/  FMUL.FTZ R142, R156, R152.reuse ;  /* 0x000000989c8e7220 */ /* 0x080fe20000410000 */
[----:B------:R-:W-:Y:S01]  /*29e0*/  FSEL R99, R99, RZ, P5 ;  /* 0x000000ff63637208 */ /* 0x000fe20002800000 */
[----:B------:R-:W-:Y:S01]  /*29f0*/  FMUL.FTZ R144, R144, UR12 ;  /* 0x0000000c90907c20 */ /* 0x000fe20008410000 */
[----:B------:R-:W-:Y:S01]  /*2a00*/  FSEL R137, R137, RZ, P4 ;  /* 0x000000ff89897208 */ /* 0x000fe20002000000 */
[----:B------:R-:W1:Y:S01]  /*2a10*/  F2F.BF16.F32 R88, R88 ;  /* 0x0000005800587304 */ /* 0x000e620000202000 */
[----:B------:R-:W-:Y:S01]  /*2a20*/  FFMA.FTZ R138, R138, R81, R80 ;  /* 0x000000518a8a7223 */ /* 0x000fe20000010050 */
[----:B------:R-:W-:Y:S01]  /*2a30*/  LOP3.LUT P5, RZ, R174, 0xff0000, RZ, 0xc0, !PT ;  /* 0x00ff0000aeff7812 */ /* 0x000fe200078ac0ff */
[----:B------:R-:W-:Y:S01]  /*2a40*/  FADD.FTZ R143, R160, -R143 ;  /* 0x8000008fa08f7221 */ /* 0x000fe20000010000 */
[----:B------:R-:W-:Y:S01]  /*2a50*/  @P0 FADD.FTZ R162, R65, R162 ;  /* 0x000000a241a20221 */ /* 0x000fe20000010000 */
[----:B------:R-:W-:Y:S01]  /*2a60*/  @P0 FADD.FTZ R163, R66, R163 ;  /* 0x000000a342a30221 */ /* 0x000fe20000010000 */
[-C--:B------:R-:W-:Y:S01]  /*2a70*/  FMUL.FTZ R136, R168, R152.reuse ;  /* 0x00000098a8887220 */ /* 0x080fe20000410000 */
[----:B------:R-:W-:Y:S01]  /*2a80*/  FMUL.FTZ R160, R192, R151 ;  /* 0x00000097c0a07220 */ /* 0x000fe20000410000 */
[----:B------:R-:W-:Y:S01]  /*2a90*/  @P0 FADD.FTZ R154, R63, R154 ;  /* 0x0000009a3f9a0221 */ /* 0x000fe20000010000 */
[----:B------:R-:W-:Y:S01]  /*2aa0*/  FADD.FTZ R159, R208, -R107 ;  /* 0x8000006bd09f7221 */ /* 0x000fe20000010000 */
[----:B------:R-:W-:Y:S01]  /*2ab0*/  FADD.FTZ R103, R103, -R102 ;  /* 0x8000006667677221 */ /* 0x000fe20000010000 */
[----:B------:R-:W-:Y:S01]  /*2ac0*/  F2F.BF16.F32 R83, R83 ;  /* 0x0000005300537304 */ /* 0x000fe20000202000 */
[----:B------:R-:W-:Y:S01]  /*2ad0*/  FSEL R96, R96, RZ, P2 ;  /* 0x000000ff60607208 */ /* 0x000fe20001000000 */
[----:B------:R-:W-:Y:S01]  /*2ae0*/  FMUL.FTZ R142, R142, UR12 ;  /* 0x0000000c8e8e7c20 */ /* 0x000fe20008410000 */
[----:B------:R-:W-:Y:S01]  /*2af0*/  FADD.FTZ R209, R209, -R138 ;  /* 0x8000008ad1d17221 */ /* 0x000fe20000010000 */
[----:B------:R-:W-:Y:S01]  /*2b00*/  LOP3.LUT P2, RZ, R174, 0xff00, RZ, 0xc0, !PT ;  /* 0x0000ff00aeff7812 */ /* 0x000fe2000784c0ff */
[----:B------:R-:W-:Y:S01]  /*2b10*/  FFMA.FTZ R145, R145, R81, R80 ;  /* 0x0000005191917223 */ /* 0x000fe20000010050 */
[----:B------:R-:W-:Y:S01]  /*2b20*/  FSEL R144, R144, RZ, P5 ;  /* 0x000000ff90907208 */ /* 0x000fe20002800000 */
[-C--:B------:R-:W-:Y:S01]  /*2b30*/  FMUL.FTZ R138, R163, R152.reuse ;  /* 0x00000098a38a7220 */ /* 0x080fe20000410000 */
[----:B------:R-:W-:Y:S01]  /*2b40*/  F2F.BF16.F32 R89, R89 ;  /* 0x0000005900597304 */ /* 0x000fe20000202000 */
[----:B------:R-:W-:Y:S01]  /*2b50*/  FMUL.FTZ R136, R136, UR12 ;  /* 0x0000000c88887c20 */ /* 0x000fe20008410000 */
[----:B------:R-:W-:Y:S01]  /*2b60*/  @P0 FADD.FTZ R160, R69, R160 ;  /* 0x000000a045a00221 */ /* 0x000fe20000010000 */
[----:B------:R-:W-:Y:S01]  /*2b70*/  LOP3.LUT P6, RZ, R172, 0xff000000, RZ, 0xc0, !PT ;  /* 0xff000000acff7812 */ /* 0x000fe200078cc0ff */
[-C--:B------:R-:W-:Y:S01]  /*2b80*/  FMUL.FTZ R148, R154, R152.reuse ;  /* 0x000000989a947220 */ /* 0x080fe20000410000 */
[----:B------:R-:W-:Y:S01]  /*2b90*/  FMUL.FTZ R170, R192, R103 ;  /* 0x00000067c0aa7220 */ /* 0x000fe20000410000 */
[--C-:B------:R-:W-:Y:S01]  /*2ba0*/  FFMA.FTZ R106, R106, R81, R80.reuse ;  /* 0x000000516a6a7223 */ /* 0x100fe20000010050 */
[----:B------:R-:W-:Y:S01]  /*2bb0*/  FMUL.FTZ R164, R192, R159 ;  /* 0x0000009fc0a47220 */ /* 0x000fe20000410000 */
[----:B------:R2:W-:Y:S01]  /*2bc0*/  F2F.BF16.F32 R107, R137 ;  /* 0x00000089006b7304 */ /* 0x0005e20000202000 */
[-CC-:B------:R-:W-:Y:S01]  /*2bd0*/  FFMA.FTZ R97, R97, R81.reuse, R80.reuse ;  /* 0x0000005161617223 */ /* 0x180fe20000010050 */
[-CC-:B------:R-:W-:Y:S01]  /*2be0*/  FFMA.FTZ R100, R100, R81.reuse, R80.reuse ;  /* 0x0000005164647223 */ /* 0x180fe20000010050 */
[----:B------:R-:W-:Y:S01]  /*2bf0*/  FSEL R142, R142, RZ, P2 ;  /* 0x000000ff8e8e7208 */ /* 0x000fe20001000000 */
[----:B------:R-:W-:Y:S01]  /*2c00*/  FADD.FTZ R145, R212, -R145 ;  /* 0x80000091d4917221 */ /* 0x000fe20000010000 */
[----:B------:R-:W-:Y:S01]  /*2c10*/  FMUL.FTZ R139, R138, UR12 ;  /* 0x0000000c8a8b7c20 */ /* 0x000fe20008410000 */
[----:B------:R-:W-:Y:S01]  /*2c20*/  FFMA.FTZ R80, R140, R81, R80 ;  /* 0x000000518c507223 */ /* 0x000fe20000010050 */
[----:B------:R-:W-:Y:S01]  /*2c30*/  LOP3.LUT P2, RZ, R180, 0xff00, RZ, 0xc0, !PT ;  /* 0x0000ff00b4ff7812 */ /* 0x000fe2000784c0ff */
[----:B------:R-:W-:Y:S01]  /*2c40*/  F2F.BF16.F32 R90, R90 ;  /* 0x0000005a005a7304 */ /* 0x000fe20000202000 */
[----:B--2---:R-:W-:Y:S01]  /*2c50*/  FMUL.FTZ R137, R162, R152 ;  /* 0x00000098a2897220 */ /* 0x004fe20000410000 */
[----:B------:R-:W-:Y:S01]  /*2c60*/  LOP3.LUT P5, RZ, R180, 0xff0000, RZ, 0xc0, !PT ;  /* 0x00ff0000b4ff7812 */ /* 0x000fe200078ac0ff */
[----:B------:R-:W-:Y:S01]  /*2c70*/  FMUL.FTZ R148, R148, UR12 ;  /* 0x0000000c94947c20 */ /* 0x000fe20008410000 */
[----:B------:R-:W-:Y:S01]  /*2c80*/  FSEL R136, R136, RZ, P6 ;  /* 0x000000ff88887208 */ /* 0x000fe20003000000 */
[----:B------:R-:W-:Y:S01]  /*2c90*/  FMUL.FTZ R137, R137, UR12 ;  /* 0x0000000c89897c20 */ /* 0x000fe20008410000 */
[----:B------:R-:W-:Y:S01]  /*2ca0*/  FMUL.FTZ R161, R192, R143 ;  /* 0x0000008fc0a17220 */ /* 0x000fe20000410000 */
[----:B------:R-:W-:Y:S01]  /*2cb0*/  @P0 FADD.FTZ R170, R73, R170 ;  /* 0x000000aa49aa0221 */ /* 0x000fe20000010000 */
[----:B------:R-:W2:Y:S01]  /*2cc0*/  F2F.BF16.F32 R92, R92 ;  /* 0x0000005c005c7304 */ /* 0x000ea20000202000 */
[----:B------:R-:W-:Y:S01]  /*2cd0*/  LOP3.LUT P6, RZ, R174, 0xff000000, RZ, 0xc0, !PT ;  /* 0xff000000aeff7812 */ /* 0x000fe200078cc0ff */
[----:B------:R-:W-:Y:S01]  /*2ce0*/  @P0 FADD.FTZ R164, R67, R164 ;  /* 0x000000a443a40221 */ /* 0x000fe20000010000 */
[----:B------:R-:W-:Y:S01]  /*2cf0*/  FADD.FTZ R165, R207, -R106 ;  /* 0x8000006acfa57221 */ /* 0x000fe20000010000 */
[----:B------:R-:W-:Y:S01]  /*2d00*/  FMUL.FTZ R158, R192, R145 ;  /* 0x00000091c09e7220 */ /* 0x000fe20000410000 */
[----:B------:R-:W-:Y:S01]  /*2d10*/  FADD.FTZ R97, R104, -R97 ;  /* 0x8000006168617221 */ /* 0x000fe20000010000 */
[----:B------:R-:W-:Y:S01]  /*2d20*/  FADD.FTZ R101, R101, -R100 ;  /* 0x8000006465657221 */ /* 0x000fe20000010000 */
[----:B------:R-:W-:Y:S01]  /*2d30*/  FADD.FTZ R105, R105, -R80 ;  /* 0x8000005069697221 */ /* 0x000fe20000010000 */
[----:B------:R3:W-:Y:S01]  /*2d40*/  F2F.BF16.F32 R141, R144 ;  /* 0x00000090008d7304 */ /* 0x0007e20000202000 */
[----:B------:R-:W-:Y:S01]  /*2d50*/  FSEL R138, R137, RZ, P2 ;  /* 0x000000ff898a7208 */ /* 0x000fe20001000000 */
[----:B0-----:R-:W-:Y:S01]  /*2d60*/  IMAD.WIDE.U32 R80, R82, 0x10000, RZ ;  /* 0x0001000052507825 */ /* 0x001fe200078e00ff */
[----:B------:R-:W-:-:S03]  /*2d70*/  FSEL R139, R139, RZ, P5 ;  /* 0x000000ff8b8b7208 */ /* 0x000fc60002800000 */
[----:B------:R-:W-:Y:S01]  /*2d80*/  @P0 FADD.FTZ R161, R64, R161 ;  /* 0x000000a140a10221 */ /* 0x000fe20000010000 */
[----:B------:R-:W-:Y:S01]  /*2d90*/  LOP3.LUT P2, RZ, R178, 0xff00, RZ, 0xc0, !PT ;  /* 0x0000ff00b2ff7812 */ /* 0x000fe2000784c0ff */
[-C--:B------:R-:W-:Y:S01]  /*2da0*/  FMUL.FTZ R82, R170, R152.reuse ;  /* 0x00000098aa527220 */ /* 0x080fe20000410000 */
[----:B-1----:R-:W-:Y:S01]  /*2db0*/  SHF.L.U32 R88, R88, 0x10, RZ ;  /* 0x0000001058587819 */ /* 0x002fe200000006ff */
[----:B------:R0:W-:Y:S01]  /*2dc0*/  F2F.BF16.F32 R106, R142 ;  /* 0x0000008e006a7304 */ /* 0x0001e20000202000 */
[-C--:B---3--:R-:W-:Y:S01]  /*2dd0*/  FMUL.FTZ R144, R160, R152.reuse ;  /* 0x00000098a0907220 */ /* 0x088fe20000410000 */
[----:B------:R-:W-:Y:S01]  /*2de0*/  FSEL R148, R148, RZ, P6 ;  /* 0x000000ff94947208 */ /* 0x000fe20003000000 */
[C---:B------:R-:W-:Y:S01]  /*2df0*/  FMUL.FTZ R165, R192.reuse, R165 ;  /* 0x000000a5c0a57220 */ /* 0x040fe20000410000 */
[----:B------:R-:W-:Y:S01]  /*2e00*/  FMUL.FTZ R159, R192, R209 ;  /* 0x000000d1c09f7220 */ /* 0x000fe20000410000 */
[----:B------:R-:W-:Y:S01]  /*2e10*/  FMUL.FTZ R144, R144, UR12 ;  /* 0x0000000c90907c20 */ /* 0x000fe20008410000 */
[----:B------:R-:W-:Y:S01]  /*2e20*/  @P0 FADD.FTZ R158, R71, R158 ;  /* 0x0000009e479e0221 */ /* 0x000fe20000010000 */
[----:B------:R-:W-:Y:S01]  /*2e30*/  FMUL.FTZ R171, R192, R97 ;  /* 0x00000061c0ab7220 */ /* 0x000fe20000410000 */
[----:B------:R-:W-:Y:S01]  /*2e40*/  F2F.BF16.F32 R93, R98 ;  /* 0x00000062005d7304 */ /* 0x000fe20000202000 */
[-C--:B0-----:R-:W-:Y:S01]  /*2e50*/  FMUL.FTZ R142, R164, R152.reuse ;  /* 0x00000098a48e7220 */ /* 0x081fe20000410000 */
[C---:B------:R-:W-:Y:S01]  /*2e60*/  FMUL.FTZ R173, R192.reuse, R101 ;  /* 0x00000065c0ad7220 */ /* 0x040fe20000410000 */
[----:B------:R-:W-:Y:S01]  /*2e70*/  FMUL.FTZ R192, R192, R105 ;  /* 0x00000069c0c07220 */ /* 0x000fe20000410000 */
[----:B------:R-:W-:Y:S01]  /*2e80*/  FSEL R144, R144, RZ, P2 ;  /* 0x000000ff90907208 */ /* 0x000fe20001000000 */
[----:B------:R-:W-:Y:S01]  /*2e90*/  FMUL.FTZ R82, R82, UR12 ;  /* 0x0000000c52527c20 */ /* 0x000fe20008410000 */
[----:B------:R-:W-:Y:S01]  /*2ea0*/  FMUL.FTZ R142, R142, UR12 ;  /* 0x0000000c8e8e7c20 */ /* 0x000fe20008410000 */
[----:B------:R-:W-:Y:S01]  /*2eb0*/  LOP3.LUT P2, RZ, R153, 0xff00, RZ, 0xc0, !PT ;  /* 0x0000ff0099ff7812 */ /* 0x000fe2000784c0ff */
[----:B------:R-:W-:Y:S01]  /*2ec0*/  F2F.BF16.F32 R96, R96 ;  /* 0x0000006000607304 */ /* 0x000fe20000202000 */
[----:B------:R-:W-:Y:S01]  /*2ed0*/  LOP3.LUT P6, RZ, R180, 0xff000000, RZ, 0xc0, !PT ;  /* 0xff000000b4ff7812 */ /* 0x000fe200078cc0ff */
[----:B------:R-:W-:Y:S01]  /*2ee0*/  @P0 FADD.FTZ R192, R75, R192 ;  /* 0x000000c04bc00221 */ /* 0x000fe20000010000 */
[----:B--2---:R-:W-:Y:S01]  /*2ef0*/  SHF.L.U32 R92, R92, 0x10, RZ ;  /* 0x000000105c5c7819 */ /* 0x004fe200000006ff */
[----:B------:R-:W-:Y:S01]  /*2f00*/  @P0 FADD.FTZ R159, R70, R159 ;  /* 0x0000009f469f0221 */ /* 0x000fe20000010000 */
[----:B------:R-:W-:Y:S01]  /*2f10*/  LOP3.LUT P4, RZ, R180, 0xff, RZ, 0xc0, !PT ;  /* 0x000000ffb4ff7812 */ /* 0x000fe2000788c0ff */
[----:B------:R-:W-:Y:S01]  /*2f20*/  @P0 FADD.FTZ R165, R68, R165 ;  /* 0x000000a544a50221 */ /* 0x000fe20000010000 */
[----:B------:R-:W-:Y:S01]  /*2f30*/  FSEL R142, R142, RZ, P6 ;  /* 0x000000ff8e8e7208 */ /* 0x000fe20003000000 */
[----:B------:R0:W1:Y:S01]  /*2f40*/  F2F.BF16.F32 R98, R136 ;  /* 0x0000008800627304 */ /* 0x0000620000202000 */
[----:B------:R-:W-:Y:S01]  /*2f50*/  LOP3.LUT P6, RZ, R178, 0xff000000, RZ, 0xc0, !PT ;  /* 0xff000000b2ff7812 */ /* 0x000fe200078cc0ff */
[----:B------:R-:W-:Y:S01]  /*2f60*/  @P0 FADD.FTZ R173, R74, R173 ;  /* 0x000000ad4aad0221 */ /* 0x000fe20000010000 */
[-C--:B------:R-:W-:Y:S01]  /*2f70*/  FMUL.FTZ R143, R165, R152.reuse ;  /* 0x00000098a58f7220 */ /* 0x080fe20000410000 */
[----:B------:R-:W-:Y:S01]  /*2f80*/  LOP3.LUT P5, RZ, R178, 0xff0000, RZ, 0xc0, !PT ;  /* 0x00ff0000b2ff7812 */ /* 0x000fe200078ac0ff */
[----:B------:R-:W-:Y:S01]  /*2f90*/  @P0 FADD.FTZ R171, R72, R171 ;  /* 0x000000ab48ab0221 */ /* 0x000fe20000010000 */
[----:B------:R-:W-:Y:S01]  /*2fa0*/  ISETP.NE.U32.AND P0, PT, RZ, UR10, PT ;  /* 0x0000000aff007c0c */ /* 0x000fe2000bf05070 */
[----:B------:R-:W-:Y:S01]  /*2fb0*/  FMUL.FTZ R143, R143, UR12 ;  /* 0x0000000c8f8f7c20 */ /* 0x000fe20008410000 */
[----:B------:R2:W-:Y:S01]  /*2fc0*/  F2F.BF16.F32 R151, R138 ;  /* 0x0000008a00977304 */ /* 0x0005e20000202000 */
[----:B0-----:R-:W-:Y:S01]  /*2fd0*/  FMUL.FTZ R136, R161, R152 ;  /* 0x00000098a1887220 */ /* 0x001fe20000410000 */
[----:B------:R-:W-:-:S02]  /*2fe0*/  ISETP.NE.AND.EX P0, PT, RZ, UR11, PT, P0 ;  /* 0x0000000bff007c0c */ /* 0x000fc4000bf05300 */
[----:B------:R-:W-:Y:S01]  /*2ff0*/  MOV R198, UR13 ;  /* 0x0000000d00c67c02 */ /* 0x000fe20008000f00 */
[----:B------:R-:W-:Y:S01]  /*3000*/  FMUL.FTZ R136, R136, UR12 ;  /* 0x0000000c88887c20 */ /* 0x000fe20008410000 */
[----:B-1----:R-:W-:Y:S02]  /*3010*/  SHF.L.U32 R98, R98, 0x10, RZ ;  /* 0x0000001062627819 */ /* 0x002fe400000006ff */
[----:B------:R0:W-:Y:S01]  /*3020*/  F2F.BF16.F32 R145, R139 ;  /* 0x0000008b00917304 */ /* 0x0001e20000202000 */
[----:B--2---:R-:W-:Y:S02]  /*3030*/  LOP3.LUT R138, R80, R83, RZ, 0xfc, !PT ;  /* 0x00000053508a7212 */ /* 0x004fe400078efcff */
[----:B------:R-:W-:Y:S02]  /*3040*/  FSEL R136, R136, RZ, P4 ;  /* 0x000000ff88887208 */ /* 0x000fe40002000000 */
[----:B------:R-:W-:-:S03]  /*3050*/  LOP3.LUT P4, RZ, R178, 0xff, RZ, 0xc0, !PT ;  /* 0x000000ffb2ff7812 */ /* 0x000fc6000788c0ff */
[----:B------:R-:W1:Y:S01]  /*3060*/  F2F.BF16.F32 R91, R91 ;  /* 0x0000005b005b7304 */ /* 0x000e620000202000 */
[----:B0-----:R-:W-:Y:S01]  /*3070*/  LOP3.LUT R139, R81, R88, R89, 0xfe, !PT ;  /* 0x00000058518b7212 */ /* 0x001fe200078efe59 */
[----:B------:R-:W-:Y:S01]  /*3080*/  IMAD.WIDE.U32 R80, R90, 0x10000, RZ ;  /* 0x000100005a507825 */ /* 0x000fe200078e00ff */
[----:B------:R-:W-:Y:S02]  /*3090*/  FSEL R88, R82, RZ, P2 ;  /* 0x000000ff52587208 */ /* 0x000fe40001000000 */
[----:B------:R-:W-:Y:S01]  /*30a0*/  ISETP.NE.U32.AND P2, PT, RZ, UR10, PT ;  /* 0x0000000aff007c0c */ /* 0x000fe2000bf45070 */
[----:B------:R-:W-:Y:S01]  /*30b0*/  IMAD.WIDE.U32 R82, R96, 0x10000, RZ ;  /* 0x0001000060527825 */ /* 0x000fe200078e00ff */
[----:B------:R-:W-:Y:S01]  /*30c0*/  LOP3.LUT R103, R81, R92, R95, 0xfe, !PT ;  /* 0x0000005c51677212 */ /* 0x000fe200078efe5f */
[----:B------:R0:W2:Y:S02]  /*30d0*/  F2F.BF16.F32 R150, R148 ;  /* 0x0000009400967304 */ /* 0x0000a40000202000 */
[----:B------:R-:W-:Y:S01]  /*30e0*/  FMUL.FTZ R81, R192, R152 ;  /* 0x00000098c0517220 */ /* 0x000fe20000410000 */
[----:B------:R-:W-:-:S02]  /*30f0*/  ISETP.NE.AND.EX P2, PT, RZ, UR11, PT, P2 ;  /* 0x0000000bff007c0c */ /* 0x000fc4000bf45320 */
[----:B------:R-:W-:Y:S01]  /*3100*/  FSEL R143, R143, RZ, P4 ;  /* 0x000000ff8f8f7208 */ /* 0x000fe20002000000 */
[----:B------:R-:W-:Y:S01]  /*3110*/  FMUL.FTZ R81, R81, UR12 ;  /* 0x0000000c51517c20 */ /* 0x000fe20008410000 */
[----:B------:R-:W-:Y:S01]  /*3120*/  LOP3.LUT P4, RZ, R153, 0xff, RZ, 0xc0, !PT ;  /* 0x000000ff99ff7812 */ /* 0x000fe2000788c0ff */
[----:B------:R-:W3:Y:S01]  /*3130*/  F2F.BF16.F32 R99, R99 ;  /* 0x0000006300637304 */ /* 0x000ee20000202000 */
[----:B0-----:R-:W-:Y:S01]  /*3140*/  FMUL.FTZ R148, R158, R152 ;  /* 0x000000989e947220 */ /* 0x001fe20000410000 */
[----:B-1----:R-:W-:Y:S02]  /*3150*/  LOP3.LUT R102, R80, R91, RZ, 0xfc, !PT ;  /* 0x0000005b50667212 */ /* 0x002fe400078efcff */
[----:B------:R-:W-:Y:S01]  /*3160*/  LOP3.LUT R104, R82, R93, RZ, 0xfc, !PT ;  /* 0x0000005d52687212 */ /* 0x000fe200078efcff */
[----:B------:R-:W-:Y:S01]  /*3170*/  FMUL.FTZ R148, R148, UR12 ;  /* 0x0000000c94947c20 */ /* 0x000fe20008410000 */
[----:B--2---:R-:W-:Y:S02]  /*3180*/  SHF.L.U32 R96, R150, 0x10, RZ ;  /* 0x0000001096607819 */ /* 0x004fe400000006ff */
[----:B------:R0:W-:Y:S02]  /*3190*/  F2F.BF16.F32 R137, R136 ;  /* 0x0000008800897304 */ /* 0x0001e40000202000 */
[----:B------:R-:W-:-:S02]  /*31a0*/  FSEL R148, R148, RZ, P6 ;  /* 0x000000ff94947208 */ /* 0x000fc40003000000 */
[----:B------:R-:W-:Y:S02]  /*31b0*/  LOP3.LUT P6, RZ, R153, 0xff000000, RZ, 0xc0, !PT ;  /* 0xff00000099ff7812 */ /* 0x000fe400078cc0ff */
[----:B---3--:R-:W-:Y:S01]  /*31c0*/  LOP3.LUT R105, R83, R98, R99, 0xfe, !PT ;  /* 0x0000006253697212 */ /* 0x008fe200078efe63 */
[-C--:B------:R-:W-:Y:S01]  /*31d0*/  FMUL.FTZ R83, R173, R152.reuse ;  /* 0x00000098ad537220 */ /* 0x080fe20000410000 */
[----:B0-----:R-:W-:Y:S01]  /*31e0*/  FMUL.FTZ R136, R159, R152 ;  /* 0x000000989f887220 */ /* 0x001fe20000410000 */
[----:B------:R-:W-:Y:S01]  /*31f0*/  FSEL R89, R81, RZ, P6 ;  /* 0x000000ff51597208 */ /* 0x000fe20003000000 */
[----:B------:R-:W-:-:S04]  /*3200*/  IMAD.WIDE.U32 R80, R106, 0x10000, RZ ;  /* 0x000100006a507825 */ /* 0x000fc800078e00ff */
[----:B------:R-:W-:Y:S01]  /*3210*/  FMUL.FTZ R83, R83, UR12 ;  /* 0x0000000c53537c20 */ /* 0x000fe20008410000 */
[----:B------:R-:W-:Y:S01]  /*3220*/  FMUL.FTZ R136, R136, UR12 ;  /* 0x0000000c88887c20 */ /* 0x000fe20008410000 */
[----:B------:R-:W0:Y:S01]  /*3230*/  LDC.64 R98, c[0x0][0x2f8] ;  /* 0x0000be00ff627b82 */ /* 0x000e220000000a00 */
[----:B------:R-:W1:Y:S01]  /*3240*/  F2F.BF16.F32 R172, R142 ;  /* 0x0000008e00ac7304 */ /* 0x000e620000202000 */
[----:B------:R-:W-:Y:S01]  /*3250*/  LOP3.LUT R97, R81, R96, R141, 0xfe, !PT ;  /* 0x0000006051617212 */ /* 0x000fe200078efe8d */
[----:B------:R-:W-:Y:S01]  /*3260*/  FMUL.FTZ R152, R171, R152 ;  /* 0x00000098ab987220 */ /* 0x000fe20000410000 */
[----:B------:R-:W-:Y:S02]  /*3270*/  FSEL R136, R136, RZ, P5 ;  /* 0x000000ff88887208 */ /* 0x000fe40002800000 */
[----:B------:R-:W-:Y:S01]  /*3280*/  LOP3.LUT P5, RZ, R153, 0xff0000, RZ, 0xc0, !PT ;  /* 0x00ff000099ff7812 */ /* 0x000fe200078ac0ff */
[----:B------:R-:W-:Y:S01]  /*3290*/  FMUL.FTZ R152, R152, UR12 ;  /* 0x0000000c98987c20 */ /* 0x000fe20008410000 */
[----:B------:R-:W2:Y:S01]  /*32a0*/  @P2 LDC.64 R140, c[0x0][0x308] ;  /* 0x0000c200ff8c2b82 */ /* 0x000ea20000000a00 */
[----:B------:R-:W3:Y:S01]  /*32b0*/  F2F.BF16.F32 R144, R144 ;  /* 0x0000009000907304 */ /* 0x000ee20000202000 */
[----:B------:R-:W-:-:S02]  /*32c0*/  LOP3.LUT R96, R80, R107, RZ, 0xfc, !PT ;  /* 0x0000006b50607212 */ /* 0x000fc400078efcff */
[----:B------:R-:W-:Y:S02]  /*32d0*/  FSEL R152, R152, RZ, P4 ;  /* 0x000000ff98987208 */ /* 0x000fe40002000000 */
[----:B-1----:R-:W-:-:S03]  /*32e0*/  SHF.L.U32 R100, R172, 0x10, RZ ;  /* 0x00000010ac647819 */ /* 0x002fc600000006ff */
[----:B------:R-:W1:Y:S01]  /*32f0*/  F2F.BF16.F32 R148, R148 ;  /* 0x0000009400947304 */ /* 0x000e620000202000 */
[----:B---3--:R-:W-:-:S07]  /*3300*/  IMAD.WIDE.U32 R80, R144, 0x10000, RZ ;  /* 0x0001000090507825 */ /* 0x008fce00078e00ff */
[----:B------:R3:W4:Y:S01]  /*3310*/  F2F.BF16.F32 R90, R88 ;  /* 0x00000058005a7304 */ /* 0x0007220000202000 */
[----:B-1----:R-:W-:-:S07]  /*3320*/  SHF.L.U32 R93, R148, 0x10, RZ ;  /* 0x00000010945d7819 */ /* 0x002fce00000006ff */
[----:B------:R-:W1:Y:S01]  /*3330*/  F2F.BF16.F32 R89, R89 ;  /* 0x0000005900597304 */ /* 0x000e620000202000 */
[----:B---3--:R-:W-:Y:S01]  /*3340*/  FSEL R88, R83, RZ, P5 ;  /* 0x000000ff53587208 */ /* 0x008fe20002800000 */
[----:B------:R-:W-:-:S04]  /*3350*/  IMAD.WIDE.U32 R82, R151, 0x10000, RZ ;  /* 0x0001000097527825 */ /* 0x000fc800078e00ff */
[----:B--2---:R-:W-:Y:S01]  /*3360*/  @P2 IMAD.WIDE.U32 R140, R203, 0x10, R140 ;  /* 0x00000010cb8c2825 */ /* 0x004fe200078e008c */
[----:B------:R-:W-:Y:S01]  /*3370*/  LOP3.LUT R101, R83, R100, R145, 0xfe, !PT ;  /* 0x0000006453657212 */ /* 0x000fe200078efe91 */
[----:B------:R2:W3:Y:S01]  /*3380*/  F2F.BF16.F32 R153, R143 ;  /* 0x0000008f00997304 */ /* 0x0004e20000202000 */
[----:B------:R-:W-:Y:S01]  /*3390*/  LOP3.LUT R100, R82, R137, RZ, 0xfc, !PT ;  /* 0x0000008952647212 */ /* 0x000fe200078efcff */
[----:B----4-:R-:W-:Y:S01]  /*33a0*/  IMAD.WIDE.U32 R90, R90, 0x10000, RZ ;  /* 0x000100005a5a7825 */ /* 0x010fe200078e00ff */
[----:B------:R-:W-:Y:S02]  /*33b0*/  SEL R82, R85, R78, P0 ;  /* 0x0000004e55527207 */ /* 0x000fe40000000000 */
[----:B------:R-:W-:Y:S01]  /*33c0*/  SEL R83, R146, R79, P0 ;  /* 0x0000004f92537207 */ /* 0x000fe20000000000 */
[----:B0-----:R-:W-:Y:S01]  /*33d0*/  IMAD.WIDE.U32 R144, R203, 0x8, R98 ;  /* 0x00000008cb907825 */ /* 0x001fe200078e0062 */
[----:B-1----:R-:W-:Y:S01]  /*33e0*/  SHF.L.U32 R95, R89, 0x10, RZ ;  /* 0x00000010595f7819 */ /* 0x002fe200000006ff */
[----:B------:R-:W0:Y:S01]  /*33f0*/  F2F.BF16.F32 R136, R136 ;  /* 0x0000008800887304 */ /* 0x000e220000202000 */
[----:B--2---:R-:W1:Y:S01]  /*3400*/  @P2 LDC.64 R142, c[0x0][0x308] ;  /* 0x0000c200ff8e2b82 */ /* 0x004e620000000a00 */
[----:B------:R-:W-:-:S02]  /*3410*/  SEL R85, R86, R77, P0 ;  /* 0x0000004d56557207 */ /* 0x000fc40000000000 */
[----:B------:R-:W-:Y:S02]  /*3420*/  SEL R86, R87, R78, P0 ;  /* 0x0000004e57567207 */ /* 0x000fe40000000000 */
[----:B------:R-:W-:Y:S02]  /*3430*/  SEL R87, R94, R79, P0 ;  /* 0x0000004f5e577207 */ /* 0x000fe40000000000 */
[----:B------:R2:W4:Y:S01]  /*3440*/  F2F.BF16.F32 R106, R88 ;  /* 0x00000058006a7304 */ /* 0x0005220000202000 */
[----:B---3--:R-:W-:Y:S02]  /*3450*/  LOP3.LUT R92, R80, R153, RZ, 0xfc, !PT ;  /* 0x00000099505c7212 */ /* 0x008fe400078efcff */
[----:B------:R-:W-:Y:S02]  /*3460*/  SEL R80, R147, R76, P0 ;  /* 0x0000004c93507207 */ /* 0x000fe40000000000 */
[----:B------:R-:W3:Y:S01]  /*3470*/  @P2 LDC.64 R146, c[0x0][0x308] ;  /* 0x0000c200ff922b82 */ /* 0x000ee20000000a00 */
[----:B0-----:R-:W-:-:S02]  /*3480*/  LOP3.LUT R93, R81, R93, R136, 0xfe, !PT ;  /* 0x0000005d515d7212 */ /* 0x001fc400078efe88 */
[----:B------:R-:W-:Y:S02]  /*3490*/  SEL R81, R84, R77, P0 ;  /* 0x0000004d54517207 */ /* 0x000fe40000000000 */
[----:B------:R-:W-:Y:S01]  /*34a0*/  SEL R84, R149, R76, P0 ;  /* 0x0000004c95547207 */ /* 0x000fe20000000000 */
[----:B------:R-:W-:Y:S02]  /*34b0*/  IMAD.WIDE.U32 R148, R201, 0x8, R98 ;  /* 0x00000008c9947825 */ /* 0x000fe400078e0062 */
[----:B--2---:R-:W0:Y:S01]  /*34c0*/  @P2 LDC.64 R88, c[0x0][0x308] ;  /* 0x0000c200ff582b82 */ /* 0x004e220000000a00 */
[----:B------:R2:W-:Y:S01]  /*34d0*/  @P2 STG.E.128 desc[UR4][R140.64], R80 ;  /* 0x000000508c002986 */ /* 0x0005e2000c101d04 */
[----:B----4-:R-:W-:Y:S02]  /*34e0*/  LOP3.LUT R95, R91, R95, R106, 0xfe, !PT ;  /* 0x0000005f5b5f7212 */ /* 0x010fe400078efe6a */
[----:B------:R4:W2:Y:S01]  /*34f0*/  F2F.BF16.F32 R91, R152 ;  /* 0x00000098005b7304 */ /* 0x0008a20000202000 */
[----:B------:R2:W-:Y:S01]  /*3500*/  STG.E.64 desc[UR4][R144.64], R138 ;  /* 0x0000008a90007986 */ /* 0x0005e2000c101b04 */
[----:B-1----:R-:W-:-:S02]  /*3510*/  @P2 IMAD.WIDE.U32 R142, R201, 0x10, R142 ;  /* 0x00000010c98e2825 */ /* 0x002fc400078e008e */
[----:B------:R-:W1:Y:S03]  /*3520*/  @P2 LDC.64 R106, c[0x0][0x308] ;  /* 0x0000c200ff6a2b82 */ /* 0x000e660000000a00 */
[----:B------:R-:W-:Y:S01]  /*3530*/  @P2 STG.E.128 desc[UR4][R142.64], R84 ;  /* 0x000000548e002986 */ /* 0x000fe2000c101d04 */
[----:B----4-:R-:W-:-:S03]  /*3540*/  IMAD.WIDE.U32 R152, R197, 0x8, R98 ;  /* 0x00000008c5987825 */ /* 0x010fc600078e0062 */
[----:B------:R4:W-:Y:S01]  /*3550*/  STG.E.64 desc[UR4][R148.64], R102 ;  /* 0x0000006694007986 */ /* 0x0009e2000c101b04 */
[----:B------:R-:W1:Y:S01]  /*3560*/  @P2 LDC.64 R136, c[0x0][0x308] ;  /* 0x0000c200ff882b82 */ /* 0x000e620000000a00 */
[----:B---3--:R-:W-:Y:S01]  /*3570*/  @P2 IMAD.WIDE.U32 R146, R193, 0x10, R146 ;  /* 0x00000010c1922825 */ /* 0x008fe200078e0092 */
[----:B--2---:R-:W-:Y:S02]  /*3580*/  LOP3.LUT R94, R90, R91, RZ, 0xfc, !PT ;  /* 0x0000005b5a5e7212 */ /* 0x004fe400078efcff */
[----:B------:R-:W-:Y:S01]  /*3590*/  SEL R90, R167, R78, P0 ;  /* 0x0000004ea75a7207 */ /* 0x000fe20000000000 */
[----:B------:R-:W-:Y:S01]  /*35a0*/  IMAD.WIDE.U32 R140, R199, 0x8, R98 ;  /* 0x00000008c78c7825 */ /* 0x000fe200078e0062 */
[----:B------:R-:W-:Y:S02]  /*35b0*/  SEL R91, R168, R79, P0 ;  /* 0x0000004fa85b7207 */ /* 0x000fe40000000000 */
[----:B------:R-:W2:Y:S01]  /*35c0*/  @P2 LDC.64 R138, c[0x0][0x308] ;  /* 0x0000c200ff8a2b82 */ /* 0x000ea20000000a00 */
[-C--:B------:R-:W-:Y:S01]  /*35d0*/  SEL R80, R157, R76.reuse, P0 ;  /* 0x0000004c9d507207 */ /* 0x080fe20000000000 */
[----:B0-----:R-:W-:Y:S01]  /*35e0*/  @P2 IMAD.WIDE.U32 R150, R197, 0x10, R88 ;  /* 0x00000010c5962825 */ /* 0x001fe200078e0058 */
[----:B------:R-:W-:-:S02]  /*35f0*/  SEL R88, R169, R76, P0 ;  /* 0x0000004ca9587207 */ /* 0x000fc40000000000 */
[-C--:B------:R-:W-:Y:S01]  /*3600*/  SEL R89, R166, R77.reuse, P0 ;  /* 0x0000004da6597207 */ /* 0x080fe20000000000 */
[----:B----4-:R-:W-:Y:S01]  /*3610*/  IMAD.WIDE.U32 R102, R191, 0x8, R98 ;  /* 0x00000008bf667825 */ /* 0x010fe200078e0062 */
[----:B------:R-:W-:Y:S02]  /*3620*/  SEL R81, R156, R77, P0 ;  /* 0x0000004d9c517207 */ /* 0x000fe40000000000 */
[----:B------:R-:W-:Y:S01]  /*3630*/  SEL R82, R155, R78, P0 ;  /* 0x0000004e9b527207 */ /* 0x000fe20000000000 */
[----:B-1----:R-:W-:Y:S01]  /*3640*/  @P2 IMAD.WIDE.U32 R106, R199, 0x10, R106 ;  /* 0x00000010c76a2825 */ /* 0x002fe200078e006a */
[----:B------:R-:W-:Y:S01]  /*3650*/  SEL R83, R154, R79, P0 ;  /* 0x0000004f9a537207 */ /* 0x000fe20000000000 */
[----:B------:R0:W-:Y:S01]  /*3660*/  @P2 STG.E.128 desc[UR4][R150.64], R88 ;  /* 0x0000005896002986 */ /* 0x0001e2000c101d04 */
[----:B------:R-:W-:Y:S02]  /*3670*/  SEL R84, R161, R76, P0 ;  /* 0x0000004ca1547207 */ /* 0x000fe40000000000 */
[----:B------:R-:W-:Y:S01]  /*3680*/  SEL R85, R162, R77, P0 ;  /* 0x0000004da2557207 */ /* 0x000fe20000000000 */
[----:B------:R-:W-:Y:S01]  /*3690*/  @P2 IMAD.WIDE.U32 R136, R191, 0x10, R136 ;  /* 0x00000010bf882825 */ /* 0x000fe200078e0088 */
[----:B------:R-:W-:Y:S01]  /*36a0*/  SEL R86, R163, R78, P0 ;  /* 0x0000004ea3567207 */ /* 0x000fe20000000000 */
[----:B------:R1:W-:Y:S01]  /*36b0*/  STG.E.64 desc[UR4][R152.64], R104 ;  /* 0x0000006898007986 */ /* 0x0003e2000c101b04 */
[----:B------:R-:W-:-:S03]  /*36c0*/  SEL R87, R164, R79, P0 ;  /* 0x0000004fa4577207 */ /* 0x000fc60000000000 */
[----:B------:R3:W-:Y:S01]  /*36d0*/  @P2 STG.E.128 desc[UR4][R106.64], R80 ;  /* 0x000000506a002986 */ /* 0x0007e2000c101d04 */
[----:B--2---:R-:W-:-:S03]  /*36e0*/  @P2 IMAD.WIDE.U32 R138, R195, 0x10, R138 ;  /* 0x00000010c38a2825 */ /* 0x004fc600078e008a */
[----:B------:R3:W-:Y:S01]  /*36f0*/  STG.E.64 desc[UR4][R140.64], R96 ;  /* 0x000000608c007986 */ /* 0x0007e2000c101b04 */
[----:B0-----:R-:W-:-:S03]  /*3700*/  SEL R88, R165, R76, P0 ;  /* 0x0000004ca5587207 */ /* 0x001fc60000000000 */
[----:B------:R3:W-:Y:S01]  /*3710*/  @P2 STG.E.128 desc[UR4][R136.64], R84 ;  /* 0x0000005488002986 */ /* 0x0007e2000c101d04 */
[----:B------:R-:W-:Y:S01]  /*3720*/  SEL R89, R160, R77, P0 ;  /* 0x0000004da0597207 */ /* 0x000fe20000000000 */
[--C-:B-1----:R-:W-:Y:S01]  /*3730*/  IMAD.WIDE.U32 R104, R193, 0x8, R98.reuse ;  /* 0x00000008c1687825 */ /* 0x102fe200078e0062 */
[----:B------:R-:W-:Y:S01]  /*3740*/  SEL R90, R159, R78, P0 ;  /* 0x0000004e9f5a7207 */ /* 0x000fe20000000000 */
[----:B------:R3:W-:Y:S01]  /*3750*/  STG.E.64 desc[UR4][R102.64], R100 ;  /* 0x0000006466007986 */ /* 0x0007e2000c101b04 */
[----:B------:R-:W-:Y:S01]  /*3760*/  SEL R91, R158, R79, P0 ;  /* 0x0000004f9e5b7207 */ /* 0x000fe20000000000 */
[----:B------:R-:W-:Y:S01]  /*3770*/  IMAD.WIDE.U32 R98, R195, 0x8, R98 ;  /* 0x00000008c3627825 */ /* 0x000fe200078e0062 */
[----:B------:R-:W-:Y:S02]  /*3780*/  SEL R76, R171, R76, P0 ;  /* 0x0000004cab4c7207 */ /* 0x000fe40000000000 */
[----:B------:R-:W-:Y:S01]  /*3790*/  SEL R77, R170, R77, P0 ;  /* 0x0000004daa4d7207 */ /* 0x000fe20000000000 */
[----:B------:R3:W-:Y:S01]  /*37a0*/  @P2 STG.E.128 desc[UR4][R146.64], R88 ;  /* 0x0000005892002986 */ /* 0x0007e2000c101d04 */
[----:B------:R-:W-:-:S02]  /*37b0*/  SEL R78, R173, R78, P0 ;  /* 0x0000004ead4e7207 */ /* 0x000fc40000000000 */
[----:B------:R-:W-:Y:S01]  /*37c0*/  SEL R79, R192, R79, P0 ;  /* 0x0000004fc04f7207 */ /* 0x000fe20000000000 */
[----:B------:R3:W-:Y:S01]  /*37d0*/  STG.E.64 desc[UR4][R104.64], R92 ;  /* 0x0000005c68007986 */ /* 0x0007e2000c101b04 */
[----:B------:R-:W-:-:S03]  /*37e0*/  ISETP.GE.AND P0, PT, R2, UR15, PT ;  /* 0x0000000f02007c0c */ /* 0x000fc6000bf06270 */
[----:B------:R3:W-:Y:S04]  /*37f0*/  @P2 STG.E.128 desc[UR4][R138.64], R76 ;  /* 0x0000004c8a002986 */ /* 0x0007e8000c101d04 */
[----:B------:R3:W-:Y:S06]  /*3800*/  STG.E.64 desc[UR4][R98.64], R94 ;  /* 0x0000005e62007986 */ /* 0x0007ec000c101b04 */
        /* <DEDUP_REMOVED lines=56> */
.L_x_5873:
        /* <DEDUP_REMOVED lines=25> */
.L_x_5874:
[----:B------:R-:W-:Y:S01]  /*3d20*/  HFMA2.MMA R90, -RZ, RZ, 0, 9.5367431640625e-07 ;  /* 0x00000010ff5a7435 */ /* 0x000fe200000001ff */
[----:B------:R-:W-:Y:S02]  /*3d30*/  MOV R89, R80 ;  /* 0x0000005000597202 */ /* 0x000fe40000000f00 */
[----:B------:R-:W-:Y:S02]  /*3d40*/  MOV R91, 0x1f ;  /* 0x0000001f005b7802 */ /* 0x000fe40000000f00 */
[----:B------:R-:W-:-:S07]  /*3d50*/  MOV R88, 0xffffffff ;  /* 0xffffffff00587802 */ /* 0x000fce0000000f00 */
[----:B-----5:R-:W-:Y:S05]  /*3d60*/  WARPSYNC.COLLECTIVE R88, `(.L_x_5876) ;  /* 0x0000000058087348 */ /* 0x020fea0003c00000 */
[----:B------:R0:W1:Y:S02]  /*3d70*/  SHFL.DOWN P0, R99, R89, R90, R91 ;  /* 0x0800005a59637389 */ /* 0x000064000000005b */
[----:B01---5:R-:W-:Y:S01]  /*3d80*/  ENDCOLLECTIVE ;  /* 0x000000000000791b */ /* 0x023fe20003800000 */
.L_x_5876:
[----:B------:R-:W-:Y:S02]  /*3d90*/  MOV R89, R82 ;  /* 0x0000005200597202 */ /* 0x000fe40000000f00 */
[----:B------:R-:W-:-:S07]  /*3da0*/  MOV R81, R99 ;  /* 0x0000006300517202 */ /* 0x000fce0000000f00 */
[----:B------:R-:W-:Y:S05]  /*3db0*/  WARPSYNC.COLLECTIVE R88, `(.L_x_5877) ;  /* 0x0000000058087348 */ /* 0x000fea0003c00000 */
[----:B------:R0:W1:Y:S02]  /*3dc0*/  SHFL.DOWN P0, R99, R89, R90, R91 ;  /* 0x0800005a59637389 */ /* 0x000064000000005b */
[----:B01----:R-:W-:Y:S01]  /*3dd0*/  ENDCOLLECTIVE ;  /* 0x000000000000791b */ /* 0x003fe20003800000 */
.L_x_5877:
[----:B------:R-:W-:Y:S01]  /*3de0*/  FADD.FTZ R81, R80, R81 ;  /* 0x0000005150517221 */ /* 0x000fe20000010000 */
[----:B------:R-:W-:-:S04]  /*3df0*/  HFMA2.MMA R90, -RZ, RZ, 0, 4.76837158203125e-07 ;  /* 0x00000008ff5a7435 */ /* 0x000fc800000001ff */
[----:B------:R-:W-:Y:S02]  /*3e00*/  MOV R89, R81 ;  /* 0x0000005100597202 */ /* 0x000fe40000000f00 */
[----:B------:R-:W-:-:S07]  /*3e10*/  MOV R83, R99 ;  /* 0x0000006300537202 */ /* 0x000fce0000000f00 */
[----:B------:R-:W-:Y:S05]  /*3e20*/  WARPSYNC.COLLECTIVE R88, `(.L_x_5878) ;  /* 0x0000000058087348 */ /* 0x000fea0003c00000 */
[----:B------:R0:W1:Y:S02]  /*3e30*/  SHFL.DOWN P0, R99, R89, R90, R91 ;  /* 0x0800005a59637389 */ /* 0x000064000000005b */
[----:B01----:R-:W-:Y:S01]  /*3e40*/  ENDCOLLECTIVE ;  /* 0x000000000000791b */ /* 0x003fe20003800000 */
.L_x_5878:
[----:B------:R-:W-:-:S05]  /*3e50*/  FADD.FTZ R83, R82, R83 ;  /* 0x0000005352537221 */ /* 0x000fca0000010000 */
[----:B------:R-:W-:Y:S02]  /*3e60*/  MOV R89, R83 ;  /* 0x0000005300597202 */ /* 0x000fe40000000f00 */
[----:B------:R-:W-:-:S07]  /*3e70*/  MOV R84, R99 ;  /* 0x0000006300547202 */ /* 0x000fce0000000f00 */
[----:B------:R-:W-:Y:S05]  /*3e80*/  WARPSYNC.COLLECTIVE R88, `(.L_x_5879) ;  /* 0x0000000058087348 */ /* 0x000fea0003c00000 */
[----:B------:R0:W1:Y:S02]  /*3e90*/  SHFL.DOWN P0, R99, R89, R90, R91 ;  /* 0x0800005a59637389 */ /* 0x000064000000005b */
[----:B01----:R-:W-:Y:S01]  /*3ea0*/  ENDCOLLECTIVE ;  /* 0x000000000000791b */ /* 0x003fe20003800000 */
.L_x_5879:
[----:B------:R-:W-:Y:S01]  /*3eb0*/  FADD.FTZ R84, R81, R84 ;  /* 0x0000005451547221 */ /* 0x000fe20000010000 */
[----:B------:R-:W-:-:S04]  /*3ec0*/  HFMA2.MMA R90, -RZ, RZ, 0, 2.384185791015625e-07 ;  /* 0x00000004ff5a7435 */ /* 0x000fc800000001ff */
[----:B------:R-:W-:Y:S02]  /*3ed0*/  MOV R89, R84 ;  /* 0x0000005400597202 */ /* 0x000fe40000000f00 */
[----:B------:R-:W-:-:S07]  /*3ee0*/  MOV R86, R99 ;  /* 0x0000006300567202 */ /* 0x000fce0000000f00 */
[----:B------:R-:W-:Y:S05]  /*3ef0*/  WARPSYNC.COLLECTIVE R88, `(.L_x_5880) ;  /* 0x0000000058087348 */ /* 0x000fea0003c00000 */
[----:B------:R0:W1:Y:S02]  /*3f00*/  SHFL.DOWN P0, R99, R89, R90, R91 ;  /* 0x0800005a59637389 */ /* 0x000064000000005b */
[----:B01----:R-:W-:Y:S01]  /*3f10*/  ENDCOLLECTIVE ;  /* 0x000000000000791b */ /* 0x003fe20003800000 */
.L_x_5880:
[----:B------:R-:W-:-:S05]  /*3f20*/  FADD.FTZ R86, R83, R86 ;  /* 0x0000005653567221 */ /* 0x000fca0000010000 */
[----:B------:R-:W-:Y:S02]  /*3f30*/  MOV R89, R86 ;  /* 0x0000005600597202 */ /* 0x000fe40000000f00 */
[----:B------:R-:W-:-:S07]  /*3f40*/  MOV R85, R99 ;  /* 0x0000006300557202 */ /* 0x000fce0000000f00 */
[----:B------:R-:W-:Y:S05]  /*3f50*/  WARPSYNC.COLLECTIVE R88, `(.L_x_5881) ;  /* 0x0000000058087348 */ /* 0x000fea0003c00000 */
[----:B------:R0:W1:Y:S02]  /*3f60*/  SHFL.DOWN P0, R99, R89, R90, R91 ;  /* 0x0800005a59637389 */ /* 0x000064000000005b */
[----:B01----:R-:W-:Y:S01]  /*3f70*/  ENDCOLLECTIVE ;  /* 0x000000000000791b */ /* 0x003fe20003800000 */
.L_x_5881:
[----:B------:R-:W-:Y:S01]  /*3f80*/  FADD.FTZ R85, R84, R85 ;  /* 0x0000005554557221 */ /* 0x000fe20000010000 */
[----:B------:R-:W-:-:S04]  /*3f90*/  HFMA2.MMA R90, -RZ, RZ, 0, 1.1920928955078125e-07 ;  /* 0x00000002ff5a7435 */ /* 0x000fc800000001ff */
[----:B------:R-:W-:Y:S02]  /*3fa0*/  MOV R89, R85 ;  /* 0x0000005500597202 */ /* 0x000fe40000000f00 */
[----:B------:R-:W-:-:S07]  /*3fb0*/  MOV R87, R99 ;  /* 0x0000006300577202 */ /* 0x000fce0000000f00 */
[----:B------:R-:W-:Y:S05]  /*3fc0*/  WARPSYNC.COLLECTIVE R88, `(.L_x_5882) ;  /* 0x0000000058087348 */ /* 0x000fea0003c00000 */
[----:B------:R0:W1:Y:S02]  /*3fd0*/  SHFL.DOWN P0, R99, R89, R90, R91 ;  /* 0x0800005a59637389 */ /* 0x000064000000005b */
[----:B01----:R-:W-:Y:S01]  /*3fe0*/  ENDCOLLECTIVE ;  /* 0x000000000000791b */ /* 0x003fe20003800000 */
.L_x_5882:
[----:B------:R-:W-:-:S05]  /*3ff0*/  FADD.FTZ R87, R86, R87 ;  /* 0x0000005756577221 */ /* 0x000fca0000010000 */
[----:B------:R-:W-:Y:S02]  /*4000*/  MOV R89, R87 ;  /* 0x0000005700597202 */ /* 0x000fe40000000f00 */
[----:B------:R-:W-:-:S07]  /*4010*/  MOV R80, R99 ;  /* 0x0000006300507202 */ /* 0x000fce0000000f00 */
[----:B------:R-:W-:Y:S05]  /*4020*/  WARPSYNC.COLLECTIVE R88, `(.L_x_5883) ;  /* 0x0000000058087348 */ /* 0x000fea0003c00000 */
[----:B------:R0:W1:Y:S02]  /*4030*/  SHFL.DOWN P0, R99, R89, R90, R91 ;  /* 0x0800005a59637389 */ /* 0x000064000000005b */
[----:B01----:R-:W-:Y:S01]  /*4040*/  ENDCOLLECTIVE ;  /* 0x000000000000791b */ /* 0x003fe20003800000 */
.L_x_5883:
[----:B------:R-:W-:Y:S01]  /*4050*/  FADD.FTZ R80, R85, R80 ;  /* 0x0000005055507221 */ /* 0x000fe20000010000 */
[----:B------:R-:W-:-:S04]  /*4060*/  HFMA2.MMA R90, -RZ, RZ, 0, 5.9604644775390625e-08 ;  /* 0x00000001ff5a7435 */ /* 0x000fc800000001ff */
[----:B------:R-:W-:Y:S02]  /*4070*/  MOV R89, R80 ;  /* 0x0000005000597202 */ /* 0x000fe40000000f00 */
[----:B------:R-:W-:-:S07]  /*4080*/  MOV R82, R99 ;  /* 0x0000006300527202 */ /* 0x000fce0000000f00 */
[----:B------:R-:W-:Y:S05]  /*4090*/  WARPSYNC.COLLECTIVE R88, `(.L_x_5884) ;  /* 0x0000000058087348 */ /* 0x000fea0003c00000 */
[----:B------:R0:W1:Y:S02]  /*40a0*/  SHFL.DOWN P0, R99, R89, R90, R91 ;  /* 0x0800005a59637389 */ /* 0x000064000000005b */
[----:B01----:R-:W-:Y:S01]  /*40b0*/  ENDCOLLECTIVE ;  /* 0x000000000000791b */ /* 0x003fe20003800000 */
.L_x_5884:
[----:B------:R-:W-:-:S05]  /*40c0*/  FADD.FTZ R82, R87, R82 ;  /* 0x0000005257527221 */ /* 0x000fca0000010000 */
[----:B------:R-:W-:Y:S02]  /*40d0*/  MOV R89, R82 ;  /* 0x0000005200597202 */ /* 0x000fe40000000f00 */
[----:B------:R-:W-:-:S07]  /*40e0*/  MOV R81, R99 ;  /* 0x0000006300517202 */ /* 0x000fce0000000f00 */
[----:B------:R-:W-:Y:S05]  /*40f0*/  WARPSYNC.COLLECTIVE R88, `(.L_x_5885) ;  /* 0x0000000058087348 */ /* 0x000fea0003c00000 */
[----:B------:R0:W1:Y:S02]  /*4100*/  SHFL.DOWN P0, R99, R89, R90, R91 ;  /* 0x0800005a59637389 */ /* 0x000064000000005b */
[----:B01----:R-:W-:Y:S01]  /*4110*/  ENDCOLLECTIVE ;  /* 0x000000000000791b */ /* 0x003fe20003800000 */
.L_x_5885:
[----:B------:R-:W-:Y:S05]  /*4120*/  BRA `(.L_x_5886) ;  /* 0xffffffdc00887947 */ /* 0x000fea000383ffff */
.L_x_5887:
        /* <DEDUP_REMOVED lines=13> */
.L_x_15231:


//--------------------- .text._ZN10layer_norm22ln_bwd_finalize_kernelINS_22Kernel_traits_finalizeILj7168E13__nv_bfloat16S2_fS2_fjLb0ELj1024ELj4ENS_18Kernel_traits_baseILj7168ES2_S2_fS2_fjLj1024EEEEELb0ELb0EEEvNS_9BwdParamsE --------------------------
	.section	.text._ZN10layer_norm22ln_bwd_finalize_kernelINS_22Kernel_traits_finalizeILj7168E13__nv_bfloat16S2_fS2_fjLb0ELj1024ELj4ENS_18Kernel_traits_baseILj7168ES2_S2_fS2_fjLj1024EEEEELb0ELb0EEEvNS_9BwdParamsE,"ax",@progbits
	.align	128
        .global         _ZN10layer_norm22ln_bwd_finalize_kernelINS_22Kernel_traits_finalizeILj7168E13__nv_bfloat16S2_fS2_fjLb0ELj1024ELj4ENS_18Kernel_traits_baseILj7168ES2_S2_fS2_fjLj1024EEEEELb0ELb0EEEvNS_9BwdParamsE
        .type           _ZN10layer_norm22ln_bwd_finalize_kernelINS_22Kernel_traits_finalizeILj7168E13__nv_bfloat16S2_fS2_fjLb0ELj1024ELj4ENS_18Kernel_traits_baseILj7168ES2_S2_fS2_fjLj1024EEEEELb0ELb0EEEvNS_9BwdParamsE,@function
        .size           _ZN10layer_norm22ln_bwd_finalize_kernelINS_22Kernel_traits_finalizeILj7168E13__nv_bfloat16S2_fS2_fjLb0ELj1024ELj4ENS_18Kernel_traits_baseILj7168ES2_S2_fS2_fjLj1024EEEEELb0ELb0EEEvNS_9BwdParamsE,(.L_x_15232 - _ZN10layer_norm22ln_bwd_finalize_kernelINS_22Kernel_traits_finalizeILj7168E13__nv_bfloat16S2_fS2_fjLb0ELj1024ELj4ENS_18Kernel_traits_baseILj7168ES2_S2_fS2_fjLj1024EEEEELb0ELb0EEEvNS_9BwdParamsE)
        .other          _ZN10layer_norm22ln_bwd_finalize_kernelINS_22Kernel_traits_finalizeILj7168E13__nv_bfloat16S2_fS2_fjLb0ELj1024ELj4ENS_18Kernel_traits_baseILj7168ES2_S2_fS2_fjLj1024EEEEELb0ELb0EEEvNS_9BwdParamsE,@"STO_CUDA_ENTRY STV_DEFAULT"
_ZN10layer_norm22ln_bwd_finalize_kernelINS_22Kernel_traits_finalizeILj7168E13__nv_bfloat16S2_fS2_fjLb0ELj1024ELj4ENS_18Kernel_traits_baseILj7168ES2_S2_fS2_fjLj1024EEEEELb0ELb0EEEvNS_9BwdParamsE:
.text._ZN10layer_norm22ln_bwd_finalize_kernelINS_22Kernel_traits_finalizeILj7168E13__nv_bfloat16S2_fS2_fjLb0ELj1024ELj4ENS_18Kernel_traits_baseILj7168ES2_S2_fS2_fjLj1024EEEEELb0ELb0EEEvNS_9BwdParamsE:
        /* <DEDUP_REMOVED lines=25> */
.L_x_5900:
        /* <DEDUP_REMOVED lines=30> */
.L_x_5892:
        /* <DEDUP_REMOVED lines=36> */
.L_x_5891:
[----:B------:R-:W-:Y:S05]  /*05b0*/  BSYNC B1 ;  /* 0x0000000000017941 */ /* 0x000fea0003800000 */
.L_x_5890:
        /* <DEDUP_REMOVED lines=24> */
.L_x_5894:
[----:B------:R-:W-:Y:S05]  /*0740*/  BSYNC B1 ;  /* 0x0000000000017941 */ /* 0x000fea0003800000 */
.L_x_5893:
        /* <DEDUP_REMOVED lines=12> */
.L_x_5895:
[----:B------:R-:W-:Y:S05]  /*0810*/  BSYNC B1 ;  /* 0x0000000000017941 */ /* 0x000fea0003800000 */
.L_x_5889:
[----:B------:R-:W-:Y:S05]  /*0820*/  BSYNC B0 ;  /* 0x0000000000007941 */ /* 0x000fea0003800000 */
.L_x_5888:
        /* <DEDUP_REMOVED lines=29> */
.L_x_5911:
[----:B---3--:R-:W-:Y:S01]  /*0a00*/  FADD.FTZ R9, R18, R9 ;  /* 0x0000000912097221 */ /* 0x008fe20000010000 */
[----:B--2---:R-:W-:-:S04]  /*0a10*/  FADD.FTZ R11, R10, R11 ;  /* 0x0000000b0a0b7221 */ /* 0x004fc80000010000 */
[----:B------:R2:W-:Y:S04]  /*0a20*/  @!P1 STS [R6+0x2000], R9 ;  /* 0x0020000906009388 */ /* 0x0005e80000000800 */
[----:B------:R2:W-:Y:S02]  /*0a30*/  @!P1 STS [R6+0x2080], R11 ;  /* 0x0020800b06009388 */ /* 0x0005e40000000800 */
.L_x_5896:
        /* <DEDUP_REMOVED lines=18> */
.L_x_5899:
[----:B------:R-:W-:Y:S05]  /*0b60*/  BSYNC B0 ;  /* 0x0000000000007941 */ /* 0x000fea0003800000 */
.L_x_5898:
[C---:B------:R-:W-:Y:S01]  /*0b70*/  ISETP.GT.U32.AND P1, PT, R3.reuse, -0x1c01, PT ;  /* 0xffffe3ff0300780c */ /* 0x040fe20003f24070 */
[----:B------:R-:W-:Y:S01]  /*0b80*/  VIADD R4, R4, 0xe00 ;  /* 0x00000e0004047836 */ /* 0x000fe20000000000 */
[----:B------:R-:W-:-:S11]  /*0b90*/  IADD3 R3, R3, 0x1c00, RZ ;  /* 0x00001c0003037810 */ /* 0x000fd60007ffe0ff */
[----:B------:R-:W-:Y:S05]  /*0ba0*/  @P1 BRA `(.L_x_5900) ;  /* 0xfffffff400781947 */ /* 0x000fea000383ffff */
[----:B------:R-:W-:Y:S05]  /*0bb0*/  EXIT ;  /* 0x000000000000794d */ /* 0x000fea0003800000 */
.L_x_5897:
[----:B------:R-:W-:Y:S01]  /*0bc0*/  HFMA2.MMA R21, -RZ, RZ, 0, 5.9604644775390625e-08 ;  /* 0x00000001ff157435 */ /* 0x000fe200000001ff */
[----:B0--3--:R-:W-:Y:S01]  /*0bd0*/  MOV R22, R10 ;  /* 0x0000000a00167202 */ /* 0x009fe20000000f00 */
[----:B------:R-:W-:Y:S01]  /*0be0*/  IMAD.MOV.U32 R19, RZ, RZ, -0x1 ;  /* 0xffffffffff137424 */ /* 0x000fe200078e00ff */
[----:B------:R-:W-:-:S08]  /*0bf0*/  MOV R24, 0x1f ;  /* 0x0000001f00187802 */ /* 0x000fd00000000f00 */
[----:B-12---:R-:W-:Y:S05]  /*0c00*/  WARPSYNC.COLLECTIVE R19, `(.L_x_5901) ;  /* 0x0000000013087348 */ /* 0x006fea0003c00000 */
[----:B------:R0:W3:Y:S02]  /*0c10*/  SHFL.BFLY P2, R20, R22, R21, R24 ;  /* 0x0c00001516147389 */ /* 0x0000e40000040018 */
[----:B0123--:R-:W-:Y:S01]  /*0c20*/  ENDCOLLECTIVE ;  /* 0x000000000000791b */ /* 0x00ffe20003800000 */
.L_x_5901:
[----:B------:R-:W-:Y:S01]  /*0c30*/  HFMA2.MMA R21, -RZ, RZ, 0, 1.1920928955078125e-07 ;  /* 0x00000002ff157435 */ /* 0x000fe200000001ff */
[----:B------:R-:W-:-:S05]  /*0c40*/  MOV R11, R20 ;  /* 0x00000014000b7202 */ /* 0x000fca0000000f00 */
[----:B------:R-:W-:-:S05]  /*0c50*/  FADD.FTZ R11, R10, R11 ;  /* 0x0000000b0a0b7221 */ /* 0x000fca0000010000 */
[----:B------:R-:W-:-:S07]  /*0c60*/  MOV R22, R11 ;  /* 0x0000000b00167202 */ /* 0x000fce0000000f00 */
[----:B------:R-:W-:Y:S05]  /*0c70*/  WARPSYNC.COLLECTIVE R19, `(.L_x_5902) ;  /* 0x0000000013087348 */ /* 0x000fea0003c00000 */
[----:B------:R0:W1:Y:S02]  /*0c80*/  SHFL.BFLY P2, R20, R22, R21, R24 ;  /* 0x0c00001516147389 */ /* 0x0000640000040018 */
[----:B01----:R-:W-:Y:S01]  /*0c90*/  ENDCOLLECTIVE ;  /* 0x000000000000791b */ /* 0x003fe20003800000 */
.L_x_5902:
[----:B------:R-:W-:Y:S01]  /*0ca0*/  HFMA2.MMA R21, -RZ, RZ, 0, 2.384185791015625e-07 ;  /* 0x00000004ff157435 */ /* 0x000fe200000001ff */
[----:B------:R-:W-:-:S04]  /*0cb0*/  IMAD.MOV.U32 R14, RZ, RZ, R20 ;  /* 0x000000ffff0e7224 */ /* 0x000fc800078e0014 */
[----:B------:R-:W-:-:S05]  /*0cc0*/  FADD.FTZ R14, R11, R14 ;  /* 0x0000000e0b0e7221 */ /* 0x000fca0000010000 */
[----:B------:R-:W-:-:S07]  /*0cd0*/  MOV R22, R14 ;  /* 0x0000000e00167202 */ /* 0x000fce0000000f00 */
[----:B------:R-:W-:Y:S05]  /*0ce0*/  WARPSYNC.COLLECTIVE R19, `(.L_x_5903) ;  /* 0x0000000013087348 */ /* 0x000fea0003c00000 */
[----:B------:R0:W1:Y:S02]  /*0cf0*/  SHFL.BFLY P2, R20, R22, R21, R24 ;  /* 0x0c00001516147389 */ /* 0x0000640000040018 */
[----:B01----:R-:W-:Y:S01]  /*0d00*/  ENDCOLLECTIVE ;  /* 0x000000000000791b */ /* 0x003fe20003800000 */
.L_x_5903:
[----:B------:R-:W-:Y:S01]  /*0d10*/  HFMA2.MMA R21, -RZ, RZ, 0, 4.76837158203125e-07 ;  /* 0x00000008ff157435 */ /* 0x000fe200000001ff */
[----:B------:R-:W-:-:S05]  /*0d20*/  MOV R13, R20 ;  /* 0x00000014000d7202 */ /* 0x000fca0000000f00 */
[----:B------:R-:W-:-:S04]  /*0d30*/  FADD.FTZ R13, R14, R13 ;  /* 0x0000000d0e0d7221 */ /* 0x000fc80000010000 */
[----:B------:R-:W-:-:S07]  /*0d40*/  IMAD.MOV.U32 R22, RZ, RZ, R13 ;  /* 0x000000ffff167224 */ /* 0x000fce00078e000d */
[----:B------:R-:W-:Y:S05]  /*0d50*/  WARPSYNC.COLLECTIVE R19, `(.L_x_5904) ;  /* 0x0000000013087348 */ /* 0x000fea0003c00000 */
[----:B------:R0:W1:Y:S02]  /*0d60*/  SHFL.BFLY P2, R20, R22, R21, R24 ;  /* 0x0c00001516147389 */ /* 0x0000640000040018 */
[----:B01----:R-:W-:Y:S01]  /*0d70*/  ENDCOLLECTIVE ;  /* 0x000000000000791b */ /* 0x003fe20003800000 */
.L_x_5904:
[----:B------:R-:W-:Y:S01]  /*0d80*/  IMAD.MOV.U32 R21, RZ, RZ, 0x10 ;  /* 0x00000010ff157424 */ /* 0x000fe200078e00ff */
[----:B------:R-:W-:-:S05]  /*0d90*/  MOV R10, R20 ;  /* 0x00000014000a7202 */ /* 0x000fca0000000f00 */
[----:B------:R-:W-:-:S05]  /*0da0*/  FADD.FTZ R10, R13, R10 ;  /* 0x0000000a0d0a7221 */ /* 0x000fca0000010000 */
[----:B------:R-:W-:-:S07]  /*0db0*/  MOV R22, R10 ;  /* 0x0000000a00167202 */ /* 0x000fce0000000f00 */
[----:B------:R-:W-:Y:S05]  /*0dc0*/  WARPSYNC.COLLECTIVE R19, `(.L_x_5905) ;  /* 0x0000000013087348 */ /* 0x000fea0003c00000 */
[----:B------:R0:W1:Y:S02]  /*0dd0*/  SHFL.BFLY P2, R20, R22, R21, R24 ;  /* 0x0c00001516147389 */ /* 0x0000640000040018 */
[----:B01----:R-:W-:Y:S01]  /*0de0*/  ENDCOLLECTIVE ;  /* 0x000000000000791b */ /* 0x003fe20003800000 */
.L_x_5905:
[----:B------:R-:W-:Y:S01]  /*0df0*/  HFMA2.MMA R21, -RZ, RZ, 0, 5.9604644775390625e-08 ;  /* 0x00000001ff157435 */ /* 0x000fe200000001ff */
[----:B------:R-:W-:Y:S02]  /*0e00*/  MOV R22, R9 ;  /* 0x0000000900167202 */ /* 0x000fe40000000f00 */
[----:B------:R-:W-:-:S08]  /*0e10*/  MOV R11, R20 ;  /* 0x00000014000b7202 */ /* 0x000fd00000000f00 */
[----:B------:R-:W-:Y:S05]  /*0e20*/  WARPSYNC.COLLECTIVE R19, `(.L_x_5906) ;  /* 0x0000000013087348 */ /* 0x000fea0003c00000 */
[----:B------:R0:W1:Y:S02]  /*0e30*/  SHFL.BFLY P2, R20, R22, R21, R24 ;  /* 0x0c00001516147389 */ /* 0x0000640000040018 */
[----:B01----:R-:W-:Y:S01]  /*0e40*/  ENDCOLLECTIVE ;  /* 0x000000000000791b */ /* 0x003fe20003800000 */
.L_x_5906:
[----:B------:R-:W-:Y:S01]  /*0e50*/  HFMA2.MMA R21, -RZ, RZ, 0, 1.1920928955078125e-07 ;  /* 0x00000002ff157435 */ /* 0x000fe200000001ff */
[----:B------:R-:W-:-:S04]  /*0e60*/  IMAD.MOV.U32 R14, RZ, RZ, R20 ;  /* 0x000000ffff0e7224 */ /* 0x000fc800078e0014 */
[----:B------:R-:W-:-:S05]  /*0e70*/  FADD.FTZ R15, R9, R14 ;  /* 0x0000000e090f7221 */ /* 0x000fca0000010000 */
[----:B------:R-:W-:-:S07]  /*0e80*/  MOV R22, R15 ;  /* 0x0000000f00167202 */ /* 0x000fce0000000f00 */
[----:B------:R-:W-:Y:S05]  /*0e90*/  WARPSYNC.COLLECTIVE R19, `(.L_x_5907) ;  /* 0x0000000013087348 */ /* 0x000fea0003c00000 */
[----:B------:R0:W1:Y:S02]  /*0ea0*/  SHFL.BFLY P2, R20, R22, R21, R24 ;  /* 0x0c00001516147389 */ /* 0x0000640000040018 */
[----:B01----:R-:W-:Y:S01]  /*0eb0*/  ENDCOLLECTIVE ;  /* 0x000000000000791b */ /* 0x003fe20003800000 */
.L_x_5907:
[----:B------:R-:W-:Y:S01]  /*0ec0*/  HFMA2.MMA R21, -RZ, RZ, 0, 2.384185791015625e-07 ;  /* 0x00000004ff157435 */ /* 0x000fe200000001ff */
[----:B------:R-:W-:-:S05]  /*0ed0*/  MOV R16, R20 ;  /* 0x0000001400107202 */ /* 0x000fca0000000f00 */
[----:B------:R-:W-:-:S04]  /*0ee0*/  FADD.FTZ R16, R15, R16 ;  /* 0x000000100f107221 */ /* 0x000fc80000010000 */
[----:B------:R-:W-:-:S07]  /*0ef0*/  IMAD.MOV.U32 R22, RZ, RZ, R16 ;  /* 0x000000ffff167224 */ /* 0x000fce00078e0010 */
[----:B------:R-:W-:Y:S05]  /*0f00*/  WARPSYNC.COLLECTIVE R19, `(.L_x_5908) ;  /* 0x0000000013087348 */ /* 0x000fea0003c00000 */
[----:B------:R0:W1:Y:S02]  /*0f10*/  SHFL.BFLY P2, R20, R22, R21, R24 ;  /* 0x0c00001516147389 */ /* 0x0000640000040018 */
[----:B01----:R-:W-:Y:S01]  /*0f20*/  ENDCOLLECTIVE ;  /* 0x000000000000791b */ /* 0x003fe20003800000 */
.L_x_5908:
[----:B------:R-:W-:Y:S01]  /*0f30*/  IMAD.MOV.U32 R21, RZ, RZ, 0x8 ;  /* 0x00000008ff157424 */ /* 0x000fe200078e00ff */
[----:B------:R-:W-:-:S05]  /*0f40*/  MOV R17, R20 ;  /* 0x0000001400117202 */ /* 0x000fca0000000f00 */
[----:B------:R-:W-:-:S05]  /*0f50*/  FADD.FTZ R17, R16, R17 ;  /* 0x0000001110117221 */ /* 0x000fca0000010000 */
[----:B------:R-:W-:-:S07]  /*0f60*/  MOV R22, R17 ;  /* 0x0000001100167202 */ /* 0x000fce0000000f00 */
[----:B------:R-:W-:Y:S05]  /*0f70*/  WARPSYNC.COLLECTIVE R19, `(.L_x_5909) ;  /* 0x0000000013087348 */ /* 0x000fea0003c00000 */
[----:B------:R0:W1:Y:S02]  /*0f80*/  SHFL.BFLY P2, R20, R22, R21, R24 ;  /* 0x0c00001516147389 */ /* 0x0000640000040018 */
[----:B01----:R-:W-:Y:S01]  /*0f90*/  ENDCOLLECTIVE ;  /* 0x000000000000791b */ /* 0x003fe20003800000 */
.L_x_5909:
[----:B------:R-:W-:Y:S01]  /*0fa0*/  HFMA2.MMA R21, -RZ, RZ, 0, 9.5367431640625e-07 ;  /* 0x00000010ff157435 */ /* 0x000fe200000001ff */
[----:B------:R-:W-:-:S05]  /*0fb0*/  MOV R18, R20 ;  /* 0x0000001400127202 */ /* 0x000fca0000000f00 */
[----:B------:R-:W-:-:S05]  /*0fc0*/  FADD.FTZ R18, R17, R18 ;  /* 0x0000001211127221 */ /* 0x000fca0000010000 */
[----:B------:R-:W-:-:S07]  /*0fd0*/  MOV R22, R18 ;  /* 0x0000001200167202 */ /* 0x000fce0000000f00 */
[----:B------:R-:W-:Y:S05]  /*0fe0*/  WARPSYNC.COLLECTIVE R19, `(.L_x_5910) ;  /* 0x0000000013087348 */ /* 0x000fea0003c00000 */
[----:B------:R0:W1:Y:S02]  /*0ff0*/  SHFL.BFLY P2, R20, R22, R21, R24 ;  /* 0x0c00001516147389 */ /* 0x0000640000040018 */
[----:B01----:R-:W-:Y:S01]  /*1000*/  ENDCOLLECTIVE ;  /* 0x000000000000791b */ /* 0x003fe20003800000 */
.L_x_5910:
[----:B------:R-:W-:Y:S01]  /*1010*/  MOV R9, R20 ;  /* 0x0000001400097202 */ /* 0x000fe20000000f00 */
[----:B------:R-:W-:Y:S06]  /*1020*/  BRA `(.L_x_5911) ;  /* 0xfffffff800747947 */ /* 0x000fec000383ffff */
.L_x_5912:
        /* <DEDUP_REMOVED lines=13> */
.L_x_15232:


//--------------------- .text._ZN10layer_norm13ln_bwd_kernelINS_13Kernel_traitsI13__nv_bfloat16S2_fS2_fjLj7168ELj1ELj1ELj8ELj8ENS_18Kernel_traits_baseILj7168ES2_S2_fS2_fjLj256EEEEELb1ELb0ELb1ELb0EEEvNS_9BwdParamsE --------------------------
	.section	.text._ZN10layer_norm13ln_bwd_kernelINS_13Kernel_traitsI13__nv_bfloat16S2_fS2_fjLj7168ELj1ELj1ELj8ELj8ENS_18Kernel_traits_baseILj7168ES2_S2_fS2_fjLj256EEEEELb1ELb0ELb1ELb0EEEvNS_9BwdParamsE,"ax",@progbits
	.align	128
        .global         _ZN10layer_norm13ln_bwd_kernelINS_13Kernel_traitsI13__nv_bfloat16S2_fS2_fjLj7168ELj1ELj1ELj8ELj8ENS_18Kernel_traits_baseILj7168ES2_S2_fS2_fjLj256EEEEELb1ELb0ELb1ELb0EEEvNS_9BwdParamsE
        .type           _ZN10layer_norm13ln_bwd_kernelINS_13Kernel_traitsI13__nv_bfloat16S2_fS2_fjLj7168ELj1ELj1ELj8ELj8ENS_18Kernel_traits_baseILj7168ES2_S2_fS2_fjLj256EEEEELb1ELb0ELb1ELb0EEEvNS_9BwdParamsE,@function
        .size           _ZN10layer_norm13ln_bwd_kernelINS_13Kernel_traitsI13__nv_bfloat16S2_fS2_fjLj7168ELj1ELj1ELj8ELj8ENS_18Kernel_traits_baseILj7168ES2_S2_fS2_fjLj256EEEEELb1ELb0ELb1ELb0EEEvNS_9BwdParamsE,(.L_x_15233 - _ZN10layer_norm13ln_bwd_kernelINS_13Kernel_traitsI13__nv_bfloat16S2_fS2_fjLj7168ELj1ELj1ELj8ELj8ENS_18Kernel_traits_baseILj7168ES2_S2_fS2_fjLj256EEEEELb1ELb0ELb1ELb0EEEvNS_9BwdParamsE)
        .other          _ZN10layer_norm13ln_bwd_kernelINS_13Kernel_traitsI13__nv_bfloat16S2_fS2_fjLj7168ELj1ELj1ELj8ELj8ENS_18Kernel_traits_baseILj7168ES2_S2_fS2_fjLj256EEEEELb1ELb0ELb1ELb0EEEvNS_9BwdParamsE,@"STO_CUDA_ENTRY STV_DEFAULT"
_ZN10layer_norm13ln_bwd_kernelINS_13Kernel_traitsI13__nv_bfloat16S2_fS2_fjLj7168ELj1ELj1ELj8ELj8ENS_18Kernel_traits_baseILj7168ES2_S2_fS2_fjLj256EEEEELb1ELb0ELb1ELb0EEEvNS_9BwdParamsE:
.text._ZN10layer_norm13ln_bwd_kernelINS_13Kernel_traitsI13__nv_bfloat16S2_fS2_fjLj7168ELj1ELj1ELj8ELj8ENS_18Kernel_traits_baseILj7168ES2_S2_fS2_fjLj256EEEEELb1ELb0ELb1ELb0EEEvNS_9BwdParamsE:
        /* <DEDUP_REMOVED lines=87> */
[----:B-----5:R-:W-:Y:S01]  /*0570*/  SHF.R.U64 R32, R18, 0x10, R19 ;  /* 0x0000001012207819 */ /* 0x020fe20000001213 */
[----:B------:R-:W-:Y:S01]  /*0580*/  IMAD.MOV.U32 R29, RZ, RZ, R20 ;  /* 0x000000ffff1d7224 */ /* 0x000fe200078e0014 */
[----:B------:R-:W-:Y:S01]  /*0590*/  MOV R31, R19 ;  /* 0x00000013001f7202 */ /* 0x000fe20000000f00 */
[----:B------:R-:W-:Y:S01]  /*05a0*/  IMAD.MOV.U32 R0, RZ, RZ, R21 ;  /* 0x000000ffff007224 */ /* 0x000fe200078e0015 */
[----:B------:R-:W-:Y:S01]  /*05b0*/  SHF.R.U32.HI R30, RZ, 0x10, R19 ;  /* 0x00000010ff1e7819 */ /* 0x000fe20000011613 */
[----:B------:R-:W-:Y:S01]  /*05c0*/  IMAD.MOV.U32 R149, RZ, RZ, R4 ;  /* 0x000000ffff957224 */ /* 0x000fe200078e0004 */
[----:B------:R-:W-:Y:S01]  /*05d0*/  SHF.R.U64 R28, R20, 0x10, R21 ;  /* 0x00000010141c7819 */ /* 0x000fe20000001215 */
[----:B------:R-:W-:Y:S01]  /*05e0*/  IMAD.MOV.U32 R39, RZ, RZ, R9 ;  /* 0x000000ffff277224 */ /* 0x000fe200078e0009 */
[----:B------:R-:W-:Y:S01]  /*05f0*/  SHF.R.U32.HI R3, RZ, 0x10, R21 ;  /* 0x00000010ff037819 */ /* 0x000fe20000011615 */
[----:B------:R-:W-:Y:S01]  /*0600*/  IMAD.MOV.U32 R33, RZ, RZ, R18 ;  /* 0x000000ffff217224 */ /* 0x000fe200078e0012 */
[----:B------:R-:W-:Y:S01]  /*0610*/  MOV R25, R22 ;  /* 0x0000001600197202 */ /* 0x000fe20000000f00 */
[----:B------:R-:W-:Y:S01]  /*0620*/  IMAD.MOV.U32 R21, RZ, RZ, R26 ;  /* 0x000000ffff157224 */ /* 0x000fe200078e001a */
[----:B------:R-:W-:Y:S01]  /*0630*/  SHF.R.U64 R24, R22, 0x10, R23 ;  /* 0x0000001016187819 */ /* 0x000fe20000001217 */
[----:B------:R-:W-:Y:S01]  /*0640*/  IMAD.MOV.U32 R145, RZ, RZ, R8 ;  /* 0x000000ffff917224 */ /* 0x000fe200078e0008 */
[----:B------:R-:W-:Y:S01]  /*0650*/  SHF.R.U64 R148, R4, 0x10, R5 ;  /* 0x0000001004947819 */ /* 0x000fe20000001205 */
[----:B------:R-:W-:Y:S01]  /*0660*/  IMAD.MOV.U32 R35, RZ, RZ, R17 ;  /* 0x000000ffff237224 */ /* 0x000fe200078e0011 */
[----:B------:R-:W-:Y:S01]  /*0670*/  MOV R147, R5 ;  /* 0x0000000500937202 */ /* 0x000fe20000000f00 */
[----:B------:R-:W-:Y:S01]  /*0680*/  IMAD.MOV.U32 R2, RZ, RZ, R23 ;  /* 0x000000ffff027224 */ /* 0x000fe200078e0017 */
[--C-:B------:R-:W-:Y:S01]  /*0690*/  SHF.R.U64 R144, R8, 0x10, R9.reuse ;  /* 0x0000001008907819 */ /* 0x100fe20000001209 */
[----:B------:R-:W-:Y:S01]  /*06a0*/  IMAD.MOV.U32 R138, RZ, RZ, 0x1 ;  /* 0x00000001ff8a7424 */ /* 0x000fe200078e00ff */
[----:B------:R-:W-:Y:S01]  /*06b0*/  SHF.R.U32.HI R38, RZ, 0x10, R9 ;  /* 0x00000010ff267819 */ /* 0x000fe20000011609 */
[----:B------:R-:W-:Y:S01]  /*06c0*/  IMAD.MOV.U32 R93, RZ, RZ, RZ ;  /* 0x000000ffff5d7224 */ /* 0x000fe200078e00ff */
[----:B------:R-:W-:Y:S01]  /*06d0*/  MOV R37, R16 ;  /* 0x0000001000257202 */ /* 0x000fe20000000f00 */
[----:B------:R-:W-:Y:S01]  /*06e0*/  IMAD.U32 R148, R148, 0x10000, RZ ;  /* 0x0001000094947824 */ /* 0x000fe200078e00ff */
[----:B------:R-:W-:Y:S01]  /*06f0*/  SHF.R.U32.HI R34, RZ, 0x10, R17 ;  /* 0x00000010ff227819 */ /* 0x000fe20000011611 */
[----:B------:R-:W-:Y:S01]  /*0700*/  IMAD.U32 R147, R147, 0x10000, RZ ;  /* 0x0001000093937824 */ /* 0x000fe200078e00ff */
[----:B------:R-:W-:Y:S01]  /*0710*/  SHF.R.U32.HI R22, RZ, 0x10, R23 ;  /* 0x00000010ff167819 */ /* 0x000fe20000011617 */
[----:B------:R-:W-:Y:S01]  /*0720*/  IMAD.U32 R145, R145, 0x10000, RZ ;  /* 0x0001000091917824 */ /* 0x000fe200078e00ff */
[----:B------:R-:W-:Y:S01]  /*0730*/  SHF.R.U64 R20, R26, 0x10, R27 ;  /* 0x000000101a147819 */ /* 0x000fe2000000121b */
[----:B------:R-:W-:Y:S01]  /*0740*/  IMAD.U32 R144, R144, 0x10000, RZ ;  /* 0x0001000090907824 */ /* 0x000fe200078e00ff */
[----:B------:R-:W-:Y:S01]  /*0750*/  MOV R19, R27 ;  /* 0x0000001b00137202 */ /* 0x000fe20000000f00 */
[----:B------:R-:W-:Y:S01]  /*0760*/  IMAD.U32 R38, R38, 0x10000, RZ ;  /* 0x0001000026267824 */ /* 0x000fe200078e00ff */
[----:B------:R-:W-:Y:S01]  /*0770*/  SHF.R.U32.HI R146, RZ, 0x10, R5 ;  /* 0x00000010ff927819 */ /* 0x000fe20000011605 */
[----:B------:R-:W-:Y:S01]  /*0780*/  IMAD.U32 R37, R37, 0x10000, RZ ;  /* 0x0001000025257824 */ /* 0x000fe200078e00ff */
[----:B------:R-:W-:Y:S01]  /*0790*/  SHF.R.U64 R36, R16, 0x10, R17 ;  /* 0x0000001010247819 */ /* 0x000fe20000001211 */
[----:B------:R-:W-:Y:S01]  /*07a0*/  IMAD.U32 R35, R35, 0x10000, RZ ;  /* 0x0001000023237824 */ /* 0x000fe200078e00ff */
        /* <DEDUP_REMOVED lines=21> */
[----:B0-----:R-:W-:-:S07]  /*0900*/  IMAD.U32 R19, R19, 0x10000, RZ ;  /* 0x0001000013137824 */ /* 0x001fce00078e00ff */
.L_x_6024:
[----:B0-2---:R-:W0:Y:S08]  /*0910*/  LDC.64 R16, c[0x0][0x288] ;  /* 0x0000a200ff107b82 */ /* 0x005e300000000a00 */
[----:B-1----:R-:W1:Y:S08]  /*0920*/  LDC.64 R142, c[0x0][0x250] ;  /* 0x00009400ff8e7b82 */ /* 0x002e700000000a00 */
[----:B------:R-:W2:Y:S08]  /*0930*/  LDC.64 R214, c[0x0][0x280] ;  /* 0x0000a000ffd67b82 */ /* 0x000eb00000000a00 */
[----:B------:R-:W3:Y:S01]  /*0940*/  LDC.64 R128, c[0x0][0x258] ;  /* 0x00009600ff807b82 */ /* 0x000ee20000000a00 */
[----:B0-----:R-:W-:-:S06]  /*0950*/  IMAD.WIDE R130, R151, 0x4, R16 ;  /* 0x0000000497827825 */ /* 0x001fcc00078e0210 */
[----:B------:R-:W4:Y:S01]  /*0960*/  LDG.E R130, desc[UR4][R130.64] ;  /* 0x0000000482827981 */ /* 0x000f22000c1e1900 */
[C---:B-1----:R-:W-:Y:S01]  /*0970*/  IMAD.WIDE R142, R151.reuse, 0x4, R142 ;  /* 0x00000004978e7825 */ /* 0x042fe200078e028e */
[----:B------:R-:W0:Y:S05]  /*0980*/  LDC.64 R132, c[0x0][0x2c8] ;  /* 0x0000b200ff847b82 */ /* 0x000e2a0000000a00 */
[----:B-----5:R1:W5:Y:S01]  /*0990*/  LDG.E R142, desc[UR4][R142.64] ;  /* 0x000000048e8e7981 */ /* 0x020362000c1e1900 */
[----:B--2---:R-:W-:-:S06]  /*09a0*/  IMAD.WIDE R214, R151, 0x4, R214 ;  /* 0x0000000497d67825 */ /* 0x004fcc00078e02d6 */
        /* <DEDUP_REMOVED lines=17> */
[----:B------:R-:W-:-:S09]  /*0ac0*/  IMAD.MOV.U32 R139, RZ, RZ, R16 ;  /* 0x000000ffff8b7224 */ /* 0x000fd200078e0010 */
        /* <DEDUP_REMOVED lines=9> */
[----:B------:R1:W5:Y:S01]  /*0b60*/  @P5 LDG.E.128 R96, desc[UR4][R134.64] ;  /* 0x0000000486605981 */ /* 0x000362000c1e1d00 */
[----:B0-----:R-:W-:-:S05]  /*0b70*/  IMAD.WIDE.U32 R128, R137, 0x4, R128 ;  /* 0x0000000489807825 */ /* 0x001fca00078e0080 */
[----:B------:R1:W5:Y:S01]  /*0b80*/  LDG.E R14, desc[UR4][R128.64] ;  /* 0x00000004800e7981 */ /* 0x000362000c1e1900 */
[----:B------:R-:W-:Y:S01]  /*0b90*/  VIADD R139, R16, 0x100 ;  /* 0x00000100108b7836 */ /* 0x000fe20000000000 */
[----:B------:R-:W-:-:S07]  /*0ba0*/  IADD3 R137, R137, 0x100, RZ ;  /* 0x0000010089897810 */ /* 0x000fce0007ffe0ff */
.L_x_5917:
[----:B------:R-:W-:Y:S05]  /*0bb0*/  BSYNC B1 ;  /* 0x0000000000017941 */ /* 0x000fea0003800000 */
.L_x_5916:
[----:B------:R-:W-:Y:S01]  /*0bc0*/  ISETP.NE.AND P5, PT, R13, RZ, PT ;  /* 0x000000ff0d00720c */ /* 0x000fe20003fa5270 */
[----:B------:R-:W-:-:S12]  /*0bd0*/  BSSY B1, `(.L_x_5918) ;  /* 0x000000b000017945 */ /* 0x000fd80003800000 */
[----:B------:R-:W-:Y:S05]  /*0be0*/  @!P5 BRA `(.L_x_5919) ;  /* 0x000000000024d947 */ /* 0x000fea0003800000 */
[----:B-1----:R-:W0:Y:S01]  /*0bf0*/  LDC.64 R128, c[0x0][0x240] ;  /* 0x00009000ff807b82 */ /* 0x002e220000000a00 */
[----:B------:R-:W-:-:S04]  /*0c00*/  ISETP.NE.U32.AND P5, PT, RZ, UR8, PT ;  /* 0x00000008ff007c0c */ /* 0x000fc8000bfa5070 */
[----:B------:R-:W-:-:S13]  /*0c10*/  ISETP.NE.AND.EX P5, PT, RZ, UR9, PT, P5 ;  /* 0x00000009ff007c0c */ /* 0x000fda000bfa5350 */
[----:B------:R-:W-:-:S05]  /*0c20*/  @P5 IMAD.WIDE.U32 R130, R139, 0x10, R132 ;  /* 0x000000108b825825 */ /* 0x000fca00078e0084 */
[----:B------:R2:W5:Y:S01]  /*0c30*/  @P5 LDG.E.128 R100, desc[UR4][R130.64] ;  /* 0x0000000482645981 */ /* 0x000562000c1e1d00 */
[----:B0-----:R-:W-:-:S05]  /*0c40*/  IMAD.WIDE.U32 R128, R137, 0x4, R128 ;  /* 0x0000000489807825 */ /* 0x001fca00078e0080 */
[----:B------:R2:W5:Y:S01]  /*0c50*/  LDG.E R12, desc[UR4][R128.64] ;  /* 0x00000004800c7981 */ /* 0x000562000c1e1900 */
[----:B------:R-:W-:Y:S02]  /*0c60*/  VIADD R137, R137, 0x100 ;  /* 0x0000010089897836 */ /* 0x000fe40000000000 */
[----:B------:R-:W-:-:S07]  /*0c70*/  VIADD R139, R139, 0x100 ;  /* 0x000001008b8b7836 */ /* 0x000fce0000000000 */
.L_x_5919:
[----:B------:R-:W-:Y:S05]  /*0c80*/  BSYNC B1 ;  /* 0x0000000000017941 */ /* 0x000fea0003800000 */
.L_x_5918:
[----:B------:R-:W-:Y:S01]  /*0c90*/  ISETP.NE.AND P5, PT, R11, RZ, PT ;  /* 0x000000ff0b00720c */ /* 0x000fe20003fa5270 */
[----:B------:R-:W-:-:S12]  /*0ca0*/  BSSY B1, `(.L_x_5920) ;  /* 0x000000b000017945 */ /* 0x000fd80003800000 */
[----:B------:R-:W-:Y:S05]  /*0cb0*/  @!P5 BRA `(.L_x_5921) ;  /* 0x000000000024d947 */ /* 0x000fea0003800000 */
[----:B-12---:R-:W0:Y:S01]  /*0cc0*/  LDC.64 R128, c[0x0][0x240] ;  /* 0x00009000ff807b82 */ /* 0x006e220000000a00 */
[----:B------:R-:W-:-:S04]  /*0cd0*/  ISETP.NE.U32.AND P5, PT, RZ, UR8, PT ;  /* 0x00000008ff007c0c */ /* 0x000fc8000bfa5070 */
[----:B------:R-:W-:-:S13]  /*0ce0*/  ISETP.NE.AND.EX P5, PT, RZ, UR9, PT, P5 ;  /* 0x00000009ff007c0c */ /* 0x000fda000bfa5350 */
[----:B------:R-:W-:-:S05]  /*0cf0*/  @P5 IMAD.WIDE.U32 R130, R139, 0x10, R132 ;  /* 0x000000108b825825 */ /* 0x000fca00078e0084 */
[----:B------:R3:W5:Y:S01]  /*0d00*/  @P5 LDG.E.128 R104, desc[UR4][R130.64] ;  /* 0x0000000482685981 */ /* 0x000762000c1e1d00 */
[----:B0-----:R-:W-:-:S05]  /*0d10*/  IMAD.WIDE.U32 R128, R137, 0x4, R128 ;  /* 0x0000000489807825 */ /* 0x001fca00078e0080 */
[----:B------:R3:W5:Y:S01]  /*0d20*/  LDG.E R10, desc[UR4][R128.64] ;  /* 0x00000004800a7981 */ /* 0x000762000c1e1900 */
[----:B------:R-:W-:Y:S01]  /*0d30*/  IADD3 R137, R137, 0x100, RZ ;  /* 0x0000010089897810 */ /* 0x000fe20007ffe0ff */
[----:B------:R-:W-:-:S07]  /*0d40*/  VIADD R139, R139, 0x100 ;  /* 0x000001008b8b7836 */ /* 0x000fce0000000000 */
.L_x_5921:
[----:B------:R-:W-:Y:S05]  /*0d50*/  BSYNC B1 ;  /* 0x0000000000017941 */ /* 0x000fea0003800000 */
.L_x_5920:
[----:B------:R-:W-:Y:S04]  /*0d60*/  BSSY B1, `(.L_x_5922) ;  /* 0x000000b000017945 */ /* 0x000fe80003800000 */
[----:B------:R-:W-:Y:S05]  /*0d70*/  @!P4 BRA `(.L_x_5923) ;  /* 0x000000000024c947 */ /* 0x000fea0003800000 */
[----:B-123--:R-:W0:Y:S01]  /*0d80*/  LDC.64 R128, c[0x0][0x240] ;  /* 0x00009000ff807b82 */ /* 0x00ee220000000a00 */
[----:B------:R-:W-:-:S04]  /*0d90*/  ISETP.NE.U32.AND P5, PT, RZ, UR8, PT ;  /* 0x00000008ff007c0c */ /* 0x000fc8000bfa5070 */
[----:B------:R-:W-:-:S13]  /*0da0*/  ISETP.NE.AND.EX P5, PT, RZ, UR9, PT, P5 ;  /* 0x00000009ff007c0c */ /* 0x000fda000bfa5350 */
[----:B------:R-:W-:-:S05]  /*0db0*/  @P5 IMAD.WIDE.U32 R130, R139, 0x10, R132 ;  /* 0x000000108b825825 */ /* 0x000fca00078e0084 */
[----:B------:R4:W5:Y:S01]  /*0dc0*/  @P5 LDG.E.128 R108, desc[UR4][R130.64] ;  /* 0x00000004826c5981 */ /* 0x000962000c1e1d00 */
[----:B0-----:R-:W-:-:S05]  /*0dd0*/  IMAD.WIDE.U32 R128, R137, 0x4, R128 ;  /* 0x0000000489807825 */ /* 0x001fca00078e0080 */
[----:B------:R4:W5:Y:S01]  /*0de0*/  LDG.E R9, desc[UR4][R128.64] ;  /* 0x0000000480097981 */ /* 0x000962000c1e1900 */
[----:B------:R-:W-:Y:S01]  /*0df0*/  VIADD R137, R137, 0x100 ;  /* 0x0000010089897836 */ /* 0x000fe20000000000 */
[----:B------:R-:W-:-:S07]  /*0e00*/  IADD3 R139, R139, 0x100, RZ ;  /* 0x000001008b8b7810 */ /* 0x000fce0007ffe0ff */
.L_x_5923:
[----:B------:R-:W-:Y:S05]  /*0e10*/  BSYNC B1 ;  /* 0x0000000000017941 */ /* 0x000fea0003800000 */
.L_x_5922:
[----:B------:R-:W-:Y:S04]  /*0e20*/  BSSY B1, `(.L_x_5924) ;  /* 0x000000b000017945 */ /* 0x000fe80003800000 */
[----:B------:R-:W-:Y:S05]  /*0e30*/  @!P3 BRA `(.L_x_5925) ;  /* 0x000000000024b947 */ /* 0x000fea0003800000 */
[----:B-1234-:R-:W0:Y:S01]  /*0e40*/  LDC.64 R128, c[0x0][0x240] ;  /* 0x00009000ff807b82 */ /* 0x01ee220000000a00 */
        /* <DEDUP_REMOVED lines=8> */
.L_x_5925:
[----:B------:R-:W-:Y:S05]  /*0ed0*/  BSYNC B1 ;  /* 0x0000000000017941 */ /* 0x000fea0003800000 */
.L_x_5924:
        /* <DEDUP_REMOVED lines=11> */
.L_x_5927:
[----:B------:R-:W-:Y:S05]  /*0f90*/  BSYNC B1 ;  /* 0x0000000000017941 */ /* 0x000fea0003800000 */
.L_x_5926:
[----:B------:R-:W-:Y:S02]  /*0fa0*/  ISETP.NE.AND P5, PT, R6, RZ, PT ;  /* 0x000000ff0600720c */ /* 0x000fe40003fa5270 */
[----:B------:R-:W-:-:S11]  /*0fb0*/  CS2R R140, SRZ ;  /* 0x00000000008c7805 */ /* 0x000fd6000001ff00 */
        /* <DEDUP_REMOVED lines=8> */
[----:B------:R-:W-:Y:S01]  /*1040*/  IMAD.MOV.U32 R140, RZ, RZ, RZ ;  /* 0x000000ffff8c7224 */ /* 0x000fe200078e00ff */
[----:B------:R-:W-:Y:S06]  /*1050*/  BRA `(.L_x_5928) ;  /* 0x00000018006c7947 */ /* 0x000fec0003800000 */
.L_x_5915:
[----:B-----5:R-:W-:Y:S01]  /*1060*/  ISETP.GE.AND P0, PT, R214, 0x1, PT ;  /* 0x00000001d600780c */ /* 0x020fe20003f06270 */
[----:B------:R-:W-:Y:S01]  /*1070*/  VIADD R129, R130, 0xffffffff ;  /* 0xffffffff82817836 */ /* 0x000fe20000000000 */
[----:B------:R-:W-:Y:S01]  /*1080*/  ISETP.NE.AND P5, PT, R15, RZ, PT ;  /* 0x000000ff0f00720c */ /* 0x000fe20003fa5270 */
[----:B------:R-:W-:Y:S01]  /*1090*/  BSSY B1, `(.L_x_5929) ;  /* 0x0000043000017945 */ /* 0x000fe20003800000 */
[----:B------:R-:W-:Y:S01]  /*10a0*/  IMAD.MOV.U32 R139, RZ, RZ, RZ ;  /* 0x000000ffff8b7224 */ /* 0x000fe200078e00ff */
[----:B------:R-:W-:Y:S01]  /*10b0*/  CS2R R140, SRZ ;  /* 0x00000000008c7805 */ /* 0x000fe2000001ff00 */
        /* <DEDUP_REMOVED lines=19> */
[----:B------:R0:W5:Y:S04]  /*11f0*/  @P5 LDG.E.128 R96, desc[UR4][R134.64] ;  /* 0x0000000486605981 */ /* 0x000168000c1e1d00 */
[----:B------:R-:W3:Y:S01]  /*1200*/  LDG.E.64 R136, desc[UR4][R136.64] ;  /* 0x0000000488887981 */ /* 0x000ee2000c1e1b00 */
[----:B-1----:R-:W-:-:S06]  /*1210*/  IMAD.WIDE.U32 R128, R16, 0x10, R128 ;  /* 0x0000001010807825 */ /* 0x002fcc00078e0080 */
[----:B------:R-:W4:Y:S01]  /*1220*/  LDG.E.128 R128, desc[UR4][R128.64] ;  /* 0x0000000480807981 */ /* 0x000f22000c1e1d00 */
[----:B--2---:R-:W-:-:S05]  /*1230*/  IMAD.WIDE.U32 R140, R139, 0x4, R140 ;  /* 0x000000048b8c7825 */ /* 0x004fca00078e008c */
[----:B------:R1:W5:Y:S01]  /*1240*/  LDG.E R14, desc[UR4][R140.64] ;  /* 0x000000048c0e7981 */ /* 0x000362000c1e1900 */
[----:B------:R-:W-:Y:S01]  /*1250*/  VIADD R143, R143, 0x100 ;  /* 0x000001008f8f7836 */ /* 0x000fe20000000000 */
[----:B------:R-:W-:Y:S01]  /*1260*/  IADD3 R139, R139, 0x100, RZ ;  /* 0x000001008b8b7810 */ /* 0x000fe20007ffe0ff */
[----:B---3--:R-:W-:Y:S01]  /*1270*/  IMAD.MOV.U32 R186, RZ, RZ, R136 ;  /* 0x000000ffffba7224 */ /* 0x008fe200078e0088 */
[--C-:B------:R-:W-:Y:S01]  /*1280*/  SHF.R.U64 R208, R136, 0x10, R137.reuse ;  /* 0x0000001088d07819 */ /* 0x100fe20000001289 */
[----:B0-----:R-:W-:Y:S02]  /*1290*/  IMAD.MOV.U32 R134, RZ, RZ, R137 ;  /* 0x000000ffff867224 */ /* 0x001fe400078e0089 */
[----:B------:R-:W-:Y:S02]  /*12a0*/  IMAD.U32 R186, R186, 0x10000, RZ ;  /* 0x00010000baba7824 */ /* 0x000fe400078e00ff */
[C---:B----4-:R-:W-:Y:S01]  /*12b0*/  FADD.FTZ R210, -R187.reuse, R129 ;  /* 0x00000081bbd27221 */ /* 0x050fe20000010100 */
[----:B------:R-:W-:Y:S01]  /*12c0*/  FADD.FTZ R204, -R187, R128 ;  /* 0x00000080bbcc7221 */ /* 0x000fe20000010100 */
        /* <DEDUP_REMOVED lines=13> */
[----:B------:R-:W-:Y:S01]  /*13a0*/  FMUL.FTZ R209, R17, R130 ;  /* 0x0000008211d17220 */ /* 0x000fe20000410000 */
[----:B------:R-:W-:-:S02]  /*13b0*/  IMAD.U32 R135, R135, 0x10000, RZ ;  /* 0x0001000087877824 */ /* 0x000fc400078e00ff */
[----:B------:R-:W-:Y:S01]  /*13c0*/  FMUL.FTZ R207, R147, R134 ;  /* 0x0000008693cf7220 */ /* 0x000fe20000410000 */
[----:B------:R-:W-:Y:S01]  /*13d0*/  FADD.FTZ R128, R129, R208 ;  /* 0x000000d081807221 */ /* 0x000fe20000010000 */
[----:B------:R-:W-:Y:S01]  /*13e0*/  FFMA.FTZ R130, R210, R208, R131 ;  /* 0x000000d0d2827223 */ /* 0x000fe20000010083 */
[----:B------:R-:W-:Y:S01]  /*13f0*/  FMUL.FTZ R206, R17, R206 ;  /* 0x000000ce11ce7220 */ /* 0x000fe20000410000 */
[----:B------:R-:W-:Y:S01]  /*1400*/  FMUL.FTZ R204, R146, R135 ;  /* 0x0000008792cc7220 */ /* 0x000fe20000410000 */
[----:B-1----:R-:W-:Y:S01]  /*1410*/  FADD.FTZ R141, R128, R207 ;  /* 0x000000cf808d7221 */ /* 0x002fe20000010000 */
[----:B------:R-:W-:Y:S01]  /*1420*/  FFMA.FTZ R129, R209, R207, R130 ;  /* 0x000000cfd1817223 */ /* 0x000fe20000010082 */
[----:B------:R-:W-:Y:S01]  /*1430*/  IADD3 R187, R16, 0x100, RZ ;  /* 0x0000010010bb7810 */ /* 0x000fe20007ffe0ff */
        /* <DEDUP_REMOVED lines=8> */
.L_x_5930:
[----:B------:R-:W-:Y:S05]  /*14c0*/  BSYNC B1 ;  /* 0x0000000000017941 */ /* 0x000fea0003800000 */
.L_x_5929:
        /* <DEDUP_REMOVED lines=11> */
[C---:B------:R-:W-:Y:S01]  /*1580*/  @P5 IMAD.WIDE.U32 R198, R187.reuse, 0x10, R132 ;  /* 0x00000010bbc65825 */ /* 0x040fe200078e0084 */
[----:B------:R-:W3:Y:S03]  /*1590*/  LDG.E.64 R134, desc[UR4][R134.64] ;  /* 0x0000000486867981 */ /* 0x000ee6000c1e1b00 */
[----:B-1----:R-:W-:Y:S01]  /*15a0*/  IMAD.WIDE.U32 R128, R187, 0x10, R128 ;  /* 0x00000010bb807825 */ /* 0x002fe200078e0080 */
[----:B------:R0:W5:Y:S05]  /*15b0*/  @P5 LDG.E.128 R100, desc[UR4][R198.64] ;  /* 0x00000004c6645981 */ /* 0x00016a000c1e1d00 */
[----:B------:R-:W4:Y:S01]  /*15c0*/  LDG.E.128 R128, desc[UR4][R128.64] ;  /* 0x0000000480807981 */ /* 0x000f22000c1e1d00 */
[----:B--2---:R-:W-:-:S05]  /*15d0*/  IMAD.WIDE.U32 R136, R139, 0x4, R136 ;  /* 0x000000048b887825 */ /* 0x004fca00078e0088 */
[----:B------:R1:W5:Y:S01]  /*15e0*/  LDG.E R12, desc[UR4][R136.64] ;  /* 0x00000004880c7981 */ /* 0x000362000c1e1900 */
[----:B------:R-:W-:Y:S01]  /*15f0*/  VIADD R143, R143, 0x100 ;  /* 0x000001008f8f7836 */ /* 0x000fe20000000000 */
[----:B------:R-:W-:Y:S01]  /*1600*/  IADD3 R139, R139, 0x100, RZ ;  /* 0x000001008b8b7810 */ /* 0x000fe20007ffe0ff */
[----:B------:R-:W-:Y:S02]  /*1610*/  VIADD R187, R187, 0x100 ;  /* 0x00000100bbbb7836 */ /* 0x000fe40000000000 */
[----:B---3--:R-:W-:Y:S01]  /*1620*/  IMAD.MOV.U32 R186, RZ, RZ, R134 ;  /* 0x000000ffffba7224 */ /* 0x008fe200078e0086 */
[----:B------:R-:W-:-:S04]  /*1630*/  SHF.R.U64 R200, R134, 0x10, R135 ;  /* 0x0000001086c87819 */ /* 0x000fc80000001287 */
[----:B------:R-:W-:Y:S01]  /*1640*/  SHF.L.U32 R186, R186, 0x10, RZ ;  /* 0x00000010baba7819 */ /* 0x000fe200000006ff */
[C---:B----4-:R-:W-:Y:S01]  /*1650*/  FADD.FTZ R202, -R201.reuse, R129 ;  /* 0x00000081c9ca7221 */ /* 0x050fe20000010100 */
[----:B0-----:R-:W-:Y:S01]  /*1660*/  FADD.FTZ R198, -R201, R128 ;  /* 0x00000080c9c67221 */ /* 0x001fe20000010100 */
[----:B------:R-:W-:Y:S01]  /*1670*/  MOV R197, R135 ;  /* 0x0000008700c57202 */ /* 0x000fe20000000f00 */
[----:B------:R-:W-:Y:S02]  /*1680*/  IMAD.U32 R200, R200, 0x10000, RZ ;  /* 0x00010000c8c87824 */ /* 0x000fe400078e00ff */
[C---:B------:R-:W-:Y:S01]  /*1690*/  FMUL.FTZ R202, R17.reuse, R202 ;  /* 0x000000ca11ca7220 */ /* 0x040fe20000410000 */
[----:B------:R-:W-:Y:S01]  /*16a0*/  FMUL.FTZ R205, R17, R198 ;  /* 0x000000c611cd7220 */ /* 0x000fe20000410000 */
        /* <DEDUP_REMOVED lines=10> */
[----:B------:R-:W-:-:S02]  /*1750*/  IMAD.U32 R131, R199, 0x10000, RZ ;  /* 0x00010000c7837824 */ /* 0x000fc400078e00ff */
[C---:B------:R-:W-:Y:S01]  /*1760*/  FMUL.FTZ R201, R17.reuse, R130 ;  /* 0x0000008211c97220 */ /* 0x040fe20000410000 */
[----:B------:R-:W-:Y:S01]  /*1770*/  FMUL.FTZ R198, R17, R128 ;  /* 0x0000008011c67220 */ /* 0x000fe20000410000 */
[-C--:B------:R-:W-:Y:S01]  /*1780*/  FMUL.FTZ R199, R39, R197.reuse ;  /* 0x000000c527c77220 */ /* 0x080fe20000410000 */
[----:B------:R-:W-:Y:S01]  /*1790*/  FADD.FTZ R128, R141, R200 ;  /* 0x000000c88d807221 */ /* 0x000fe20000010000 */
[----:B------:R-:W-:Y:S01]  /*17a0*/  FFMA.FTZ R130, R202, R200, R129 ;  /* 0x000000c8ca827223 */ /* 0x000fe20000010081 */
[----:B------:R-:W-:Y:S01]  /*17b0*/  FADD.FTZ R62, R62, R197 ;  /* 0x000000c53e3e7221 */ /* 0x000fe20000010000 */
[C---:B------:R-:W-:Y:S01]  /*17c0*/  FFMA.FTZ R90, R201.reuse, R197, R90 ;  /* 0x000000c5c95a7223 */ /* 0x040fe2000001005a */
        /* <DEDUP_REMOVED lines=9> */
.L_x_5932:
[----:B------:R-:W-:Y:S05]  /*1860*/  BSYNC B1 ;  /* 0x0000000000017941 */ /* 0x000fea0003800000 */
.L_x_5931:
        /* <DEDUP_REMOVED lines=18> */
[----:B------:R-:W-:Y:S01]  /*1990*/  IADD3 R143, R143, 0x100, RZ ;  /* 0x000001008f8f7810 */ /* 0x000fe20007ffe0ff */
[----:B------:R-:W-:Y:S01]  /*19a0*/  VIADD R139, R139, 0x100 ;  /* 0x000001008b8b7836 */ /* 0x000fe20000000000 */
[----:B------:R-:W-:Y:S02]  /*19b0*/  IADD3 R187, R187, 0x100, RZ ;  /* 0x00000100bbbb7810 */ /* 0x000fe40007ffe0ff */
[----:B---3--:R-:W-:Y:S01]  /*19c0*/  MOV R155, R134 ;  /* 0x00000086009b7202 */ /* 0x008fe20000000f00 */
[--C-:B0-----:R-:W-:Y:S01]  /*19d0*/  IMAD.MOV.U32 R156, RZ, RZ, R135.reuse ;  /* 0x000000ffff9c7224 */ /* 0x101fe200078e0087 */
[----:B------:R-:W-:-:S03]  /*19e0*/  SHF.R.U64 R195, R134, 0x10, R135 ;  /* 0x0000001086c37819 */ /* 0x000fc60000001287 */
[----:B------:R-:W-:Y:S02]  /*19f0*/  IMAD.U32 R196, R155, 0x10000, RZ ;  /* 0x000100009bc47824 */ /* 0x000fe400078e00ff */
[C---:B----4-:R-:W-:Y:S01]  /*1a00*/  FADD.FTZ R186, -R158.reuse, R128 ;  /* 0x000000809eba7221 */ /* 0x050fe20000010100 */
[----:B------:R-:W-:-:S03]  /*1a10*/  FADD.FTZ R212, -R158, R129 ;  /* 0x000000819ed47221 */ /* 0x000fc60000010100 */
[----:B------:R-:W-:Y:S01]  /*1a20*/  FMUL.FTZ R155, R17, R186 ;  /* 0x000000ba119b7220 */ /* 0x000fe20000410000 */
[----:B------:R-:W-:Y:S01]  /*1a30*/  SHF.L.U32 R195, R195, 0x10, RZ ;  /* 0x00000010c3c37819 */ /* 0x000fe200000006ff */
[----:B------:R-:W-:Y:S02]  /*1a40*/  IMAD.U32 R194, R156, 0x10000, RZ ;  /* 0x000100009cc27824 */ /* 0x000fe400078e00ff */
[----:B------:R-:W-:Y:S01]  /*1a50*/  FMUL.FTZ R156, R17, R212 ;  /* 0x000000d4119c7220 */ /* 0x000fe20000410000 */
[----:B------:R-:W-:Y:S01]  /*1a60*/  FADD.FTZ R56, R56, R196 ;  /* 0x000000c438387221 */ /* 0x000fe20000010000 */
[-C--:B------:R-:W-:Y:S01]  /*1a70*/  FFMA.FTZ R84, R155, R196.reuse, R84 ;  /* 0x000000c49b547223 */ /* 0x080fe20000010054 */
[----:B------:R-:W-:Y:S01]  /*1a80*/  FADD.FTZ R130, -R158, R130 ;  /* 0x000000829e827221 */ /* 0x000fe20000010100 */
[----:B------:R-:W-:Y:S01]  /*1a90*/  FMUL.FTZ R196, R37, R196 ;  /* 0x000000c425c47220 */ /* 0x000fe20000410000 */
[----:B------:R-:W-:Y:S01]  /*1aa0*/  SHF.R.U32.HI R193, RZ, 0x10, R135 ;  /* 0x00000010ffc17819 */ /* 0x000fe20000011687 */
[----:B------:R-:W-:Y:S01]  /*1ab0*/  FADD.FTZ R57, R57, R195 ;  /* 0x000000c339397221 */ /* 0x000fe20000010000 */
[-C--:B------:R-:W-:Y:S01]  /*1ac0*/  FFMA.FTZ R85, R156, R195.reuse, R85 ;  /* 0x000000c39c557223 */ /* 0x080fe20000010055 */
[----:B------:R-:W-:Y:S01]  /*1ad0*/  FADD.FTZ R158, -R158, R131 ;  /* 0x000000839e9e7221 */ /* 0x000fe20000010100 */
        /* <DEDUP_REMOVED lines=17> */
[----:B-1----:R-:W-:-:S07]  /*1bf0*/  FFMA.FTZ R140, R158, R193, R129 ;  /* 0x000000c19e8c7223 */ /* 0x002fce0000010081 */
.L_x_5934:
[----:B------:R-:W-:Y:S05]  /*1c00*/  BSYNC B1 ;  /* 0x0000000000017941 */ /* 0x000fea0003800000 */
.L_x_5933:
        /* <DEDUP_REMOVED lines=21> */
[----:B------:R-:W-:Y:S02]  /*1d60*/  SHF.R.U64 R191, R134, 0x10, R135 ;  /* 0x0000001086bf7819 */ /* 0x000fe40000001287 */
[----:B0-----:R-:W-:Y:S02]  /*1d70*/  MOV R160, R135 ;  /* 0x0000008700a07202 */ /* 0x001fe40000000f00 */
[----:B------:R-:W-:Y:S01]  /*1d80*/  SHF.L.U32 R192, R159, 0x10, RZ ;  /* 0x000000109fc07819 */ /* 0x000fe200000006ff */
        /* <DEDUP_REMOVED lines=18> */
[----:B------:R-:W-:-:S02]  /*1eb0*/  IMAD.U32 R189, R189, 0x10000, RZ ;  /* 0x00010000bdbd7824 */ /* 0x000fc400078e00ff */
        /* <DEDUP_REMOVED lines=13> */
.L_x_5936:
[----:B------:R-:W-:Y:S05]  /*1f90*/  BSYNC B1 ;  /* 0x0000000000017941 */ /* 0x000fea0003800000 */
.L_x_5935:
        /* <DEDUP_REMOVED lines=56> */
.L_x_5938:
[----:B------:R-:W-:Y:S05]  /*2320*/  BSYNC B1 ;  /* 0x0000000000017941 */ /* 0x000fea0003800000 */
.L_x_5937:
        /* <DEDUP_REMOVED lines=28> */
[----:B------:R-:W-:Y:S01]  /*24f0*/  FADD.FTZ R128, -R171, R131 ;  /* 0x00000083ab807221 */ /* 0x000fe20000010100 */
[----:B------:R-:W-:Y:S02]  /*2500*/  IMAD.U32 R173, R173, 0x10000, RZ ;  /* 0x00010000adad7824 */ /* 0x000fe400078e00ff */
[----:B------:R-:W-:Y:S01]  /*2510*/  FMUL.FTZ R168, R17, R212 ;  /* 0x000000d411a87220 */ /* 0x000fe20000410000 */
[----:B------:R-:W-:Y:S01]  /*2520*/  FADD.FTZ R44, R44, R172 ;  /* 0x000000ac2c2c7221 */ /* 0x000fe20000010000 */
[-C--:B------:R-:W-:Y:S01]  /*2530*/  FFMA.FTZ R72, R169, R172.reuse, R72 ;  /* 0x000000aca9487223 */ /* 0x080fe20000010048 */
[----:B------:R-:W-:Y:S01]  /*2540*/  FADD.FTZ R130, -R171, R130 ;  /* 0x00000082ab827221 */ /* 0x000fe20000010100 */
[----:B------:R-:W-:Y:S01]  /*2550*/  FMUL.FTZ R172, R25, R172 ;  /* 0x000000ac19ac7220 */ /* 0x000fe20000410000 */
[----:B------:R-:W-:Y:S01]  /*2560*/  SHF.R.U32.HI R175, RZ, 0x10, R135 ;  /* 0x00000010ffaf7819 */ /* 0x000fe20000011687 */
        /* <DEDUP_REMOVED lines=20> */
.L_x_5940:
[----:B------:R-:W-:Y:S05]  /*26b0*/  BSYNC B1 ;  /* 0x0000000000017941 */ /* 0x000fea0003800000 */
.L_x_5939:
[----:B------:R-:W-:-:S13]  /*26c0*/  ISETP.NE.AND P5, PT, R6, RZ, PT ;  /* 0x000000ff0600720c */ /* 0x000fda0003fa5270 */
[----:B------:R-:W-:Y:S05]  /*26d0*/  @!P5 BRA `(.L_x_5928) ;  /* 0x0000000000ccd947 */ /* 0x000fea0003800000 */
[----:B------:R-:W0:Y:S01]  /*26e0*/  LDC.64 R130, c[0x0][0x2b8] ;  /* 0x0000ae00ff827b82 */ /* 0x000e220000000a00 */
[----:B------:R-:W-:-:S04]  /*26f0*/  ISETP.NE.AND P5, PT, R150, RZ, PT ;  /* 0x000000ff9600720c */ /* 0x000fc80003fa5270 */
[----:B------:R-:W-:Y:S02]  /*2700*/  FSEL R182, R142, RZ, !P5 ;  /* 0x000000ff8eb67208 */ /* 0x000fe40006800000 */
[----:B------:R-:W-:Y:S01]  /*2710*/  ISETP.NE.U32.AND P5, PT, RZ, UR8, PT ;  /* 0x00000008ff007c0c */ /* 0x000fe2000bfa5070 */
[----:B------:R-:W1:Y:S03]  /*2720*/  LDC.64 R128, c[0x0][0x238] ;  /* 0x00008e00ff807b82 */ /* 0x000e660000000a00 */
[----:B------:R-:W-:-:S05]  /*2730*/  ISETP.NE.AND.EX P5, PT, RZ, UR9, PT, P5 ;  /* 0x00000009ff007c0c */ /* 0x000fca000bfa5350 */
[----:B------:R-:W2:Y:S08]  /*2740*/  LDC.64 R134, c[0x0][0x240] ;  /* 0x00009000ff867b82 */ /* 0x000eb00000000a00 */
[----:B------:R-:W-:-:S04]  /*2750*/  @P5 IMAD.WIDE.U32 R136, R187, 0x10, R132 ;  /* 0x00000010bb885825 */ /* 0x000fc800078e0084 */
[----:B0-----:R-:W-:Y:S01]  /*2760*/  IMAD.WIDE.U32 R132, R143, 0x8, R130 ;  /* 0x000000088f847825 */ /* 0x001fe200078e0082 */
[----:B------:R0:W5:Y:S03]  /*2770*/  @P5 LDG.E.128 R120, desc[UR4][R136.64] ;  /* 0x0000000488785981 */ /* 0x000166000c1e1d00 */
[----:B-1----:R-:W-:Y:S02]  /*2780*/  IMAD.WIDE.U32 R128, R187, 0x10, R128 ;  /* 0x00000010bb807825 */ /* 0x002fe400078e0080 */
[----:B------:R-:W3:Y:S04]  /*2790*/  LDG.E.64 R132, desc[UR4][R132.64] ;  /* 0x0000000484847981 */ /* 0x000ee8000c1e1b00 */
[----:B------:R-:W4:Y:S01]  /*27a0*/  LDG.E.128 R128, desc[UR4][R128.64] ;  /* 0x0000000480807981 */ /* 0x000f22000c1e1d00 */
[----:B--2---:R-:W-:-:S05]  /*27b0*/  IMAD.WIDE.U32 R134, R139, 0x4, R134 ;  /* 0x000000048b867825 */ /* 0x004fca00078e0086 */
[----:B------:R1:W5:Y:S01]  /*27c0*/  LDG.E R5, desc[UR4][R134.64] ;  /* 0x0000000486057981 */ /* 0x000362000c1e1900 */
[----:B---3--:R-:W-:Y:S01]  /*27d0*/  MOV R139, R132 ;  /* 0x00000084008b7202 */ /* 0x008fe20000000f00 */
[--C-:B0-----:R-:W-:Y:S01]  /*27e0*/  IMAD.MOV.U32 R136, RZ, RZ, R133.reuse ;  /* 0x000000ffff887224 */ /* 0x101fe200078e0085 */
[----:B------:R-:W-:Y:S01]  /*27f0*/  SHF.R.U64 R181, R132, 0x10, R133 ;  /* 0x0000001084b57819 */ /* 0x000fe20000001285 */
[C---:B----4-:R-:W-:Y:S01]  /*2800*/  FADD.FTZ R176, -R182.reuse, R129 ;  /* 0x00000081b6b07221 */ /* 0x050fe20000010100 */
[----:B------:R-:W-:Y:S01]  /*2810*/  SHF.L.U32 R139, R139, 0x10, RZ ;  /* 0x000000108b8b7819 */ /* 0x000fe200000006ff */
[----:B------:R-:W-:Y:S02]  /*2820*/  FADD.FTZ R142, -R182, R128 ;  /* 0x00000080b68e7221 */ /* 0x000fe40000010100 */
        /* <DEDUP_REMOVED lines=30> */
.L_x_5928:
[----:B------:R-:W-:Y:S05]  /*2a10*/  BSYNC B0 ;  /* 0x0000000000007941 */ /* 0x000fea0003800000 */
.L_x_5914:
        /* <DEDUP_REMOVED lines=26> */
.L_x_6035:
        /* <DEDUP_REMOVED lines=13> */
[----:B------:R-:W-:Y:S06]  /*2c90*/  BAR.SYNC.DEFER_BLOCKING 0x0 ;  /* 0x0000000000007b1d */ /* 0x000fec0000010000 */
        /* <DEDUP_REMOVED lines=33> */
[----:B-----5:R-:W-:Y:S01]  /*2eb0*/  @!P1 FSEL R135, R96, RZ, P5 ;  /* 0x000000ff60879208 */ /* 0x020fe20002800000 */
        /* <DEDUP_REMOVED lines=11> */
.L_x_5945:
[----:B------:R-:W-:Y:S05]  /*2f70*/  BSYNC B1 ;  /* 0x0000000000017941 */ /* 0x000fea0003800000 */
.L_x_5944:
[----:B------:R-:W0:Y:S01]  /*2f80*/  @P0 LDC.64 R130, c[0x0][0x298] ;  /* 0x0000a600ff820b82 */ /* 0x000e220000000a00 */
[----:B------:R-:W-:Y:S01]  /*2f90*/  @!P1 ISETP.NE.U32.AND P5, PT, R128, RZ, PT ;  /* 0x000000ff8000920c */ /* 0x000fe20003fa5070 */
[----:B------:R-:W-:Y:S03]  /*2fa0*/  BSSY B1, `(.L_x_5946) ;  /* 0x0000011000017945 */ /* 0x000fe60003800000 */
[----:B------:R-:W-:-:S04]  /*2fb0*/  @!P1 ISETP.NE.AND.EX P5, PT, R129, RZ, PT, P5 ;  /* 0x000000ff8100920c */ /* 0x000fc80003fa5350 */
[----:B------:R-:W-:Y:S02]  /*2fc0*/  @!P1 FSEL R138, R97, RZ, P5 ;  /* 0x000000ff618a9208 */ /* 0x000fe40002800000 */
[----:B------:R-:W-:Y:S01]  /*2fd0*/  @P0 LOP3.LUT P5, RZ, R14, 0xff, RZ, 0xc0, !PT ;  /* 0x000000ff0eff0812 */ /* 0x000fe200078ac0ff */
[----:B0-----:R-:W-:-:S04]  /*2fe0*/  @P0 FMUL.FTZ R131, R135, R131 ;  /* 0x0000008387830220 */ /* 0x001fc80000410000 */
[----:B------:R-:W-:-:S05]  /*2ff0*/  @P0 FMUL.FTZ R130, R131, R130 ;  /* 0x0000008283820220 */ /* 0x000fca0000410000 */
[----:B------:R-:W-:Y:S02]  /*3000*/  @P0 FSEL R136, R130, RZ, P5 ;  /* 0x000000ff82880208 */ /* 0x000fe40002800000 */
[----:B------:R-:W0:Y:S01]  /*3010*/  @P0 LDC.64 R130, c[0x0][0x298] ;  /* 0x0000a600ff820b82 */ /* 0x000e220000000a00 */
[----:B------:R-:W-:Y:S05]  /*3020*/  @!P1 BRA `(.L_x_5947) ;  /* 0x0000000000209947 */ /* 0x000fea0003800000 */
        /* <DEDUP_REMOVED lines=8> */
.L_x_5947:
[----:B------:R-:W-:Y:S05]  /*30b0*/  BSYNC B1 ;  /* 0x0000000000017941 */ /* 0x000fea0003800000 */
.L_x_5946:
[----:B0-----:R-:W-:Y:S01]  /*30c0*/  @P0 FMUL.FTZ R131, R138, R131 ;  /* 0x000000838a830220 */ /* 0x001fe20000410000 */
[----:B------:R-:W-:Y:S01]  /*30d0*/  @P0 LOP3.LUT P5, RZ, R14, 0xff00, RZ, 0xc0, !PT ;  /* 0x0000ff000eff0812 */ /* 0x000fe200078ac0ff */
[----:B------:R-:W-:Y:S02]  /*30e0*/  BSSY B1, `(.L_x_5948) ;  /* 0x000000f000017945 */ /* 0x000fe40003800000 */
[----:B------:R-:W-:-:S05]  /*30f0*/  @P0 FMUL.FTZ R130, R131, R130 ;  /* 0x0000008283820220 */ /* 0x000fca0000410000 */
[----:B------:R-:W-:Y:S02]  /*3100*/  @P0 FSEL R137, R130, RZ, P5 ;  /* 0x000000ff82890208 */ /* 0x000fe40002800000 */
[----:B------:R-:W-:-:S04]  /*3110*/  @!P1 ISETP.NE.U32.AND P5, PT, R128, RZ, PT ;  /* 0x000000ff8000920c */ /* 0x000fc80003fa5070 */
        /* <DEDUP_REMOVED lines=11> */
.L_x_5949:
[----:B------:R-:W-:Y:S05]  /*31d0*/  BSYNC B1 ;  /* 0x0000000000017941 */ /* 0x000fea0003800000 */
.L_x_5948:
        /* <DEDUP_REMOVED lines=9> */
[----:B------:R-:W0:Y:S02]  /*3270*/  LDC.64 R130, c[0x0][0x308] ;  /* 0x0000c200ff827b82 */ /* 0x000e240000000a00 */
[----:B0-----:R-:W-:-:S04]  /*3280*/  ISETP.NE.U32.AND P5, PT, R130, RZ, PT ;  /* 0x000000ff8200720c */ /* 0x001fc80003fa5070 */
[----:B------:R-:W-:Y:S01]  /*3290*/  ISETP.NE.AND.EX P5, PT, R131, RZ, PT, P5 ;  /* 0x000000ff8300720c */ /* 0x000fe20003fa5350 */
[----:B------:R-:W-:-:S12]  /*32a0*/  @!P1 BRA `(.L_x_5951) ;  /* 0x0000000000209947 */ /* 0x000fd80003800000 */
[----:B------:R-:W-:-:S04]  /*32b0*/  ISETP.NE.AND P6, PT, R150, RZ, PT ;  /* 0x000000ff9600720c */ /* 0x000fc80003fc5270 */
[----:B------:R-:W-:Y:S02]  /*32c0*/  FSEL R141, R134, RZ, !P6 ;  /* 0x000000ff868d7208 */ /* 0x000fe40007000000 */
[----:B------:R-:W-:-:S04]  /*32d0*/  ISETP.NE.U32.AND P6, PT, R128, RZ, PT ;  /* 0x000000ff8000720c */ /* 0x000fc80003fc5070 */
[----:B------:R-:W-:Y:S01]  /*32e0*/  ISETP.NE.AND.EX P6, PT, R129, RZ, PT, P6 ;  /* 0x000000ff8100720c */ /* 0x000fe20003fc5360 */
[----:B------:R-:W-:-:S04]  /*32f0*/  FFMA.FTZ R129, R206, R133, R141 ;  /* 0x00000085ce817223 */ /* 0x000fc8000001008d */
[----:B------:R-:W-:-:S04]  /*3300*/  FADD.FTZ R128, R204, -R129 ;  /* 0x80000081cc807221 */ /* 0x000fc80000010000 */
[----:B------:R-:W-:-:S04]  /*3310*/  FMUL.FTZ R142, R17, R128 ;  /* 0x00000080118e7220 */ /* 0x000fc80000410000 */
[----:B------:R-:W-:-:S07]  /*3320*/  @P6 FADD.FTZ R142, R99, R142 ;  /* 0x0000008e638e6221 */ /* 0x000fce0000010000 */
.L_x_5951:
[----:B------:R-:W-:Y:S05]  /*3330*/  BSYNC B1 ;  /* 0x0000000000017941 */ /* 0x000fea0003800000 */
.L_x_5950:
[----:B------:R-:W-:Y:S01]  /*3340*/  SEL R124, R135, R124, P5 ;  /* 0x0000007c877c7207 */ /* 0x000fe20002800000 */
[----:B------:R-:W-:Y:S01]  /*3350*/  BSSY B1, `(.L_x_5952) ;  /* 0x000001f000017945 */ /* 0x000fe20003800000 */
[----:B------:R-:W-:Y:S02]  /*3360*/  SEL R125, R138, R125, P5 ;  /* 0x0000007d8a7d7207 */ /* 0x000fe40002800000 */
[----:B------:R-:W-:Y:S02]  /*3370*/  SEL R126, R139, R126, P5 ;  /* 0x0000007e8b7e7207 */ /* 0x000fe40002800000 */
[----:B------:R-:W-:Y:S02]  /*3380*/  SEL R127, R142, R127, P5 ;  /* 0x0000007f8e7f7207 */ /* 0x000fe40002800000 */
[----:B------:R-:W-:Y:S02]  /*3390*/  ISETP.NE.U32.AND P5, PT, R130, RZ, PT ;  /* 0x000000ff8200720c */ /* 0x000fe40003fa5070 */
[----:B------:R-:W-:-:S02]  /*33a0*/  @P0 F2FP.BF16.F32.PACK_AB R136, RZ, R136 ;  /* 0x00000088ff88023e */ /* 0x000fc400000010ff */
[----:B------:R-:W-:Y:S02]  /*33b0*/  ISETP.NE.AND.EX P5, PT, R131, RZ, PT, P5 ;  /* 0x000000ff8300720c */ /* 0x000fe40003fa5350 */
[----:B------:R-:W-:Y:S02]  /*33c0*/  @P0 F2FP.BF16.F32.PACK_AB R137, RZ, R137 ;  /* 0x00000089ff89023e */ /* 0x000fe400000010ff */
[----:B------:R-:W-:Y:S02]  /*33d0*/  @P0 F2FP.BF16.F32.PACK_AB R140, RZ, R140 ;  /* 0x0000008cff8c023e */ /* 0x000fe400000010ff */
[----:B------:R-:W-:Y:S02]  /*33e0*/  @P0 PRMT R4, R136, 0x7610, R4 ;  /* 0x0000761088040816 */ /* 0x000fe40000000004 */
[----:B------:R-:W-:Y:S02]  /*33f0*/  @P0 PRMT R2, R137, 0x7610, R2 ;  /* 0x0000761089020816 */ /* 0x000fe40000000002 */
[----:B------:R-:W-:-:S03]  /*3400*/  @P0 PRMT R3, R140, 0x7610, R3 ;  /* 0x000076108c030816 */ /* 0x000fc60000000003 */
[----:B------:R-:W0:Y:S02]  /*3410*/  @P5 LDC.64 R128, c[0x0][0x308] ;  /* 0x0000c200ff805b82 */ /* 0x000e240000000a00 */
[----:B0-----:R-:W-:-:S06]  /*3420*/  @P5 IMAD.WIDE.U32 R130, R16, 0x10, R128 ;  /* 0x0000001010825825 */ /* 0x001fcc00078e0080 */
[----:B------:R-:W0:Y:S01]  /*3430*/  @P0 LDC.64 R128, c[0x0][0x298] ;  /* 0x0000a600ff800b82 */ /* 0x000e220000000a00 */
[----:B------:R1:W-:Y:S01]  /*3440*/  @P5 STG.E.128 desc[UR4][R130.64], R124 ;  /* 0x0000007c82005986 */ /* 0x0003e2000c101d04 */
[----:B------:R-:W-:Y:S01]  /*3450*/  @P0 LOP3.LUT P5, RZ, R14, 0xff000000, RZ, 0xc0, !PT ;  /* 0xff0000000eff0812 */ /* 0x000fe200078ac0ff */
[----:B0-----:R-:W-:-:S04]  /*3460*/  @P0 FMUL.FTZ R129, R142, R129 ;  /* 0x000000818e810220 */ /* 0x001fc80000410000 */
[----:B------:R-:W-:-:S05]  /*3470*/  @P0 FMUL.FTZ R128, R129, R128 ;  /* 0x0000008081800220 */ /* 0x000fca0000410000 */
[----:B------:R-:W-:-:S04]  /*3480*/  @P0 FSEL R128, R128, RZ, P5 ;  /* 0x000000ff80800208 */ /* 0x000fc80002800000 */
        /* <DEDUP_REMOVED lines=11> */
.L_x_5953:
[----:B------:R-:W-:Y:S05]  /*3540*/  BSYNC B1 ;  /* 0x0000000000017941 */ /* 0x000fea0003800000 */
.L_x_5952:
[----:B------:R-:W-:Y:S01]  /*3550*/  IADD3 R16, R16, 0x100, RZ ;  /* 0x0000010010107810 */ /* 0x000fe20007ffe0ff */
[----:B------:R-:W-:-:S07]  /*3560*/  VIADD R132, R132, 0x100 ;  /* 0x0000010084847836 */ /* 0x000fce0000000000 */
.L_x_5943:
[----:B------:R-:W-:Y:S05]  /*3570*/  BSYNC B0 ;  /* 0x0000000000007941 */ /* 0x000fea0003800000 */
.L_x_5942:
        /* <DEDUP_REMOVED lines=9> */
[----:B-----5:R-:W-:Y:S01]  /*3610*/  @!P1 FSEL R135, R100, RZ, P5 ;  /* 0x000000ff64879208 */ /* 0x020fe20002800000 */
        /* <DEDUP_REMOVED lines=9> */
.L_x_5957:
[----:B------:R-:W-:Y:S05]  /*36b0*/  BSYNC B1 ;  /* 0x0000000000017941 */ /* 0x000fea0003800000 */
.L_x_5956:
        /* <DEDUP_REMOVED lines=11> */
[----:B------:R-:W-:Y:S01]  /*3770*/  ISETP.NE.U32.AND P5, PT, R128, RZ, PT ;  /* 0x000000ff8000720c */ /* 0x000fe20003fa5070 */
[----:B------:R-:W-:-:S03]  /*3780*/  FFMA.FTZ R137, R202, R133, R186 ;  /* 0x00000085ca897223 */ /* 0x000fc600000100ba */
[----:B------:R-:W-:Y:S01]  /*3790*/  ISETP.NE.AND.EX P5, PT, R129, RZ, PT, P5 ;  /* 0x000000ff8100720c */ /* 0x000fe20003fa5350 */
[----:B------:R-:W-:-:S04]  /*37a0*/  FADD.FTZ R138, R200, -R137 ;  /* 0x80000089c88a7221 */ /* 0x000fc80000010000 */
[----:B------:R-:W-:-:S08]  /*37b0*/  FMUL.FTZ R138, R17, R138 ;  /* 0x0000008a118a7220 */ /* 0x000fd00000410000 */
[----:B------:R-:W-:-:S07]  /*37c0*/  @P5 FADD.FTZ R138, R101, R138 ;  /* 0x0000008a658a5221 */ /* 0x000fce0000010000 */
.L_x_5959:
[----:B------:R-:W-:Y:S05]  /*37d0*/  BSYNC B1 ;  /* 0x0000000000017941 */ /* 0x000fea0003800000 */
.L_x_5958:
        /* <DEDUP_REMOVED lines=15> */
.L_x_5961:
[----:B------:R-:W-:Y:S05]  /*38d0*/  BSYNC B1 ;  /* 0x0000000000017941 */ /* 0x000fea0003800000 */
.L_x_5960:
        /* <DEDUP_REMOVED lines=13> */
[----:B------:R-:W-:Y:S01]  /*39b0*/  ISETP.NE.U32.AND P6, PT, R128, RZ, PT ;  /* 0x000000ff8000720c */ /* 0x000fe20003fc5070 */
[----:B------:R-:W-:-:S03]  /*39c0*/  FFMA.FTZ R128, R198, R133, R186 ;  /* 0x00000085c6807223 */ /* 0x000fc600000100ba */
[----:B------:R-:W-:Y:S01]  /*39d0*/  ISETP.NE.AND.EX P6, PT, R129, RZ, PT, P6 ;  /* 0x000000ff8100720c */ /* 0x000fe20003fc5360 */
[----:B------:R-:W-:-:S04]  /*39e0*/  FADD.FTZ R128, R197, -R128 ;  /* 0x80000080c5807221 */ /* 0x000fc80000010000 */
[----:B------:R-:W-:-:S08]  /*39f0*/  FMUL.FTZ R142, R17, R128 ;  /* 0x00000080118e7220 */ /* 0x000fd00000410000 */
[----:B------:R-:W-:-:S07]  /*3a00*/  @P6 FADD.FTZ R142, R103, R142 ;  /* 0x0000008e678e6221 */ /* 0x000fce0000010000 */
.L_x_5963:
[----:B------:R-:W-:Y:S05]  /*3a10*/  BSYNC B1 ;  /* 0x0000000000017941 */ /* 0x000fea0003800000 */
.L_x_5962:
        /* <DEDUP_REMOVED lines=32> */
.L_x_5965:
[----:B------:R-:W-:Y:S05]  /*3c20*/  BSYNC B1 ;  /* 0x0000000000017941 */ /* 0x000fea0003800000 */
.L_x_5964:
[----:B------:R-:W-:Y:S01]  /*3c30*/  IADD3 R16, R16, 0x100, RZ ;  /* 0x0000010010107810 */ /* 0x000fe20007ffe0ff */
[----:B------:R-:W-:-:S07]  /*3c40*/  VIADD R132, R132, 0x100 ;  /* 0x0000010084847836 */ /* 0x000fce0000000000 */
.L_x_5955:
[----:B------:R-:W-:Y:S05]  /*3c50*/  BSYNC B0 ;  /* 0x0000000000007941 */ /* 0x000fea0003800000 */
.L_x_5954:
        /* <DEDUP_REMOVED lines=19> */
.L_x_5969:
[----:B------:R-:W-:Y:S05]  /*3d90*/  BSYNC B1 ;  /* 0x0000000000017941 */ /* 0x000fea0003800000 */
.L_x_5968:
        /* <DEDUP_REMOVED lines=17> */
.L_x_5971:
[----:B------:R-:W-:Y:S05]  /*3eb0*/  BSYNC B1 ;  /* 0x0000000000017941 */ /* 0x000fea0003800000 */
.L_x_5970:
        /* <DEDUP_REMOVED lines=15> */
.L_x_5973:
[----:B------:R-:W-:Y:S05]  /*3fb0*/  BSYNC B1 ;  /* 0x0000000000017941 */ /* 0x000fea0003800000 */
.L_x_5972:
        /* <DEDUP_REMOVED lines=19> */
.L_x_5975:
[----:B------:R-:W-:Y:S05]  /*40f0*/  BSYNC B1 ;  /* 0x0000000000017941 */ /* 0x000fea0003800000 */
.L_x_5974:
[----:B------:R-:W-:Y:S01]  /*4100*/  SEL R124, R135, R124, P5 ;  /* 0x0000007c877c7207 */ /* 0x000fe20002800000 */
[----:B------:R-:W0:Y:S01]  /*4110*/  @P0 LDC.64 R128, c[0x0][0x298] ;  /* 0x0000a600ff800b82 */ /* 0x000e220000000a00 */
[----:B------:R-:W-:Y:S01]  /*4120*/  SEL R125, R138, R125, P5 ;  /* 0x0000007d8a7d7207 */ /* 0x000fe20002800000 */
[----:B------:R-:W-:Y:S01]  /*4130*/  BSSY B1, `(.L_x_5976) ;  /* 0x000001d000017945 */ /* 0x000fe20003800000 */
        /* <DEDUP_REMOVED lines=10> */
[----:B------:R-:W1:Y:S01]  /*41e0*/  @P5 LDC.64 R130, c[0x0][0x308] ;  /* 0x0000c200ff825b82 */ /* 0x000e620000000a00 */
[----:B0-----:R-:W-:-:S04]  /*41f0*/  @P0 FMUL.FTZ R129, R142, R129 ;  /* 0x000000818e810220 */ /* 0x001fc80000410000 */
[----:B------:R-:W-:Y:S01]  /*4200*/  @P0 FMUL.FTZ R128, R129, R128 ;  /* 0x0000008081800220 */ /* 0x000fe20000410000 */
[----:B-1----:R-:W-:-:S05]  /*4210*/  @P5 IMAD.WIDE.U32 R130, R16, 0x10, R130 ;  /* 0x0000001010825825 */ /* 0x002fca00078e0082 */
[----:B------:R0:W-:Y:S01]  /*4220*/  @P5 STG.E.128 desc[UR4][R130.64], R124 ;  /* 0x0000007c82005986 */ /* 0x0001e2000c101d04 */
[----:B------:R-:W-:-:S04]  /*4230*/  @P0 LOP3.LUT P5, RZ, R10, 0xff000000, RZ, 0xc0, !PT ;  /* 0xff0000000aff0812 */ /* 0x000fc800078ac0ff */
[----:B------:R-:W-:-:S04]  /*4240*/  @P0 FSEL R128, R128, RZ, P5 ;  /* 0x000000ff80800208 */ /* 0x000fc80002800000 */
[----:B------:R-:W-:-:S04]  /*4250*/  @P0 F2FP.BF16.F32.PACK_AB R128, RZ, R128 ;  /* 0x00000080ff80023e */ /* 0x000fc800000010ff */
        /* <DEDUP_REMOVED lines=10> */
.L_x_5977:
[----:B------:R-:W-:Y:S05]  /*4300*/  BSYNC B1 ;  /* 0x0000000000017941 */ /* 0x000fea0003800000 */
.L_x_5976:
[----:B------:R-:W-:Y:S01]  /*4310*/  IADD3 R16, R16, 0x100, RZ ;  /* 0x0000010010107810 */ /* 0x000fe20007ffe0ff */
[----:B------:R-:W-:-:S07]  /*4320*/  VIADD R132, R132, 0x100 ;  /* 0x0000010084847836 */ /* 0x000fce0000000000 */
.L_x_5967:
[----:B------:R-:W-:Y:S05]  /*4330*/  BSYNC B0 ;  /* 0x0000000000007941 */ /* 0x000fea0003800000 */
.L_x_5966:
[----:B------:R-:W-:Y:S04]  /*4340*/  BSSY B0, `(.L_x_5978) ;  /* 0x000006c000007945 */ /* 0x000fe80003800000 */
[----:B------:R-:W-:Y:S05]  /*4350*/  @!P4 BRA `(.L_x_5979) ;  /* 0x0000000400a8c947 */ /* 0x000fea0003800000 */
[----:B01----:R-:W0:Y:S01]  /*4360*/  @!P1 LDC.64 R128, c[0x0][0x2c8] ;  /* 0x0000b200ff809b82 */ /* 0x003e220000000a00 */
        /* <DEDUP_REMOVED lines=15> */
.L_x_5981:
[----:B------:R-:W-:Y:S05]  /*4460*/  BSYNC B1 ;  /* 0x0000000000017941 */ /* 0x000fea0003800000 */
.L_x_5980:
        /* <DEDUP_REMOVED lines=17> */
.L_x_5983:
[----:B------:R-:W-:Y:S05]  /*4580*/  BSYNC B1 ;  /* 0x0000000000017941 */ /* 0x000fea0003800000 */
.L_x_5982:
        /* <DEDUP_REMOVED lines=15> */
.L_x_5985:
[----:B------:R-:W-:Y:S05]  /*4680*/  BSYNC B1 ;  /* 0x0000000000017941 */ /* 0x000fea0003800000 */
.L_x_5984:
        /* <DEDUP_REMOVED lines=19> */
.L_x_5987:
[----:B------:R-:W-:Y:S05]  /*47c0*/  BSYNC B1 ;  /* 0x0000000000017941 */ /* 0x000fea0003800000 */
.L_x_5986:
        /* <DEDUP_REMOVED lines=32> */
.L_x_5989:
[----:B------:R-:W-:Y:S05]  /*49d0*/  BSYNC B1 ;  /* 0x0000000000017941 */ /* 0x000fea0003800000 */
.L_x_5988:
[----:B------:R-:W-:Y:S01]  /*49e0*/  IADD3 R16, R16, 0x100, RZ ;  /* 0x0000010010107810 */ /* 0x000fe20007ffe0ff */
[----:B------:R-:W-:-:S07]  /*49f0*/  VIADD R132, R132, 0x100 ;  /* 0x0000010084847836 */ /* 0x000fce0000000000 */
.L_x_5979:
[----:B------:R-:W-:Y:S05]  /*4a00*/  BSYNC B0 ;  /* 0x0000000000007941 */ /* 0x000fea0003800000 */
.L_x_5978:
        /* <DEDUP_REMOVED lines=18> */
.L_x_5993:
[----:B------:R-:W-:Y:S05]  /*4b30*/  BSYNC B1 ;  /* 0x0000000000017941 */ /* 0x000fea0003800000 */
.L_x_5992:
        /* <DEDUP_REMOVED lines=17> */
.L_x_5995:
[----:B------:R-:W-:Y:S05]  /*4c50*/  BSYNC B1 ;  /* 0x0000000000017941 */ /* 0x000fea0003800000 */
.L_x_5994:
        /* <DEDUP_REMOVED lines=15> */
.L_x_5997:
[----:B------:R-:W-:Y:S05]  /*4d50*/  BSYNC B1 ;  /* 0x0000000000017941 */ /* 0x000fea0003800000 */
.L_x_5996:
        /* <DEDUP_REMOVED lines=19> */
.L_x_5999:
[----:B------:R-:W-:Y:S05]  /*4e90*/  BSYNC B1 ;  /* 0x0000000000017941 */ /* 0x000fea0003800000 */
.L_x_5998:
        /* <DEDUP_REMOVED lines=32> */
.L_x_6001:
[----:B------:R-:W-:Y:S05]  /*50a0*/  BSYNC B1 ;  /* 0x0000000000017941 */ /* 0x000fea0003800000 */
.L_x_6000:
[----:B------:R-:W-:Y:S01]  /*50b0*/  IADD3 R16, R16, 0x100, RZ ;  /* 0x0000010010107810 */ /* 0x000fe20007ffe0ff */
[----:B------:R-:W-:-:S07]  /*50c0*/  VIADD R132, R132, 0x100 ;  /* 0x0000010084847836 */ /* 0x000fce0000000000 */
.L_x_5991:
[----:B------:R-:W-:Y:S05]  /*50d0*/  BSYNC B0 ;  /* 0x0000000000007941 */ /* 0x000fea0003800000 */
.L_x_5990:
        /* <DEDUP_REMOVED lines=18> */
.L_x_6005:
[----:B------:R-:W-:Y:S05]  /*5200*/  BSYNC B1 ;  /* 0x0000000000017941 */ /* 0x000fea0003800000 */
.L_x_6004:
        /* <DEDUP_REMOVED lines=17> */
.L_x_6007:
[----:B------:R-:W-:Y:S05]  /*5320*/  BSYNC B1 ;  /* 0x0000000000017941 */ /* 0x000fea0003800000 */
.L_x_6006:
        /* <DEDUP_REMOVED lines=15> */
.L_x_6009:
[----:B------:R-:W-:Y:S05]  /*5420*/  BSYNC B1 ;  /* 0x0000000000017941 */ /* 0x000fea0003800000 */
.L_x_6008:
        /* <DEDUP_REMOVED lines=19> */
.L_x_6011:
[----:B------:R-:W-:Y:S05]  /*5560*/  BSYNC B1 ;  /* 0x0000000000017941 */ /* 0x000fea0003800000 */
.L_x_6010:
        /* <DEDUP_REMOVED lines=32> */
.L_x_6013:
[----:B------:R-:W-:Y:S05]  /*5770*/  BSYNC B1 ;  /* 0x0000000000017941 */ /* 0x000fea0003800000 */
.L_x_6012:
[----:B------:R-:W-:Y:S01]  /*5780*/  IADD3 R16, R16, 0x100, RZ ;  /* 0x0000010010107810 */ /* 0x000fe20007ffe0ff */
[----:B------:R-:W-:-:S07]  /*5790*/  VIADD R132, R132, 0x100 ;  /* 0x0000010084847836 */ /* 0x000fce0000000000 */
.L_x_6003:
[----:B------:R-:W-:Y:S05]  /*57a0*/  BSYNC B0 ;  /* 0x0000000000007941 */ /* 0x000fea0003800000 */
.L_x_6002:
[----:B------:R-:W-:Y:S01]  /*57b0*/  ISETP.NE.AND P5, PT, R6, RZ, PT ;  /* 0x000000ff0600720c */ /* 0x000fe20003fa5270 */
[----:B------:R-:W-:-:S12]  /*57c0*/  BSSY B0, `(.L_x_6014) ;  /* 0x0000068000007945 */ /* 0x000fd80003800000 */
        /* <DEDUP_REMOVED lines=17> */
.L_x_6017:
[----:B------:R-:W-:Y:S05]  /*58e0*/  BSYNC B1 ;  /* 0x0000000000017941 */ /* 0x000fea0003800000 */
.L_x_6016:
        /* <DEDUP_REMOVED lines=17> */
.L_x_6019:
[----:B------:R-:W-:Y:S05]  /*5a00*/  BSYNC B1 ;  /* 0x0000000000017941 */ /* 0x000fea0003800000 */
.L_x_6018:
        /* <DEDUP_REMOVED lines=15> */
.L_x_6021:
[----:B------:R-:W-:Y:S05]  /*5b00*/  BSYNC B1 ;  /* 0x0000000000017941 */ /* 0x000fea0003800000 */
.L_x_6020:
        /* <DEDUP_REMOVED lines=19> */
.L_x_6023:
[----:B------:R-:W-:Y:S05]  /*5c40*/  BSYNC B1 ;  /* 0x0000000000017941 */ /* 0x000fea0003800000 */
.L_x_6022:
[----:B------:R-:W-:Y:S02]  /*5c50*/  ISETP.NE.U32.AND P1, PT, R130, RZ, PT ;  /* 0x000000ff8200720c */ /* 0x000fe40003f25070 */
[----:B------:R-:W-:Y:S02]  /*5c60*/  SEL R124, R135, R124, P5 ;  /* 0x0000007c877c7207 */ /* 0x000fe40002800000 */
[----:B------:R-:W-:Y:S02]  /*5c70*/  ISETP.NE.AND.EX P1, PT, R131, RZ, PT, P1 ;  /* 0x000000ff8300720c */ /* 0x000fe40003f25310 */
[----:B------:R-:W-:Y:S02]  /*5c80*/  SEL R125, R136, R125, P5 ;  /* 0x0000007d887d7207 */ /* 0x000fe40002800000 */
[----:B------:R-:W-:Y:S02]  /*5c90*/  SEL R126, R139, R126, P5 ;  /* 0x0000007e8b7e7207 */ /* 0x000fe40002800000 */
[----:B------:R-:W-:-:S02]  /*5ca0*/  SEL R127, R140, R127, P5 ;  /* 0x0000007f8c7f7207 */ /* 0x000fc40002800000 */
[----:B------:R-:W-:Y:S02]  /*5cb0*/  @P0 F2FP.BF16.F32.PACK_AB R134, RZ, R134 ;  /* 0x00000086ff86023e */ /* 0x000fe400000010ff */
[----:B------:R-:W-:Y:S02]  /*5cc0*/  @P0 F2FP.BF16.F32.PACK_AB R137, RZ, R137 ;  /* 0x00000089ff89023e */ /* 0x000fe400000010ff */
[----:B------:R-:W-:Y:S01]  /*5cd0*/  @P0 F2FP.BF16.F32.PACK_AB R138, RZ, R138 ;  /* 0x0000008aff8a023e */ /* 0x000fe200000010ff */
[----:B------:R-:W0:Y:S01]  /*5ce0*/  @P1 LDC.64 R128, c[0x0][0x308] ;  /* 0x0000c200ff801b82 */ /* 0x000e220000000a00 */
[----:B------:R-:W-:Y:S02]  /*5cf0*/  @P0 PRMT R4, R134, 0x7610, R4 ;  /* 0x0000761086040816 */ /* 0x000fe40000000004 */
[----:B------:R-:W-:Y:S02]  /*5d00*/  @P0 PRMT R2, R137, 0x7610, R2 ;  /* 0x0000761089020816 */ /* 0x000fe40000000002 */
[----:B------:R-:W-:Y:S01]  /*5d10*/  @P0 PRMT R3, R138, 0x7610, R3 ;  /* 0x000076108a030816 */ /* 0x000fe20000000003 */
[----:B0-----:R-:W-:-:S02]  /*5d20*/  @P1 IMAD.WIDE.U32 R128, R16, 0x10, R128 ;  /* 0x0000001010801825 */ /* 0x001fc400078e0080 */
[----:B------:R-:W0:Y:S03]  /*5d30*/  @P0 LDC.64 R16, c[0x0][0x298] ;  /* 0x0000a600ff100b82 */ /* 0x000e260000000a00 */
[----:B------:R2:W-:Y:S01]  /*5d40*/  @P1 STG.E.128 desc[UR4][R128.64], R124 ;  /* 0x0000007c80001986 */ /* 0x0005e2000c101d04 */
[----:B------:R-:W-:Y:S01]  /*5d50*/  @P0 LOP3.LUT P1, RZ, R5, 0xff000000, RZ, 0xc0, !PT ;  /* 0xff00000005ff0812 */ /* 0x000fe2000782c0ff */
[----:B0-----:R-:W-:-:S04]  /*5d60*/  @P0 FMUL.FTZ R17, R140, R17 ;  /* 0x000000118c110220 */ /* 0x001fc80000410000 */
[----:B------:R-:W-:-:S05]  /*5d70*/  @P0 FMUL.FTZ R16, R17, R16 ;  /* 0x0000001011100220 */ /* 0x000fca0000410000 */
[----:B------:R-:W-:-:S04]  /*5d80*/  @P0 FSEL R16, R16, RZ, P1 ;  /* 0x000000ff10100208 */ /* 0x000fc80000800000 */
        /* <DEDUP_REMOVED lines=11> */
.L_x_6015:
[----:B------:R-:W-:Y:S05]  /*5e40*/  BSYNC B0 ;  /* 0x0000000000007941 */ /* 0x000fea0003800000 */
.L_x_6014:
[----:B------:R-:W-:Y:S02]  /*5e50*/  ISETP.NE.AND P0, PT, R212, RZ, PT ;  /* 0x000000ffd400720c */ /* 0x000fe40003f05270 */
[----:B------:R-:W-:Y:S02]  /*5e60*/  IADD3 R151, R151, UR12, RZ ;  /* 0x0000000c97977c10 */ /* 0x000fe4000fffe0ff */
[----:B------:R-:W-:Y:S02]  /*5e70*/  SEL R138, RZ, 0x1, P0 ;  /* 0x00000001ff8a7807 */ /* 0x000fe40000000000 */
[----:B------:R-:W-:-:S13]  /*5e80*/  ISETP.GE.AND P0, PT, R151, UR13, PT ;  /* 0x0000000d97007c0c */ /* 0x000fda000bf06270 */
[----:B------:R-:W-:Y:S05]  /*5e90*/  @!P0 BRA `(.L_x_6024) ;  /* 0xffffffa8009c8947 */ /* 0x000fea000383ffff */
.L_x_5913:
[----:B------:R-:W3:Y:S01]  /*5ea0*/  S2R R0, SR_TID.X ;  /* 0x0000000000007919 */ /* 0x000ee20000002100 */
[----:B------:R-:W3:Y:S01]  /*5eb0*/  S2UR UR6, SR_CTAID.X ;  /* 0x00000000000679c3 */ /* 0x000ee20000002500 */
[----:B------:R-:W-:Y:S02]  /*5ec0*/  ISETP.NE.AND P6, PT, R15, RZ, PT ;  /* 0x000000ff0f00720c */ /* 0x000fe40003fc5270 */
[----:B------:R-:W-:Y:S02]  /*5ed0*/  ISETP.NE.AND P5, PT, R13, RZ, PT ;  /* 0x000000ff0d00720c */ /* 0x000fe40003fa5270 */
[----:B------:R-:W-:Y:S02]  /*5ee0*/  ISETP.NE.AND P1, PT, R11, RZ, PT ;  /* 0x000000ff0b00720c */ /* 0x000fe40003f25270 */
[----:B------:R-:W-:Y:S01]  /*5ef0*/  ISETP.NE.AND P0, PT, R6, RZ, PT ;  /* 0x000000ff0600720c */ /* 0x000fe20003f05270 */
[----:B--2--5:R-:W2:Y:S08]  /*5f00*/  @P4 LDC.64 R16, c[0x0][0x2d8] ;  /* 0x0000b600ff104b82 */ /* 0x024eb00000000a00 */
[----:B------:R-:W4:Y:S08]  /*5f10*/  @P6 LDC.64 R2, c[0x0][0x2d0] ;  /* 0x0000b400ff026b82 */ /* 0x000f300000000a00 */
[----:B------:R-:W0:Y:S01]  /*5f20*/  @P6 LDC.64 R4, c[0x0][0x2d8] ;  /* 0x0000b600ff046b82 */ /* 0x000e220000000a00 */
[----:B---3--:R-:W-:-:S07]  /*5f30*/  LEA.HI R15, R0, UR6, RZ, 0x18 ;  /* 0x00000006000f7c11 */ /* 0x008fce000f8fc0ff */
[----:B------:R-:W3:Y:S01]  /*5f40*/  @P5 LDC.64 R6, c[0x0][0x2d0] ;  /* 0x0000b400ff065b82 */ /* 0x000ee20000000a00 */
[----:B------:R-:W-:-:S07]  /*5f50*/  IMAD R15, R15, R154, RZ ;  /* 0x0000009a0f0f7224 */ /* 0x000fce00078e02ff */
[----:B------:R-:W1:Y:S01]  /*5f60*/  @P5 LDC.64 R8, c[0x0][0x2d8] ;  /* 0x0000b600ff085b82 */ /* 0x000e620000000a00 */
[----:B------:R-:W-:-:S05]  /*5f70*/  LEA.HI R27, R15, R152, RZ, 0x1e ;  /* 0x000000980f1b7211 */ /* 0x000fca00078ff0ff */
[C---:B----4-:R-:W-:Y:S02]  /*5f80*/  @P6 IMAD.WIDE.U32 R2, R27.reuse, 0x10, R2 ;  /* 0x000000101b026825 */ /* 0x050fe400078e0002 */
[----:B------:R-:W4:Y:S02]  /*5f90*/  @P1 LDC.64 R10, c[0x0][0x2d0] ;  /* 0x0000b400ff0a1b82 */ /* 0x000f240000000a00 */
[C---:B0-----:R-:W-:Y:S01]  /*5fa0*/  @P6 IMAD.WIDE.U32 R4, R27.reuse, 0x10, R4 ;  /* 0x000000101b046825 */ /* 0x041fe200078e0004 */
[----:B------:R0:W-:Y:S03]  /*5fb0*/  @P6 STG.E.128 desc[UR4][R2.64], R64 ;  /* 0x0000004002006986 */ /* 0x0001e6000c101d04 */
[----:B------:R-:W-:Y:S01]  /*5fc0*/  @P6 VIADD R27, R27, 0x100 ;  /* 0x000001001b1b6836 */ /* 0x000fe20000000000 */
[----:B------:R0:W-:Y:S01]  /*5fd0*/  @P6 STG.E.128 desc[UR4][R4.64], R92 ;  /* 0x0000005c04006986 */ /* 0x0001e2000c101d04 */
[----:B------:R-:W2:Y:S02]  /*5fe0*/  @P1 LDC.64 R12, c[0x0][0x2d8] ;  /* 0x0000b600ff0c1b82 */ /* 0x000ea40000000a00 */
[----:B---3--:R-:W-:-:S05]  /*5ff0*/  @P5 IMAD.WIDE.U32 R6, R27, 0x10, R6 ;  /* 0x000000101b065825 */ /* 0x008fca00078e0006 */
[----:B------:R0:W-:Y:S01]  /*6000*/  @P5 STG.E.128 desc[UR4][R6.64], R60 ;  /* 0x0000003c06005986 */ /* 0x0001e2000c101d04 */
        /* <DEDUP_REMOVED lines=8> */
[----:B--2---:R-:W-:-:S04]  /*6090*/  @P1 IMAD.WIDE.U32 R12, R27, 0x10, R12 ;  /* 0x000000101b0c1825 */ /* 0x004fc800078e000c */
[----:B------:R-:W-:Y:S01]  /*60a0*/  @P1 VIADD R27, R27, 0x100 ;  /* 0x000001001b1b1836 */ /* 0x000fe20000000000 */
[----:B------:R0:W-:Y:S02]  /*60b0*/  @P1 STG.E.128 desc[UR4][R12.64], R84 ;  /* 0x000000540c001986 */ /* 0x0001e4000c101d04 */
[----:B------:R-:W2:Y:S01]  /*60c0*/  @P2 LDC.64 R22, c[0x0][0x2d0] ;  /* 0x0000b400ff162b82 */ /* 0x000ea20000000a00 */
[----:B---3--:R-:W-:-:S04]  /*60d0*/  @P4 IMAD.WIDE.U32 R14, R27, 0x10, R14 ;  /* 0x000000101b0e4825 */ /* 0x008fc800078e000e */
[C---:B------:R-:W-:Y:S01]  /*60e0*/  @P4 IMAD.WIDE.U32 R16, R27.reuse, 0x10, R16 ;  /* 0x000000101b104825 */ /* 0x040fe200078e0010 */
[----:B------:R-:W-:Y:S01]  /*60f0*/  @P4 IADD3 R27, R27, 0x100, RZ ;  /* 0x000001001b1b4810 */ /* 0x000fe20007ffe0ff */
[----:B------:R0:W-:Y:S01]  /*6100*/  @P4 STG.E.128 desc[UR4][R14.64], R52 ;  /* 0x000000340e004986 */ /* 0x0001e2000c101d04 */
[----:B------:R-:W3:Y:S03]  /*6110*/  @P2 LDC.64 R24, c[0x0][0x2d8] ;  /* 0x0000b600ff182b82 */ /* 0x000ee60000000a00 */
[C---:B-1----:R-:W-:Y:S01]  /*6120*/  @P3 IMAD.WIDE.U32 R18, R27.reuse, 0x10, R18 ;  /* 0x000000101b123825 */ /* 0x042fe200078e0012 */
[----:B------:R0:W-:Y:S03]  /*6130*/  @P4 STG.E.128 desc[UR4][R16.64], R80 ;  /* 0x0000005010004986 */ /* 0x0001e6000c101d04 */
[C---:B----4-:R-:W-:Y:S01]  /*6140*/  @P3 IMAD.WIDE.U32 R20, R27.reuse, 0x10, R20 ;  /* 0x000000101b143825 */ /* 0x050fe200078e0014 */
[----:B------:R0:W-:Y:S03]  /*6150*/  @P3 STG.E.128 desc[UR4][R18.64], R48 ;  /* 0x0000003012003986 */ /* 0x0001e6000c101d04 */
[----:B------:R-:W-:Y:S01]  /*6160*/  @P3 VIADD R27, R27, 0x100 ;  /* 0x000001001b1b3836 */ /* 0x000fe20000000000 */
[----:B------:R0:W-:Y:S03]  /*6170*/  @P3 STG.E.128 desc[UR4][R20.64], R76 ;  /* 0x0000004c14003986 */ /* 0x0001e6000c101d04 */
[----:B--2---:R-:W-:-:S05]  /*6180*/  @P2 IMAD.WIDE.U32 R22, R27, 0x10, R22 ;  /* 0x000000101b162825 */ /* 0x004fca00078e0016 */
[----:B------:R0:W-:Y:S01]  /*6190*/  @P2 STG.E.128 desc[UR4][R22.64], R44 ;  /* 0x0000002c16002986 */ /* 0x0001e2000c101d04 */
[----:B---3--:R-:W-:-:S05]  /*61a0*/  @P2 IMAD.WIDE.U32 R24, R27, 0x10, R24 ;  /* 0x000000101b182825 */ /* 0x008fca00078e0018 */
        /* <DEDUP_REMOVED lines=10> */
.L_x_5941:
[----:B------:R-:W-:Y:S01]  /*6250*/  HFMA2.MMA R142, -RZ, RZ, 0, 9.5367431640625e-07 ;  /* 0x00000010ff8e7435 */ /* 0x000fe200000001ff */
[----:B------:R-:W-:Y:S01]  /*6260*/  IMAD.MOV.U32 R139, RZ, RZ, R141 ;  /* 0x000000ffff8b7224 */ /* 0x000fe200078e008d */
[----:B------:R-:W-:Y:S01]  /*6270*/  MOV R138, 0xffffffff ;  /* 0xffffffff008a7802 */ /* 0x000fe20000000f00 */
[----:B------:R-:W-:-:S08]  /*6280*/  IMAD.MOV.U32 R143, RZ, RZ, 0x1f ;  /* 0x0000001fff8f7424 */ /* 0x000fd000078e00ff */
[----:B-----5:R-:W-:Y:S05]  /*6290*/  WARPSYNC.COLLECTIVE R138, `(.L_x_6025) ;  /* 0x000000008a087348 */ /* 0x020fea0003c00000 */
[----:B------:R0:W1:Y:S02]  /*62a0*/  SHFL.DOWN P6, R187, R139, R142, R143 ;  /* 0x0800008e8bbb7389 */ /* 0x00006400000c008f */
[----:B01---5:R-:W-:Y:S01]  /*62b0*/  ENDCOLLECTIVE ;  /* 0x000000000000791b */ /* 0x023fe20003800000 */
.L_x_6025:
[----:B------:R-:W-:Y:S01]  /*62c0*/  MOV R139, R140 ;  /* 0x0000008c008b7202 */ /* 0x000fe20000000f00 */
[----:B------:R-:W-:-:S07]  /*62d0*/  IMAD.MOV.U32 R130, RZ, RZ, R187 ;  /* 0x000000ffff827224 */ /* 0x000fce00078e00bb */
[----:B------:R-:W-:Y:S05]  /*62e0*/  WARPSYNC.COLLECTIVE R138, `(.L_x_6026) ;  /* 0x000000008a087348 */ /* 0x000fea0003c00000 */
[----:B------:R0:W1:Y:S02]  /*62f0*/  SHFL.DOWN P6, R187, R139, R142, R143 ;  /* 0x0800008e8bbb7389 */ /* 0x00006400000c008f */
[----:B01----:R-:W-:Y:S01]  /*6300*/  ENDCOLLECTIVE ;  /* 0x000000000000791b */ /* 0x003fe20003800000 */
.L_x_6026:
[----:B------:R-:W-:-:S05]  /*6310*/  FADD.FTZ R130, R130, R141 ;  /* 0x0000008d82827221 */ /* 0x000fca0000010000 */
[----:B------:R-:W-:Y:S01]  /*6320*/  MOV R139, R130 ;  /* 0x00000082008b7202 */ /* 0x000fe20000000f00 */
[----:B------:R-:W-:Y:S02]  /*6330*/  IMAD.MOV.U32 R142, RZ, RZ, 0x8 ;  /* 0x00000008ff8e7424 */ /* 0x000fe400078e00ff */
[----:B------:R-:W-:-:S07]  /*6340*/  IMAD.MOV.U32 R131, RZ, RZ, R187 ;  /* 0x000000ffff837224 */ /* 0x000fce00078e00bb */
[----:B------:R-:W-:Y:S05]  /*6350*/  WARPSYNC.COLLECTIVE R138, `(.L_x_6027) ;  /* 0x000000008a087348 */ /* 0x000fea0003c00000 */
[----:B------:R0:W1:Y:S02]  /*6360*/  SHFL.DOWN P6, R187, R139, R142, R143 ;  /* 0x0800008e8bbb7389 */ /* 0x00006400000c008f */
[----:B01----:R-:W-:Y:S01]  /*6370*/  ENDCOLLECTIVE ;  /* 0x000000000000791b */ /* 0x003fe20003800000 */
.L_x_6027:
[----:B------:R-:W-:-:S04]  /*6380*/  FADD.FTZ R131, R131, R140 ;  /* 0x0000008c83837221 */ /* 0x000fc80000010000 */
[----:B------:R-:W-:Y:S01]  /*6390*/  IMAD.MOV.U32 R139, RZ, RZ, R131 ;  /* 0x000000ffff8b7224 */ /* 0x000fe200078e0083 */
[----:B------:R-:W-:-:S07]  /*63a0*/  MOV R133, R187 ;  /* 0x000000bb00857202 */ /* 0x000fce0000000f00 */
[----:B------:R-:W-:Y:S05]  /*63b0*/  WARPSYNC.COLLECTIVE R138, `(.L_x_6028) ;  /* 0x000000008a087348 */ /* 0x000fea0003c00000 */
[----:B------:R0:W1:Y:S02]  /*63c0*/  SHFL.DOWN P6, R187, R139, R142, R143 ;  /* 0x0800008e8bbb7389 */ /* 0x00006400000c008f */
[----:B01----:R-:W-:Y:S01]  /*63d0*/  ENDCOLLECTIVE ;  /* 0x000000000000791b */ /* 0x003fe20003800000 */
.L_x_6028:
[----:B------:R-:W-:Y:S01]  /*63e0*/  FADD.FTZ R133, R130, R133 ;  /* 0x0000008582857221 */ /* 0x000fe20000010000 */
[----:B------:R-:W-:-:S03]  /*63f0*/  HFMA2.MMA R142, -RZ, RZ, 0, 2.384185791015625e-07 ;  /* 0x00000004ff8e7435 */ /* 0x000fc600000001ff */
[----:B------:R-:W-:Y:S01]  /*6400*/  IMAD.MOV.U32 R139, RZ, RZ, R133 ;  /* 0x000000ffff8b7224 */ /* 0x000fe200078e0085 */
[----:B------:R-:W-:-:S07]  /*6410*/  MOV R132, R187 ;  /* 0x000000bb00847202 */ /* 0x000fce0000000f00 */
[----:B------:R-:W-:Y:S05]  /*6420*/  WARPSYNC.COLLECTIVE R138, `(.L_x_6029) ;  /* 0x000000008a087348 */ /* 0x000fea0003c00000 */
[----:B------:R0:W1:Y:S02]  /*6430*/  SHFL.DOWN P6, R187, R139, R142, R143 ;  /* 0x0800008e8bbb7389 */ /* 0x00006400000c008f */
[----:B01----:R-:W-:Y:S01]  /*6440*/  ENDCOLLECTIVE ;  /* 0x000000000000791b */ /* 0x003fe20003800000 */
.L_x_6029:
[----:B------:R-:W-:-:S05]  /*6450*/  FADD.FTZ R132, R131, R132 ;  /* 0x0000008483847221 */ /* 0x000fca0000010000 */
[----:B------:R-:W-:Y:S01]  /*6460*/  MOV R139, R132 ;  /* 0x00000084008b7202 */ /* 0x000fe20000000f00 */
[----:B------:R-:W-:-:S07]  /*6470*/  IMAD.MOV.U32 R134, RZ, RZ, R187 ;  /* 0x000000ffff867224 */ /* 0x000fce00078e00bb */
[----:B------:R-:W-:Y:S05]  /*6480*/  WARPSYNC.COLLECTIVE R138, `(.L_x_6030) ;  /* 0x000000008a087348 */ /* 0x000fea0003c00000 */
[----:B------:R0:W1:Y:S02]  /*6490*/  SHFL.DOWN P6, R187, R139, R142, R143 ;  /* 0x0800008e8bbb7389 */ /* 0x00006400000c008f */
[----:B01----:R-:W-:Y:S01]  /*64a0*/  ENDCOLLECTIVE ;  /* 0x000000000000791b */ /* 0x003fe20003800000 */
.L_x_6030:
[----:B------:R-:W-:-:S05]  /*64b0*/  FADD.FTZ R134, R133, R134 ;  /* 0x0000008685867221 */ /* 0x000fca0000010000 */
[----:B------:R-:W-:Y:S01]  /*64c0*/  MOV R139, R134 ;  /* 0x00000086008b7202 */ /* 0x000fe20000000f00 */
[----:B------:R-:W-:Y:S02]  /*64d0*/  IMAD.MOV.U32 R142, RZ, RZ, 0x2 ;  /* 0x00000002ff8e7424 */ /* 0x000fe400078e00ff */
[----:B------:R-:W-:-:S07]  /*64e0*/  IMAD.MOV.U32 R135, RZ, RZ, R187 ;  /* 0x000000ffff877224 */ /* 0x000fce00078e00bb */
[----:B------:R-:W-:Y:S05]  /*64f0*/  WARPSYNC.COLLECTIVE R138, `(.L_x_6031) ;  /* 0x000000008a087348 */ /* 0x000fea0003c00000 */
[----:B------:R0:W1:Y:S02]  /*6500*/  SHFL.DOWN P6, R187, R139, R142, R143 ;  /* 0x0800008e8bbb7389 */ /* 0x00006400000c008f */
[----:B01----:R-:W-:Y:S01]  /*6510*/  ENDCOLLECTIVE ;  /* 0x000000000000791b */ /* 0x003fe20003800000 */
.L_x_6031:
[----:B------:R-:W-:-:S04]  /*6520*/  FADD.FTZ R135, R132, R135 ;  /* 0x0000008784877221 */ /* 0x000fc80000010000 */
[----:B------:R-:W-:Y:S01]  /*6530*/  IMAD.MOV.U32 R139, RZ, RZ, R135 ;  /* 0x000000ffff8b7224 */ /* 0x000fe200078e0087 */
[----:B------:R-:W-:-:S07]  /*6540*/  MOV R137, R187 ;  /* 0x000000bb00897202 */ /* 0x000fce0000000f00 */
[----:B------:R-:W-:Y:S05]  /*6550*/  WARPSYNC.COLLECTIVE R138, `(.L_x_6032) ;  /* 0x000000008a087348 */ /* 0x000fea0003c00000 */
[----:B------:R0:W1:Y:S02]  /*6560*/  SHFL.DOWN P6, R187, R139, R142, R143 ;  /* 0x0800008e8bbb7389 */ /* 0x00006400000c008f */
[----:B01----:R-:W-:Y:S01]  /*6570*/  ENDCOLLECTIVE ;  /* 0x000000000000791b */ /* 0x003fe20003800000 */
.L_x_6032:
[----:B------:R-:W-:Y:S01]  /*6580*/  FADD.FTZ R137, R134, R137 ;  /* 0x0000008986897221 */ /* 0x000fe20000010000 */
[----:B------:R-:W-:-:S03]  /*6590*/  HFMA2.MMA R142, -RZ, RZ, 0, 5.9604644775390625e-08 ;  /* 0x00000001ff8e7435 */ /* 0x000fc600000001ff */
[----:B------:R-:W-:Y:S01]  /*65a0*/  IMAD.MOV.U32 R139, RZ, RZ, R137 ;  /* 0x000000ffff8b7224 */ /* 0x000fe200078e0089 */
[----:B------:R-:W-:-:S07]  /*65b0*/  MOV R136, R187 ;  /* 0x000000bb00887202 */ /* 0x000fce0000000f00 */
[----:B------:R-:W-:Y:S05]  /*65c0*/  WARPSYNC.COLLECTIVE R138, `(.L_x_6033) ;  /* 0x000000008a087348 */ /* 0x000fea0003c00000 */
[----:B------:R0:W1:Y:S02]  /*65d0*/  SHFL.DOWN P6, R187, R139, R142, R143 ;  /* 0x0800008e8bbb7389 */ /* 0x00006400000c008f */
[----:B01----:R-:W-:Y:S01]  /*65e0*/  ENDCOLLECTIVE ;  /* 0x000000000000791b */ /* 0x003fe20003800000 */
.L_x_6033:
[----:B------:R-:W-:-:S05]  /*65f0*/  FADD.FTZ R136, R135, R136 ;  /* 0x0000008887887221 */ /* 0x000fca0000010000 */
[----:B------:R-:W-:Y:S01]  /*6600*/  MOV R139, R136 ;  /* 0x00000088008b7202 */ /* 0x000fe20000000f00 */
[----:B------:R-:W-:-:S07]  /*6610*/  IMAD.MOV.U32 R186, RZ, RZ, R187 ;  /* 0x000000ffffba7224 */ /* 0x000fce00078e00bb */
[----:B------:R-:W-:Y:S05]  /*6620*/  WARPSYNC.COLLECTIVE R138, `(.L_x_6034) ;  /* 0x000000008a087348 */ /* 0x000fea0003c00000 */
[----:B------:R0:W1:Y:S02]  /*6630*/  SHFL.DOWN P6, R187, R139, R142, R143 ;  /* 0x0800008e8bbb7389 */ /* 0x00006400000c008f */
[----:B01----:R-:W-:Y:S01]  /*6640*/  ENDCOLLECTIVE ;  /* 0x000000000000791b */ /* 0x003fe20003800000 */
.L_x_6034:
[----:B------:R-:W-:Y:S05]  /*6650*/  BRA `(.L_x_6035) ;  /* 0xffffffc400587947 */ /* 0x000fea000383ffff */
.L_x_6036:
        /* <DEDUP_REMOVED lines=10> */
.L_x_15233:


//--------------------- .text._ZN10layer_norm22ln_bwd_finalize_kernelINS_22Kernel_traits_finalizeILj7168E13__nv_bfloat16S2_fS2_fjLb0ELj1024ELj4ENS_18Kernel_traits_baseILj7168ES2_S2_fS2_fjLj1024EEEEELb0ELb1EEEvNS_9BwdParamsE --------------------------
	.section	.text._ZN10layer_norm22ln_bwd_finalize_kernelINS_22Kernel_traits_finalizeILj7168E13__nv_bfloat16S2_fS2_fjLb0ELj1024ELj4ENS_18Kernel_traits_baseILj7168ES2_S2_fS2_fjLj1024EEEEELb0ELb1EEEvNS_9BwdParamsE,"ax",@progbits
	.align	128
        .global         _ZN10layer_norm22ln_bwd_finalize_kernelINS_22Kernel_traits_finalizeILj7168E13__nv_bfloat16S2_fS2_fjLb0ELj1024ELj4ENS_18Kernel_traits_baseILj7168ES2_S2_fS2_fjLj1024EEEEELb0ELb1EEEvNS_9BwdParamsE
        .type           _ZN10layer_norm22ln_bwd_finalize_kernelINS_22Kernel_traits_finalizeILj7168E13__nv_bfloat16S2_fS2_fjLb0ELj1024ELj4ENS_18Kernel_traits_baseILj7168ES2_S2_fS2_fjLj1024EEEEELb0ELb1EEEvNS_9BwdParamsE,@function
        .size           _ZN10layer_norm22ln_bwd_finalize_kernelINS_22Kernel_traits_finalizeILj7168E13__nv_bfloat16S2_fS2_fjLb0ELj1024ELj4ENS_18Kernel_traits_baseILj7168ES2_S2_fS2_fjLj1024EEEEELb0ELb1EEEvNS_9BwdParamsE,(.L_x_15234 - _ZN10layer_norm22ln_bwd_finalize_kernelINS_22Kernel_traits_finalizeILj7168E13__nv_bfloat16S2_fS2_fjLb0ELj1024ELj4ENS_18Kernel_traits_baseILj7168ES2_S2_fS2_fjLj1024EEEEELb0ELb1EEEvNS_9BwdParamsE)
        .other          _ZN10layer_norm22ln_bwd_finalize_kernelINS_22Kernel_traits_finalizeILj7168E13__nv_bfloat16S2_fS2_fjLb0ELj1024ELj4ENS_18Kernel_traits_baseILj7168ES2_S2_fS2_fjLj1024EEEEELb0ELb1EEEvNS_9BwdParamsE,@"STO_CUDA_ENTRY STV_DEFAULT"
_ZN10layer_norm22ln_bwd_finalize_kernelINS_22Kernel_traits_finalizeILj7168E13__nv_bfloat16S2_fS2_fjLb0ELj1024ELj4ENS_18Kernel_traits_baseILj7168ES2_S2_fS2_fjLj1024EEEEELb0ELb1EEEvNS_9BwdParamsE:
.text._ZN10layer_norm22ln_bwd_finalize_kernelINS_22Kernel_traits_finalizeILj7168E13__nv_bfloat16S2_fS2_fjLb0ELj1024ELj4ENS_18Kernel_traits_baseILj7168ES2_S2_fS2_fjLj1024EEEEELb0ELb1EEEvNS_9BwdParamsE:
        /* <DEDUP_REMOVED lines=26> */
.L_x_6048:
        /* <DEDUP_REMOVED lines=31> */
.L_x_6041:
        /* <DEDUP_REMOVED lines=34> */
.L_x_6040:
[----:B------:R-:W-:Y:S05]  /*05b0*/  BSYNC B1 ;  /* 0x0000000000017941 */ /* 0x000fea0003800000 */
.L_x_6039:
        /* <DEDUP_REMOVED lines=25> */
.L_x_6043:
[----:B------:R-:W-:Y:S05]  /*0750*/  BSYNC B1 ;  /* 0x0000000000017941 */ /* 0x000fea0003800000 */
.L_x_6042:
        /* <DEDUP_REMOVED lines=12> */
.L_x_6038:
[----:B------:R-:W-:Y:S05]  /*0820*/  BSYNC B0 ;  /* 0x0000000000007941 */ /* 0x000fea0003800000 */
.L_x_6037:
        /* <DEDUP_REMOVED lines=29> */
.L_x_6059:
[----:B------:R-:W-:Y:S01]  /*0a00*/  @!P1 SHF.R.U32.HI R12, RZ, 0x3, R0 ;  /* 0x00000003ff0c9819 */ /* 0x000fe20000011600 */
[----:B----4-:R-:W-:Y:S01]  /*0a10*/  FADD.FTZ R14, R9, R14 ;  /* 0x0000000e090e7221 */ /* 0x010fe20000010000 */
[----:B---3--:R-:W-:Y:S02]  /*0a20*/  FADD.FTZ R11, R10, R11 ;  /* 0x0000000b0a0b7221 */ /* 0x008fe40000010000 */
[----:B------:R-:W-:-:S05]  /*0a30*/  @!P1 LOP3.LUT R12, R12, 0x1ffffffc, RZ, 0xc0, !PT ;  /* 0x1ffffffc0c0c9812 */ /* 0x000fca00078ec0ff */
[----:B------:R3:W-:Y:S04]  /*0a40*/  @!P1 STS [R12+UR4+0x2000], R14 ;  /* 0x0020000e0c009988 */ /* 0x0007e80008000804 */
[----:B------:R3:W-:Y:S02]  /*0a50*/  @!P1 STS [R12+UR4+0x2080], R11 ;  /* 0x0020800b0c009988 */ /* 0x0007e40008000804 */
.L_x_6044:
        /* <DEDUP_REMOVED lines=14> */
.L_x_6047:
[----:B------:R-:W-:Y:S05]  /*0b40*/  BSYNC B0 ;  /* 0x0000000000007941 */ /* 0x000fea0003800000 */
.L_x_6046:
[C---:B------:R-:W-:Y:S02]  /*0b50*/  ISETP.GT.U32.AND P1, PT, R3.reuse, -0x1c01, PT ;  /* 0xffffe3ff0300780c */ /* 0x040fe40003f24070 */
[----:B------:R-:W-:Y:S02]  /*0b60*/  IADD3 R3, R3, 0x1c00, RZ ;  /* 0x00001c0003037810 */ /* 0x000fe40007ffe0ff */
[----:B------:R-:W-:-:S09]  /*0b70*/  IADD3 R4, R4, 0xe00, RZ ;  /* 0x00000e0004047810 */ /* 0x000fd20007ffe0ff */
[----:B------:R-:W-:Y:S05]  /*0b80*/  @P1 BRA `(.L_x_6048) ;  /* 0xfffffff400841947 */ /* 0x000fea000383ffff */
[----:B------:R-:W-:Y:S05]  /*0b90*/  EXIT ;  /* 0x000000000000794d */ /* 0x000fea0003800000 */
.L_x_6045:
[----:B------:R-:W-:Y:S01]  /*0ba0*/  HFMA2.MMA R22, -RZ, RZ, 0, 1.847743988037109375e-06 ;  /* 0x0000001fff167435 */ /* 0x000fe200000001ff */
[----:B0--3--:R-:W-:Y:S01]  /*0bb0*/  MOV R20, R10 ;  /* 0x0000000a00147202 */ /* 0x009fe20000000f00 */
[----:B------:R-:W-:Y:S01]  /*0bc0*/  IMAD.MOV.U32 R19, RZ, RZ, 0x1 ;  /* 0x00000001ff137424 */ /* 0x000fe200078e00ff */
[----:B------:R-:W-:-:S08]  /*0bd0*/  MOV R17, 0xffffffff ;  /* 0xffffffff00117802 */ /* 0x000fd00000000f00 */
[----:B-12---:R-:W-:Y:S05]  /*0be0*/  WARPSYNC.COLLECTIVE R17, `(.L_x_6049) ;  /* 0x0000000011087348 */ /* 0x006fea0003c00000 */
[----:B------:R0:W3:Y:S02]  /*0bf0*/  SHFL.BFLY P2, R18, R20, R19, R22 ;  /* 0x0c00001314127389 */ /* 0x0000e40000040016 */
[----:B0123--:R-:W-:Y:S01]  /*0c00*/  ENDCOLLECTIVE ;  /* 0x000000000000791b */ /* 0x00ffe20003800000 */
.L_x_6049:
[----:B------:R-:W-:Y:S01]  /*0c10*/  HFMA2.MMA R19, -RZ, RZ, 0, 1.1920928955078125e-07 ;  /* 0x00000002ff137435 */ /* 0x000fe200000001ff */
[----:B------:R-:W-:-:S05]  /*0c20*/  MOV R11, R18 ;  /* 0x00000012000b7202 */ /* 0x000fca0000000f00 */
[----:B------:R-:W-:-:S04]  /*0c30*/  FADD.FTZ R11, R10, R11 ;  /* 0x0000000b0a0b7221 */ /* 0x000fc80000010000 */
[----:B------:R-:W-:-:S07]  /*0c40*/  IMAD.MOV.U32 R20, RZ, RZ, R11 ;  /* 0x000000ffff147224 */ /* 0x000fce00078e000b */
[----:B------:R-:W-:Y:S05]  /*0c50*/  WARPSYNC.COLLECTIVE R17, `(.L_x_6050) ;  /* 0x0000000011087348 */ /* 0x000fea0003c00000 */
[----:B------:R0:W1:Y:S02]  /*0c60*/  SHFL.BFLY P2, R18, R20, R19, R22 ;  /* 0x0c00001314127389 */ /* 0x0000640000040016 */
[----:B01----:R-:W-:Y:S01]  /*0c70*/  ENDCOLLECTIVE ;  /* 0x000000000000791b */ /* 0x003fe20003800000 */
.L_x_6050:
[----:B------:R-:W-:Y:S01]  /*0c80*/  IMAD.MOV.U32 R19, RZ, RZ, 0x4 ;  /* 0x00000004ff137424 */ /* 0x000fe200078e00ff */
[----:B------:R-:W-:-:S05]  /*0c90*/  MOV R12, R18 ;  /* 0x00000012000c7202 */ /* 0x000fca0000000f00 */
[----:B------:R-:W-:-:S05]  /*0ca0*/  FADD.FTZ R12, R11, R12 ;  /* 0x0000000c0b0c7221 */ /* 0x000fca0000010000 */
[----:B------:R-:W-:-:S07]  /*0cb0*/  MOV R20, R12 ;  /* 0x0000000c00147202 */ /* 0x000fce0000000f00 */
[----:B------:R-:W-:Y:S05]  /*0cc0*/  WARPSYNC.COLLECTIVE R17, `(.L_x_6051) ;  /* 0x0000000011087348 */ /* 0x000fea0003c00000 */
[----:B------:R0:W1:Y:S02]  /*0cd0*/  SHFL.BFLY P2, R18, R20, R19, R22 ;  /* 0x0c00001314127389 */ /* 0x0000640000040016 */
[----:B01----:R-:W-:Y:S01]  /*0ce0*/  ENDCOLLECTIVE ;  /* 0x000000000000791b */ /* 0x003fe20003800000 */
.L_x_6051:
[----:B------:R-:W-:Y:S01]  /*0cf0*/  HFMA2.MMA R19, -RZ, RZ, 0, 4.76837158203125e-07 ;  /* 0x00000008ff137435 */ /* 0x000fe200000001ff */
[----:B------:R-:W-:-:S05]  /*0d00*/  MOV R13, R18 ;  /* 0x00000012000d7202 */ /* 0x000fca0000000f00 */
[----:B------:R-:W-:-:S05]  /*0d10*/  FADD.FTZ R13, R12, R13 ;  /* 0x0000000d0c0d7221 */ /* 0x000fca0000010000 */
[----:B------:R-:W-:-:S07]  /*0d20*/  MOV R20, R13 ;  /* 0x0000000d00147202 */ /* 0x000fce0000000f00 */
[----:B------:R-:W-:Y:S05]  /*0d30*/  WARPSYNC.COLLECTIVE R17, `(.L_x_6052) ;  /* 0x0000000011087348 */ /* 0x000fea0003c00000 */
[----:B------:R0:W1:Y:S02]  /*0d40*/  SHFL.BFLY P2, R18, R20, R19, R22 ;  /* 0x0c00001314127389 */ /* 0x0000640000040016 */
[----:B01----:R-:W-:Y:S01]  /*0d50*/  ENDCOLLECTIVE ;  /* 0x000000000000791b */ /* 0x003fe20003800000 */
.L_x_6052:
[----:B------:R-:W-:Y:S01]  /*0d60*/  HFMA2.MMA R19, -RZ, RZ, 0, 9.5367431640625e-07 ;  /* 0x00000010ff137435 */ /* 0x000fe200000001ff */
[----:B------:R-:W-:-:S04]  /*0d70*/  IMAD.MOV.U32 R10, RZ, RZ, R18 ;  /* 0x000000ffff0a7224 */ /* 0x000fc800078e0012 */
[----:B------:R-:W-:-:S05]  /*0d80*/  FADD.FTZ R10, R13, R10 ;  /* 0x0000000a0d0a7221 */ /* 0x000fca0000010000 */
[----:B------:R-:W-:-:S07]  /*0d90*/  MOV R20, R10 ;  /* 0x0000000a00147202 */ /* 0x000fce0000000f00 */
[----:B------:R-:W-:Y:S05]  /*0da0*/  WARPSYNC.COLLECTIVE R17, `(.L_x_6053) ;  /* 0x0000000011087348 */ /* 0x000fea0003c00000 */
[----:B------:R0:W1:Y:S02]  /*0db0*/  SHFL.BFLY P2, R18, R20, R19, R22 ;  /* 0x0c00001314127389 */ /* 0x0000640000040016 */
[----:B01----:R-:W-:Y:S01]  /*0dc0*/  ENDCOLLECTIVE ;  /* 0x000000000000791b */ /* 0x003fe20003800000 */
.L_x_6053:
[----:B------:R-:W-:Y:S01]  /*0dd0*/  HFMA2.MMA R19, -RZ, RZ, 0, 5.9604644775390625e-08 ;  /* 0x00000001ff137435 */ /* 0x000fe200000001ff */
[----:B------:R-:W-:Y:S01]  /*0de0*/  IMAD.MOV.U32 R20, RZ, RZ, R9 ;  /* 0x000000ffff147224 */ /* 0x000fe200078e0009 */
[----:B------:R-:W-:-:S09]  /*0df0*/  MOV R11, R18 ;  /* 0x00000012000b7202 */ /* 0x000fd20000000f00 */
[----:B------:R-:W-:Y:S05]  /*0e00*/  WARPSYNC.COLLECTIVE R17, `(.L_x_6054) ;  /* 0x0000000011087348 */ /* 0x000fea0003c00000 */
[----:B------:R0:W1:Y:S02]  /*0e10*/  SHFL.BFLY P2, R18, R20, R19, R22 ;  /* 0x0c00001314127389 */ /* 0x0000640000040016 */
[----:B01----:R-:W-:Y:S01]  /*0e20*/  ENDCOLLECTIVE ;  /* 0x000000000000791b */ /* 0x003fe20003800000 */
.L_x_6054:
[----:B------:R-:W-:Y:S01]  /*0e30*/  HFMA2.MMA R19, -RZ, RZ, 0, 1.1920928955078125e-07 ;  /* 0x00000002ff137435 */ /* 0x000fe200000001ff */
[----:B------:R-:W-:-:S05]  /*0e40*/  MOV R12, R18 ;  /* 0x00000012000c7202 */ /* 0x000fca0000000f00 */
[----:B------:R-:W-:-:S05]  /*0e50*/  FADD.FTZ R14, R9, R12 ;  /* 0x0000000c090e7221 */ /* 0x000fca0000010000 */
[----:B------:R-:W-:-:S07]  /*0e60*/  MOV R20, R14 ;  /* 0x0000000e00147202 */ /* 0x000fce0000000f00 */
[----:B------:R-:W-:Y:S05]  /*0e70*/  WARPSYNC.COLLECTIVE R17, `(.L_x_6055) ;  /* 0x0000000011087348 */ /* 0x000fea0003c00000 */
[----:B------:R0:W1:Y:S02]  /*0e80*/  SHFL.BFLY P2, R18, R20, R19, R22 ;  /* 0x0c00001314127389 */ /* 0x0000640000040016 */
[----:B01----:R-:W-:Y:S01]  /*0e90*/  ENDCOLLECTIVE ;  /* 0x000000000000791b */ /* 0x003fe20003800000 */
.L_x_6055:
[----:B------:R-:W-:Y:S01]  /*0ea0*/  HFMA2.MMA R19, -RZ, RZ, 0, 2.384185791015625e-07 ;  /* 0x00000004ff137435 */ /* 0x000fe200000001ff */
[----:B------:R-:W-:-:S04]  /*0eb0*/  IMAD.MOV.U32 R13, RZ, RZ, R18 ;  /* 0x000000ffff0d7224 */ /* 0x000fc800078e0012 */
[----:B------:R-:W-:-:S05]  /*0ec0*/  FADD.FTZ R15, R14, R13 ;  /* 0x0000000d0e0f7221 */ /* 0x000fca0000010000 */
[----:B------:R-:W-:-:S07]  /*0ed0*/  MOV R20, R15 ;  /* 0x0000000f00147202 */ /* 0x000fce0000000f00 */
[----:B------:R-:W-:Y:S05]  /*0ee0*/  WARPSYNC.COLLECTIVE R17, `(.L_x_6056) ;  /* 0x0000000011087348 */ /* 0x000fea0003c00000 */
[----:B------:R0:W1:Y:S02]  /*0ef0*/  SHFL.BFLY P2, R18, R20, R19, R22 ;  /* 0x0c00001314127389 */ /* 0x0000640000040016 */
[----:B01----:R-:W-:Y:S01]  /*0f00*/  ENDCOLLECTIVE ;  /* 0x000000000000791b */ /* 0x003fe20003800000 */
.L_x_6056:
[----:B------:R-:W-:Y:S01]  /*0f10*/  IMAD.MOV.U32 R19, RZ, RZ, 0x8 ;  /* 0x00000008ff137424 */ /* 0x000fe200078e00ff */
[----:B------:R-:W-:-:S05]  /*0f20*/  MOV R16, R18 ;  /* 0x0000001200107202 */ /* 0x000fca0000000f00 */
[----:B------:R-:W-:-:S05]  /*0f30*/  FADD.FTZ R16, R15, R16 ;  /* 0x000000100f107221 */ /* 0x000fca0000010000 */
[----:B------:R-:W-:-:S07]  /*0f40*/  MOV R20, R16 ;  /* 0x0000001000147202 */ /* 0x000fce0000000f00 */
[----:B------:R-:W-:Y:S05]  /*0f50*/  WARPSYNC.COLLECTIVE R17, `(.L_x_6057) ;  /* 0x0000000011087348 */ /* 0x000fea0003c00000 */
[----:B------:R0:W1:Y:S02]  /*0f60*/  SHFL.BFLY P2, R18, R20, R19, R22 ;  /* 0x0c00001314127389 */ /* 0x0000640000040016 */
[----:B01----:R-:W-:Y:S01]  /*0f70*/  ENDCOLLECTIVE ;  /* 0x000000000000791b */ /* 0x003fe20003800000 */
.L_x_6057:
[----:B------:R-:W-:Y:S01]  /*0f80*/  HFMA2.MMA R19, -RZ, RZ, 0, 9.5367431640625e-07 ;  /* 0x00000010ff137435 */ /* 0x000fe200000001ff */
[----:B------:R-:W-:-:S05]  /*0f90*/  MOV R9, R18 ;  /* 0x0000001200097202 */ /* 0x000fca0000000f00 */
[----:B------:R-:W-:-:S05]  /*0fa0*/  FADD.FTZ R9, R16, R9 ;  /* 0x0000000910097221 */ /* 0x000fca0000010000 */
[----:B------:R-:W-:-:S07]  /*0fb0*/  MOV R20, R9 ;  /* 0x0000000900147202 */ /* 0x000fce0000000f00 */
[----:B------:R-:W-:Y:S05]  /*0fc0*/  WARPSYNC.COLLECTIVE R17, `(.L_x_6058) ;  /* 0x0000000011087348 */ /* 0x000fea0003c00000 */
[----:B------:R0:W1:Y:S02]  /*0fd0*/  SHFL.BFLY P2, R18, R20, R19, R22 ;  /* 0x0c00001314127389 */ /* 0x0000640000040016 */
[----:B01----:R-:W-:Y:S01]  /*0fe0*/  ENDCOLLECTIVE ;  /* 0x000000000000791b */ /* 0x003fe20003800000 */
.L_x_6058:
[----:B------:R-:W-:Y:S01]  /*0ff0*/  MOV R14, R18 ;  /* 0x00000012000e7202 */ /* 0x000fe20000000f00 */
[----:B------:R-:W-:Y:S06]  /*1000*/  BRA `(.L_x_6059) ;  /* 0xfffffff8007c7947 */ /* 0x000fec000383ffff */
.L_x_6060:
        /* <DEDUP_REMOVED lines=15> */
.L_x_15234:


//--------------------- .text._ZN10layer_norm13ln_bwd_kernelINS_13Kernel_traitsI13__nv_bfloat16S2_fS2_fjLj7168ELj1ELj1ELj8ELj8ENS_18Kernel_traits_baseILj7168ES2_S2_fS2_fjLj256EEEEELb1ELb0ELb1ELb1EEEvNS_9BwdParamsE --------------------------
	.section	.text._ZN10layer_norm13ln_bwd_kernelINS_13Kernel_traitsI13__nv_bfloat16S2_fS2_fjLj7168ELj1ELj1ELj8ELj8ENS_18Kernel_traits_baseILj7168ES2_S2_fS2_fjLj256EEEEELb1ELb0ELb1ELb1EEEvNS_9BwdParamsE,"ax",@progbits
	.align	128
        .global         _ZN10layer_norm13ln_bwd_kernelINS_13Kernel_traitsI13__nv_bfloat16S2_fS2_fjLj7168ELj1ELj1ELj8ELj8ENS_18Kernel_traits_baseILj7168ES2_S2_fS2_fjLj256EEEEELb1ELb0ELb1ELb1EEEvNS_9BwdParamsE
        .type           _ZN10layer_norm13ln_bwd_kernelINS_13Kernel_traitsI13__nv_bfloat16S2_fS2_fjLj7168ELj1ELj1ELj8ELj8ENS_18Kernel_traits_baseILj7168ES2_S2_fS2_fjLj256EEEEELb1ELb0ELb1ELb1EEEvNS_9BwdParamsE,@function
        .size           _ZN10layer_norm13ln_bwd_kernelINS_13Kernel_traitsI13__nv_bfloat16S2_fS2_fjLj7168ELj1ELj1ELj8ELj8ENS_18Kernel_traits_baseILj7168ES2_S2_fS2_fjLj256EEEEELb1ELb0ELb1ELb1EEEvNS_9BwdParamsE,(.L_x_15235 - _ZN10layer_norm13ln_bwd_kernelINS_13Kernel_traitsI13__nv_bfloat16S2_fS2_fjLj7168ELj1ELj1ELj8ELj8ENS_18Kernel_traits_baseILj7168ES2_S2_fS2_fjLj256EEEEELb1ELb0ELb1ELb1EEEvNS_9BwdParamsE)
        .other          _ZN10layer_norm13ln_bwd_kernelINS_13Kernel_traitsI13__nv_bfloat16S2_fS2_fjLj7168ELj1ELj1ELj8ELj8ENS_18Kernel_traits_baseILj7168ES2_S2_fS2_fjLj256EEEEELb1ELb0ELb1ELb1EEEvNS_9BwdParamsE,@"STO_CUDA_ENTRY STV_DEFAULT"
_ZN10layer_norm13ln_bwd_kernelINS_13Kernel_traitsI13__nv_bfloat16S2_fS2_fjLj7168ELj1ELj1ELj8ELj8ENS_18Kernel_traits_baseILj7168ES2_S2_fS2_fjLj256EEEEELb1ELb0ELb1ELb1EEEvNS_9BwdParamsE:
.text._ZN10layer_norm13ln_bwd_kernelINS_13Kernel_traitsI13__nv_bfloat16S2_fS2_fjLj7168ELj1ELj1ELj8ELj8ENS_18Kernel_traits_baseILj7168ES2_S2_fS2_fjLj256EEEEELb1ELb0ELb1ELb1EEEvNS_9BwdParamsE:
        /* <DEDUP_REMOVED lines=41> */
.L_x_6061:
        /* <DEDUP_REMOVED lines=41> */
[C---:B--2---:R-:W-:Y:S02]  /*0520*/  SHF.R.U64 R23, R152.reuse, 0x10, R153 ;  /* 0x0000001098177819 */ /* 0x044fe40000001299 */
[----:B------:R-:W-:Y:S02]  /*0530*/  SHF.L.U32 R154, R152, 0x10, RZ ;  /* 0x00000010989a7819 */ /* 0x000fe400000006ff */
[C---:B---3--:R-:W-:Y:S01]  /*0540*/  SHF.R.U64 R21, R34.reuse, 0x10, R35 ;  /* 0x0000001022157819 */ /* 0x048fe20000001223 */
[----:B------:R-:W-:Y:S01]  /*0550*/  IMAD.U32 R23, R23, 0x10000, RZ ;  /* 0x0001000017177824 */ /* 0x000fe200078e00ff */
[----:B------:R-:W-:-:S02]  /*0560*/  SHF.L.U32 R152, R34, 0x10, RZ ;  /* 0x0000001022987819 */ /* 0x000fc400000006ff */
[C---:B----4-:R-:W-:Y:S01]  /*0570*/  SHF.R.U64 R19, R32.reuse, 0x10, R33 ;  /* 0x0000001020137819 */ /* 0x050fe20000001221 */
[----:B------:R-:W-:Y:S01]  /*0580*/  IMAD.U32 R21, R21, 0x10000, RZ ;  /* 0x0001000015157824 */ /* 0x000fe200078e00ff */
[----:B------:R-:W-:Y:S02]  /*0590*/  SHF.L.U32 R34, R32, 0x10, RZ ;  /* 0x0000001020227819 */ /* 0x000fe400000006ff */
[C---:B-----5:R-:W-:Y:S01]  /*05a0*/  SHF.R.U64 R17, R30.reuse, 0x10, R31 ;  /* 0x000000101e117819 */ /* 0x060fe2000000121f */
[----:B------:R-:W-:Y:S01]  /*05b0*/  IMAD.U32 R19, R19, 0x10000, RZ ;  /* 0x0001000013137824 */ /* 0x000fe200078e00ff */
[----:B------:R-:W-:Y:S02]  /*05c0*/  SHF.L.U32 R32, R30, 0x10, RZ ;  /* 0x000000101e207819 */ /* 0x000fe400000006ff */
[C---:B------:R-:W-:Y:S01]  /*05d0*/  SHF.R.U64 R15, R28.reuse, 0x10, R29 ;  /* 0x000000101c0f7819 */ /* 0x040fe2000000121d */
[----:B------:R-:W-:Y:S01]  /*05e0*/  IMAD.U32 R17, R17, 0x10000, RZ ;  /* 0x0001000011117824 */ /* 0x000fe200078e00ff */
[----:B------:R-:W-:-:S02]  /*05f0*/  SHF.L.U32 R30, R28, 0x10, RZ ;  /* 0x000000101c1e7819 */ /* 0x000fc400000006ff */
[C---:B------:R-:W-:Y:S01]  /*0600*/  SHF.R.U64 R13, R26.reuse, 0x10, R27 ;  /* 0x000000101a0d7819 */ /* 0x040fe2000000121b */
[----:B------:R-:W-:Y:S01]  /*0610*/  IMAD.U32 R15, R15, 0x10000, RZ ;  /* 0x000100000f0f7824 */ /* 0x000fe200078e00ff */
[----:B------:R-:W-:Y:S02]  /*0620*/  SHF.L.U32 R28, R26, 0x10, RZ ;  /* 0x000000101a1c7819 */ /* 0x000fe400000006ff */
[C---:B------:R-:W-:Y:S01]  /*0630*/  SHF.R.U64 R11, R24.reuse, 0x10, R25 ;  /* 0x00000010180b7819 */ /* 0x040fe20000001219 */
[----:B------:R-:W-:Y:S01]  /*0640*/  IMAD.U32 R13, R13, 0x10000, RZ ;  /* 0x000100000d0d7824 */ /* 0x000fe200078e00ff */
[----:B------:R-:W-:Y:S02]  /*0650*/  SHF.L.U32 R26, R24, 0x10, RZ ;  /* 0x00000010181a7819 */ /* 0x000fe400000006ff */
[----:B------:R-:W0:Y:S01]  /*0660*/  LDC.U8 R24, c[0x0][0x2a0] ;  /* 0x0000a800ff187b82 */ /* 0x000e220000000000 */
        /* <DEDUP_REMOVED lines=21> */
[----:B------:R-:W-:-:S07]  /*07c0*/  SHF.L.U32 R10, R10, 0x10, RZ ;  /* 0x000000100a0a7819 */ /* 0x000fce00000006ff */
.L_x_6137:
[----:B01----:R-:W1:Y:S08]  /*07d0*/  LDC.64 R8, c[0x0][0x288] ;  /* 0x0000a200ff087b82 */ /* 0x003e700000000a00 */
[----:B------:R-:W2:Y:S08]  /*07e0*/  LDC.64 R124, c[0x0][0x258] ;  /* 0x00009600ff7c7b82 */ /* 0x000eb00000000a00 */
[----:B------:R-:W3:Y:S01]  /*07f0*/  LDC.64 R6, c[0x0][0x280] ;  /* 0x0000a000ff067b82 */ /* 0x000ee20000000a00 */
[----:B-1----:R-:W-:-:S07]  /*0800*/  IMAD.WIDE R126, R155, 0x4, R8 ;  /* 0x000000049b7e7825 */ /* 0x002fce00078e0208 */
[----:B------:R-:W1:Y:S01]  /*0810*/  LDC R218, c[0x0][0x218] ;  /* 0x00008600ffda7b82 */ /* 0x000e620000000800 */
[----:B------:R-:W4:Y:S01]  /*0820*/  LDG.E R126, desc[UR4][R126.64] ;  /* 0x000000047e7e7981 */ /* 0x000f22000c1e1900 */
[----:B--2---:R-:W-:-:S06]  /*0830*/  IMAD.WIDE R124, R155, 0x4, R124 ;  /* 0x000000049b7c7825 */ /* 0x004fcc00078e027c */
[----:B------:R-:W2:Y:S01]  /*0840*/  LDC.64 R222, c[0x0][0x2c8] ;  /* 0x0000b200ffde7b82 */ /* 0x000ea20000000a00 */
[----:B------:R0:W5:Y:S01]  /*0850*/  LDG.E R9, desc[UR4][R124.64] ;  /* 0x000000047c097981 */ /* 0x000162000c1e1900 */
[----:B---3--:R-:W-:-:S05]  /*0860*/  IMAD.WIDE R6, R155, 0x4, R6 ;  /* 0x000000049b067825 */ /* 0x008fca00078e0206 */
[----:B------:R3:W5:Y:S01]  /*0870*/  LDG.E R213, desc[UR4][R6.64] ;  /* 0x0000000406d57981 */ /* 0x000762000c1e1900 */
[----:B-1----:R-:W-:Y:S01]  /*0880*/  IMAD R5, R155, R218, RZ ;  /* 0x000000da9b057224 */ /* 0x002fe200078e02ff */
[----:B------:R-:W-:-:S04]  /*0890*/  LOP3.LUT R211, R156, 0xff, RZ, 0xc0, !PT ;  /* 0x000000ff9cd37812 */ /* 0x000fc800078ec0ff */
[----:B------:R-:W-:-:S04]  /*08a0*/  SHF.R.S32.HI R8, RZ, 0x1f, R5 ;  /* 0x0000001fff087819 */ /* 0x000fc80000011405 */
[----:B------:R-:W-:-:S04]  /*08b0*/  LEA.HI R8, R8, R5, RZ, 0x2 ;  /* 0x0000000508087211 */ /* 0x000fc800078f10ff */
[----:B------:R-:W-:Y:S01]  /*08c0*/  LEA.HI.SX32 R8, R8, R211, 0x1e ;  /* 0x000000d308087211 */ /* 0x000fe200078ff2ff */
[----:B------:R-:W-:Y:S03]  /*08d0*/  BSSY B0, `(.L_x_6063) ;  /* 0x0000191000007945 */ /* 0x000fe60003800000 */
[C---:B------:R-:W-:Y:S01]  /*08e0*/  IADD3 R207, R8.reuse, 0x200, RZ ;  /* 0x0000020008cf7810 */ /* 0x040fe20007ffe0ff */
[C---:B------:R-:W-:Y:S02]  /*08f0*/  VIADD R209, R8.reuse, 0x100 ;  /* 0x0000010008d17836 */ /* 0x040fe40000000000 */
[C---:B------:R-:W-:Y:S02]  /*0900*/  VIADD R204, R8.reuse, 0x300 ;  /* 0x0000030008cc7836 */ /* 0x040fe40000000000 */
[----:B--2---:R-:W-:-:S04]  /*0910*/  IMAD.WIDE.U32 R220, R8, 0x10, R222 ;  /* 0x0000001008dc7825 */ /* 0x004fc800078e00de */
[----:B------:R-:W-:-:S04]  /*0920*/  IMAD.WIDE.U32 R216, R209, 0x10, R222 ;  /* 0x00000010d1d87825 */ /* 0x000fc800078e00de */
[----:B------:R-:W-:-:S04]  /*0930*/  IMAD.WIDE.U32 R214, R207, 0x10, R222 ;  /* 0x00000010cfd67825 */ /* 0x000fc800078e00de */
[----:B------:R-:W-:Y:S01]  /*0940*/  IMAD.WIDE.U32 R186, R204, 0x10, R222 ;  /* 0x00000010ccba7825 */ /* 0x000fe200078e00de */
[----:B----4-:R-:W-:-:S13]  /*0950*/  ISETP.GT.AND P3, PT, R126, RZ, PT ;  /* 0x000000ff7e00720c */ /* 0x010fda0003f64270 */
[----:B0--3--:R-:W-:Y:S05]  /*0960*/  @P3 BRA `(.L_x_6064) ;  /* 0x0000000000c03947 */ /* 0x009fea0003800000 */
[----:B-----5:R-:W-:Y:S01]  /*0970*/  ISETP.GE.AND P4, PT, R213, 0x1, PT ;  /* 0x00000001d500780c */ /* 0x020fe20003f86270 */
[----:B------:R-:W0:Y:S01]  /*0980*/  LDC.64 R128, c[0x0][0x240] ;  /* 0x00009000ff807b82 */ /* 0x000e220000000a00 */
[----:B------:R-:W-:Y:S02]  /*0990*/  MOV R7, UR14 ;  /* 0x0000000e00077c02 */ /* 0x000fe40008000f00 */
[----:B------:R-:W-:Y:S02]  /*09a0*/  MOV R6, UR15 ;  /* 0x0000000f00067c02 */ /* 0x000fe40008000f00 */
[----:B------:R-:W-:-:S04]  /*09b0*/  ISETP.NE.U32.AND P0, PT, R7, RZ, PT ;  /* 0x000000ff0700720c */ /* 0x000fc80003f05070 */
[----:B------:R-:W-:-:S03]  /*09c0*/  ISETP.NE.AND.EX P0, PT, R6, RZ, PT, P0 ;  /* 0x000000ff0600720c */ /* 0x000fc60003f05300 */
[----:B------:R-:W-:-:S04]  /*09d0*/  @P4 VIADD R5, R213, 0xffffffff ;  /* 0xffffffffd5054836 */ /* 0x000fc80000000000 */
[----:B------:R-:W-:-:S05]  /*09e0*/  @P4 IMAD R5, R5, R218, RZ ;  /* 0x000000da05054224 */ /* 0x000fca00078e02ff */
[----:B------:R-:W-:Y:S01]  /*09f0*/  @P4 SHF.R.S32.HI R124, RZ, 0x1f, R5 ;  /* 0x0000001fff7c4819 */ /* 0x000fe20000011405 */
[C---:B------:R-:W-:Y:S01]  /*0a00*/  @P0 VIADD R125, R8.reuse, 0x500 ;  /* 0x00000500087d0836 */ /* 0x040fe20000000000 */
[----:B------:R-:W-:Y:S01]  /*0a10*/  @P0 IADD3 R127, R8, 0x400, RZ ;  /* 0x00000400087f0810 */ /* 0x000fe20007ffe0ff */
[----:B------:R-:W5:Y:S01]  /*0a20*/  @P0 LDG.E.128 R92, desc[UR4][R220.64] ;  /* 0x00000004dc5c0981 */ /* 0x000f62000c1e1d00 */
[----:B------:R-:W-:Y:S01]  /*0a30*/  @P4 LEA.HI R124, R124, R5, RZ, 0x2 ;  /* 0x000000057c7c4211 */ /* 0x000fe200078f10ff */
[----:B------:R-:W-:Y:S01]  /*0a40*/  IMAD.MOV.U32 R5, RZ, RZ, RZ ;  /* 0x000000ffff057224 */ /* 0x000fe200078e00ff */
[----:B------:R-:W-:Y:S01]  /*0a50*/  @P0 IADD3 R133, R8, 0x600, RZ ;  /* 0x0000060008850810 */ /* 0x000fe20007ffe0ff */
[--C-:B------:R-:W-:Y:S01]  /*0a60*/  @P0 IMAD.WIDE.U32 R126, R127, 0x10, R222.reuse ;  /* 0x000000107f7e0825 */ /* 0x100fe200078e00de */
[----:B------:R-:W-:Y:S01]  /*0a70*/  @P4 LEA.HI.SX32 R5, R124, R211, 0x1e ;  /* 0x000000d37c054211 */ /* 0x000fe200078ff2ff */
[----:B------:R-:W5:Y:S02]  /*0a80*/  @P0 LDG.E.128 R96, desc[UR4][R216.64] ;  /* 0x00000004d8600981 */ /* 0x000f64000c1e1d00 */
[----:B------:R-:W-:Y:S01]  /*0a90*/  @P0 IMAD.WIDE.U32 R124, R125, 0x10, R222 ;  /* 0x000000107d7c0825 */ /* 0x000fe200078e00de */
[C---:B------:R-:W-:Y:S01]  /*0aa0*/  IADD3 R137, R5.reuse, 0x200, RZ ;  /* 0x0000020005897810 */ /* 0x040fe20007ffe0ff */
[----:B------:R-:W5:Y:S02]  /*0ab0*/  @P0 LDG.E.128 R100, desc[UR4][R214.64] ;  /* 0x00000004d6640981 */ /* 0x000f64000c1e1d00 */
[----:B0-----:R-:W-:-:S02]  /*0ac0*/  IMAD.WIDE.U32 R130, R5, 0x4, R128 ;  /* 0x0000000405827825 */ /* 0x001fc400078e0080 */
[----:B------:R-:W5:Y:S02]  /*0ad0*/  @P0 LDG.E.128 R104, desc[UR4][R186.64] ;  /* 0x00000004ba680981 */ /* 0x000f64000c1e1d00 */
[----:B------:R-:W-:Y:S01]  /*0ae0*/  @P0 IMAD.WIDE.U32 R222, R133, 0x10, R222 ;  /* 0x0000001085de0825 */ /* 0x000fe200078e00de */
[C---:B------:R-:W-:Y:S01]  /*0af0*/  IADD3 R133, R5.reuse, 0x400, RZ ;  /* 0x0000040005857810 */ /* 0x040fe20007ffe0ff */
[----:B------:R0:W5:Y:S02]  /*0b00*/  LDG.E R212, desc[UR4][R130.64] ;  /* 0x0000000482d47981 */ /* 0x000164000c1e1900 */
[C---:B------:R-:W-:Y:S02]  /*0b10*/  VIADD R139, R5.reuse, 0x100 ;  /* 0x00000100058b7836 */ /* 0x040fe40000000000 */
[C---:B------:R-:W-:Y:S01]  /*0b20*/  VIADD R135, R5.reuse, 0x300 ;  /* 0x0000030005877836 */ /* 0x040fe20000000000 */
[----:B------:R-:W5:Y:S01]  /*0b30*/  @P0 LDG.E.128 R108, desc[UR4][R126.64] ;  /* 0x000000047e6c0981 */ /* 0x000f62000c1e1d00 */
[C---:B------:R-:W-:Y:S01]  /*0b40*/  VIADD R157, R5.reuse, 0x500 ;  /* 0x00000500059d7836 */ /* 0x040fe20000000000 */
[----:B------:R-:W-:Y:S01]  /*0b50*/  IADD3 R5, R5, 0x600, RZ ;  /* 0x0000060005057810 */ /* 0x000fe20007ffe0ff */
[--C-:B------:R-:W-:Y:S01]  /*0b60*/  IMAD.WIDE.U32 R138, R139, 0x4, R128.reuse ;  /* 0x000000048b8a7825 */ /* 0x100fe200078e0080 */
[----:B------:R-:W5:Y:S03]  /*0b70*/  @P0 LDG.E.128 R112, desc[UR4][R124.64] ;  /* 0x000000047c700981 */ /* 0x000f66000c1e1d00 */
[--C-:B------:R-:W-:Y:S01]  /*0b80*/  IMAD.WIDE.U32 R136, R137, 0x4, R128.reuse ;  /* 0x0000000489887825 */ /* 0x100fe200078e0080 */
[----:B------:R-:W5:Y:S03]  /*0b90*/  LDG.E R210, desc[UR4][R138.64] ;  /* 0x000000048ad27981 */ /* 0x000f66000c1e1900 */
[--C-:B------:R-:W-:Y:S01]  /*0ba0*/  IMAD.WIDE.U32 R134, R135, 0x4, R128.reuse ;  /* 0x0000000487867825 */ /* 0x100fe200078e0080 */
[----:B------:R-:W5:Y:S03]  /*0bb0*/  LDG.E R208, desc[UR4][R136.64] ;  /* 0x0000000488d07981 */ /* 0x000f66000c1e1900 */
[--C-:B------:R-:W-:Y:S01]  /*0bc0*/  IMAD.WIDE.U32 R132, R133, 0x4, R128.reuse ;  /* 0x0000000485847825 */ /* 0x100fe200078e0080 */
[----:B------:R-:W5:Y:S03]  /*0bd0*/  @P0 LDG.E.128 R116, desc[UR4][R222.64] ;  /* 0x00000004de740981 */ /* 0x000f66000c1e1d00 */
[--C-:B0-----:R-:W-:Y:S01]  /*0be0*/  IMAD.WIDE.U32 R130, R157, 0x4, R128.reuse ;  /* 0x000000049d827825 */ /* 0x101fe200078e0080 */
[----:B------:R0:W5:Y:S03]  /*0bf0*/  LDG.E R206, desc[UR4][R134.64] ;  /* 0x0000000486ce7981 */ /* 0x000166000c1e1900 */
[----:B------:R-:W-:Y:S01]  /*0c00*/  IMAD.WIDE.U32 R128, R5, 0x4, R128 ;  /* 0x0000000405807825 */ /* 0x000fe200078e0080 */
[----:B------:R-:W5:Y:S04]  /*0c10*/  LDG.E R157, desc[UR4][R130.64] ;  /* 0x00000004829d7981 */ /* 0x000f68000c1e1900 */
[----:B------:R-:W5:Y:S01]  /*0c20*/  LDG.E R5, desc[UR4][R128.64] ;  /* 0x0000000480057981 */ /* 0x000f62000c1e1900 */
[----:B0-----:R-:W-:-:S03]  /*0c30*/  IMAD.MOV.U32 R134, RZ, RZ, RZ ;  /* 0x000000ffff867224 */ /* 0x001fc600078e00ff */
[----:B------:R0:W5:Y:S02]  /*0c40*/  LDG.E R158, desc[UR4][R132.64] ;  /* 0x00000004849e7981 */ /* 0x000164000c1e1900 */
[----:B0-----:R-:W-:Y:S01]  /*0c50*/  MOV R132, RZ ;  /* 0x000000ff00847202 */ /* 0x001fe20000000f00 */
[----:B------:R-:W-:Y:S06]  /*0c60*/  BRA `(.L_x_6065) ;  /* 0x00000014005c7947 */ /* 0x000fec0003800000 */
.L_x_6064:
        /* <DEDUP_REMOVED lines=8> */
[----:B------:R-:W-:Y:S01]  /*0cf0*/  IADD3 R167, R173, 0x100, RZ ;  /* 0x00000100ada77810 */ /* 0x000fe20007ffe0ff */
[----:B0-----:R-:W-:Y:S01]  /*0d00*/  IMAD.WIDE R190, R155, 0x4, R190 ;  /* 0x000000049bbe7825 */ /* 0x001fe200078e02be */
[C---:B------:R-:W-:Y:S01]  /*0d10*/  IADD3 R165, R173.reuse, 0x300, RZ ;  /* 0x00000300ada57810 */ /* 0x040fe20007ffe0ff */
[----:B------:R-:W0:Y:S02]  /*0d20*/  LDC.64 R178, c[0x0][0x240] ;  /* 0x00009000ffb27b82 */ /* 0x000e240000000a00 */
[C---:B------:R-:W-:Y:S02]  /*0d30*/  VIADD R161, R173.reuse, 0x200 ;  /* 0x00000200ada17836 */ /* 0x040fe40000000000 */
[C---:B------:R-:W-:Y:S01]  /*0d40*/  VIADD R175, R173.reuse, 0x400 ;  /* 0x00000400adaf7836 */ /* 0x040fe20000000000 */
[----:B------:R-:W3:Y:S01]  /*0d50*/  LDG.E R190, desc[UR4][R190.64] ;  /* 0x00000004bebe7981 */ /* 0x000ee2000c1e1900 */
[----:B-1----:R-:W-:-:S04]  /*0d60*/  IMAD.WIDE.U32 R168, R173, 0x8, R144 ;  /* 0x00000008ada87825 */ /* 0x002fc800078e0090 */
[C---:B------:R-:W-:Y:S01]  /*0d70*/  VIADD R163, R173.reuse, 0x500 ;  /* 0x00000500ada37836 */ /* 0x040fe20000000000 */
[----:B------:R-:W-:Y:S01]  /*0d80*/  IADD3 R173, R173, 0x600, RZ ;  /* 0x00000600adad7810 */ /* 0x000fe20007ffe0ff */
[C---:B------:R-:W-:Y:S01]  /*0d90*/  VIADD R177, R8.reuse, 0x500 ;  /* 0x0000050008b17836 */ /* 0x040fe20000000000 */
[----:B------:R-:W4:Y:S01]  /*0da0*/  LDG.E.64 R168, desc[UR4][R168.64] ;  /* 0x00000004a8a87981 */ /* 0x000f22000c1e1b00 */
[C---:B--2---:R-:W-:Y:S01]  /*0db0*/  IMAD.WIDE.U32 R124, R8.reuse, 0x10, R6 ;  /* 0x00000010087c7825 */ /* 0x044fe200078e0006 */
[----:B------:R-:W-:-:S03]  /*0dc0*/  IADD3 R171, R8, 0x400, RZ ;  /* 0x0000040008ab7810 */ /* 0x000fc60007ffe0ff */
[----:B------:R-:W-:Y:S02]  /*0dd0*/  IMAD.WIDE.U32 R166, R167, 0x8, R144 ;  /* 0x00000008a7a67825 */ /* 0x000fe400078e0090 */
[----:B------:R-:W2:Y:S02]  /*0de0*/  LDG.E.128 R124, desc[UR4][R124.64] ;  /* 0x000000047c7c7981 */ /* 0x000ea4000c1e1d00 */
[----:B------:R-:W-:Y:S02]  /*0df0*/  IMAD.WIDE.U32 R128, R209, 0x10, R6 ;  /* 0x00000010d1807825 */ /* 0x000fe400078e0006 */
[----:B------:R-:W2:Y:S02]  /*0e00*/  LDG.E.64 R166, desc[UR4][R166.64] ;  /* 0x00000004a6a67981 */ /* 0x000ea4000c1e1b00 */
[--C-:B------:R-:W-:Y:S02]  /*0e10*/  IMAD.WIDE.U32 R160, R161, 0x8, R144.reuse ;  /* 0x00000008a1a07825 */ /* 0x100fe400078e0090 */
[----:B------:R-:W2:Y:S02]  /*0e20*/  LDG.E.128 R128, desc[UR4][R128.64] ;  /* 0x0000000480807981 */ /* 0x000ea4000c1e1d00 */
[----:B------:R-:W-:-:S02]  /*0e30*/  IMAD.WIDE.U32 R164, R165, 0x8, R144 ;  /* 0x00000008a5a47825 */ /* 0x000fc400078e0090 */
[----:B------:R-:W2:Y:S02]  /*0e40*/  LDG.E.64 R160, desc[UR4][R160.64] ;  /* 0x00000004a0a07981 */ /* 0x000ea4000c1e1b00 */
[--C-:B------:R-:W-:Y:S02]  /*0e50*/  IMAD.WIDE.U32 R174, R175, 0x8, R144.reuse ;  /* 0x00000008afae7825 */ /* 0x100fe400078e0090 */
[----:B------:R-:W2:Y:S02]  /*0e60*/  LDG.E.64 R164, desc[UR4][R164.64] ;  /* 0x00000004a4a47981 */ /* 0x000ea4000c1e1b00 */
[--C-:B------:R-:W-:Y:S02]  /*0e70*/  IMAD.WIDE.U32 R162, R163, 0x8, R144.reuse ;  /* 0x00000008a3a27825 */ /* 0x100fe400078e0090 */
[----:B------:R-:W2:Y:S02]  /*0e80*/  LDG.E.64 R174, desc[UR4][R174.64] ;  /* 0x00000004aeae7981 */ /* 0x000ea4000c1e1b00 */
[----:B------:R-:W-:Y:S01]  /*0e90*/  IMAD.WIDE.U32 R172, R173, 0x8, R144 ;  /* 0x00000008adac7825 */ /* 0x000fe200078e0090 */
[----:B------:R-:W-:Y:S01]  /*0ea0*/  IADD3 R157, R8, 0x600, RZ ;  /* 0x00000600089d7810 */ /* 0x000fe20007ffe0ff */
[----:B------:R-:W2:Y:S02]  /*0eb0*/  LDG.E.64 R162, desc[UR4][R162.64] ;  /* 0x00000004a2a27981 */ /* 0x000ea4000c1e1b00 */
[----:B------:R-:W-:-:S02]  /*0ec0*/  IMAD.WIDE.U32 R132, R207, 0x10, R6 ;  /* 0x00000010cf847825 */ /* 0x000fc400078e0006 */
[----:B------:R-:W2:Y:S02]  /*0ed0*/  LDG.E.64 R172, desc[UR4][R172.64] ;  /* 0x00000004acac7981 */ /* 0x000ea4000c1e1b00 */
[--C-:B------:R-:W-:Y:S02]  /*0ee0*/  IMAD.WIDE.U32 R136, R204, 0x10, R6.reuse ;  /* 0x00000010cc887825 */ /* 0x100fe400078e0006 */
[----:B------:R-:W2:Y:S02]  /*0ef0*/  LDG.E.128 R132, desc[UR4][R132.64] ;  /* 0x0000000484847981 */ /* 0x000ea4000c1e1d00 */
[--C-:B------:R-:W-:Y:S02]  /*0f00*/  IMAD.WIDE.U32 R144, R177, 0x10, R6.reuse ;  /* 0x00000010b1907825 */ /* 0x100fe400078e0006 */
[----:B------:R-:W2:Y:S02]  /*0f10*/  LDG.E.128 R136, desc[UR4][R136.64] ;  /* 0x0000000488887981 */ /* 0x000ea4000c1e1d00 */
[----:B------:R-:W-:-:S02]  /*0f20*/  IMAD.WIDE.U32 R140, R171, 0x10, R6 ;  /* 0x00000010ab8c7825 */ /* 0x000fc400078e0006 */
[----:B------:R-:W2:Y:S04]  /*0f30*/  LDG.E.128 R144, desc[UR4][R144.64] ;  /* 0x0000000490907981 */ /* 0x000ea8000c1e1d00 */
[----:B------:R-:W2:Y:S01]  /*0f40*/  LDG.E.128 R140, desc[UR4][R140.64] ;  /* 0x000000048c8c7981 */ /* 0x000ea2000c1e1d00 */
[----:B------:R-:W-:-:S06]  /*0f50*/  IMAD.WIDE.U32 R148, R157, 0x10, R6 ;  /* 0x000000109d947825 */ /* 0x000fcc00078e0006 */
[----:B------:R-:W2:Y:S01]  /*0f60*/  LDG.E.128 R148, desc[UR4][R148.64] ;  /* 0x0000000494947981 */ /* 0x000ea2000c1e1d00 */
[----:B-----5:R-:W-:Y:S01]  /*0f70*/  ISETP.GE.AND P4, PT, R213, 0x1, PT ;  /* 0x00000001d500780c */ /* 0x020fe20003f86270 */
[----:B------:R-:W-:Y:S01]  /*0f80*/  IMAD.U32 R7, RZ, RZ, UR14 ;  /* 0x0000000eff077e24 */ /* 0x000fe2000f8e00ff */
[----:B------:R-:W-:-:S11]  /*0f90*/  MOV R6, UR15 ;  /* 0x0000000f00067c02 */ /* 0x000fd60008000f00 */
[----:B------:R-:W-:Y:S02]  /*0fa0*/  @P4 IADD3 R5, R213, -0x1, RZ ;  /* 0xffffffffd5054810 */ /* 0x000fe40007ffe0ff */
[----:B------:R-:W-:-:S03]  /*0fb0*/  ISETP.NE.U32.AND P0, PT, R7, RZ, PT ;  /* 0x000000ff0700720c */ /* 0x000fc60003f05070 */
[----:B------:R-:W-:Y:S01]  /*0fc0*/  @P4 IMAD R5, R5, R218, RZ ;  /* 0x000000da05054224 */ /* 0x000fe200078e02ff */
[----:B------:R-:W-:-:S04]  /*0fd0*/  ISETP.NE.AND.EX P0, PT, R6, RZ, PT, P0 ;  /* 0x000000ff0600720c */ /* 0x000fc80003f05300 */
[----:B------:R-:W-:-:S04]  /*0fe0*/  @P4 SHF.R.S32.HI R158, RZ, 0x1f, R5 ;  /* 0x0000001fff9e4819 */ /* 0x000fc80000011405 */
[----:B------:R-:W-:Y:S01]  /*0ff0*/  @P4 LEA.HI R158, R158, R5, RZ, 0x2 ;  /* 0x000000059e9e4211 */ /* 0x000fe200078f10ff */
[----:B------:R-:W-:-:S04]  /*1000*/  HFMA2.MMA R5, -RZ, RZ, 0, 0 ;  /* 0x00000000ff057435 */ /* 0x000fc800000001ff */
[----:B------:R-:W5:Y:S02]  /*1010*/  @P0 LDG.E.128 R92, desc[UR4][R220.64] ;  /* 0x00000004dc5c0981 */ /* 0x000f64000c1e1d00 */
[----:B------:R-:W-:Y:S01]  /*1020*/  @P4 LEA.HI.SX32 R5, R158, R211, 0x1e ;  /* 0x000000d39e054211 */ /* 0x000fe200078ff2ff */
[--C-:B------:R-:W-:Y:S01]  /*1030*/  @P0 IMAD.WIDE.U32 R170, R171, 0x10, R222.reuse ;  /* 0x00000010abaa0825 */ /* 0x100fe200078e00de */
[----:B------:R-:W5:Y:S02]  /*1040*/  @P0 LDG.E.128 R96, desc[UR4][R216.64] ;  /* 0x00000004d8600981 */ /* 0x000f64000c1e1d00 */
[----:B------:R-:W-:Y:S01]  /*1050*/  IADD3 R183, R5, 0x300, RZ ;  /* 0x0000030005b77810 */ /* 0x000fe20007ffe0ff */
[--C-:B------:R-:W-:Y:S01]  /*1060*/  @P0 IMAD.WIDE.U32 R176, R177, 0x10, R222.reuse ;  /* 0x00000010b1b00825 */ /* 0x100fe200078e00de */
[----:B------:R-:W5:Y:S03]  /*1070*/  @P0 LDG.E.128 R100, desc[UR4][R214.64] ;  /* 0x00000004d6640981 */ /* 0x000f66000c1e1d00 */
[----:B------:R-:W-:Y:S01]  /*1080*/  @P0 IMAD.WIDE.U32 R222, R157, 0x10, R222 ;  /* 0x000000109dde0825 */ /* 0x000fe200078e00de */
[----:B------:R-:W5:Y:S03]  /*1090*/  @P0 LDG.E.128 R104, desc[UR4][R186.64] ;  /* 0x00000004ba680981 */ /* 0x000f66000c1e1d00 */
[----:B0-----:R-:W-:Y:S01]  /*10a0*/  IMAD.WIDE.U32 R182, R183, 0x4, R178 ;  /* 0x00000004b7b67825 */ /* 0x001fe200078e00b2 */
[----:B------:R-:W5:Y:S01]  /*10b0*/  @P0 LDG.E.128 R108, desc[UR4][R170.64] ;  /* 0x00000004aa6c0981 */ /* 0x000f62000c1e1d00 */
[----:B------:R-:W-:-:S02]  /*10c0*/  IADD3 R185, R5, 0x200, RZ ;  /* 0x0000020005b97810 */ /* 0x000fc40007ffe0ff */
[C---:B------:R-:W-:Y:S01]  /*10d0*/  VIADD R189, R5.reuse, 0x100 ;  /* 0x0000010005bd7836 */ /* 0x040fe20000000000 */
[----:B------:R-:W5:Y:S01]  /*10e0*/  @P0 LDG.E.128 R112, desc[UR4][R176.64] ;  /* 0x00000004b0700981 */ /* 0x000f62000c1e1d00 */
[----:B------:R-:W-:-:S03]  /*10f0*/  IMAD.WIDE.U32 R180, R5, 0x4, R178 ;  /* 0x0000000405b47825 */ /* 0x000fc600078e00b2 */
[----:B------:R-:W5:Y:S01]  /*1100*/  @P0 LDG.E.128 R116, desc[UR4][R222.64] ;  /* 0x00000004de740981 */ /* 0x000f62000c1e1d00 */
[----:B------:R-:W-:Y:S01]  /*1110*/  ISETP.NE.AND P0, PT, R24, RZ, PT ;  /* 0x000000ff1800720c */ /* 0x000fe20003f05270 */
[C---:B------:R-:W-:Y:S01]  /*1120*/  VIADD R159, R5.reuse, 0x400 ;  /* 0x00000400059f7836 */ /* 0x040fe20000000000 */
[----:B------:R-:W-:Y:S01]  /*1130*/  IADD3 R157, R5, 0x500, RZ ;  /* 0x00000500059d7810 */ /* 0x000fe20007ffe0ff */
[--C-:B------:R-:W-:Y:S01]  /*1140*/  IMAD.WIDE.U32 R188, R189, 0x4, R178.reuse ;  /* 0x00000004bdbc7825 */ /* 0x100fe200078e00b2 */
[----:B------:R-:W5:Y:S01]  /*1150*/  LDG.E R206, desc[UR4][R182.64] ;  /* 0x00000004b6ce7981 */ /* 0x000f62000c1e1900 */
[----:B------:R-:W-:Y:S02]  /*1160*/  IADD3 R5, R5, 0x600, RZ ;  /* 0x0000060005057810 */ /* 0x000fe40007ffe0ff */
[--C-:B------:R-:W-:Y:S01]  /*1170*/  IMAD.WIDE.U32 R184, R185, 0x4, R178.reuse ;  /* 0x00000004b9b87825 */ /* 0x100fe200078e00b2 */
[----:B------:R0:W5:Y:S03]  /*1180*/  LDG.E R212, desc[UR4][R180.64] ;  /* 0x00000004b4d47981 */ /* 0x000166000c1e1900 */
[--C-:B------:R-:W-:Y:S01]  /*1190*/  IMAD.WIDE.U32 R158, R159, 0x4, R178.reuse ;  /* 0x000000049f9e7825 */ /* 0x100fe200078e00b2 */
[----:B------:R1:W5:Y:S04]  /*11a0*/  LDG.E R210, desc[UR4][R188.64] ;  /* 0x00000004bcd27981 */ /* 0x000368000c1e1900 */
[----:B------:R2:W5:Y:S01]  /*11b0*/  LDG.E R208, desc[UR4][R184.64] ;  /* 0x00000004b8d07981 */ /* 0x000562000c1e1900 */
[----:B0-----:R-:W-:-:S03]  /*11c0*/  IMAD.WIDE.U32 R180, R157, 0x4, R178 ;  /* 0x000000049db47825 */ /* 0x001fc600078e00b2 */
[----:B------:R0:W5:Y:S01]  /*11d0*/  LDG.E R158, desc[UR4][R158.64] ;  /* 0x000000049e9e7981 */ /* 0x000162000c1e1900 */
[----:B------:R-:W-:-:S03]  /*11e0*/  IMAD.WIDE.U32 R178, R5, 0x4, R178 ;  /* 0x0000000405b27825 */ /* 0x000fc600078e00b2 */
[----:B------:R-:W5:Y:S04]  /*11f0*/  LDG.E R157, desc[UR4][R180.64] ;  /* 0x00000004b49d7981 */ /* 0x000f68000c1e1900 */
[----:B------:R0:W5:Y:S01]  /*1200*/  LDG.E R5, desc[UR4][R178.64] ;  /* 0x00000004b2057981 */ /* 0x000162000c1e1900 */
[----:B---3--:R-:W-:Y:S01]  /*1210*/  FSEL R183, R190, RZ, !P0 ;  /* 0x000000ffbeb77208 */ /* 0x008fe20004000000 */
[----:B----4-:R-:W-:Y:S01]  /*1220*/  IMAD.MOV.U32 R191, RZ, RZ, R168 ;  /* 0x000000ffffbf7224 */ /* 0x010fe200078e00a8 */
[----:B-1----:R-:W-:-:S04]  /*1230*/  SHF.R.U64 R188, R168, 0x10, R169 ;  /* 0x00000010a8bc7819 */ /* 0x002fc800000012a9 */
[----:B------:R-:W-:Y:S01]  /*1240*/  SHF.L.U32 R191, R191, 0x10, RZ ;  /* 0x00000010bfbf7819 */ /* 0x000fe200000006ff */
[C---:B--2---:R-:W-:Y:S01]  /*1250*/  FADD.FTZ R170, -R183.reuse, R126 ;  /* 0x0000007eb7aa7221 */ /* 0x044fe20000010100 */
[C---:B------:R-:W-:Y:S01]  /*1260*/  FADD.FTZ R168, -R183.reuse, R124 ;  /* 0x0000007cb7a87221 */ /* 0x040fe20000010100 */
[C---:B------:R-:W-:Y:S01]  /*1270*/  FADD.FTZ R198, -R183.reuse, R127 ;  /* 0x0000007fb7c67221 */ /* 0x040fe20000010100 */
[----:B------:R-:W-:Y:S02]  /*1280*/  MOV R182, R166 ;  /* 0x000000a600b67202 */ /* 0x000fe40000000f00 */
[----:B------:R-:W-:Y:S01]  /*1290*/  SHF.R.U64 R126, R166, 0x10, R167 ;  /* 0x00000010a67e7819 */ /* 0x000fe200000012a7 */
[C---:B------:R-:W-:Y:S01]  /*12a0*/  FADD.FTZ R166, -R183.reuse, R128 ;  /* 0x00000080b7a67221 */ /* 0x040fe20000010100 */
[----:B------:R-:W-:Y:S01]  /*12b0*/  SHF.R.U32.HI R185, RZ, 0x10, R169 ;  /* 0x00000010ffb97819 */ /* 0x000fe200000116a9 */
[----:B------:R-:W-:Y:S01]  /*12c0*/  FADD.FTZ R194, -R183, R129 ;  /* 0x00000081b7c27221 */ /* 0x000fe20000010100 */
[----:B0-----:R-:W-:-:S02]  /*12d0*/  MOV R159, R169 ;  /* 0x000000a9009f7202 */ /* 0x001fc40000000f00 */
[--C-:B------:R-:W-:Y:S02]  /*12e0*/  SHF.R.U64 R128, R160, 0x10, R161.reuse ;  /* 0x00000010a0807819 */ /* 0x100fe400000012a1 */
[----:B------:R-:W-:Y:S01]  /*12f0*/  MOV R127, R161 ;  /* 0x000000a1007f7202 */ /* 0x000fe20000000f00 */
[----:B------:R-:W-:Y:S01]  /*1300*/  IMAD.U32 R188, R188, 0x10000, RZ ;  /* 0x00010000bcbc7824 */ /* 0x000fe200078e00ff */
[----:B------:R-:W-:Y:S01]  /*1310*/  SHF.R.U32.HI R129, RZ, 0x10, R161 ;  /* 0x00000010ff817819 */ /* 0x000fe200000116a1 */
[----:B------:R-:W-:Y:S01]  /*1320*/  FMUL.FTZ R203, R154, R191 ;  /* 0x000000bf9acb7220 */ /* 0x000fe20000410000 */
[C---:B------:R-:W-:Y:S01]  /*1330*/  FADD.FTZ R202, -R183.reuse, R125 ;  /* 0x0000007db7ca7221 */ /* 0x040fe20000010100 */
[----:B------:R-:W-:Y:S01]  /*1340*/  FADD.FTZ R190, -R183, R131 ;  /* 0x00000083b7be7221 */ /* 0x000fe20000010100 */
[----:B------:R-:W-:Y:S01]  /*1350*/  FMUL.FTZ R205, R9, R168 ;  /* 0x000000a809cd7220 */ /* 0x000fe20000410000 */
[----:B------:R-:W-:Y:S01]  /*1360*/  MOV R131, R165 ;  /* 0x000000a500837202 */ /* 0x000fe20000000f00 */
[----:B------:R-:W-:Y:S01]  /*1370*/  FADD.FTZ R176, -R183, R130 ;  /* 0x00000082b7b07221 */ /* 0x000fe20000010100 */
[----:B------:R-:W-:Y:S01]  /*1380*/  SHF.L.U32 R185, R185, 0x10, RZ ;  /* 0x00000010b9b97819 */ /* 0x000fe200000006ff */
[----:B------:R-:W-:Y:S01]  /*1390*/  FMUL.FTZ R198, R9, R198 ;  /* 0x000000c609c67220 */ /* 0x000fe20000410000 */
[----:B------:R-:W-:-:S02]  /*13a0*/  SHF.L.U32 R128, R128, 0x10, RZ ;  /* 0x0000001080807819 */ /* 0x000fc400000006ff */
[----:B------:R-:W-:Y:S01]  /*13b0*/  SHF.L.U32 R159, R159, 0x10, RZ ;  /* 0x000000109f9f7819 */ /* 0x000fe200000006ff */
[C---:B------:R-:W-:Y:S01]  /*13c0*/  FADD.FTZ R184, -R183.reuse, R133 ;  /* 0x00000085b7b87221 */ /* 0x040fe20000010100 */
[C---:B------:R-:W-:Y:S01]  /*13d0*/  FADD.FTZ R178, -R183.reuse, R132 ;  /* 0x00000084b7b27221 */ /* 0x040fe20000010100 */
[C---:B------:R-:W-:Y:S01]  /*13e0*/  FADD.FTZ R192, -R183.reuse, R136 ;  /* 0x00000088b7c07221 */ /* 0x040fe20000010100 */
[C---:B------:R-:W-:Y:S01]  /*13f0*/  FADD.FTZ R196, -R183.reuse, R137 ;  /* 0x00000089b7c47221 */ /* 0x040fe20000010100 */
[C---:B------:R-:W-:Y:S01]  /*1400*/  FADD.FTZ R200, -R183.reuse, R138 ;  /* 0x0000008ab7c87221 */ /* 0x040fe20000010100 */
[----:B------:R-:W-:Y:S01]  /*1410*/  MOV R137, R174 ;  /* 0x000000ae00897202 */ /* 0x000fe20000000f00 */
[C---:B------:R-:W-:Y:S01]  /*1420*/  FADD.FTZ R144, -R183.reuse, R144 ;  /* 0x00000090b7907221 */ /* 0x040fe20000010100 */
[----:B------:R-:W-:Y:S01]  /*1430*/  SHF.R.U64 R136, R174, 0x10, R175 ;  /* 0x00000010ae887819 */ /* 0x000fe200000012af */
[C---:B------:R-:W-:Y:S01]  /*1440*/  FADD.FTZ R214, -R183.reuse, R139 ;  /* 0x0000008bb7d67221 */ /* 0x040fe20000010100 */
[----:B------:R-:W-:Y:S01]  /*1450*/  SHF.R.U64 R132, R164, 0x10, R165 ;  /* 0x00000010a4847819 */ /* 0x000fe200000012a5 */
[C---:B------:R-:W-:Y:S01]  /*1460*/  FADD.FTZ R174, -R183.reuse, R140 ;  /* 0x0000008cb7ae7221 */ /* 0x040fe20000010100 */
[----:B------:R-:W-:Y:S01]  /*1470*/  FADD.FTZ R216, -R183, R141 ;  /* 0x0000008db7d87221 */ /* 0x000fe20000010100 */
[----:B------:R-:W-:Y:S01]  /*1480*/  SHF.R.U32.HI R133, RZ, 0x10, R165 ;  /* 0x00000010ff857819 */ /* 0x000fe200000116a5 */
[C---:B------:R-:W-:Y:S01]  /*1490*/  FMUL.FTZ R184, R9.reuse, R184 ;  /* 0x000000b809b87220 */ /* 0x040fe20000410000 */
[--C-:B------:R-:W-:Y:S01]  /*14a0*/  SHF.R.U64 R140, R172, 0x10, R173.reuse ;  /* 0x00000010ac8c7819 */ /* 0x100fe200000012ad */
[----:B------:R-:W-:Y:S01]  /*14b0*/  FMUL.FTZ R179, R9, R200 ;  /* 0x000000c809b37220 */ /* 0x000fe20000410000 */
[----:B------:R-:W-:Y:S01]  /*14c0*/  MOV R139, R173 ;  /* 0x000000ad008b7202 */ /* 0x000fe20000000f00 */
[----:B------:R-:W-:Y:S01]  /*14d0*/  IMAD.U32 R165, R127, 0x10000, RZ ;  /* 0x000100007fa57824 */ /* 0x000fe200078e00ff */
[----:B------:R-:W-:Y:S01]  /*14e0*/  SHF.R.U32.HI R141, RZ, 0x10, R173 ;  /* 0x00000010ff8d7819 */ /* 0x000fe200000116ad */
[----:B------:R-:W-:Y:S01]  /*14f0*/  FMUL.FTZ R173, R9, R144 ;  /* 0x0000009009ad7220 */ /* 0x000fe20000410000 */
[----:B------:R-:W-:Y:S01]  /*1500*/  MOV R130, R160 ;  /* 0x000000a000827202 */ /* 0x000fe20000000f00 */
[----:B------:R-:W-:Y:S01]  /*1510*/  FMUL.FTZ R200, R23, R188 ;  /* 0x000000bc17c87220 */ /* 0x000fe20000410000 */
[----:B------:R-:W-:Y:S01]  /*1520*/  SHF.L.U32 R144, R129, 0x10, RZ ;  /* 0x0000001081907819 */ /* 0x000fe200000006ff */
[----:B------:R-:W-:Y:S01]  /*1530*/  FADD.FTZ R127, RZ, R203 ;  /* 0x000000cbff7f7221 */ /* 0x000fe20000010000 */
[C---:B------:R-:W-:Y:S01]  /*1540*/  FMUL.FTZ R202, R9.reuse, R202 ;  /* 0x000000ca09ca7220 */ /* 0x040fe20000410000 */
[----:B------:R-:W-:Y:S01]  /*1550*/  FMUL.FTZ R189, R9, R178 ;  /* 0x000000b209bd7220 */ /* 0x000fe20000410000 */
[----:B------:R-:W-:Y:S01]  /*1560*/  FFMA.FTZ R129, R205, R203, RZ ;  /* 0x000000cbcd817223 */ /* 0x000fe200000100ff */
[----:B------:R-:W-:Y:S01]  /*1570*/  FMUL.FTZ R178, R9, R196 ;  /* 0x000000c409b27220 */ /* 0x000fe20000410000 */
[----:B------:R-:W-:-:S02]  /*1580*/  IMAD.U32 R195, R182, 0x10000, RZ ;  /* 0x00010000b6c37824 */ /* 0x000fc400078e00ff */
[----:B------:R-:W-:Y:S01]  /*1590*/  FADD.FTZ R67, R67, R185 ;  /* 0x000000b943437221 */ /* 0x000fe20000010000 */
[-C--:B------:R-:W-:Y:S01]  /*15a0*/  FFMA.FTZ R39, R198, R185.reuse, R39 ;  /* 0x000000b9c6277223 */ /* 0x080fe20000010027 */
[----:B------:R-:W-:Y:S01]  /*15b0*/  FMUL.FTZ R196, R22, R185 ;  /* 0x000000b916c47220 */ /* 0x000fe20000410000 */
[----:B------:R-:W-:Y:S01]  /*15c0*/  FADD.FTZ R57, R57, R128 ;  /* 0x0000008039397221 */ /* 0x000fe20000010000 */
[-C--:B------:R-:W-:Y:S01]  /*15d0*/  FFMA.FTZ R85, R184, R128.reuse, R85 ;  /* 0x00000080b8557223 */ /* 0x080fe20000010055 */
[----:B------:R-:W-:Y:S01]  /*15e0*/  FMUL.FTZ R182, R19, R128 ;  /* 0x0000008013b67220 */ /* 0x000fe20000410000 */
[----:B------:R-:W-:Y:S01]  /*15f0*/  FMUL.FTZ R199, R153, R159 ;  /* 0x0000009f99c77220 */ /* 0x000fe20000410000 */
[----:B------:R-:W-:Y:S01]  /*1600*/  SHF.L.U32 R185, R130, 0x10, RZ ;  /* 0x0000001082b97819 */ /* 0x000fe200000006ff */
[----:B------:R-:W-:Y:S01]  /*1610*/  FADD.FTZ R128, R127, R200 ;  /* 0x000000c87f807221 */ /* 0x000fe20000010000 */
[C---:B------:R-:W-:Y:S01]  /*1620*/  FMUL.FTZ R201, R9.reuse, R170 ;  /* 0x000000aa09c97220 */ /* 0x040fe20000410000 */
[----:B------:R-:W-:Y:S01]  /*1630*/  FFMA.FTZ R130, R202, R200, R129 ;  /* 0x000000c8ca827223 */ /* 0x000fe20000010081 */
[----:B------:R-:W-:Y:S01]  /*1640*/  FMUL.FTZ R197, R9, R166 ;  /* 0x000000a609c57220 */ /* 0x000fe20000410000 */
[----:B------:R-:W-:Y:S01]  /*1650*/  FADD.FTZ R127, R128, R199 ;  /* 0x000000c7807f7221 */ /* 0x000fe20000010000 */
[----:B------:R-:W-:-:S02]  /*1660*/  IMAD.MOV.U32 R124, RZ, RZ, R167 ;  /* 0x000000ffff7c7224 */ /* 0x000fc400078e00a7 */
[----:B------:R-:W-:Y:S01]  /*1670*/  FMUL.FTZ R181, R9, R192 ;  /* 0x000000c009b57220 */ /* 0x000fe20000410000 */
[----:B------:R-:W-:Y:S01]  /*1680*/  FFMA.FTZ R129, R201, R199, R130 ;  /* 0x000000c7c9817223 */ /* 0x000fe20000010082 */
[----:B------:R-:W-:Y:S01]  /*1690*/  SHF.L.U32 R192, R126, 0x10, RZ ;  /* 0x000000107ec07819 */ /* 0x000fe200000006ff */
        /* <DEDUP_REMOVED lines=8> */
[----:B------:R-:W-:Y:S01]  /*1720*/  SHF.R.U32.HI R125, RZ, 0x10, R167 ;  /* 0x00000010ff7d7819 */ /* 0x000fe200000116a7 */
        /* <DEDUP_REMOVED lines=26> */
[C---:B------:R-:W-:Y:S01]  /*18d0*/  FADD.FTZ R220, -R183.reuse, R142 ;  /* 0x0000008eb7dc7221 */ /* 0x040fe20000010100 */
        /* <DEDUP_REMOVED lines=12> */
[----:B------:R-:W-:-:S02]  /*19a0*/  IMAD.MOV.U32 R134, RZ, RZ, R164 ;  /* 0x000000ffff867224 */ /* 0x000fc400078e00a4 */
[----:B------:R-:W-:Y:S01]  /*19b0*/  FFMA.FTZ R129, R189, R185, R130 ;  /* 0x000000b9bd817223 */ /* 0x000fe20000010082 */
[----:B------:R-:W-:Y:S01]  /*19c0*/  MOV R164, R162 ;  /* 0x000000a200a47202 */ /* 0x000fe20000000f00 */
[----:B------:R-:W-:Y:S01]  /*19d0*/  FADD.FTZ R58, R58, R165 ;  /* 0x000000a53a3a7221 */ /* 0x000fe20000010000 */
[-C--:B------:R-:W-:Y:S01]  /*19e0*/  FFMA.FTZ R86, R183, R165.reuse, R86 ;  /* 0x000000a5b7567223 */ /* 0x080fe20000010056 */
[----:B------:R-:W-:Y:S01]  /*19f0*/  SHF.R.U64 R161, R162, 0x10, R163 ;  /* 0x00000010a2a17819 */ /* 0x000fe200000012a3 */
[----:B------:R-:W-:Y:S01]  /*1a00*/  FMUL.FTZ R165, R33, R165 ;  /* 0x000000a521a57220 */ /* 0x000fe20000410000 */
[----:B------:R-:W-:Y:S01]  /*1a10*/  FADD.FTZ R128, R127, R182 ;  /* 0x000000b67f807221 */ /* 0x000fe20000010000 */
[----:B------:R-:W-:Y:S01]  /*1a20*/  MOV R143, R163 ;  /* 0x000000a3008f7202 */ /* 0x000fe20000000f00 */
[----:B------:R-:W-:Y:S01]  /*1a30*/  FFMA.FTZ R130, R184, R182, R129 ;  /* 0x000000b6b8827223 */ /* 0x000fe20000010081 */
[----:B------:R-:W-:Y:S02]  /*1a40*/  SHF.R.U32.HI R162, RZ, 0x10, R163 ;  /* 0x00000010ffa27819 */ /* 0x000fe400000116a3 */
[----:B------:R-:W-:Y:S01]  /*1a50*/  SHF.L.U32 R163, R134, 0x10, RZ ;  /* 0x0000001086a37819 */ /* 0x000fe200000006ff */
[----:B------:R-:W-:Y:S01]  /*1a60*/  FADD.FTZ R127, R128, R165 ;  /* 0x000000a5807f7221 */ /* 0x000fe20000010000 */
[----:B------:R-:W-:Y:S01]  /*1a70*/  SHF.L.U32 R147, R164, 0x10, RZ ;  /* 0x00000010a4937819 */ /* 0x000fe200000006ff */
[----:B------:R-:W-:Y:S01]  /*1a80*/  FMUL.FTZ R164, R18, R144 ;  /* 0x0000009012a47220 */ /* 0x000fe20000410000 */
        /* <DEDUP_REMOVED lines=8> */
[----:B------:R-:W-:Y:S02]  /*1b10*/  SHF.L.U32 R131, R131, 0x10, RZ ;  /* 0x0000001083837819 */ /* 0x000fe400000006ff */
[----:B------:R-:W-:Y:S01]  /*1b20*/  SHF.L.U32 R145, R162, 0x10, RZ ;  /* 0x00000010a2917819 */ /* 0x000fe200000006ff */
[----:B------:R-:W-:Y:S01]  /*1b30*/  FMUL.FTZ R162, R17, R132 ;  /* 0x0000008411a27220 */ /* 0x000fe20000410000 */
[----:B------:R-:W-:Y:S01]  /*1b40*/  FADD.FTZ R127, R128, R163 ;  /* 0x000000a3807f7221 */ /* 0x000fe20000010000 */
[----:B------:R-:W-:Y:S01]  /*1b50*/  FFMA.FTZ R129, R181, R163, R130 ;  /* 0x000000a3b5817223 */ /* 0x000fe20000010082 */
[----:B------:R-:W-:Y:S01]  /*1b60*/  IMAD.MOV.U32 R160, RZ, RZ, R172 ;  /* 0x000000ffffa07224 */ /* 0x000fe200078e00ac */
[----:B------:R-:W-:Y:S01]  /*1b70*/  SHF.L.U32 R133, R133, 0x10, RZ ;  /* 0x0000001085857819 */ /* 0x000fe200000006ff */
[----:B------:R-:W-:Y:S01]  /*1b80*/  FADD.FTZ R128, R127, R162 ;  /* 0x000000a27f807221 */ /* 0x000fe20000010000 */
[----:B------:R-:W-:Y:S01]  /*1b90*/  SHF.L.U32 R126, R161, 0x10, RZ ;  /* 0x00000010a17e7819 */ /* 0x000fe200000006ff */
        /* <DEDUP_REMOVED lines=8> */
[----:B------:R-:W-:Y:S02]  /*1c20*/  IMAD.MOV.U32 R135, RZ, RZ, R175 ;  /* 0x000000ffff877224 */ /* 0x000fe400078e00af */
[----:B------:R-:W-:Y:S01]  /*1c30*/  FADD.FTZ R66, R66, R159 ;  /* 0x0000009f42427221 */ /* 0x000fe20000010000 */
[----:B------:R-:W-:Y:S01]  /*1c40*/  FFMA.FTZ R38, R201, R159, R38 ;  /* 0x0000009fc9267223 */ /* 0x000fe20000010026 */
[----:B------:R-:W-:Y:S01]  /*1c50*/  SHF.L.U32 R136, R136, 0x10, RZ ;  /* 0x0000001088887819 */ /* 0x000fe200000006ff */
[----:B------:R-:W-:Y:S01]  /*1c60*/  FMUL.FTZ R159, R30, R137 ;  /* 0x000000891e9f7220 */ /* 0x000fe20000410000 */
[----:B------:R-:W-:Y:S01]  /*1c70*/  FADD.FTZ R128, R127, R160 ;  /* 0x000000a07f807221 */ /* 0x000fe20000010000 */
[----:B------:R-:W-:Y:S01]  /*1c80*/  FMUL.FTZ R177, R9, R174 ;  /* 0x000000ae09b17220 */ /* 0x000fe20000410000 */
[----:B------:R-:W-:Y:S01]  /*1c90*/  FFMA.FTZ R130, R176, R160, R129 ;  /* 0x000000a0b0827223 */ /* 0x000fe20000010081 */
[----:B------:R-:W-:Y:S01]  /*1ca0*/  SHF.R.U32.HI R138, RZ, 0x10, R175 ;  /* 0x00000010ff8a7819 */ /* 0x000fe200000116af */
[----:B------:R-:W-:Y:S01]  /*1cb0*/  FMUL.FTZ R151, R15, R136 ;  /* 0x000000880f977220 */ /* 0x000fe20000410000 */
[----:B------:R-:W-:Y:S01]  /*1cc0*/  SHF.L.U32 R135, R135, 0x10, RZ ;  /* 0x0000001087877819 */ /* 0x000fe200000006ff */
[----:B------:R-:W-:Y:S01]  /*1cd0*/  FADD.FTZ R128, R128, R159 ;  /* 0x0000009f80807221 */ /* 0x000fe20000010000 */
[----:B------:R-:W-:Y:S01]  /*1ce0*/  FMUL.FTZ R174, R9, R216 ;  /* 0x000000d809ae7220 */ /* 0x000fe20000410000 */
[----:B------:R-:W-:Y:S01]  /*1cf0*/  FFMA.FTZ R127, R177, R159, R130 ;  /* 0x0000009fb17f7223 */ /* 0x000fe20000010082 */
[C---:B------:R-:W-:Y:S01]  /*1d00*/  FMUL.FTZ R170, R9.reuse, R224 ;  /* 0x000000e009aa7220 */ /* 0x040fe20000410000 */
[----:B------:R-:W-:Y:S01]  /*1d10*/  FMUL.FTZ R167, R9, R150 ;  /* 0x0000009609a77220 */ /* 0x000fe20000410000 */
[----:B------:R-:W-:-:S02]  /*1d20*/  IMAD.U32 R138, R138, 0x10000, RZ ;  /* 0x000100008a8a7824 */ /* 0x000fc400078e00ff */
[----:B------:R-:W-:Y:S01]  /*1d30*/  FMUL.FTZ R150, R29, R135 ;  /* 0x000000871d967220 */ /* 0x000fe20000410000 */
[----:B------:R-:W-:Y:S01]  /*1d40*/  FADD.FTZ R129, R128, R151 ;  /* 0x0000009780817221 */ /* 0x000fe20000010000 */
[C---:B------:R-:W-:Y:S01]  /*1d50*/  FMUL.FTZ R175, R9.reuse, R220 ;  /* 0x000000dc09af7220 */ /* 0x040fe20000410000 */
[----:B------:R-:W-:Y:S01]  /*1d60*/  FMUL.FTZ R169, R9, R148 ;  /* 0x0000009409a97220 */ /* 0x000fe20000410000 */
[----:B------:R-:W-:Y:S01]  /*1d70*/  FFMA.FTZ R128, R174, R151, R127 ;  /* 0x00000097ae807223 */ /* 0x000fe2000001007f */
        /* <DEDUP_REMOVED lines=8> */
[----:B------:R-:W-:Y:S01]  /*1e00*/  FMUL.FTZ R172, R9, R222 ;  /* 0x000000de09ac7220 */ /* 0x000fe20000410000 */
[----:B------:R-:W-:-:S02]  /*1e10*/  FFMA.FTZ R127, R175, R150, R128 ;  /* 0x00000096af7f7223 */ /* 0x000fc40000010080 */
[----:B------:R-:W-:Y:S02]  /*1e20*/  FADD.FTZ R129, R126, R149 ;  /* 0x000000957e817221 */ /* 0x000fe40000010000 */
[----:B------:R-:W-:Y:S01]  /*1e30*/  FFMA.FTZ R128, R172, R149, R127 ;  /* 0x00000095ac807223 */ /* 0x000fe2000001007f */
[----:B------:R-:W-:Y:S02]  /*1e40*/  IMAD.U32 R143, R143, 0x10000, RZ ;  /* 0x000100008f8f7824 */ /* 0x000fe400078e00ff */
        /* <DEDUP_REMOVED lines=57> */
.L_x_6065:
[----:B------:R-:W-:Y:S05]  /*21e0*/  BSYNC B0 ;  /* 0x0000000000007941 */ /* 0x000fea0003800000 */
.L_x_6063:
[----:B------:R-:W-:Y:S01]  /*21f0*/  LOP3.LUT P5, RZ, R219, 0xff, RZ, 0xc0, !PT ;  /* 0x000000ffdbff7812 */ /* 0x000fe200078ac0ff */
[----:B------:R-:W-:Y:S01]  /*2200*/  UMOV UR6, 0xffffffff ;  /* 0xffffffff00067882 */ /* 0x000fe20000000000 */
[----:B------:R-:W-:Y:S02]  /*2210*/  SHF.R.U32.HI R124, RZ, 0x5, R156 ;  /* 0x00000005ff7c7819 */ /* 0x000fe4000001169c */
        /* <DEDUP_REMOVED lines=22> */
.L_x_6148:
        /* <DEDUP_REMOVED lines=9> */
[----:B------:R-:W-:Y:S02]  /*2410*/  @P4 IADD3 R213, R213, -0x1, RZ ;  /* 0xffffffffd5d54810 */ /* 0x000fe40007ffe0ff */
[----:B---3--:R-:W-:-:S04]  /*2420*/  LEA R126, R129, R126, 0x18 ;  /* 0x0000007e817e7211 */ /* 0x008fc800078ec0ff */
[----:B------:R-:W-:Y:S01]  /*2430*/  @!P0 LEA R214, R124, R126, 0x3 ;  /* 0x0000007e7cd68211 */ /* 0x000fe200078e18ff */
[----:B------:R-:W-:-:S04]  /*2440*/  IMAD R215, R125, 0x8, R126 ;  /* 0x000000087dd77824 */ /* 0x000fc800078e027e */
[----:B------:R-:W-:Y:S01]  /*2450*/  @!P0 STS.64 [R214+0x7000], R186 ;  /* 0x007000bad6008388 */ /* 0x000fe20000000a00 */
[----:B------:R-:W-:Y:S01]  /*2460*/  BAR.SYNC.DEFER_BLOCKING 0x0 ;  /* 0x0000000000007b1d */ /* 0x000fe20000010000 */
[----:B------:R-:W-:-:S04]  /*2470*/  @!P3 ISETP.NE.U32.AND P0, PT, R7, RZ, PT ;  /* 0x000000ff0700b20c */ /* 0x000fc80003f05070 */
[----:B------:R-:W-:Y:S01]  /*2480*/  @!P3 ISETP.NE.AND.EX P0, PT, R6, RZ, PT, P0 ;  /* 0x000000ff0600b20c */ /* 0x000fe20003f05300 */
        /* <DEDUP_REMOVED lines=13> */
[----:B------:R-:W-:Y:S02]  /*2560*/  FADD.FTZ R126, R124, R133 ;  /* 0x000000857c7e7221 */ /* 0x000fe40000010000 */
[----:B------:R-:W0:Y:S01]  /*2570*/  @P4 LDC.64 R124, c[0x0][0x298] ;  /* 0x0000a600ff7c4b82 */ /* 0x000e220000000a00 */
[----:B------:R-:W-:Y:S01]  /*2580*/  FADD.FTZ R217, R134, R217 ;  /* 0x000000d986d97221 */ /* 0x000fe20000010000 */
[----:B------:R-:W-:-:S03]  /*2590*/  FADD.FTZ R126, R135, R126 ;  /* 0x0000007e877e7221 */ /* 0x000fc60000010000 */
[----:B---3--:R-:W-:Y:S01]  /*25a0*/  FADD.FTZ R217, R217, R136 ;  /* 0x00000088d9d97221 */ /* 0x008fe20000010000 */
[----:B------:R-:W-:-:S03]  /*25b0*/  FADD.FTZ R126, R126, R137 ;  /* 0x000000897e7e7221 */ /* 0x000fc60000010000 */
[----:B------:R-:W-:Y:S01]  /*25c0*/  FADD.FTZ R138, R138, R217 ;  /* 0x000000d98a8a7221 */ /* 0x000fe20000010000 */
[----:B------:R-:W-:Y:S01]  /*25d0*/  FADD.FTZ R126, R139, R126 ;  /* 0x0000007e8b7e7221 */ /* 0x000fe20000010000 */
[----:B-----5:R-:W-:Y:S02]  /*25e0*/  @!P3 FSEL R139, R92, RZ, P0 ;  /* 0x000000ff5c8bb208 */ /* 0x020fe40000000000 */
[----:B------:R-:W-:Y:S01]  /*25f0*/  FMUL.FTZ R136, R138, UR8 ;  /* 0x000000088a887c20 */ /* 0x000fe20008410000 */
[----:B------:R-:W-:-:S04]  /*2600*/  FMUL.FTZ R137, R126, UR8 ;  /* 0x000000087e897c20 */ /* 0x000fc80008410000 */
[----:B------:R-:W-:Y:S01]  /*2610*/  FSEL R136, R136, RZ, !P1 ;  /* 0x000000ff88887208 */ /* 0x000fe20004800000 */
[----:B------:R-:W-:Y:S06]  /*2620*/  @!P3 BRA `(.L_x_6068) ;  /* 0x000000000018b947 */ /* 0x000fec0003800000 */
[----:B------:R-:W-:Y:S01]  /*2630*/  ISETP.NE.U32.AND P0, PT, R7, RZ, PT ;  /* 0x000000ff0700720c */ /* 0x000fe20003f05070 */
[----:B------:R-:W-:-:S03]  /*2640*/  FFMA.FTZ R126, R205, R137, R136 ;  /* 0x00000089cd7e7223 */ /* 0x000fc60000010088 */
[----:B------:R-:W-:Y:S01]  /*2650*/  ISETP.NE.AND.EX P0, PT, R6, RZ, PT, P0 ;  /* 0x000000ff0600720c */ /* 0x000fe20003f05300 */
[----:B------:R-:W-:-:S04]  /*2660*/  FADD.FTZ R126, R203, -R126 ;  /* 0x8000007ecb7e7221 */ /* 0x000fc80000010000 */
[----:B------:R-:W-:-:S08]  /*2670*/  FMUL.FTZ R139, R9, R126 ;  /* 0x0000007e098b7220 */ /* 0x000fd00000410000 */
[----:B------:R-:W-:-:S07]  /*2680*/  @P0 FADD.FTZ R139, R92, R139 ;  /* 0x0000008b5c8b0221 */ /* 0x000fce0000010000 */
.L_x_6068:
[----:B------:R-:W-:Y:S05]  /*2690*/  BSYNC B0 ;  /* 0x0000000000007941 */ /* 0x000fea0003800000 */
.L_x_6067:
[----:B0-----:R-:W-:Y:S01]  /*26a0*/  @P4 FMUL.FTZ R125, R139, R125 ;  /* 0x0000007d8b7d4220 */ /* 0x001fe20000410000 */
[----:B------:R-:W0:Y:S01]  /*26b0*/  @P4 LDC.64 R126, c[0x0][0x298] ;  /* 0x0000a600ff7e4b82 */ /* 0x000e220000000a00 */
[----:B------:R-:W-:Y:S01]  /*26c0*/  @!P3 ISETP.NE.U32.AND P1, PT, R7, RZ, PT ;  /* 0x000000ff0700b20c */ /* 0x000fe20003f25070 */
[----:B------:R-:W-:Y:S02]  /*26d0*/  @P4 IMAD R213, R213, R218, RZ ;  /* 0x000000dad5d54224 */ /* 0x000fe400078e02ff */
[----:B------:R-:W-:Y:S01]  /*26e0*/  @P4 FMUL.FTZ R130, R125, R124 ;  /* 0x0000007c7d824220 */ /* 0x000fe20000410000 */
[----:B------:R-:W-:Y:S01]  /*26f0*/  @P4 LOP3.LUT P0, RZ, R212, 0xff, RZ, 0xc0, !PT ;  /* 0x000000ffd4ff4812 */ /* 0x000fe2000780c0ff */
[----:B------:R-:W-:Y:S01]  /*2700*/  BSSY B0, `(.L_x_6069) ;  /* 0x000001a000007945 */ /* 0x000fe20003800000 */
[----:B------:R-:W-:Y:S01]  /*2710*/  @!P3 ISETP.NE.AND.EX P1, PT, R6, RZ, PT, P1 ;  /* 0x000000ff0600b20c */ /* 0x000fe20003f25310 */
[----:B------:R-:W-:Y:S01]  /*2720*/  HFMA2.MMA R138, -RZ, RZ, 0, 0 ;  /* 0x00000000ff8a7435 */ /* 0x000fe200000001ff */
[----:B------:R-:W1:Y:S01]  /*2730*/  @P4 LDC.64 R124, c[0x0][0x298] ;  /* 0x0000a600ff7c4b82 */ /* 0x000e620000000a00 */
[----:B------:R-:W-:-:S02]  /*2740*/  @!P3 ISETP.NE.U32.AND P2, PT, R7, RZ, PT ;  /* 0x000000ff0700b20c */ /* 0x000fc40003f45070 */
[----:B------:R-:W-:Y:S02]  /*2750*/  @!P3 FSEL R215, R94, RZ, P1 ;  /* 0x000000ff5ed7b208 */ /* 0x000fe40000800000 */
[----:B------:R-:W-:Y:S02]  /*2760*/  @!P3 ISETP.NE.U32.AND P1, PT, R7, RZ, PT ;  /* 0x000000ff0700b20c */ /* 0x000fe40003f25070 */
[----:B------:R-:W-:Y:S01]  /*2770*/  @!P3 ISETP.NE.AND.EX P2, PT, R6, RZ, PT, P2 ;  /* 0x000000ff0600b20c */ /* 0x000fe20003f45320 */
[----:B------:R-:W2:Y:S01]  /*2780*/  @P4 LDC.64 R128, c[0x0][0x298] ;  /* 0x0000a600ff804b82 */ /* 0x000ea20000000a00 */
[----:B------:R-:W-:Y:S02]  /*2790*/  @P4 FSEL R130, R130, RZ, P0 ;  /* 0x000000ff82824208 */ /* 0x000fe40000000000 */
[----:B------:R-:W-:Y:S02]  /*27a0*/  ISETP.NE.U32.AND P0, PT, RZ, UR10, PT ;  /* 0x0000000aff007c0c */ /* 0x000fe4000bf05070 */
[----:B------:R-:W-:-:S02]  /*27b0*/  @P4 SHF.R.S32.HI R132, RZ, 0x1f, R213 ;  /* 0x0000001fff844819 */ /* 0x000fc400000114d5 */
[----:B------:R-:W-:Y:S02]  /*27c0*/  @!P3 ISETP.NE.AND.EX P1, PT, R6, RZ, PT, P1 ;  /* 0x000000ff0600b20c */ /* 0x000fe40003f25310 */
[----:B------:R-:W-:Y:S02]  /*27d0*/  @!P3 FSEL R214, R93, RZ, P2 ;  /* 0x000000ff5dd6b208 */ /* 0x000fe40001000000 */
[C---:B------:R-:W-:Y:S02]  /*27e0*/  @P4 LOP3.LUT P6, RZ, R212.reuse, 0xff00, RZ, 0xc0, !PT ;  /* 0x0000ff00d4ff4812 */ /* 0x040fe400078cc0ff */
[----:B------:R-:W-:Y:S02]  /*27f0*/  @P4 LOP3.LUT P2, RZ, R212, 0xff0000, RZ, 0xc0, !PT ;  /* 0x00ff0000d4ff4812 */ /* 0x000fe4000784c0ff */
[----:B------:R-:W-:Y:S02]  /*2800*/  ISETP.NE.AND.EX P0, PT, RZ, UR11, PT, P0 ;  /* 0x0000000bff007c0c */ /* 0x000fe4000bf05300 */
[----:B------:R-:W-:-:S02]  /*2810*/  @P4 LEA.HI R134, R132, R213, RZ, 0x2 ;  /* 0x000000d584864211 */ /* 0x000fc400078f10ff */
        /* <DEDUP_REMOVED lines=8> */
.L_x_6070:
[----:B------:R-:W-:Y:S05]  /*28a0*/  BSYNC B0 ;  /* 0x0000000000007941 */ /* 0x000fea0003800000 */
.L_x_6069:
[----:B------:R-:W-:Y:S01]  /*28b0*/  BSSY B0, `(.L_x_6071) ;  /* 0x0000009000007945 */ /* 0x000fe20003800000 */
[----:B-1----:R-:W-:-:S03]  /*28c0*/  @P4 FMUL.FTZ R125, R214, R125 ;  /* 0x0000007dd67d4220 */ /* 0x002fc60000410000 */
[----:B------:R-:W-:Y:S05]  /*28d0*/  @!P3 BRA `(.L_x_6072) ;  /* 0x000000000018b947 */ /* 0x000fea0003800000 */
[----:B------:R-:W-:Y:S01]  /*28e0*/  ISETP.NE.U32.AND P1, PT, R7, RZ, PT ;  /* 0x000000ff0700720c */ /* 0x000fe20003f25070 */
[----:B------:R-:W-:-:S03]  /*28f0*/  FFMA.FTZ R132, R201, R137, R136 ;  /* 0x00000089c9847223 */ /* 0x000fc60000010088 */
[----:B------:R-:W-:Y:S01]  /*2900*/  ISETP.NE.AND.EX P1, PT, R6, RZ, PT, P1 ;  /* 0x000000ff0600720c */ /* 0x000fe20003f25310 */
[----:B------:R-:W-:-:S04]  /*2910*/  FADD.FTZ R132, R199, -R132 ;  /* 0x80000084c7847221 */ /* 0x000fc80000010000 */
[----:B------:R-:W-:-:S08]  /*2920*/  FMUL.FTZ R215, R9, R132 ;  /* 0x0000008409d77220 */ /* 0x000fd00000410000 */
[----:B------:R-:W-:-:S07]  /*2930*/  @P1 FADD.FTZ R215, R94, R215 ;  /* 0x000000d75ed71221 */ /* 0x000fce0000010000 */
.L_x_6072:
[----:B------:R-:W-:Y:S05]  /*2940*/  BSYNC B0 ;  /* 0x0000000000007941 */ /* 0x000fea0003800000 */
.L_x_6071:
        /* <DEDUP_REMOVED lines=8> */
.L_x_6074:
[----:B------:R-:W-:Y:S05]  /*29d0*/  BSYNC B0 ;  /* 0x0000000000007941 */ /* 0x000fea0003800000 */
.L_x_6073:
[----:B------:R-:W-:Y:S01]  /*29e0*/  @P4 FMUL.FTZ R131, R125, R124 ;  /* 0x0000007c7d834220 */ /* 0x000fe20000410000 */
[----:B0-----:R-:W-:Y:S01]  /*29f0*/  @P4 FMUL.FTZ R127, R215, R127 ;  /* 0x0000007fd77f4220 */ /* 0x001fe20000410000 */
[----:B------:R-:W0:Y:S01]  /*2a00*/  @P0 LDC.64 R124, c[0x0][0x308] ;  /* 0x0000c200ff7c0b82 */ /* 0x000e220000000a00 */
[----:B--2---:R-:W-:Y:S01]  /*2a10*/  @P4 FMUL.FTZ R129, R216, R129 ;  /* 0x00000081d8814220 */ /* 0x004fe20000410000 */
[----:B------:R-:W-:Y:S01]  /*2a20*/  @P4 LOP3.LUT P1, RZ, R212, 0xff000000, RZ, 0xc0, !PT ;  /* 0xff000000d4ff4812 */ /* 0x000fe2000782c0ff */
[----:B------:R-:W-:Y:S01]  /*2a30*/  @P4 FMUL.FTZ R126, R127, R126 ;  /* 0x0000007e7f7e4220 */ /* 0x000fe20000410000 */
[----:B------:R-:W-:Y:S01]  /*2a40*/  @P4 F2FP.BF16.F32.PACK_AB R130, RZ, R130 ;  /* 0x00000082ff82423e */ /* 0x000fe200000010ff */
[----:B------:R-:W-:Y:S01]  /*2a50*/  @P4 FMUL.FTZ R127, R129, R128 ;  /* 0x00000080817f4220 */ /* 0x000fe20000410000 */
[----:B------:R-:W-:Y:S01]  /*2a60*/  @P4 FSEL R131, R131, RZ, P6 ;  /* 0x000000ff83834208 */ /* 0x000fe20003000000 */
[----:B------:R-:W-:Y:S01]  /*2a70*/  BSSY B0, `(.L_x_6075) ;  /* 0x0000025000007945 */ /* 0x000fe20003800000 */
[----:B------:R-:W-:Y:S01]  /*2a80*/  @P4 FSEL R126, R126, RZ, P2 ;  /* 0x000000ff7e7e4208 */ /* 0x000fe20001000000 */
[----:B------:R-:W1:Y:S01]  /*2a90*/  @P4 LDC.64 R128, c[0x0][0x298] ;  /* 0x0000a600ff804b82 */ /* 0x000e620000000a00 */
[----:B------:R-:W-:-:S02]  /*2aa0*/  @P4 FSEL R127, R127, RZ, P1 ;  /* 0x000000ff7f7f4208 */ /* 0x000fc40000800000 */
[----:B------:R-:W-:Y:S02]  /*2ab0*/  ISETP.NE.U32.AND P1, PT, RZ, UR10, PT ;  /* 0x0000000aff007c0c */ /* 0x000fe4000bf25070 */
[----:B------:R-:W-:Y:S02]  /*2ac0*/  @P4 F2FP.BF16.F32.PACK_AB R217, RZ, R126 ;  /* 0x0000007effd9423e */ /* 0x000fe400000010ff */
[----:B------:R-:W-:Y:S01]  /*2ad0*/  ISETP.NE.AND.EX P1, PT, RZ, UR11, PT, P1 ;  /* 0x0000000bff007c0c */ /* 0x000fe2000bf25310 */
[----:B------:R-:W2:Y:S01]  /*2ae0*/  @P4 LDC.64 R132, c[0x0][0x298] ;  /* 0x0000a600ff844b82 */ /* 0x000ea20000000a00 */
[----:B------:R-:W-:Y:S02]  /*2af0*/  @P4 F2FP.BF16.F32.PACK_AB R218, RZ, R127 ;  /* 0x0000007fffda423e */ /* 0x000fe400000010ff */
[----:B------:R-:W-:Y:S02]  /*2b00*/  SEL R126, R215, R122, P1 ;  /* 0x0000007ad77e7207 */ /* 0x000fe40000800000 */
[----:B------:R-:W-:Y:S01]  /*2b10*/  SEL R127, R216, R123, P1 ;  /* 0x0000007bd87f7207 */ /* 0x000fe20000800000 */
[----:B0-----:R-:W-:Y:S01]  /*2b20*/  @P0 IMAD.WIDE.U32 R212, R8, 0x10, R124 ;  /* 0x0000001008d40825 */ /* 0x001fe200078e007c */
[----:B------:R-:W-:Y:S01]  /*2b30*/  SEL R124, R139, R120, P1 ;  /* 0x000000788b7c7207 */ /* 0x000fe20000800000 */
[----:B------:R-:W0:Y:S01]  /*2b40*/  @P0 LDC.64 R186, c[0x0][0x308] ;  /* 0x0000c200ffba0b82 */ /* 0x000e220000000a00 */
[----:B------:R-:W-:-:S02]  /*2b50*/  SEL R125, R214, R121, P1 ;  /* 0x00000079d67d7207 */ /* 0x000fc40000800000 */
[----:B------:R-:W-:Y:S02]  /*2b60*/  @P4 LEA.HI.SX32 R138, R134, R211, 0x1e ;  /* 0x000000d3868a4211 */ /* 0x000fe400078ff2ff */
[----:B------:R-:W-:Y:S01]  /*2b70*/  @P4 PRMT R4, R130, 0x7610, R4 ;  /* 0x0000761082044816 */ /* 0x000fe20000000004 */
[----:B------:R3:W-:Y:S01]  /*2b80*/  @P0 STG.E.128 desc[UR4][R212.64], R124 ;  /* 0x0000007cd4000986 */ /* 0x0007e2000c101d04 */
[----:B------:R-:W-:Y:S01]  /*2b90*/  @P4 F2FP.BF16.F32.PACK_AB R211, RZ, R131 ;  /* 0x00000083ffd3423e */ /* 0x000fe200000010ff */
[----:B------:R-:W4:Y:S01]  /*2ba0*/  @P4 LDC.64 R134, c[0x0][0x298] ;  /* 0x0000a600ff864b82 */ /* 0x000f220000000a00 */
[C---:B------:R-:W-:Y:S02]  /*2bb0*/  @!P3 ISETP.NE.U32.AND P6, PT, R7.reuse, RZ, PT ;  /* 0x000000ff0700b20c */ /* 0x040fe40003fc5070 */
[----:B------:R-:W-:Y:S02]  /*2bc0*/  @!P3 ISETP.NE.U32.AND P2, PT, R7, RZ, PT ;  /* 0x000000ff0700b20c */ /* 0x000fe40003f45070 */
[----:B------:R-:W-:-:S02]  /*2bd0*/  @!P3 ISETP.NE.AND.EX P6, PT, R6, RZ, PT, P6 ;  /* 0x000000ff0600b20c */ /* 0x000fc40003fc5360 */
[----:B------:R-:W-:Y:S01]  /*2be0*/  @P4 PRMT R2, R211, 0x7610, R2 ;  /* 0x00007610d3024816 */ /* 0x000fe20000000002 */
[----:B------:R-:W0:Y:S01]  /*2bf0*/  @P4 LDC.64 R130, c[0x0][0x298] ;  /* 0x0000a600ff824b82 */ /* 0x000e220000000a00 */
[----:B------:R-:W-:Y:S02]  /*2c00*/  @P4 PRMT R3, R217, 0x7610, R3 ;  /* 0x00007610d9034816 */ /* 0x000fe40000000003 */
[----:B------:R-:W-:Y:S02]  /*2c10*/  @P4 PRMT R0, R218, 0x7610, R0 ;  /* 0x00007610da004816 */ /* 0x000fe40000000000 */
[----:B------:R-:W-:Y:S01]  /*2c20*/  @!P3 FSEL R139, R96, RZ, P6 ;  /* 0x000000ff608bb208 */ /* 0x000fe20003000000 */
[----:B-12---:R-:W-:Y:S06]  /*2c30*/  @!P4 BRA `(.L_x_6076) ;  /* 0x000000000020c947 */ /* 0x006fec0003800000 */
[----:B---3--:R-:W1:Y:S01]  /*2c40*/  LDC.64 R124, c[0x0][0x2f8] ;  /* 0x0000be00ff7c7b82 */ /* 0x008e620000000a00 */
[----:B------:R-:W-:Y:S02]  /*2c50*/  LOP3.LUT R126, R2, 0xffff, RZ, 0xc0, !PT ;  /* 0x0000ffff027e7812 */ /* 0x000fe400078ec0ff */
[----:B------:R-:W-:-:S03]  /*2c60*/  PRMT R211, R3, 0x5410, R0 ;  /* 0x0000541003d37816 */ /* 0x000fc60000000000 */
[----:B------:R-:W-:-:S05]  /*2c70*/  IMAD.WIDE.U32 R126, R126, 0x10000, RZ ;  /* 0x000100007e7e7825 */ /* 0x000fca00078e00ff */
[----:B------:R-:W-:Y:S02]  /*2c80*/  LOP3.LUT R127, R211, R127, RZ, 0xfc, !PT ;  /* 0x0000007fd37f7212 */ /* 0x000fe400078efcff */
[----:B------:R-:W-:Y:S01]  /*2c90*/  LOP3.LUT R126, R126, 0xffff, R4, 0xf8, !PT ;  /* 0x0000ffff7e7e7812 */ /* 0x000fe200078ef804 */
[----:B-1----:R-:W-:-:S05]  /*2ca0*/  IMAD.WIDE.U32 R124, R138, 0x8, R124 ;  /* 0x000000088a7c7825 */ /* 0x002fca00078e007c */
[----:B------:R1:W-:Y:S02]  /*2cb0*/  STG.E.64 desc[UR4][R124.64], R126 ;  /* 0x0000007e7c007986 */ /* 0x0003e4000c101b04 */
.L_x_6076:
[----:B------:R-:W-:Y:S05]  /*2cc0*/  BSYNC B0 ;  /* 0x0000000000007941 */ /* 0x000fea0003800000 */
.L_x_6075:
[----:B------:R-:W-:Y:S04]  /*2cd0*/  BSSY B0, `(.L_x_6077) ;  /* 0x0000008000007945 */ /* 0x000fe80003800000 */
[----:B------:R-:W-:Y:S05]  /*2ce0*/  @!P3 BRA `(.L_x_6078) ;  /* 0x000000000018b947 */ /* 0x000fea0003800000 */
[----:B------:R-:W-:Y:S01]  /*2cf0*/  ISETP.NE.U32.AND P6, PT, R7, RZ, PT ;  /* 0x000000ff0700720c */ /* 0x000fe20003fc5070 */
[----:B-1-3--:R-:W-:-:S03]  /*2d00*/  FFMA.FTZ R124, R197, R137, R136 ;  /* 0x00000089c57c7223 */ /* 0x00afc60000010088 */
[----:B------:R-:W-:Y:S01]  /*2d10*/  ISETP.NE.AND.EX P6, PT, R6, RZ, PT, P6 ;  /* 0x000000ff0600720c */ /* 0x000fe20003fc5360 */
[----:B------:R-:W-:-:S04]  /*2d20*/  FADD.FTZ R124, R195, -R124 ;  /* 0x8000007cc37c7221 */ /* 0x000fc80000010000 */
[----:B------:R-:W-:-:S08]  /*2d30*/  FMUL.FTZ R139, R9, R124 ;  /* 0x0000007c098b7220 */ /* 0x000fd00000410000 */
[----:B------:R-:W-:-:S07]  /*2d40*/  @P6 FADD.FTZ R139, R96, R139 ;  /* 0x0000008b608b6221 */ /* 0x000fce0000010000 */
.L_x_6078:
[----:B------:R-:W-:Y:S05]  /*2d50*/  BSYNC B0 ;  /* 0x0000000000007941 */ /* 0x000fea0003800000 */
.L_x_6077:
[----:B------:R-:W-:Y:S01]  /*2d60*/  @P4 FMUL.FTZ R129, R139, R129 ;  /* 0x000000818b814220 */ /* 0x000fe20000410000 */
[----:B------:R-:W-:Y:S01]  /*2d70*/  @!P3 ISETP.NE.AND.EX P2, PT, R6, RZ, PT, P2 ;  /* 0x000000ff0600b20c */ /* 0x000fe20003f45320 */
[----:B------:R-:W-:Y:S01]  /*2d80*/  BSSY B0, `(.L_x_6079) ;  /* 0x000000b000007945 */ /* 0x000fe20003800000 */
[----:B------:R-:W-:Y:S01]  /*2d90*/  @P4 LOP3.LUT P6, RZ, R210, 0xff, RZ, 0xc0, !PT ;  /* 0x000000ffd2ff4812 */ /* 0x000fe200078cc0ff */
[----:B------:R-:W-:Y:S01]  /*2da0*/  @P4 FMUL.FTZ R128, R129, R128 ;  /* 0x0000008081804220 */ /* 0x000fe20000410000 */
[----:B-1-3--:R-:W-:Y:S01]  /*2db0*/  @!P3 FSEL R126, R97, RZ, P2 ;  /* 0x000000ff617eb208 */ /* 0x00afe20001000000 */
[----:B------:R-:W-:Y:S10]  /*2dc0*/  @!P3 BRA `(.L_x_6080) ;  /* 0x000000000018b947 */ /* 0x000ff40003800000 */
[----:B------:R-:W-:Y:S01]  /*2dd0*/  ISETP.NE.U32.AND P2, PT, R7, RZ, PT ;  /* 0x000000ff0700720c */ /* 0x000fe20003f45070 */
[----:B------:R-:W-:-:S03]  /*2de0*/  FFMA.FTZ R125, R194, R137, R136 ;  /* 0x00000089c27d7223 */ /* 0x000fc60000010088 */
[----:B------:R-:W-:Y:S01]  /*2df0*/  ISETP.NE.AND.EX P2, PT, R6, RZ, PT, P2 ;  /* 0x000000ff0600720c */ /* 0x000fe20003f45320 */
[----:B------:R-:W-:-:S04]  /*2e00*/  FADD.FTZ R124, R192, -R125 ;  /* 0x8000007dc07c7221 */ /* 0x000fc80000010000 */
[----:B------:R-:W-:-:S08]  /*2e10*/  FMUL.FTZ R126, R9, R124 ;  /* 0x0000007c097e7220 */ /* 0x000fd00000410000 */
[----:B------:R-:W-:-:S07]  /*2e20*/  @P2 FADD.FTZ R126, R97, R126 ;  /* 0x0000007e617e2221 */ /* 0x000fce0000010000 */
.L_x_6080:
[----:B------:R-:W-:Y:S05]  /*2e30*/  BSYNC B0 ;  /* 0x0000000000007941 */ /* 0x000fea0003800000 */
.L_x_6079:
[----:B------:R-:W-:Y:S01]  /*2e40*/  @!P3 ISETP.NE.U32.AND P2, PT, R7, RZ, PT ;  /* 0x000000ff0700b20c */ /* 0x000fe20003f45070 */
[----:B0-----:R-:W-:Y:S01]  /*2e50*/  @P4 FMUL.FTZ R131, R126, R131 ;  /* 0x000000837e834220 */ /* 0x001fe20000410000 */
[----:B------:R-:W-:Y:S01]  /*2e60*/  BSSY B0, `(.L_x_6081) ;  /* 0x000000d000007945 */ /* 0x000fe20003800000 */
[----:B------:R-:W-:Y:S02]  /*2e70*/  @P4 FSEL R128, R128, RZ, P6 ;  /* 0x000000ff80804208 */ /* 0x000fe40003000000 */
[----:B------:R-:W-:Y:S01]  /*2e80*/  @!P3 ISETP.NE.AND.EX P2, PT, R6, RZ, PT, P2 ;  /* 0x000000ff0600b20c */ /* 0x000fe20003f45320 */
[----:B------:R-:W-:Y:S01]  /*2e90*/  @P4 FMUL.FTZ R130, R131, R130 ;  /* 0x0000008283824220 */ /* 0x000fe20000410000 */
[----:B------:R-:W-:Y:S02]  /*2ea0*/  @P4 LOP3.LUT P6, RZ, R210, 0xff00, RZ, 0xc0, !PT ;  /* 0x0000ff00d2ff4812 */ /* 0x000fe400078cc0ff */
        /* <DEDUP_REMOVED lines=8> */
.L_x_6082:
[----:B------:R-:W-:Y:S05]  /*2f30*/  BSYNC B0 ;  /* 0x0000000000007941 */ /* 0x000fea0003800000 */
.L_x_6081:
[----:B------:R-:W-:Y:S01]  /*2f40*/  @!P3 ISETP.NE.U32.AND P2, PT, R7, RZ, PT ;  /* 0x000000ff0700b20c */ /* 0x000fe20003f45070 */
[----:B------:R-:W-:Y:S01]  /*2f50*/  BSSY B0, `(.L_x_6083) ;  /* 0x000000e000007945 */ /* 0x000fe20003800000 */
[----:B------:R-:W-:Y:S01]  /*2f60*/  @P4 FSEL R124, R130, RZ, P6 ;  /* 0x000000ff827c4208 */ /* 0x000fe20003000000 */
[----:B------:R-:W-:Y:S01]  /*2f70*/  @P4 FMUL.FTZ R133, R127, R133 ;  /* 0x000000857f854220 */ /* 0x000fe20000410000 */
[----:B------:R-:W-:Y:S02]  /*2f80*/  @!P3 ISETP.NE.AND.EX P2, PT, R6, RZ, PT, P2 ;  /* 0x000000ff0600b20c */ /* 0x000fe40003f45320 */
[----:B------:R-:W-:Y:S02]  /*2f90*/  @P4 LOP3.LUT P6, RZ, R210, 0xff0000, RZ, 0xc0, !PT ;  /* 0x00ff0000d2ff4812 */ /* 0x000fe400078cc0ff */
[----:B------:R-:W-:Y:S02]  /*2fa0*/  @P4 F2FP.BF16.F32.PACK_AB R129, RZ, R128 ;  /* 0x00000080ff81423e */ /* 0x000fe400000010ff */
        /* <DEDUP_REMOVED lines=8> */
.L_x_6084:
[----:B------:R-:W-:Y:S05]  /*3030*/  BSYNC B0 ;  /* 0x0000000000007941 */ /* 0x000fea0003800000 */
.L_x_6083:
[----:B------:R-:W-:Y:S01]  /*3040*/  @P4 FMUL.FTZ R125, R133, R132 ;  /* 0x00000084857d4220 */ /* 0x000fe20000410000 */
[----:B------:R-:W-:-:S04]  /*3050*/  @P0 IMAD.WIDE.U32 R186, R209, 0x10, R186 ;  /* 0x00000010d1ba0825 */ /* 0x000fc800078e00ba */
[----:B----4-:R-:W-:Y:S01]  /*3060*/  @P4 FMUL.FTZ R135, R212, R135 ;  /* 0x00000087d4874220 */ /* 0x010fe20000410000 */
[----:B------:R-:W-:Y:S01]  /*3070*/  @P4 F2FP.BF16.F32.PACK_AB R209, RZ, R124 ;  /* 0x0000007cffd1423e */ /* 0x000fe200000010ff */
[----:B------:R-:W0:Y:S01]  /*3080*/  @P4 LDC.64 R130, c[0x0][0x298] ;  /* 0x0000a600ff824b82 */ /* 0x000e220000000a00 */
[----:B------:R-:W-:Y:S01]  /*3090*/  @P4 FSEL R125, R125, RZ, P6 ;  /* 0x000000ff7d7d4208 */ /* 0x000fe20003000000 */
[----:B------:R-:W-:Y:S01]  /*30a0*/  @P4 FMUL.FTZ R213, R135, R134 ;  /* 0x0000008687d54220 */ /* 0x000fe20000410000 */
[----:B------:R-:W-:Y:S01]  /*30b0*/  SEL R124, R139, R120, P1 ;  /* 0x000000788b7c7207 */ /* 0x000fe20000800000 */
[----:B------:R-:W-:Y:S01]  /*30c0*/  BSSY B0, `(.L_x_6085) ;  /* 0x000001f000007945 */ /* 0x000fe20003800000 */
[----:B------:R-:W-:Y:S02]  /*30d0*/  @P4 F2FP.BF16.F32.PACK_AB R214, RZ, R125 ;  /* 0x0000007dffd6423e */ /* 0x000fe400000010ff */
[----:B------:R-:W-:Y:S01]  /*30e0*/  SEL R125, R126, R121, P1 ;  /* 0x000000797e7d7207 */ /* 0x000fe20000800000 */
[----:B------:R-:W1:Y:S01]  /*30f0*/  @P4 LDC.64 R132, c[0x0][0x298] ;  /* 0x0000a600ff844b82 */ /* 0x000e620000000a00 */
[----:B------:R-:W-:-:S02]  /*3100*/  SEL R126, R127, R122, P1 ;  /* 0x0000007a7f7e7207 */ /* 0x000fc40000800000 */
[----:B------:R-:W-:Y:S02]  /*3110*/  SEL R127, R212, R123, P1 ;  /* 0x0000007bd47f7207 */ /* 0x000fe40000800000 */
[----:B------:R-:W-:Y:S02]  /*3120*/  @P4 LOP3.LUT P2, RZ, R210, 0xff000000, RZ, 0xc0, !PT ;  /* 0xff000000d2ff4812 */ /* 0x000fe4000784c0ff */
[----:B------:R-:W-:Y:S01]  /*3130*/  @P4 PRMT R4, R129, 0x7610, R4 ;  /* 0x0000761081044816 */ /* 0x000fe20000000004 */
[----:B------:R-:W2:Y:S01]  /*3140*/  @P4 LDC.64 R134, c[0x0][0x298] ;  /* 0x0000a600ff864b82 */ /* 0x000ea20000000a00 */
[----:B------:R3:W-:Y:S01]  /*3150*/  @P0 STG.E.128 desc[UR4][R186.64], R124 ;  /* 0x0000007cba000986 */ /* 0x0007e2000c101d04 */
[----:B------:R-:W-:Y:S02]  /*3160*/  @P4 FSEL R213, R213, RZ, P2 ;  /* 0x000000ffd5d54208 */ /* 0x000fe40001000000 */
[----:B------:R-:W-:Y:S02]  /*3170*/  @!P3 ISETP.NE.U32.AND P6, PT, R7, RZ, PT ;  /* 0x000000ff0700b20c */ /* 0x000fe40003fc5070 */
[----:B------:R-:W-:-:S02]  /*3180*/  @P4 F2FP.BF16.F32.PACK_AB R213, RZ, R213 ;  /* 0x000000d5ffd5423e */ /* 0x000fc400000010ff */
[----:B------:R-:W4:Y:S01]  /*3190*/  @P4 LDC.64 R128, c[0x0][0x298] ;  /* 0x0000a600ff804b82 */ /* 0x000f220000000a00 */
[----:B------:R-:W-:Y:S02]  /*31a0*/  @!P3 ISETP.NE.AND.EX P6, PT, R6, RZ, PT, P6 ;  /* 0x000000ff0600b20c */ /* 0x000fe40003fc5360 */
[----:B------:R-:W-:Y:S02]  /*31b0*/  @!P3 ISETP.NE.U32.AND P2, PT, R7, RZ, PT ;  /* 0x000000ff0700b20c */ /* 0x000fe40003f45070 */
[----:B------:R-:W-:Y:S02]  /*31c0*/  @P4 PRMT R2, R209, 0x7610, R2 ;  /* 0x00007610d1024816 */ /* 0x000fe40000000002 */
[----:B------:R-:W-:Y:S01]  /*31d0*/  @P4 PRMT R3, R214, 0x7610, R3 ;  /* 0x00007610d6034816 */ /* 0x000fe20000000003 */
[----:B------:R-:W0:Y:S01]  /*31e0*/  @P0 LDC.64 R210, c[0x0][0x308] ;  /* 0x0000c200ffd20b82 */ /* 0x000e220000000a00 */
[----:B------:R-:W-:Y:S02]  /*31f0*/  @P4 PRMT R0, R213, 0x7610, R0 ;  /* 0x00007610d5004816 */ /* 0x000fe40000000000 */
[----:B------:R-:W-:Y:S01]  /*3200*/  @!P3 FSEL R139, R100, RZ, P6 ;  /* 0x000000ff648bb208 */ /* 0x000fe20003000000 */
[----:B---3--:R-:W-:Y:S06]  /*3210*/  @!P4 BRA `(.L_x_6086) ;  /* 0x000000000024c947 */ /* 0x008fec0003800000 */
[----:B------:R-:W3:Y:S01]  /*3220*/  LDC.64 R126, c[0x0][0x2f8] ;  /* 0x0000be00ff7e7b82 */ /* 0x000ee20000000a00 */
[----:B------:R-:W-:Y:S01]  /*3230*/  LOP3.LUT R124, R2, 0xffff, RZ, 0xc0, !PT ;  /* 0x0000ffff027c7812 */ /* 0x000fe200078ec0ff */
[----:B------:R-:W-:Y:S01]  /*3240*/  VIADD R187, R138, 0x100 ;  /* 0x000001008abb7836 */ /* 0x000fe20000000000 */
[----:B------:R-:W-:-:S03]  /*3250*/  PRMT R209, R3, 0x5410, R0 ;  /* 0x0000541003d17816 */ /* 0x000fc60000000000 */
[----:B------:R-:W-:-:S05]  /*3260*/  IMAD.WIDE.U32 R124, R124, 0x10000, RZ ;  /* 0x000100007c7c7825 */ /* 0x000fca00078e00ff */
[----:B------:R-:W-:Y:S02]  /*3270*/  LOP3.LUT R125, R209, R125, RZ, 0xfc, !PT ;  /* 0x0000007dd17d7212 */ /* 0x000fe400078efcff */
[----:B------:R-:W-:Y:S01]  /*3280*/  LOP3.LUT R124, R124, 0xffff, R4, 0xf8, !PT ;  /* 0x0000ffff7c7c7812 */ /* 0x000fe200078ef804 */
[----:B---3--:R-:W-:-:S05]  /*3290*/  IMAD.WIDE.U32 R126, R187, 0x8, R126 ;  /* 0x00000008bb7e7825 */ /* 0x008fca00078e007e */
[----:B------:R3:W-:Y:S02]  /*32a0*/  STG.E.64 desc[UR4][R126.64], R124 ;  /* 0x0000007c7e007986 */ /* 0x0007e4000c101b04 */
.L_x_6086:
[----:B------:R-:W-:Y:S05]  /*32b0*/  BSYNC B0 ;  /* 0x0000000000007941 */ /* 0x000fea0003800000 */
.L_x_6085:
[----:B------:R-:W-:Y:S04]  /*32c0*/  BSSY B0, `(.L_x_6087) ;  /* 0x0000008000007945 */ /* 0x000fe80003800000 */
[----:B------:R-:W-:Y:S05]  /*32d0*/  @!P3 BRA `(.L_x_6088) ;  /* 0x000000000018b947 */ /* 0x000fea0003800000 */
[----:B------:R-:W-:Y:S01]  /*32e0*/  ISETP.NE.U32.AND P6, PT, R7, RZ, PT ;  /* 0x000000ff0700720c */ /* 0x000fe20003fc5070 */
[----:B---3--:R-:W-:-:S03]  /*32f0*/  FFMA.FTZ R124, R189, R137, R136 ;  /* 0x00000089bd7c7223 */ /* 0x008fc60000010088 */
[----:B------:R-:W-:Y:S01]  /*3300*/  ISETP.NE.AND.EX P6, PT, R6, RZ, PT, P6 ;  /* 0x000000ff0600720c */ /* 0x000fe20003fc5360 */
[----:B------:R-:W-:-:S04]  /*3310*/  FADD.FTZ R124, R185, -R124 ;  /* 0x8000007cb97c7221 */ /* 0x000fc80000010000 */
[----:B------:R-:W-:-:S08]  /*3320*/  FMUL.FTZ R139, R9, R124 ;  /* 0x0000007c098b7220 */ /* 0x000fd00000410000 */
[----:B------:R-:W-:-:S07]  /*3330*/  @P6 FADD.FTZ R139, R100, R139 ;  /* 0x0000008b648b6221 */ /* 0x000fce0000010000 */
.L_x_6088:
[----:B------:R-:W-:Y:S05]  /*3340*/  BSYNC B0 ;  /* 0x0000000000007941 */ /* 0x000fea0003800000 */
.L_x_6087:
[----:B----4-:R-:W-:Y:S01]  /*3350*/  @P4 FMUL.FTZ R129, R139, R129 ;  /* 0x000000818b814220 */ /* 0x010fe20000410000 */
[----:B------:R-:W-:Y:S01]  /*3360*/  @!P3 ISETP.NE.AND.EX P2, PT, R6, RZ, PT, P2 ;  /* 0x000000ff0600b20c */ /* 0x000fe20003f45320 */
[----:B------:R-:W-:Y:S01]  /*3370*/  BSSY B0, `(.L_x_6089) ;  /* 0x000000b000007945 */ /* 0x000fe20003800000 */
[----:B------:R-:W-:Y:S01]  /*3380*/  @P4 LOP3.LUT P6, RZ, R208, 0xff, RZ, 0xc0, !PT ;  /* 0x000000ffd0ff4812 */ /* 0x000fe200078cc0ff */
[----:B------:R-:W-:Y:S01]  /*3390*/  @P4 FMUL.FTZ R128, R129, R128 ;  /* 0x0000008081804220 */ /* 0x000fe20000410000 */
[----:B---3--:R-:W-:Y:S01]  /*33a0*/  @!P3 FSEL R126, R101, RZ, P2 ;  /* 0x000000ff657eb208 */ /* 0x008fe20001000000 */
[----:B------:R-:W-:Y:S10]  /*33b0*/  @!P3 BRA `(.L_x_6090) ;  /* 0x000000000018b947 */ /* 0x000ff40003800000 */
[----:B------:R-:W-:Y:S01]  /*33c0*/  ISETP.NE.U32.AND P2, PT, R7, RZ, PT ;  /* 0x000000ff0700720c */ /* 0x000fe20003f45070 */
[----:B------:R-:W-:-:S03]  /*33d0*/  FFMA.FTZ R125, R184, R137, R136 ;  /* 0x00000089b87d7223 */ /* 0x000fc60000010088 */
[----:B------:R-:W-:Y:S01]  /*33e0*/  ISETP.NE.AND.EX P2, PT, R6, RZ, PT, P2 ;  /* 0x000000ff0600720c */ /* 0x000fe20003f45320 */
[----:B------:R-:W-:-:S04]  /*33f0*/  FADD.FTZ R124, R182, -R125 ;  /* 0x8000007db67c7221 */ /* 0x000fc80000010000 */
[----:B------:R-:W-:-:S08]  /*3400*/  FMUL.FTZ R126, R9, R124 ;  /* 0x0000007c097e7220 */ /* 0x000fd00000410000 */
[----:B------:R-:W-:-:S07]  /*3410*/  @P2 FADD.FTZ R126, R101, R126 ;  /* 0x0000007e657e2221 */ /* 0x000fce0000010000 */
.L_x_6090:
[----:B------:R-:W-:Y:S05]  /*3420*/  BSYNC B0 ;  /* 0x0000000000007941 */ /* 0x000fea0003800000 */
.L_x_6089:
        /* <DEDUP_REMOVED lines=15> */
.L_x_6092:
[----:B------:R-:W-:Y:S05]  /*3520*/  BSYNC B0 ;  /* 0x0000000000007941 */ /* 0x000fea0003800000 */
.L_x_6091:
[----:B------:R-:W-:Y:S01]  /*3530*/  @!P3 ISETP.NE.U32.AND P2, PT, R7, RZ, PT ;  /* 0x000000ff0700b20c */ /* 0x000fe20003f45070 */
[----:B------:R-:W-:Y:S01]  /*3540*/  BSSY B0, `(.L_x_6093) ;  /* 0x000000e000007945 */ /* 0x000fe20003800000 */
[----:B------:R-:W-:Y:S01]  /*3550*/  @P4 FSEL R124, R130, RZ, P6 ;  /* 0x000000ff827c4208 */ /* 0x000fe20003000000 */
[----:B-1----:R-:W-:Y:S01]  /*3560*/  @P4 FMUL.FTZ R133, R127, R133 ;  /* 0x000000857f854220 */ /* 0x002fe20000410000 */
        /* <DEDUP_REMOVED lines=11> */
.L_x_6094:
[----:B------:R-:W-:Y:S05]  /*3620*/  BSYNC B0 ;  /* 0x0000000000007941 */ /* 0x000fea0003800000 */
.L_x_6093:
[----:B------:R-:W-:Y:S01]  /*3630*/  @P4 FMUL.FTZ R125, R133, R132 ;  /* 0x00000084857d4220 */ /* 0x000fe20000410000 */
[----:B------:R-:W-:-:S04]  /*3640*/  @P0 IMAD.WIDE.U32 R210, R207, 0x10, R210 ;  /* 0x00000010cfd20825 */ /* 0x000fc800078e00d2 */
[----:B--2---:R-:W-:Y:S01]  /*3650*/  @P4 FMUL.FTZ R135, R212, R135 ;  /* 0x00000087d4874220 */ /* 0x004fe20000410000 */
[----:B------:R-:W-:Y:S01]  /*3660*/  @P4 F2FP.BF16.F32.PACK_AB R207, RZ, R124 ;  /* 0x0000007cffcf423e */ /* 0x000fe200000010ff */
[----:B------:R-:W0:Y:S01]  /*3670*/  @P4 LDC.64 R130, c[0x0][0x298] ;  /* 0x0000a600ff824b82 */ /* 0x000e220000000a00 */
[----:B------:R-:W-:Y:S01]  /*3680*/  @P4 FSEL R125, R125, RZ, P6 ;  /* 0x000000ff7d7d4208 */ /* 0x000fe20003000000 */
[----:B------:R-:W-:Y:S01]  /*3690*/  BSSY B0, `(.L_x_6095) ;  /* 0x0000021000007945 */ /* 0x000fe20003800000 */
[----:B------:R-:W-:Y:S02]  /*36a0*/  SEL R124, R139, R120, P1 ;  /* 0x000000788b7c7207 */ /* 0x000fe40000800000 */
[----:B------:R-:W-:Y:S02]  /*36b0*/  @P4 F2FP.BF16.F32.PACK_AB R209, RZ, R125 ;  /* 0x0000007dffd1423e */ /* 0x000fe400000010ff */
[----:B------:R-:W-:Y:S01]  /*36c0*/  SEL R125, R126, R121, P1 ;  /* 0x000000797e7d7207 */ /* 0x000fe20000800000 */
[----:B------:R-:W1:Y:S01]  /*36d0*/  @P4 LDC.64 R132, c[0x0][0x298] ;  /* 0x0000a600ff844b82 */ /* 0x000e620000000a00 */
[----:B------:R-:W-:-:S02]  /*36e0*/  SEL R126, R127, R122, P1 ;  /* 0x0000007a7f7e7207 */ /* 0x000fc40000800000 */
[----:B------:R-:W-:Y:S02]  /*36f0*/  SEL R127, R212, R123, P1 ;  /* 0x0000007bd47f7207 */ /* 0x000fe40000800000 */
[----:B------:R-:W-:Y:S01]  /*3700*/  @P4 LOP3.LUT P2, RZ, R208, 0xff000000, RZ, 0xc0, !PT ;  /* 0xff000000d0ff4812 */ /* 0x000fe2000784c0ff */
[----:B------:R-:W-:Y:S01]  /*3710*/  @P4 FMUL.FTZ R208, R135, R134 ;  /* 0x0000008687d04220 */ /* 0x000fe20000410000 */
[----:B------:R-:W-:Y:S01]  /*3720*/  @P4 PRMT R4, R129, 0x7610, R4 ;  /* 0x0000761081044816 */ /* 0x000fe20000000004 */
[----:B------:R-:W2:Y:S01]  /*3730*/  @P4 LDC.64 R134, c[0x0][0x298] ;  /* 0x0000a600ff864b82 */ /* 0x000ea20000000a00 */
[----:B------:R3:W-:Y:S01]  /*3740*/  @P0 STG.E.128 desc[UR4][R210.64], R124 ;  /* 0x0000007cd2000986 */ /* 0x0007e2000c101d04 */
[----:B------:R-:W-:Y:S02]  /*3750*/  @!P3 ISETP.NE.U32.AND P6, PT, R7, RZ, PT ;  /* 0x000000ff0700b20c */ /* 0x000fe40003fc5070 */
[----:B------:R-:W-:Y:S02]  /*3760*/  @P4 FSEL R208, R208, RZ, P2 ;  /* 0x000000ffd0d04208 */ /* 0x000fe40001000000 */
[----:B------:R-:W-:-:S02]  /*3770*/  @!P3 ISETP.NE.AND.EX P6, PT, R6, RZ, PT, P6 ;  /* 0x000000ff0600b20c */ /* 0x000fc40003fc5360 */
[----:B------:R-:W4:Y:S01]  /*3780*/  @P4 LDC.64 R128, c[0x0][0x298] ;  /* 0x0000a600ff804b82 */ /* 0x000f220000000a00 */
[----:B------:R-:W-:Y:S02]  /*3790*/  @P4 F2FP.BF16.F32.PACK_AB R208, RZ, R208 ;  /* 0x000000d0ffd0423e */ /* 0x000fe400000010ff */
        /* <DEDUP_REMOVED lines=8> */
[----:B------:R-:W-:Y:S02]  /*3820*/  LOP3.LUT R124, R2, 0xffff, RZ, 0xc0, !PT ;  /* 0x0000ffff027c7812 */ /* 0x000fe400078ec0ff */
[----:B------:R-:W-:Y:S02]  /*3830*/  IADD3 R207, R138, 0x200, RZ ;  /* 0x000002008acf7810 */ /* 0x000fe40007ffe0ff */
[----:B------:R-:W-:Y:S01]  /*3840*/  PRMT R209, R3, 0x5410, R0 ;  /* 0x0000541003d17816 */ /* 0x000fe20000000000 */
[----:B------:R-:W-:-:S05]  /*3850*/  IMAD.WIDE.U32 R124, R124, 0x10000, RZ ;  /* 0x000100007c7c7825 */ /* 0x000fca00078e00ff */
[----:B------:R-:W-:Y:S02]  /*3860*/  LOP3.LUT R125, R209, R125, RZ, 0xfc, !PT ;  /* 0x0000007dd17d7212 */ /* 0x000fe400078efcff */
[----:B------:R-:W-:Y:S01]  /*3870*/  LOP3.LUT R124, R124, 0xffff, R4, 0xf8, !PT ;  /* 0x0000ffff7c7c7812 */ /* 0x000fe200078ef804 */
[----:B---3--:R-:W-:-:S05]  /*3880*/  IMAD.WIDE.U32 R126, R207, 0x8, R126 ;  /* 0x00000008cf7e7825 */ /* 0x008fca00078e007e */
[----:B------:R3:W-:Y:S02]  /*3890*/  STG.E.64 desc[UR4][R126.64], R124 ;  /* 0x0000007c7e007986 */ /* 0x0007e4000c101b04 */
.L_x_6096:
[----:B------:R-:W-:Y:S05]  /*38a0*/  BSYNC B0 ;  /* 0x0000000000007941 */ /* 0x000fea0003800000 */
.L_x_6095:
        /* <DEDUP_REMOVED lines=8> */
.L_x_6098:
[----:B------:R-:W-:Y:S05]  /*3930*/  BSYNC B0 ;  /* 0x0000000000007941 */ /* 0x000fea0003800000 */
.L_x_6097:
        /* <DEDUP_REMOVED lines=13> */
.L_x_6100:
[----:B------:R-:W-:Y:S05]  /*3a10*/  BSYNC B0 ;  /* 0x0000000000007941 */ /* 0x000fea0003800000 */
.L_x_6099:
        /* <DEDUP_REMOVED lines=15> */
.L_x_6102:
[----:B------:R-:W-:Y:S05]  /*3b10*/  BSYNC B0 ;  /* 0x0000000000007941 */ /* 0x000fea0003800000 */
.L_x_6101:
        /* <DEDUP_REMOVED lines=15> */
.L_x_6104:
[----:B------:R-:W-:Y:S05]  /*3c10*/  BSYNC B0 ;  /* 0x0000000000007941 */ /* 0x000fea0003800000 */
.L_x_6103:
[----:B------:R-:W-:Y:S01]  /*3c20*/  @P4 FMUL.FTZ R125, R133, R132 ;  /* 0x00000084857d4220 */ /* 0x000fe20000410000 */
[----:B------:R-:W-:-:S04]  /*3c30*/  @P0 IMAD.WIDE.U32 R186, R204, 0x10, R186 ;  /* 0x00000010ccba0825 */ /* 0x000fc800078e00ba */
[----:B--2---:R-:W-:Y:S01]  /*3c40*/  @P4 FMUL.FTZ R135, R208, R135 ;  /* 0x00000087d0874220 */ /* 0x004fe20000410000 */
        /* <DEDUP_REMOVED lines=36> */
.L_x_6106:
[----:B------:R-:W-:Y:S05]  /*3e90*/  BSYNC B0 ;  /* 0x0000000000007941 */ /* 0x000fea0003800000 */
.L_x_6105:
        /* <DEDUP_REMOVED lines=8> */
.L_x_6108:
[----:B------:R-:W-:Y:S05]  /*3f20*/  BSYNC B0 ;  /* 0x0000000000007941 */ /* 0x000fea0003800000 */
.L_x_6107:
        /* <DEDUP_REMOVED lines=13> */
.L_x_6110:
[----:B------:R-:W-:Y:S05]  /*4000*/  BSYNC B0 ;  /* 0x0000000000007941 */ /* 0x000fea0003800000 */
.L_x_6109:
        /* <DEDUP_REMOVED lines=15> */
.L_x_6112:
[----:B------:R-:W-:Y:S05]  /*4100*/  BSYNC B0 ;  /* 0x0000000000007941 */ /* 0x000fea0003800000 */
.L_x_6111:
        /* <DEDUP_REMOVED lines=15> */
.L_x_6114:
[----:B------:R-:W-:Y:S05]  /*4200*/  BSYNC B0 ;  /* 0x0000000000007941 */ /* 0x000fea0003800000 */
.L_x_6113:
[----:B------:R-:W-:Y:S01]  /*4210*/  @P4 PRMT R4, R125, 0x7610, R4 ;  /* 0x000076107d044816 */ /* 0x000fe20000000004 */
[----:B------:R-:W-:Y:S01]  /*4220*/  @P4 FMUL.FTZ R125, R133, R132 ;  /* 0x00000084857d4220 */ /* 0x000fe20000410000 */
[----:B------:R-:W-:Y:S02]  /*4230*/  @P0 VIADD R187, R8, 0x400 ;  /* 0x0000040008bb0836 */ /* 0x000fe40000000000 */
[----:B--2---:R-:W-:Y:S01]  /*4240*/  @P4 FMUL.FTZ R135, R186, R135 ;  /* 0x00000087ba874220 */ /* 0x004fe20000410000 */
[----:B------:R-:W-:Y:S01]  /*4250*/  @P4 LOP3.LUT P2, RZ, R158, 0xff000000, RZ, 0xc0, !PT ;  /* 0xff0000009eff4812 */ /* 0x000fe2000784c0ff */
[----:B------:R-:W0:Y:S01]  /*4260*/  @P4 LDC.64 R128, c[0x0][0x298] ;  /* 0x0000a600ff804b82 */ /* 0x000e220000000a00 */
[----:B------:R-:W-:Y:S01]  /*4270*/  @P4 FSEL R125, R125, RZ, P6 ;  /* 0x000000ff7d7d4208 */ /* 0x000fe20003000000 */
[----:B------:R-:W-:Y:S01]  /*4280*/  @P0 IMAD.WIDE.U32 R206, R187, 0x10, R206 ;  /* 0x00000010bbce0825 */ /* 0x000fe200078e00ce */
[----:B------:R-:W-:-:S03]  /*4290*/  @P4 F2FP.BF16.F32.PACK_AB R187, RZ, R124 ;  /* 0x0000007cffbb423e */ /* 0x000fc600000010ff */
[----:B------:R-:W-:Y:S01]  /*42a0*/  @P4 FMUL.FTZ R158, R135, R134 ;  /* 0x00000086879e4220 */ /* 0x000fe20000410000 */
[----:B------:R-:W-:Y:S01]  /*42b0*/  @P4 F2FP.BF16.F32.PACK_AB R204, RZ, R125 ;  /* 0x0000007dffcc423e */ /* 0x000fe200000010ff */
[----:B------:R-:W-:Y:S01]  /*42c0*/  BSSY B0, `(.L_x_6115) ;  /* 0x000001c000007945 */ /* 0x000fe20003800000 */
[----:B------:R-:W-:Y:S01]  /*42d0*/  SEL R125, R126, R121, P1 ;  /* 0x000000797e7d7207 */ /* 0x000fe20000800000 */
[----:B------:R-:W1:Y:S01]  /*42e0*/  @P4 LDC.64 R130, c[0x0][0x298] ;  /* 0x0000a600ff824b82 */ /* 0x000e620000000a00 */
[----:B------:R-:W-:Y:S02]  /*42f0*/  SEL R126, R127, R122, P1 ;  /* 0x0000007a7f7e7207 */ /* 0x000fe40000800000 */
[----:B------:R-:W-:Y:S02]  /*4300*/  SEL R124, R139, R120, P1 ;  /* 0x000000788b7c7207 */ /* 0x000fe40000800000 */
[----:B------:R-:W-:Y:S02]  /*4310*/  SEL R127, R186, R123, P1 ;  /* 0x0000007bba7f7207 */ /* 0x000fe40000800000 */
[----:B------:R-:W-:Y:S01]  /*4320*/  @P4 FSEL R158, R158, RZ, P2 ;  /* 0x000000ff9e9e4208 */ /* 0x000fe20001000000 */
[----:B------:R-:W2:Y:S01]  /*4330*/  @P4 LDC.64 R132, c[0x0][0x298] ;  /* 0x0000a600ff844b82 */ /* 0x000ea20000000a00 */
[----:B------:R-:W-:Y:S01]  /*4340*/  @!P3 ISETP.NE.U32.AND P6, PT, R7, RZ, PT ;  /* 0x000000ff0700b20c */ /* 0x000fe20003fc5070 */
[----:B------:R3:W-:Y:S01]  /*4350*/  @P0 STG.E.128 desc[UR4][R206.64], R124 ;  /* 0x0000007cce000986 */ /* 0x0007e2000c101d04 */
[----:B------:R-:W-:-:S02]  /*4360*/  @P4 F2FP.BF16.F32.PACK_AB R158, RZ, R158 ;  /* 0x0000009eff9e423e */ /* 0x000fc400000010ff */
[----:B------:R-:W-:Y:S02]  /*4370*/  @!P3 ISETP.NE.AND.EX P6, PT, R6, RZ, PT, P6 ;  /* 0x000000ff0600b20c */ /* 0x000fe40003fc5360 */
[----:B------:R-:W-:Y:S01]  /*4380*/  @!P3 ISETP.NE.U32.AND P2, PT, R7, RZ, PT ;  /* 0x000000ff0700b20c */ /* 0x000fe20003f45070 */
[----:B------:R-:W4:Y:S01]  /*4390*/  @P4 LDC.64 R134, c[0x0][0x298] ;  /* 0x0000a600ff864b82 */ /* 0x000f220000000a00 */
[----:B------:R-:W-:Y:S02]  /*43a0*/  @P4 PRMT R2, R187, 0x7610, R2 ;  /* 0x00007610bb024816 */ /* 0x000fe40000000002 */
[----:B------:R-:W-:Y:S02]  /*43b0*/  @P4 PRMT R3, R204, 0x7610, R3 ;  /* 0x00007610cc034816 */ /* 0x000fe40000000003 */
[----:B------:R-:W-:Y:S02]  /*43c0*/  @P4 PRMT R0, R158, 0x7610, R0 ;  /* 0x000076109e004816 */ /* 0x000fe40000000000 */
[----:B------:R-:W-:Y:S01]  /*43d0*/  @!P3 FSEL R139, R112, RZ, P6 ;  /* 0x000000ff708bb208 */ /* 0x000fe20003000000 */
[----:B------:R-:W-:Y:S06]  /*43e0*/  @!P4 BRA `(.L_x_6116) ;  /* 0x000000000024c947 */ /* 0x000fec0003800000 */
[----:B---3--:R-:W3:Y:S01]  /*43f0*/  LDC.64 R126, c[0x0][0x2f8] ;  /* 0x0000be00ff7e7b82 */ /* 0x008ee20000000a00 */
        /* <DEDUP_REMOVED lines=8> */
.L_x_6116:
[----:B------:R-:W-:Y:S05]  /*4480*/  BSYNC B0 ;  /* 0x0000000000007941 */ /* 0x000fea0003800000 */
.L_x_6115:
        /* <DEDUP_REMOVED lines=8> */
.L_x_6118:
[----:B------:R-:W-:Y:S05]  /*4510*/  BSYNC B0 ;  /* 0x0000000000007941 */ /* 0x000fea0003800000 */
.L_x_6117:
[----:B0-----:R-:W-:Y:S01]  /*4520*/  @P4 FMUL.FTZ R129, R139, R129 ;  /* 0x000000818b814220 */ /* 0x001fe20000410000 */
        /* <DEDUP_REMOVED lines=12> */
.L_x_6120:
[----:B------:R-:W-:Y:S05]  /*45f0*/  BSYNC B0 ;  /* 0x0000000000007941 */ /* 0x000fea0003800000 */
.L_x_6119:
[----:B------:R-:W-:Y:S01]  /*4600*/  @!P3 ISETP.NE.U32.AND P2, PT, R7, RZ, PT ;  /* 0x000000ff0700b20c */ /* 0x000fe20003f45070 */
[----:B-1----:R-:W-:Y:S01]  /*4610*/  @P4 FMUL.FTZ R131, R126, R131 ;  /* 0x000000837e834220 */ /* 0x002fe20000410000 */
        /* <DEDUP_REMOVED lines=13> */
.L_x_6122:
[----:B------:R-:W-:Y:S05]  /*46f0*/  BSYNC B0 ;  /* 0x0000000000007941 */ /* 0x000fea0003800000 */
.L_x_6121:
[----:B------:R-:W-:Y:S01]  /*4700*/  @!P3 ISETP.NE.U32.AND P2, PT, R7, RZ, PT ;  /* 0x000000ff0700b20c */ /* 0x000fe20003f45070 */
[----:B--2---:R-:W-:Y:S01]  /*4710*/  @P4 FMUL.FTZ R133, R127, R133 ;  /* 0x000000857f854220 */ /* 0x004fe20000410000 */
        /* <DEDUP_REMOVED lines=13> */
.L_x_6124:
[----:B------:R-:W-:Y:S05]  /*47f0*/  BSYNC B0 ;  /* 0x0000000000007941 */ /* 0x000fea0003800000 */
.L_x_6123:
[----:B------:R-:W0:Y:S01]  /*4800*/  @P0 LDC.64 R206, c[0x0][0x308] ;  /* 0x0000c200ffce0b82 */ /* 0x000e220000000a00 */
[----:B----4-:R-:W-:Y:S01]  /*4810*/  @P4 FMUL.FTZ R135, R158, R135 ;  /* 0x000000879e874220 */ /* 0x010fe20000410000 */
[----:B------:R-:W-:Y:S01]  /*4820*/  @P4 LOP3.LUT P2, RZ, R157, 0xff000000, RZ, 0xc0, !PT ;  /* 0xff0000009dff4812 */ /* 0x000fe2000784c0ff */
[----:B------:R-:W-:Y:S01]  /*4830*/  BSSY B0, `(.L_x_6125) ;  /* 0x000002f000007945 */ /* 0x000fe20003800000 */
[----:B------:R-:W-:Y:S01]  /*4840*/  @P0 IADD3 R125, R8, 0x500, RZ ;  /* 0x00000500087d0810 */ /* 0x000fe20007ffe0ff */
[----:B------:R-:W-:Y:S01]  /*4850*/  @P4 FMUL.FTZ R134, R135, R134 ;  /* 0x0000008687864220 */ /* 0x000fe20000410000 */
[----:B------:R-:W-:Y:S01]  /*4860*/  @P4 FSEL R132, R132, RZ, P6 ;  /* 0x000000ff84844208 */ /* 0x000fe20003000000 */
[----:B------:R-:W-:Y:S01]  /*4870*/  @P0 VIADD R211, R8, 0x600 ;  /* 0x0000060008d30836 */ /* 0x000fe20000000000 */
[----:B------:R-:W-:Y:S01]  /*4880*/  @P4 F2FP.BF16.F32.PACK_AB R128, RZ, R128 ;  /* 0x00000080ff80423e */ /* 0x000fe200000010ff */
[----:B------:R-:W1:Y:S01]  /*4890*/  @P0 LDC.64 R186, c[0x0][0x308] ;  /* 0x0000c200ffba0b82 */ /* 0x000e620000000a00 */
[----:B------:R-:W-:-:S02]  /*48a0*/  @P4 FSEL R124, R134, RZ, P2 ;  /* 0x000000ff867c4208 */ /* 0x000fc40001000000 */
[----:B------:R-:W-:Y:S02]  /*48b0*/  @P4 F2FP.BF16.F32.PACK_AB R130, RZ, R130 ;  /* 0x00000082ff82423e */ /* 0x000fe400000010ff */
[----:B------:R-:W-:Y:S02]  /*48c0*/  @P4 F2FP.BF16.F32.PACK_AB R132, RZ, R132 ;  /* 0x00000084ff84423e */ /* 0x000fe400000010ff */
[----:B------:R-:W-:Y:S01]  /*48d0*/  @P4 F2FP.BF16.F32.PACK_AB R208, RZ, R124 ;  /* 0x0000007cffd0423e */ /* 0x000fe200000010ff */
[----:B------:R-:W2:Y:S01]  /*48e0*/  @P4 LDC.64 R134, c[0x0][0x298] ;  /* 0x0000a600ff864b82 */ /* 0x000ea20000000a00 */
[----:B------:R-:W-:Y:S02]  /*48f0*/  SEL R124, R139, R120, P1 ;  /* 0x000000788b7c7207 */ /* 0x000fe40000800000 */
[----:B------:R-:W-:Y:S02]  /*4900*/  @P4 PRMT R4, R128, 0x7610, R4 ;  /* 0x0000761080044816 */ /* 0x000fe40000000004 */
[----:B------:R-:W-:Y:S01]  /*4910*/  @P4 PRMT R2, R130, 0x7610, R2 ;  /* 0x0000761082024816 */ /* 0x000fe20000000002 */
[----:B0-----:R-:W-:Y:S01]  /*4920*/  @P0 IMAD.WIDE.U32 R206, R125, 0x10, R206 ;  /* 0x000000107dce0825 */ /* 0x001fe200078e00ce */
[----:B------:R-:W-:Y:S01]  /*4930*/  SEL R125, R126, R121, P1 ;  /* 0x000000797e7d7207 */ /* 0x000fe20000800000 */
[----:B------:R-:W0:Y:S01]  /*4940*/  @P4 LDC.64 R128, c[0x0][0x298] ;  /* 0x0000a600ff804b82 */ /* 0x000e220000000a00 */
[----:B------:R-:W-:-:S02]  /*4950*/  SEL R126, R127, R122, P1 ;  /* 0x0000007a7f7e7207 */ /* 0x000fc40000800000 */
[----:B------:R-:W-:Y:S02]  /*4960*/  SEL R127, R158, R123, P1 ;  /* 0x0000007b9e7f7207 */ /* 0x000fe40000800000 */
[----:B------:R-:W-:Y:S02]  /*4970*/  @P4 PRMT R3, R132, 0x7610, R3 ;  /* 0x0000761084034816 */ /* 0x000fe40000000003 */
[C---:B------:R-:W-:Y:S01]  /*4980*/  @!P3 ISETP.NE.U32.AND P6, PT, R7.reuse, RZ, PT ;  /* 0x000000ff0700b20c */ /* 0x040fe20003fc5070 */
[----:B------:R-:W3:Y:S01]  /*4990*/  @P4 LDC.64 R130, c[0x0][0x298] ;  /* 0x0000a600ff824b82 */ /* 0x000ee20000000a00 */
[----:B------:R4:W-:Y:S01]  /*49a0*/  @P0 STG.E.128 desc[UR4][R206.64], R124 ;  /* 0x0000007cce000986 */ /* 0x0009e2000c101d04 */
[----:B------:R-:W-:Y:S02]  /*49b0*/  @!P3 ISETP.NE.U32.AND P2, PT, R7, RZ, PT ;  /* 0x000000ff0700b20c */ /* 0x000fe40003f45070 */
[C---:B------:R-:W-:Y:S02]  /*49c0*/  @!P3 ISETP.NE.AND.EX P6, PT, R6.reuse, RZ, PT, P6 ;  /* 0x000000ff0600b20c */ /* 0x040fe40003fc5360 */
[----:B------:R-:W-:-:S02]  /*49d0*/  @!P3 ISETP.NE.AND.EX P2, PT, R6, RZ, PT, P2 ;  /* 0x000000ff0600b20c */ /* 0x000fc40003f45320 */
[----:B------:R-:W0:Y:S01]  /*49e0*/  @P4 LDC.64 R132, c[0x0][0x298] ;  /* 0x0000a600ff844b82 */ /* 0x000e220000000a00 */
[----:B------:R-:W-:Y:S02]  /*49f0*/  @!P3 FSEL R157, R116, RZ, P6 ;  /* 0x000000ff749db208 */ /* 0x000fe40003000000 */
[----:B------:R-:W-:Y:S02]  /*4a00*/  @!P3 FSEL R204, R117, RZ, P2 ;  /* 0x000000ff75ccb208 */ /* 0x000fe40001000000 */
[C---:B------:R-:W-:Y:S02]  /*4a10*/  @!P3 ISETP.NE.U32.AND P6, PT, R7.reuse, RZ, PT ;  /* 0x000000ff0700b20c */ /* 0x040fe40003fc5070 */
[----:B------:R-:W-:Y:S02]  /*4a20*/  @!P3 ISETP.NE.U32.AND P2, PT, R7, RZ, PT ;  /* 0x000000ff0700b20c */ /* 0x000fe40003f45070 */
[C---:B------:R-:W-:Y:S02]  /*4a30*/  @!P3 ISETP.NE.AND.EX P6, PT, R6.reuse, RZ, PT, P6 ;  /* 0x000000ff0600b20c */ /* 0x040fe40003fc5360 */
[----:B------:R-:W-:-:S02]  /*4a40*/  @!P3 ISETP.NE.AND.EX P2, PT, R6, RZ, PT, P2 ;  /* 0x000000ff0600b20c */ /* 0x000fc40003f45320 */
[----:B------:R-:W-:Y:S02]  /*4a50*/  @P4 PRMT R0, R208, 0x7610, R0 ;  /* 0x00007610d0004816 */ /* 0x000fe40000000000 */
[----:B------:R-:W-:Y:S02]  /*4a60*/  @!P3 FSEL R209, R118, RZ, P6 ;  /* 0x000000ff76d1b208 */ /* 0x000fe40003000000 */
[----:B------:R-:W-:Y:S01]  /*4a70*/  @!P3 FSEL R158, R119, RZ, P2 ;  /* 0x000000ff779eb208 */ /* 0x000fe20001000000 */
[----:B-12-4-:R-:W-:Y:S06]  /*4a80*/  @!P4 BRA `(.L_x_6126) ;  /* 0x000000000024c947 */ /* 0x016fec0003800000 */
[----:B------:R-:W1:Y:S01]  /*4a90*/  LDC.64 R126, c[0x0][0x2f8] ;  /* 0x0000be00ff7e7b82 */ /* 0x000e620000000a00 */
[----:B------:R-:W-:Y:S02]  /*4aa0*/  LOP3.LUT R124, R2, 0xffff, RZ, 0xc0, !PT ;  /* 0x0000ffff027c7812 */ /* 0x000fe400078ec0ff */
[----:B------:R-:W-:Y:S02]  /*4ab0*/  IADD3 R139, R138, 0x500, RZ ;  /* 0x000005008a8b7810 */ /* 0x000fe40007ffe0ff */
[----:B------:R-:W-:Y:S01]  /*4ac0*/  PRMT R207, R3, 0x5410, R0 ;  /* 0x0000541003cf7816 */ /* 0x000fe20000000000 */
[----:B------:R-:W-:-:S05]  /*4ad0*/  IMAD.WIDE.U32 R124, R124, 0x10000, RZ ;  /* 0x000100007c7c7825 */ /* 0x000fca00078e00ff */
[----:B------:R-:W-:Y:S02]  /*4ae0*/  LOP3.LUT R125, R207, R125, RZ, 0xfc, !PT ;  /* 0x0000007dcf7d7212 */ /* 0x000fe400078efcff */
[----:B------:R-:W-:Y:S01]  /*4af0*/  LOP3.LUT R124, R124, 0xffff, R4, 0xf8, !PT ;  /* 0x0000ffff7c7c7812 */ /* 0x000fe200078ef804 */
[----:B-1----:R-:W-:-:S05]  /*4b00*/  IMAD.WIDE.U32 R126, R139, 0x8, R126 ;  /* 0x000000088b7e7825 */ /* 0x002fca00078e007e */
[----:B------:R1:W-:Y:S02]  /*4b10*/  STG.E.64 desc[UR4][R126.64], R124 ;  /* 0x0000007c7e007986 */ /* 0x0003e4000c101b04 */
.L_x_6126:
[----:B------:R-:W-:Y:S05]  /*4b20*/  BSYNC B0 ;  /* 0x0000000000007941 */ /* 0x000fea0003800000 */
.L_x_6125:
[----:B------:R-:W-:Y:S04]  /*4b30*/  BSSY B0, `(.L_x_6127) ;  /* 0x0000008000007945 */ /* 0x000fe80003800000 */
[----:B------:R-:W-:Y:S05]  /*4b40*/  @!P3 BRA `(.L_x_6128) ;  /* 0x000000000018b947 */ /* 0x000fea0003800000 */
[----:B------:R-:W-:Y:S01]  /*4b50*/  ISETP.NE.U32.AND P2, PT, R7, RZ, PT ;  /* 0x000000ff0700720c */ /* 0x000fe20003f45070 */
[----:B-1----:R-:W-:-:S03]  /*4b60*/  FFMA.FTZ R125, R169, R137, R136 ;  /* 0x00000089a97d7223 */ /* 0x002fc60000010088 */
[----:B------:R-:W-:Y:S01]  /*4b70*/  ISETP.NE.AND.EX P2, PT, R6, RZ, PT, P2 ;  /* 0x000000ff0600720c */ /* 0x000fe20003f45320 */
[----:B------:R-:W-:-:S04]  /*4b80*/  FADD.FTZ R8, R144, -R125 ;  /* 0x8000007d90087221 */ /* 0x000fc80000010000 */
[----:B------:R-:W-:-:S08]  /*4b90*/  FMUL.FTZ R157, R9, R8 ;  /* 0x00000008099d7220 */ /* 0x000fd00000410000 */
[----:B------:R-:W-:-:S07]  /*4ba0*/  @P2 FADD.FTZ R157, R116, R157 ;  /* 0x0000009d749d2221 */ /* 0x000fce0000010000 */
.L_x_6128:
[----:B------:R-:W-:Y:S05]  /*4bb0*/  BSYNC B0 ;  /* 0x0000000000007941 */ /* 0x000fea0003800000 */
.L_x_6127:
        /* <DEDUP_REMOVED lines=8> */
.L_x_6130:
[----:B------:R-:W-:Y:S05]  /*4c40*/  BSYNC B0 ;  /* 0x0000000000007941 */ /* 0x000fea0003800000 */
.L_x_6129:
        /* <DEDUP_REMOVED lines=8> */
.L_x_6132:
[----:B------:R-:W-:Y:S05]  /*4cd0*/  BSYNC B0 ;  /* 0x0000000000007941 */ /* 0x000fea0003800000 */
.L_x_6131:
        /* <DEDUP_REMOVED lines=8> */
.L_x_6134:
[----:B------:R-:W-:Y:S05]  /*4d60*/  BSYNC B0 ;  /* 0x0000000000007941 */ /* 0x000fea0003800000 */
.L_x_6133:
[----:B------:R-:W-:Y:S01]  /*4d70*/  @P0 IMAD.WIDE.U32 R186, R211, 0x10, R186 ;  /* 0x00000010d3ba0825 */ /* 0x000fe200078e00ba */
[----:B------:R-:W-:-:S03]  /*4d80*/  SEL R120, R157, R120, P1 ;  /* 0x000000789d787207 */ /* 0x000fc60000800000 */
[----:B0-----:R-:W-:Y:S01]  /*4d90*/  @P4 FMUL.FTZ R129, R157, R129 ;  /* 0x000000819d814220 */ /* 0x001fe20000410000 */
[C---:B------:R-:W-:Y:S01]  /*4da0*/  SEL R121, R204.reuse, R121, P1 ;  /* 0x00000079cc797207 */ /* 0x040fe20000800000 */
[----:B---3--:R-:W-:Y:S01]  /*4db0*/  @P4 FMUL.FTZ R131, R204, R131 ;  /* 0x00000083cc834220 */ /* 0x008fe20000410000 */
[C---:B------:R-:W-:Y:S01]  /*4dc0*/  SEL R122, R209.reuse, R122, P1 ;  /* 0x0000007ad17a7207 */ /* 0x040fe20000800000 */
[----:B------:R-:W-:Y:S01]  /*4dd0*/  @P4 FMUL.FTZ R133, R209, R133 ;  /* 0x00000085d1854220 */ /* 0x000fe20000410000 */
[C---:B------:R-:W-:Y:S01]  /*4de0*/  SEL R123, R158.reuse, R123, P1 ;  /* 0x0000007b9e7b7207 */ /* 0x040fe20000800000 */
[----:B------:R-:W-:Y:S01]  /*4df0*/  @P4 FMUL.FTZ R135, R158, R135 ;  /* 0x000000879e874220 */ /* 0x000fe20000410000 */
[----:B------:R-:W-:Y:S01]  /*4e00*/  @P4 FMUL.FTZ R128, R129, R128 ;  /* 0x0000008081804220 */ /* 0x000fe20000410000 */
[----:B------:R-:W-:Y:S01]  /*4e10*/  @P4 FMUL.FTZ R130, R131, R130 ;  /* 0x0000008283824220 */ /* 0x000fe20000410000 */
[----:B------:R-:W-:Y:S01]  /*4e20*/  @P4 FMUL.FTZ R132, R133, R132 ;  /* 0x0000008485844220 */ /* 0x000fe20000410000 */
[----:B------:R0:W-:Y:S01]  /*4e30*/  @P0 STG.E.128 desc[UR4][R186.64], R120 ;  /* 0x00000078ba000986 */ /* 0x0001e2000c101d04 */
[----:B------:R-:W-:Y:S01]  /*4e40*/  @P4 FMUL.FTZ R134, R135, R134 ;  /* 0x0000008687864220 */ /* 0x000fe20000410000 */
[C---:B------:R-:W-:Y:S01]  /*4e50*/  @P4 LOP3.LUT P0, RZ, R5.reuse, 0xff, RZ, 0xc0, !PT ;  /* 0x000000ff05ff4812 */ /* 0x040fe2000780c0ff */
[----:B------:R-:W-:Y:S01]  /*4e60*/  BSSY B0, `(.L_x_6135) ;  /* 0x000001a000007945 */ /* 0x000fe20003800000 */
[----:B------:R-:W-:-:S02]  /*4e70*/  @P4 LOP3.LUT P1, RZ, R5, 0xff00, RZ, 0xc0, !PT ;  /* 0x0000ff0005ff4812 */ /* 0x000fc4000782c0ff */
[C---:B------:R-:W-:Y:S02]  /*4e80*/  @P4 LOP3.LUT P2, RZ, R5.reuse, 0xff0000, RZ, 0xc0, !PT ;  /* 0x00ff000005ff4812 */ /* 0x040fe4000784c0ff */
[----:B------:R-:W-:Y:S02]  /*4e90*/  @P4 LOP3.LUT P3, RZ, R5, 0xff000000, RZ, 0xc0, !PT ;  /* 0xff00000005ff4812 */ /* 0x000fe4000786c0ff */
[----:B------:R-:W-:Y:S02]  /*4ea0*/  @P4 FSEL R128, R128, RZ, P0 ;  /* 0x000000ff80804208 */ /* 0x000fe40000000000 */
[----:B------:R-:W-:Y:S02]  /*4eb0*/  @P4 FSEL R130, R130, RZ, P1 ;  /* 0x000000ff82824208 */ /* 0x000fe40000800000 */
[----:B------:R-:W-:Y:S02]  /*4ec0*/  @P4 FSEL R132, R132, RZ, P2 ;  /* 0x000000ff84844208 */ /* 0x000fe40001000000 */
[----:B------:R-:W-:-:S02]  /*4ed0*/  @P4 FSEL R134, R134, RZ, P3 ;  /* 0x000000ff86864208 */ /* 0x000fc40001800000 */
        /* <DEDUP_REMOVED lines=8> */
[----:B0-----:R-:W-:Y:S06]  /*4f60*/  @!P4 BRA `(.L_x_6136) ;  /* 0x000000000024c947 */ /* 0x001fec0003800000 */
[----:B------:R-:W0:Y:S01]  /*4f70*/  LDC.64 R6, c[0x0][0x2f8] ;  /* 0x0000be00ff067b82 */ /* 0x000e220000000a00 */
[----:B------:R-:W-:Y:S02]  /*4f80*/  LOP3.LUT R8, R2, 0xffff, RZ, 0xc0, !PT ;  /* 0x0000ffff02087812 */ /* 0x000fe400078ec0ff */
[----:B------:R-:W-:Y:S02]  /*4f90*/  IADD3 R5, R138, 0x600, RZ ;  /* 0x000006008a057810 */ /* 0x000fe40007ffe0ff */
[----:B-1----:R-:W-:Y:S01]  /*4fa0*/  PRMT R125, R3, 0x5410, R0 ;  /* 0x00005410037d7816 */ /* 0x002fe20000000000 */
[----:B------:R-:W-:-:S05]  /*4fb0*/  IMAD.WIDE.U32 R8, R8, 0x10000, RZ ;  /* 0x0001000008087825 */ /* 0x000fca00078e00ff */
[----:B------:R-:W-:Y:S02]  /*4fc0*/  LOP3.LUT R9, R125, R9, RZ, 0xfc, !PT ;  /* 0x000000097d097212 */ /* 0x000fe400078efcff */
[----:B------:R-:W-:Y:S01]  /*4fd0*/  LOP3.LUT R8, R8, 0xffff, R4, 0xf8, !PT ;  /* 0x0000ffff08087812 */ /* 0x000fe200078ef804 */
[----:B0-----:R-:W-:-:S05]  /*4fe0*/  IMAD.WIDE.U32 R6, R5, 0x8, R6 ;  /* 0x0000000805067825 */ /* 0x001fca00078e0006 */
[----:B------:R0:W-:Y:S02]  /*4ff0*/  STG.E.64 desc[UR4][R6.64], R8 ;  /* 0x0000000806007986 */ /* 0x0001e4000c101b04 */
.L_x_6136:
[----:B------:R-:W-:Y:S05]  /*5000*/  BSYNC B0 ;  /* 0x0000000000007941 */ /* 0x000fea0003800000 */
.L_x_6135:
[----:B------:R-:W-:Y:S01]  /*5010*/  VIADD R155, R155, UR12 ;  /* 0x0000000c9b9b7c36 */ /* 0x000fe20008000000 */
[----:B------:R-:W-:-:S04]  /*5020*/  SEL R219, RZ, 0x1, P5 ;  /* 0x00000001ffdb7807 */ /* 0x000fc80002800000 */
[----:B------:R-:W-:-:S13]  /*5030*/  ISETP.GE.AND P0, PT, R155, UR13, PT ;  /* 0x0000000d9b007c0c */ /* 0x000fda000bf06270 */
[----:B------:R-:W-:Y:S05]  /*5040*/  @!P0 BRA `(.L_x_6137) ;  /* 0xffffffb400e08947 */ /* 0x000fea000383ffff */
.L_x_6062:
[----:B------:R-:W2:Y:S01]  /*5050*/  S2UR UR6, SR_CTAID.X ;  /* 0x00000000000679c3 */ /* 0x000ea20000002500 */
[----:B0-----:R-:W-:-:S07]  /*5060*/  LOP3.LUT R7, R156, 0xff, RZ, 0xc0, !PT ;  /* 0x000000ff9c077812 */ /* 0x001fce00078ec0ff */
[----:B------:R-:W0:Y:S08]  /*5070*/  LDC.64 R2, c[0x0][0x2d0] ;  /* 0x0000b400ff027b82 */ /* 0x000e300000000a00 */
[----:B------:R-:W3:Y:S01]  /*5080*/  LDC.64 R4, c[0x0][0x2d8] ;  /* 0x0000b600ff047b82 */ /* 0x000ee20000000a00 */
[----:B--2---:R-:W-:Y:S01]  /*5090*/  LEA.HI R0, R156, UR6, RZ, 0x18 ;  /* 0x000000069c007c11 */ /* 0x004fe2000f8fc0ff */
[----:B------:R-:W-:-:S04]  /*50a0*/  ULDC UR6, c[0x0][0x218] ;  /* 0x0000860000067ab9 */ /* 0x000fc80000000800 */
[----:B------:R-:W-:-:S05]  /*50b0*/  IMAD R0, R0, UR6, RZ ;  /* 0x0000000600007c24 */ /* 0x000fca000f8e02ff */
[----:B------:R-:W-:-:S05]  /*50c0*/  LEA.HI R7, R0, R7, RZ, 0x1e ;  /* 0x0000000700077211 */ /* 0x000fca00078ff0ff */
[----:B0-----:R-:W-:-:S04]  /*50d0*/  IMAD.WIDE.U32 R2, R7, 0x10, R2 ;  /* 0x0000001007027825 */ /* 0x001fc800078e0002 */
        /* <DEDUP_REMOVED lines=16> */
.L_x_6066:
[----:B------:R-:W-:Y:S01]  /*51e0*/  HFMA2.MMA R137, -RZ, RZ, 0, 9.5367431640625e-07 ;  /* 0x00000010ff897435 */ /* 0x000fe200000001ff */
[----:B------:R-:W-:Y:S01]  /*51f0*/  MOV R136, R134 ;  /* 0x0000008600887202 */ /* 0x000fe20000000f00 */
[----:B------:R-:W-:Y:S01]  /*5200*/  IMAD.MOV.U32 R138, RZ, RZ, 0x1f ;  /* 0x0000001fff8a7424 */ /* 0x000fe200078e00ff */
[----:B------:R-:W-:-:S08]  /*5210*/  MOV R135, 0xffffffff ;  /* 0xffffffff00877802 */ /* 0x000fd00000000f00 */
[----:B-----5:R-:W-:Y:S05]  /*5220*/  WARPSYNC.COLLECTIVE R135, `(.L_x_6138) ;  /* 0x0000000087087348 */ /* 0x020fea0003c00000 */
[----:B------:R0:W1:Y:S02]  /*5230*/  SHFL.DOWN P1, R187, R136, R137, R138 ;  /* 0x0800008988bb7389 */ /* 0x000064000002008a */
[----:B01---5:R-:W-:Y:S01]  /*5240*/  ENDCOLLECTIVE ;  /* 0x000000000000791b */ /* 0x023fe20003800000 */
.L_x_6138:
[----:B------:R-:W-:Y:S01]  /*5250*/  IMAD.MOV.U32 R136, RZ, RZ, R132 ;  /* 0x000000ffff887224 */ /* 0x000fe200078e0084 */
[----:B------:R-:W-:-:S07]  /*5260*/  MOV R127, R187 ;  /* 0x000000bb007f7202 */ /* 0x000fce0000000f00 */
[----:B------:R-:W-:Y:S05]  /*5270*/  WARPSYNC.COLLECTIVE R135, `(.L_x_6139) ;  /* 0x0000000087087348 */ /* 0x000fea0003c00000 */
[----:B------:R0:W1:Y:S02]  /*5280*/  SHFL.DOWN P1, R187, R136, R137, R138 ;  /* 0x0800008988bb7389 */ /* 0x000064000002008a */
[----:B01----:R-:W-:Y:S01]  /*5290*/  ENDCOLLECTIVE ;  /* 0x000000000000791b */ /* 0x003fe20003800000 */
.L_x_6139:
[----:B------:R-:W-:-:S05]  /*52a0*/  FADD.FTZ R127, R127, R134 ;  /* 0x000000867f7f7221 */ /* 0x000fca0000010000 */
[----:B------:R-:W-:Y:S01]  /*52b0*/  MOV R136, R127 ;  /* 0x0000007f00887202 */ /* 0x000fe20000000f00 */
[----:B------:R-:W-:Y:S01]  /*52c0*/  IMAD.MOV.U32 R137, RZ, RZ, 0x8 ;  /* 0x00000008ff897424 */ /* 0x000fe200078e00ff */
[----:B------:R-:W-:-:S07]  /*52d0*/  MOV R129, R187 ;  /* 0x000000bb00817202 */ /* 0x000fce0000000f00 */
[----:B------:R-:W-:Y:S05]  /*52e0*/  WARPSYNC.COLLECTIVE R135, `(.L_x_6140) ;  /* 0x0000000087087348 */ /* 0x000fea0003c00000 */
[----:B------:R0:W1:Y:S02]  /*52f0*/  SHFL.DOWN P1, R187, R136, R137, R138 ;  /* 0x0800008988bb7389 */ /* 0x000064000002008a */
[----:B01----:R-:W-:Y:S01]  /*5300*/  ENDCOLLECTIVE ;  /* 0x000000000000791b */ /* 0x003fe20003800000 */
.L_x_6140:
[----:B------:R-:W-:-:S05]  /*5310*/  FADD.FTZ R129, R129, R132 ;  /* 0x0000008481817221 */ /* 0x000fca0000010000 */
[----:B------:R-:W-:Y:S02]  /*5320*/  MOV R136, R129 ;  /* 0x0000008100887202 */ /* 0x000fe40000000f00 */
[----:B------:R-:W-:-:S07]  /*5330*/  MOV R126, R187 ;  /* 0x000000bb007e7202 */ /* 0x000fce0000000f00 */
[----:B------:R-:W-:Y:S05]  /*5340*/  WARPSYNC.COLLECTIVE R135, `(.L_x_6141) ;  /* 0x0000000087087348 */ /* 0x000fea0003c00000 */
[----:B------:R0:W1:Y:S02]  /*5350*/  SHFL.DOWN P1, R187, R136, R137, R138 ;  /* 0x0800008988bb7389 */ /* 0x000064000002008a */
[----:B01----:R-:W-:Y:S01]  /*5360*/  ENDCOLLECTIVE ;  /* 0x000000000000791b */ /* 0x003fe20003800000 */
.L_x_6141:
[----:B------:R-:W-:Y:S01]  /*5370*/  FADD.FTZ R126, R127, R126 ;  /* 0x0000007e7f7e7221 */ /* 0x000fe20000010000 */
[----:B------:R-:W-:-:S04]  /*5380*/  HFMA2.MMA R137, -RZ, RZ, 0, 2.384185791015625e-07 ;  /* 0x00000004ff897435 */ /* 0x000fc800000001ff */
[----:B------:R-:W-:Y:S01]  /*5390*/  MOV R136, R126 ;  /* 0x0000007e00887202 */ /* 0x000fe20000000f00 */
[----:B------:R-:W-:-:S07]  /*53a0*/  IMAD.MOV.U32 R128, RZ, RZ, R187 ;  /* 0x000000ffff807224 */ /* 0x000fce00078e00bb */
[----:B------:R-:W-:Y:S05]  /*53b0*/  WARPSYNC.COLLECTIVE R135, `(.L_x_6142) ;  /* 0x0000000087087348 */ /* 0x000fea0003c00000 */
[----:B------:R0:W1:Y:S02]  /*53c0*/  SHFL.DOWN P1, R187, R136, R137, R138 ;  /* 0x0800008988bb7389 */ /* 0x000064000002008a */
[----:B01----:R-:W-:Y:S01]  /*53d0*/  ENDCOLLECTIVE ;  /* 0x000000000000791b */ /* 0x003fe20003800000 */
.L_x_6142:
[----:B------:R-:W-:-:S05]  /*53e0*/  FADD.FTZ R128, R129, R128 ;  /* 0x0000008081807221 */ /* 0x000fca0000010000 */
[----:B------:R-:W-:Y:S01]  /*53f0*/  MOV R136, R128 ;  /* 0x0000008000887202 */ /* 0x000fe20000000f00 */
[----:B------:R-:W-:-:S07]  /*5400*/  IMAD.MOV.U32 R131, RZ, RZ, R187 ;  /* 0x000000ffff837224 */ /* 0x000fce00078e00bb */
[----:B------:R-:W-:Y:S05]  /*5410*/  WARPSYNC.COLLECTIVE R135, `(.L_x_6143) ;  /* 0x0000000087087348 */ /* 0x000fea0003c00000 */
[----:B------:R0:W1:Y:S02]  /*5420*/  SHFL.DOWN P1, R187, R136, R137, R138 ;  /* 0x0800008988bb7389 */ /* 0x000064000002008a */
[----:B01----:R-:W-:Y:S01]  /*5430*/  ENDCOLLECTIVE ;  /* 0x000000000000791b */ /* 0x003fe20003800000 */
.L_x_6143:
[----:B------:R-:W-:Y:S01]  /*5440*/  FADD.FTZ R131, R126, R131 ;  /* 0x000000837e837221 */ /* 0x000fe20000010000 */
[----:B------:R-:W-:-:S03]  /*5450*/  HFMA2.MMA R137, -RZ, RZ, 0, 1.1920928955078125e-07 ;  /* 0x00000002ff897435 */ /* 0x000fc600000001ff */
[----:B------:R-:W-:Y:S01]  /*5460*/  IMAD.MOV.U32 R136, RZ, RZ, R131 ;  /* 0x000000ffff887224 */ /* 0x000fe200078e0083 */
[----:B------:R-:W-:-:S07]  /*5470*/  MOV R133, R187 ;  /* 0x000000bb00857202 */ /* 0x000fce0000000f00 */
[----:B------:R-:W-:Y:S05]  /*5480*/  WARPSYNC.COLLECTIVE R135, `(.L_x_6144) ;  /* 0x0000000087087348 */ /* 0x000fea0003c00000 */
[----:B------:R0:W1:Y:S02]  /*5490*/  SHFL.DOWN P1, R187, R136, R137, R138 ;  /* 0x0800008988bb7389 */ /* 0x000064000002008a */
[----:B01----:R-:W-:Y:S01]  /*54a0*/  ENDCOLLECTIVE ;  /* 0x000000000000791b */ /* 0x003fe20003800000 */
.L_x_6144:
[----:B------:R-:W-:-:S04]  /*54b0*/  FADD.FTZ R133, R128, R133 ;  /* 0x0000008580857221 */ /* 0x000fc80000010000 */
[----:B------:R-:W-:Y:S01]  /*54c0*/  IMAD.MOV.U32 R136, RZ, RZ, R133 ;  /* 0x000000ffff887224 */ /* 0x000fe200078e0085 */
[----:B------:R-:W-:-:S07]  /*54d0*/  MOV R130, R187 ;  /* 0x000000bb00827202 */ /* 0x000fce0000000f00 */
[----:B------:R-:W-:Y:S05]  /*54e0*/  WARPSYNC.COLLECTIVE R135, `(.L_x_6145) ;  /* 0x0000000087087348 */ /* 0x000fea0003c00000 */
[----:B------:R0:W1:Y:S02]  /*54f0*/  SHFL.DOWN P1, R187, R136, R137, R138 ;  /* 0x0800008988bb7389 */ /* 0x000064000002008a */
[----:B01----:R-:W-:Y:S01]  /*5500*/  ENDCOLLECTIVE ;  /* 0x000000000000791b */ /* 0x003fe20003800000 */
.L_x_6145:
[----:B------:R-:W-:-:S05]  /*5510*/  FADD.FTZ R130, R131, R130 ;  /* 0x0000008283827221 */ /* 0x000fca0000010000 */
[----:B------:R-:W-:Y:S01]  /*5520*/  MOV R136, R130 ;  /* 0x0000008200887202 */ /* 0x000fe20000000f00 */
[----:B------:R-:W-:Y:S01]  /*5530*/  IMAD.MOV.U32 R137, RZ, RZ, 0x1 ;  /* 0x00000001ff897424 */ /* 0x000fe200078e00ff */
[----:B------:R-:W-:-:S07]  /*5540*/  MOV R132, R187 ;  /* 0x000000bb00847202 */ /* 0x000fce0000000f00 */
[----:B------:R-:W-:Y:S05]  /*5550*/  WARPSYNC.COLLECTIVE R135, `(.L_x_6146) ;  /* 0x0000000087087348 */ /* 0x000fea0003c00000 */
[----:B------:R0:W1:Y:S02]  /*5560*/  SHFL.DOWN P1, R187, R136, R137, R138 ;  /* 0x0800008988bb7389 */ /* 0x000064000002008a */
[----:B01----:R-:W-:Y:S01]  /*5570*/  ENDCOLLECTIVE ;  /* 0x000000000000791b */ /* 0x003fe20003800000 */
.L_x_6146:
[----:B------:R-:W-:-:S05]  /*5580*/  FADD.FTZ R132, R133, R132 ;  /* 0x0000008485847221 */ /* 0x000fca0000010000 */
[----:B------:R-:W-:Y:S02]  /*5590*/  MOV R136, R132 ;  /* 0x0000008400887202 */ /* 0x000fe40000000f00 */
[----:B------:R-:W-:-:S07]  /*55a0*/  MOV R127, R187 ;  /* 0x000000bb007f7202 */ /* 0x000fce0000000f00 */
[----:B------:R-:W-:Y:S05]  /*55b0*/  WARPSYNC.COLLECTIVE R135, `(.L_x_6147) ;  /* 0x0000000087087348 */ /* 0x000fea0003c00000 */
[----:B------:R0:W1:Y:S02]  /*55c0*/  SHFL.DOWN P1, R187, R136, R137, R138 ;  /* 0x0800008988bb7389 */ /* 0x000064000002008a */
[----:B01----:R-:W-:Y:S01]  /*55d0*/  ENDCOLLECTIVE ;  /* 0x000000000000791b */ /* 0x003fe20003800000 */
.L_x_6147:
[----:B------:R-:W-:Y:S05]  /*55e0*/  BRA `(.L_x_6148) ;  /* 0xffffffcc00647947 */ /* 0x000fea000383ffff */
.L_x_6149:
        /* <DEDUP_REMOVED lines=9> */
.L_x_15235:


//--------------------- .text._ZN10layer_norm13ln_bwd_kernelINS_13Kernel_traitsI13__nv_bfloat16S2_fS2_fjLj7168ELj1ELj1ELj8ELj8ENS_18Kernel_traits_baseILj7168ES2_S2_fS2_fjLj256EEEEELb1ELb1ELb0ELb0EEEvNS_9BwdParamsE --------------------------
	.section	.text._ZN10layer_norm13ln_bwd_kernelINS_13Kernel_traitsI13__nv_bfloat16S2_fS2_fjLj7168ELj1ELj1ELj8ELj8ENS_18Kernel_traits_baseILj7168ES2_S2_fS2_fjLj256EEEEELb1ELb1ELb0ELb0EEEvNS_9BwdParamsE,"ax",@progbits
	.align	128
        .global         _ZN10layer_norm13ln_bwd_kernelINS_13Kernel_traitsI13__nv_bfloat16S2_fS2_fjLj7168ELj1ELj1ELj8ELj8ENS_18Kernel_traits_baseILj7168ES2_S2_fS2_fjLj256EEEEELb1ELb1ELb0ELb0EEEvNS_9BwdParamsE
        .type           _ZN10layer_norm13ln_bwd_kernelINS_13Kernel_traitsI13__nv_bfloat16S2_fS2_fjLj7168ELj1ELj1ELj8ELj8ENS_18Kernel_traits_baseILj7168ES2_S2_fS2_fjLj256EEEEELb1ELb1ELb0ELb0EEEvNS_9BwdParamsE,@function
        .size           _ZN10layer_norm13ln_bwd_kernelINS_13Kernel_traitsI13__nv_bfloat16S2_fS2_fjLj7168ELj1ELj1ELj8ELj8ENS_18Kernel_traits_baseILj7168ES2_S2_fS2_fjLj256EEEEELb1ELb1ELb0ELb0EEEvNS_9BwdParamsE,(.L_x_15236 - _ZN10layer_norm13ln_bwd_kernelINS_13Kernel_traitsI13__nv_bfloat16S2_fS2_fjLj7168ELj1ELj1ELj8ELj8ENS_18Kernel_traits_baseILj7168ES2_S2_fS2_fjLj256EEEEELb1ELb1ELb0ELb0EEEvNS_9BwdParamsE)
        .other          _ZN10layer_norm13ln_bwd_kernelINS_13Kernel_traitsI13__nv_bfloat16S2_fS2_fjLj7168ELj1ELj1ELj8ELj8ENS_18Kernel_traits_baseILj7168ES2_S2_fS2_fjLj256EEEEELb1ELb1ELb0ELb0EEEvNS_9BwdParamsE,@"STO_CUDA_ENTRY STV_DEFAULT"
_ZN10layer_norm13ln_bwd_kernelINS_13Kernel_traitsI13__nv_bfloat16S2_fS2_fjLj7168ELj1ELj1ELj8ELj8ENS_18Kernel_traits_baseILj7168ES2_S2_fS2_fjLj256EEEEELb1ELb1ELb0ELb0EEEvNS_9BwdParamsE:
.text._ZN10layer_norm13ln_bwd_kernelINS_13Kernel_traitsI13__nv_bfloat16S2_fS2_fjLj7168ELj1ELj1ELj8ELj8ENS_18Kernel_traits_baseILj7168ES2_S2_fS2_fjLj256EEEEELb1ELb1ELb0ELb0EEEvNS_9BwdParamsE:
        /* <DEDUP_REMOVED lines=50> */
[----:B------:R-:W2:Y:S01]  /*0320*/  @P4 LDC.64 R42, c[0x0][0x278] ;  /* 0x00009e00ff2a4b82 */ /* 0x000ea20000000a00 */
[----:B---3--:R-:W-:Y:S01]  /*0330*/  @P5 IMAD.WIDE.U32 R36, R61, 0x8, R36 ;  /* 0x000000083d245825 */ /* 0x008fe200078e0024 */
[----:B------:R-:W-:-:S02]  /*0340*/  CS2R R76, SRZ ;  /* 0x00000000004c7805 */ /* 0x000fc4000001ff00 */
[----:B------:R-:W-:Y:S02]  /*0350*/  CS2R R78, SRZ ;  /* 0x00000000004e7805 */ /* 0x000fe4000001ff00 */
[----:B------:R-:W-:Y:S02]  /*0360*/  CS2R R62, SRZ ;  /* 0x00000000003e7805 */ /* 0x000fe4000001ff00 */
[----:B------:R-:W-:Y:S01]  /*0370*/  CS2R R64, SRZ ;  /* 0x0000000000407805 */ /* 0x000fe2000001ff00 */
[----:B------:R3:W5:Y:S01]  /*0380*/  @P5 LDG.E.64 R24, desc[UR4][R36.64] ;  /* 0x0000000424185981 */ /* 0x000762000c1e1b00 */
[----:B------:R-:W1:Y:S01]  /*0390*/  @P3 LDC.64 R44, c[0x0][0x260] ;  /* 0x00009800ff2c3b82 */ /* 0x000e620000000a00 */
[C---:B----4-:R-:W-:Y:S01]  /*03a0*/  @P5 IMAD.WIDE.U32 R38, R61.reuse, 0x8, R38 ;  /* 0x000000083d265825 */ /* 0x050fe200078e0026 */
[----:B------:R-:W-:Y:S02]  /*03b0*/  @P5 IADD3 R61, R61, 0x100, RZ ;  /* 0x000001003d3d5810 */ /* 0x000fe40007ffe0ff */
[----:B------:R-:W-:-:S02]  /*03c0*/  CS2R R66, SRZ ;  /* 0x0000000000427805 */ /* 0x000fc4000001ff00 */
[----:B------:R-:W-:Y:S02]  /*03d0*/  CS2R R68, SRZ ;  /* 0x0000000000447805 */ /* 0x000fe4000001ff00 */
[----:B------:R-:W-:Y:S01]  /*03e0*/  CS2R R70, SRZ ;  /* 0x0000000000467805 */ /* 0x000fe2000001ff00 */
[----:B------:R4:W5:Y:S01]  /*03f0*/  @P5 LDG.E.64 R14, desc[UR4][R38.64] ;  /* 0x00000004260e5981 */ /* 0x000962000c1e1b00 */
[----:B------:R-:W3:Y:S01]  /*0400*/  @P3 LDC.64 R46, c[0x0][0x278] ;  /* 0x00009e00ff2e3b82 */ /* 0x000ee20000000a00 */
[----:B0-----:R-:W-:-:S07]  /*0410*/  @P4 IMAD.WIDE.U32 R40, R61, 0x8, R40 ;  /* 0x000000083d284825 */ /* 0x001fce00078e0028 */
[----:B------:R-:W0:Y:S01]  /*0420*/  @P0 LDC.64 R48, c[0x0][0x260] ;  /* 0x00009800ff300b82 */ /* 0x000e220000000a00 */
[C---:B--2---:R-:W-:Y:S01]  /*0430*/  @P4 IMAD.WIDE.U32 R42, R61.reuse, 0x8, R42 ;  /* 0x000000083d2a4825 */ /* 0x044fe200078e002a */
[----:B------:R2:W5:Y:S03]  /*0440*/  @P4 LDG.E.64 R26, desc[UR4][R40.64] ;  /* 0x00000004281a4981 */ /* 0x000566000c1e1b00 */
[----:B------:R-:W-:Y:S01]  /*0450*/  @P4 VIADD R61, R61, 0x100 ;  /* 0x000001003d3d4836 */ /* 0x000fe20000000000 */
[----:B------:R2:W5:Y:S02]  /*0460*/  @P4 LDG.E.64 R12, desc[UR4][R42.64] ;  /* 0x000000042a0c4981 */ /* 0x000564000c1e1b00 */
[----:B------:R-:W4:Y:S01]  /*0470*/  @P0 LDC.64 R50, c[0x0][0x278] ;  /* 0x00009e00ff320b82 */ /* 0x000f220000000a00 */
[----:B-1----:R-:W-:-:S07]  /*0480*/  @P3 IMAD.WIDE.U32 R44, R61, 0x8, R44 ;  /* 0x000000083d2c3825 */ /* 0x002fce00078e002c */
[----:B------:R-:W1:Y:S01]  /*0490*/  @P1 LDC.64 R52, c[0x0][0x260] ;  /* 0x00009800ff341b82 */ /* 0x000e620000000a00 */
[C---:B---3--:R-:W-:Y:S01]  /*04a0*/  @P3 IMAD.WIDE.U32 R46, R61.reuse, 0x8, R46 ;  /* 0x000000083d2e3825 */ /* 0x048fe200078e002e */
[----:B------:R-:W-:Y:S01]  /*04b0*/  @P3 IADD3 R61, R61, 0x100, RZ ;  /* 0x000001003d3d3810 */ /* 0x000fe20007ffe0ff */
[----:B------:R3:W5:Y:S05]  /*04c0*/  @P3 LDG.E.64 R28, desc[UR4][R44.64] ;  /* 0x000000042c1c3981 */ /* 0x00076a000c1e1b00 */
[----:B------:R-:W2:Y:S08]  /*04d0*/  @P1 LDC.64 R54, c[0x0][0x278] ;  /* 0x00009e00ff361b82 */ /* 0x000eb00000000a00 */
[----:B------:R-:W3:Y:S08]  /*04e0*/  @P2 LDC.64 R56, c[0x0][0x260] ;  /* 0x00009800ff382b82 */ /* 0x000ef00000000a00 */
[----:B------:R-:W3:Y:S01]  /*04f0*/  @P2 LDC.64 R58, c[0x0][0x278] ;  /* 0x00009e00ff3a2b82 */ /* 0x000ee20000000a00 */
[C---:B0-----:R-:W-:Y:S01]  /*0500*/  @P0 IMAD.WIDE.U32 R48, R61.reuse, 0x8, R48 ;  /* 0x000000083d300825 */ /* 0x041fe200078e0030 */
[----:B------:R0:W5:Y:S03]  /*0510*/  @P3 LDG.E.64 R10, desc[UR4][R46.64] ;  /* 0x000000042e0a3981 */ /* 0x000166000c1e1b00 */
[C---:B----4-:R-:W-:Y:S01]  /*0520*/  @P0 IMAD.WIDE.U32 R50, R61.reuse, 0x8, R50 ;  /* 0x000000083d320825 */ /* 0x050fe200078e0032 */
[----:B------:R-:W-:Y:S01]  /*0530*/  @P0 IADD3 R61, R61, 0x100, RZ ;  /* 0x000001003d3d0810 */ /* 0x000fe20007ffe0ff */
[----:B------:R4:W5:Y:S04]  /*0540*/  @P0 LDG.E.64 R30, desc[UR4][R48.64] ;  /* 0x00000004301e0981 */ /* 0x000968000c1e1b00 */
[C---:B-1----:R-:W-:Y:S01]  /*0550*/  @P1 IMAD.WIDE.U32 R52, R61.reuse, 0x8, R52 ;  /* 0x000000083d341825 */ /* 0x042fe200078e0034 */
[----:B------:R1:W5:Y:S03]  /*0560*/  @P0 LDG.E.64 R8, desc[UR4][R50.64] ;  /* 0x0000000432080981 */ /* 0x000366000c1e1b00 */
[C---:B--2---:R-:W-:Y:S01]  /*0570*/  @P1 IMAD.WIDE.U32 R54, R61.reuse, 0x8, R54 ;  /* 0x000000083d361825 */ /* 0x044fe200078e0036 */
        /* <DEDUP_REMOVED lines=13> */
[----:B0-----:R-:W-:-:S02]  /*0650*/  CS2R R46, SRZ ;  /* 0x00000000002e7805 */ /* 0x001fc4000001ff00 */
[----:B----4-:R-:W-:Y:S02]  /*0660*/  CS2R R48, SRZ ;  /* 0x0000000000307805 */ /* 0x010fe4000001ff00 */
[----:B-1----:R-:W-:Y:S02]  /*0670*/  CS2R R50, SRZ ;  /* 0x0000000000327805 */ /* 0x002fe4000001ff00 */
[----:B--2---:R-:W-:Y:S02]  /*0680*/  CS2R R52, SRZ ;  /* 0x0000000000347805 */ /* 0x004fe4000001ff00 */
[----:B---3--:R-:W-:Y:S02]  /*0690*/  CS2R R54, SRZ ;  /* 0x0000000000367805 */ /* 0x008fe4000001ff00 */
        /* <DEDUP_REMOVED lines=25> */
[----:B------:R-:W-:Y:S06]  /*0830*/  @P2 BRA `(.L_x_6150) ;  /* 0x0000004c004c2947 */ /* 0x000fec0003800000 */
[----:B------:R-:W-:Y:S01]  /*0840*/  ULDC.64 UR6, c[0x0][0x270] ;  /* 0x00009c0000067ab9 */ /* 0x000fe20000000a00 */
[----:B-----5:R-:W-:Y:S01]  /*0850*/  IMAD.MOV.U32 R252, RZ, RZ, R18 ;  /* 0x000000fffffc7224 */ /* 0x020fe200078e0012 */
        /* <DEDUP_REMOVED lines=13> */
[----:B------:R-:W-:Y:S01]  /*0930*/  HFMA2.MMA R37, -RZ, RZ, 0, 0 ;  /* 0x00000000ff257435 */ /* 0x000fe200000001ff */
[----:B------:R-:W-:Y:S01]  /*0940*/  MOV R221, R23 ;  /* 0x0000001700dd7202 */ /* 0x000fe20000000f00 */
[----:B------:R-:W-:Y:S01]  /*0950*/  IMAD.MOV.U32 R189, RZ, RZ, 0x1 ;  /* 0x00000001ffbd7424 */ /* 0x000fe200078e00ff */
[----:B------:R-:W-:Y:S01]  /*0960*/  MOV R217, R15 ;  /* 0x0000000f00d97202 */ /* 0x000fe20000000f00 */
[----:B------:R-:W-:Y:S01]  /*0970*/  IMAD.U32 R249, R249, 0x10000, RZ ;  /* 0x00010000f9f97824 */ /* 0x000fe200078e00ff */
[----:B------:R-:W-:Y:S01]  /*0980*/  MOV R213, R13 ;  /* 0x0000000d00d57202 */ /* 0x000fe20000000f00 */
[----:B------:R-:W-:Y:S01]  /*0990*/  IMAD.U32 R245, R245, 0x10000, RZ ;  /* 0x00010000f5f57824 */ /* 0x000fe200078e00ff */
[----:B------:R-:W-:Y:S01]  /*09a0*/  MOV R209, R11 ;  /* 0x0000000b00d17202 */ /* 0x000fe20000000f00 */
[----:B------:R-:W-:Y:S01]  /*09b0*/  IMAD.U32 R241, R241, 0x10000, RZ ;  /* 0x00010000f1f17824 */ /* 0x000fe200078e00ff */
[----:B------:R-:W-:Y:S01]  /*09c0*/  SHF.R.U32.HI R204, RZ, 0x10, R9 ;  /* 0x00000010ffcc7819 */ /* 0x000fe20000011609 */
[----:B------:R-:W-:Y:S01]  /*09d0*/  IMAD.U32 R237, R237, 0x10000, RZ ;  /* 0x00010000eded7824 */ /* 0x000fe200078e00ff */
[----:B------:R-:W-:Y:S01]  /*09e0*/  MOV R199, R4 ;  /* 0x0000000400c77202 */ /* 0x000fe20000000f00 */
[----:B------:R-:W-:Y:S01]  /*09f0*/  IMAD.U32 R233, R233, 0x10000, RZ ;  /* 0x00010000e9e97824 */ /* 0x000fe200078e00ff */
[--C-:B------:R-:W-:Y:S01]  /*0a00*/  SHF.R.U64 R251, R18, 0x10, R19.reuse ;  /* 0x0000001012fb7819 */ /* 0x100fe20000001213 */
        /* <DEDUP_REMOVED lines=15> */
[----:B------:R-:W-:-:S02]  /*0b00*/  SHF.R.U64 R238, R28, 0x10, R29 ;  /* 0x000000101cee7819 */ /* 0x000fc4000000121d */
[----:B------:R-:W-:Y:S02]  /*0b10*/  SHF.R.U32.HI R236, RZ, 0x10, R29 ;  /* 0x00000010ffec7819 */ /* 0x000fe4000001161d */
[--C-:B------:R-:W-:Y:S02]  /*0b20*/  SHF.R.U64 R234, R30, 0x10, R31.reuse ;  /* 0x000000101eea7819 */ /* 0x100fe4000000121f */
[----:B------:R-:W-:Y:S02]  /*0b30*/  SHF.R.U32.HI R232, RZ, 0x10, R31 ;  /* 0x00000010ffe87819 */ /* 0x000fe4000001161f */
[----:B------:R-:W-:Y:S02]  /*0b40*/  MOV R231, R32 ;  /* 0x0000002000e77202 */ /* 0x000fe40000000f00 */
[--C-:B------:R-:W-:Y:S02]  /*0b50*/  SHF.R.U64 R230, R32, 0x10, R33.reuse ;  /* 0x0000001020e67819 */ /* 0x100fe40000001221 */
[----:B------:R-:W-:-:S02]  /*0b60*/  SHF.R.U32.HI R228, RZ, 0x10, R33 ;  /* 0x00000010ffe47819 */ /* 0x000fc40000011621 */
[--C-:B------:R-:W-:Y:S02]  /*0b70*/  SHF.R.U64 R226, R34, 0x10, R35.reuse ;  /* 0x0000001022e27819 */ /* 0x100fe40000001223 */
[----:B------:R-:W-:Y:S02]  /*0b80*/  SHF.R.U32.HI R224, RZ, 0x10, R35 ;  /* 0x00000010ffe07819 */ /* 0x000fe40000011623 */
[----:B------:R-:W-:Y:S02]  /*0b90*/  MOV R223, R22 ;  /* 0x0000001600df7202 */ /* 0x000fe40000000f00 */
[--C-:B------:R-:W-:Y:S02]  /*0ba0*/  SHF.R.U64 R222, R22, 0x10, R23.reuse ;  /* 0x0000001016de7819 */ /* 0x100fe40000001217 */
[----:B------:R-:W-:Y:S02]  /*0bb0*/  SHF.R.U32.HI R220, RZ, 0x10, R23 ;  /* 0x00000010ffdc7819 */ /* 0x000fe40000011617 */
[----:B------:R-:W-:-:S02]  /*0bc0*/  SHF.R.U64 R218, R14, 0x10, R15 ;  /* 0x000000100eda7819 */ /* 0x000fc4000000120f */
[----:B------:R-:W-:Y:S02]  /*0bd0*/  SHF.R.U32.HI R216, RZ, 0x10, R15 ;  /* 0x00000010ffd87819 */ /* 0x000fe4000001160f */
[----:B------:R-:W-:Y:S02]  /*0be0*/  MOV R215, R12 ;  /* 0x0000000c00d77202 */ /* 0x000fe40000000f00 */
[--C-:B------:R-:W-:Y:S02]  /*0bf0*/  SHF.R.U64 R214, R12, 0x10, R13.reuse ;  /* 0x000000100cd67819 */ /* 0x100fe4000000120d */
[----:B------:R-:W-:Y:S02]  /*0c00*/  SHF.R.U32.HI R212, RZ, 0x10, R13 ;  /* 0x00000010ffd47819 */ /* 0x000fe4000001160d */
[--C-:B------:R-:W-:Y:S02]  /*0c10*/  SHF.R.U64 R210, R10, 0x10, R11.reuse ;  /* 0x000000100ad27819 */ /* 0x100fe4000000120b */
[----:B------:R-:W-:-:S02]  /*0c20*/  SHF.R.U32.HI R208, RZ, 0x10, R11 ;  /* 0x00000010ffd07819 */ /* 0x000fc4000001160b */
[----:B------:R-:W-:Y:S02]  /*0c30*/  MOV R207, R8 ;  /* 0x0000000800cf7202 */ /* 0x000fe40000000f00 */
[----:B------:R-:W-:Y:S02]  /*0c40*/  SHF.R.U64 R206, R8, 0x10, R9 ;  /* 0x0000001008ce7819 */ /* 0x000fe40000001209 */
[----:B------:R-:W-:Y:S02]  /*0c50*/  MOV R205, R9 ;  /* 0x0000000900cd7202 */ /* 0x000fe40000000f00 */
[--C-:B------:R-:W-:Y:S02]  /*0c60*/  SHF.R.U64 R202, R6, 0x10, R7.reuse ;  /* 0x0000001006ca7819 */ /* 0x100fe40000001207 */
[----:B------:R-:W-:Y:S02]  /*0c70*/  MOV R201, R7 ;  /* 0x0000000700c97202 */ /* 0x000fe40000000f00 */
[----:B------:R-:W-:-:S02]  /*0c80*/  SHF.R.U32.HI R200, RZ, 0x10, R7 ;  /* 0x00000010ffc87819 */ /* 0x000fc40000011607 */
[--C-:B------:R-:W-:Y:S02]  /*0c90*/  SHF.R.U64 R198, R4, 0x10, R5.reuse ;  /* 0x0000001004c67819 */ /* 0x100fe40000001205 */
        /* <DEDUP_REMOVED lines=46> */
[----:B------:R-:W-:-:S07]  /*0f80*/  SHF.L.U32 R196, R196, 0x10, RZ ;  /* 0x00000010c4c47819 */ /* 0x000fce00000006ff */
.L_x_6180:
[----:B0-----:R-:W0:Y:S01]  /*0f90*/  @P2 LDC.64 R4, c[0x0][0x270] ;  /* 0x00009c00ff042b82 */ /* 0x001e220000000a00 */
[----:B------:R-:W-:Y:S02]  /*0fa0*/  SHF.R.S32.HI R13, RZ, 0x1f, R2 ;  /* 0x0000001fff0d7819 */ /* 0x000fe40000011402 */
[----:B------:R-:W-:-:S05]  /*0fb0*/  LOP3.LUT P4, RZ, R3, 0x8, RZ, 0xc0, !PT ;  /* 0x0000000803ff7812 */ /* 0x000fca000788c0ff */
[----:B-1234-:R-:W1:Y:S01]  /*0fc0*/  LDC.64 R152, c[0x0][0x258] ;  /* 0x00009600ff987b82 */ /* 0x01ee620000000a00 */
[----:B0-----:R-:W-:-:S04]  /*0fd0*/  @P2 LEA R4, P3, R2, R4, 0x1 ;  /* 0x0000000402042211 */ /* 0x001fc800078608ff */
[----:B------:R-:W-:-:S05]  /*0fe0*/  @P2 LEA.HI.X R5, R2, R5, R13, 0x1, P3 ;  /* 0x0000000502052211 */ /* 0x000fca00018f0c0d */
[----:B------:R0:W2:Y:S01]  /*0ff0*/  @P2 LDG.E.U16 R13, desc[UR4][R4.64] ;  /* 0x00000004040d2981 */ /* 0x0000a2000c1e1500 */
[C---:B-1----:R-:W-:Y:S01]  /*1000*/  IMAD.WIDE R152, R2.reuse, 0x4, R152 ;  /* 0x0000000402987825 */ /* 0x042fe200078e0298 */
[----:B0-----:R-:W0:Y:S03]  /*1010*/  LDC.64 R4, c[0x0][0x250] ;  /* 0x00009400ff047b82 */ /* 0x001e260000000a00 */
[----:B0-----:R-:W-:-:S05]  /*1020*/  IMAD.WIDE R4, R2, 0x4, R4 ;  /* 0x0000000402047825 */ /* 0x001fca00078e0204 */
[----:B------:R0:W5:Y:S04]  /*1030*/  LDG.E R190, desc[UR4][R4.64] ;  /* 0x0000000404be7981 */ /* 0x000168000c1e1900 */
[----:B------:R1:W5:Y:S01]  /*1040*/  LDG.E R4, desc[UR4][R152.64] ;  /* 0x0000000498047981 */ /* 0x000362000c1e1900 */
[----:B------:R-:W-:Y:S01]  /*1050*/  MOV R191, UR22 ;  /* 0x0000001600bf7c02 */ /* 0x000fe20008000f00 */
[----:B------:R-:W-:Y:S01]  /*1060*/  BSSY B0, `(.L_x_6151) ;  /* 0x0000042000007945 */ /* 0x000fe20003800000 */
[----:B0-----:R-:W-:Y:S01]  /*1070*/  MOV R5, 0x3f800000 ;  /* 0x3f80000000057802 */ /* 0x001fe20000000f00 */
[----:B------:R-:W0:Y:S01]  /*1080*/  S2R R155, SR_TID.X ;  /* 0x00000000009b7919 */ /* 0x000e220000002100 */
[----:B------:R-:W-:Y:S02]  /*1090*/  CS2R R192, SRZ ;  /* 0x0000000000c07805 */ /* 0x000fe4000001ff00 */
[----:B0-----:R-:W-:Y:S01]  /*10a0*/  LOP3.LUT R195, R155, 0xff, RZ, 0xc0, !PT ;  /* 0x000000ff9bc37812 */ /* 0x001fe200078ec0ff */
[----:B--2---:R-:W-:-:S02]  /*10b0*/  @P2 IMAD.U32 R5, R13, 0x10000, RZ ;  /* 0x000100000d052824 */ /* 0x004fc400078e00ff */
[----:B------:R-:W-:-:S05]  /*10c0*/  IMAD R13, R2, R191, RZ ;  /* 0x000000bf020d7224 */ /* 0x000fca00078e02ff */
[----:B------:R-:W-:-:S04]  /*10d0*/  SHF.R.S32.HI R154, RZ, 0x1f, R13 ;  /* 0x0000001fff9a7819 */ /* 0x000fc8000001140d */
[----:B------:R-:W-:-:S04]  /*10e0*/  LEA.HI R154, R154, R13, RZ, 0x2 ;  /* 0x0000000d9a9a7211 */ /* 0x000fc800078f10ff */
[----:B------:R-:W-:-:S04]  /*10f0*/  LEA.HI.SX32 R13, R154, R195, 0x1e ;  /* 0x000000c39a0d7211 */ /* 0x000fc800078ff2ff */
[----:B------:R-:W-:Y:S01]  /*1100*/  MOV R194, R13 ;  /* 0x0000000d00c27202 */ /* 0x000fe20000000f00 */
[----:B-1----:R-:W-:Y:S06]  /*1110*/  @!P4 BRA `(.L_x_6152) ;  /* 0x0000000000d8c947 */ /* 0x002fec0003800000 */
[----:B------:R-:W-:Y:S01]  /*1120*/  ISETP.NE.U32.AND P3, PT, RZ, UR8, PT ;  /* 0x00000008ff007c0c */ /* 0x000fe2000bf65070 */
[----:B------:R-:W0:Y:S03]  /*1130*/  LDC.U8 R155, c[0x0][0x2a0] ;  /* 0x0000a800ff9b7b82 */ /* 0x000e260000000000 */
[----:B------:R-:W-:-:S13]  /*1140*/  ISETP.NE.AND.EX P3, PT, RZ, UR9, PT, P3 ;  /* 0x00000009ff007c0c */ /* 0x000fda000bf65330 */
[----:B------:R-:W-:-:S04]  /*1150*/  @P3 LEA R14, P4, R13, UR8, 0x4 ;  /* 0x000000080d0e3c11 */ /* 0x000fc8000f8820ff */
[----:B------:R-:W-:-:S05]  /*1160*/  @P3 LEA.HI.X R15, R13, UR9, RZ, 0x4, P4 ;  /* 0x000000090d0f3c11 */ /* 0x000fca000a0f24ff */
[----:B------:R1:W5:Y:S01]  /*1170*/  @P3 LDG.E.128 R116, desc[UR4][R14.64] ;  /* 0x000000040e743981 */ /* 0x000362000c1e1d00 */
[----:B------:R-:W-:-:S04]  /*1180*/  LEA R16, P3, R13, UR12, 0x2 ;  /* 0x0000000c0d107c11 */ /* 0x000fc8000f8610ff */
[C---:B------:R-:W-:Y:S02]  /*1190*/  LEA.HI.X R17, R13.reuse, UR13, RZ, 0x2, P3 ;  /* 0x0000000d0d117c11 */ /* 0x040fe400098f14ff */
[C---:B------:R-:W-:Y:S01]  /*11a0*/  LEA R152, P3, R13.reuse, UR10, 0x4 ;  /* 0x0000000a0d987c11 */ /* 0x040fe2000f8620ff */
[----:B-1----:R-:W1:Y:S03]  /*11b0*/  LDC.64 R14, c[0x0][0x2b8] ;  /* 0x0000ae00ff0e7b82 */ /* 0x002e660000000a00 */
[----:B------:R-:W-:Y:S01]  /*11c0*/  LEA.HI.X R153, R13, UR11, RZ, 0x4, P3 ;  /* 0x0000000b0d997c11 */ /* 0x000fe200098f24ff */
[----:B------:R2:W5:Y:S01]  /*11d0*/  LDG.E R6, desc[UR4][R16.64] ;  /* 0x0000000410067981 */ /* 0x000562000c1e1900 */
[----:B0-----:R-:W-:-:S04]  /*11e0*/  ISETP.NE.AND P3, PT, R155, RZ, PT ;  /* 0x000000ff9b00720c */ /* 0x001fc80003f65270 */
[----:B------:R-:W3:Y:S01]  /*11f0*/  LDG.E.128 R152, desc[UR4][R152.64] ;  /* 0x0000000498987981 */ /* 0x000ee2000c1e1d00 */
[----:B-----5:R-:W-:Y:S01]  /*1200*/  FSEL R0, R190, RZ, !P3 ;  /* 0x000000ffbe007208 */ /* 0x020fe20005800000 */
[----:B-1----:R-:W-:-:S06]  /*1210*/  IMAD.WIDE.U32 R14, R13, 0x8, R14 ;  /* 0x000000080d0e7825 */ /* 0x002fcc00078e000e */
[----:B------:R-:W4:Y:S01]  /*1220*/  LDG.E.64 R14, desc[UR4][R14.64] ;  /* 0x000000040e0e7981 */ /* 0x000f22000c1e1b00 */
[C---:B---3--:R-:W-:Y:S01]  /*1230*/  FADD.FTZ R250, -R0.reuse, R152 ;  /* 0x0000009800fa7221 */ /* 0x048fe20000010100 */
[C---:B------:R-:W-:Y:S01]  /*1240*/  FADD.FTZ R194, -R0.reuse, R153 ;  /* 0x0000009900c27221 */ /* 0x040fe20000010100 */
[C---:B------:R-:W-:Y:S01]  /*1250*/  FADD.FTZ R193, -R0.reuse, R154 ;  /* 0x0000009a00c17221 */ /* 0x040fe20000010100 */
[----:B------:R-:W-:Y:S01]  /*1260*/  FADD.FTZ R155, -R0, R155 ;  /* 0x0000009b009b7221 */ /* 0x000fe20000010100 */
[C---:B------:R-:W-:Y:S02]  /*1270*/  FMUL.FTZ R0, R4.reuse, R250 ;  /* 0x000000fa04007220 */ /* 0x040fe40000410000 */
[C---:B--2---:R-:W-:Y:S01]  /*1280*/  FMUL.FTZ R16, R4.reuse, R193 ;  /* 0x000000c104107220 */ /* 0x044fe20000410000 */
[----:B------:R-:W-:Y:S01]  /*1290*/  FMUL.FTZ R17, R4, R155 ;  /* 0x0000009b04117220 */ /* 0x000fe20000410000 */
[----:B----4-:R-:W-:Y:S02]  /*12a0*/  MOV R188, R14 ;  /* 0x0000000e00bc7202 */ /* 0x010fe40000000f00 */
[----:B------:R-:W-:-:S02]  /*12b0*/  SHF.R.U64 R187, R14, 0x10, R15 ;  /* 0x000000100ebb7819 */ /* 0x000fc4000000120f */
[----:B------:R-:W-:Y:S02]  /*12c0*/  MOV R18, R15 ;  /* 0x0000000f00127202 */ /* 0x000fe40000000f00 */
[----:B------:R-:W-:Y:S01]  /*12d0*/  SHF.R.U32.HI R192, RZ, 0x10, R15 ;  /* 0x00000010ffc07819 */ /* 0x000fe2000001160f */
[----:B------:R-:W-:Y:S01]  /*12e0*/  IMAD.U32 R15, R188, 0x10000, RZ ;  /* 0x00010000bc0f7824 */ /* 0x000fe200078e00ff */
[----:B------:R-:W-:Y:S01]  /*12f0*/  SHF.L.U32 R188, R187, 0x10, RZ ;  /* 0x00000010bbbc7819 */ /* 0x000fe200000006ff */
[----:B------:R-:W-:Y:S02]  /*1300*/  FMUL.FTZ R14, R4, R194 ;  /* 0x000000c2040e7220 */ /* 0x000fe40000410000 */
[----:B------:R-:W-:Y:S01]  /*1310*/  FADD.FTZ R60, R60, R15 ;  /* 0x0000000f3c3c7221 */ /* 0x000fe20000010000 */
[-C--:B------:R-:W-:Y:S01]  /*1320*/  FFMA.FTZ R36, R0, R15.reuse, R36 ;  /* 0x0000000f00247223 */ /* 0x080fe20000010024 */
[----:B------:R-:W-:Y:S01]  /*1330*/  FMUL.FTZ R15, R252, R15 ;  /* 0x0000000ffc0f7220 */ /* 0x000fe20000410000 */
[----:B------:R-:W-:Y:S01]  /*1340*/  SHF.L.U32 R187, R18, 0x10, RZ ;  /* 0x0000001012bb7819 */ /* 0x000fe200000006ff */
[----:B------:R-:W-:Y:S01]  /*1350*/  FADD.FTZ R61, R61, R188 ;  /* 0x000000bc3d3d7221 */ /* 0x000fe20000010000 */
[-C--:B------:R-:W-:Y:S01]  /*1360*/  FFMA.FTZ R37, R14, R188.reuse, R37 ;  /* 0x000000bc0e257223 */ /* 0x080fe20000010025 */
[----:B------:R-:W-:Y:S01]  /*1370*/  FMUL.FTZ R188, R251, R188 ;  /* 0x000000bcfbbc7220 */ /* 0x000fe20000410000 */
[----:B------:R-:W-:Y:S01]  /*1380*/  FADD.FTZ R153, RZ, R15 ;  /* 0x0000000fff997221 */ /* 0x000fe20000010000 */
[----:B------:R-:W-:Y:S01]  /*1390*/  FFMA.FTZ R155, R0, R15, RZ ;  /* 0x0000000f009b7223 */ /* 0x000fe200000100ff */
        /* <DEDUP_REMOVED lines=14> */
.L_x_6152:
[----:B------:R-:W-:Y:S05]  /*1480*/  BSYNC B0 ;  /* 0x0000000000007941 */ /* 0x000fea0003800000 */
.L_x_6151:
[----:B------:R-:W0:Y:S01]  /*1490*/  LDC.U8 R250, c[0x0][0x2a0] ;  /* 0x0000a800fffa7b82 */ /* 0x000e220000000000 */
[----:B------:R-:W-:Y:S01]  /*14a0*/  LOP3.LUT P3, RZ, R3, 0x4, RZ, 0xc0, !PT ;  /* 0x0000000403ff7812 */ /* 0x000fe2000786c0ff */
[----:B------:R-:W-:-:S12]  /*14b0*/  BSSY B0, `(.L_x_6153) ;  /* 0x0000037000007945 */ /* 0x000fd80003800000 */
[----:B------:R-:W-:Y:S05]  /*14c0*/  @!P3 BRA `(.L_x_6154) ;  /* 0x0000000000d4b947 */ /* 0x000fea0003800000 */
[----:B------:R-:W-:Y:S01]  /*14d0*/  ISETP.NE.U32.AND P3, PT, RZ, UR8, PT ;  /* 0x00000008ff007c0c */ /* 0x000fe2000bf65070 */
[----:B------:R-:W1:Y:S03]  /*14e0*/  LDC.64 R24, c[0x0][0x2b8] ;  /* 0x0000ae00ff187b82 */ /* 0x000e660000000a00 */
[----:B------:R-:W-:-:S13]  /*14f0*/  ISETP.NE.AND.EX P3, PT, RZ, UR9, PT, P3 ;  /* 0x00000009ff007c0c */ /* 0x000fda000bf65330 */
[----:B------:R-:W-:-:S04]  /*1500*/  @P3 LEA R20, P4, R194, UR8, 0x4 ;  /* 0x00000008c2143c11 */ /* 0x000fc8000f8820ff */
[----:B------:R-:W-:-:S05]  /*1510*/  @P3 LEA.HI.X R21, R194, UR9, RZ, 0x4, P4 ;  /* 0x00000009c2153c11 */ /* 0x000fca000a0f24ff */
[----:B------:R2:W5:Y:S01]  /*1520*/  @P3 LDG.E.128 R120, desc[UR4][R20.64] ;  /* 0x0000000414783981 */ /* 0x000562000c1e1d00 */
[C---:B------:R-:W-:Y:S01]  /*1530*/  LEA R152, P3, R194.reuse, UR12, 0x2 ;  /* 0x0000000cc2987c11 */ /* 0x040fe2000f8610ff */
[----:B-1----:R-:W-:-:S03]  /*1540*/  IMAD.WIDE.U32 R24, R194, 0x8, R24 ;  /* 0x00000008c2187825 */ /* 0x002fc600078e0018 */
[----:B------:R-:W-:-:S03]  /*1550*/  LEA.HI.X R153, R194, UR13, RZ, 0x2, P3 ;  /* 0x0000000dc2997c11 */ /* 0x000fc600098f14ff */
[----:B------:R-:W3:Y:S01]  /*1560*/  LDG.E.64 R24, desc[UR4][R24.64] ;  /* 0x0000000418187981 */ /* 0x000ee2000c1e1b00 */
[----:B--2---:R-:W-:-:S03]  /*1570*/  LEA R20, P3, R194, UR10, 0x4 ;  /* 0x0000000ac2147c11 */ /* 0x004fc6000f8620ff */
[----:B------:R1:W5:Y:S01]  /*1580*/  LDG.E R7, desc[UR4][R152.64] ;  /* 0x0000000498077981 */ /* 0x000362000c1e1900 */
[----:B------:R-:W-:Y:S02]  /*1590*/  LEA.HI.X R21, R194, UR11, RZ, 0x4, P3 ;  /* 0x0000000bc2157c11 */ /* 0x000fe400098f24ff */
[----:B0-----:R-:W-:-:S04]  /*15a0*/  ISETP.NE.AND P3, PT, R250, RZ, PT ;  /* 0x000000fffa00720c */ /* 0x001fc80003f65270 */
[----:B------:R-:W1:Y:S01]  /*15b0*/  LDG.E.128 R20, desc[UR4][R20.64] ;  /* 0x0000000414147981 */ /* 0x000e62000c1e1d00 */
[----:B-----5:R-:W-:Y:S02]  /*15c0*/  FSEL R19, R190, RZ, !P3 ;  /* 0x000000ffbe137208 */ /* 0x020fe40005800000 */
[----:B------:R-:W-:Y:S01]  /*15d0*/  IADD3 R194, R194, 0x100, RZ ;  /* 0x00000100c2c27810 */ /* 0x000fe20007ffe0ff */
[----:B---3--:R-:W-:Y:S01]  /*15e0*/  IMAD.MOV.U32 R154, RZ, RZ, R24 ;  /* 0x000000ffff9a7224 */ /* 0x008fe200078e0018 */
[----:B------:R-:W-:Y:S02]  /*15f0*/  SHF.R.U64 R24, R24, 0x10, R25 ;  /* 0x0000001018187819 */ /* 0x000fe40000001219 */
[----:B------:R-:W-:Y:S02]  /*1600*/  MOV R26, R25 ;  /* 0x00000019001a7202 */ /* 0x000fe40000000f00 */
[----:B------:R-:W-:Y:S02]  /*1610*/  SHF.L.U32 R154, R154, 0x10, RZ ;  /* 0x000000109a9a7819 */ /* 0x000fe400000006ff */
[----:B------:R-:W-:Y:S01]  /*1620*/  SHF.L.U32 R24, R24, 0x10, RZ ;  /* 0x0000001018187819 */ /* 0x000fe200000006ff */
[C---:B-1----:R-:W-:Y:S01]  /*1630*/  FADD.FTZ R153, -R19.reuse, R20 ;  /* 0x0000001413997221 */ /* 0x042fe20000010100 */
[C---:B------:R-:W-:Y:S01]  /*1640*/  FADD.FTZ R20, -R19.reuse, R21 ;  /* 0x0000001513147221 */ /* 0x040fe20000010100 */
[C---:B------:R-:W-:Y:S01]  /*1650*/  FADD.FTZ R22, -R19.reuse, R22 ;  /* 0x0000001613167221 */ /* 0x040fe20000010100 */
[----:B------:R-:W-:Y:S01]  /*1660*/  SHF.L.U32 R26, R26, 0x10, RZ ;  /* 0x000000101a1a7819 */ /* 0x000fe200000006ff */
[----:B------:R-:W-:Y:S01]  /*1670*/  FADD.FTZ R152, -R19, R23 ;  /* 0x0000001713987221 */ /* 0x000fe20000010100 */
[C---:B------:R-:W-:Y:S01]  /*1680*/  FMUL.FTZ R20, R4.reuse, R20 ;  /* 0x0000001404147220 */ /* 0x040fe20000410000 */
[C---:B------:R-:W-:Y:S01]  /*1690*/  FMUL.FTZ R22, R4.reuse, R22 ;  /* 0x0000001604167220 */ /* 0x040fe20000410000 */
[----:B------:R-:W-:Y:S01]  /*16a0*/  FMUL.FTZ R19, R4, R153 ;  /* 0x0000009904137220 */ /* 0x000fe20000410000 */
[----:B------:R-:W-:Y:S01]  /*16b0*/  FMUL.FTZ R21, R247, R154 ;  /* 0x0000009af7157220 */ /* 0x000fe20000410000 */
[----:B------:R-:W-:Y:S01]  /*16c0*/  FADD.FTZ R65, R65, R24 ;  /* 0x0000001841417221 */ /* 0x000fe20000010000 */
[-C--:B------:R-:W-:Y:S01]  /*16d0*/  FFMA.FTZ R41, R20, R24.reuse, R41 ;  /* 0x0000001814297223 */ /* 0x080fe20000010029 */
[----:B------:R-:W-:Y:S01]  /*16e0*/  FMUL.FTZ R23, R246, R24 ;  /* 0x00000018f6177220 */ /* 0x000fe20000410000 */
[----:B------:R-:W-:Y:S01]  /*16f0*/  SHF.R.U32.HI R25, RZ, 0x10, R25 ;  /* 0x00000010ff197819 */ /* 0x000fe20000011619 */
        /* <DEDUP_REMOVED lines=18> */
.L_x_6154:
[----:B------:R-:W-:Y:S05]  /*1820*/  BSYNC B0 ;  /* 0x0000000000007941 */ /* 0x000fea0003800000 */
.L_x_6153:
        /* <DEDUP_REMOVED lines=19> */
[----:B------:R-:W-:Y:S02]  /*1960*/  IADD3 R194, R194, 0x100, RZ ;  /* 0x00000100c2c27810 */ /* 0x000fe40007ffe0ff */
[----:B---3--:R-:W-:Y:S02]  /*1970*/  MOV R154, R32 ;  /* 0x00000020009a7202 */ /* 0x008fe40000000f00 */
[----:B------:R-:W-:Y:S02]  /*1980*/  SHF.R.U64 R32, R32, 0x10, R33 ;  /* 0x0000001020207819 */ /* 0x000fe40000001221 */
[----:B------:R-:W-:Y:S02]  /*1990*/  MOV R34, R33 ;  /* 0x0000002100227202 */ /* 0x000fe40000000f00 */
[----:B------:R-:W-:Y:S01]  /*19a0*/  SHF.L.U32 R154, R154, 0x10, RZ ;  /* 0x000000109a9a7819 */ /* 0x000fe200000006ff */
[----:B------:R-:W-:-:S02]  /*19b0*/  IMAD.U32 R32, R32, 0x10000, RZ ;  /* 0x0001000020207824 */ /* 0x000fc400078e00ff */
        /* <DEDUP_REMOVED lines=31> */
.L_x_6156:
[----:B------:R-:W-:Y:S05]  /*1bb0*/  BSYNC B0 ;  /* 0x0000000000007941 */ /* 0x000fea0003800000 */
.L_x_6155:
        /* <DEDUP_REMOVED lines=17> */
[----:B------:R-:W2:Y:S01]  /*1cd0*/  LDG.E.128 R152, desc[UR4][R152.64] ;  /* 0x0000000498987981 */ /* 0x000ea2000c1e1d00 */
[----:B-----5:R-:W-:Y:S01]  /*1ce0*/  FSEL R35, R190, RZ, !P3 ;  /* 0x000000ffbe237208 */ /* 0x020fe20005800000 */
[----:B------:R-:W-:Y:S01]  /*1cf0*/  VIADD R194, R194, 0x100 ;  /* 0x00000100c2c27836 */ /* 0x000fe20000000000 */
[----:B---3--:R-:W-:Y:S01]  /*1d00*/  MOV R161, R156 ;  /* 0x0000009c00a17202 */ /* 0x008fe20000000f00 */
[--C-:B------:R-:W-:Y:S01]  /*1d10*/  IMAD.MOV.U32 R160, RZ, RZ, R157.reuse ;  /* 0x000000ffffa07224 */ /* 0x100fe200078e009d */
[--C-:B------:R-:W-:Y:S02]  /*1d20*/  SHF.R.U64 R156, R156, 0x10, R157.reuse ;  /* 0x000000109c9c7819 */ /* 0x100fe4000000129d */
[----:B------:R-:W-:Y:S02]  /*1d30*/  SHF.R.U32.HI R157, RZ, 0x10, R157 ;  /* 0x00000010ff9d7819 */ /* 0x000fe4000001169d */
[----:B------:R-:W-:Y:S02]  /*1d40*/  SHF.L.U32 R161, R161, 0x10, RZ ;  /* 0x00000010a1a17819 */ /* 0x000fe400000006ff */
[----:B-1----:R-:W-:Y:S01]  /*1d50*/  SHF.L.U32 R159, R156, 0x10, RZ ;  /* 0x000000109c9f7819 */ /* 0x002fe200000006ff */
[C---:B--2---:R-:W-:Y:S01]  /*1d60*/  FADD.FTZ R153, -R35.reuse, R153 ;  /* 0x0000009923997221 */ /* 0x044fe20000010100 */
[C---:B------:R-:W-:Y:S01]  /*1d70*/  FADD.FTZ R152, -R35.reuse, R152 ;  /* 0x0000009823987221 */ /* 0x040fe20000010100 */
[C---:B------:R-:W-:Y:S01]  /*1d80*/  FADD.FTZ R154, -R35.reuse, R154 ;  /* 0x0000009a239a7221 */ /* 0x040fe20000010100 */
[----:B------:R-:W-:Y:S01]  /*1d90*/  FADD.FTZ R155, -R35, R155 ;  /* 0x0000009b239b7221 */ /* 0x000fe20000010100 */
[----:B------:R-:W-:Y:S01]  /*1da0*/  SHF.L.U32 R162, R157, 0x10, RZ ;  /* 0x000000109da27819 */ /* 0x000fe200000006ff */
[C---:B------:R-:W-:Y:S01]  /*1db0*/  FMUL.FTZ R156, R4.reuse, R153 ;  /* 0x00000099049c7220 */ /* 0x040fe20000410000 */
[----:B------:R-:W-:Y:S01]  /*1dc0*/  FMUL.FTZ R35, R4, R152 ;  /* 0x0000009804237220 */ /* 0x000fe20000410000 */
[----:B------:R-:W-:Y:S01]  /*1dd0*/  FMUL.FTZ R157, R239, R161 ;  /* 0x000000a1ef9d7220 */ /* 0x000fe20000410000 */
[----:B------:R-:W-:Y:S01]  /*1de0*/  SHF.L.U32 R160, R160, 0x10, RZ ;  /* 0x00000010a0a07819 */ /* 0x000fe200000006ff */
[----:B------:R-:W-:Y:S01]  /*1df0*/  FMUL.FTZ R158, R4, R154 ;  /* 0x0000009a049e7220 */ /* 0x000fe20000410000 */
        /* <DEDUP_REMOVED lines=20> */
.L_x_6158:
[----:B------:R-:W-:Y:S05]  /*1f40*/  BSYNC B0 ;  /* 0x0000000000007941 */ /* 0x000fea0003800000 */
.L_x_6157:
[----:B------:R-:W-:Y:S04]  /*1f50*/  BSSY B0, `(.L_x_6159) ;  /* 0x0000037000007945 */ /* 0x000fe80003800000 */
        /* <DEDUP_REMOVED lines=16> */
[----:B-----5:R-:W-:Y:S02]  /*2060*/  FSEL R163, R190, RZ, !P3 ;  /* 0x000000ffbea37208 */ /* 0x020fe40005800000 */
[----:B------:R-:W-:Y:S02]  /*2070*/  IADD3 R194, R194, 0x100, RZ ;  /* 0x00000100c2c27810 */ /* 0x000fe40007ffe0ff */
[----:B---3--:R-:W-:Y:S02]  /*2080*/  MOV R169, R164 ;  /* 0x000000a400a97202 */ /* 0x008fe40000000f00 */
[--C-:B------:R-:W-:Y:S02]  /*2090*/  SHF.R.U64 R164, R164, 0x10, R165.reuse ;  /* 0x00000010a4a47819 */ /* 0x100fe400000012a5 */
[----:B------:R-:W-:Y:S02]  /*20a0*/  MOV R168, R165 ;  /* 0x000000a500a87202 */ /* 0x000fe40000000f00 */
[----:B------:R-:W-:-:S02]  /*20b0*/  SHF.R.U32.HI R165, RZ, 0x10, R165 ;  /* 0x00000010ffa57819 */ /* 0x000fc400000116a5 */
[----:B------:R-:W-:Y:S01]  /*20c0*/  SHF.L.U32 R169, R169, 0x10, RZ ;  /* 0x00000010a9a97819 */ /* 0x000fe200000006ff */
[C---:B--2---:R-:W-:Y:S01]  /*20d0*/  FADD.FTZ R153, -R163.reuse, R153 ;  /* 0x00000099a3997221 */ /* 0x044fe20000010100 */
[C---:B------:R-:W-:Y:S01]  /*20e0*/  FADD.FTZ R152, -R163.reuse, R152 ;  /* 0x00000098a3987221 */ /* 0x040fe20000010100 */
[----:B-1----:R-:W-:Y:S01]  /*20f0*/  SHF.L.U32 R167, R164, 0x10, RZ ;  /* 0x00000010a4a77819 */ /* 0x002fe200000006ff */
[C---:B------:R-:W-:Y:S01]  /*2100*/  FADD.FTZ R154, -R163.reuse, R154 ;  /* 0x0000009aa39a7221 */ /* 0x040fe20000010100 */
[----:B------:R-:W-:Y:S01]  /*2110*/  FADD.FTZ R155, -R163, R155 ;  /* 0x0000009ba39b7221 */ /* 0x000fe20000010100 */
        /* <DEDUP_REMOVED lines=26> */
.L_x_6160:
[----:B------:R-:W-:Y:S05]  /*22c0*/  BSYNC B0 ;  /* 0x0000000000007941 */ /* 0x000fea0003800000 */
.L_x_6159:
        /* <DEDUP_REMOVED lines=21> */
[----:B------:R-:W-:Y:S01]  /*2420*/  MOV R176, R173 ;  /* 0x000000ad00b07202 */ /* 0x000fe20000000f00 */
[----:B------:R-:W-:Y:S01]  /*2430*/  IMAD.U32 R177, R177, 0x10000, RZ ;  /* 0x00010000b1b17824 */ /* 0x000fe200078e00ff */
[----:B------:R-:W-:-:S02]  /*2440*/  SHF.R.U32.HI R173, RZ, 0x10, R173 ;  /* 0x00000010ffad7819 */ /* 0x000fc400000116ad */
        /* <DEDUP_REMOVED lines=31> */
.L_x_6162:
[----:B------:R-:W-:Y:S05]  /*2640*/  BSYNC B0 ;  /* 0x0000000000007941 */ /* 0x000fea0003800000 */
.L_x_6161:
        /* <DEDUP_REMOVED lines=9> */
[----:B0-----:R-:W-:Y:S01]  /*26e0*/  ISETP.NE.AND P3, PT, R250, RZ, PT ;  /* 0x000000fffa00720c */ /* 0x001fe20003f65270 */
[----:B-1----:R-:W-:-:S03]  /*26f0*/  IMAD.WIDE.U32 R180, R194, 0x8, R180 ;  /* 0x00000008c2b47825 */ /* 0x002fc600078e00b4 */
[----:B-----5:R-:W-:-:S03]  /*2700*/  FSEL R190, R190, RZ, !P3 ;  /* 0x000000ffbebe7208 */ /* 0x020fc60005800000 */
[----:B------:R-:W3:Y:S01]  /*2710*/  LDG.E.64 R180, desc[UR4][R180.64] ;  /* 0x00000004b4b47981 */ /* 0x000ee2000c1e1b00 */
[----:B--2---:R-:W-:-:S04]  /*2720*/  LEA R152, P3, R194, UR10, 0x4 ;  /* 0x0000000ac2987c11 */ /* 0x004fc8000f8620ff */
[C---:B------:R-:W-:Y:S02]  /*2730*/  LEA.HI.X R153, R194.reuse, UR11, RZ, 0x4, P3 ;  /* 0x0000000bc2997c11 */ /* 0x040fe400098f24ff */
[----:B------:R-:W-:-:S04]  /*2740*/  LEA R182, P3, R194, UR12, 0x2 ;  /* 0x0000000cc2b67c11 */ /* 0x000fc8000f8610ff */
[----:B------:R-:W2:Y:S01]  /*2750*/  LDG.E.128 R152, desc[UR4][R152.64] ;  /* 0x0000000498987981 */ /* 0x000ea2000c1e1d00 */
[----:B------:R-:W-:-:S05]  /*2760*/  LEA.HI.X R183, R194, UR13, RZ, 0x2, P3 ;  /* 0x0000000dc2b77c11 */ /* 0x000fca00098f14ff */
[----:B------:R0:W5:Y:S01]  /*2770*/  LDG.E R12, desc[UR4][R182.64] ;  /* 0x00000004b60c7981 */ /* 0x000162000c1e1900 */
[----:B---3--:R-:W-:Y:S01]  /*2780*/  IMAD.MOV.U32 R185, RZ, RZ, R180 ;  /* 0x000000ffffb97224 */ /* 0x008fe200078e00b4 */
[----:B------:R-:W-:Y:S02]  /*2790*/  SHF.R.U64 R184, R180, 0x10, R181 ;  /* 0x00000010b4b87819 */ /* 0x000fe400000012b5 */
[----:B------:R-:W-:Y:S02]  /*27a0*/  MOV R179, R181 ;  /* 0x000000b500b37202 */ /* 0x000fe40000000f00 */
[----:B------:R-:W-:Y:S02]  /*27b0*/  SHF.L.U32 R185, R185, 0x10, RZ ;  /* 0x00000010b9b97819 */ /* 0x000fe400000006ff */
[----:B------:R-:W-:Y:S01]  /*27c0*/  SHF.L.U32 R184, R184, 0x10, RZ ;  /* 0x00000010b8b87819 */ /* 0x000fe200000006ff */
[C---:B--2---:R-:W-:Y:S01]  /*27d0*/  FADD.FTZ R194, -R190.reuse, R153 ;  /* 0x00000099bec27221 */ /* 0x044fe20000010100 */
[C---:B------:R-:W-:Y:S01]  /*27e0*/  FADD.FTZ R154, -R190.reuse, R154 ;  /* 0x0000009abe9a7221 */ /* 0x040fe20000010100 */
[----:B------:R-:W-:Y:S01]  /*27f0*/  FADD.FTZ R250, -R190, R152 ;  /* 0x00000098befa7221 */ /* 0x000fe20000010100 */
[----:B------:R-:W-:Y:S01]  /*2800*/  SHF.L.U32 R153, R179, 0x10, RZ ;  /* 0x00000010b3997819 */ /* 0x000fe200000006ff */
[C---:B------:R-:W-:Y:S01]  /*2810*/  FMUL.FTZ R180, R4.reuse, R194 ;  /* 0x000000c204b47220 */ /* 0x040fe20000410000 */
[----:B------:R-:W-:Y:S01]  /*2820*/  SHF.R.U32.HI R186, RZ, 0x10, R181 ;  /* 0x00000010ffba7819 */ /* 0x000fe200000116b5 */
[C---:B0-----:R-:W-:Y:S01]  /*2830*/  FMUL.FTZ R182, R4.reuse, R154 ;  /* 0x0000009a04b67220 */ /* 0x041fe20000410000 */
[----:B------:R-:W-:Y:S01]  /*2840*/  FMUL.FTZ R179, R4, R250 ;  /* 0x000000fa04b37220 */ /* 0x000fe20000410000 */
[----:B------:R-:W-:Y:S01]  /*2850*/  FMUL.FTZ R181, R227, R185 ;  /* 0x000000b9e3b57220 */ /* 0x000fe20000410000 */
[----:B------:R-:W-:Y:S01]  /*2860*/  FADD.FTZ R85, R85, R184 ;  /* 0x000000b855557221 */ /* 0x000fe20000010000 */
[-C--:B------:R-:W-:Y:S01]  /*2870*/  FFMA.FTZ R57, R180, R184.reuse, R57 ;  /* 0x000000b8b4397223 */ /* 0x080fe20000010039 */
[----:B------:R-:W-:Y:S01]  /*2880*/  FMUL.FTZ R183, R226, R184 ;  /* 0x000000b8e2b77220 */ /* 0x000fe20000410000 */
[----:B------:R-:W-:Y:S01]  /*2890*/  FADD.FTZ R155, -R190, R155 ;  /* 0x0000009bbe9b7221 */ /* 0x000fe20000010100 */
[----:B------:R-:W-:Y:S01]  /*28a0*/  FADD.FTZ R86, R86, R153 ;  /* 0x0000009956567221 */ /* 0x000fe20000010000 */
[-C--:B------:R-:W-:Y:S01]  /*28b0*/  FFMA.FTZ R58, R182, R153.reuse, R58 ;  /* 0x00000099b63a7223 */ /* 0x080fe2000001003a */
[----:B------:R-:W-:Y:S01]  /*28c0*/  FMUL.FTZ R184, R225, R153 ;  /* 0x00000099e1b87220 */ /* 0x000fe20000410000 */
[----:B------:R-:W-:Y:S01]  /*28d0*/  FADD.FTZ R152, R193, R181 ;  /* 0x000000b5c1987221 */ /* 0x000fe20000010000 */
[C---:B------:R-:W-:Y:S01]  /*28e0*/  FFMA.FTZ R153, R179.reuse, R181, R192 ;  /* 0x000000b5b3997223 */ /* 0x040fe200000100c0 */
        /* <DEDUP_REMOVED lines=13> */
.L_x_6164:
[----:B------:R-:W-:Y:S05]  /*29c0*/  BSYNC B0 ;  /* 0x0000000000007941 */ /* 0x000fea0003800000 */
.L_x_6163:
        /* <DEDUP_REMOVED lines=8> */
[----:B------:R-:W1:Y:S04]  /*2a50*/  SHFL.DOWN PT, R194, R193, 0x10, 0x1f ;  /* 0x0a001f00c1c27f89 */ /* 0x000e6800000e0000 */
[----:B0-----:R-:W0:Y:S01]  /*2a60*/  SHFL.DOWN PT, R250, R192, 0x10, 0x1f ;  /* 0x0a001f00c0fa7f89 */ /* 0x001e2200000e0000 */
[----:B-1----:R-:W-:Y:S01]  /*2a70*/  FADD.FTZ R193, R194, R193 ;  /* 0x000000c1c2c17221 */ /* 0x002fe20000010000 */
[----:B0-----:R-:W-:-:S04]  /*2a80*/  FADD.FTZ R192, R250, R192 ;  /* 0x000000c0fac07221 */ /* 0x001fc80000010000 */
        /* <DEDUP_REMOVED lines=14> */
.L_x_6203:
[----:B------:R-:W3:Y:S01]  /*2b70*/  S2R R189, SR_CgaCtaId ;  /* 0x0000000000bd7919 */ /* 0x000ee20000008800 */
[----:B------:R-:W-:Y:S01]  /*2b80*/  @!P4 LOP3.LUT R155, R155, 0x7, RZ, 0xc0, !PT ;  /* 0x000000079b9bc812 */ /* 0x000fe200078ec0ff */
[----:B-1----:R-:W-:Y:S01]  /*2b90*/  FADD.FTZ R152, R193, R250 ;  /* 0x000000fac1987221 */ /* 0x002fe20000010000 */
[----:B-----5:R-:W-:Y:S01]  /*2ba0*/  MOV R190, 0x400 ;  /* 0x0000040000be7802 */ /* 0x020fe20000000f00 */
        /* <DEDUP_REMOVED lines=9> */
[----:B------:R-:W-:Y:S06]  /*2c40*/  BAR.SYNC.DEFER_BLOCKING 0x0 ;  /* 0x0000000000007b1d */ /* 0x000fec0000010000 */
[----:B------:R-:W0:Y:S02]  /*2c50*/  LDS.128 R152, [R189+0x7000] ;  /* 0x00700000bd987984 */ /* 0x000e240000000c00 */
        /* <DEDUP_REMOVED lines=18> */
[----:B------:R-:W-:-:S03]  /*2d80*/  FADD.FTZ R155, R155, R192 ;  /* 0x000000c09b9b7221 */ /* 0x000fc60000010000 */
[----:B------:R-:W-:Y:S01]  /*2d90*/  FMUL.FTZ R190, R154, UR14 ;  /* 0x0000000e9abe7c20 */ /* 0x000fe20008410000 */
[----:B------:R-:W-:Y:S01]  /*2da0*/  FMUL.FTZ R189, R155, UR14 ;  /* 0x0000000e9bbd7c20 */ /* 0x000fe20008410000 */
[----:B------:R-:W-:Y:S06]  /*2db0*/  @!P5 BRA `(.L_x_6167) ;  /* 0x00000004005cd947 */ /* 0x000fec0003800000 */
[----:B------:R-:W0:Y:S08]  /*2dc0*/  LDC.64 R152, c[0x0][0x220] ;  /* 0x00008800ff987b82 */ /* 0x000e300000000a00 */
[----:B------:R-:W1:Y:S01]  /*2dd0*/  LDC.U8 R250, c[0x0][0x2a0] ;  /* 0x0000a800fffa7b82 */ /* 0x000e620000000000 */
[----:B0-----:R-:W-:-:S06]  /*2de0*/  IMAD.WIDE.U32 R152, R13, 0x8, R152 ;  /* 0x000000080d987825 */ /* 0x001fcc00078e0098 */
[----:B------:R-:W2:Y:S01]  /*2df0*/  LDG.E.64 R152, desc[UR4][R152.64] ;  /* 0x0000000498987981 */ /* 0x000ea2000c1e1b00 */
[----:B-1----:R-:W-:Y:S02]  /*2e00*/  ISETP.NE.AND P4, PT, R250, RZ, PT ;  /* 0x000000fffa00720c */ /* 0x002fe40003f85270 */
[----:B------:R-:W-:Y:S02]  /*2e10*/  ISETP.NE.U32.AND P5, PT, RZ, UR8, PT ;  /* 0x00000008ff007c0c */ /* 0x000fe4000bfa5070 */
[----:B------:R-:W-:Y:S02]  /*2e20*/  FSEL R194, R190, RZ, !P4 ;  /* 0x000000ffbec27208 */ /* 0x000fe40006000000 */
[----:B------:R-:W-:Y:S02]  /*2e30*/  ISETP.NE.AND.EX P5, PT, RZ, UR9, PT, P5 ;  /* 0x00000009ff007c0c */ /* 0x000fe4000bfa5350 */
[----:B------:R-:W-:Y:S01]  /*2e40*/  LOP3.LUT P4, RZ, R6, 0xff, RZ, 0xc0, !PT ;  /* 0x000000ff06ff7812 */ /* 0x000fe2000788c0ff */
[----:B------:R-:W-:-:S04]  /*2e50*/  FFMA.FTZ R154, R0, R189, R194 ;  /* 0x000000bd009a7223 */ /* 0x000fc800000100c2 */
[----:B------:R-:W-:-:S04]  /*2e60*/  FADD.FTZ R155, R15, -R154 ;  /* 0x8000009a0f9b7221 */ /* 0x000fc80000010000 */
[----:B------:R-:W-:-:S04]  /*2e70*/  FMUL.FTZ R154, R4, R155 ;  /* 0x0000009b049a7220 */ /* 0x000fc80000410000 */
[----:B------:R-:W-:Y:S01]  /*2e80*/  @P5 FADD.FTZ R154, R116, R154 ;  /* 0x0000009a749a5221 */ /* 0x000fe20000010000 */
[----:B------:R-:W-:-:S03]  /*2e90*/  HFMA2.MMA R193, -RZ, RZ, 0, 0 ;  /* 0x00000000ffc17435 */ /* 0x000fc600000001ff */
[----:B------:R-:W-:-:S04]  /*2ea0*/  FMUL.FTZ R155, R154, R5 ;  /* 0x000000059a9b7220 */ /* 0x000fc80000410000 */
[----:B------:R-:W-:Y:S01]  /*2eb0*/  FMUL.FTZ R155, R155, UR15 ;  /* 0x0000000f9b9b7c20 */ /* 0x000fe20008410000 */
[----:B------:R-:W-:Y:S01]  /*2ec0*/  LOP3.LUT P6, RZ, R6, 0xff00, RZ, 0xc0, !PT ;  /* 0x0000ff0006ff7812 */ /* 0x000fe200078cc0ff */
[----:B------:R-:W-:Y:S01]  /*2ed0*/  HFMA2.MMA R250, -RZ, RZ, 0, 0 ;  /* 0x00000000fffa7435 */ /* 0x000fe200000001ff */
[----:B--2---:R-:W-:-:S05]  /*2ee0*/  @P4 IMAD.MOV.U32 R192, RZ, RZ, R152 ;  /* 0x000000ffffc04224 */ /* 0x004fca00078e0098 */
[----:B------:R-:W-:-:S05]  /*2ef0*/  @P4 SHF.L.U32 R192, R192, 0x10, RZ ;  /* 0x00000010c0c04819 */ /* 0x000fca00000006ff */
[----:B------:R-:W-:Y:S01]  /*2f00*/  @P4 FMUL.FTZ R193, R155, R192 ;  /* 0x000000c09bc14220 */ /* 0x000fe20000410000 */
[----:B------:R-:W-:Y:S01]  /*2f10*/  MOV R192, RZ ;  /* 0x000000ff00c07202 */ /* 0x000fe20000000f00 */
[----:B------:R-:W-:Y:S01]  /*2f20*/  @P4 FMUL.FTZ R192, R223, R155 ;  /* 0x0000009bdfc04220 */ /* 0x000fe20000410000 */
[----:B------:R-:W-:Y:S01]  /*2f30*/  ISETP.NE.U32.AND P4, PT, RZ, UR16, PT ;  /* 0x00000010ff007c0c */ /* 0x000fe2000bf85070 */
[----:B------:R-:W-:-:S03]  /*2f40*/  FFMA.FTZ R155, R14, R189, R194 ;  /* 0x000000bd0e9b7223 */ /* 0x000fc600000100c2 */
[----:B------:R-:W-:Y:S01]  /*2f50*/  ISETP.NE.AND.EX P4, PT, RZ, UR17, PT, P4 ;  /* 0x00000011ff007c0c */ /* 0x000fe2000bf85340 */
[----:B------:R-:W-:-:S03]  /*2f60*/  FADD.FTZ R155, R188, -R155 ;  /* 0x8000009bbc9b7221 */ /* 0x000fc60000010000 */
[----:B------:R-:W-:Y:S01]  /*2f70*/  SEL R148, R154, R148, P4 ;  /* 0x000000949a947207 */ /* 0x000fe20002000000 */
[----:B------:R-:W-:-:S04]  /*2f80*/  FMUL.FTZ R154, R4, R155 ;  /* 0x0000009b049a7220 */ /* 0x000fc80000410000 */
[----:B------:R-:W-:-:S04]  /*2f90*/  @P5 FADD.FTZ R154, R117, R154 ;  /* 0x0000009a759a5221 */ /* 0x000fc80000010000 */
[C---:B------:R-:W-:Y:S01]  /*2fa0*/  FMUL.FTZ R155, R154.reuse, R5 ;  /* 0x000000059a9b7220 */ /* 0x040fe20000410000 */
[----:B------:R-:W-:Y:S02]  /*2fb0*/  SEL R149, R154, R149, P4 ;  /* 0x000000959a957207 */ /* 0x000fe40002000000 */
[----:B------:R-:W-:Y:S01]  /*2fc0*/  @P6 SHF.R.U64 R154, R152, 0x10, R153 ;  /* 0x00000010989a6819 */ /* 0x000fe20000001299 */
[----:B------:R-:W-:-:S03]  /*2fd0*/  FMUL.FTZ R152, R155, UR15 ;  /* 0x0000000f9b987c20 */ /* 0x000fc60008410000 */
[----:B------:R-:W-:Y:S01]  /*2fe0*/  @P6 SHF.L.U32 R154, R154, 0x10, RZ ;  /* 0x000000109a9a6819 */ /* 0x000fe200000006ff */
[----:B------:R-:W-:-:S04]  /*2ff0*/  IMAD.MOV.U32 R155, RZ, RZ, RZ ;  /* 0x000000ffff9b7224 */ /* 0x000fc800078e00ff */
[----:B------:R-:W-:Y:S01]  /*3000*/  @P6 FMUL.FTZ R155, R152, R154 ;  /* 0x0000009a989b6220 */ /* 0x000fe20000410000 */
[----:B------:R-:W-:-:S06]  /*3010*/  HFMA2.MMA R154, -RZ, RZ, 0, 0 ;  /* 0x00000000ff9a7435 */ /* 0x000fcc00000001ff */
[----:B------:R-:W-:Y:S01]  /*3020*/  @P6 FMUL.FTZ R154, R222, R152 ;  /* 0x00000098de9a6220 */ /* 0x000fe20000410000 */
[-CC-:B------:R-:W-:Y:S01]  /*3030*/  FFMA.FTZ R152, R16, R189.reuse, R194.reuse ;  /* 0x000000bd10987223 */ /* 0x180fe200000100c2 */
[----:B------:R-:W-:Y:S01]  /*3040*/  FFMA.FTZ R194, R17, R189, R194 ;  /* 0x000000bd11c27223 */ /* 0x000fe200000100c2 */
[----:B------:R-:W-:Y:S02]  /*3050*/  FADD.FTZ R89, R89, R155 ;  /* 0x0000009b59597221 */ /* 0x000fe40000010000 */
[----:B------:R-:W-:Y:S01]  /*3060*/  FADD.FTZ R155, R187, -R152 ;  /* 0x80000098bb9b7221 */ /* 0x000fe20000010000 */
[----:B------:R-:W-:Y:S01]  /*3070*/  FADD.FTZ R194, R18, -R194 ;  /* 0x800000c212c27221 */ /* 0x000fe20000010000 */
[----:B------:R-:W-:Y:S02]  /*3080*/  LOP3.LUT P6, RZ, R6, 0xff0000, RZ, 0xc0, !PT ;  /* 0x00ff000006ff7812 */ /* 0x000fe400078cc0ff */
[C---:B------:R-:W-:Y:S01]  /*3090*/  FMUL.FTZ R155, R4.reuse, R155 ;  /* 0x0000009b049b7220 */ /* 0x040fe20000410000 */
[----:B------:R-:W-:-:S03]  /*30a0*/  FMUL.FTZ R194, R4, R194 ;  /* 0x000000c204c27220 */ /* 0x000fc60000410000 */
[----:B------:R-:W-:Y:S01]  /*30b0*/  @P5 FADD.FTZ R155, R118, R155 ;  /* 0x0000009b769b5221 */ /* 0x000fe20000010000 */
[----:B------:R-:W-:-:S03]  /*30c0*/  @P5 FADD.FTZ R194, R119, R194 ;  /* 0x000000c277c25221 */ /* 0x000fc60000010000 */
[C---:B------:R-:W-:Y:S01]  /*30d0*/  FMUL.FTZ R152, R155.reuse, R5 ;  /* 0x000000059b987220 */ /* 0x040fe20000410000 */
[----:B------:R-:W-:Y:S02]  /*30e0*/  SEL R150, R155, R150, P4 ;  /* 0x000000969b967207 */ /* 0x000fe40002000000 */
[----:B------:R-:W-:Y:S02]  /*30f0*/  SEL R151, R194, R151, P4 ;  /* 0x00000097c2977207 */ /* 0x000fe40002000000 */
[----:B------:R-:W-:Y:S02]  /*3100*/  LOP3.LUT P4, RZ, R6, 0xff000000, RZ, 0xc0, !PT ;  /* 0xff00000006ff7812 */ /* 0x000fe4000788c0ff */
[----:B------:R-:W-:Y:S01]  /*3110*/  @P6 MOV R155, R153 ;  /* 0x00000099009b6202 */ /* 0x000fe20000000f00 */
[----:B------:R-:W-:Y:S01]  /*3120*/  FADD.FTZ R88, R88, R193 ;  /* 0x000000c158587221 */ /* 0x000fe20000010000 */
[----:B------:R-:W-:Y:S01]  /*3130*/  HFMA2.MMA R193, -RZ, RZ, 0, 0 ;  /* 0x00000000ffc17435 */ /* 0x000fe200000001ff */
[----:B------:R-:W-:Y:S01]  /*3140*/  FMUL.FTZ R152, R152, UR15 ;  /* 0x0000000f98987c20 */ /* 0x000fe20008410000 */
[----:B------:R-:W-:Y:S01]  /*3150*/  @P6 SHF.L.U32 R155, R155, 0x10, RZ ;  /* 0x000000109b9b6819 */ /* 0x000fe200000006ff */
[----:B------:R-:W-:-:S04]  /*3160*/  FMUL.FTZ R194, R194, R5 ;  /* 0x00000005c2c27220 */ /* 0x000fc80000410000 */
[----:B------:R-:W-:Y:S01]  /*3170*/  @P6 FMUL.FTZ R193, R152, R155 ;  /* 0x0000009b98c16220 */ /* 0x000fe20000410000 */
[----:B------:R-:W-:Y:S02]  /*3180*/  IMAD.MOV.U32 R155, RZ, RZ, RZ ;  /* 0x000000ffff9b7224 */ /* 0x000fe400078e00ff */
[----:B------:R-:W-:Y:S01]  /*3190*/  @P6 FMUL.FTZ R155, R221, R152 ;  /* 0x00000098dd9b6220 */ /* 0x000fe20000410000 */
[----:B------:R-:W-:-:S04]  /*31a0*/  @P4 SHF.R.U32.HI R152, RZ, 0x10, R153 ;  /* 0x00000010ff984819 */ /* 0x000fc80000011699 */
[----:B------:R-:W-:Y:S01]  /*31b0*/  @P4 SHF.L.U32 R153, R152, 0x10, RZ ;  /* 0x0000001098994819 */ /* 0x000fe200000006ff */
[----:B------:R-:W-:Y:S01]  /*31c0*/  FMUL.FTZ R152, R194, UR15 ;  /* 0x0000000fc2987c20 */ /* 0x000fe20008410000 */
[----:B------:R-:W-:-:S03]  /*31d0*/  MOV R194, RZ ;  /* 0x000000ff00c27202 */ /* 0x000fc60000000f00 */
[----:B------:R-:W-:Y:S01]  /*31e0*/  @P4 FMUL.FTZ R194, R152, R153 ;  /* 0x0000009998c24220 */ /* 0x000fe20000410000 */
[----:B------:R-:W-:Y:S01]  /*31f0*/  @P4 FMUL.FTZ R250, R220, R152 ;  /* 0x00000098dcfa4220 */ /* 0x000fe20000410000 */
[----:B------:R-:W-:-:S04]  /*3200*/  ISETP.NE.U32.AND P4, PT, RZ, UR16, PT ;  /* 0x00000010ff007c0c */ /* 0x000fc8000bf85070 */
[----:B------:R-:W-:-:S13]  /*3210*/  ISETP.NE.AND.EX P4, PT, RZ, UR17, PT, P4 ;  /* 0x00000011ff007c0c */ /* 0x000fda000bf85340 */
[----:B------:R-:W0:Y:S01]  /*3220*/  @P4 LDC.64 R152, c[0x0][0x308] ;  /* 0x0000c200ff984b82 */ /* 0x000e220000000a00 */
[----:B------:R-:W-:Y:S01]  /*3230*/  F2F.BF16.F32 R155, R155 ;  /* 0x0000009b009b7304 */ /* 0x000fe20000202000 */
[----:B0-----:R-:W-:-:S05]  /*3240*/  @P4 IMAD.WIDE.U32 R152, R13, 0x10, R152 ;  /* 0x000000100d984825 */ /* 0x001fca00078e0098 */
[----:B------:R0:W-:Y:S02]  /*3250*/  @P4 STG.E.128 desc[UR4][R152.64], R148 ;  /* 0x0000009498004986 */ /* 0x0001e4000c101d04 */
[----:B0-----:R-:W0:Y:S08]  /*3260*/  F2F.BF16.F32 R152, R154 ;  /* 0x0000009a00987304 */ /* 0x001e300000202000 */
[----:B------:R-:W1:Y:S01]  /*3270*/  F2F.BF16.F32 R154, R250 ;  /* 0x000000fa009a7304 */ /* 0x000e620000202000 */
[----:B0-----:R-:W-:Y:S01]  /*3280*/  IMAD.WIDE.U32 R152, R152, 0x10000, RZ ;  /* 0x0001000098987825 */ /* 0x001fe200078e00ff */
[----:B-1----:R-:W-:-:S04]  /*3290*/  SHF.L.U32 R154, R154, 0x10, RZ ;  /* 0x000000109a9a7819 */ /* 0x002fc800000006ff */
[----:B------:R-:W-:Y:S02]  /*32a0*/  LOP3.LUT R153, R153, R154, R155, 0xfe, !PT ;  /* 0x0000009a99997212 */ /* 0x000fe400078efe9b */
[----:B------:R-:W0:Y:S01]  /*32b0*/  LDC.64 R154, c[0x0][0x2f8] ;  /* 0x0000be00ff9a7b82 */ /* 0x000e220000000a00 */
[----:B------:R-:W1:Y:S02]  /*32c0*/  F2F.BF16.F32 R192, R192 ;  /* 0x000000c000c07304 */ /* 0x000e640000202000 */
[----:B-1----:R-:W-:Y:S01]  /*32d0*/  LOP3.LUT R152, R152, R192, RZ, 0xfc, !PT ;  /* 0x000000c098987212 */ /* 0x002fe200078efcff */
[----:B0-----:R-:W-:-:S05]  /*32e0*/  IMAD.WIDE.U32 R154, R13, 0x8, R154 ;  /* 0x000000080d9a7825 */ /* 0x001fca00078e009a */
[----:B------:R0:W-:Y:S01]  /*32f0*/  STG.E.64 desc[UR4][R154.64], R152 ;  /* 0x000000989a007986 */ /* 0x0001e2000c101b04 */
[----:B------:R-:W-:Y:S01]  /*3300*/  FADD.FTZ R90, R90, R193 ;  /* 0x000000c15a5a7221 */ /* 0x000fe20000010000 */
[----:B------:R-:W-:Y:S01]  /*3310*/  FADD.FTZ R91, R91, R194 ;  /* 0x000000c25b5b7221 */ /* 0x000fe20000010000 */
[----:B------:R-:W-:-:S07]  /*3320*/  VIADD R13, R13, 0x100 ;  /* 0x000001000d0d7836 */ /* 0x000fce0000000000 */
.L_x_6167:
[----:B------:R-:W-:Y:S05]  /*3330*/  BSYNC B0 ;  /* 0x0000000000007941 */ /* 0x000fea0003800000 */
.L_x_6166:
[----:B------:R-:W-:Y:S01]  /*3340*/  LOP3.LUT P4, RZ, R3, 0x4, RZ, 0xc0, !PT ;  /* 0x0000000403ff7812 */ /* 0x000fe2000788c0ff */
[----:B------:R-:W-:-:S12]  /*3350*/  BSSY B0, `(.L_x_6168) ;  /* 0x0000059000007945 */ /* 0x000fd80003800000 */
[----:B------:R-:W-:Y:S05]  /*3360*/  @!P4 BRA `(.L_x_6169) ;  /* 0x00000004005cc947 */ /* 0x000fea0003800000 */
[----:B0-----:R-:W0:Y:S02]  /*3370*/  LDC.U8 R152, c[0x0][0x2a0] ;  /* 0x0000a800ff987b82 */ /* 0x001e240000000000 */
[----:B0-----:R-:W-:-:S06]  /*3380*/  ISETP.NE.AND P4, PT, R152, RZ, PT ;  /* 0x000000ff9800720c */ /* 0x001fcc0003f85270 */
[----:B------:R-:W0:Y:S01]  /*3390*/  LDC.64 R152, c[0x0][0x220] ;  /* 0x00008800ff987b82 */ /* 0x000e220000000a00 */
[----:B------:R-:W-:Y:S02]  /*33a0*/  ISETP.NE.U32.AND P5, PT, RZ, UR8, PT ;  /* 0x00000008ff007c0c */ /* 0x000fe4000bfa5070 */
[----:B------:R-:W-:Y:S01]  /*33b0*/  FSEL R194, R190, RZ, !P4 ;  /* 0x000000ffbec27208 */ /* 0x000fe20006000000 */
[----:B0-----:R-:W-:-:S06]  /*33c0*/  IMAD.WIDE.U32 R152, R13, 0x8, R152 ;  /* 0x000000080d987825 */ /* 0x001fcc00078e0098 */
[----:B------:R-:W2:Y:S01]  /*33d0*/  LDG.E.64 R152, desc[UR4][R152.64] ;  /* 0x0000000498987981 */ /* 0x000ea2000c1e1b00 */
[----:B------:R-:W-:Y:S01]  /*33e0*/  ISETP.NE.AND.EX P5, PT, RZ, UR9, PT, P5 ;  /* 0x00000009ff007c0c */ /* 0x000fe2000bfa5350 */
[----:B------:R-:W-:Y:S01]  /*33f0*/  FFMA.FTZ R154, R19, R189, R194 ;  /* 0x000000bd139a7223 */ /* 0x000fe200000100c2 */
[C---:B------:R-:W-:Y:S01]  /*3400*/  LOP3.LUT P4, RZ, R7.reuse, 0xff, RZ, 0xc0, !PT ;  /* 0x000000ff07ff7812 */ /* 0x040fe2000788c0ff */
[----:B------:R-:W-:Y:S01]  /*3410*/  HFMA2.MMA R193, -RZ, RZ, 0, 0 ;  /* 0x00000000ffc17435 */ /* 0x000fe200000001ff */
[----:B------:R-:W-:Y:S01]  /*3420*/  LOP3.LUT P6, RZ, R7, 0xff00, RZ, 0xc0, !PT ;  /* 0x0000ff0007ff7812 */ /* 0x000fe200078cc0ff */
[----:B------:R-:W-:Y:S01]  /*3430*/  FADD.FTZ R155, R21, -R154 ;  /* 0x8000009a159b7221 */ /* 0x000fe20000010000 */
[----:B------:R-:W-:-:S03]  /*3440*/  HFMA2.MMA R250, -RZ, RZ, 0, 0 ;  /* 0x00000000fffa7435 */ /* 0x000fc600000001ff */
[----:B------:R-:W-:-:S04]  /*3450*/  FMUL.FTZ R154, R4, R155 ;  /* 0x0000009b049a7220 */ /* 0x000fc80000410000 */
[----:B------:R-:W-:-:S04]  /*3460*/  @P5 FADD.FTZ R154, R120, R154 ;  /* 0x0000009a789a5221 */ /* 0x000fc80000010000 */
[----:B------:R-:W-:-:S04]  /*3470*/  FMUL.FTZ R192, R154, R5 ;  /* 0x000000059ac07220 */ /* 0x000fc80000410000 */
[----:B------:R-:W-:Y:S01]  /*3480*/  FMUL.FTZ R192, R192, UR15 ;  /* 0x0000000fc0c07c20 */ /* 0x000fe20008410000 */
[----:B--2---:R-:W-:-:S04]  /*3490*/  @P4 MOV R155, R152 ;  /* 0x00000098009b4202 */ /* 0x004fc80000000f00 */
[----:B------:R-:W-:-:S05]  /*34a0*/  @P4 SHF.L.U32 R155, R155, 0x10, RZ ;  /* 0x000000109b9b4819 */ /* 0x000fca00000006ff */
[----:B------:R-:W-:Y:S01]  /*34b0*/  @P4 FMUL.FTZ R193, R192, R155 ;  /* 0x0000009bc0c14220 */ /* 0x000fe20000410000 */
[----:B------:R-:W-:Y:S01]  /*34c0*/  MOV R155, RZ ;  /* 0x000000ff009b7202 */ /* 0x000fe20000000f00 */
[----:B------:R-:W-:Y:S01]  /*34d0*/  @P4 FMUL.FTZ R155, R219, R192 ;  /* 0x000000c0db9b4220 */ /* 0x000fe20000410000 */
[----:B------:R-:W-:Y:S01]  /*34e0*/  ISETP.NE.U32.AND P4, PT, RZ, UR16, PT ;  /* 0x00000010ff007c0c */ /* 0x000fe2000bf85070 */
[----:B------:R-:W-:Y:S01]  /*34f0*/  FADD.FTZ R92, R92, R193 ;  /* 0x000000c15c5c7221 */ /* 0x000fe20000010000 */
[-CC-:B------:R-:W-:Y:S02]  /*3500*/  FFMA.FTZ R193, R22, R189.reuse, R194.reuse ;  /* 0x000000bd16c17223 */ /* 0x180fe400000100c2 */
[----:B------:R-:W-:Y:S02]  /*3510*/  ISETP.NE.AND.EX P4, PT, RZ, UR17, PT, P4 ;  /* 0x00000011ff007c0c */ /* 0x000fe4000bf85340 */
[----:B------:R-:W-:Y:S02]  /*3520*/  FADD.FTZ R193, R24, -R193 ;  /* 0x800000c118c17221 */ /* 0x000fe40000010000 */
[----:B------:R-:W-:Y:S01]  /*3530*/  SEL R148, R154, R148, P4 ;  /* 0x000000949a947207 */ /* 0x000fe20002000000 */
[-CC-:B------:R-:W-:Y:S01]  /*3540*/  FFMA.FTZ R154, R20, R189.reuse, R194.reuse ;  /* 0x000000bd149a7223 */ /* 0x180fe200000100c2 */
[----:B------:R-:W-:Y:S01]  /*3550*/  FFMA.FTZ R194, R25, R189, R194 ;  /* 0x000000bd19c27223 */ /* 0x000fe200000100c2 */
[----:B------:R-:W-:-:S02]  /*3560*/  FMUL.FTZ R193, R4, R193 ;  /* 0x000000c104c17220 */ /* 0x000fc40000410000 */
[----:B------:R-:W-:Y:S01]  /*3570*/  FADD.FTZ R154, R23, -R154 ;  /* 0x8000009a179a7221 */ /* 0x000fe20000010000 */
[----:B------:R-:W-:Y:S01]  /*3580*/  FADD.FTZ R194, R26, -R194 ;  /* 0x800000c21ac27221 */ /* 0x000fe20000010000 */
[----:B------:R-:W-:Y:S02]  /*3590*/  @P5 FADD.FTZ R193, R122, R193 ;  /* 0x000000c17ac15221 */ /* 0x000fe40000010000 */
[C---:B------:R-:W-:Y:S01]  /*35a0*/  FMUL.FTZ R154, R4.reuse, R154 ;  /* 0x0000009a049a7220 */ /* 0x040fe20000410000 */
[----:B------:R-:W-:Y:S02]  /*35b0*/  FMUL.FTZ R194, R4, R194 ;  /* 0x000000c204c27220 */ /* 0x000fe40000410000 */
[----:B------:R-:W-:Y:S01]  /*35c0*/  SEL R150, R193, R150, P4 ;  /* 0x00000096c1967207 */ /* 0x000fe20002000000 */
[----:B------:R-:W-:Y:S01]  /*35d0*/  @P5 FADD.FTZ R154, R121, R154 ;  /* 0x0000009a799a5221 */ /* 0x000fe20000010000 */
[----:B------:R-:W-:-:S03]  /*35e0*/  @P5 FADD.FTZ R194, R123, R194 ;  /* 0x000000c27bc25221 */ /* 0x000fc60000010000 */
[C---:B------:R-:W-:Y:S01]  /*35f0*/  FMUL.FTZ R192, R154.reuse, R5 ;  /* 0x000000059ac07220 */ /* 0x040fe20000410000 */
[----:B------:R-:W-:Y:S02]  /*3600*/  SEL R149, R154, R149, P4 ;  /* 0x000000959a957207 */ /* 0x000fe40002000000 */
[----:B------:R-:W-:Y:S01]  /*3610*/  @P6 SHF.R.U64 R154, R152, 0x10, R153 ;  /* 0x00000010989a6819 */ /* 0x000fe20000001299 */
[----:B------:R-:W-:Y:S01]  /*3620*/  FMUL.FTZ R152, R192, UR15 ;  /* 0x0000000fc0987c20 */ /* 0x000fe20008410000 */
[----:B------:R-:W-:Y:S01]  /*3630*/  HFMA2.MMA R192, -RZ, RZ, 0, 0 ;  /* 0x00000000ffc07435 */ /* 0x000fe200000001ff */
[C---:B------:R-:W-:Y:S01]  /*3640*/  SEL R151, R194.reuse, R151, P4 ;  /* 0x00000097c2977207 */ /* 0x040fe20002000000 */
[----:B------:R-:W-:Y:S01]  /*3650*/  FMUL.FTZ R194, R194, R5 ;  /* 0x00000005c2c27220 */ /* 0x000fe20000410000 */
[----:B------:R-:W-:Y:S01]  /*3660*/  @P6 IMAD.U32 R154, R154, 0x10000, RZ ;  /* 0x000100009a9a6824 */ /* 0x000fe200078e00ff */
[----:B------:R-:W-:-:S03]  /*3670*/  LOP3.LUT P4, RZ, R7, 0xff000000, RZ, 0xc0, !PT ;  /* 0xff00000007ff7812 */ /* 0x000fc6000788c0ff */
[----:B------:R-:W-:Y:S01]  /*3680*/  @P6 FMUL.FTZ R192, R152, R154 ;  /* 0x0000009a98c06220 */ /* 0x000fe20000410000 */
[----:B------:R-:W-:Y:S01]  /*3690*/  MOV R154, RZ ;  /* 0x000000ff009a7202 */ /* 0x000fe20000000f00 */
[----:B------:R-:W-:Y:S01]  /*36a0*/  @P6 FMUL.FTZ R154, R218, R152 ;  /* 0x00000098da9a6220 */ /* 0x000fe20000410000 */
[----:B------:R-:W-:Y:S01]  /*36b0*/  LOP3.LUT P6, RZ, R7, 0xff0000, RZ, 0xc0, !PT ;  /* 0x00ff000007ff7812 */ /* 0x000fe200078cc0ff */
[----:B------:R-:W-:Y:S01]  /*36c0*/  FADD.FTZ R93, R93, R192 ;  /* 0x000000c05d5d7221 */ /* 0x000fe20000010000 */
[----:B------:R-:W-:Y:S01]  /*36d0*/  FMUL.FTZ R152, R193, R5 ;  /* 0x00000005c1987220 */ /* 0x000fe20000410000 */
[----:B------:R-:W-:Y:S02]  /*36e0*/  IMAD.MOV.U32 R193, RZ, RZ, RZ ;  /* 0x000000ffffc17224 */ /* 0x000fe400078e00ff */
[----:B------:R-:W0:Y:S01]  /*36f0*/  F2F.BF16.F32 R154, R154 ;  /* 0x0000009a009a7304 */ /* 0x000e220000202000 */
[----:B------:R-:W-:-:S07]  /*3700*/  FMUL.FTZ R152, R152, UR15 ;  /* 0x0000000f98987c20 */ /* 0x000fce0008410000 */
[----:B------:R-:W-:-:S04]  /*3710*/  @P6 MOV R192, R153 ;  /* 0x0000009900c06202 */ /* 0x000fc80000000f00 */
[----:B------:R-:W-:-:S05]  /*3720*/  @P6 SHF.L.U32 R192, R192, 0x10, RZ ;  /* 0x00000010c0c06819 */ /* 0x000fca00000006ff */
[----:B------:R-:W-:Y:S01]  /*3730*/  @P6 FMUL.FTZ R193, R152, R192 ;  /* 0x000000c098c16220 */ /* 0x000fe20000410000 */
[----:B------:R-:W-:-:S03]  /*3740*/  HFMA2.MMA R192, -RZ, RZ, 0, 0 ;  /* 0x00000000ffc07435 */ /* 0x000fc600000001ff */
[----:B------:R-:W-:Y:S02]  /*3750*/  FADD.FTZ R94, R94, R193 ;  /* 0x000000c15e5e7221 */ /* 0x000fe40000010000 */
[----:B------:R0:W1:Y:S01]  /*3760*/  F2F.BF16.F32 R193, R155 ;  /* 0x0000009b00c17304 */ /* 0x0000620000202000 */
[----:B------:R-:W-:Y:S01]  /*3770*/  @P6 FMUL.FTZ R192, R217, R152 ;  /* 0x00000098d9c06220 */ /* 0x000fe20000410000 */
[----:B------:R-:W-:-:S04]  /*3780*/  @P4 SHF.R.U32.HI R152, RZ, 0x10, R153 ;  /* 0x00000010ff984819 */ /* 0x000fc80000011699 */
[----:B------:R-:W-:Y:S01]  /*3790*/  @P4 SHF.L.U32 R153, R152, 0x10, RZ ;  /* 0x0000001098994819 */ /* 0x000fe200000006ff */
[----:B------:R-:W-:Y:S01]  /*37a0*/  FMUL.FTZ R152, R194, UR15 ;  /* 0x0000000fc2987c20 */ /* 0x000fe20008410000 */
[----:B------:R-:W-:Y:S01]  /*37b0*/  MOV R194, RZ ;  /* 0x000000ff00c27202 */ /* 0x000fe20000000f00 */
[----:B------:R-:W-:Y:S01]  /*37c0*/  F2F.BF16.F32 R192, R192 ;  /* 0x000000c000c07304 */ /* 0x000fe20000202000 */
[----:B0-----:R-:W-:-:S04]  /*37d0*/  IMAD.WIDE.U32 R154, R154, 0x10000, RZ ;  /* 0x000100009a9a7825 */ /* 0x001fc800078e00ff */
[----:B------:R-:W-:Y:S01]  /*37e0*/  @P4 FMUL.FTZ R194, R152, R153 ;  /* 0x0000009998c24220 */ /* 0x000fe20000410000 */
[----:B------:R-:W-:Y:S01]  /*37f0*/  @P4 FMUL.FTZ R250, R216, R152 ;  /* 0x00000098d8fa4220 */ /* 0x000fe20000410000 */
[----:B------:R-:W-:Y:S02]  /*3800*/  ISETP.NE.U32.AND P4, PT, RZ, UR16, PT ;  /* 0x00000010ff007c0c */ /* 0x000fe4000bf85070 */
[----:B------:R-:W-:Y:S01]  /*3810*/  FADD.FTZ R95, R95, R194 ;  /* 0x000000c25f5f7221 */ /* 0x000fe20000010000 */
[----:B-1----:R-:W-:Y:S01]  /*3820*/  LOP3.LUT R154, R154, R193, RZ, 0xfc, !PT ;  /* 0x000000c19a9a7212 */ /* 0x002fe200078efcff */
[----:B------:R-:W0:Y:S01]  /*3830*/  F2F.BF16.F32 R194, R250 ;  /* 0x000000fa00c27304 */ /* 0x000e220000202000 */
[----:B------:R-:W-:-:S13]  /*3840*/  ISETP.NE.AND.EX P4, PT, RZ, UR17, PT, P4 ;  /* 0x00000011ff007c0c */ /* 0x000fda000bf85340 */
[----:B------:R-:W-:Y:S01]  /*3850*/  @P4 LEA R152, P5, R13, UR16, 0x4 ;  /* 0x000000100d984c11 */ /* 0x000fe2000f8a20ff */
[----:B0-----:R-:W-:-:S03]  /*3860*/  IMAD.U32 R194, R194, 0x10000, RZ ;  /* 0x00010000c2c27824 */ /* 0x001fc600078e00ff */
[----:B------:R-:W-:Y:S02]  /*3870*/  @P4 LEA.HI.X R153, R13, UR17, RZ, 0x4, P5 ;  /* 0x000000110d994c11 */ /* 0x000fe4000a8f24ff */
[----:B------:R-:W-:-:S03]  /*3880*/  LOP3.LUT R155, R155, R194, R192, 0xfe, !PT ;  /* 0x000000c29b9b7212 */ /* 0x000fc600078efec0 */
[----:B------:R0:W-:Y:S02]  /*3890*/  @P4 STG.E.128 desc[UR4][R152.64], R148 ;  /* 0x0000009498004986 */ /* 0x0001e4000c101d04 */
[----:B0-----:R-:W-:-:S04]  /*38a0*/  LEA R152, P4, R13, UR18, 0x3 ;  /* 0x000000120d987c11 */ /* 0x001fc8000f8818ff */
[C---:B------:R-:W-:Y:S02]  /*38b0*/  LEA.HI.X R153, R13.reuse, UR19, RZ, 0x3, P4 ;  /* 0x000000130d997c11 */ /* 0x040fe4000a0f1cff */
[----:B------:R-:W-:-:S03]  /*38c0*/  IADD3 R13, R13, 0x100, RZ ;  /* 0x000001000d0d7810 */ /* 0x000fc60007ffe0ff */
[----:B------:R1:W-:Y:S04]  /*38d0*/  STG.E.64 desc[UR4][R152.64], R154 ;  /* 0x0000009a98007986 */ /* 0x0003e8000c101b04 */
.L_x_6169:
[----:B------:R-:W-:Y:S05]  /*38e0*/  BSYNC B0 ;  /* 0x0000000000007941 */ /* 0x000fea0003800000 */
.L_x_6168:
[----:B------:R-:W-:Y:S01]  /*38f0*/  LOP3.LUT P4, RZ, R3, 0x2, RZ, 0xc0, !PT ;  /* 0x0000000203ff7812 */ /* 0x000fe2000788c0ff */
[----:B------:R-:W-:-:S12]  /*3900*/  BSSY B0, `(.L_x_6170) ;  /* 0x0000059000007945 */ /* 0x000fd80003800000 */
[----:B------:R-:W-:Y:S05]  /*3910*/  @!P4 BRA `(.L_x_6171) ;  /* 0x00000004005cc947 */ /* 0x000fea0003800000 */
[----:B01----:R-:W0:Y:S02]  /*3920*/  LDC.U8 R152, c[0x0][0x2a0] ;  /* 0x0000a800ff987b82 */ /* 0x003e240000000000 */
        /* <DEDUP_REMOVED lines=12> */
[----:B------:R-:W-:-:S03]  /*39f0*/  IMAD.MOV.U32 R250, RZ, RZ, RZ ;  /* 0x000000fffffa7224 */ /* 0x000fc600078e00ff */
[----:B------:R-:W-:-:S04]  /*3a00*/  FMUL.FTZ R154, R4, R155 ;  /* 0x0000009b049a7220 */ /* 0x000fc80000410000 */
[----:B------:R-:W-:-:S04]  /*3a10*/  @P5 FADD.FTZ R154, R124, R154 ;  /* 0x0000009a7c9a5221 */ /* 0x000fc80000010000 */
[----:B------:R-:W-:-:S04]  /*3a20*/  FMUL.FTZ R192, R154, R5 ;  /* 0x000000059ac07220 */ /* 0x000fc80000410000 */
[----:B------:R-:W-:Y:S01]  /*3a30*/  FMUL.FTZ R192, R192, UR15 ;  /* 0x0000000fc0c07c20 */ /* 0x000fe20008410000 */
[----:B--2---:R-:W-:-:S04]  /*3a40*/  @P4 MOV R155, R152 ;  /* 0x00000098009b4202 */ /* 0x004fc80000000f00 */
[----:B------:R-:W-:-:S05]  /*3a50*/  @P4 SHF.L.U32 R155, R155, 0x10, RZ ;  /* 0x000000109b9b4819 */ /* 0x000fca00000006ff */
[----:B------:R-:W-:Y:S01]  /*3a60*/  @P4 FMUL.FTZ R193, R192, R155 ;  /* 0x0000009bc0c14220 */ /* 0x000fe20000410000 */
[----:B------:R-:W-:Y:S02]  /*3a70*/  IMAD.MOV.U32 R155, RZ, RZ, RZ ;  /* 0x000000ffff9b7224 */ /* 0x000fe400078e00ff */
[----:B------:R-:W-:Y:S01]  /*3a80*/  @P4 FMUL.FTZ R155, R215, R192 ;  /* 0x000000c0d79b4220 */ /* 0x000fe20000410000 */
[----:B------:R-:W-:Y:S01]  /*3a90*/  ISETP.NE.U32.AND P4, PT, RZ, UR16, PT ;  /* 0x00000010ff007c0c */ /* 0x000fe2000bf85070 */
[----:B------:R-:W-:Y:S01]  /*3aa0*/  FADD.FTZ R96, R96, R193 ;  /* 0x000000c160607221 */ /* 0x000fe20000010000 */
[----:B------:R-:W-:Y:S02]  /*3ab0*/  FFMA.FTZ R193, R30, R189, R194 ;  /* 0x000000bd1ec17223 */ /* 0x000fe400000100c2 */
[----:B------:R-:W-:Y:S02]  /*3ac0*/  ISETP.NE.AND.EX P4, PT, RZ, UR17, PT, P4 ;  /* 0x00000011ff007c0c */ /* 0x000fe4000bf85340 */
[----:B------:R-:W-:-:S02]  /*3ad0*/  FADD.FTZ R193, R32, -R193 ;  /* 0x800000c120c17221 */ /* 0x000fc40000010000 */
[----:B------:R-:W-:Y:S01]  /*3ae0*/  SEL R148, R154, R148, P4 ;  /* 0x000000949a947207 */ /* 0x000fe20002000000 */
[-CC-:B------:R-:W-:Y:S01]  /*3af0*/  FFMA.FTZ R154, R28, R189.reuse, R194.reuse ;  /* 0x000000bd1c9a7223 */ /* 0x180fe200000100c2 */
[----:B------:R-:W-:Y:S01]  /*3b00*/  FFMA.FTZ R194, R33, R189, R194 ;  /* 0x000000bd21c27223 */ /* 0x000fe200000100c2 */
[----:B------:R-:W-:Y:S02]  /*3b10*/  FMUL.FTZ R193, R4, R193 ;  /* 0x000000c104c17220 */ /* 0x000fe40000410000 */
[----:B------:R-:W-:Y:S01]  /*3b20*/  FADD.FTZ R154, R31, -R154 ;  /* 0x8000009a1f9a7221 */ /* 0x000fe20000010000 */
[----:B------:R-:W-:Y:S01]  /*3b30*/  FADD.FTZ R194, R34, -R194 ;  /* 0x800000c222c27221 */ /* 0x000fe20000010000 */
[----:B------:R-:W-:Y:S02]  /*3b40*/  @P5 FADD.FTZ R193, R126, R193 ;  /* 0x000000c17ec15221 */ /* 0x000fe40000010000 */
[C---:B------:R-:W-:Y:S01]  /*3b50*/  FMUL.FTZ R154, R4.reuse, R154 ;  /* 0x0000009a049a7220 */ /* 0x040fe20000410000 */
[----:B------:R-:W-:-:S02]  /*3b60*/  FMUL.FTZ R194, R4, R194 ;  /* 0x000000c204c27220 */ /* 0x000fc40000410000 */
[----:B------:R-:W-:Y:S01]  /*3b70*/  SEL R150, R193, R150, P4 ;  /* 0x00000096c1967207 */ /* 0x000fe20002000000 */
[----:B------:R-:W-:Y:S01]  /*3b80*/  @P5 FADD.FTZ R154, R125, R154 ;  /* 0x0000009a7d9a5221 */ /* 0x000fe20000010000 */
[----:B------:R-:W-:-:S03]  /*3b90*/  @P5 FADD.FTZ R194, R127, R194 ;  /* 0x000000c27fc25221 */ /* 0x000fc60000010000 */
[C---:B------:R-:W-:Y:S01]  /*3ba0*/  FMUL.FTZ R192, R154.reuse, R5 ;  /* 0x000000059ac07220 */ /* 0x040fe20000410000 */
[----:B------:R-:W-:Y:S02]  /*3bb0*/  SEL R149, R154, R149, P4 ;  /* 0x000000959a957207 */ /* 0x000fe40002000000 */
[----:B------:R-:W-:Y:S01]  /*3bc0*/  @P6 SHF.R.U64 R154, R152, 0x10, R153 ;  /* 0x00000010989a6819 */ /* 0x000fe20000001299 */
[----:B------:R-:W-:Y:S01]  /*3bd0*/  FMUL.FTZ R152, R192, UR15 ;  /* 0x0000000fc0987c20 */ /* 0x000fe20008410000 */
[----:B------:R-:W-:Y:S02]  /*3be0*/  MOV R192, RZ ;  /* 0x000000ff00c07202 */ /* 0x000fe40000000f00 */
[----:B------:R-:W-:Y:S02]  /*3bf0*/  @P6 SHF.L.U32 R154, R154, 0x10, RZ ;  /* 0x000000109a9a6819 */ /* 0x000fe400000006ff */
[C---:B------:R-:W-:Y:S01]  /*3c00*/  SEL R151, R194.reuse, R151, P4 ;  /* 0x00000097c2977207 */ /* 0x040fe20002000000 */
[----:B------:R-:W-:Y:S01]  /*3c10*/  FMUL.FTZ R194, R194, R5 ;  /* 0x00000005c2c27220 */ /* 0x000fe20000410000 */
[----:B------:R-:W-:Y:S01]  /*3c20*/  LOP3.LUT P4, RZ, R8, 0xff000000, RZ, 0xc0, !PT ;  /* 0xff00000008ff7812 */ /* 0x000fe2000788c0ff */
[----:B------:R-:W-:Y:S01]  /*3c30*/  @P6 FMUL.FTZ R192, R152, R154 ;  /* 0x0000009a98c06220 */ /* 0x000fe20000410000 */
[----:B------:R-:W-:-:S03]  /*3c40*/  HFMA2.MMA R154, -RZ, RZ, 0, 0 ;  /* 0x00000000ff9a7435 */ /* 0x000fc600000001ff */
[----:B------:R-:W-:-:S03]  /*3c50*/  FADD.FTZ R97, R97, R192 ;  /* 0x000000c061617221 */ /* 0x000fc60000010000 */
[----:B------:R-:W-:Y:S01]  /*3c60*/  @P6 FMUL.FTZ R154, R214, R152 ;  /* 0x00000098d69a6220 */ /* 0x000fe20000410000 */
[----:B------:R-:W-:Y:S01]  /*3c70*/  LOP3.LUT P6, RZ, R8, 0xff0000, RZ, 0xc0, !PT ;  /* 0x00ff000008ff7812 */ /* 0x000fe200078cc0ff */
[----:B------:R-:W-:Y:S01]  /*3c80*/  FMUL.FTZ R152, R193, R5 ;  /* 0x00000005c1987220 */ /* 0x000fe20000410000 */
[----:B------:R-:W-:-:S03]  /*3c90*/  HFMA2.MMA R193, -RZ, RZ, 0, 0 ;  /* 0x00000000ffc17435 */ /* 0x000fc600000001ff */
[----:B------:R-:W-:Y:S01]  /*3ca0*/  FMUL.FTZ R152, R152, UR15 ;  /* 0x0000000f98987c20 */ /* 0x000fe20008410000 */
[----:B------:R-:W0:Y:S07]  /*3cb0*/  F2F.BF16.F32 R154, R154 ;  /* 0x0000009a009a7304 */ /* 0x000e2e0000202000 */
[----:B------:R-:W-:-:S05]  /*3cc0*/  @P6 MOV R192, R153 ;  /* 0x0000009900c06202 */ /* 0x000fca0000000f00 */
[----:B------:R-:W-:-:S04]  /*3cd0*/  @P6 IMAD.U32 R192, R192, 0x10000, RZ ;  /* 0x00010000c0c06824 */ /* 0x000fc800078e00ff */
[----:B------:R-:W-:Y:S01]  /*3ce0*/  @P6 FMUL.FTZ R193, R152, R192 ;  /* 0x000000c098c16220 */ /* 0x000fe20000410000 */
[----:B------:R-:W-:Y:S01]  /*3cf0*/  MOV R192, RZ ;  /* 0x000000ff00c07202 */ /* 0x000fe20000000f00 */
[----:B------:R-:W-:Y:S01]  /*3d00*/  @P6 FMUL.FTZ R192, R213, R152 ;  /* 0x00000098d5c06220 */ /* 0x000fe20000410000 */
[----:B------:R-:W-:Y:S01]  /*3d10*/  @P4 SHF.R.U32.HI R152, RZ, 0x10, R153 ;  /* 0x00000010ff984819 */ /* 0x000fe20000011699 */
[----:B------:R-:W-:Y:S02]  /*3d20*/  FADD.FTZ R98, R98, R193 ;  /* 0x000000c162627221 */ /* 0x000fe40000010000 */
[----:B------:R0:W1:Y:S01]  /*3d30*/  F2F.BF16.F32 R193, R155 ;  /* 0x0000009b00c17304 */ /* 0x0000620000202000 */
[----:B------:R-:W-:Y:S01]  /*3d40*/  @P4 SHF.L.U32 R153, R152, 0x10, RZ ;  /* 0x0000001098994819 */ /* 0x000fe200000006ff */
[----:B------:R-:W-:Y:S01]  /*3d50*/  FMUL.FTZ R152, R194, UR15 ;  /* 0x0000000fc2987c20 */ /* 0x000fe20008410000 */
[----:B------:R-:W-:-:S03]  /*3d60*/  HFMA2.MMA R194, -RZ, RZ, 0, 0 ;  /* 0x00000000ffc27435 */ /* 0x000fc600000001ff */
[----:B------:R-:W-:Y:S02]  /*3d70*/  @P4 FMUL.FTZ R250, R212, R152 ;  /* 0x00000098d4fa4220 */ /* 0x000fe40000410000 */
[----:B------:R-:W-:Y:S01]  /*3d80*/  F2F.BF16.F32 R192, R192 ;  /* 0x000000c000c07304 */ /* 0x000fe20000202000 */
[----:B------:R-:W-:Y:S01]  /*3d90*/  @P4 FMUL.FTZ R194, R152, R153 ;  /* 0x0000009998c24220 */ /* 0x000fe20000410000 */
[----:B------:R-:W-:Y:S01]  /*3da0*/  ISETP.NE.U32.AND P4, PT, RZ, UR16, PT ;  /* 0x00000010ff007c0c */ /* 0x000fe2000bf85070 */
[----:B0-----:R-:W-:-:S04]  /*3db0*/  IMAD.WIDE.U32 R154, R154, 0x10000, RZ ;  /* 0x000100009a9a7825 */ /* 0x001fc800078e00ff */
[----:B------:R-:W-:Y:S01]  /*3dc0*/  FADD.FTZ R99, R99, R194 ;  /* 0x000000c263637221 */ /* 0x000fe20000010000 */
[----:B------:R-:W-:Y:S01]  /*3dd0*/  ISETP.NE.AND.EX P4, PT, RZ, UR17, PT, P4 ;  /* 0x00000011ff007c0c */ /* 0x000fe2000bf85340 */
[----:B------:R-:W0:Y:S01]  /*3de0*/  F2F.BF16.F32 R194, R250 ;  /* 0x000000fa00c27304 */ /* 0x000e220000202000 */
[----:B-1----:R-:W-:-:S11]  /*3df0*/  LOP3.LUT R154, R154, R193, RZ, 0xfc, !PT ;  /* 0x000000c19a9a7212 */ /* 0x002fd600078efcff */
[----:B------:R-:W-:-:S04]  /*3e00*/  @P4 LEA R152, P5, R13, UR16, 0x4 ;  /* 0x000000100d984c11 */ /* 0x000fc8000f8a20ff */
[----:B------:R-:W-:Y:S02]  /*3e10*/  @P4 LEA.HI.X R153, R13, UR17, RZ, 0x4, P5 ;  /* 0x000000110d994c11 */ /* 0x000fe4000a8f24ff */
[----:B0-----:R-:W-:-:S03]  /*3e20*/  SHF.L.U32 R194, R194, 0x10, RZ ;  /* 0x00000010c2c27819 */ /* 0x001fc600000006ff */
[----:B------:R0:W-:Y:S01]  /*3e30*/  @P4 STG.E.128 desc[UR4][R152.64], R148 ;  /* 0x0000009498004986 */ /* 0x0001e2000c101d04 */
[----:B------:R-:W-:Y:S02]  /*3e40*/  LOP3.LUT R155, R155, R194, R192, 0xfe, !PT ;  /* 0x000000c29b9b7212 */ /* 0x000fe400078efec0 */
[----:B0-----:R-:W-:-:S04]  /*3e50*/  LEA R152, P4, R13, UR18, 0x3 ;  /* 0x000000120d987c11 */ /* 0x001fc8000f8818ff */
[C---:B------:R-:W-:Y:S02]  /*3e60*/  LEA.HI.X R153, R13.reuse, UR19, RZ, 0x3, P4 ;  /* 0x000000130d997c11 */ /* 0x040fe4000a0f1cff */
[----:B------:R-:W-:-:S03]  /*3e70*/  IADD3 R13, R13, 0x100, RZ ;  /* 0x000001000d0d7810 */ /* 0x000fc60007ffe0ff */
[----:B------:R2:W-:Y:S04]  /*3e80*/  STG.E.64 desc[UR4][R152.64], R154 ;  /* 0x0000009a98007986 */ /* 0x0005e8000c101b04 */
.L_x_6171:
[----:B------:R-:W-:Y:S05]  /*3e90*/  BSYNC B0 ;  /* 0x0000000000007941 */ /* 0x000fea0003800000 */
.L_x_6170:
[----:B------:R-:W-:Y:S01]  /*3ea0*/  LOP3.LUT P4, RZ, R3, 0x1, RZ, 0xc0, !PT ;  /* 0x0000000103ff7812 */ /* 0x000fe2000788c0ff */
[----:B------:R-:W-:-:S12]  /*3eb0*/  BSSY B0, `(.L_x_6172) ;  /* 0x0000059000007945 */ /* 0x000fd80003800000 */
[----:B------:R-:W-:Y:S05]  /*3ec0*/  @!P4 BRA `(.L_x_6173) ;  /* 0x00000004005cc947 */ /* 0x000fea0003800000 */
[----:B012---:R-:W0:Y:S02]  /*3ed0*/  LDC.U8 R152, c[0x0][0x2a0] ;  /* 0x0000a800ff987b82 */ /* 0x007e240000000000 */
        /* <DEDUP_REMOVED lines=9> */
[----:B------:R-:W-:Y:S01]  /*3f70*/  IMAD.MOV.U32 R193, RZ, RZ, RZ ;  /* 0x000000ffffc17224 */ /* 0x000fe200078e00ff */
[----:B------:R-:W-:Y:S01]  /*3f80*/  LOP3.LUT P6, RZ, R9, 0xff00, RZ, 0xc0, !PT ;  /* 0x0000ff0009ff7812 */ /* 0x000fe200078cc0ff */
[----:B------:R-:W-:Y:S01]  /*3f90*/  FADD.FTZ R155, R157, -R154 ;  /* 0x8000009a9d9b7221 */ /* 0x000fe20000010000 */
[----:B------:R-:W-:-:S03]  /*3fa0*/  MOV R250, RZ ;  /* 0x000000ff00fa7202 */ /* 0x000fc60000000f00 */
[----:B------:R-:W-:-:S04]  /*3fb0*/  FMUL.FTZ R154, R4, R155 ;  /* 0x0000009b049a7220 */ /* 0x000fc80000410000 */
[----:B------:R-:W-:-:S04]  /*3fc0*/  @P5 FADD.FTZ R154, R128, R154 ;  /* 0x0000009a809a5221 */ /* 0x000fc80000010000 */
[----:B------:R-:W-:-:S04]  /*3fd0*/  FMUL.FTZ R192, R154, R5 ;  /* 0x000000059ac07220 */ /* 0x000fc80000410000 */
[----:B------:R-:W-:Y:S01]  /*3fe0*/  FMUL.FTZ R192, R192, UR15 ;  /* 0x0000000fc0c07c20 */ /* 0x000fe20008410000 */
[----:B--2---:R-:W-:-:S04]  /*3ff0*/  @P4 MOV R155, R152 ;  /* 0x00000098009b4202 */ /* 0x004fc80000000f00 */
[----:B------:R-:W-:-:S05]  /*4000*/  @P4 SHF.L.U32 R155, R155, 0x10, RZ ;  /* 0x000000109b9b4819 */ /* 0x000fca00000006ff */
[----:B------:R-:W-:Y:S01]  /*4010*/  @P4 FMUL.FTZ R193, R192, R155 ;  /* 0x0000009bc0c14220 */ /* 0x000fe20000410000 */
[----:B------:R-:W-:-:S03]  /*4020*/  HFMA2.MMA R155, -RZ, RZ, 0, 0 ;  /* 0x00000000ff9b7435 */ /* 0x000fc600000001ff */
[----:B------:R-:W-:Y:S01]  /*4030*/  FADD.FTZ R100, R100, R193 ;  /* 0x000000c164647221 */ /* 0x000fe20000010000 */
[----:B------:R-:W-:Y:S02]  /*4040*/  FFMA.FTZ R193, R158, R189, R194 ;  /* 0x000000bd9ec17223 */ /* 0x000fe400000100c2 */
[----:B------:R-:W-:Y:S01]  /*4050*/  @P4 FMUL.FTZ R155, R211, R192 ;  /* 0x000000c0d39b4220 */ /* 0x000fe20000410000 */
[----:B------:R-:W-:Y:S01]  /*4060*/  ISETP.NE.U32.AND P4, PT, RZ, UR16, PT ;  /* 0x00000010ff007c0c */ /* 0x000fe2000bf85070 */
[----:B------:R-:W-:-:S03]  /*4070*/  FADD.FTZ R193, R160, -R193 ;  /* 0x800000c1a0c17221 */ /* 0x000fc60000010000 */
[----:B------:R-:W-:Y:S01]  /*4080*/  ISETP.NE.AND.EX P4, PT, RZ, UR17, PT, P4 ;  /* 0x00000011ff007c0c */ /* 0x000fe2000bf85340 */
[----:B------:R-:W-:-:S03]  /*4090*/  FMUL.FTZ R193, R4, R193 ;  /* 0x000000c104c17220 */ /* 0x000fc60000410000 */
[----:B------:R-:W-:Y:S01]  /*40a0*/  SEL R148, R154, R148, P4 ;  /* 0x000000949a947207 */ /* 0x000fe20002000000 */
[-CC-:B------:R-:W-:Y:S01]  /*40b0*/  FFMA.FTZ R154, R156, R189.reuse, R194.reuse ;  /* 0x000000bd9c9a7223 */ /* 0x180fe200000100c2 */
[----:B------:R-:W-:Y:S01]  /*40c0*/  FFMA.FTZ R194, R161, R189, R194 ;  /* 0x000000bda1c27223 */ /* 0x000fe200000100c2 */
[----:B------:R-:W-:Y:S02]  /*40d0*/  @P5 FADD.FTZ R193, R130, R193 ;  /* 0x000000c182c15221 */ /* 0x000fe40000010000 */
[----:B------:R-:W-:Y:S01]  /*40e0*/  FADD.FTZ R154, R159, -R154 ;  /* 0x8000009a9f9a7221 */ /* 0x000fe20000010000 */
[----:B------:R-:W-:Y:S02]  /*40f0*/  FADD.FTZ R194, R162, -R194 ;  /* 0x800000c2a2c27221 */ /* 0x000fe40000010000 */
[----:B------:R-:W-:Y:S01]  /*4100*/  SEL R150, R193, R150, P4 ;  /* 0x00000096c1967207 */ /* 0x000fe20002000000 */
[C---:B------:R-:W-:Y:S01]  /*4110*/  FMUL.FTZ R154, R4.reuse, R154 ;  /* 0x0000009a049a7220 */ /* 0x040fe20000410000 */
[----:B------:R-:W-:-:S03]  /*4120*/  FMUL.FTZ R194, R4, R194 ;  /* 0x000000c204c27220 */ /* 0x000fc60000410000 */
        /* <DEDUP_REMOVED lines=17> */
[----:B------:R-:W-:-:S03]  /*4240*/  MOV R193, RZ ;  /* 0x000000ff00c17202 */ /* 0x000fc60000000f00 */
[----:B------:R-:W-:Y:S01]  /*4250*/  FMUL.FTZ R152, R152, UR15 ;  /* 0x0000000f98987c20 */ /* 0x000fe20008410000 */
[----:B------:R-:W0:Y:S07]  /*4260*/  F2F.BF16.F32 R154, R154 ;  /* 0x0000009a009a7304 */ /* 0x000e2e0000202000 */
[----:B------:R-:W-:-:S05]  /*4270*/  @P6 IMAD.MOV.U32 R192, RZ, RZ, R153 ;  /* 0x000000ffffc06224 */ /* 0x000fca00078e0099 */
        /* <DEDUP_REMOVED lines=9> */
[----:B------:R-:W-:Y:S01]  /*4310*/  IMAD.MOV.U32 R194, RZ, RZ, RZ ;  /* 0x000000ffffc27224 */ /* 0x000fe200078e00ff */
        /* <DEDUP_REMOVED lines=9> */
[C---:B------:R-:W-:Y:S02]  /*43b0*/  @P4 LEA R152, P5, R13.reuse, UR16, 0x4 ;  /* 0x000000100d984c11 */ /* 0x040fe4000f8a20ff */
[----:B0-----:R-:W-:Y:S02]  /*43c0*/  SHF.L.U32 R194, R194, 0x10, RZ ;  /* 0x00000010c2c27819 */ /* 0x001fe400000006ff */
[----:B------:R-:W-:Y:S02]  /*43d0*/  @P4 LEA.HI.X R153, R13, UR17, RZ, 0x4, P5 ;  /* 0x000000110d994c11 */ /* 0x000fe4000a8f24ff */
[----:B------:R-:W-:-:S03]  /*43e0*/  LOP3.LUT R155, R155, R194, R192, 0xfe, !PT ;  /* 0x000000c29b9b7212 */ /* 0x000fc600078efec0 */
[----:B------:R0:W-:Y:S02]  /*43f0*/  @P4 STG.E.128 desc[UR4][R152.64], R148 ;  /* 0x0000009498004986 */ /* 0x0001e4000c101d04 */
[----:B0-----:R-:W-:-:S04]  /*4400*/  LEA R152, P4, R13, UR18, 0x3 ;  /* 0x000000120d987c11 */ /* 0x001fc8000f8818ff */
[C---:B------:R-:W-:Y:S02]  /*4410*/  LEA.HI.X R153, R13.reuse, UR19, RZ, 0x3, P4 ;  /* 0x000000130d997c11 */ /* 0x040fe4000a0f1cff */
[----:B------:R-:W-:-:S03]  /*4420*/  IADD3 R13, R13, 0x100, RZ ;  /* 0x000001000d0d7810 */ /* 0x000fc60007ffe0ff */
[----:B------:R3:W-:Y:S04]  /*4430*/  STG.E.64 desc[UR4][R152.64], R154 ;  /* 0x0000009a98007986 */ /* 0x0007e8000c101b04 */
.L_x_6173:
[----:B------:R-:W-:Y:S05]  /*4440*/  BSYNC B0 ;  /* 0x0000000000007941 */ /* 0x000fea0003800000 */
.L_x_6172:
[----:B------:R-:W-:Y:S04]  /*4450*/  BSSY B0, `(.L_x_6174) ;  /* 0x0000059000007945 */ /* 0x000fe80003800000 */
[----:B------:R-:W-:Y:S05]  /*4460*/  @!P0 BRA `(.L_x_6175) ;  /* 0x00000004005c8947 */ /* 0x000fea0003800000 */
[----:B0123--:R-:W0:Y:S02]  /*4470*/  LDC.U8 R152, c[0x0][0x2a0] ;  /* 0x0000a800ff987b82 */ /* 0x00fe240000000000 */
        /* <DEDUP_REMOVED lines=12> */
[----:B------:R-:W-:-:S03]  /*4540*/  MOV R250, RZ ;  /* 0x000000ff00fa7202 */ /* 0x000fc60000000f00 */
[----:B------:R-:W-:-:S04]  /*4550*/  FMUL.FTZ R154, R4, R155 ;  /* 0x0000009b049a7220 */ /* 0x000fc80000410000 */
[----:B------:R-:W-:-:S04]  /*4560*/  @P5 FADD.FTZ R154, R132, R154 ;  /* 0x0000009a849a5221 */ /* 0x000fc80000010000 */
[----:B------:R-:W-:-:S04]  /*4570*/  FMUL.FTZ R192, R154, R5 ;  /* 0x000000059ac07220 */ /* 0x000fc80000410000 */
[----:B------:R-:W-:Y:S01]  /*4580*/  FMUL.FTZ R192, R192, UR15 ;  /* 0x0000000fc0c07c20 */ /* 0x000fe20008410000 */
[----:B--2---:R-:W-:-:S05]  /*4590*/  @P4 MOV R155, R152 ;  /* 0x00000098009b4202 */ /* 0x004fca0000000f00 */
[----:B------:R-:W-:-:S04]  /*45a0*/  @P4 IMAD.U32 R155, R155, 0x10000, RZ ;  /* 0x000100009b9b4824 */ /* 0x000fc800078e00ff */
        /* <DEDUP_REMOVED lines=27> */
[----:B------:R-:W-:Y:S02]  /*4760*/  @P6 SHF.L.U32 R154, R154, 0x10, RZ ;  /* 0x000000109a9a6819 */ /* 0x000fe400000006ff */
[----:B------:R-:W-:-:S03]  /*4770*/  LOP3.LUT P4, RZ, R10, 0xff000000, RZ, 0xc0, !PT ;  /* 0xff0000000aff7812 */ /* 0x000fc6000788c0ff */
[----:B------:R-:W-:Y:S01]  /*4780*/  @P6 FMUL.FTZ R192, R152, R154 ;  /* 0x0000009a98c06220 */ /* 0x000fe20000410000 */
[----:B------:R-:W-:Y:S02]  /*4790*/  IMAD.MOV.U32 R154, RZ, RZ, RZ ;  /* 0x000000ffff9a7224 */ /* 0x000fe400078e00ff */
[----:B------:R-:W-:Y:S01]  /*47a0*/  @P6 FMUL.FTZ R154, R206, R152 ;  /* 0x00000098ce9a6220 */ /* 0x000fe20000410000 */
[----:B------:R-:W-:Y:S01]  /*47b0*/  LOP3.LUT P6, RZ, R10, 0xff0000, RZ, 0xc0, !PT ;  /* 0x00ff00000aff7812 */ /* 0x000fe200078cc0ff */
[----:B------:R-:W-:Y:S01]  /*47c0*/  FADD.FTZ R105, R105, R192 ;  /* 0x000000c069697221 */ /* 0x000fe20000010000 */
[----:B------:R-:W-:Y:S01]  /*47d0*/  FMUL.FTZ R152, R193, R5 ;  /* 0x00000005c1987220 */ /* 0x000fe20000410000 */
[----:B------:R-:W-:Y:S02]  /*47e0*/  HFMA2.MMA R193, -RZ, RZ, 0, 0 ;  /* 0x00000000ffc17435 */ /* 0x000fe400000001ff */
[----:B------:R-:W0:Y:S01]  /*47f0*/  F2F.BF16.F32 R154, R154 ;  /* 0x0000009a009a7304 */ /* 0x000e220000202000 */
[----:B------:R-:W-:-:S07]  /*4800*/  FMUL.FTZ R152, R152, UR15 ;  /* 0x0000000f98987c20 */ /* 0x000fce0008410000 */
[----:B------:R-:W-:-:S04]  /*4810*/  @P6 MOV R192, R153 ;  /* 0x0000009900c06202 */ /* 0x000fc80000000f00 */
[----:B------:R-:W-:-:S05]  /*4820*/  @P6 SHF.L.U32 R192, R192, 0x10, RZ ;  /* 0x00000010c0c06819 */ /* 0x000fca00000006ff */
[----:B------:R-:W-:Y:S01]  /*4830*/  @P6 FMUL.FTZ R193, R152, R192 ;  /* 0x000000c098c16220 */ /* 0x000fe20000410000 */
[----:B------:R-:W-:Y:S01]  /*4840*/  MOV R192, RZ ;  /* 0x000000ff00c07202 */ /* 0x000fe20000000f00 */
[----:B------:R-:W-:Y:S01]  /*4850*/  @P6 FMUL.FTZ R192, R205, R152 ;  /* 0x00000098cdc06220 */ /* 0x000fe20000410000 */
[----:B------:R-:W-:Y:S01]  /*4860*/  @P4 SHF.R.U32.HI R152, RZ, 0x10, R153 ;  /* 0x00000010ff984819 */ /* 0x000fe20000011699 */
[----:B------:R-:W-:Y:S02]  /*4870*/  FADD.FTZ R106, R106, R193 ;  /* 0x000000c16a6a7221 */ /* 0x000fe40000010000 */
[----:B------:R0:W1:Y:S02]  /*4880*/  F2F.BF16.F32 R193, R155 ;  /* 0x0000009b00c17304 */ /* 0x0000640000202000 */
[----:B------:R-:W-:Y:S02]  /*4890*/  @P4 IMAD.U32 R153, R152, 0x10000, RZ ;  /* 0x0001000098994824 */ /* 0x000fe400078e00ff */
[----:B------:R-:W-:Y:S01]  /*48a0*/  FMUL.FTZ R152, R194, UR15 ;  /* 0x0000000fc2987c20 */ /* 0x000fe20008410000 */
[----:B------:R-:W-:-:S03]  /*48b0*/  HFMA2.MMA R194, -RZ, RZ, 0, 0 ;  /* 0x00000000ffc27435 */ /* 0x000fc600000001ff */
[----:B------:R-:W-:Y:S01]  /*48c0*/  @P4 FMUL.FTZ R250, R204, R152 ;  /* 0x00000098ccfa4220 */ /* 0x000fe20000410000 */
[----:B------:R-:W-:Y:S01]  /*48d0*/  F2F.BF16.F32 R192, R192 ;  /* 0x000000c000c07304 */ /* 0x000fe20000202000 */
[----:B0-----:R-:W-:-:S04]  /*48e0*/  IMAD.WIDE.U32 R154, R154, 0x10000, RZ ;  /* 0x000100009a9a7825 */ /* 0x001fc800078e00ff */
[----:B------:R-:W-:Y:S01]  /*48f0*/  @P4 FMUL.FTZ R194, R152, R153 ;  /* 0x0000009998c24220 */ /* 0x000fe20000410000 */
[----:B------:R-:W-:-:S03]  /*4900*/  ISETP.NE.U32.AND P4, PT, RZ, UR16, PT ;  /* 0x00000010ff007c0c */ /* 0x000fc6000bf85070 */
[----:B------:R-:W-:Y:S01]  /*4910*/  FADD.FTZ R107, R107, R194 ;  /* 0x000000c26b6b7221 */ /* 0x000fe20000010000 */
[----:B------:R-:W-:Y:S01]  /*4920*/  ISETP.NE.AND.EX P4, PT, RZ, UR17, PT, P4 ;  /* 0x00000011ff007c0c */ /* 0x000fe2000bf85340 */
[----:B------:R-:W0:Y:S01]  /*4930*/  F2F.BF16.F32 R194, R250 ;  /* 0x000000fa00c27304 */ /* 0x000e220000202000 */
[----:B-1----:R-:W-:-:S11]  /*4940*/  LOP3.LUT R154, R154, R193, RZ, 0xfc, !PT ;  /* 0x000000c19a9a7212 */ /* 0x002fd600078efcff */
        /* <DEDUP_REMOVED lines=9> */
.L_x_6175:
[----:B------:R-:W-:Y:S05]  /*49e0*/  BSYNC B0 ;  /* 0x0000000000007941 */ /* 0x000fea0003800000 */
.L_x_6174:
[----:B------:R-:W-:Y:S04]  /*49f0*/  BSSY B0, `(.L_x_6176) ;  /* 0x0000059000007945 */ /* 0x000fe80003800000 */
[----:B------:R-:W-:Y:S05]  /*4a00*/  @!P1 BRA `(.L_x_6177) ;  /* 0x00000004005c9947 */ /* 0x000fea0003800000 */
[----:B01234-:R-:W0:Y:S02]  /*4a10*/  LDC.U8 R152, c[0x0][0x2a0] ;  /* 0x0000a800ff987b82 */ /* 0x01fe240000000000 */
        /* <DEDUP_REMOVED lines=17> */
[----:B--2---:R-:W-:-:S05]  /*4b30*/  @P4 IMAD.MOV.U32 R155, RZ, RZ, R152 ;  /* 0x000000ffff9b4224 */ /* 0x004fca00078e0098 */
        /* <DEDUP_REMOVED lines=25> */
[----:B------:R-:W-:Y:S01]  /*4cd0*/  IMAD.MOV.U32 R192, RZ, RZ, RZ ;  /* 0x000000ffffc07224 */ /* 0x000fe200078e00ff */
[C---:B------:R-:W-:Y:S01]  /*4ce0*/  SEL R151, R194.reuse, R151, P4 ;  /* 0x00000097c2977207 */ /* 0x040fe20002000000 */
[----:B------:R-:W-:Y:S01]  /*4cf0*/  FMUL.FTZ R194, R194, R5 ;  /* 0x00000005c2c27220 */ /* 0x000fe20000410000 */
[----:B------:R-:W-:Y:S02]  /*4d00*/  @P6 SHF.L.U32 R154, R154, 0x10, RZ ;  /* 0x000000109a9a6819 */ /* 0x000fe400000006ff */
[----:B------:R-:W-:-:S03]  /*4d10*/  LOP3.LUT P4, RZ, R11, 0xff000000, RZ, 0xc0, !PT ;  /* 0xff0000000bff7812 */ /* 0x000fc6000788c0ff */
        /* <DEDUP_REMOVED lines=9> */
[----:B------:R-:W-:-:S04]  /*4db0*/  @P6 MOV R192, R153 ;  /* 0x0000009900c06202 */ /* 0x000fc80000000f00 */
[----:B------:R-:W-:-:S05]  /*4dc0*/  @P6 SHF.L.U32 R192, R192, 0x10, RZ ;  /* 0x00000010c0c06819 */ /* 0x000fca00000006ff */
[----:B------:R-:W-:Y:S01]  /*4dd0*/  @P6 FMUL.FTZ R193, R152, R192 ;  /* 0x000000c098c16220 */ /* 0x000fe20000410000 */
[----:B------:R-:W-:Y:S02]  /*4de0*/  IMAD.MOV.U32 R192, RZ, RZ, RZ ;  /* 0x000000ffffc07224 */ /* 0x000fe400078e00ff */
[----:B------:R-:W-:Y:S01]  /*4df0*/  @P6 FMUL.FTZ R192, R201, R152 ;  /* 0x00000098c9c06220 */ /* 0x000fe20000410000 */
[----:B------:R-:W-:Y:S01]  /*4e00*/  @P4 SHF.R.U32.HI R152, RZ, 0x10, R153 ;  /* 0x00000010ff984819 */ /* 0x000fe20000011699 */
[----:B------:R-:W-:Y:S02]  /*4e10*/  FADD.FTZ R110, R110, R193 ;  /* 0x000000c16e6e7221 */ /* 0x000fe40000010000 */
[----:B------:R0:W1:Y:S01]  /*4e20*/  F2F.BF16.F32 R193, R155 ;  /* 0x0000009b00c17304 */ /* 0x0000620000202000 */
[----:B------:R-:W-:Y:S01]  /*4e30*/  @P4 SHF.L.U32 R153, R152, 0x10, RZ ;  /* 0x0000001098994819 */ /* 0x000fe200000006ff */
[----:B------:R-:W-:Y:S01]  /*4e40*/  FMUL.FTZ R152, R194, UR15 ;  /* 0x0000000fc2987c20 */ /* 0x000fe20008410000 */
[----:B------:R-:W-:-:S03]  /*4e50*/  MOV R194, RZ ;  /* 0x000000ff00c27202 */ /* 0x000fc60000000f00 */
[----:B------:R-:W-:Y:S01]  /*4e60*/  @P4 FMUL.FTZ R194, R152, R153 ;  /* 0x0000009998c24220 */ /* 0x000fe20000410000 */
[----:B------:R-:W-:Y:S01]  /*4e70*/  @P4 FMUL.FTZ R250, R200, R152 ;  /* 0x00000098c8fa4220 */ /* 0x000fe20000410000 */
[----:B------:R-:W-:Y:S01]  /*4e80*/  ISETP.NE.U32.AND P4, PT, RZ, UR16, PT ;  /* 0x00000010ff007c0c */ /* 0x000fe2000bf85070 */
[----:B------:R-:W-:Y:S01]  /*4e90*/  F2F.BF16.F32 R192, R192 ;  /* 0x000000c000c07304 */ /* 0x000fe20000202000 */
[----:B------:R-:W-:Y:S01]  /*4ea0*/  FADD.FTZ R111, R111, R194 ;  /* 0x000000c26f6f7221 */ /* 0x000fe20000010000 */
[----:B0-----:R-:W-:Y:S01]  /*4eb0*/  IMAD.WIDE.U32 R154, R154, 0x10000, RZ ;  /* 0x000100009a9a7825 */ /* 0x001fe200078e00ff */
[----:B------:R-:W-:Y:S02]  /*4ec0*/  ISETP.NE.AND.EX P4, PT, RZ, UR17, PT, P4 ;  /* 0x00000011ff007c0c */ /* 0x000fe4000bf85340 */
[----:B-1----:R-:W-:-:S03]  /*4ed0*/  LOP3.LUT R154, R154, R193, RZ, 0xfc, !PT ;  /* 0x000000c19a9a7212 */ /* 0x002fc600078efcff */
[----:B------:R-:W0:Y:S08]  /*4ee0*/  F2F.BF16.F32 R194, R250 ;  /* 0x000000fa00c27304 */ /* 0x000e300000202000 */
[----:B------:R-:W-:-:S04]  /*4ef0*/  @P4 LEA R152, P5, R13, UR16, 0x4 ;  /* 0x000000100d984c11 */ /* 0x000fc8000f8a20ff */
[----:B------:R-:W-:Y:S02]  /*4f00*/  @P4 LEA.HI.X R153, R13, UR17, RZ, 0x4, P5 ;  /* 0x000000110d994c11 */ /* 0x000fe4000a8f24ff */
[----:B0-----:R-:W-:-:S03]  /*4f10*/  SHF.L.U32 R194, R194, 0x10, RZ ;  /* 0x00000010c2c27819 */ /* 0x001fc600000006ff */
[----:B------:R0:W-:Y:S01]  /*4f20*/  @P4 STG.E.128 desc[UR4][R152.64], R148 ;  /* 0x0000009498004986 */ /* 0x0001e2000c101d04 */
[----:B------:R-:W-:Y:S02]  /*4f30*/  LOP3.LUT R155, R155, R194, R192, 0xfe, !PT ;  /* 0x000000c29b9b7212 */ /* 0x000fe400078efec0 */
[----:B0-----:R-:W-:-:S04]  /*4f40*/  LEA R152, P4, R13, UR18, 0x3 ;  /* 0x000000120d987c11 */ /* 0x001fc8000f8818ff */
[C---:B------:R-:W-:Y:S01]  /*4f50*/  LEA.HI.X R153, R13.reuse, UR19, RZ, 0x3, P4 ;  /* 0x000000130d997c11 */ /* 0x040fe2000a0f1cff */
[----:B------:R-:W-:-:S04]  /*4f60*/  VIADD R13, R13, 0x100 ;  /* 0x000001000d0d7836 */ /* 0x000fc80000000000 */
[----:B------:R0:W-:Y:S04]  /*4f70*/  STG.E.64 desc[UR4][R152.64], R154 ;  /* 0x0000009a98007986 */ /* 0x0001e8000c101b04 */
.L_x_6177:
[----:B------:R-:W-:Y:S05]  /*4f80*/  BSYNC B0 ;  /* 0x0000000000007941 */ /* 0x000fea0003800000 */
.L_x_6176:
[----:B------:R-:W-:Y:S01]  /*4f90*/  LOP3.LUT P4, RZ, R3, 0x10, RZ, 0xc0, !PT ;  /* 0x0000001003ff7812 */ /* 0x000fe2000788c0ff */
[----:B------:R-:W-:-:S12]  /*4fa0*/  BSSY B0, `(.L_x_6178) ;  /* 0x0000058000007945 */ /* 0x000fd80003800000 */
        /* <DEDUP_REMOVED lines=13> */
[----:B------:R-:W-:-:S04]  /*5080*/  FADD.FTZ R155, R181, -R154 ;  /* 0x8000009ab59b7221 */ /* 0x000fc80000010000 */
        /* <DEDUP_REMOVED lines=10> */
[----:B------:R-:W-:Y:S01]  /*5130*/  FFMA.FTZ R154, R180, R189, R194 ;  /* 0x000000bdb49a7223 */ /* 0x000fe200000100c2 */
[----:B------:R-:W-:Y:S02]  /*5140*/  FADD.FTZ R112, R112, R193 ;  /* 0x000000c170707221 */ /* 0x000fe40000010000 */
[----:B------:R-:W-:Y:S01]  /*5150*/  ISETP.NE.AND.EX P4, PT, RZ, UR17, PT, P4 ;  /* 0x00000011ff007c0c */ /* 0x000fe2000bf85340 */
[----:B------:R-:W-:Y:S03]  /*5160*/  F2F.BF16.F32 R193, R190 ;  /* 0x000000be00c17304 */ /* 0x000fe60000202000 */
[----:B------:R-:W-:Y:S01]  /*5170*/  SEL R148, R155, R148, P4 ;  /* 0x000000949b947207 */ /* 0x000fe20002000000 */
[----:B------:R-:W-:-:S04]  /*5180*/  FADD.FTZ R155, R183, -R154 ;  /* 0x8000009ab79b7221 */ /* 0x000fc80000010000 */
[----:B------:R-:W-:Y:S01]  /*5190*/  FMUL.FTZ R154, R4, R155 ;  /* 0x0000009b049a7220 */ /* 0x000fe20000410000 */
[----:B------:R-:W-:-:S03]  /*51a0*/  @P6 SHF.R.U64 R155, R152, 0x10, R153 ;  /* 0x00000010989b6819 */ /* 0x000fc60000001299 */
[----:B------:R-:W-:Y:S02]  /*51b0*/  @P5 FADD.FTZ R154, R145, R154 ;  /* 0x0000009a919a5221 */ /* 0x000fe40000010000 */
[----:B------:R-:W-:-:S03]  /*51c0*/  @P6 IMAD.U32 R155, R155, 0x10000, RZ ;  /* 0x000100009b9b6824 */ /* 0x000fc600078e00ff */
[C---:B------:R-:W-:Y:S01]  /*51d0*/  SEL R149, R154.reuse, R149, P4 ;  /* 0x000000959a957207 */ /* 0x040fe20002000000 */
[----:B------:R-:W-:-:S04]  /*51e0*/  FMUL.FTZ R154, R154, R5 ;  /* 0x000000059a9a7220 */ /* 0x000fc80000410000 */
[----:B------:R-:W-:Y:S01]  /*51f0*/  FMUL.FTZ R152, R154, UR15 ;  /* 0x0000000f9a987c20 */ /* 0x000fe20008410000 */
[----:B------:R-:W-:-:S06]  /*5200*/  HFMA2.MMA R154, -RZ, RZ, 0, 0 ;  /* 0x00000000ff9a7435 */ /* 0x000fcc00000001ff */
[----:B------:R-:W-:Y:S01]  /*5210*/  @P6 FMUL.FTZ R154, R152, R155 ;  /* 0x0000009b989a6220 */ /* 0x000fe20000410000 */
[----:B------:R-:W-:Y:S01]  /*5220*/  MOV R155, RZ ;  /* 0x000000ff009b7202 */ /* 0x000fe20000000f00 */
[----:B------:R-:W-:Y:S01]  /*5230*/  @P6 FMUL.FTZ R155, R198, R152 ;  /* 0x00000098c69b6220 */ /* 0x000fe20000410000 */
[-CC-:B------:R-:W-:Y:S01]  /*5240*/  FFMA.FTZ R152, R182, R189.reuse, R194.reuse ;  /* 0x000000bdb6987223 */ /* 0x180fe200000100c2 */
[----:B------:R-:W-:Y:S01]  /*5250*/  FFMA.FTZ R189, R185, R189, R194 ;  /* 0x000000bdb9bd7223 */ /* 0x000fe200000100c2 */
[----:B------:R-:W-:Y:S01]  /*5260*/  LOP3.LUT P6, RZ, R12, 0xff0000, RZ, 0xc0, !PT ;  /* 0x00ff00000cff7812 */ /* 0x000fe200078cc0ff */
[----:B------:R-:W-:Y:S01]  /*5270*/  FADD.FTZ R113, R113, R154 ;  /* 0x0000009a71717221 */ /* 0x000fe20000010000 */
[----:B------:R-:W-:Y:S01]  /*5280*/  FADD.FTZ R152, R184, -R152 ;  /* 0x80000098b8987221 */ /* 0x000fe20000010000 */
[----:B------:R-:W-:-:S03]  /*5290*/  FADD.FTZ R189, R186, -R189 ;  /* 0x800000bdbabd7221 */ /* 0x000fc60000010000 */
[C---:B------:R-:W-:Y:S01]  /*52a0*/  FMUL.FTZ R152, R4.reuse, R152 ;  /* 0x0000009804987220 */ /* 0x040fe20000410000 */
[----:B------:R-:W-:Y:S01]  /*52b0*/  FMUL.FTZ R4, R4, R189 ;  /* 0x000000bd04047220 */ /* 0x000fe20000410000 */
[----:B------:R-:W-:Y:S02]  /*52c0*/  MOV R189, RZ ;  /* 0x000000ff00bd7202 */ /* 0x000fe40000000f00 */
[----:B------:R-:W-:Y:S01]  /*52d0*/  @P5 FADD.FTZ R152, R146, R152 ;  /* 0x0000009892985221 */ /* 0x000fe20000010000 */
[----:B------:R-:W-:-:S03]  /*52e0*/  @P5 FADD.FTZ R4, R147, R4 ;  /* 0x0000000493045221 */ /* 0x000fc60000010000 */
[CC--:B------:R-:W-:Y:S01]  /*52f0*/  FMUL.FTZ R250, R152.reuse, R5.reuse ;  /* 0x0000000598fa7220 */ /* 0x0c0fe20000410000 */
[----:B------:R-:W-:Y:S01]  /*5300*/  SEL R150, R152, R150, P4 ;  /* 0x0000009698967207 */ /* 0x000fe20002000000 */
[C---:B------:R-:W-:Y:S01]  /*5310*/  FMUL.FTZ R5, R4.reuse, R5 ;  /* 0x0000000504057220 */ /* 0x040fe20000410000 */
[----:B------:R-:W-:Y:S01]  /*5320*/  SEL R151, R4, R151, P4 ;  /* 0x0000009704977207 */ /* 0x000fe20002000000 */
[----:B------:R-:W-:Y:S01]  /*5330*/  FMUL.FTZ R250, R250, UR15 ;  /* 0x0000000ffafa7c20 */ /* 0x000fe20008410000 */
[----:B------:R-:W-:Y:S01]  /*5340*/  LOP3.LUT P4, RZ, R12, 0xff000000, RZ, 0xc0, !PT ;  /* 0xff0000000cff7812 */ /* 0x000fe2000788c0ff */
[----:B------:R-:W-:Y:S01]  /*5350*/  FMUL.FTZ R5, R5, UR15 ;  /* 0x0000000f05057c20 */ /* 0x000fe20008410000 */
[----:B------:R-:W-:-:S04]  /*5360*/  @P6 MOV R152, R153 ;  /* 0x0000009900986202 */ /* 0x000fc80000000f00 */
[----:B------:R-:W-:Y:S01]  /*5370*/  @P6 SHF.L.U32 R192, R152, 0x10, RZ ;  /* 0x0000001098c06819 */ /* 0x000fe200000006ff */
[----:B------:R-:W-:-:S04]  /*5380*/  IMAD.MOV.U32 R152, RZ, RZ, RZ ;  /* 0x000000ffff987224 */ /* 0x000fc800078e00ff */
[----:B------:R-:W-:Y:S01]  /*5390*/  @P6 FMUL.FTZ R152, R250, R192 ;  /* 0x000000c0fa986220 */ /* 0x000fe20000410000 */
[----:B------:R-:W-:Y:S01]  /*53a0*/  HFMA2.MMA R192, -RZ, RZ, 0, 0 ;  /* 0x00000000ffc07435 */ /* 0x000fe200000001ff */
[----:B------:R-:W-:Y:S01]  /*53b0*/  @P4 SHF.R.U32.HI R4, RZ, 0x10, R153 ;  /* 0x00000010ff044819 */ /* 0x000fe20000011699 */
[----:B------:R-:W-:Y:S01]  /*53c0*/  HFMA2.MMA R153, -RZ, RZ, 0, 0 ;  /* 0x00000000ff997435 */ /* 0x000fe200000001ff */
[----:B------:R-:W-:Y:S02]  /*53d0*/  FADD.FTZ R114, R114, R152 ;  /* 0x0000009872727221 */ /* 0x000fe40000010000 */
[----:B------:R-:W-:Y:S01]  /*53e0*/  @P4 SHF.L.U32 R4, R4, 0x10, RZ ;  /* 0x0000001004044819 */ /* 0x000fe200000006ff */
[----:B------:R-:W-:Y:S01]  /*53f0*/  F2F.BF16.F32 R152, R155 ;  /* 0x0000009b00987304 */ /* 0x000fe20000202000 */
[----:B------:R-:W-:Y:S01]  /*5400*/  @P6 FMUL.FTZ R192, R197, R250 ;  /* 0x000000fac5c06220 */ /* 0x000fe20000410000 */
[----:B------:R-:W-:Y:S02]  /*5410*/  @P4 FMUL.FTZ R153, R196, R5 ;  /* 0x00000005c4994220 */ /* 0x000fe40000410000 */
[----:B------:R-:W-:Y:S01]  /*5420*/  @P4 FMUL.FTZ R189, R5, R4 ;  /* 0x0000000405bd4220 */ /* 0x000fe20000410000 */
[----:B------:R-:W-:-:S03]  /*5430*/  ISETP.NE.U32.AND P4, PT, RZ, UR16, PT ;  /* 0x00000010ff007c0c */ /* 0x000fc6000bf85070 */
[----:B------:R-:W0:Y:S01]  /*5440*/  F2F.BF16.F32 R153, R153 ;  /* 0x0000009900997304 */ /* 0x000e220000202000 */
[----:B------:R-:W-:Y:S01]  /*5450*/  ISETP.NE.AND.EX P4, PT, RZ, UR17, PT, P4 ;  /* 0x00000011ff007c0c */ /* 0x000fe2000bf85340 */
[----:B------:R-:W-:-:S12]  /*5460*/  FADD.FTZ R115, R115, R189 ;  /* 0x000000bd73737221 */ /* 0x000fd80000010000 */
[----:B------:R-:W-:Y:S01]  /*5470*/  @P4 LEA R4, P5, R13, UR16, 0x4 ;  /* 0x000000100d044c11 */ /* 0x000fe2000f8a20ff */
[----:B0-----:R-:W-:Y:S02]  /*5480*/  IMAD.U32 R154, R153, 0x10000, RZ ;  /* 0x00010000999a7824 */ /* 0x001fe400078e00ff */
[----:B------:R-:W-:Y:S01]  /*5490*/  IMAD.WIDE.U32 R152, R152, 0x10000, RZ ;  /* 0x0001000098987825 */ /* 0x000fe200078e00ff */
[----:B------:R-:W-:Y:S02]  /*54a0*/  @P4 LEA.HI.X R5, R13, UR17, RZ, 0x4, P5 ;  /* 0x000000110d054c11 */ /* 0x000fe4000a8f24ff */
[----:B------:R-:W-:-:S03]  /*54b0*/  LOP3.LUT R152, R152, R193, RZ, 0xfc, !PT ;  /* 0x000000c198987212 */ /* 0x000fc600078efcff */
[----:B------:R0:W-:Y:S02]  /*54c0*/  @P4 STG.E.128 desc[UR4][R4.64], R148 ;  /* 0x0000009404004986 */ /* 0x0001e4000c101d04 */
[----:B0-----:R-:W-:-:S04]  /*54d0*/  LEA R4, P4, R13, UR18, 0x3 ;  /* 0x000000120d047c11 */ /* 0x001fc8000f8818ff */
[----:B------:R-:W-:Y:S02]  /*54e0*/  LEA.HI.X R5, R13, UR19, RZ, 0x3, P4 ;  /* 0x000000130d057c11 */ /* 0x000fe4000a0f1cff */
[----:B------:R-:W0:Y:S02]  /*54f0*/  F2F.BF16.F32 R13, R192 ;  /* 0x000000c0000d7304 */ /* 0x000e240000202000 */
[----:B0-----:R-:W-:-:S05]  /*5500*/  LOP3.LUT R153, R153, R154, R13, 0xfe, !PT ;  /* 0x0000009a99997212 */ /* 0x001fca00078efe0d */
[----:B------:R0:W-:Y:S02]  /*5510*/  STG.E.64 desc[UR4][R4.64], R152 ;  /* 0x0000009804007986 */ /* 0x0001e4000c101b04 */
.L_x_6179:
[----:B------:R-:W-:Y:S05]  /*5520*/  BSYNC B0 ;  /* 0x0000000000007941 */ /* 0x000fea0003800000 */
.L_x_6178:
[----:B------:R-:W-:Y:S02]  /*5530*/  IADD3 R2, R2, UR20, RZ ;  /* 0x0000001402027c10 */ /* 0x000fe4000fffe0ff */
[----:B------:R-:W-:Y:S02]  /*5540*/  SEL R189, RZ, 0x1, P3 ;  /* 0x00000001ffbd7807 */ /* 0x000fe40001800000 */
[----:B------:R-:W-:-:S13]  /*5550*/  ISETP.GE.AND P3, PT, R2, UR21, PT ;  /* 0x0000001502007c0c */ /* 0x000fda000bf66270 */
[----:B------:R-:W-:Y:S05]  /*5560*/  @!P3 BRA `(.L_x_6180) ;  /* 0xffffffb80088b947 */ /* 0x000fea000383ffff */
.L_x_6150:
        /* <DEDUP_REMOVED lines=8> */
[----:B-----5:R-:W0:Y:S08]  /*55f0*/  LDC.64 R4, c[0x0][0x2d0] ;  /* 0x0000b400ff047b82 */ /* 0x020e300000000a00 */
        /* <DEDUP_REMOVED lines=9> */
.L_x_6182:
[----:B------:R-:W-:Y:S05]  /*5690*/  BSYNC B0 ;  /* 0x0000000000007941 */ /* 0x000fea0003800000 */
.L_x_6181:
[----:B------:R-:W-:Y:S01]  /*56a0*/  LOP3.LUT P2, RZ, R3, 0x4, RZ, 0xc0, !PT ;  /* 0x0000000403ff7812 */ /* 0x000fe2000784c0ff */
[----:B------:R-:W-:-:S12]  /*56b0*/  BSSY B0, `(.L_x_6183) ;  /* 0x000000c000007945 */ /* 0x000fd80003800000 */
[----:B------:R-:W-:Y:S05]  /*56c0*/  @!P2 BRA `(.L_x_6184) ;  /* 0x000000000028a947 */ /* 0x000fea0003800000 */
[----:B0----5:R-:W0:Y:S08]  /*56d0*/  LDC.64 R4, c[0x0][0x2d0] ;  /* 0x0000b400ff047b82 */ /* 0x021e300000000a00 */
        /* <DEDUP_REMOVED lines=9> */
.L_x_6184:
[----:B------:R-:W-:Y:S05]  /*5770*/  BSYNC B0 ;  /* 0x0000000000007941 */ /* 0x000fea0003800000 */
.L_x_6183:
        /* <DEDUP_REMOVED lines=13> */
.L_x_6186:
[----:B------:R-:W-:Y:S05]  /*5850*/  BSYNC B0 ;  /* 0x0000000000007941 */ /* 0x000fea0003800000 */
.L_x_6185:
        /* <DEDUP_REMOVED lines=13> */
.L_x_6188:
[----:B------:R-:W-:Y:S05]  /*5930*/  BSYNC B0 ;  /* 0x0000000000007941 */ /* 0x000fea0003800000 */
.L_x_6187:
[----:B------:R-:W-:Y:S04]  /*5940*/  BSSY B0, `(.L_x_6189) ;  /* 0x000000c000007945 */ /* 0x000fe80003800000 */
        /* <DEDUP_REMOVED lines=11> */
.L_x_6190:
[----:B------:R-:W-:Y:S05]  /*5a00*/  BSYNC B0 ;  /* 0x0000000000007941 */ /* 0x000fea0003800000 */
.L_x_6189:
        /* <DEDUP_REMOVED lines=12> */
.L_x_6192:
[----:B------:R-:W-:Y:S05]  /*5ad0*/  BSYNC B0 ;  /* 0x0000000000007941 */ /* 0x000fea0003800000 */
.L_x_6191:
[----:B------:R-:W-:-:S13]  /*5ae0*/  LOP3.LUT P0, RZ, R3, 0x10, RZ, 0xc0, !PT ;  /* 0x0000001003ff7812 */ /* 0x000fda000780c0ff */
[----:B------:R-:W-:Y:S05]  /*5af0*/  @!P0 EXIT ;  /* 0x000000000000894d */ /* 0x000fea0003800000 */
[----:B------:R-:W1:Y:S08]  /*5b00*/  LDC.64 R2, c[0x0][0x2d0] ;  /* 0x0000b400ff027b82 */ /* 0x000e700000000a00 */
[----:B0----5:R-:W0:Y:S08]  /*5b10*/  LDC.64 R4, c[0x0][0x2d8] ;  /* 0x0000b600ff047b82 */ /* 0x021e300000000a00 */
        /* <DEDUP_REMOVED lines=8> */
.L_x_6165:
[----:B------:R-:W-:Y:S01]  /*5ba0*/  HFMA2.MMA R152, -RZ, RZ, 0, 9.5367431640625e-07 ;  /* 0x00000010ff987435 */ /* 0x000fe200000001ff */
[----:B-----5:R-:W-:Y:S01]  /*5bb0*/  MOV R190, R193 ;  /* 0x000000c100be7202 */ /* 0x020fe20000000f00 */
[----:B------:R-:W-:Y:S01]  /*5bc0*/  IMAD.MOV.U32 R153, RZ, RZ, 0x1f ;  /* 0x0000001fff997424 */ /* 0x000fe200078e00ff */
[----:B------:R-:W-:-:S08]  /*5bd0*/  MOV R189, 0xffffffff ;  /* 0xffffffff00bd7802 */ /* 0x000fd00000000f00 */
[----:B0-----:R-:W-:Y:S05]  /*5be0*/  WARPSYNC.COLLECTIVE R189, `(.L_x_6193) ;  /* 0x00000000bd087348 */ /* 0x001fea0003c00000 */
[----:B------:R1:W2:Y:S02]  /*5bf0*/  SHFL.DOWN P5, R194, R190, R152, R153 ;  /* 0x08000098bec27389 */ /* 0x0002a400000a0099 */
[----:B012---:R-:W-:Y:S01]  /*5c00*/  ENDCOLLECTIVE ;  /* 0x000000000000791b */ /* 0x007fe20003800000 */
.L_x_6193:
[----:B------:R-:W-:Y:S01]  /*5c10*/  MOV R190, R192 ;  /* 0x000000c000be7202 */ /* 0x000fe20000000f00 */
[----:B------:R-:W-:-:S07]  /*5c20*/  FADD.FTZ R193, R194, R193 ;  /* 0x000000c1c2c17221 */ /* 0x000fce0000010000 */
[----:B------:R-:W-:Y:S05]  /*5c30*/  WARPSYNC.COLLECTIVE R189, `(.L_x_6194) ;  /* 0x00000000bd087348 */ /* 0x000fea0003c00000 */
[----:B------:R0:W1:Y:S02]  /*5c40*/  SHFL.DOWN P5, R194, R190, R152, R153 ;  /* 0x08000098bec27389 */ /* 0x00006400000a0099 */
[----:B01----:R-:W-:Y:S01]  /*5c50*/  ENDCOLLECTIVE ;  /* 0x000000000000791b */ /* 0x003fe20003800000 */
.L_x_6194:
[----:B------:R-:W-:Y:S01]  /*5c60*/  MOV R190, R193 ;  /* 0x000000c100be7202 */ /* 0x000fe20000000f00 */
[----:B------:R-:W-:Y:S01]  /*5c70*/  IMAD.MOV.U32 R152, RZ, RZ, 0x8 ;  /* 0x00000008ff987424 */ /* 0x000fe200078e00ff */
[----:B------:R-:W-:-:S07]  /*5c80*/  MOV R250, R194 ;  /* 0x000000c200fa7202 */ /* 0x000fce0000000f00 */
[----:B------:R-:W-:Y:S05]  /*5c90*/  WARPSYNC.COLLECTIVE R189, `(.L_x_6195) ;  /* 0x00000000bd087348 */ /* 0x000fea0003c00000 */
[----:B------:R0:W1:Y:S02]  /*5ca0*/  SHFL.DOWN P5, R194, R190, R152, R153 ;  /* 0x08000098bec27389 */ /* 0x00006400000a0099 */
[----:B01----:R-:W-:Y:S01]  /*5cb0*/  ENDCOLLECTIVE ;  /* 0x000000000000791b */ /* 0x003fe20003800000 */
.L_x_6195:
[----:B------:R-:W-:-:S05]  /*5cc0*/  FADD.FTZ R192, R250, R192 ;  /* 0x000000c0fac07221 */ /* 0x000fca0000010000 */
[----:B------:R-:W-:Y:S01]  /*5cd0*/  MOV R190, R192 ;  /* 0x000000c000be7202 */ /* 0x000fe20000000f00 */
[----:B------:R-:W-:-:S07]  /*5ce0*/  FADD.FTZ R193, R193, R194 ;  /* 0x000000c2c1c17221 */ /* 0x000fce0000010000 */
[----:B------:R-:W-:Y:S05]  /*5cf0*/  WARPSYNC.COLLECTIVE R189, `(.L_x_6196) ;  /* 0x00000000bd087348 */ /* 0x000fea0003c00000 */
[----:B------:R0:W1:Y:S02]  /*5d00*/  SHFL.DOWN P5, R194, R190, R152, R153 ;  /* 0x08000098bec27389 */ /* 0x00006400000a0099 */
[----:B01----:R-:W-:Y:S01]  /*5d10*/  ENDCOLLECTIVE ;  /* 0x000000000000791b */ /* 0x003fe20003800000 */
.L_x_6196:
[----:B------:R-:W-:Y:S01]  /*5d20*/  HFMA2.MMA R152, -RZ, RZ, 0, 2.384185791015625e-07 ;  /* 0x00000004ff987435 */ /* 0x000fe200000001ff */
[----:B------:R-:W-:Y:S02]  /*5d30*/  MOV R190, R193 ;  /* 0x000000c100be7202 */ /* 0x000fe40000000f00 */
[----:B------:R-:W-:-:S08]  /*5d40*/  MOV R250, R194 ;  /* 0x000000c200fa7202 */ /* 0x000fd00000000f00 */
[----:B------:R-:W-:Y:S05]  /*5d50*/  WARPSYNC.COLLECTIVE R189, `(.L_x_6197) ;  /* 0x00000000bd087348 */ /* 0x000fea0003c00000 */
[----:B------:R0:W1:Y:S02]  /*5d60*/  SHFL.DOWN P5, R194, R190, R152, R153 ;  /* 0x08000098bec27389 */ /* 0x00006400000a0099 */
[----:B01----:R-:W-:Y:S01]  /*5d70*/  ENDCOLLECTIVE ;  /* 0x000000000000791b */ /* 0x003fe20003800000 */
.L_x_6197:
[----:B------:R-:W-:-:S04]  /*5d80*/  FADD.FTZ R192, R192, R250 ;  /* 0x000000fac0c07221 */ /* 0x000fc80000010000 */
[----:B------:R-:W-:Y:S02]  /*5d90*/  IMAD.MOV.U32 R190, RZ, RZ, R192 ;  /* 0x000000ffffbe7224 */ /* 0x000fe400078e00c0 */
[----:B------:R-:W-:-:S07]  /*5da0*/  FADD.FTZ R193, R193, R194 ;  /* 0x000000c2c1c17221 */ /* 0x000fce0000010000 */
[----:B------:R-:W-:Y:S05]  /*5db0*/  WARPSYNC.COLLECTIVE R189, `(.L_x_6198) ;  /* 0x00000000bd087348 */ /* 0x000fea0003c00000 */
[----:B------:R0:W1:Y:S02]  /*5dc0*/  SHFL.DOWN P5, R194, R190, R152, R153 ;  /* 0x08000098bec27389 */ /* 0x00006400000a0099 */
[----:B01----:R-:W-:Y:S01]  /*5dd0*/  ENDCOLLECTIVE ;  /* 0x000000000000791b */ /* 0x003fe20003800000 */
.L_x_6198:
[----:B------:R-:W-:Y:S01]  /*5de0*/  HFMA2.MMA R152, -RZ, RZ, 0, 1.1920928955078125e-07 ;  /* 0x00000002ff987435 */ /* 0x000fe200000001ff */
[----:B------:R-:W-:Y:S02]  /*5df0*/  MOV R190, R193 ;  /* 0x000000c100be7202 */ /* 0x000fe40000000f00 */
[----:B------:R-:W-:-:S08]  /*5e00*/  MOV R250, R194 ;  /* 0x000000c200fa7202 */ /* 0x000fd00000000f00 */
[----:B------:R-:W-:Y:S05]  /*5e10*/  WARPSYNC.COLLECTIVE R189, `(.L_x_6199) ;  /* 0x00000000bd087348 */ /* 0x000fea0003c00000 */
[----:B------:R0:W1:Y:S02]  /*5e20*/  SHFL.DOWN P5, R194, R190, R152, R153 ;  /* 0x08000098bec27389 */ /* 0x00006400000a0099 */
[----:B01----:R-:W-:Y:S01]  /*5e30*/  ENDCOLLECTIVE ;  /* 0x000000000000791b */ /* 0x003fe20003800000 */
.L_x_6199:
[----:B------:R-:W-:-:S05]  /*5e40*/  FADD.FTZ R192, R192, R250 ;  /* 0x000000fac0c07221 */ /* 0x000fca0000010000 */
[----:B------:R-:W-:Y:S01]  /*5e50*/  MOV R190, R192 ;  /* 0x000000c000be7202 */ /* 0x000fe20000000f00 */
[----:B------:R-:W-:-:S07]  /*5e60*/  FADD.FTZ R193, R193, R194 ;  /* 0x000000c2c1c17221 */ /* 0x000fce0000010000 */
[----:B------:R-:W-:Y:S05]  /*5e70*/  WARPSYNC.COLLECTIVE R189, `(.L_x_6200) ;  /* 0x00000000bd087348 */ /* 0x000fea0003c00000 */
[----:B------:R0:W1:Y:S02]  /*5e80*/  SHFL.DOWN P5, R194, R190, R152, R153 ;  /* 0x08000098bec27389 */ /* 0x00006400000a0099 */
[----:B01----:R-:W-:Y:S01]  /*5e90*/  ENDCOLLECTIVE ;  /* 0x000000000000791b */ /* 0x003fe20003800000 */
.L_x_6200:
[----:B------:R-:W-:Y:S01]  /*5ea0*/  HFMA2.MMA R152, -RZ, RZ, 0, 5.9604644775390625e-08 ;  /* 0x00000001ff987435 */ /* 0x000fe200000001ff */
[----:B------:R-:W-:Y:S01]  /*5eb0*/  MOV R190, R193 ;  /* 0x000000c100be7202 */ /* 0x000fe20000000f00 */
[----:B------:R-:W-:-:S09]  /*5ec0*/  IMAD.MOV.U32 R250, RZ, RZ, R194 ;  /* 0x000000fffffa7224 */ /* 0x000fd200078e00c2 */
[----:B------:R-:W-:Y:S05]  /*5ed0*/  WARPSYNC.COLLECTIVE R189, `(.L_x_6201) ;  /* 0x00000000bd087348 */ /* 0x000fea0003c00000 */
[----:B------:R0:W1:Y:S02]  /*5ee0*/  SHFL.DOWN P5, R194, R190, R152, R153 ;  /* 0x08000098bec27389 */ /* 0x00006400000a0099 */
[----:B01----:R-:W-:Y:S01]  /*5ef0*/  ENDCOLLECTIVE ;  /* 0x000000000000791b */ /* 0x003fe20003800000 */
.L_x_6201:
[----:B------:R-:W-:-:S05]  /*5f00*/  FADD.FTZ R192, R192, R250 ;  /* 0x000000fac0c07221 */ /* 0x000fca0000010000 */
[----:B------:R-:W-:Y:S02]  /*5f10*/  MOV R190, R192 ;  /* 0x000000c000be7202 */ /* 0x000fe40000000f00 */
[----:B------:R-:W-:-:S07]  /*5f20*/  MOV R250, R194 ;  /* 0x000000c200fa7202 */ /* 0x000fce0000000f00 */
[----:B------:R-:W-:Y:S05]  /*5f30*/  WARPSYNC.COLLECTIVE R189, `(.L_x_6202) ;  /* 0x00000000bd087348 */ /* 0x000fea0003c00000 */
[----:B------:R0:W1:Y:S02]  /*5f40*/  SHFL.DOWN P5, R194, R190, R152, R153 ;  /* 0x08000098bec27389 */ /* 0x00006400000a0099 */
[----:B01----:R-:W-:Y:S01]  /*5f50*/  ENDCOLLECTIVE ;  /* 0x000000000000791b */ /* 0x003fe20003800000 */
.L_x_6202:
[----:B------:R-:W-:Y:S05]  /*5f60*/  BRA `(.L_x_6203) ;  /* 0xffffffcc00007947 */ /* 0x000fea000383ffff */
.L_x_6204:
        /* <DEDUP_REMOVED lines=9> */
.L_x_15236:


//--------------------- .text._ZN10layer_norm13ln_bwd_kernelINS_13Kernel_traitsI13__nv_bfloat16S2_fS2_fjLj7168ELj1ELj1ELj8ELj8ENS_18Kernel_traits_baseILj7168ES2_S2_fS2_fjLj256EEEEELb1ELb1ELb0ELb1EEEvNS_9BwdParamsE --------------------------
	.section	.text._ZN10layer_norm13ln_bwd_kernelINS_13Kernel_traitsI13__nv_bfloat16S2_fS2_fjLj7168ELj1ELj1ELj8ELj8ENS_18Kernel_traits_baseILj7168ES2_S2_fS2_fjLj256EEEEELb1ELb1ELb0ELb1EEEvNS_9BwdParamsE,"ax",@progbits
	.align	128
        .global         _ZN10layer_norm13ln_bwd_kernelINS_13Kernel_traitsI13__nv_bfloat16S2_fS2_fjLj7168ELj1ELj1ELj8ELj8ENS_18Kernel_traits_baseILj7168ES2_S2_fS2_fjLj256EEEEELb1ELb1ELb0ELb1EEEvNS_9BwdParamsE
        .type           _ZN10layer_norm13ln_bwd_kernelINS_13Kernel_traitsI13__nv_bfloat16S2_fS2_fjLj7168ELj1ELj1ELj8ELj8ENS_18Kernel_traits_baseILj7168ES2_S2_fS2_fjLj256EEEEELb1ELb1ELb0ELb1EEEvNS_9BwdParamsE,@function
        .size           _ZN10layer_norm13ln_bwd_kernelINS_13Kernel_traitsI13__nv_bfloat16S2_fS2_fjLj7168ELj1ELj1ELj8ELj8ENS_18Kernel_traits_baseILj7168ES2_S2_fS2_fjLj256EEEEELb1ELb1ELb0ELb1EEEvNS_9BwdParamsE,(.L_x_15237 - _ZN10layer_norm13ln_bwd_kernelINS_13Kernel_traitsI13__nv_bfloat16S2_fS2_fjLj7168ELj1ELj1ELj8ELj8ENS_18Kernel_traits_baseILj7168ES2_S2_fS2_fjLj256EEEEELb1ELb1ELb0ELb1EEEvNS_9BwdParamsE)
        .other          _ZN10layer_norm13ln_bwd_kernelINS_13Kernel_traitsI13__nv_bfloat16S2_fS2_fjLj7168ELj1ELj1ELj8ELj8ENS_18Kernel_traits_baseILj7168ES2_S2_fS2_fjLj256EEEEELb1ELb1ELb0ELb1EEEvNS_9BwdParamsE,@"STO_CUDA_ENTRY STV_DEFAULT"
_ZN10layer_norm13ln_bwd_kernelINS_13Kernel_traitsI13__nv_bfloat16S2_fS2_fjLj7168ELj1ELj1ELj8ELj8ENS_18Kernel_traits_baseILj7168ES2_S2_fS2_fjLj256EEEEELb1ELb1ELb0ELb1EEEvNS_9BwdParamsE:
.text._ZN10layer_norm13ln_bwd_kernelINS_13Kernel_traitsI13__nv_bfloat16S2_fS2_fjLj7168ELj1ELj1ELj8ELj8ENS_18Kernel_traits_baseILj7168ES2_S2_fS2_fjLj256EEEEELb1ELb1ELb0ELb1EEEvNS_9BwdParamsE:
[----:B------:R-:W0:Y:S01]  /*0000*/  LDC R1, c[0x0][0x28] ;  /* 0x00000a00ff017b82 */ /* 0x000e220000000800 */
[----:B------:R-:W1:Y:S07]  /*0010*/  S2R R0, SR_TID.X ;  /* 0x0000000000007919 */ /* 0x000e6e0000002100 */
[----:B------:R-:W1:Y:S01]  /*0020*/  S2UR UR6, SR_CTAID.X ;  /* 0x00000000000679c3 */ /* 0x000e620000002500 */
        /* <DEDUP_REMOVED lines=59> */
.L_x_6205:
        /* <DEDUP_REMOVED lines=8> */
[----:B------:R-:W4:Y:S01]  /*0460*/  LDG.E.64 R10, desc[UR4][R2.64+0x1000] ;  /* 0x00100004020a7981 */ /* 0x000f22000c1e1b00 */
[----:B------:R-:W-:-:S03]  /*0470*/  IADD3 R4, P0, R0, UR6, RZ ;  /* 0x0000000600047c10 */ /* 0x000fc6000ff1e0ff */
[----:B------:R-:W5:Y:S02]  /*0480*/  LDG.E.64 R14, desc[UR4][R2.64+0x2000] ;  /* 0x00200004020e7981 */ /* 0x000f64000c1e1b00 */
[----:B------:R-:W-:Y:S01]  /*0490*/  IMAD.X R5, RZ, RZ, UR7, P0 ;  /* 0x00000007ff057e24 */ /* 0x000fe200080e06ff */
[----:B------:R-:W-:Y:S01]  /*04a0*/  ULDC.64 UR6, c[0x0][0x270] ;  /* 0x00009c0000067ab9 */ /* 0x000fe20000000a00 */
        /* <DEDUP_REMOVED lines=50> */
[----:B--2---:R-:W-:Y:S02]  /*07d0*/  SHF.L.U32 R0, R6, 0x10, RZ ;  /* 0x0000001006007819 */ /* 0x004fe400000006ff */
[----:B------:R-:W-:-:S03]  /*07e0*/  SHF.L.U32 R2, R7, 0x10, RZ ;  /* 0x0000001007027819 */ /* 0x000fc600000006ff */
[----:B------:R0:W-:Y:S01]  /*07f0*/  STL [R1+0x24], R0 ;  /* 0x0000240001007387 */ /* 0x0001e20000100800 */
[--C-:B------:R-:W-:Y:S01]  /*0800*/  SHF.R.U64 R51, R6, 0x10, R7.reuse ;  /* 0x0000001006337819 */ /* 0x100fe20000001207 */
[----:B---3--:R-:W-:Y:S01]  /*0810*/  IMAD.U32 R3, R9, 0x10000, RZ ;  /* 0x0001000009037824 */ /* 0x008fe200078e00ff */
[----:B------:R-:W-:Y:S01]  /*0820*/  SHF.R.U32.HI R50, RZ, 0x10, R7 ;  /* 0x00000010ff327819 */ /* 0x000fe20000011607 */
[----:B------:R4:W-:Y:S01]  /*0830*/  STL [R1+0x1c], R2 ;  /* 0x00001c0201007387 */ /* 0x0009e20000100800 */
[C-C-:B------:R-:W-:Y:S02]  /*0840*/  SHF.R.U64 R49, R8.reuse, 0x10, R9.reuse ;  /* 0x0000001008317819 */ /* 0x140fe40000001209 */
[----:B0-----:R-:W-:Y:S01]  /*0850*/  SHF.L.U32 R0, R8, 0x10, RZ ;  /* 0x0000001008007819 */ /* 0x001fe200000006ff */
[----:B------:R-:W-:Y:S01]  /*0860*/  IMAD.U32 R51, R51, 0x10000, RZ ;  /* 0x0001000033337824 */ /* 0x000fe200078e00ff */
[----:B------:R-:W-:Y:S02]  /*0870*/  SHF.R.U32.HI R48, RZ, 0x10, R9 ;  /* 0x00000010ff307819 */ /* 0x000fe40000011609 */
[----:B----4-:R-:W-:Y:S01]  /*0880*/  SHF.L.U32 R2, R10, 0x10, RZ ;  /* 0x000000100a027819 */ /* 0x010fe200000006ff */
[----:B------:R0:W-:Y:S01]  /*0890*/  STL [R1+0x14], R0 ;  /* 0x0000140001007387 */ /* 0x0001e20000100800 */
[----:B------:R-:W-:-:S02]  /*08a0*/  SHF.L.U32 R50, R50, 0x10, RZ ;  /* 0x0000001032327819 */ /* 0x000fc400000006ff */
[----:B------:R-:W-:Y:S01]  /*08b0*/  SHF.L.U32 R49, R49, 0x10, RZ ;  /* 0x0000001031317819 */ /* 0x000fe200000006ff */
[----:B------:R-:W-:Y:S01]  /*08c0*/  STL [R1+0xc], R3 ;  /* 0x00000c0301007387 */ /* 0x000fe20000100800 */
[----:B------:R-:W-:Y:S02]  /*08d0*/  SHF.L.U32 R48, R48, 0x10, RZ ;  /* 0x0000001030307819 */ /* 0x000fe400000006ff */
[----:B0-----:R-:W-:Y:S01]  /*08e0*/  SHF.R.U64 R0, R10, 0x10, R11 ;  /* 0x000000100a007819 */ /* 0x001fe2000000120b */
[----:B------:R0:W-:Y:S04]  /*08f0*/  STL [R1+0x4], R2 ;  /* 0x0000040201007387 */ /* 0x0001e80000100800 */
[----:B------:R-:W-:Y:S01]  /*0900*/  IMAD.U32 R0, R0, 0x10000, RZ ;  /* 0x0001000000007824 */ /* 0x000fe200078e00ff */
[----:B------:R1:W-:Y:S04]  /*0910*/  STL [R1+0x20], R51 ;  /* 0x0000203301007387 */ /* 0x0003e80000100800 */
[----:B------:R1:W-:Y:S04]  /*0920*/  STL [R1+0x18], R50 ;  /* 0x0000183201007387 */ /* 0x0003e80000100800 */
[----:B------:R1:W-:Y:S04]  /*0930*/  STL [R1+0x10], R49 ;  /* 0x0000103101007387 */ /* 0x0003e80000100800 */
[----:B------:R1:W-:Y:S04]  /*0940*/  STL [R1+0x8], R48 ;  /* 0x0000083001007387 */ /* 0x0003e80000100800 */
[----:B------:R1:W-:Y:S01]  /*0950*/  STL [R1], R0 ;  /* 0x0000000001007387 */ /* 0x0003e20000100800 */
[----:B-----5:R-:W-:-:S02]  /*0960*/  SHF.R.U64 R245, R14, 0x10, R15 ;  /* 0x000000100ef57819 */ /* 0x020fc4000000120f */
[C---:B------:R-:W-:Y:S02]  /*0970*/  SHF.R.U64 R226, R224.reuse, 0x10, R225 ;  /* 0x00000010e0e27819 */ /* 0x040fe400000012e1 */
[----:B------:R-:W-:Y:S02]  /*0980*/  SHF.L.U32 R227, R224, 0x10, RZ ;  /* 0x00000010e0e37819 */ /* 0x000fe400000006ff */
[C---:B------:R-:W-:Y:S02]  /*0990*/  SHF.R.U64 R214, R212.reuse, 0x10, R213 ;  /* 0x00000010d4d67819 */ /* 0x040fe400000012d5 */
[----:B------:R-:W-:Y:S02]  /*09a0*/  SHF.L.U32 R215, R212, 0x10, RZ ;  /* 0x00000010d4d77819 */ /* 0x000fe400000006ff */
[C---:B------:R-:W-:Y:S02]  /*09b0*/  SHF.R.U64 R210, R208.reuse, 0x10, R209 ;  /* 0x00000010d0d27819 */ /* 0x040fe400000012d1 */
[----:B------:R-:W-:-:S02]  /*09c0*/  SHF.L.U32 R211, R208, 0x10, RZ ;  /* 0x00000010d0d37819 */ /* 0x000fc400000006ff */
        /* <DEDUP_REMOVED lines=8> */
[----:B------:R-:W-:Y:S02]  /*0a50*/  SHF.R.U32.HI R251, RZ, 0x10, R11 ;  /* 0x00000010fffb7819 */ /* 0x000fe4000001160b */
[--C-:B------:R-:W-:Y:S02]  /*0a60*/  SHF.R.U64 R249, R12, 0x10, R13.reuse ;  /* 0x000000100cf97819 */ /* 0x100fe4000000120d */
[----:B------:R-:W-:Y:S02]  /*0a70*/  SHF.R.U32.HI R247, RZ, 0x10, R13 ;  /* 0x00000010fff77819 */ /* 0x000fe4000001160d */
[----:B------:R-:W-:-:S02]  /*0a80*/  SHF.R.U32.HI R243, RZ, 0x10, R15 ;  /* 0x00000010fff37819 */ /* 0x000fc4000001160f */
[--C-:B------:R-:W-:Y:S02]  /*0a90*/  SHF.R.U64 R238, R236, 0x10, R237.reuse ;  /* 0x00000010ecee7819 */ /* 0x100fe400000012ed */
[----:B------:R-:W-:Y:S02]  /*0aa0*/  SHF.R.U32.HI R228, RZ, 0x10, R237 ;  /* 0x00000010ffe47819 */ /* 0x000fe400000116ed */
[----:B------:R-:W-:Y:S02]  /*0ab0*/  SHF.R.U32.HI R224, RZ, 0x10, R225 ;  /* 0x00000010ffe07819 */ /* 0x000fe400000116e1 */
[--C-:B------:R-:W-:Y:S02]  /*0ac0*/  SHF.R.U64 R222, R220, 0x10, R221.reuse ;  /* 0x00000010dcde7819 */ /* 0x100fe400000012dd */
[----:B------:R-:W-:Y:S02]  /*0ad0*/  SHF.R.U32.HI R216, RZ, 0x10, R221 ;  /* 0x00000010ffd87819 */ /* 0x000fe400000116dd */
[----:B------:R-:W-:-:S02]  /*0ae0*/  SHF.R.U32.HI R212, RZ, 0x10, R213 ;  /* 0x00000010ffd47819 */ /* 0x000fc400000116d5 */
[----:B------:R-:W-:Y:S02]  /*0af0*/  SHF.R.U32.HI R208, RZ, 0x10, R209 ;  /* 0x00000010ffd07819 */ /* 0x000fe400000116d1 */
[----:B------:R-:W-:Y:S02]  /*0b00*/  SHF.R.U32.HI R196, RZ, 0x10, R197 ;  /* 0x00000010ffc47819 */ /* 0x000fe400000116c5 */
[----:B------:R-:W-:Y:S02]  /*0b10*/  SHF.R.U32.HI R192, RZ, 0x10, R193 ;  /* 0x00000010ffc07819 */ /* 0x000fe400000116c1 */
[----:B------:R-:W-:Y:S02]  /*0b20*/  SHF.R.U32.HI R188, RZ, 0x10, R189 ;  /* 0x00000010ffbc7819 */ /* 0x000fe400000116bd */
        /* <DEDUP_REMOVED lines=45> */
[----:B-1----:R-:W-:-:S07]  /*0e00*/  SHF.L.U32 R184, R184, 0x10, RZ ;  /* 0x00000010b8b87819 */ /* 0x002fce00000006ff */
.L_x_6208:
[----:B------:R-:W0:Y:S01]  /*0e10*/  S2R R241, SR_TID.X ;  /* 0x0000000000f17919 */ /* 0x000e220000002100 */
[----:B------:R-:W1:Y:S01]  /*0e20*/  @P0 LDC.64 R200, c[0x0][0x270] ;  /* 0x00009c00ffc80b82 */ /* 0x000e620000000a00 */
[----:B------:R-:W-:Y:S01]  /*0e30*/  IMAD R0, R169, UR8, RZ ;  /* 0x00000008a9007c24 */ /* 0x000fe2000f8e02ff */
[----:B------:R-:W2:Y:S04]  /*0e40*/  LDL R232, [R1+0x20] ;  /* 0x0000200001e87983 */ /* 0x000ea80000100800 */
[----:B------:R-:W3:Y:S02]  /*0e50*/  LDL R230, [R1+0x1c] ;  /* 0x00001c0001e67983 */ /* 0x000ee40000100800 */
[----:B------:R-:W4:Y:S01]  /*0e60*/  LDC.64 R154, c[0x0][0x2b8] ;  /* 0x0000ae00ff9a7b82 */ /* 0x000f220000000a00 */
[----:B------:R-:W-:Y:S01]  /*0e70*/  SHF.R.S32.HI R81, RZ, 0x1f, R0 ;  /* 0x0000001fff517819 */ /* 0x000fe20000011400 */
[----:B------:R-:W3:Y:S03]  /*0e80*/  LDL R234, [R1+0x24] ;  /* 0x0000240001ea7983 */ /* 0x000ee60000100800 */
[----:B------:R-:W-:Y:S01]  /*0e90*/  LEA.HI R81, R81, R0, RZ, 0x2 ;  /* 0x0000000051517211 */ /* 0x000fe200078f10ff */
[----:B------:R-:W3:Y:S02]  /*0ea0*/  LDL R240, [R1+0x18] ;  /* 0x0000180001f07983 */ /* 0x000ee40000100800 */
[----:B------:R-:W4:Y:S01]  /*0eb0*/  LDC.64 R82, c[0x0][0x250] ;  /* 0x00009400ff527b82 */ /* 0x000f220000000a00 */
[----:B------:R-:W-:-:S02]  /*0ec0*/  SHF.R.S32.HI R0, RZ, 0x1f, R169 ;  /* 0x0000001fff007819 */ /* 0x000fc400000114a9 */
[----:B-1----:R-:W-:-:S05]  /*0ed0*/  @P0 LEA R200, P1, R169, R200, 0x1 ;  /* 0x000000c8a9c80211 */ /* 0x002fca00078208ff */
[----:B------:R-:W1:Y:S01]  /*0ee0*/  LDC.64 R144, c[0x0][0x258] ;  /* 0x00009600ff907b82 */ /* 0x000e620000000a00 */
[----:B0-----:R-:W-:-:S04]  /*0ef0*/  LOP3.LUT R182, R241, 0xff, RZ, 0xc0, !PT ;  /* 0x000000fff1b67812 */ /* 0x001fc800078ec0ff */
[----:B------:R-:W-:Y:S02]  /*0f00*/  LEA.HI.SX32 R182, R81, R182, 0x1e ;  /* 0x000000b651b67211 */ /* 0x000fe400078ff2ff */
[----:B------:R-:W-:Y:S02]  /*0f10*/  @P0 LEA.HI.X R201, R169, R201, R0, 0x1, P1 ;  /* 0x000000c9a9c90211 */ /* 0x000fe400008f0c00 */
[C---:B------:R-:W-:Y:S01]  /*0f20*/  LEA R80, P1, R182.reuse, UR10, 0x4 ;  /* 0x0000000ab6507c11 */ /* 0x040fe2000f8220ff */
[C---:B------:R-:W-:Y:S01]  /*0f30*/  VIADD R176, R182.reuse, 0x100 ;  /* 0x00000100b6b07836 */ /* 0x040fe20000000000 */
[C---:B------:R-:W-:Y:S02]  /*0f40*/  IADD3 R174, R182.reuse, 0x200, RZ ;  /* 0x00000200b6ae7810 */ /* 0x040fe40007ffe0ff */
[C---:B------:R-:W-:Y:S01]  /*0f50*/  IADD3 R173, R182.reuse, 0x300, RZ ;  /* 0x00000300b6ad7810 */ /* 0x040fe20007ffe0ff */
[C---:B----4-:R-:W-:Y:S01]  /*0f60*/  IMAD.WIDE.U32 R158, R182.reuse, 0x8, R154 ;  /* 0x00000008b69e7825 */ /* 0x050fe200078e009a */
[C---:B------:R-:W-:Y:S01]  /*0f70*/  LEA.HI.X R81, R182.reuse, UR11, RZ, 0x4, P1 ;  /* 0x0000000bb6517c11 */ /* 0x040fe200088f24ff */
[----:B------:R-:W4:Y:S01]  /*0f80*/  @P0 LDG.E.U16 R200, desc[UR4][R200.64] ;  /* 0x00000004c8c80981 */ /* 0x000f22000c1e1500 */
[----:B------:R-:W-:-:S02]  /*0f90*/  IADD3 R172, R182, 0x400, RZ ;  /* 0x00000400b6ac7810 */ /* 0x000fc40007ffe0ff */
[C---:B------:R-:W-:Y:S01]  /*0fa0*/  LEA R84, P1, R176.reuse, UR10, 0x4 ;  /* 0x0000000ab0547c11 */ /* 0x040fe2000f8220ff */
[--C-:B------:R-:W-:Y:S01]  /*0fb0*/  IMAD.WIDE.U32 R156, R176, 0x8, R154.reuse ;  /* 0x00000008b09c7825 */ /* 0x100fe200078e009a */
[----:B------:R-:W-:Y:S01]  /*0fc0*/  LEA R88, P2, R174, UR10, 0x4 ;  /* 0x0000000aae587c11 */ /* 0x000fe2000f8420ff */
[----:B------:R-:W2:Y:S01]  /*0fd0*/  LDG.E.64 R158, desc[UR4][R158.64] ;  /* 0x000000049e9e7981 */ /* 0x000ea2000c1e1b00 */
[----:B------:R-:W-:Y:S01]  /*0fe0*/  LEA.HI.X R85, R176, UR11, RZ, 0x4, P1 ;  /* 0x0000000bb0557c11 */ /* 0x000fe200088f24ff */
[C-C-:B------:R-:W-:Y:S01]  /*0ff0*/  IMAD.WIDE.U32 R152, R174.reuse, 0x8, R154.reuse ;  /* 0x00000008ae987825 */ /* 0x140fe200078e009a */
[C---:B------:R-:W-:Y:S01]  /*1000*/  LEA R92, P1, R173.reuse, UR10, 0x4 ;  /* 0x0000000aad5c7c11 */ /* 0x040fe2000f8220ff */
[----:B------:R-:W3:Y:S02]  /*1010*/  LDG.E.64 R156, desc[UR4][R156.64] ;  /* 0x000000049c9c7981 */ /* 0x000ee4000c1e1b00 */
[----:B------:R-:W-:Y:S01]  /*1020*/  IMAD.WIDE.U32 R150, R173, 0x8, R154 ;  /* 0x00000008ad967825 */ /* 0x000fe200078e009a */
[----:B------:R-:W-:Y:S01]  /*1030*/  LEA.HI.X R89, R174, UR11, RZ, 0x4, P2 ;  /* 0x0000000bae597c11 */ /* 0x000fe200090f24ff */
[----:B------:R-:W3:Y:S02]  /*1040*/  LDG.E.64 R152, desc[UR4][R152.64] ;  /* 0x0000000498987981 */ /* 0x000ee4000c1e1b00 */
[----:B------:R-:W-:-:S02]  /*1050*/  VIADD R171, R182, 0x500 ;  /* 0x00000500b6ab7836 */ /* 0x000fc40000000000 */
[----:B------:R-:W-:Y:S01]  /*1060*/  IMAD.WIDE.U32 R148, R172, 0x8, R154 ;  /* 0x00000008ac947825 */ /* 0x000fe200078e009a */
[----:B------:R-:W-:Y:S01]  /*1070*/  IADD3 R0, R182, 0x600, RZ ;  /* 0x00000600b6007810 */ /* 0x000fe20007ffe0ff */
[----:B------:R-:W3:Y:S01]  /*1080*/  LDG.E.64 R150, desc[UR4][R150.64] ;  /* 0x0000000496967981 */ /* 0x000ee2000c1e1b00 */
[C---:B------:R-:W-:Y:S01]  /*1090*/  LEA R96, P2, R172.reuse, UR10, 0x4 ;  /* 0x0000000aac607c11 */ /* 0x040fe2000f8420ff */
[----:B------:R-:W-:Y:S01]  /*10a0*/  IMAD.WIDE R82, R169, 0x4, R82 ;  /* 0x00000004a9527825 */ /* 0x000fe200078e0252 */
[----:B------:R-:W-:Y:S01]  /*10b0*/  LEA.HI.X R93, R173, UR11, RZ, 0x4, P1 ;  /* 0x0000000bad5d7c11 */ /* 0x000fe200088f24ff */
[----:B------:R-:W3:Y:S01]  /*10c0*/  LDG.E.64 R148, desc[UR4][R148.64] ;  /* 0x0000000494947981 */ /* 0x000ee2000c1e1b00 */
[C---:B------:R-:W-:Y:S01]  /*10d0*/  LEA R100, P1, R171.reuse, UR10, 0x4 ;  /* 0x0000000aab647c11 */ /* 0x040fe2000f8220ff */
[C-C-:B------:R-:W-:Y:S01]  /*10e0*/  IMAD.WIDE.U32 R146, R171.reuse, 0x8, R154.reuse ;  /* 0x00000008ab927825 */ /* 0x140fe200078e009a */
[----:B------:R-:W-:Y:S01]  /*10f0*/  LEA.HI.X R97, R172, UR11, RZ, 0x4, P2 ;  /* 0x0000000bac617c11 */ /* 0x000fe200090f24ff */
[----:B------:R-:W3:Y:S01]  /*1100*/  LDG.E R201, desc[UR4][R82.64] ;  /* 0x0000000452c97981 */ /* 0x000ee2000c1e1900 */
[C---:B------:R-:W-:Y:S01]  /*1110*/  LEA R104, P2, R0.reuse, UR10, 0x4 ;  /* 0x0000000a00687c11 */ /* 0x040fe2000f8420ff */
[C---:B------:R-:W-:Y:S01]  /*1120*/  IMAD.WIDE.U32 R154, R0.reuse, 0x8, R154 ;  /* 0x00000008009a7825 */ /* 0x040fe200078e009a */
[----:B------:R-:W-:Y:S01]  /*1130*/  LEA.HI.X R101, R171, UR11, RZ, 0x4, P1 ;  /* 0x0000000bab657c11 */ /* 0x000fe200088f24ff */
[----:B------:R-:W3:Y:S01]  /*1140*/  LDG.E.64 R146, desc[UR4][R146.64] ;  /* 0x0000000492927981 */ /* 0x000ee2000c1e1b00 */
[----:B------:R-:W-:Y:S01]  /*1150*/  LEA.HI.X R105, R0, UR11, RZ, 0x4, P2 ;  /* 0x0000000b00697c11 */ /* 0x000fe200090f24ff */
[----:B-1----:R-:W-:-:S02]  /*1160*/  IMAD.WIDE R144, R169, 0x4, R144 ;  /* 0x00000004a9907825 */ /* 0x002fc400078e0290 */
[----:B------:R-:W3:Y:S04]  /*1170*/  LDG.E.64 R154, desc[UR4][R154.64] ;  /* 0x000000049a9a7981 */ /* 0x000ee8000c1e1b00 */
[----:B------:R-:W3:Y:S04]  /*1180*/  LDG.E.128 R80, desc[UR4][R80.64] ;  /* 0x0000000450507981 */ /* 0x000ee8000c1e1d00 */
[----:B------:R-:W3:Y:S04]  /*1190*/  LDG.E.128 R96, desc[UR4][R96.64] ;  /* 0x0000000460607981 */ /* 0x000ee8000c1e1d00 */
[----:B------:R-:W3:Y:S04]  /*11a0*/  LDG.E.128 R84, desc[UR4][R84.64] ;  /* 0x0000000454547981 */ /* 0x000ee8000c1e1d00 */
[----:B------:R-:W3:Y:S04]  /*11b0*/  LDG.E.128 R100, desc[UR4][R100.64] ;  /* 0x0000000464647981 */ /* 0x000ee8000c1e1d00 */
[----:B------:R-:W3:Y:S04]  /*11c0*/  LDG.E.128 R88, desc[UR4][R88.64] ;  /* 0x0000000458587981 */ /* 0x000ee8000c1e1d00 */
[----:B------:R-:W3:Y:S04]  /*11d0*/  LDG.E.128 R104, desc[UR4][R104.64] ;  /* 0x0000000468687981 */ /* 0x000ee8000c1e1d00 */
[----:B------:R0:W3:Y:S04]  /*11e0*/  LDG.E R170, desc[UR4][R144.64] ;  /* 0x0000000490aa7981 */ /* 0x0000e8000c1e1900 */
[----:B------:R-:W3:Y:S01]  /*11f0*/  LDG.E.128 R92, desc[UR4][R92.64] ;  /* 0x000000045c5c7981 */ /* 0x000ee2000c1e1d00 */
[----:B0-----:R-:W0:Y:S01]  /*1200*/  LDC.64 R144, c[0x0][0x2c8] ;  /* 0x0000b200ff907b82 */ /* 0x001e220000000a00 */
[----:B------:R-:W-:-:S02]  /*1210*/  LEA R164, P1, R182, UR12, 0x2 ;  /* 0x0000000cb6a47c11 */ /* 0x000fc4000f8210ff */
[----:B------:R-:W-:Y:S02]  /*1220*/  LEA R160, P3, R174, UR12, 0x2 ;  /* 0x0000000caea07c11 */ /* 0x000fe4000f8610ff */
[----:B------:R-:W-:Y:S02]  /*1230*/  LEA.HI.X R165, R182, UR13, RZ, 0x2, P1 ;  /* 0x0000000db6a57c11 */ /* 0x000fe400088f14ff */
[----:B------:R-:W-:Y:S02]  /*1240*/  LEA R162, P2, R176, UR12, 0x2 ;  /* 0x0000000cb0a27c11 */ /* 0x000fe4000f8410ff */
[----:B------:R-:W-:Y:S01]  /*1250*/  LEA.HI.X R161, R174, UR13, RZ, 0x2, P3 ;  /* 0x0000000daea17c11 */ /* 0x000fe200098f14ff */
[----:B------:R1:W5:Y:S01]  /*1260*/  LDG.E R181, desc[UR4][R164.64] ;  /* 0x00000004a4b57981 */ /* 0x000362000c1e1900 */
[----:B------:R-:W-:-:S03]  /*1270*/  LEA.HI.X R163, R176, UR13, RZ, 0x2, P2 ;  /* 0x0000000db0a37c11 */ /* 0x000fc600090f14ff */
[----:B------:R1:W5:Y:S04]  /*1280*/  LDG.E R178, desc[UR4][R160.64] ;  /* 0x00000004a0b27981 */ /* 0x000368000c1e1900 */
[----:B------:R1:W5:Y:S01]  /*1290*/  LDG.E R180, desc[UR4][R162.64] ;  /* 0x00000004a2b47981 */ /* 0x000362000c1e1900 */
[----:B0-----:R-:W-:-:S04]  /*12a0*/  ISETP.NE.U32.AND P1, PT, R144, RZ, PT ;  /* 0x000000ff9000720c */ /* 0x001fc80003f25070 */
[----:B------:R-:W-:Y:S02]  /*12b0*/  ISETP.NE.AND.EX P1, PT, R145, RZ, PT, P1 ;  /* 0x000000ff9100720c */ /* 0x000fe40003f25310 */
[----:B-1----:R-:W-:Y:S02]  /*12c0*/  LEA R164, P2, R173, UR12, 0x2 ;  /* 0x0000000cada47c11 */ /* 0x002fe4000f8410ff */
[----:B------:R-:W-:Y:S02]  /*12d0*/  LEA R160, P4, R171, UR12, 0x2 ;  /* 0x0000000caba07c11 */ /* 0x000fe4000f8810ff */
[----:B------:R-:W-:Y:S02]  /*12e0*/  LEA.HI.X R165, R173, UR13, RZ, 0x2, P2 ;  /* 0x0000000dada57c11 */ /* 0x000fe400090f14ff */
[C---:B------:R-:W-:Y:S02]  /*12f0*/  LEA R162, P3, R172.reuse, UR12, 0x2 ;  /* 0x0000000caca27c11 */ /* 0x040fe4000f8610ff */
[----:B------:R-:W-:Y:S01]  /*1300*/  LEA.HI.X R161, R171, UR13, RZ, 0x2, P4 ;  /* 0x0000000daba17c11 */ /* 0x000fe2000a0f14ff */
[----:B------:R0:W5:Y:S01]  /*1310*/  LDG.E R179, desc[UR4][R164.64] ;  /* 0x00000004a4b37981 */ /* 0x000162000c1e1900 */
[----:B------:R-:W-:-:S03]  /*1320*/  LEA.HI.X R163, R172, UR13, RZ, 0x2, P3 ;  /* 0x0000000daca37c11 */ /* 0x000fc600098f14ff */
[----:B------:R1:W5:Y:S04]  /*1330*/  LDG.E R175, desc[UR4][R160.64] ;  /* 0x00000004a0af7981 */ /* 0x000368000c1e1900 */
[----:B------:R1:W5:Y:S01]  /*1340*/  LDG.E R177, desc[UR4][R162.64] ;  /* 0x00000004a2b17981 */ /* 0x000362000c1e1900 */
[----:B0-----:R-:W-:-:S04]  /*1350*/  @P1 LEA R164, P2, R182, R144, 0x4 ;  /* 0x00000090b6a41211 */ /* 0x001fc800078420ff */
[-C--:B------:R-:W-:Y:S02]  /*1360*/  @P1 LEA.HI.X R165, R182, R145.reuse, RZ, 0x4, P2 ;  /* 0x00000091b6a51211 */ /* 0x080fe400010f24ff */
[-C--:B-1----:R-:W-:Y:S02]  /*1370*/  @P1 LEA R160, P3, R174, R144.reuse, 0x4 ;  /* 0x00000090aea01211 */ /* 0x082fe400078620ff */
[-C--:B------:R-:W-:Y:S01]  /*1380*/  @P1 LEA R162, P2, R176, R144.reuse, 0x4 ;  /* 0x00000090b0a21211 */ /* 0x080fe200078420ff */
[----:B------:R0:W5:Y:S01]  /*1390*/  @P1 LDG.E.128 R48, desc[UR4][R164.64] ;  /* 0x00000004a4301981 */ /* 0x000162000c1e1d00 */
[-C--:B------:R-:W-:Y:S02]  /*13a0*/  @P1 LEA.HI.X R161, R174, R145.reuse, RZ, 0x4, P3 ;  /* 0x00000091aea11211 */ /* 0x080fe400018f24ff */
[-C--:B------:R-:W-:Y:S02]  /*13b0*/  @P1 LEA.HI.X R163, R176, R145.reuse, RZ, 0x4, P2 ;  /* 0x00000091b0a31211 */ /* 0x080fe400010f24ff */
[C---:B------:R-:W-:Y:S01]  /*13c0*/  @P1 LEA R166, P2, R173.reuse, R144, 0x4 ;  /* 0x00000090ada61211 */ /* 0x040fe200078420ff */
[----:B------:R1:W5:Y:S03]  /*13d0*/  @P1 LDG.E.128 R56, desc[UR4][R160.64] ;  /* 0x00000004a0381981 */ /* 0x000366000c1e1d00 */
[----:B------:R-:W-:Y:S01]  /*13e0*/  @P1 LEA.HI.X R167, R173, R145, RZ, 0x4, P2 ;  /* 0x00000091ada71211 */ /* 0x000fe200010f24ff */
[----:B------:R1:W5:Y:S01]  /*13f0*/  @P1 LDG.E.128 R52, desc[UR4][R162.64] ;  /* 0x00000004a2341981 */ /* 0x000362000c1e1d00 */
[----:B0-----:R-:W-:-:S03]  /*1400*/  LEA R164, P4, R0, UR12, 0x2 ;  /* 0x0000000c00a47c11 */ /* 0x001fc6000f8810ff */
[----:B------:R0:W5:Y:S01]  /*1410*/  @P1 LDG.E.128 R60, desc[UR4][R166.64] ;  /* 0x00000004a63c1981 */ /* 0x000162000c1e1d00 */
[CC--:B-1----:R-:W-:Y:S02]  /*1420*/  @P1 LEA R160, P3, R171.reuse, R144.reuse, 0x4 ;  /* 0x00000090aba01211 */ /* 0x0c2fe400078620ff */
[----:B------:R-:W-:Y:S02]  /*1430*/  LEA.HI.X R165, R0, UR13, RZ, 0x2, P4 ;  /* 0x0000000d00a57c11 */ /* 0x000fe4000a0f14ff */
[-C--:B------:R-:W-:Y:S02]  /*1440*/  @P1 LEA R162, P2, R172, R144.reuse, 0x4 ;  /* 0x00000090aca21211 */ /* 0x080fe400078420ff */
[-C--:B------:R-:W-:Y:S01]  /*1450*/  @P1 LEA.HI.X R161, R171, R145.reuse, RZ, 0x4, P3 ;  /* 0x00000091aba11211 */ /* 0x080fe200018f24ff */
[----:B------:R-:W5:Y:S01]  /*1460*/  LDG.E R164, desc[UR4][R164.64] ;  /* 0x00000004a4a47981 */ /* 0x000f62000c1e1900 */
[----:B0-----:R-:W-:Y:S02]  /*1470*/  @P1 LEA R166, P4, R0, R144, 0x4 ;  /* 0x0000009000a61211 */ /* 0x001fe400078820ff */
[-C--:B------:R-:W-:Y:S01]  /*1480*/  @P1 LEA.HI.X R163, R172, R145.reuse, RZ, 0x4, P2 ;  /* 0x00000091aca31211 */ /* 0x080fe200010f24ff */
[----:B------:R0:W5:Y:S01]  /*1490*/  @P1 LDG.E.128 R68, desc[UR4][R160.64] ;  /* 0x00000004a0441981 */ /* 0x000162000c1e1d00 */
[----:B------:R-:W-:-:S02]  /*14a0*/  @P1 LEA.HI.X R167, R0, R145, RZ, 0x4, P4 ;  /* 0x0000009100a71211 */ /* 0x000fc400020f24ff */
[----:B------:R-:W-:Y:S01]  /*14b0*/  LOP3.LUT P4, RZ, R199, 0xff, RZ, 0xc0, !PT ;  /* 0x000000ffc7ff7812 */ /* 0x000fe2000788c0ff */
[----:B------:R1:W5:Y:S01]  /*14c0*/  @P1 LDG.E.128 R64, desc[UR4][R162.64] ;  /* 0x00000004a2401981 */ /* 0x000362000c1e1d00 */
[----:B------:R-:W-:-:S03]  /*14d0*/  ISETP.NE.AND P2, PT, RZ, UR9, PT ;  /* 0x00000009ff007c0c */ /* 0x000fc6000bf45270 */
[----:B------:R1:W5:Y:S01]  /*14e0*/  @P1 LDG.E.128 R72, desc[UR4][R166.64] ;  /* 0x00000004a6481981 */ /* 0x000362000c1e1d00 */
[----:B0-----:R-:W-:Y:S02]  /*14f0*/  MOV R160, 0x3f800000 ;  /* 0x3f80000000a07802 */ /* 0x001fe40000000f00 */
[----:B----4-:R-:W-:Y:S02]  /*1500*/  @P0 SHF.L.U32 R160, R200, 0x10, RZ ;  /* 0x00000010c8a00819 */ /* 0x010fe400000006ff */
[--C-:B--2---:R-:W-:Y:S01]  /*1510*/  SHF.R.U64 R199, R158, 0x10, R159.reuse ;  /* 0x000000109ec77819 */ /* 0x104fe2000000129f */
[----:B------:R-:W-:Y:S01]  /*1520*/  IMAD.MOV.U32 R202, RZ, RZ, R158 ;  /* 0x000000ffffca7224 */ /* 0x000fe200078e009e */
[----:B------:R-:W-:Y:S02]  /*1530*/  MOV R200, R159 ;  /* 0x0000009f00c87202 */ /* 0x000fe40000000f00 */
[----:B------:R-:W-:Y:S02]  /*1540*/  SHF.R.U32.HI R203, RZ, 0x10, R159 ;  /* 0x00000010ffcb7819 */ /* 0x000fe4000001169f */
[----:B---3--:R-:W-:-:S02]  /*1550*/  MOV R159, R156 ;  /* 0x0000009c009f7202 */ /* 0x008fc40000000f00 */
[--C-:B------:R-:W-:Y:S01]  /*1560*/  SHF.R.U64 R156, R156, 0x10, R157.reuse ;  /* 0x000000109c9c7819 */ /* 0x100fe2000000129d */
[----:B-1----:R-:W-:Y:S01]  /*1570*/  IMAD.MOV.U32 R162, RZ, RZ, R152 ;  /* 0x000000ffffa27224 */ /* 0x002fe200078e0098 */
[----:B------:R-:W-:Y:S02]  /*1580*/  MOV R158, R157 ;  /* 0x0000009d009e7202 */ /* 0x000fe40000000f00 */
[----:B------:R-:W-:Y:S02]  /*1590*/  SHF.R.U32.HI R161, RZ, 0x10, R157 ;  /* 0x00000010ffa17819 */ /* 0x000fe4000001169d */
[--C-:B------:R-:W-:Y:S02]  /*15a0*/  SHF.R.U64 R152, R152, 0x10, R153.reuse ;  /* 0x0000001098987819 */ /* 0x100fe40000001299 */
[----:B------:R-:W-:Y:S02]  /*15b0*/  MOV R157, R153 ;  /* 0x00000099009d7202 */ /* 0x000fe40000000f00 */
[----:B------:R-:W-:Y:S01]  /*15c0*/  SHF.R.U32.HI R163, RZ, 0x10, R153 ;  /* 0x00000010ffa37819 */ /* 0x000fe20000011699 */
[----:B------:R-:W-:Y:S01]  /*15d0*/  IMAD.MOV.U32 R167, RZ, RZ, R148 ;  /* 0x000000ffffa77224 */ /* 0x000fe200078e0094 */
[----:B------:R-:W-:-:S02]  /*15e0*/  MOV R165, R150 ;  /* 0x0000009600a57202 */ /* 0x000fc40000000f00 */
[--C-:B------:R-:W-:Y:S02]  /*15f0*/  SHF.R.U64 R150, R150, 0x10, R151.reuse ;  /* 0x0000001096967819 */ /* 0x100fe40000001297 */
[----:B------:R-:W-:Y:S02]  /*1600*/  MOV R153, R151 ;  /* 0x0000009700997202 */ /* 0x000fe40000000f00 */
[----:B------:R-:W-:Y:S02]  /*1610*/  SHF.R.U32.HI R166, RZ, 0x10, R151 ;  /* 0x00000010ffa67819 */ /* 0x000fe40000011697 */
[--C-:B------:R-:W-:Y:S02]  /*1620*/  SHF.R.U64 R148, R148, 0x10, R149.reuse ;  /* 0x0000001094947819 */ /* 0x100fe40000001295 */
[----:B------:R-:W-:Y:S02]  /*1630*/  MOV R151, R149 ;  /* 0x0000009500977202 */ /* 0x000fe40000000f00 */
[----:B------:R-:W-:-:S02]  /*1640*/  SHF.R.U32.HI R206, RZ, 0x10, R149 ;  /* 0x00000010ffce7819 */ /* 0x000fc40000011695 */
[----:B------:R-:W-:Y:S01]  /*1650*/  FSEL R149, R201, RZ, !P2 ;  /* 0x000000ffc9957208 */ /* 0x000fe20005000000 */
[----:B------:R-:W-:Y:S01]  /*1660*/  IMAD.MOV.U32 R201, RZ, RZ, R154 ;  /* 0x000000ffffc97224 */ /* 0x000fe200078e009a */
[----:B------:R-:W-:Y:S02]  /*1670*/  MOV R217, R146 ;  /* 0x0000009200d97202 */ /* 0x000fe40000000f00 */
[----:B------:R-:W-:Y:S01]  /*1680*/  SHF.R.U64 R218, R154, 0x10, R155 ;  /* 0x000000109ada7819 */ /* 0x000fe2000000129b */
[C---:B------:R-:W-:Y:S01]  /*1690*/  FADD.FTZ R235, -R149.reuse, R81 ;  /* 0x0000005195eb7221 */ /* 0x040fe20000010100 */
[----:B------:R-:W-:Y:S01]  /*16a0*/  FADD.FTZ R154, -R149, R98 ;  /* 0x00000062959a7221 */ /* 0x000fe20000010100 */
[----:B------:R-:W-:Y:S01]  /*16b0*/  SHF.L.U32 R199, R199, 0x10, RZ ;  /* 0x00000010c7c77819 */ /* 0x000fe200000006ff */
[C---:B------:R-:W-:Y:S01]  /*16c0*/  FADD.FTZ R236, -R149.reuse, R85 ;  /* 0x0000005595ec7221 */ /* 0x040fe20000010100 */
[----:B------:R-:W-:Y:S01]  /*16d0*/  FADD.FTZ R98, -R149, R100 ;  /* 0x0000006495627221 */ /* 0x000fe20000010100 */
[----:B------:R-:W-:Y:S01]  /*16e0*/  IMAD.U32 R100, R157, 0x10000, RZ ;  /* 0x000100009d647824 */ /* 0x000fe200078e00ff */
[----:B------:R-:W-:Y:S01]  /*16f0*/  SHF.L.U32 R157, R206, 0x10, RZ ;  /* 0x00000010ce9d7819 */ /* 0x000fe200000006ff */
[C---:B------:R-:W-:Y:S01]  /*1700*/  FADD.FTZ R85, -R149.reuse, R90 ;  /* 0x0000005a95557221 */ /* 0x040fe20000010100 */
[----:B------:R-:W2:Y:S01]  /*1710*/  LDL R206, [R1+0xc] ;  /* 0x00000c0001ce7983 */ /* 0x000ea20000100800 */
[----:B------:R-:W-:Y:S01]  /*1720*/  FADD.FTZ R90, -R149, R104 ;  /* 0x00000068955a7221 */ /* 0x000fe20000010100 */
[----:B------:R-:W-:-:S02]  /*1730*/  SHF.L.U32 R104, R217, 0x10, RZ ;  /* 0x00000010d9687819 */ /* 0x000fc400000006ff */
[----:B------:R-:W3:Y:S01]  /*1740*/  LDL R217, [R1+0x10] ;  /* 0x0000100001d97983 */ /* 0x000ee20000100800 */
[----:B------:R-:W-:Y:S01]  /*1750*/  FMUL.FTZ R235, R170, R235 ;  /* 0x000000ebaaeb7220 */ /* 0x000fe20000410000 */
[----:B------:R-:W-:Y:S01]  /*1760*/  FADD.FTZ R30, R199, R30 ;  /* 0x0000001ec71e7221 */ /* 0x000fe20000010000 */
[-C--:B------:R-:W-:Y:S02]  /*1770*/  FMUL.FTZ R232, R232, R199.reuse ;  /* 0x000000c7e8e87220 */ /* 0x080fe40000410000 */
[----:B------:R-:W-:Y:S01]  /*1780*/  FFMA.FTZ R2, R235, R199, R2 ;  /* 0x000000c7eb027223 */ /* 0x000fe20000010002 */
[----:B------:R-:W-:Y:S02]  /*1790*/  SHF.L.U32 R199, R163, 0x10, RZ ;  /* 0x00000010a3c77819 */ /* 0x000fe400000006ff */
[----:B------:R-:W-:Y:S02]  /*17a0*/  SHF.L.U32 R163, R150, 0x10, RZ ;  /* 0x0000001096a37819 */ /* 0x000fe400000006ff */
[----:B------:R-:W-:Y:S01]  /*17b0*/  SHF.L.U32 R150, R166, 0x10, RZ ;  /* 0x00000010a6967819 */ /* 0x000fe200000006ff */
[----:B------:R-:W-:Y:S01]  /*17c0*/  FADD.FTZ R81, -R149, R101 ;  /* 0x0000006595517221 */ /* 0x000fe20000010100 */
[----:B------:R-:W4:Y:S01]  /*17d0*/  LDL R166, [R1] ;  /* 0x0000000001a67983 */ /* 0x000f220000100800 */
[----:B------:R-:W-:-:S02]  /*17e0*/  SHF.L.U32 R101, R152, 0x10, RZ ;  /* 0x0000001098657819 */ /* 0x000fc400000006ff */
[----:B------:R-:W-:Y:S01]  /*17f0*/  SHF.L.U32 R152, R167, 0x10, RZ ;  /* 0x00000010a7987819 */ /* 0x000fe200000006ff */
[C---:B------:R-:W-:Y:S01]  /*1800*/  FADD.FTZ R231, -R149.reuse, R83 ;  /* 0x0000005395e77221 */ /* 0x040fe20000010100 */
[----:B------:R-:W4:Y:S01]  /*1810*/  LDL R167, [R1+0x4] ;  /* 0x0000040001a77983 */ /* 0x000f220000100800 */
[----:B------:R-:W-:Y:S01]  /*1820*/  SHF.R.U64 R204, R146, 0x10, R147 ;  /* 0x0000001092cc7819 */ /* 0x000fe20000001293 */
[C---:B------:R-:W-:Y:S01]  /*1830*/  FADD.FTZ R83, -R149.reuse, R92 ;  /* 0x0000005c95537221 */ /* 0x040fe20000010100 */
[C---:B------:R-:W-:Y:S01]  /*1840*/  FADD.FTZ R146, -R149.reuse, R103 ;  /* 0x0000006795927221 */ /* 0x040fe20000010100 */
[----:B------:R-:W-:Y:S01]  /*1850*/  FADD.FTZ R92, -R149, R106 ;  /* 0x0000006a955c7221 */ /* 0x000fe20000010100 */
[----:B------:R-:W-:Y:S01]  /*1860*/  SHF.L.U32 R103, R161, 0x10, RZ ;  /* 0x00000010a1677819 */ /* 0x000fe200000006ff */
[----:B------:R-:W-:Y:S01]  /*1870*/  IMAD.U32 R106, R151, 0x10000, RZ ;  /* 0x00010000976a7824 */ /* 0x000fe200078e00ff */
[----:B------:R-:W4:Y:S04]  /*1880*/  LDL R161, [R1+0x14] ;  /* 0x0000140001a17983 */ /* 0x000f280000100800 */
[----:B------:R-:W4:Y:S01]  /*1890*/  LDL R151, [R1+0x8] ;  /* 0x0000080001977983 */ /* 0x000f220000100800 */
        /* <DEDUP_REMOVED lines=18> */
[----:B------:R-:W-:-:S02]  /*19c0*/  IMAD.U32 R200, R200, 0x10000, RZ ;  /* 0x00010000c8c87824 */ /* 0x000fc400078e00ff */
[C---:B------:R-:W-:Y:S01]  /*19d0*/  FMUL.FTZ R233, R170.reuse, R233 ;  /* 0x000000e9aae97220 */ /* 0x040fe20000410000 */
        /* <DEDUP_REMOVED lines=8> */
[----:B------:R-:W-:Y:S01]  /*1a60*/  SHF.L.U32 R200, R156, 0x10, RZ ;  /* 0x000000109cc87819 */ /* 0x000fe200000006ff */
[----:B------:R-:W-:Y:S01]  /*1a70*/  IMAD.U32 R156, R158, 0x10000, RZ ;  /* 0x000100009e9c7824 */ /* 0x000fe200078e00ff */
[----:B------:R-:W-:Y:S01]  /*1a80*/  SHF.L.U32 R202, R159, 0x10, RZ ;  /* 0x000000109fca7819 */ /* 0x000fe200000006ff */
        /* <DEDUP_REMOVED lines=9> */
[----:B------:R-:W-:Y:S01]  /*1b20*/  MOV R205, R147 ;  /* 0x0000009300cd7202 */ /* 0x000fe20000000f00 */
        /* <DEDUP_REMOVED lines=8> */
[----:B------:R-:W-:Y:S01]  /*1bb0*/  IMAD.U32 R107, R205, 0x10000, RZ ;  /* 0x00010000cd6b7824 */ /* 0x000fe200078e00ff */
[----:B------:R-:W-:Y:S01]  /*1bc0*/  SHF.L.U32 R242, R201, 0x10, RZ ;  /* 0x00000010c9f27819 */ /* 0x000fe200000006ff */
[C---:B------:R-:W-:Y:S01]  /*1bd0*/  FMUL.FTZ R201, R170.reuse, R88 ;  /* 0x00000058aac97220 */ /* 0x040fe20000410000 */
[----:B------:R-:W-:Y:S01]  /*1be0*/  FMUL.FTZ R162, R170, R86 ;  /* 0x00000056aaa27220 */ /* 0x000fe20000410000 */
[----:B------:R-:W-:-:S02]  /*1bf0*/  FADD.FTZ R39, R203, R39 ;  /* 0x00000027cb277221 */ /* 0x000fc40000010000 */
[----:B------:R-:W-:Y:S01]  /*1c00*/  FFMA.FTZ R11, R201, R203, R11 ;  /* 0x000000cbc90b7223 */ /* 0x000fe2000001000b */
[----:B------:R-:W-:Y:S01]  /*1c10*/  FADD.FTZ R44, R150, R44 ;  /* 0x0000002c962c7221 */ /* 0x000fe20000010000 */
[----:B------:R-:W-:Y:S01]  /*1c20*/  FMUL.FTZ R158, R170, R220 ;  /* 0x000000dcaa9e7220 */ /* 0x000fe20000410000 */
[----:B------:R-:W-:Y:S01]  /*1c30*/  FADD.FTZ R47, R152, R47 ;  /* 0x0000002f982f7221 */ /* 0x000fe20000010000 */
[----:B------:R-:W-:Y:S02]  /*1c40*/  LOP3.LUT P1, RZ, R241, 0x1f, RZ, 0xc0, !PT ;  /* 0x0000001ff1ff7812 */ /* 0x000fe4000782c0ff */
[----:B------:R-:W-:Y:S01]  /*1c50*/  SHF.L.U32 R241, R218, 0x10, RZ ;  /* 0x00000010daf17819 */ /* 0x000fe200000006ff */
[----:B------:R-:W-:Y:S01]  /*1c60*/  FMUL.FTZ R218, R170, R87 ;  /* 0x00000057aada7220 */ /* 0x000fe20000410000 */
[----:B------:R-:W-:Y:S01]  /*1c70*/  FADD.FTZ R35, R202, R35 ;  /* 0x00000023ca237221 */ /* 0x000fe20000010000 */
[----:B------:R-:W-:Y:S01]  /*1c80*/  FFMA.FTZ R7, R158, R202, R7 ;  /* 0x000000ca9e077223 */ /* 0x000fe20000010007 */
[----:B------:R-:W-:Y:S01]  /*1c90*/  FADD.FTZ R40, R199, R40 ;  /* 0x00000028c7287221 */ /* 0x000fe20000010000 */
[----:B------:R-:W-:Y:S01]  /*1ca0*/  FADD.FTZ R38, R101, R38 ;  /* 0x0000002665267221 */ /* 0x000fe20000010000 */
[----:B------:R-:W-:Y:S01]  /*1cb0*/  FADD.FTZ R43, R102, R43 ;  /* 0x0000002b662b7221 */ /* 0x000fe20000010000 */
[----:B------:R-:W-:Y:S01]  /*1cc0*/  FADD.FTZ R36, R103, R36 ;  /* 0x0000002467247221 */ /* 0x000fe20000010000 */
[----:B------:R-:W-:Y:S01]  /*1cd0*/  FFMA.FTZ R8, R218, R103, R8 ;  /* 0x00000067da087223 */ /* 0x000fe20000010008 */
[----:B------:R-:W-:Y:S01]  /*1ce0*/  FADD.FTZ R42, R163, R42 ;  /* 0x0000002aa32a7221 */ /* 0x000fe20000010000 */
[----:B------:R-:W-:Y:S01]  /*1cf0*/  FMUL.FTZ R98, R170, R98 ;  /* 0x00000062aa627220 */ /* 0x000fe20000410000 */
[----:B------:R-:W-:Y:S01]  /*1d00*/  FADD.FTZ R45, R165, R45 ;  /* 0x0000002da52d7221 */ /* 0x000fe20000010000 */
[----:B------:R-:W-:Y:S01]  /*1d10*/  FADD.FTZ R37, R156, R37 ;  /* 0x000000259c257221 */ /* 0x000fe20000010000 */
[----:B------:R-:W-:Y:S01]  /*1d20*/  FFMA.FTZ R9, R162, R156, R9 ;  /* 0x0000009ca2097223 */ /* 0x000fe20000010009 */
[----:B------:R-:W-:Y:S01]  /*1d30*/  SHF.R.U32.HI R155, RZ, 0x10, R155 ;  /* 0x00000010ff9b7819 */ /* 0x000fe2000001169b */
        /* <DEDUP_REMOVED lines=9> */
[----:B------:R-:W0:Y:S01]  /*1dd0*/  S2R R236, SR_TID.X ;  /* 0x0000000000ec7919 */ /* 0x000e220000002100 */
[----:B------:R-:W-:Y:S01]  /*1de0*/  FADD.FTZ R108, R157, R108 ;  /* 0x0000006c9d6c7221 */ /* 0x000fe20000010000 */
[----:B------:R-:W-:Y:S01]  /*1df0*/  SHF.R.U32.HI R147, RZ, 0x10, R147 ;  /* 0x00000010ff937819 */ /* 0x000fe20000011693 */
[----:B------:R-:W-:Y:S01]  /*1e00*/  FADD.FTZ R110, R105, R110 ;  /* 0x0000006e696e7221 */ /* 0x000fe20000010000 */
[----:B------:R-:W-:Y:S01]  /*1e10*/  FADD.FTZ R113, R107, R113 ;  /* 0x000000716b717221 */ /* 0x000fe20000010000 */
[-C--:B------:R-:W-:Y:S01]  /*1e20*/  FFMA.FTZ R25, R106, R107.reuse, R25 ;  /* 0x0000006b6a197223 */ /* 0x080fe20000010019 */
        /* <DEDUP_REMOVED lines=8> */
[----:B------:R-:W-:Y:S01]  /*1eb0*/  FMUL.FTZ R92, R170, R92 ;  /* 0x0000005caa5c7220 */ /* 0x000fe20000410000 */
[----:B------:R-:W-:Y:S01]  /*1ec0*/  FADD.FTZ R117, R148, R117 ;  /* 0x0000007594757221 */ /* 0x000fe20000010000 */
[----:B------:R-:W-:Y:S01]  /*1ed0*/  UMOV UR6, 0xffffffff ;  /* 0xffffffff00067882 */ /* 0x000fe20000000000 */
[----:B------:R-:W-:Y:S01]  /*1ee0*/  FMUL.FTZ R97, R170, R97 ;  /* 0x00000061aa617220 */ /* 0x000fe20000410000 */
[----:B------:R-:W-:Y:S01]  /*1ef0*/  FFMA.FTZ R29, R92, R148, R29 ;  /* 0x000000945c1d7223 */ /* 0x000fe2000001001d */
[----:B------:R-:W-:Y:S01]  /*1f00*/  FADD.FTZ R115, R242, R115 ;  /* 0x00000073f2737221 */ /* 0x000fe20000010000 */
[----:B------:R-:W-:Y:S01]  /*1f10*/  FFMA.FTZ R27, R90, R242, R27 ;  /* 0x000000f25a1b7223 */ /* 0x000fe2000001001b */
[----:B------:R-:W-:Y:S01]  /*1f20*/  FADD.FTZ R114, R241, R114 ;  /* 0x00000072f1727221 */ /* 0x000fe20000010000 */
[----:B------:R-:W-:Y:S01]  /*1f30*/  FFMA.FTZ R26, R91, R241, R26 ;  /* 0x000000f15b1a7223 */ /* 0x000fe2000001001a */
[----:B0-----:R-:W-:Y:S01]  /*1f40*/  SHF.R.U32.HI R88, RZ, 0x5, R236 ;  /* 0x00000005ff587819 */ /* 0x001fe200000116ec */
[----:B------:R-:W-:Y:S01]  /*1f50*/  FADD.FTZ R116, R240, R116 ;  /* 0x00000074f0747221 */ /* 0x000fe20000010000 */
[----:B------:R-:W-:Y:S01]  /*1f60*/  FFMA.FTZ R28, R97, R240, R28 ;  /* 0x000000f0611c7223 */ /* 0x000fe2000001001c */
[----:B--2---:R-:W-:Y:S01]  /*1f70*/  FMUL.FTZ R219, R206, R156 ;  /* 0x0000009ccedb7220 */ /* 0x004fe20000410000 */
[----:B------:R-:W-:Y:S01]  /*1f80*/  FMUL.FTZ R206, R252, R100 ;  /* 0x00000064fcce7220 */ /* 0x000fe20000410000 */
[C---:B------:R-:W-:Y:S01]  /*1f90*/  FMUL.FTZ R100, R170.reuse, R83 ;  /* 0x00000053aa647220 */ /* 0x040fe20000410000 */
[----:B------:R-:W-:Y:S01]  /*1fa0*/  FADD.FTZ R83, RZ, R234 ;  /* 0x000000eaff537221 */ /* 0x000fe20000010000 */
[----:B---3--:R-:W-:Y:S01]  /*1fb0*/  FMUL.FTZ R217, R217, R200 ;  /* 0x000000c8d9d97220 */ /* 0x008fe20000410000 */
[----:B------:R-:W-:Y:S01]  /*1fc0*/  FMUL.FTZ R200, R170, R84 ;  /* 0x00000054aac87220 */ /* 0x000fe20000410000 */
[----:B------:R-:W-:Y:S01]  /*1fd0*/  FFMA.FTZ R84, R149, R234, RZ ;  /* 0x000000ea95547223 */ /* 0x000fe200000100ff */
[----:B------:R-:W-:-:S03]  /*1fe0*/  FADD.FTZ R83, R83, R232 ;  /* 0x000000e853537221 */ /* 0x000fc60000010000 */
[----:B------:R-:W-:Y:S01]  /*1ff0*/  FFMA.FTZ R84, R235, R232, R84 ;  /* 0x000000e8eb547223 */ /* 0x000fe20000010054 */
[----:B------:R-:W-:Y:S01]  /*2000*/  FADD.FTZ R86, R83, R230 ;  /* 0x000000e653567221 */ /* 0x000fe20000010000 */
[----:B----4-:R-:W-:Y:S01]  /*2010*/  FMUL.FTZ R205, R166, R101 ;  /* 0x00000065a6cd7220 */ /* 0x010fe20000410000 */
[----:B------:R-:W-:Y:S01]  /*2020*/  FMUL.FTZ R166, R170, R95 ;  /* 0x0000005faaa67220 */ /* 0x000fe20000410000 */
[----:B------:R-:W-:Y:S01]  /*2030*/  FFMA.FTZ R84, R233, R230, R84 ;  /* 0x000000e6e9547223 */ /* 0x000fe20000010054 */
[----:B------:R-:W-:Y:S02]  /*2040*/  FMUL.FTZ R203, R167, R203 ;  /* 0x000000cba7cb7220 */ /* 0x000fe40000410000 */
[-C--:B------:R-:W-:Y:S01]  /*2050*/  FFMA.FTZ R16, R166, R150.reuse, R16 ;  /* 0x00000096a6107223 */ /* 0x080fe20000010010 */
[----:B------:R-:W-:Y:S01]  /*2060*/  FMUL.FTZ R167, R247, R150 ;  /* 0x00000096f7a77220 */ /* 0x000fe20000410000 */
[----:B------:R-:W-:Y:S01]  /*2070*/  FMUL.FTZ R150, R170, R96 ;  /* 0x00000060aa967220 */ /* 0x000fe20000410000 */
[----:B------:R-:W-:Y:S01]  /*2080*/  FADD.FTZ R86, R86, R229 ;  /* 0x000000e556567221 */ /* 0x000fe20000010000 */
[----:B------:R-:W-:Y:S01]  /*2090*/  FFMA.FTZ R83, R231, R229, R84 ;  /* 0x000000e5e7537223 */ /* 0x000fe20000010054 */
[----:B------:R-:W-:Y:S01]  /*20a0*/  FMUL.FTZ R161, R161, R202 ;  /* 0x000000caa1a17220 */ /* 0x000fe20000410000 */
[-C--:B------:R-:W-:Y:S01]  /*20b0*/  FFMA.FTZ R19, R150, R152.reuse, R19 ;  /* 0x0000009896137223 */ /* 0x080fe20000010013 */
[----:B------:R-:W-:Y:S01]  /*20c0*/  FMUL.FTZ R220, R151, R103 ;  /* 0x0000006797dc7220 */ /* 0x000fe20000410000 */
[----:B------:R-:W-:Y:S01]  /*20d0*/  FMUL.FTZ R151, R246, R152 ;  /* 0x00000098f6977220 */ /* 0x000fe20000410000 */
[----:B------:R-:W-:Y:S01]  /*20e0*/  FMUL.FTZ R152, R170, R82 ;  /* 0x00000052aa987220 */ /* 0x000fe20000410000 */
        /* <DEDUP_REMOVED lines=12> */
[----:B------:R-:W-:Y:S01]  /*21b0*/  FFMA.FTZ R83, R202, R205, R83 ;  /* 0x000000cdca537223 */ /* 0x000fe20000010053 */
[-C--:B------:R-:W-:Y:S01]  /*21c0*/  FFMA.FTZ R12, R200, R199.reuse, R12 ;  /* 0x000000c7c80c7223 */ /* 0x080fe2000001000c */
[----:B------:R-:W-:Y:S01]  /*21d0*/  FMUL.FTZ R199, R251, R199 ;  /* 0x000000c7fbc77220 */ /* 0x000fe20000410000 */
[----:B------:R-:W-:Y:S01]  /*21e0*/  FADD.FTZ R82, R85, R206 ;  /* 0x000000ce55527221 */ /* 0x000fe20000010000 */
[----:B------:R-:W-:Y:S01]  /*21f0*/  FFMA.FTZ R83, R204, R206, R83 ;  /* 0x000000cecc537223 */ /* 0x000fe20000010053 */
[----:B------:R-:W-:Y:S01]  /*2200*/  FFMA.FTZ R10, R202, R101, R10 ;  /* 0x00000065ca0a7223 */ /* 0x000fe2000001000a */
[----:B------:R-:W-:Y:S01]  /*2210*/  FMUL.FTZ R101, R170, R93 ;  /* 0x0000005daa657220 */ /* 0x000fe20000410000 */
[-C--:B------:R-:W-:Y:S01]  /*2220*/  FFMA.FTZ R15, R100, R102.reuse, R15 ;  /* 0x00000066640f7223 */ /* 0x080fe2000001000f */
[----:B------:R-:W-:Y:S01]  /*2230*/  FMUL.FTZ R102, R250, R102 ;  /* 0x00000066fa667220 */ /* 0x000fe20000410000 */
[----:B------:R-:W-:Y:S01]  /*2240*/  FADD.FTZ R85, R82, R199 ;  /* 0x000000c752557221 */ /* 0x000fe20000010000 */
[----:B------:R-:W-:Y:S01]  /*2250*/  FFMA.FTZ R83, R200, R199, R83 ;  /* 0x000000c7c8537223 */ /* 0x000fe20000010053 */
[----:B------:R-:W-:Y:S01]  /*2260*/  FMUL.FTZ R103, R170, R94 ;  /* 0x0000005eaa677220 */ /* 0x000fe20000410000 */
[-C--:B------:R-:W-:Y:S01]  /*2270*/  FFMA.FTZ R14, R101, R163.reuse, R14 ;  /* 0x000000a3650e7223 */ /* 0x080fe2000001000e */
[----:B------:R-:W-:Y:S01]  /*2280*/  FMUL.FTZ R163, R249, R163 ;  /* 0x000000a3f9a37220 */ /* 0x000fe20000410000 */
[----:B------:R-:W-:Y:S01]  /*2290*/  FADD.FTZ R82, R85, R102 ;  /* 0x0000006655527221 */ /* 0x000fe20000010000 */
[----:B------:R-:W-:Y:S01]  /*22a0*/  FFMA.FTZ R84, R100, R102, R83 ;  /* 0x0000006664547223 */ /* 0x000fe20000010053 */
[-C--:B------:R-:W-:Y:S01]  /*22b0*/  FFMA.FTZ R17, R103, R165.reuse, R17 ;  /* 0x000000a567117223 */ /* 0x080fe20000010011 */
[----:B------:R-:W-:Y:S01]  /*22c0*/  FMUL.FTZ R165, R248, R165 ;  /* 0x000000a5f8a57220 */ /* 0x000fe20000410000 */
[----:B------:R-:W-:Y:S01]  /*22d0*/  FADD.FTZ R82, R82, R163 ;  /* 0x000000a352527221 */ /* 0x000fe20000010000 */
[----:B------:R-:W-:Y:S01]  /*22e0*/  FFMA.FTZ R84, R101, R163, R84 ;  /* 0x000000a365547223 */ /* 0x000fe20000010054 */
[C---:B------:R-:W-:Y:S01]  /*22f0*/  FMUL.FTZ R156, R170.reuse, R99 ;  /* 0x00000063aa9c7220 */ /* 0x040fe20000410000 */
[----:B------:R-:W-:Y:S01]  /*2300*/  FMUL.FTZ R99, R239, R104 ;  /* 0x00000068ef637220 */ /* 0x000fe20000410000 */
[----:B------:R-:W-:Y:S01]  /*2310*/  FMUL.FTZ R104, R170, R81 ;  /* 0x00000051aa687220 */ /* 0x000fe20000410000 */
[----:B------:R-:W-:Y:S01]  /*2320*/  FADD.FTZ R82, R82, R165 ;  /* 0x000000a552527221 */ /* 0x000fe20000010000 */
[----:B------:R-:W-:-:S03]  /*2330*/  FFMA.FTZ R81, R103, R165, R84 ;  /* 0x000000a567517223 */ /* 0x000fc60000010054 */
        /* <DEDUP_REMOVED lines=25> */
[----:B------:R-:W-:Y:S02]  /*24d0*/  FMUL.FTZ R95, R226, R241 ;  /* 0x000000f1e25f7220 */ /* 0x000fe40000410000 */
[----:B------:R-:W-:Y:S01]  /*24e0*/  FADD.FTZ R80, R83, R96 ;  /* 0x0000006053507221 */ /* 0x000fe20000010000 */
[----:B------:R-:W-:Y:S01]  /*24f0*/  FFMA.FTZ R82, R90, R96, R81 ;  /* 0x000000605a527223 */ /* 0x000fe20000010051 */
[----:B------:R-:W-:-:S02]  /*2500*/  FMUL.FTZ R94, R225, R148 ;  /* 0x00000094e15e7220 */ /* 0x000fc40000410000 */
[----:B------:R-:W-:Y:S01]  /*2510*/  FADD.FTZ R83, R80, R95 ;  /* 0x0000005f50537221 */ /* 0x000fe20000010000 */
[----:B------:R-:W-:Y:S01]  /*2520*/  FFMA.FTZ R81, R91, R95, R82 ;  /* 0x0000005f5b517223 */ /* 0x000fe20000010052 */
[----:B------:R-:W-:Y:S01]  /*2530*/  FMUL.FTZ R93, R224, R240 ;  /* 0x000000f0e05d7220 */ /* 0x000fe20000410000 */
[----:B------:R-:W-:Y:S01]  /*2540*/  LOP3.LUT R148, R88, 0x7fffff8, RZ, 0xc0, !PT ;  /* 0x07fffff858947812 */ /* 0x000fe200078ec0ff */
[----:B------:R-:W-:Y:S01]  /*2550*/  FADD.FTZ R82, R83, R94 ;  /* 0x0000005e53527221 */ /* 0x000fe20000010000 */
[----:B------:R-:W-:Y:S02]  /*2560*/  FFMA.FTZ R80, R92, R94, R81 ;  /* 0x0000005e5c507223 */ /* 0x000fe40000010051 */
[----:B------:R-:W-:Y:S01]  /*2570*/  @!P4 IADD3 R148, R148, 0x8, RZ ;  /* 0x000000089494c810 */ /* 0x000fe20007ffe0ff */
[----:B------:R-:W-:Y:S01]  /*2580*/  FADD.FTZ R82, R82, R93 ;  /* 0x0000005d52527221 */ /* 0x000fe20000010000 */
[----:B------:R-:W-:Y:S01]  /*2590*/  FFMA.FTZ R81, R97, R93, R80 ;  /* 0x0000005d61517223 */ /* 0x000fe20000010050 */
[----:B------:R-:W-:Y:S06]  /*25a0*/  BRA.DIV UR6, `(.L_x_6207) ;  /* 0x0000002e06587947 */ /* 0x000fec000b800000 */
        /* <DEDUP_REMOVED lines=18> */
.L_x_6219:
[----:B------:R-:W2:Y:S01]  /*26d0*/  S2R R86, SR_CgaCtaId ;  /* 0x0000000000567919 */ /* 0x000ea20000008800 */
[----:B01----:R-:W-:Y:S01]  /*26e0*/  FADD.FTZ R81, R81, R83 ;  /* 0x0000005351517221 */ /* 0x003fe20000010000 */
[----:B------:R-:W-:Y:S01]  /*26f0*/  @!P1 LOP3.LUT R84, R88, 0x7, RZ, 0xc0, !PT ;  /* 0x0000000758549812 */ /* 0x000fe200078ec0ff */
[----:B------:R-:W-:Y:S01]  /*2700*/  FADD.FTZ R80, R82, R80 ;  /* 0x0000005052507221 */ /* 0x000fe20000010000 */
[----:B------:R-:W-:Y:S01]  /*2710*/  MOV R83, 0x400 ;  /* 0x0000040000537802 */ /* 0x000fe20000000f00 */
[----:B------:R-:W-:Y:S05]  /*2720*/  WARPSYNC.ALL ;  /* 0x0000000000007948 */ /* 0x000fea0003800000 */
[----:B------:R-:W-:-:S02]  /*2730*/  @!P1 IADD3 R84, R148, R84, RZ ;  /* 0x0000005494549210 */ /* 0x000fc40007ffe0ff */
[----:B------:R-:W-:Y:S02]  /*2740*/  SHF.L.U32 R240, R182, 0x3, RZ ;  /* 0x00000003b6f07819 */ /* 0x000fe400000006ff */
[----:B------:R-:W-:Y:S02]  /*2750*/  SHF.R.U32.HI R236, RZ, 0x1d, R182 ;  /* 0x0000001dffec7819 */ /* 0x000fe400000116b6 */
[----:B--2---:R-:W-:-:S04]  /*2760*/  LEA R83, R86, R83, 0x18 ;  /* 0x0000005356537211 */ /* 0x004fc800078ec0ff */
[----:B------:R-:W-:Y:S01]  /*2770*/  LEA R148, R148, R83, 0x3 ;  /* 0x0000005394947211 */ /* 0x000fe200078e18ff */
[----:B------:R-:W-:-:S05]  /*2780*/  @!P1 IMAD R84, R84, 0x8, R83 ;  /* 0x0000000854549824 */ /* 0x000fca00078e0253 */
        /* <DEDUP_REMOVED lines=9> */
[----:B------:R-:W-:Y:S01]  /*2820*/  IADD3 R88, P1, R240, UR16, RZ ;  /* 0x00000010f0587c10 */ /* 0x000fe2000ff3e0ff */
[----:B------:R-:W-:Y:S02]  /*2830*/  FADD.FTZ R80, R84, R80 ;  /* 0x0000005054507221 */ /* 0x000fe40000010000 */
[----:B------:R-:W0:Y:S01]  /*2840*/  LDS.128 R84, [R148+0x7020] ;  /* 0x0070200094547984 */ /* 0x000e220000000c00 */
[----:B------:R-:W-:Y:S01]  /*2850*/  IADD3.X R89, R236, UR17, RZ, P1, !PT ;  /* 0x00000011ec597c10 */ /* 0x000fe20008ffe4ff */
[----:B------:R-:W-:Y:S01]  /*2860*/  FADD.FTZ R83, R83, R81 ;  /* 0x0000005153537221 */ /* 0x000fe20000010000 */
[----:B------:R-:W-:-:S04]  /*2870*/  FADD.FTZ R80, R82, R80 ;  /* 0x0000005052507221 */ /* 0x000fc80000010000 */
[----:B------:R-:W2:Y:S01]  /*2880*/  LDG.E.64 R88, desc[UR4][R88.64] ;  /* 0x0000000458587981 */ /* 0x000ea2000c1e1b00 */
[----:B0-----:R-:W-:Y:S01]  /*2890*/  FADD.FTZ R83, R83, R85 ;  /* 0x0000005553537221 */ /* 0x001fe20000010000 */
[----:B------:R-:W-:-:S03]  /*28a0*/  FADD.FTZ R84, R80, R84 ;  /* 0x0000005450547221 */ /* 0x000fc60000010000 */
[----:B------:R-:W-:Y:S02]  /*28b0*/  FADD.FTZ R87, R87, R83 ;  /* 0x0000005357577221 */ /* 0x000fe40000010000 */
[----:B------:R-:W0:Y:S01]  /*28c0*/  LDS.128 R80, [R148+0x7030] ;  /* 0x0070300094507984 */ /* 0x000e220000000c00 */
[----:B------:R-:W-:Y:S01]  /*28d0*/  FADD.FTZ R84, R86, R84 ;  /* 0x0000005456547221 */ /* 0x000fe20000010000 */
[----:B------:R-:W-:-:S04]  /*28e0*/  ISETP.NE.U32.AND P1, PT, R144, RZ, PT ;  /* 0x000000ff9000720c */ /* 0x000fc80003f25070 */
[----:B------:R-:W-:Y:S01]  /*28f0*/  ISETP.NE.AND.EX P1, PT, R145, RZ, PT, P1 ;  /* 0x000000ff9100720c */ /* 0x000fe20003f25310 */
[----:B0-----:R-:W-:-:S04]  /*2900*/  FADD.FTZ R80, R84, R80 ;  /* 0x0000005054507221 */ /* 0x001fc80000010000 */
[----:B------:R-:W-:-:S04]  /*2910*/  FADD.FTZ R80, R82, R80 ;  /* 0x0000005052507221 */ /* 0x000fc80000010000 */
[----:B------:R-:W-:Y:S01]  /*2920*/  FMUL.FTZ R80, R80, UR14 ;  /* 0x0000000e50507c20 */ /* 0x000fe20008410000 */
[----:B------:R-:W-:-:S04]  /*2930*/  FADD.FTZ R81, R87, R81 ;  /* 0x0000005157517221 */ /* 0x000fc80000010000 */
[----:B------:R-:W-:Y:S02]  /*2940*/  FSEL R144, R80, RZ, !P2 ;  /* 0x000000ff50907208 */ /* 0x000fe40005000000 */
[----:B------:R-:W-:Y:S01]  /*2950*/  ISETP.NE.U32.AND P2, PT, RZ, UR18, PT ;  /* 0x00000012ff007c0c */ /* 0x000fe2000bf45070 */
[----:B------:R-:W-:-:S03]  /*2960*/  FADD.FTZ R81, R83, R81 ;  /* 0x0000005153517221 */ /* 0x000fc60000010000 */
[----:B------:R-:W-:Y:S01]  /*2970*/  ISETP.NE.AND.EX P2, PT, RZ, UR19, PT, P2 ;  /* 0x00000013ff007c0c */ /* 0x000fe2000bf45320 */
[----:B------:R-:W-:-:S04]  /*2980*/  FMUL.FTZ R148, R81, UR14 ;  /* 0x0000000e51947c20 */ /* 0x000fc80008410000 */
[-CC-:B------:R-:W-:Y:S01]  /*2990*/  FFMA.FTZ R149, R149, R148.reuse, R144.reuse ;  /* 0x0000009495957223 */ /* 0x180fe20000010090 */
[-CC-:B------:R-:W-:Y:S01]  /*29a0*/  FFMA.FTZ R235, R235, R148.reuse, R144.reuse ;  /* 0x00000094ebeb7223 */ /* 0x180fe20000010090 */
[-CC-:B------:R-:W-:Y:S01]  /*29b0*/  FFMA.FTZ R87, R233, R148.reuse, R144.reuse ;  /* 0x00000094e9577223 */ /* 0x180fe20000010090 */
[----:B------:R-:W-:Y:S01]  /*29c0*/  FFMA.FTZ R80, R231, R148, R144 ;  /* 0x00000094e7507223 */ /* 0x000fe20000010090 */
[----:B------:R-:W-:-:S04]  /*29d0*/  FADD.FTZ R149, R234, -R149 ;  /* 0x80000095ea957221 */ /* 0x000fc80000010000 */
[----:B------:R-:W-:Y:S01]  /*29e0*/  @P2 LEA R84, P5, R182, UR18, 0x4 ;  /* 0x00000012b6542c11 */ /* 0x000fe2000f8a20ff */
[----:B------:R-:W-:Y:S01]  /*29f0*/  FADD.FTZ R235, R232, -R235 ;  /* 0x800000ebe8eb7221 */ /* 0x000fe20000010000 */
[----:B------:R-:W-:Y:S02]  /*2a00*/  FADD.FTZ R87, R230, -R87 ;  /* 0x80000057e6577221 */ /* 0x000fe40000010000 */
[----:B------:R-:W-:Y:S01]  /*2a10*/  @P2 LEA.HI.X R85, R182, UR19, RZ, 0x4, P5 ;  /* 0x00000013b6552c11 */ /* 0x000fe2000a8f24ff */
[----:B------:R-:W-:Y:S01]  /*2a20*/  FADD.FTZ R229, R229, -R80 ;  /* 0x80000050e5e57221 */ /* 0x000fe20000010000 */
[----:B-----5:R-:W-:Y:S01]  /*2a30*/  LOP3.LUT P5, RZ, R181, 0xff, RZ, 0xc0, !PT ;  /* 0x000000ffb5ff7812 */ /* 0x020fe200078ac0ff */
[C---:B------:R-:W-:Y:S01]  /*2a40*/  FMUL.FTZ R145, R170.reuse, R149 ;  /* 0x00000095aa917220 */ /* 0x040fe20000410000 */
[----:B------:R-:W-:Y:S01]  /*2a50*/  ISETP.NE.U32.AND P3, PT, RZ, UR18, PT ;  /* 0x00000012ff007c0c */ /* 0x000fe2000bf65070 */
[C---:B------:R-:W-:Y:S01]  /*2a60*/  FMUL.FTZ R149, R170.reuse, R235 ;  /* 0x000000ebaa957220 */ /* 0x040fe20000410000 */
[C---:B------:R-:W-:Y:S01]  /*2a70*/  FMUL.FTZ R87, R170.reuse, R87 ;  /* 0x00000057aa577220 */ /* 0x040fe20000410000 */
[----:B------:R-:W-:Y:S01]  /*2a80*/  FMUL.FTZ R86, R170, R229 ;  /* 0x000000e5aa567220 */ /* 0x000fe20000410000 */
[----:B------:R-:W-:Y:S01]  /*2a90*/  @P1 FADD.FTZ R145, R48, R145 ;  /* 0x0000009130911221 */ /* 0x000fe20000010000 */
[----:B------:R-:W-:-:S02]  /*2aa0*/  ISETP.NE.AND.EX P3, PT, RZ, UR19, PT, P3 ;  /* 0x00000013ff007c0c */ /* 0x000fc4000bf65330 */
[----:B------:R-:W-:Y:S01]  /*2ab0*/  LOP3.LUT P6, RZ, R181, 0xff00, RZ, 0xc0, !PT ;  /* 0x0000ff00b5ff7812 */ /* 0x000fe200078cc0ff */
[----:B------:R-:W-:Y:S01]  /*2ac0*/  @P1 FADD.FTZ R149, R49, R149 ;  /* 0x0000009531951221 */ /* 0x000fe20000010000 */
[----:B------:R-:W-:Y:S01]  /*2ad0*/  @P1 FADD.FTZ R87, R50, R87 ;  /* 0x0000005732571221 */ /* 0x000fe20000010000 */
[----:B------:R-:W-:Y:S01]  /*2ae0*/  @P1 FADD.FTZ R86, R51, R86 ;  /* 0x0000005633561221 */ /* 0x000fe20000010000 */
[C---:B------:R-:W-:Y:S01]  /*2af0*/  SEL R80, R145.reuse, R76, P3 ;  /* 0x0000004c91507207 */ /* 0x040fe20001800000 */
[----:B------:R-:W-:Y:S01]  /*2b00*/  FMUL.FTZ R145, R145, R160 ;  /* 0x000000a091917220 */ /* 0x000fe20000410000 */
[----:B------:R-:W-:Y:S02]  /*2b10*/  SEL R81, R149, R77, P3 ;  /* 0x0000004d95517207 */ /* 0x000fe40001800000 */
[----:B------:R-:W-:Y:S01]  /*2b20*/  SEL R82, R87, R78, P3 ;  /* 0x0000004e57527207 */ /* 0x000fe20001800000 */
[----:B------:R-:W-:Y:S01]  /*2b30*/  FMUL.FTZ R230, R145, UR15 ;  /* 0x0000000f91e67c20 */ /* 0x000fe20008410000 */
[----:B------:R-:W-:Y:S01]  /*2b40*/  SEL R83, R86, R79, P3 ;  /* 0x0000004f56537207 */ /* 0x000fe20001800000 */
[----:B------:R-:W-:Y:S01]  /*2b50*/  HFMA2.MMA R145, -RZ, RZ, 0, 0 ;  /* 0x00000000ff917435 */ /* 0x000fe200000001ff */
[----:B------:R-:W-:Y:S01]  /*2b60*/  MOV R229, RZ ;  /* 0x000000ff00e57202 */ /* 0x000fe20000000f00 */
[----:B------:R-:W-:-:S02]  /*2b70*/  FMUL.FTZ R149, R149, R160 ;  /* 0x000000a095957220 */ /* 0x000fc40000410000 */
[----:B------:R0:W-:Y:S01]  /*2b80*/  @P2 STG.E.128 desc[UR4][R84.64], R80 ;  /* 0x0000005054002986 */ /* 0x0001e2000c101d04 */
[----:B------:R-:W-:Y:S01]  /*2b90*/  @P5 FMUL.FTZ R229, R223, R230 ;  /* 0x000000e6dfe55220 */ /* 0x000fe20000410000 */
[----:B0-----:R-:W-:Y:S01]  /*2ba0*/  FMUL.FTZ R81, R149, UR15 ;  /* 0x0000000f95517c20 */ /* 0x001fe20008410000 */
[----:B------:R-:W-:Y:S02]  /*2bb0*/  IMAD.MOV.U32 R149, RZ, RZ, RZ ;  /* 0x000000ffff957224 */ /* 0x000fe400078e00ff */
[----:B------:R-:W-:Y:S02]  /*2bc0*/  FMUL.FTZ R87, R87, R160 ;  /* 0x000000a057577220 */ /* 0x000fe40000410000 */
[----:B------:R-:W-:Y:S01]  /*2bd0*/  F2F.BF16.F32 R229, R229 ;  /* 0x000000e500e57304 */ /* 0x000fe20000202000 */
[----:B--2---:R-:W-:Y:S02]  /*2be0*/  @P5 MOV R182, R88 ;  /* 0x0000005800b65202 */ /* 0x004fe40000000f00 */
[----:B------:R-:W-:-:S03]  /*2bf0*/  @P6 SHF.R.U64 R80, R88, 0x10, R89 ;  /* 0x0000001058506819 */ /* 0x000fc60000001259 */
[----:B------:R-:W-:Y:S01]  /*2c00*/  @P5 IMAD.U32 R182, R182, 0x10000, RZ ;  /* 0x00010000b6b65824 */ /* 0x000fe200078e00ff */
[----:B------:R-:W-:-:S03]  /*2c10*/  @P6 SHF.L.U32 R80, R80, 0x10, RZ ;  /* 0x0000001050506819 */ /* 0x000fc600000006ff */
[----:B------:R-:W-:Y:S01]  /*2c20*/  @P5 FMUL.FTZ R145, R230, R182 ;  /* 0x000000b6e6915220 */ /* 0x000fe20000410000 */
[----:B------:R-:W-:Y:S01]  /*2c30*/  HFMA2.MMA R230, -RZ, RZ, 0, 0 ;  /* 0x00000000ffe67435 */ /* 0x000fe200000001ff */
[----:B------:R-:W-:Y:S01]  /*2c40*/  SHF.L.U32 R182, R176, 0x3, RZ ;  /* 0x00000003b0b67819 */ /* 0x000fe200000006ff */
[----:B------:R-:W-:Y:S01]  /*2c50*/  @P6 FMUL.FTZ R149, R81, R80 ;  /* 0x0000005051956220 */ /* 0x000fe20000410000 */
[----:B------:R-:W-:-:S03]  /*2c60*/  SHF.R.U32.HI R88, RZ, 0x1d, R176 ;  /* 0x0000001dff587819 */ /* 0x000fc600000116b0 */
[----:B------:R-:W-:Y:S01]  /*2c70*/  @P6 FMUL.FTZ R230, R222, R81 ;  /* 0x00000051dee66220 */ /* 0x000fe20000410000 */
[----:B------:R-:W-:-:S04]  /*2c80*/  IADD3 R82, P6, R182, UR16, RZ ;  /* 0x00000010b6527c10 */ /* 0x000fc8000ffde0ff */
[----:B------:R-:W-:Y:S02]  /*2c90*/  IADD3.X R83, R88, UR17, RZ, P6, !PT ;  /* 0x0000001158537c10 */ /* 0x000fe4000b7fe4ff */
[----:B------:R-:W-:Y:S02]  /*2ca0*/  @P2 LEA R84, P6, R176, UR18, 0x4 ;  /* 0x00000012b0542c11 */ /* 0x000fe4000f8c20ff */
[----:B------:R-:W-:Y:S02]  /*2cb0*/  IADD3 R80, P5, R240, UR20, RZ ;  /* 0x00000014f0507c10 */ /* 0x000fe4000ffbe0ff */
[----:B------:R-:W-:Y:S02]  /*2cc0*/  @P2 LEA.HI.X R85, R176, UR19, RZ, 0x4, P6 ;  /* 0x00000013b0552c11 */ /* 0x000fe4000b0f24ff */
[C---:B------:R-:W-:Y:S02]  /*2cd0*/  LOP3.LUT P6, RZ, R181.reuse, 0xff000000, RZ, 0xc0, !PT ;  /* 0xff000000b5ff7812 */ /* 0x040fe400078cc0ff */
[----:B------:R-:W-:Y:S01]  /*2ce0*/  IADD3.X R81, R236, UR21, RZ, P5, !PT ;  /* 0x00000015ec517c10 */ /* 0x000fe2000affe4ff */
[----:B------:R-:W-:Y:S01]  /*2cf0*/  FMUL.FTZ R176, R86, R160 ;  /* 0x000000a056b07220 */ /* 0x000fe20000410000 */
[----:B------:R-:W-:Y:S01]  /*2d00*/  LOP3.LUT P5, RZ, R181, 0xff0000, RZ, 0xc0, !PT ;  /* 0x00ff0000b5ff7812 */ /* 0x000fe200078ac0ff */
[----:B------:R-:W-:-:S02]  /*2d10*/  FMUL.FTZ R181, R87, UR15 ;  /* 0x0000000f57b57c20 */ /* 0x000fc40008410000 */
[----:B------:R-:W-:Y:S01]  /*2d20*/  FMUL.FTZ R176, R176, UR15 ;  /* 0x0000000fb0b07c20 */ /* 0x000fe20008410000 */
[----:B------:R0:W1:Y:S02]  /*2d30*/  F2F.BF16.F32 R87, R230 ;  /* 0x000000e600577304 */ /* 0x0000640000202000 */
[----:B0-----:R-:W-:-:S03]  /*2d40*/  CS2R R230, SRZ ;  /* 0x0000000000e67805 */ /* 0x001fc6000001ff00 */
[----:B------:R-:W-:-:S04]  /*2d50*/  @P6 FMUL.FTZ R231, R216, R176 ;  /* 0x000000b0d8e76220 */ /* 0x000fc80000410000 */
[----:B------:R-:W-:Y:S02]  /*2d60*/  @P5 FMUL.FTZ R230, R221, R181 ;  /* 0x000000b5dde65220 */ /* 0x000fe40000410000 */
[----:B------:R-:W0:Y:S08]  /*2d70*/  F2F.BF16.F32 R231, R231 ;  /* 0x000000e700e77304 */ /* 0x000e300000202000 */
[----:B------:R-:W2:Y:S01]  /*2d80*/  F2F.BF16.F32 R230, R230 ;  /* 0x000000e600e67304 */ /* 0x000ea20000202000 */
[----:B-1----:R-:W-:Y:S01]  /*2d90*/  IMAD.WIDE.U32 R86, R87, 0x10000, RZ ;  /* 0x0001000057567825 */ /* 0x002fe200078e00ff */
[----:B0-----:R-:W-:-:S02]  /*2da0*/  SHF.L.U32 R231, R231, 0x10, RZ ;  /* 0x00000010e7e77819 */ /* 0x001fc400000006ff */
[----:B------:R-:W-:Y:S02]  /*2db0*/  LOP3.LUT R86, R86, R229, RZ, 0xfc, !PT ;  /* 0x000000e556567212 */ /* 0x000fe400078efcff */
[----:B--2---:R-:W-:-:S05]  /*2dc0*/  LOP3.LUT R87, R87, R231, R230, 0xfe, !PT ;  /* 0x000000e757577212 */ /* 0x004fca00078efee6 */
[----:B------:R0:W-:Y:S04]  /*2dd0*/  STG.E.64 desc[UR4][R80.64], R86 ;  /* 0x0000005650007986 */ /* 0x0001e8000c101b04 */
[----:B0-----:R0:W2:Y:S01]  /*2de0*/  LDG.E.64 R86, desc[UR4][R82.64] ;  /* 0x0000000452567981 */ /* 0x0010a2000c1e1b00 */
[-CC-:B------:R-:W-:Y:S01]  /*2df0*/  FFMA.FTZ R158, R158, R148.reuse, R144.reuse ;  /* 0x000000949e9e7223 */ /* 0x180fe20000010090 */
[-CC-:B------:R-:W-:Y:S01]  /*2e00*/  FFMA.FTZ R230, R159, R148.reuse, R144.reuse ;  /* 0x000000949fe67223 */ /* 0x180fe20000010090 */
[----:B------:R-:W-:Y:S02]  /*2e10*/  FFMA.FTZ R159, R218, R148, R144 ;  /* 0x00000094da9f7223 */ /* 0x000fe40000010090 */
[----:B------:R-:W-:Y:S01]  /*2e20*/  FADD.FTZ R161, R161, -R158 ;  /* 0x8000009ea1a17221 */ /* 0x000fe20000010000 */
[----:B------:R-:W-:-:S02]  /*2e30*/  @P5 IMAD.MOV.U32 R158, RZ, RZ, R89 ;  /* 0x000000ffff9e5224 */ /* 0x000fc400078e0059 */
[----:B------:R-:W-:Y:S01]  /*2e40*/  FFMA.FTZ R162, R162, R148, R144 ;  /* 0x00000094a2a27223 */ /* 0x000fe20000010090 */
[----:B------:R-:W-:Y:S01]  /*2e50*/  FADD.FTZ R159, R220, -R159 ;  /* 0x8000009fdc9f7221 */ /* 0x000fe20000010000 */
[----:B------:R-:W-:Y:S02]  /*2e60*/  FADD.FTZ R217, R217, -R230 ;  /* 0x800000e6d9d97221 */ /* 0x000fe40000010000 */
[----:B------:R-:W-:Y:S01]  /*2e70*/  FADD.FTZ R219, R219, -R162 ;  /* 0x800000a2dbdb7221 */ /* 0x000fe20000010000 */
[----:B------:R-:W-:Y:S01]  /*2e80*/  @P5 SHF.L.U32 R220, R158, 0x10, RZ ;  /* 0x000000109edc5819 */ /* 0x000fe200000006ff */
[C---:B------:R-:W-:Y:S01]  /*2e90*/  FMUL.FTZ R218, R170.reuse, R159 ;  /* 0x0000009faada7220 */ /* 0x040fe20000410000 */
[C---:B------:R-:W-:Y:S01]  /*2ea0*/  FMUL.FTZ R162, R170.reuse, R217 ;  /* 0x000000d9aaa27220 */ /* 0x040fe20000410000 */
[----:B------:R-:W-:Y:S01]  /*2eb0*/  CS2R R158, SRZ ;  /* 0x00000000009e7805 */ /* 0x000fe2000001ff00 */
[C---:B------:R-:W-:Y:S01]  /*2ec0*/  FMUL.FTZ R161, R170.reuse, R161 ;  /* 0x000000a1aaa17220 */ /* 0x040fe20000410000 */
[----:B------:R-:W-:Y:S01]  /*2ed0*/  FMUL.FTZ R217, R170, R219 ;  /* 0x000000dbaad97220 */ /* 0x000fe20000410000 */
[----:B------:R-:W-:Y:S01]  /*2ee0*/  @P5 FMUL.FTZ R158, R181, R220 ;  /* 0x000000dcb59e5220 */ /* 0x000fe20000410000 */
[----:B------:R-:W-:-:S02]  /*2ef0*/  @P6 SHF.R.U32.HI R89, RZ, 0x10, R89 ;  /* 0x00000010ff596819 */ /* 0x000fc40000011659 */
[----:B------:R-:W-:Y:S01]  /*2f00*/  LOP3.LUT P5, RZ, R180, 0xff, RZ, 0xc0, !PT ;  /* 0x000000ffb4ff7812 */ /* 0x000fe200078ac0ff */
[----:B------:R-:W-:Y:S01]  /*2f10*/  @P1 FADD.FTZ R161, R52, R161 ;  /* 0x000000a134a11221 */ /* 0x000fe20000010000 */
[----:B------:R-:W-:Y:S01]  /*2f20*/  @P1 FADD.FTZ R162, R53, R162 ;  /* 0x000000a235a21221 */ /* 0x000fe20000010000 */
[----:B------:R-:W-:Y:S01]  /*2f30*/  @P1 FADD.FTZ R217, R54, R217 ;  /* 0x000000d936d91221 */ /* 0x000fe20000010000 */
[----:B------:R-:W-:Y:S01]  /*2f40*/  @P1 FADD.FTZ R218, R55, R218 ;  /* 0x000000da37da1221 */ /* 0x000fe20000010000 */
[----:B------:R-:W-:Y:S02]  /*2f50*/  @P6 SHF.L.U32 R89, R89, 0x10, RZ ;  /* 0x0000001059596819 */ /* 0x000fe400000006ff */
[----:B------:R-:W-:Y:S02]  /*2f60*/  SEL R80, R161, R76, P3 ;  /* 0x0000004ca1507207 */ /* 0x000fe40001800000 */
[----:B------:R-:W-:Y:S02]  /*2f70*/  SEL R81, R162, R77, P3 ;  /* 0x0000004da2517207 */ /* 0x000fe40001800000 */
[----:B0-----:R-:W-:-:S02]  /*2f80*/  SEL R82, R217, R78, P3 ;  /* 0x0000004ed9527207 */ /* 0x001fc40001800000 */
[----:B------:R-:W-:Y:S01]  /*2f90*/  SEL R83, R218, R79, P3 ;  /* 0x0000004fda537207 */ /* 0x000fe20001800000 */
[----:B------:R-:W-:Y:S01]  /*2fa0*/  @P6 FMUL.FTZ R159, R176, R89 ;  /* 0x00000059b09f6220 */ /* 0x000fe20000410000 */
[----:B------:R-:W-:Y:S01]  /*2fb0*/  LOP3.LUT P6, RZ, R180, 0xff00, RZ, 0xc0, !PT ;  /* 0x0000ff00b4ff7812 */ /* 0x000fe200078cc0ff */
[-C--:B------:R-:W-:Y:S02]  /*2fc0*/  FMUL.FTZ R161, R161, R160.reuse ;  /* 0x000000a0a1a17220 */ /* 0x080fe40000410000 */
[----:B------:R0:W-:Y:S01]  /*2fd0*/  @P2 STG.E.128 desc[UR4][R84.64], R80 ;  /* 0x0000005054002986 */ /* 0x0001e2000c101d04 */
[----:B------:R-:W-:Y:S01]  /*2fe0*/  FMUL.FTZ R162, R162, R160 ;  /* 0x000000a0a2a27220 */ /* 0x000fe20000410000 */
[----:B------:R-:W-:Y:S02]  /*2ff0*/  MOV R176, RZ ;  /* 0x000000ff00b07202 */ /* 0x000fe40000000f00 */
[----:B------:R-:W-:Y:S01]  /*3000*/  SHF.L.U32 R89, R174, 0x3, RZ ;  /* 0x00000003ae597819 */ /* 0x000fe200000006ff */
[----:B0-----:R-:W-:Y:S01]  /*3010*/  FMUL.FTZ R81, R161, UR15 ;  /* 0x0000000fa1517c20 */ /* 0x001fe20008410000 */
[----:B------:R-:W-:-:S03]  /*3020*/  HFMA2.MMA R161, -RZ, RZ, 0, 0 ;  /* 0x00000000ffa17435 */ /* 0x000fc600000001ff */
[----:B------:R-:W-:Y:S01]  /*3030*/  @P5 FMUL.FTZ R176, R215, R81 ;  /* 0x00000051d7b05220 */ /* 0x000fe20000410000 */
[----:B------:R-:W-:Y:S01]  /*3040*/  HFMA2.MMA R84, -RZ, RZ, 0, 0 ;  /* 0x00000000ff547435 */ /* 0x000fe200000001ff */
[----:B------:R-:W-:-:S04]  /*3050*/  FMUL.FTZ R181, R218, R160 ;  /* 0x000000a0dab57220 */ /* 0x000fc80000410000 */
[----:B------:R-:W-:Y:S01]  /*3060*/  FMUL.FTZ R181, R181, UR15 ;  /* 0x0000000fb5b57c20 */ /* 0x000fe20008410000 */
[----:B------:R-:W-:Y:S01]  /*3070*/  F2F.BF16.F32 R219, R176 ;  /* 0x000000b000db7304 */ /* 0x000fe20000202000 */
[----:B--2---:R-:W-:-:S05]  /*3080*/  @P5 MOV R80, R86 ;  /* 0x0000005600505202 */ /* 0x004fca0000000f00 */
[----:B------:R-:W-:-:S04]  /*3090*/  @P5 IMAD.U32 R80, R80, 0x10000, RZ ;  /* 0x0001000050505824 */ /* 0x000fc800078e00ff */
[----:B------:R-:W-:Y:S01]  /*30a0*/  @P5 FMUL.FTZ R161, R81, R80 ;  /* 0x0000005051a15220 */ /* 0x000fe20000410000 */
[----:B------:R-:W-:Y:S01]  /*30b0*/  @P6 SHF.R.U64 R80, R86, 0x10, R87 ;  /* 0x0000001056506819 */ /* 0x000fe20000001257 */
[----:B------:R-:W-:Y:S01]  /*30c0*/  FMUL.FTZ R81, R162, UR15 ;  /* 0x0000000fa2517c20 */ /* 0x000fe20008410000 */
[----:B------:R-:W-:Y:S02]  /*30d0*/  IADD3 R82, P5, R182, UR20, RZ ;  /* 0x00000014b6527c10 */ /* 0x000fe4000ffbe0ff */
[----:B------:R-:W-:Y:S01]  /*30e0*/  @P6 SHF.L.U32 R80, R80, 0x10, RZ ;  /* 0x0000001050506819 */ /* 0x000fe200000006ff */
[----:B------:R-:W-:Y:S01]  /*30f0*/  IMAD.MOV.U32 R162, RZ, RZ, RZ ;  /* 0x000000ffffa27224 */ /* 0x000fe200078e00ff */
[----:B------:R-:W-:Y:S02]  /*3100*/  IADD3.X R83, R88, UR21, RZ, P5, !PT ;  /* 0x0000001558537c10 */ /* 0x000fe4000affe4ff */
[----:B------:R-:W-:Y:S01]  /*3110*/  SHF.R.U32.HI R88, RZ, 0x1d, R174 ;  /* 0x0000001dff587819 */ /* 0x000fe200000116ae */
[----:B------:R-:W-:Y:S01]  /*3120*/  @P6 FMUL.FTZ R162, R81, R80 ;  /* 0x0000005051a26220 */ /* 0x000fe20000410000 */
[----:B------:R-:W-:Y:S01]  /*3130*/  IADD3 R80, P5, R89, UR16, RZ ;  /* 0x0000001059507c10 */ /* 0x000fe2000ffbe0ff */
[----:B------:R-:W-:-:S03]  /*3140*/  @P6 FMUL.FTZ R84, R214, R81 ;  /* 0x00000051d6546220 */ /* 0x000fc60000410000 */
[----:B------:R-:W-:Y:S02]  /*3150*/  IADD3.X R81, R88, UR17, RZ, P5, !PT ;  /* 0x0000001158517c10 */ /* 0x000fe4000affe4ff */
[C---:B------:R-:W-:Y:S02]  /*3160*/  LOP3.LUT P5, RZ, R180.reuse, 0xff000000, RZ, 0xc0, !PT ;  /* 0xff000000b4ff7812 */ /* 0x040fe400078ac0ff */
[----:B------:R-:W-:Y:S01]  /*3170*/  LOP3.LUT P6, RZ, R180, 0xff0000, RZ, 0xc0, !PT ;  /* 0x00ff0000b4ff7812 */ /* 0x000fe200078cc0ff */
[----:B------:R-:W-:Y:S01]  /*3180*/  FMUL.FTZ R86, R217, R160 ;  /* 0x000000a0d9567220 */ /* 0x000fe20000410000 */
[----:B------:R-:W-:-:S03]  /*3190*/  IMAD.MOV.U32 R180, RZ, RZ, RZ ;  /* 0x000000ffffb47224 */ /* 0x000fc600078e00ff */
[----:B------:R-:W-:Y:S01]  /*31a0*/  FMUL.FTZ R86, R86, UR15 ;  /* 0x0000000f56567c20 */ /* 0x000fe20008410000 */
[----:B------:R-:W-:-:S05]  /*31b0*/  MOV R217, RZ ;  /* 0x000000ff00d97202 */ /* 0x000fca0000000f00 */
[----:B------:R-:W-:Y:S01]  /*31c0*/  @P5 FMUL.FTZ R180, R212, R181 ;  /* 0x000000b5d4b45220 */ /* 0x000fe20000410000 */
[----:B------:R-:W0:Y:S01]  /*31d0*/  F2F.BF16.F32 R84, R84 ;  /* 0x0000005400547304 */ /* 0x000e220000202000 */
[----:B------:R-:W-:-:S07]  /*31e0*/  @P6 FMUL.FTZ R217, R213, R86 ;  /* 0x00000056d5d96220 */ /* 0x000fce0000410000 */
[----:B------:R-:W1:Y:S08]  /*31f0*/  F2F.BF16.F32 R180, R180 ;  /* 0x000000b400b47304 */ /* 0x000e700000202000 */
[----:B------:R-:W2:Y:S01]  /*3200*/  F2F.BF16.F32 R217, R217 ;  /* 0x000000d900d97304 */ /* 0x000ea20000202000 */
[----:B0-----:R-:W-:Y:S01]  /*3210*/  IMAD.WIDE.U32 R84, R84, 0x10000, RZ ;  /* 0x0001000054547825 */ /* 0x001fe200078e00ff */
[----:B-1----:R-:W-:-:S02]  /*3220*/  SHF.L.U32 R182, R180, 0x10, RZ ;  /* 0x00000010b4b67819 */ /* 0x002fc400000006ff */
[----:B------:R-:W-:Y:S02]  /*3230*/  LOP3.LUT R84, R84, R219, RZ, 0xfc, !PT ;  /* 0x000000db54547212 */ /* 0x000fe400078efcff */
[----:B--2---:R-:W-:-:S05]  /*3240*/  LOP3.LUT R85, R85, R182, R217, 0xfe, !PT ;  /* 0x000000b655557212 */ /* 0x004fca00078efed9 */
[----:B------:R0:W-:Y:S04]  /*3250*/  STG.E.64 desc[UR4][R82.64], R84 ;  /* 0x0000005452007986 */ /* 0x0001e8000c101b04 */
[----:B0-----:R0:W2:Y:S01]  /*3260*/  LDG.E.64 R84, desc[UR4][R80.64] ;  /* 0x0000000450547981 */ /* 0x0010a2000c1e1b00 */
[----:B------:R-:W-:Y:S01]  /*3270*/  @P6 MOV R176, R87 ;  /* 0x0000005700b06202 */ /* 0x000fe20000000f00 */
[----:B------:R-:W-:Y:S01]  /*3280*/  HFMA2.MMA R180, -RZ, RZ, 0, 0 ;  /* 0x00000000ffb47435 */ /* 0x000fe200000001ff */
[----:B------:R-:W-:-:S03]  /*3290*/  @P5 SHF.R.U32.HI R87, RZ, 0x10, R87 ;  /* 0x00000010ff575819 */ /* 0x000fc60000011657 */
[----:B------:R-:W-:Y:S02]  /*32a0*/  @P6 IMAD.U32 R83, R176, 0x10000, RZ ;  /* 0x00010000b0536824 */ /* 0x000fe400078e00ff */
[-CC-:B------:R-:W-:Y:S01]  /*32b0*/  FFMA.FTZ R182, R201, R148.reuse, R144.reuse ;  /* 0x00000094c9b67223 */ /* 0x180fe20000010090 */
[-CC-:B------:R-:W-:Y:S01]  /*32c0*/  FFMA.FTZ R202, R202, R148.reuse, R144.reuse ;  /* 0x00000094caca7223 */ /* 0x180fe20000010090 */
[-CC-:B------:R-:W-:Y:S01]  /*32d0*/  FFMA.FTZ R201, R204, R148.reuse, R144.reuse ;  /* 0x00000094ccc97223 */ /* 0x180fe20000010090 */
[----:B------:R-:W-:Y:S01]  /*32e0*/  FFMA.FTZ R200, R200, R148, R144 ;  /* 0x00000094c8c87223 */ /* 0x000fe20000010090 */
[----:B0-----:R-:W-:Y:S01]  /*32f0*/  @P5 SHF.L.U32 R80, R87, 0x10, RZ ;  /* 0x0000001057505819 */ /* 0x001fe200000006ff */
[----:B------:R-:W-:Y:S01]  /*3300*/  @P6 FMUL.FTZ R180, R86, R83 ;  /* 0x0000005356b46220 */ /* 0x000fe20000410000 */
[----:B------:R-:W-:Y:S01]  /*3310*/  @P2 LEA R86, P6, R174, UR18, 0x4 ;  /* 0x00000012ae562c11 */ /* 0x000fe2000f8c20ff */
[----:B------:R-:W-:Y:S01]  /*3320*/  FADD.FTZ R203, R203, -R182 ;  /* 0x800000b6cbcb7221 */ /* 0x000fe20000010000 */
[----:B------:R-:W-:Y:S01]  /*3330*/  FADD.FTZ R205, R205, -R202 ;  /* 0x800000cacdcd7221 */ /* 0x000fe20000010000 */
[----:B------:R-:W-:Y:S01]  /*3340*/  FADD.FTZ R201, R206, -R201 ;  /* 0x800000c9cec97221 */ /* 0x000fe20000010000 */
[----:B------:R-:W-:Y:S01]  /*3350*/  MOV R176, RZ ;  /* 0x000000ff00b07202 */ /* 0x000fe20000000f00 */
[----:B------:R-:W-:Y:S01]  /*3360*/  FADD.FTZ R81, R199, -R200 ;  /* 0x800000c8c7517221 */ /* 0x000fe20000010000 */
[----:B------:R-:W-:Y:S01]  /*3370*/  @P5 FMUL.FTZ R176, R181, R80 ;  /* 0x00000050b5b05220 */ /* 0x000fe20000410000 */
[----:B------:R-:W-:-:S02]  /*3380*/  @P2 LEA.HI.X R87, R174, UR19, RZ, 0x4, P6 ;  /* 0x00000013ae572c11 */ /* 0x000fc4000b0f24ff */
[C---:B------:R-:W-:Y:S02]  /*3390*/  LOP3.LUT P5, RZ, R178.reuse, 0xff, RZ, 0xc0, !PT ;  /* 0x000000ffb2ff7812 */ /* 0x040fe400078ac0ff */
[----:B------:R-:W-:Y:S01]  /*33a0*/  LOP3.LUT P6, RZ, R178, 0xff00, RZ, 0xc0, !PT ;  /* 0x0000ff00b2ff7812 */ /* 0x000fe200078cc0ff */
[C---:B------:R-:W-:Y:S01]  /*33b0*/  FMUL.FTZ R203, R170.reuse, R203 ;  /* 0x000000cbaacb7220 */ /* 0x040fe20000410000 */
[C---:B------:R-:W-:Y:S01]  /*33c0*/  FMUL.FTZ R204, R170.reuse, R205 ;  /* 0x000000cdaacc7220 */ /* 0x040fe20000410000 */
[C---:B------:R-:W-:Y:S01]  /*33d0*/  FMUL.FTZ R199, R170.reuse, R201 ;  /* 0x000000c9aac77220 */ /* 0x040fe20000410000 */
[----:B------:R-:W-:Y:S01]  /*33e0*/  FMUL.FTZ R200, R170, R81 ;  /* 0x00000051aac87220 */ /* 0x000fe20000410000 */
[----:B------:R-:W-:Y:S01]  /*33f0*/  @P1 FADD.FTZ R203, R56, R203 ;  /* 0x000000cb38cb1221 */ /* 0x000fe20000010000 */
[----:B------:R-:W-:Y:S01]  /*3400*/  @P1 FADD.FTZ R204, R57, R204 ;  /* 0x000000cc39cc1221 */ /* 0x000fe20000010000 */
[----:B------:R-:W-:Y:S01]  /*3410*/  @P1 FADD.FTZ R199, R58, R199 ;  /* 0x000000c73ac71221 */ /* 0x000fe20000010000 */
[----:B------:R-:W-:-:S02]  /*3420*/  @P1 FADD.FTZ R200, R59, R200 ;  /* 0x000000c83bc81221 */ /* 0x000fc40000010000 */
[----:B------:R-:W-:Y:S02]  /*3430*/  SEL R80, R203, R76, P3 ;  /* 0x0000004ccb507207 */ /* 0x000fe40001800000 */
[----:B------:R-:W-:Y:S02]  /*3440*/  SEL R81, R204, R77, P3 ;  /* 0x0000004dcc517207 */ /* 0x000fe40001800000 */
[----:B------:R-:W-:Y:S02]  /*3450*/  SEL R82, R199, R78, P3 ;  /* 0x0000004ec7527207 */ /* 0x000fe40001800000 */
[----:B------:R-:W-:Y:S01]  /*3460*/  SEL R83, R200, R79, P3 ;  /* 0x0000004fc8537207 */ /* 0x000fe20001800000 */
[-C--:B------:R-:W-:Y:S01]  /*3470*/  FMUL.FTZ R203, R203, R160.reuse ;  /* 0x000000a0cbcb7220 */ /* 0x080fe20000410000 */
[----:B------:R-:W-:Y:S01]  /*3480*/  FMUL.FTZ R204, R204, R160 ;  /* 0x000000a0cccc7220 */ /* 0x000fe20000410000 */
[----:B------:R-:W-:Y:S02]  /*3490*/  HFMA2.MMA R174, -RZ, RZ, 0, 0 ;  /* 0x00000000ffae7435 */ /* 0x000fe400000001ff */
[----:B------:R0:W-:Y:S01]  /*34a0*/  @P2 STG.E.128 desc[UR4][R86.64], R80 ;  /* 0x0000005056002986 */ /* 0x0001e2000c101d04 */
[----:B------:R-:W-:Y:S01]  /*34b0*/  FMUL.FTZ R203, R203, UR15 ;  /* 0x0000000fcbcb7c20 */ /* 0x000fe20008410000 */
[----:B------:R-:W-:Y:S01]  /*34c0*/  HFMA2.MMA R202, -RZ, RZ, 0, 0 ;  /* 0x00000000ffca7435 */ /* 0x000fe200000001ff */
[----:B------:R-:W-:Y:S01]  /*34d0*/  IMAD.MOV.U32 R201, RZ, RZ, RZ ;  /* 0x000000ffffc97224 */ /* 0x000fe200078e00ff */
[----:B------:R-:W-:Y:S01]  /*34e0*/  MOV R181, RZ ;  /* 0x000000ff00b57202 */ /* 0x000fe20000000f00 */
[----:B------:R-:W-:Y:S01]  /*34f0*/  @P5 FMUL.FTZ R201, R211, R203 ;  /* 0x000000cbd3c95220 */ /* 0x000fe20000410000 */
[----:B0-----:R-:W-:-:S04]  /*3500*/  FMUL.FTZ R81, R204, UR15 ;  /* 0x0000000fcc517c20 */ /* 0x001fc80008410000 */
[----:B------:R-:W-:-:S04]  /*3510*/  @P6 FMUL.FTZ R202, R210, R81 ;  /* 0x00000051d2ca6220 */ /* 0x000fc80000410000 */
[----:B------:R-:W0:Y:S08]  /*3520*/  F2F.BF16.F32 R82, R202 ;  /* 0x000000ca00527304 */ /* 0x000e300000202000 */
[----:B------:R-:W1:Y:S01]  /*3530*/  F2F.BF16.F32 R201, R201 ;  /* 0x000000c900c97304 */ /* 0x000e620000202000 */
[----:B0-----:R-:W-:-:S03]  /*3540*/  IMAD.WIDE.U32 R82, R82, 0x10000, RZ ;  /* 0x0001000052527825 */ /* 0x001fc600078e00ff */
[----:B-1----:R-:W-:Y:S02]  /*3550*/  LOP3.LUT R82, R82, R201, RZ, 0xfc, !PT ;  /* 0x000000c952527212 */ /* 0x002fe400078efcff */
[----:B--2---:R-:W-:Y:S02]  /*3560*/  @P5 MOV R182, R84 ;  /* 0x0000005400b65202 */ /* 0x004fe40000000f00 */
[----:B------:R-:W-:-:S03]  /*3570*/  @P6 SHF.R.U64 R205, R84, 0x10, R85 ;  /* 0x0000001054cd6819 */ /* 0x000fc60000001255 */
[----:B------:R-:W-:Y:S01]  /*3580*/  @P5 IMAD.U32 R84, R182, 0x10000, RZ ;  /* 0x00010000b6545824 */ /* 0x000fe200078e00ff */
[----:B------:R-:W-:-:S03]  /*3590*/  @P6 SHF.L.U32 R80, R205, 0x10, RZ ;  /* 0x00000010cd506819 */ /* 0x000fc600000006ff */
[----:B------:R-:W-:Y:S02]  /*35a0*/  @P5 FMUL.FTZ R174, R203, R84 ;  /* 0x00000054cbae5220 */ /* 0x000fe40000410000 */
[----:B------:R-:W-:Y:S01]  /*35b0*/  @P6 FMUL.FTZ R181, R81, R80 ;  /* 0x0000005051b56220 */ /* 0x000fe20000410000 */
[----:B------:R-:W-:Y:S02]  /*35c0*/  IADD3 R80, P5, R89, UR20, RZ ;  /* 0x0000001459507c10 */ /* 0x000fe4000ffbe0ff */
[----:B------:R-:W-:Y:S02]  /*35d0*/  SHF.L.U32 R89, R173, 0x3, RZ ;  /* 0x00000003ad597819 */ /* 0x000fe400000006ff */
[----:B------:R-:W-:Y:S02]  /*35e0*/  IADD3.X R81, R88, UR21, RZ, P5, !PT ;  /* 0x0000001558517c10 */ /* 0x000fe4000affe4ff */
[----:B------:R-:W-:Y:S02]  /*35f0*/  SHF.R.U32.HI R182, RZ, 0x1d, R173 ;  /* 0x0000001dffb67819 */ /* 0x000fe400000116ad */
[----:B------:R-:W-:-:S04]  /*3600*/  IADD3 R86, P5, R89, UR16, RZ ;  /* 0x0000001059567c10 */ /* 0x000fc8000ffbe0ff */
[----:B------:R-:W-:Y:S02]  /*3610*/  IADD3.X R87, R182, UR17, RZ, P5, !PT ;  /* 0x00000011b6577c10 */ /* 0x000fe4000affe4ff */
[C---:B------:R-:W-:Y:S01]  /*3620*/  LOP3.LUT P5, RZ, R178.reuse, 0xff000000, RZ, 0xc0, !PT ;  /* 0xff000000b2ff7812 */ /* 0x040fe200078ac0ff */
[-C--:B------:R-:W-:Y:S01]  /*3630*/  FMUL.FTZ R84, R199, R160.reuse ;  /* 0x000000a0c7547220 */ /* 0x080fe20000410000 */
[----:B------:R-:W-:Y:S01]  /*3640*/  LOP3.LUT P6, RZ, R178, 0xff0000, RZ, 0xc0, !PT ;  /* 0x00ff0000b2ff7812 */ /* 0x000fe200078cc0ff */
[----:B------:R-:W-:Y:S01]  /*3650*/  FMUL.FTZ R199, R200, R160 ;  /* 0x000000a0c8c77220 */ /* 0x000fe20000410000 */
[----:B------:R-:W-:-:S03]  /*3660*/  HFMA2.MMA R88, -RZ, RZ, 0, 0 ;  /* 0x00000000ff587435 */ /* 0x000fc600000001ff */
[----:B------:R-:W-:Y:S01]  /*3670*/  FMUL.FTZ R199, R199, UR15 ;  /* 0x0000000fc7c77c20 */ /* 0x000fe20008410000 */
[----:B------:R-:W-:Y:S02]  /*3680*/  IMAD.MOV.U32 R178, RZ, RZ, RZ ;  /* 0x000000ffffb27224 */ /* 0x000fe400078e00ff */
[----:B------:R-:W-:-:S03]  /*3690*/  FMUL.FTZ R84, R84, UR15 ;  /* 0x0000000f54547c20 */ /* 0x000fc60008410000 */
[----:B------:R-:W-:Y:S02]  /*36a0*/  @P5 FMUL.FTZ R178, R208, R199 ;  /* 0x000000c7d0b25220 */ /* 0x000fe40000410000 */
[----:B------:R-:W-:-:S04]  /*36b0*/  @P6 FMUL.FTZ R88, R209, R84 ;  /* 0x00000054d1586220 */ /* 0x000fc80000410000 */
[----:B------:R-:W0:Y:S08]  /*36c0*/  F2F.BF16.F32 R178, R178 ;  /* 0x000000b200b27304 */ /* 0x000e300000202000 */
[----:B------:R-:W1:Y:S01]  /*36d0*/  F2F.BF16.F32 R88, R88 ;  /* 0x0000005800587304 */ /* 0x000e620000202000 */
[----:B0-----:R-:W-:-:S04]  /*36e0*/  SHF.L.U32 R203, R178, 0x10, RZ ;  /* 0x00000010b2cb7819 */ /* 0x001fc800000006ff */
[----:B-1----:R-:W-:-:S05]  /*36f0*/  LOP3.LUT R83, R83, R203, R88, 0xfe, !PT ;  /* 0x000000cb53537212 */ /* 0x002fca00078efe58 */
[----:B------:R0:W-:Y:S04]  /*3700*/  STG.E.64 desc[UR4][R80.64], R82 ;  /* 0x0000005250007986 */ /* 0x0001e8000c101b04 */
[----:B------:R-:W2:Y:S01]  /*3710*/  LDG.E.64 R86, desc[UR4][R86.64] ;  /* 0x0000000456567981 */ /* 0x000ea2000c1e1b00 */
[----:B------:R-:W-:Y:S01]  /*3720*/  @P6 MOV R200, R85 ;  /* 0x0000005500c86202 */ /* 0x000fe20000000f00 */
[----:B------:R-:W-:Y:S01]  /*3730*/  HFMA2.MMA R178, -RZ, RZ, 0, 0 ;  /* 0x00000000ffb27435 */ /* 0x000fe200000001ff */
[----:B------:R-:W-:Y:S01]  /*3740*/  @P5 SHF.R.U32.HI R202, RZ, 0x10, R85 ;  /* 0x00000010ffca5819 */ /* 0x000fe20000011655 */
[----:B------:R-:W-:Y:S02]  /*3750*/  FFMA.FTZ R88, R101, R148, R144 ;  /* 0x0000009465587223 */ /* 0x000fe40000010090 */
[----:B------:R-:W-:-:S02]  /*3760*/  @P6 IMAD.U32 R85, R200, 0x10000, RZ ;  /* 0x00010000c8556824 */ /* 0x000fc400078e00ff */
[----:B------:R-:W-:Y:S01]  /*3770*/  FFMA.FTZ R203, R100, R148, R144 ;  /* 0x0000009464cb7223 */ /* 0x000fe20000010090 */
[----:B0-----:R-:W-:Y:S01]  /*3780*/  @P5 SHF.L.U32 R80, R202, 0x10, RZ ;  /* 0x00000010ca505819 */ /* 0x001fe200000006ff */
[----:B------:R-:W-:Y:S01]  /*3790*/  @P6 FMUL.FTZ R178, R84, R85 ;  /* 0x0000005554b26220 */ /* 0x000fe20000410000 */
[----:B------:R-:W-:Y:S01]  /*37a0*/  LOP3.LUT P6, RZ, R179, 0xff, RZ, 0xc0, !PT ;  /* 0x000000ffb3ff7812 */ /* 0x000fe200078cc0ff */
[----:B------:R-:W-:Y:S01]  /*37b0*/  FADD.FTZ R101, R163, -R88 ;  /* 0x80000058a3657221 */ /* 0x000fe20000010000 */
[----:B------:R-:W-:Y:S01]  /*37c0*/  FADD.FTZ R203, R102, -R203 ;  /* 0x800000cb66cb7221 */ /* 0x000fe20000010000 */
[----:B------:R-:W-:Y:S01]  /*37d0*/  MOV R163, RZ ;  /* 0x000000ff00a37202 */ /* 0x000fe20000000f00 */
[----:B------:R-:W-:Y:S01]  /*37e0*/  @P5 FMUL.FTZ R163, R199, R80 ;  /* 0x00000050c7a35220 */ /* 0x000fe20000410000 */
[----:B------:R-:W-:Y:S01]  /*37f0*/  LOP3.LUT P5, RZ, R179, 0xff00, RZ, 0xc0, !PT ;  /* 0x0000ff00b3ff7812 */ /* 0x000fe200078ac0ff */
[----:B------:R-:W-:Y:S01]  /*3800*/  FFMA.FTZ R82, R103, R148, R144 ;  /* 0x0000009467527223 */ /* 0x000fe20000010090 */
[----:B------:R-:W-:-:S03]  /*3810*/  FMUL.FTZ R81, R170, R203 ;  /* 0x000000cbaa517220 */ /* 0x000fc60000410000 */
[----:B------:R-:W-:Y:S01]  /*3820*/  FADD.FTZ R83, R165, -R82 ;  /* 0x80000052a5537221 */ /* 0x000fe20000010000 */
[----:B------:R-:W-:Y:S01]  /*3830*/  FMUL.FTZ R82, R170, R101 ;  /* 0x00000065aa527220 */ /* 0x000fe20000410000 */
[----:B------:R-:W-:Y:S01]  /*3840*/  @P1 FADD.FTZ R81, R60, R81 ;  /* 0x000000513c511221 */ /* 0x000fe20000010000 */
[----:B------:R-:W-:Y:S02]  /*3850*/  HFMA2.MMA R165, -RZ, RZ, 0, 0 ;  /* 0x00000000ffa57435 */ /* 0x000fe400000001ff */
[----:B------:R-:W-:Y:S01]  /*3860*/  @P1 FADD.FTZ R82, R61, R82 ;  /* 0x000000523d521221 */ /* 0x000fe20000010000 */
[----:B------:R-:W-:Y:S01]  /*3870*/  FMUL.FTZ R80, R81, R160 ;  /* 0x000000a051507220 */ /* 0x000fe20000410000 */
[----:B------:R-:W-:Y:S02]  /*3880*/  FFMA.FTZ R166, R166, R148, R144 ;  /* 0x00000094a6a67223 */ /* 0x000fe40000010090 */
[----:B------:R-:W-:Y:S01]  /*3890*/  FMUL.FTZ R85, R82, R160 ;  /* 0x000000a052557220 */ /* 0x000fe20000410000 */
[----:B------:R-:W-:Y:S01]  /*38a0*/  FMUL.FTZ R88, R80, UR15 ;  /* 0x0000000f50587c20 */ /* 0x000fe20008410000 */
[----:B------:R-:W-:-:S02]  /*38b0*/  IMAD.MOV.U32 R199, RZ, RZ, RZ ;  /* 0x000000ffffc77224 */ /* 0x000fc400078e00ff */
[----:B------:R-:W-:Y:S01]  /*38c0*/  FMUL.FTZ R85, R85, UR15 ;  /* 0x0000000f55557c20 */ /* 0x000fe20008410000 */
[----:B------:R-:W-:Y:S01]  /*38d0*/  @P6 FMUL.FTZ R199, R207, R88 ;  /* 0x00000058cfc76220 */ /* 0x000fe20000410000 */
[----:B------:R-:W-:Y:S01]  /*38e0*/  FADD.FTZ R167, R167, -R166 ;  /* 0x800000a6a7a77221 */ /* 0x000fe20000010000 */
[----:B------:R-:W-:Y:S01]  /*38f0*/  MOV R166, RZ ;  /* 0x000000ff00a67202 */ /* 0x000fe20000000f00 */
[----:B------:R-:W-:Y:S02]  /*3900*/  IMAD.MOV.U32 R80, RZ, RZ, RZ ;  /* 0x000000ffff507224 */ /* 0x000fe400078e00ff */
[----:B------:R-:W-:Y:S01]  /*3910*/  @P5 FMUL.FTZ R80, R198, R85 ;  /* 0x00000055c6505220 */ /* 0x000fe20000410000 */
[C---:B------:R-:W-:Y:S01]  /*3920*/  FMUL.FTZ R200, R170.reuse, R167 ;  /* 0x000000a7aac87220 */ /* 0x040fe20000410000 */
[----:B------:R-:W-:Y:S01]  /*3930*/  SHF.R.U32.HI R167, RZ, 0x1d, R172 ;  /* 0x0000001dffa77819 */ /* 0x000fe200000116ac */
[----:B------:R-:W-:Y:S02]  /*3940*/  FMUL.FTZ R83, R170, R83 ;  /* 0x00000053aa537220 */ /* 0x000fe40000410000 */
[----:B------:R-:W-:-:S02]  /*3950*/  @P1 FADD.FTZ R200, R63, R200 ;  /* 0x000000c83fc81221 */ /* 0x000fc40000010000 */
[----:B------:R-:W-:Y:S01]  /*3960*/  @P1 FADD.FTZ R83, R62, R83 ;  /* 0x000000533e531221 */ /* 0x000fe20000010000 */
[----:B------:R-:W-:Y:S01]  /*3970*/  HFMA2.MMA R201, -RZ, RZ, 0, 0 ;  /* 0x00000000ffc97435 */ /* 0x000fe200000001ff */
[----:B------:R-:W0:Y:S08]  /*3980*/  F2F.BF16.F32 R80, R80 ;  /* 0x0000005000507304 */ /* 0x000e300000202000 */
[----:B------:R-:W1:Y:S01]  /*3990*/  F2F.BF16.F32 R199, R199 ;  /* 0x000000c700c77304 */ /* 0x000e620000202000 */
[----:B0-----:R-:W-:Y:S01]  /*39a0*/  IMAD.WIDE.U32 R102, R80, 0x10000, RZ ;  /* 0x0001000050667825 */ /* 0x001fe200078e00ff */
[----:B------:R-:W-:-:S02]  /*39b0*/  SEL R80, R81, R76, P3 ;  /* 0x0000004c51507207 */ /* 0x000fc40001800000 */
[----:B------:R-:W-:Y:S02]  /*39c0*/  SEL R81, R82, R77, P3 ;  /* 0x0000004d52517207 */ /* 0x000fe40001800000 */
[----:B------:R-:W-:Y:S02]  /*39d0*/  SEL R82, R83, R78, P3 ;  /* 0x0000004e53527207 */ /* 0x000fe40001800000 */
[----:B-1----:R-:W-:Y:S02]  /*39e0*/  LOP3.LUT R102, R102, R199, RZ, 0xfc, !PT ;  /* 0x000000c766667212 */ /* 0x002fe400078efcff */
[----:B--2---:R-:W-:Y:S02]  /*39f0*/  @P6 MOV R84, R86 ;  /* 0x0000005600546202 */ /* 0x004fe40000000f00 */
[----:B------:R-:W-:Y:S02]  /*3a00*/  @P5 SHF.R.U64 R86, R86, 0x10, R87 ;  /* 0x0000001056565819 */ /* 0x000fe40000001257 */
[----:B------:R-:W-:-:S02]  /*3a10*/  @P6 SHF.L.U32 R84, R84, 0x10, RZ ;  /* 0x0000001054546819 */ /* 0x000fc400000006ff */
[----:B------:R-:W-:-:S03]  /*3a20*/  @P5 SHF.L.U32 R86, R86, 0x10, RZ ;  /* 0x0000001056565819 */ /* 0x000fc600000006ff */
[----:B------:R-:W-:Y:S01]  /*3a30*/  @P6 FMUL.FTZ R165, R88, R84 ;  /* 0x0000005458a56220 */ /* 0x000fe20000410000 */
[----:B------:R-:W-:Y:S01]  /*3a40*/  @P2 LEA R84, P6, R173, UR18, 0x4 ;  /* 0x00000012ad542c11 */ /* 0x000fe2000f8c20ff */
[----:B------:R-:W-:Y:S01]  /*3a50*/  @P5 FMUL.FTZ R166, R85, R86 ;  /* 0x0000005655a65220 */ /* 0x000fe20000410000 */
[----:B------:R-:W-:Y:S02]  /*3a60*/  SHF.L.U32 R86, R172, 0x3, RZ ;  /* 0x00000003ac567819 */ /* 0x000fe400000006ff */
[----:B------:R-:W-:Y:S02]  /*3a70*/  @P2 LEA.HI.X R85, R173, UR19, RZ, 0x4, P6 ;  /* 0x00000013ad552c11 */ /* 0x000fe4000b0f24ff */
[----:B------:R-:W-:Y:S02]  /*3a80*/  IADD3 R100, P6, R89, UR20, RZ ;  /* 0x0000001459647c10 */ /* 0x000fe4000ffde0ff */
[----:B------:R-:W-:Y:S02]  /*3a90*/  LOP3.LUT P5, RZ, R179, 0xff000000, RZ, 0xc0, !PT ;  /* 0xff000000b3ff7812 */ /* 0x000fe400078ac0ff */
[----:B------:R-:W-:-:S02]  /*3aa0*/  IADD3.X R101, R182, UR21, RZ, P6, !PT ;  /* 0x00000015b6657c10 */ /* 0x000fc4000b7fe4ff */
[----:B------:R-:W-:Y:S01]  /*3ab0*/  IADD3 R88, P6, R86, UR16, RZ ;  /* 0x0000001056587c10 */ /* 0x000fe2000ffde0ff */
[----:B------:R-:W-:-:S03]  /*3ac0*/  FMUL.FTZ R173, R200, R160 ;  /* 0x000000a0c8ad7220 */ /* 0x000fc60000410000 */
[----:B------:R-:W-:Y:S02]  /*3ad0*/  IADD3.X R89, R167, UR17, RZ, P6, !PT ;  /* 0x00000011a7597c10 */ /* 0x000fe4000b7fe4ff */
[----:B------:R-:W-:Y:S01]  /*3ae0*/  LOP3.LUT P6, RZ, R179, 0xff0000, RZ, 0xc0, !PT ;  /* 0x00ff0000b3ff7812 */ /* 0x000fe200078cc0ff */
[----:B------:R-:W-:Y:S01]  /*3af0*/  FMUL.FTZ R173, R173, UR15 ;  /* 0x0000000fadad7c20 */ /* 0x000fe20008410000 */
[----:B------:R-:W-:-:S03]  /*3b00*/  FMUL.FTZ R182, R83, R160 ;  /* 0x000000a053b67220 */ /* 0x000fc60000410000 */
[----:B------:R-:W-:Y:S01]  /*3b10*/  @P5 FMUL.FTZ R201, R196, R173 ;  /* 0x000000adc4c95220 */ /* 0x000fe20000410000 */
[----:B------:R-:W-:Y:S01]  /*3b20*/  FMUL.FTZ R182, R182, UR15 ;  /* 0x0000000fb6b67c20 */ /* 0x000fe20008410000 */
[----:B------:R-:W-:-:S04]  /*3b30*/  IMAD.MOV.U32 R179, RZ, RZ, RZ ;  /* 0x000000ffffb37224 */ /* 0x000fc800078e00ff */
[----:B------:R-:W0:Y:S02]  /*3b40*/  F2F.BF16.F32 R201, R201 ;  /* 0x000000c900c97304 */ /* 0x000e240000202000 */
[----:B------:R-:W-:-:S06]  /*3b50*/  @P6 FMUL.FTZ R179, R197, R182 ;  /* 0x000000b6c5b36220 */ /* 0x000fcc0000410000 */
[----:B------:R-:W1:Y:S01]  /*3b60*/  F2F.BF16.F32 R179, R179 ;  /* 0x000000b300b37304 */ /* 0x000e620000202000 */
[----:B------:R-:W-:Y:S02]  /*3b70*/  SEL R83, R200, R79, P3 ;  /* 0x0000004fc8537207 */ /* 0x000fe40001800000 */
[----:B0-----:R-:W-:-:S03]  /*3b80*/  SHF.L.U32 R203, R201, 0x10, RZ ;  /* 0x00000010c9cb7819 */ /* 0x001fc600000006ff */
[----:B------:R0:W-:Y:S01]  /*3b90*/  @P2 STG.E.128 desc[UR4][R84.64], R80 ;  /* 0x0000005054002986 */ /* 0x0001e2000c101d04 */
[----:B-1----:R-:W-:-:S05]  /*3ba0*/  LOP3.LUT R103, R103, R203, R179, 0xfe, !PT ;  /* 0x000000cb67677212 */ /* 0x002fca00078efeb3 */
[----:B------:R1:W-:Y:S04]  /*3bb0*/  STG.E.64 desc[UR4][R100.64], R102 ;  /* 0x0000006664007986 */ /* 0x0003e8000c101b04 */
[----:B------:R-:W2:Y:S01]  /*3bc0*/  LDG.E.64 R88, desc[UR4][R88.64] ;  /* 0x0000000458587981 */ /* 0x000ea2000c1e1b00 */
[----:B------:R-:W-:Y:S01]  /*3bd0*/  @P6 MOV R179, R87 ;  /* 0x0000005700b36202 */ /* 0x000fe20000000f00 */
[----:B------:R-:W-:Y:S01]  /*3be0*/  FFMA.FTZ R200, R150, R148, R144 ;  /* 0x0000009496c87223 */ /* 0x000fe20000010090 */
[----:B------:R-:W-:Y:S02]  /*3bf0*/  @P5 SHF.R.U32.HI R199, RZ, 0x10, R87 ;  /* 0x00000010ffc75819 */ /* 0x000fe40000011657 */
[----:B------:R-:W-:Y:S01]  /*3c00*/  @P6 SHF.L.U32 R179, R179, 0x10, RZ ;  /* 0x00000010b3b36819 */ /* 0x000fe200000006ff */
[----:B------:R-:W-:Y:S01]  /*3c10*/  FADD.FTZ R87, R151, -R200 ;  /* 0x800000c897577221 */ /* 0x000fe20000010000 */
[----:B------:R-:W-:Y:S01]  /*3c20*/  CS2R R150, SRZ ;  /* 0x0000000000967805 */ /* 0x000fe2000001ff00 */
[----:B0-----:R-:W-:-:S02]  /*3c30*/  @P5 IMAD.U32 R80, R199, 0x10000, RZ ;  /* 0x00010000c7505824 */ /* 0x001fc400078e00ff */
[----:B------:R-:W-:Y:S01]  /*3c40*/  @P6 FMUL.FTZ R150, R182, R179 ;  /* 0x000000b3b6966220 */ /* 0x000fe20000410000 */
[----:B------:R-:W-:Y:S01]  /*3c50*/  LOP3.LUT P6, RZ, R177, 0xff, RZ, 0xc0, !PT ;  /* 0x000000ffb1ff7812 */ /* 0x000fe200078cc0ff */
[----:B------:R-:W-:Y:S01]  /*3c60*/  FFMA.FTZ R152, R152, R148, R144 ;  /* 0x0000009498987223 */ /* 0x000fe20000010090 */
[----:B------:R-:W-:Y:S01]  /*3c70*/  @P5 FMUL.FTZ R151, R173, R80 ;  /* 0x00000050ad975220 */ /* 0x000fe20000410000 */
[----:B------:R-:W-:Y:S01]  /*3c80*/  LOP3.LUT P5, RZ, R177, 0xff00, RZ, 0xc0, !PT ;  /* 0x0000ff00b1ff7812 */ /* 0x000fe200078ac0ff */
[----:B------:R-:W-:Y:S01]  /*3c90*/  FMUL.FTZ R81, R170, R87 ;  /* 0x00000057aa517220 */ /* 0x000fe20000410000 */
[----:B------:R-:W-:Y:S01]  /*3ca0*/  FADD.FTZ R153, R153, -R152 ;  /* 0x8000009899997221 */ /* 0x000fe20000010000 */
[----:B------:R-:W-:Y:S02]  /*3cb0*/  FFMA.FTZ R156, R156, R148, R144 ;  /* 0x000000949c9c7223 */ /* 0x000fe40000010090 */
[----:B------:R-:W-:Y:S01]  /*3cc0*/  @P1 FADD.FTZ R81, R64, R81 ;  /* 0x0000005140511221 */ /* 0x000fe20000010000 */
[----:B------:R-:W-:Y:S01]  /*3cd0*/  FMUL.FTZ R82, R170, R153 ;  /* 0x00000099aa527220 */ /* 0x000fe20000410000 */
[----:B-1----:R-:W-:-:S02]  /*3ce0*/  FADD.FTZ R103, R157, -R156 ;  /* 0x8000009c9d677221 */ /* 0x002fc40000010000 */
[-C--:B------:R-:W-:Y:S01]  /*3cf0*/  FMUL.FTZ R80, R81, R160.reuse ;  /* 0x000000a051507220 */ /* 0x080fe20000410000 */
[----:B------:R-:W-:Y:S01]  /*3d00*/  @P1 FADD.FTZ R82, R65, R82 ;  /* 0x0000005241521221 */ /* 0x000fe20000010000 */
[----:B------:R-:W-:Y:S01]  /*3d10*/  HFMA2.MMA R156, -RZ, RZ, 0, 0 ;  /* 0x00000000ff9c7435 */ /* 0x000fe200000001ff */
[----:B------:R-:W-:Y:S02]  /*3d20*/  CS2R R152, SRZ ;  /* 0x0000000000987805 */ /* 0x000fe4000001ff00 */
[----:B------:R-:W-:Y:S01]  /*3d30*/  FMUL.FTZ R84, R82, R160 ;  /* 0x000000a052547220 */ /* 0x000fe20000410000 */
[----:B------:R-:W-:Y:S02]  /*3d40*/  IMAD.MOV.U32 R173, RZ, RZ, RZ ;  /* 0x000000ffffad7224 */ /* 0x000fe400078e00ff */
[----:B------:R-:W-:Y:S01]  /*3d50*/  FFMA.FTZ R154, R154, R148, R144 ;  /* 0x000000949a9a7223 */ /* 0x000fe20000010090 */
[----:B------:R-:W-:-:S03]  /*3d60*/  SHF.R.U32.HI R157, RZ, 0x1d, R171 ;  /* 0x0000001dff9d7819 */ /* 0x000fc600000116ab */
[----:B------:R-:W-:Y:S01]  /*3d70*/  FADD.FTZ R155, R155, -R154 ;  /* 0x8000009a9b9b7221 */ /* 0x000fe20000010000 */
[----:B--2---:R-:W-:Y:S02]  /*3d80*/  @P6 MOV R83, R88 ;  /* 0x0000005800536202 */ /* 0x004fe40000000f00 */
[----:B------:R-:W-:Y:S01]  /*3d90*/  @P5 SHF.R.U64 R85, R88, 0x10, R89 ;  /* 0x0000001058555819 */ /* 0x000fe20000001259 */
[----:B------:R-:W-:Y:S01]  /*3da0*/  FMUL.FTZ R88, R80, UR15 ;  /* 0x0000000f50587c20 */ /* 0x000fe20008410000 */
[----:B------:R-:W-:Y:S02]  /*3db0*/  @P6 SHF.L.U32 R83, R83, 0x10, RZ ;  /* 0x0000001053536819 */ /* 0x000fe400000006ff */
[----:B------:R-:W-:Y:S01]  /*3dc0*/  @P5 SHF.L.U32 R80, R85, 0x10, RZ ;  /* 0x0000001055505819 */ /* 0x000fe200000006ff */
[----:B------:R-:W-:Y:S01]  /*3dd0*/  FMUL.FTZ R85, R84, UR15 ;  /* 0x0000000f54557c20 */ /* 0x000fe20008410000 */
[----:B------:R-:W-:Y:S01]  /*3de0*/  @P6 FMUL.FTZ R156, R195, R88 ;  /* 0x00000058c39c6220 */ /* 0x000fe20000410000 */
[----:B------:R-:W-:Y:S01]  /*3df0*/  @P6 FMUL.FTZ R152, R88, R83 ;  /* 0x0000005358986220 */ /* 0x000fe20000410000 */
[----:B------:R-:W-:Y:S01]  /*3e00*/  @P2 LEA R84, P6, R172, UR18, 0x4 ;  /* 0x00000012ac542c11 */ /* 0x000fe2000f8c20ff */
[----:B------:R-:W-:Y:S01]  /*3e10*/  @P5 FMUL.FTZ R153, R85, R80 ;  /* 0x0000005055995220 */ /* 0x000fe20000410000 */
[----:B------:R-:W-:-:S02]  /*3e20*/  @P5 FMUL.FTZ R173, R194, R85 ;  /* 0x00000055c2ad5220 */ /* 0x000fc40000410000 */
[----:B------:R-:W-:Y:S02]  /*3e30*/  @P2 LEA.HI.X R85, R172, UR19, RZ, 0x4, P6 ;  /* 0x00000013ac552c11 */ /* 0x000fe4000b0f24ff */
[----:B------:R-:W-:Y:S02]  /*3e40*/  IADD3 R100, P6, R86, UR20, RZ ;  /* 0x0000001456647c10 */ /* 0x000fe4000ffde0ff */
[----:B------:R-:W-:Y:S02]  /*3e50*/  SHF.L.U32 R88, R171, 0x3, RZ ;  /* 0x00000003ab587819 */ /* 0x000fe400000006ff */
[----:B------:R-:W-:Y:S02]  /*3e60*/  IADD3.X R101, R167, UR21, RZ, P6, !PT ;  /* 0x00000015a7657c10 */ /* 0x000fe4000b7fe4ff */
[----:B------:R-:W-:Y:S01]  /*3e70*/  IADD3 R86, P6, R88, UR16, RZ ;  /* 0x0000001058567c10 */ /* 0x000fe2000ffde0ff */
[C---:B------:R-:W-:Y:S01]  /*3e80*/  FMUL.FTZ R172, R170.reuse, R103 ;  /* 0x00000067aaac7220 */ /* 0x040fe20000410000 */
[----:B------:R-:W-:-:S02]  /*3e90*/  FMUL.FTZ R83, R170, R155 ;  /* 0x0000009baa537220 */ /* 0x000fc40000410000 */
[----:B------:R-:W-:Y:S01]  /*3ea0*/  IADD3.X R87, R157, UR17, RZ, P6, !PT ;  /* 0x000000119d577c10 */ /* 0x000fe2000b7fe4ff */
[----:B------:R-:W-:Y:S01]  /*3eb0*/  @P1 FADD.FTZ R172, R67, R172 ;  /* 0x000000ac43ac1221 */ /* 0x000fe20000010000 */
[C---:B------:R-:W-:Y:S01]  /*3ec0*/  LOP3.LUT P6, RZ, R177.reuse, 0xff000000, RZ, 0xc0, !PT ;  /* 0xff000000b1ff7812 */ /* 0x040fe200078cc0ff */
[----:B------:R-:W-:Y:S01]  /*3ed0*/  @P1 FADD.FTZ R83, R66, R83 ;  /* 0x0000005342531221 */ /* 0x000fe20000010000 */
[----:B------:R-:W-:Y:S01]  /*3ee0*/  LOP3.LUT P5, RZ, R177, 0xff0000, RZ, 0xc0, !PT ;  /* 0x00ff0000b1ff7812 */ /* 0x000fe200078ac0ff */
[-C--:B------:R-:W-:Y:S02]  /*3ef0*/  FMUL.FTZ R155, R172, R160.reuse ;  /* 0x000000a0ac9b7220 */ /* 0x080fe40000410000 */
[----:B------:R-:W-:Y:S02]  /*3f00*/  FMUL.FTZ R154, R83, R160 ;  /* 0x000000a0539a7220 */ /* 0x000fe40000410000 */
[----:B------:R-:W-:Y:S01]  /*3f10*/  FMUL.FTZ R155, R155, UR15 ;  /* 0x0000000f9b9b7c20 */ /* 0x000fe20008410000 */
[----:B------:R-:W-:Y:S01]  /*3f20*/  HFMA2.MMA R167, -RZ, RZ, 0, 0 ;  /* 0x00000000ffa77435 */ /* 0x000fe200000001ff */
[----:B------:R-:W-:-:S02]  /*3f30*/  IMAD.MOV.U32 R177, RZ, RZ, RZ ;  /* 0x000000ffffb17224 */ /* 0x000fc400078e00ff */
[----:B------:R-:W-:Y:S02]  /*3f40*/  FMUL.FTZ R154, R154, UR15 ;  /* 0x0000000f9a9a7c20 */ /* 0x000fe40008410000 */
[----:B------:R-:W-:Y:S01]  /*3f50*/  @P6 FMUL.FTZ R177, R192, R155 ;  /* 0x0000009bc0b16220 */ /* 0x000fe20000410000 */
[----:B------:R-:W0:Y:S01]  /*3f60*/  F2F.BF16.F32 R102, R173 ;  /* 0x000000ad00667304 */ /* 0x000e220000202000 */
[----:B------:R-:W-:-:S07]  /*3f70*/  @P5 FMUL.FTZ R167, R193, R154 ;  /* 0x0000009ac1a75220 */ /* 0x000fce0000410000 */
[----:B------:R-:W1:Y:S08]  /*3f80*/  F2F.BF16.F32 R177, R177 ;  /* 0x000000b100b17304 */ /* 0x000e700000202000 */
[----:B------:R-:W2:Y:S08]  /*3f90*/  F2F.BF16.F32 R167, R167 ;  /* 0x000000a700a77304 */ /* 0x000eb00000202000 */
[----:B------:R-:W3:Y:S01]  /*3fa0*/  F2F.BF16.F32 R179, R156 ;  /* 0x0000009c00b37304 */ /* 0x000ee20000202000 */
[----:B0-----:R-:W-:Y:S01]  /*3fb0*/  IMAD.WIDE.U32 R102, R102, 0x10000, RZ ;  /* 0x0001000066667825 */ /* 0x001fe200078e00ff */
[----:B------:R-:W-:-:S02]  /*3fc0*/  SEL R80, R81, R76, P3 ;  /* 0x0000004c51507207 */ /* 0x000fc40001800000 */
[----:B-1----:R-:W-:Y:S02]  /*3fd0*/  SHF.L.U32 R173, R177, 0x10, RZ ;  /* 0x00000010b1ad7819 */ /* 0x002fe400000006ff */
[----:B------:R-:W-:Y:S02]  /*3fe0*/  SEL R81, R82, R77, P3 ;  /* 0x0000004d52517207 */ /* 0x000fe40001800000 */
[----:B------:R-:W-:Y:S02]  /*3ff0*/  SEL R82, R83, R78, P3 ;  /* 0x0000004e53527207 */ /* 0x000fe40001800000 */
[----:B------:R-:W-:Y:S02]  /*4000*/  SEL R83, R172, R79, P3 ;  /* 0x0000004fac537207 */ /* 0x000fe40001800000 */
[----:B--2---:R-:W-:Y:S02]  /*4010*/  LOP3.LUT R103, R103, R173, R167, 0xfe, !PT ;  /* 0x000000ad67677212 */ /* 0x004fe400078efea7 */
[----:B---3--:R-:W-:Y:S01]  /*4020*/  LOP3.LUT R102, R102, R179, RZ, 0xfc, !PT ;  /* 0x000000b366667212 */ /* 0x008fe200078efcff */
[----:B------:R0:W-:Y:S04]  /*4030*/  @P2 STG.E.128 desc[UR4][R84.64], R80 ;  /* 0x0000005054002986 */ /* 0x0001e8000c101d04 */
[----:B------:R1:W-:Y:S04]  /*4040*/  STG.E.64 desc[UR4][R100.64], R102 ;  /* 0x0000006664007986 */ /* 0x0003e8000c101b04 */
[----:B------:R-:W2:Y:S01]  /*4050*/  LDG.E.64 R86, desc[UR4][R86.64] ;  /* 0x0000000456567981 */ /* 0x000ea2000c1e1b00 */
[----:B------:R-:W-:Y:S01]  /*4060*/  @P5 MOV R156, R89 ;  /* 0x00000059009c5202 */ /* 0x000fe20000000f00 */
[----:B------:R-:W-:Y:S01]  /*4070*/  FFMA.FTZ R172, R104, R148, R144 ;  /* 0x0000009468ac7223 */ /* 0x000fe20000010090 */
[----:B------:R-:W-:-:S02]  /*4080*/  @P6 SHF.R.U32.HI R173, RZ, 0x10, R89 ;  /* 0x00000010ffad6819 */ /* 0x000fc40000011659 */
[----:B------:R-:W-:Y:S01]  /*4090*/  @P5 SHF.L.U32 R89, R156, 0x10, RZ ;  /* 0x000000109c595819 */ /* 0x000fe200000006ff */
[----:B------:R-:W-:Y:S01]  /*40a0*/  FADD.FTZ R167, R105, -R172 ;  /* 0x800000ac69a77221 */ /* 0x000fe20000010000 */
[----:B------:R-:W-:Y:S01]  /*40b0*/  CS2R R104, SRZ ;  /* 0x0000000000687805 */ /* 0x000fe2000001ff00 */
[----:B------:R-:W-:Y:S01]  /*40c0*/  FFMA.FTZ R98, R98, R148, R144 ;  /* 0x0000009462627223 */ /* 0x000fe20000010090 */
[----:B0-----:R-:W-:Y:S02]  /*40d0*/  @P6 IMAD.U32 R80, R173, 0x10000, RZ ;  /* 0x00010000ad506824 */ /* 0x001fe400078e00ff */
[----:B------:R-:W-:Y:S01]  /*40e0*/  @P5 FMUL.FTZ R104, R154, R89 ;  /* 0x000000599a685220 */ /* 0x000fe20000410000 */
[----:B------:R-:W-:Y:S01]  /*40f0*/  LOP3.LUT P5, RZ, R175, 0xff, RZ, 0xc0, !PT ;  /* 0x000000ffafff7812 */ /* 0x000fe200078ac0ff */
[----:B------:R-:W-:Y:S01]  /*4100*/  FADD.FTZ R99, R99, -R98 ;  /* 0x8000006263637221 */ /* 0x000fe20000010000 */
[----:B------:R-:W-:Y:S01]  /*4110*/  @P6 FMUL.FTZ R105, R155, R80 ;  /* 0x000000509b696220 */ /* 0x000fe20000410000 */
[----:B------:R-:W-:-:S02]  /*4120*/  LOP3.LUT P6, RZ, R175, 0xff00, RZ, 0xc0, !PT ;  /* 0x0000ff00afff7812 */ /* 0x000fc400078cc0ff */
[C---:B------:R-:W-:Y:S01]  /*4130*/  FMUL.FTZ R81, R170.reuse, R99 ;  /* 0x00000063aa517220 */ /* 0x040fe20000410000 */
[----:B------:R-:W-:-:S03]  /*4140*/  FMUL.FTZ R82, R170, R167 ;  /* 0x000000a7aa527220 */ /* 0x000fc60000410000 */
[----:B------:R-:W-:Y:S01]  /*4150*/  @P1 FADD.FTZ R81, R68, R81 ;  /* 0x0000005144511221 */ /* 0x000fe20000010000 */
[----:B------:R-:W-:Y:S01]  /*4160*/  @P1 FADD.FTZ R82, R69, R82 ;  /* 0x0000005245521221 */ /* 0x000fe20000010000 */
[----:B------:R-:W-:Y:S02]  /*4170*/  FFMA.FTZ R146, R146, R148, R144 ;  /* 0x0000009492927223 */ /* 0x000fe40000010090 */
[-C--:B------:R-:W-:Y:S01]  /*4180*/  FMUL.FTZ R80, R81, R160.reuse ;  /* 0x000000a051507220 */ /* 0x080fe20000410000 */
[----:B------:R-:W-:Y:S01]  /*4190*/  FMUL.FTZ R84, R82, R160 ;  /* 0x000000a052547220 */ /* 0x000fe20000410000 */
[----:B------:R-:W-:Y:S01]  /*41a0*/  FADD.FTZ R89, R147, -R146 ;  /* 0x8000009293597221 */ /* 0x000fe20000010000 */
[----:B-1----:R-:W-:Y:S02]  /*41b0*/  CS2R R102, SRZ ;  /* 0x0000000000667805 */ /* 0x002fe4000001ff00 */
[----:B------:R-:W-:Y:S01]  /*41c0*/  CS2R R146, SRZ ;  /* 0x0000000000927805 */ /* 0x000fe2000001ff00 */
[----:B------:R-:W-:Y:S01]  /*41d0*/  FFMA.FTZ R106, R106, R148, R144 ;  /* 0x000000946a6a7223 */ /* 0x000fe20000010090 */
[----:B------:R-:W-:Y:S01]  /*41e0*/  SHF.R.U32.HI R155, RZ, 0x1d, R0 ;  /* 0x0000001dff9b7819 */ /* 0x000fe20000011600 */
[----:B------:R-:W-:-:S02]  /*41f0*/  FMUL.FTZ R156, R170, R89 ;  /* 0x00000059aa9c7220 */ /* 0x000fc40000410000 */
[----:B------:R-:W-:Y:S02]  /*4200*/  FADD.FTZ R107, R107, -R106 ;  /* 0x8000006a6b6b7221 */ /* 0x000fe40000010000 */
[----:B------:R-:W-:Y:S01]  /*4210*/  @P1 FADD.FTZ R156, R71, R156 ;  /* 0x0000009c479c1221 */ /* 0x000fe20000010000 */
[----:B------:R-:W-:Y:S01]  /*4220*/  HFMA2.MMA R154, -RZ, RZ, 0, 0 ;  /* 0x00000000ff9a7435 */ /* 0x000fe200000001ff */
        /* <DEDUP_REMOVED lines=10> */
[----:B------:R-:W-:Y:S01]  /*42d0*/  @P6 FMUL.FTZ R147, R190, R85 ;  /* 0x00000055be936220 */ /* 0x000fe20000410000 */
[----:B------:R-:W-:Y:S01]  /*42e0*/  IMAD.SHL.U32 R86, R0, 0x8, RZ ;  /* 0x0000000800567824 */ /* 0x000fe200078e00ff */
[----:B------:R-:W-:-:S02]  /*42f0*/  @P2 LEA.HI.X R85, R171, UR19, RZ, 0x4, P5 ;  /* 0x00000013ab552c11 */ /* 0x000fc4000a8f24ff */
[----:B------:R-:W-:-:S04]  /*4300*/  IADD3 R98, P5, R88, UR20, RZ ;  /* 0x0000001458627c10 */ /* 0x000fc8000ffbe0ff */
[----:B------:R-:W-:Y:S02]  /*4310*/  IADD3.X R99, R157, UR21, RZ, P5, !PT ;  /* 0x000000159d637c10 */ /* 0x000fe4000affe4ff */
[----:B------:R-:W-:Y:S01]  /*4320*/  IADD3 R88, P5, R86, UR16, RZ ;  /* 0x0000001056587c10 */ /* 0x000fe2000ffbe0ff */
[----:B------:R-:W-:-:S03]  /*4330*/  FMUL.FTZ R83, R170, R107 ;  /* 0x0000006baa537220 */ /* 0x000fc60000410000 */
[----:B------:R-:W-:Y:S02]  /*4340*/  IADD3.X R89, R155, UR17, RZ, P5, !PT ;  /* 0x000000119b597c10 */ /* 0x000fe4000affe4ff */
[C---:B------:R-:W-:Y:S01]  /*4350*/  LOP3.LUT P5, RZ, R175.reuse, 0xff000000, RZ, 0xc0, !PT ;  /* 0xff000000afff7812 */ /* 0x040fe200078ac0ff */
[----:B------:R-:W-:Y:S01]  /*4360*/  @P1 FADD.FTZ R83, R70, R83 ;  /* 0x0000005346531221 */ /* 0x000fe20000010000 */
[----:B------:R-:W-:Y:S01]  /*4370*/  LOP3.LUT P6, RZ, R175, 0xff0000, RZ, 0xc0, !PT ;  /* 0x00ff0000afff7812 */ /* 0x000fe200078cc0ff */
[-C--:B------:R-:W-:Y:S02]  /*4380*/  FMUL.FTZ R107, R156, R160.reuse ;  /* 0x000000a09c6b7220 */ /* 0x080fe40000410000 */
[----:B------:R-:W-:Y:S02]  /*4390*/  FMUL.FTZ R106, R83, R160 ;  /* 0x000000a0536a7220 */ /* 0x000fe40000410000 */
[----:B------:R-:W-:Y:S01]  /*43a0*/  FMUL.FTZ R107, R107, UR15 ;  /* 0x0000000f6b6b7c20 */ /* 0x000fe20008410000 */
[----:B------:R-:W-:Y:S01]  /*43b0*/  MOV R157, RZ ;  /* 0x000000ff009d7202 */ /* 0x000fe20000000f00 */
[----:B------:R-:W-:-:S04]  /*43c0*/  FMUL.FTZ R106, R106, UR15 ;  /* 0x0000000f6a6a7c20 */ /* 0x000fc80008410000 */
        /* <DEDUP_REMOVED lines=15> */
[----:B------:R-:W-:Y:S04]  /*44c0*/  STG.E.64 desc[UR4][R98.64], R100 ;  /* 0x0000006462007986 */ /* 0x000fe8000c101b04 */
[----:B------:R-:W2:Y:S01]  /*44d0*/  LDG.E.64 R88, desc[UR4][R88.64] ;  /* 0x0000000458587981 */ /* 0x000ea2000c1e1b00 */
[-CC-:B------:R-:W-:Y:S01]  /*44e0*/  FFMA.FTZ R147, R90, R148.reuse, R144.reuse ;  /* 0x000000945a937223 */ /* 0x180fe20000010090 */
[-CC-:B------:R-:W-:Y:S01]  /*44f0*/  FFMA.FTZ R90, R91, R148.reuse, R144.reuse ;  /* 0x000000945b5a7223 */ /* 0x180fe20000010090 */
[-CC-:B------:R-:W-:Y:S01]  /*4500*/  FFMA.FTZ R91, R92, R148.reuse, R144.reuse ;  /* 0x000000945c5b7223 */ /* 0x180fe20000010090 */
[----:B------:R-:W-:Y:S01]  /*4510*/  FFMA.FTZ R144, R97, R148, R144 ;  /* 0x0000009461907223 */ /* 0x000fe20000010090 */
[----:B------:R-:W-:Y:S01]  /*4520*/  FADD.FTZ R147, R96, -R147 ;  /* 0x8000009360937221 */ /* 0x000fe20000010000 */
[----:B------:R-:W-:Y:S01]  /*4530*/  FADD.FTZ R95, R95, -R90 ;  /* 0x8000005a5f5f7221 */ /* 0x000fe20000010000 */
[----:B------:R-:W-:Y:S01]  /*4540*/  FADD.FTZ R91, R94, -R91 ;  /* 0x8000005b5e5b7221 */ /* 0x000fe20000010000 */
[--C-:B0-----:R-:W-:Y:S01]  /*4550*/  @P6 IMAD.MOV.U32 R80, RZ, RZ, R87.reuse ;  /* 0x000000ffff506224 */ /* 0x101fe200078e0057 */
[----:B------:R-:W-:Y:S01]  /*4560*/  @P5 SHF.R.U32.HI R82, RZ, 0x10, R87 ;  /* 0x00000010ff525819 */ /* 0x000fe20000011657 */
[----:B------:R-:W-:Y:S01]  /*4570*/  FADD.FTZ R93, R93, -R144 ;  /* 0x800000905d5d7221 */ /* 0x000fe20000010000 */
[----:B------:R-:W-:-:S02]  /*4580*/  FMUL.FTZ R147, R170, R147 ;  /* 0x00000093aa937220 */ /* 0x000fc40000410000 */
[----:B------:R-:W-:Y:S01]  /*4590*/  @P6 SHF.L.U32 R81, R80, 0x10, RZ ;  /* 0x0000001050516819 */ /* 0x000fe200000006ff */
[----:B------:R-:W-:Y:S01]  /*45a0*/  FMUL.FTZ R91, R170, R91 ;  /* 0x0000005baa5b7220 */ /* 0x000fe20000410000 */
[----:B------:R-:W-:Y:S01]  /*45b0*/  @P5 SHF.L.U32 R80, R82, 0x10, RZ ;  /* 0x0000001052505819 */ /* 0x000fe200000006ff */
[C---:B------:R-:W-:Y:S01]  /*45c0*/  FMUL.FTZ R82, R170.reuse, R95 ;  /* 0x0000005faa527220 */ /* 0x040fe20000410000 */
[----:B------:R-:W-:Y:S01]  /*45d0*/  FMUL.FTZ R170, R170, R93 ;  /* 0x0000005daaaa7220 */ /* 0x000fe20000410000 */
[----:B------:R-:W-:Y:S01]  /*45e0*/  @P1 FADD.FTZ R147, R72, R147 ;  /* 0x0000009348931221 */ /* 0x000fe20000010000 */
[----:B------:R-:W-:Y:S01]  /*45f0*/  @P1 FADD.FTZ R91, R74, R91 ;  /* 0x0000005b4a5b1221 */ /* 0x000fe20000010000 */
[----:B------:R-:W-:Y:S01]  /*4600*/  @P1 FADD.FTZ R82, R73, R82 ;  /* 0x0000005249521221 */ /* 0x000fe20000010000 */
[----:B------:R-:W-:Y:S01]  /*4610*/  @P1 FADD.FTZ R170, R75, R170 ;  /* 0x000000aa4baa1221 */ /* 0x000fe20000010000 */
[----:B------:R-:W-:Y:S02]  /*4620*/  CS2R R84, SRZ ;  /* 0x0000000000547805 */ /* 0x000fe4000001ff00 */
[----:B------:R-:W-:Y:S01]  /*4630*/  @P6 FMUL.FTZ R84, R106, R81 ;  /* 0x000000516a546220 */ /* 0x000fe20000410000 */
[----:B------:R-:W-:Y:S01]  /*4640*/  LOP3.LUT P6, RZ, R164, 0xff00, RZ, 0xc0, !PT ;  /* 0x0000ff00a4ff7812 */ /* 0x000fe200078cc0ff */
[----:B------:R-:W-:Y:S01]  /*4650*/  @P5 FMUL.FTZ R85, R107, R80 ;  /* 0x000000506b555220 */ /* 0x000fe20000410000 */
[----:B------:R-:W-:-:S02]  /*4660*/  SEL R77, R82, R77, P3 ;  /* 0x0000004d524d7207 */ /* 0x000fc40001800000 */
[----:B------:R-:W-:Y:S02]  /*4670*/  LOP3.LUT P1, RZ, R164, 0xff000000, RZ, 0xc0, !PT ;  /* 0xff000000a4ff7812 */ /* 0x000fe4000782c0ff */
[----:B------:R-:W-:Y:S02]  /*4680*/  SEL R78, R91, R78, P3 ;  /* 0x0000004e5b4e7207 */ /* 0x000fe40001800000 */
[----:B------:R-:W-:Y:S02]  /*4690*/  SEL R76, R147, R76, P3 ;  /* 0x0000004c934c7207 */ /* 0x000fe40001800000 */
[----:B------:R-:W-:Y:S02]  /*46a0*/  SEL R79, R170, R79, P3 ;  /* 0x0000004faa4f7207 */ /* 0x000fe40001800000 */
[----:B------:R-:W-:Y:S01]  /*46b0*/  @P2 LEA R80, P3, R0, UR18, 0x4 ;  /* 0x0000001200502c11 */ /* 0x000fe2000f8620ff */
[-C--:B------:R-:W-:Y:S01]  /*46c0*/  FMUL.FTZ R82, R82, R160.reuse ;  /* 0x000000a052527220 */ /* 0x080fe20000410000 */
[----:B------:R-:W-:Y:S01]  /*46d0*/  LOP3.LUT P5, RZ, R164, 0xff0000, RZ, 0xc0, !PT ;  /* 0x00ff0000a4ff7812 */ /* 0x000fe200078ac0ff */
[-C--:B------:R-:W-:Y:S01]  /*46e0*/  FMUL.FTZ R170, R170, R160.reuse ;  /* 0x000000a0aaaa7220 */ /* 0x080fe20000410000 */
[----:B------:R-:W-:Y:S01]  /*46f0*/  @P2 LEA.HI.X R81, R0, UR19, RZ, 0x4, P3 ;  /* 0x0000001300512c11 */ /* 0x000fe200098f24ff */
[----:B------:R-:W-:Y:S01]  /*4700*/  HFMA2.MMA R83, -RZ, RZ, 0, 0 ;  /* 0x00000000ff537435 */ /* 0x000fe200000001ff */
[----:B------:R-:W-:Y:S01]  /*4710*/  LOP3.LUT P3, RZ, R164, 0xff, RZ, 0xc0, !PT ;  /* 0x000000ffa4ff7812 */ /* 0x000fe2000786c0ff */
[----:B------:R-:W-:Y:S01]  /*4720*/  FMUL.FTZ R95, R82, UR15 ;  /* 0x0000000f525f7c20 */ /* 0x000fe20008410000 */
[-C--:B------:R-:W-:Y:S01]  /*4730*/  FMUL.FTZ R91, R91, R160.reuse ;  /* 0x000000a05b5b7220 */ /* 0x080fe20000410000 */
[----:B------:R-:W-:Y:S01]  /*4740*/  FMUL.FTZ R97, R170, UR15 ;  /* 0x0000000faa617c20 */ /* 0x000fe20008410000 */
[----:B------:R-:W-:Y:S01]  /*4750*/  FMUL.FTZ R147, R147, R160 ;  /* 0x000000a093937220 */ /* 0x000fe20000410000 */
[----:B------:R-:W-:Y:S01]  /*4760*/  @P6 FMUL.FTZ R83, R186, R95 ;  /* 0x0000005fba536220 */ /* 0x000fe20000410000 */
[----:B------:R-:W-:Y:S01]  /*4770*/  MOV R90, RZ ;  /* 0x000000ff005a7202 */ /* 0x000fe20000000f00 */
[----:B------:R-:W-:Y:S01]  /*4780*/  FMUL.FTZ R92, R91, UR15 ;  /* 0x0000000f5b5c7c20 */ /* 0x000fe20008410000 */
[----:B------:R-:W-:Y:S01]  /*4790*/  HFMA2.MMA R0, -RZ, RZ, 0, 0 ;  /* 0x00000000ff007435 */ /* 0x000fe200000001ff */
[----:B------:R-:W-:Y:S01]  /*47a0*/  @P1 FMUL.FTZ R90, R184, R97 ;  /* 0x00000061b85a1220 */ /* 0x000fe20000410000 */
[----:B------:R-:W-:Y:S01]  /*47b0*/  FMUL.FTZ R147, R147, UR15 ;  /* 0x0000000f93937c20 */ /* 0x000fe20008410000 */
[----:B------:R-:W-:-:S02]  /*47c0*/  IMAD.MOV.U32 R87, RZ, RZ, RZ ;  /* 0x000000ffff577224 */ /* 0x000fc400078e00ff */
[----:B------:R-:W-:Y:S01]  /*47d0*/  @P5 FMUL.FTZ R87, R185, R92 ;  /* 0x0000005cb9575220 */ /* 0x000fe20000410000 */
[----:B------:R-:W0:Y:S01]  /*47e0*/  F2F.BF16.F32 R83, R83 ;  /* 0x0000005300537304 */ /* 0x000e220000202000 */
[----:B------:R-:W-:-:S07]  /*47f0*/  @P3 FMUL.FTZ R0, R187, R147 ;  /* 0x00000093bb003220 */ /* 0x000fce0000410000 */
[----:B------:R-:W1:Y:S08]  /*4800*/  F2F.BF16.F32 R90, R90 ;  /* 0x0000005a005a7304 */ /* 0x000e700000202000 */
[----:B------:R-:W3:Y:S08]  /*4810*/  F2F.BF16.F32 R87, R87 ;  /* 0x0000005700577304 */ /* 0x000ef00000202000 */
[----:B------:R-:W4:Y:S01]  /*4820*/  F2F.BF16.F32 R93, R0 ;  /* 0x00000000005d7304 */ /* 0x000f220000202000 */
[----:B0-----:R-:W-:Y:S01]  /*4830*/  IMAD.WIDE.U32 R82, R83, 0x10000, RZ ;  /* 0x0001000053527825 */ /* 0x001fe200078e00ff */
[----:B------:R0:W-:Y:S01]  /*4840*/  @P2 STG.E.128 desc[UR4][R80.64], R76 ;  /* 0x0000004c50002986 */ /* 0x0001e2000c101d04 */
[----:B-1----:R-:W-:-:S04]  /*4850*/  SHF.L.U32 R91, R90, 0x10, RZ ;  /* 0x000000105a5b7819 */ /* 0x002fc800000006ff */
[----:B---3--:R-:W-:Y:S01]  /*4860*/  LOP3.LUT R83, R83, R91, R87, 0xfe, !PT ;  /* 0x0000005b53537212 */ /* 0x008fe200078efe57 */
[----:B------:R-:W-:Y:S01]  /*4870*/  FADD.FTZ R143, R84, R143 ;  /* 0x0000008f548f7221 */ /* 0x000fe20000010000 */
[----:B------:R-:W-:Y:S01]  /*4880*/  VIADD R169, R169, UR22 ;  /* 0x00000016a9a97c36 */ /* 0x000fe20008000000 */
[----:B----4-:R-:W-:Y:S02]  /*4890*/  LOP3.LUT R82, R82, R93, RZ, 0xfc, !PT ;  /* 0x0000005d52527212 */ /* 0x010fe400078efcff */
[----:B0-----:R-:W-:-:S04]  /*48a0*/  IADD3 R80, P2, R86, UR20, RZ ;  /* 0x0000001456507c10 */ /* 0x001fc8000ff5e0ff */
[----:B------:R-:W-:-:S05]  /*48b0*/  IADD3.X R81, R155, UR21, RZ, P2, !PT ;  /* 0x000000159b517c10 */ /* 0x000fca00097fe4ff */
[----:B------:R0:W-:Y:S01]  /*48c0*/  STG.E.64 desc[UR4][R80.64], R82 ;  /* 0x0000005250007986 */ /* 0x0001e2000c101b04 */
[----:B------:R-:W-:Y:S01]  /*48d0*/  HFMA2.MMA R0, -RZ, RZ, 0, 0 ;  /* 0x00000000ff007435 */ /* 0x000fe200000001ff */
[----:B------:R-:W-:Y:S01]  /*48e0*/  FADD.FTZ R168, R85, R168 ;  /* 0x000000a855a87221 */ /* 0x000fe20000010000 */
[----:B------:R-:W-:Y:S01]  /*48f0*/  MOV R85, RZ ;  /* 0x000000ff00557202 */ /* 0x000fe20000000f00 */
        /* <DEDUP_REMOVED lines=22> */
[----:B------:R-:W-:-:S02]  /*4a60*/  SEL R199, RZ, 0x1, P4 ;  /* 0x00000001ffc77807 */ /* 0x000fc40002000000 */
[--C-:B--2---:R-:W-:Y:S01]  /*4a70*/  @P1 SHF.R.U32.HI R90, RZ, 0x10, R89.reuse ;  /* 0x00000010ff5a1819 */ /* 0x104fe20000011659 */
[----:B------:R-:W-:Y:S01]  /*4a80*/  @P3 IMAD.MOV.U32 R84, RZ, RZ, R88 ;  /* 0x000000ffff543224 */ /* 0x000fe200078e0058 */
[----:B------:R-:W-:Y:S02]  /*4a90*/  @P6 SHF.R.U64 R86, R88, 0x10, R89 ;  /* 0x0000001058566819 */ /* 0x000fe40000001259 */
[----:B------:R-:W-:Y:S02]  /*4aa0*/  @P1 SHF.L.U32 R90, R90, 0x10, RZ ;  /* 0x000000105a5a1819 */ /* 0x000fe400000006ff */
[----:B------:R-:W-:Y:S02]  /*4ab0*/  @P5 MOV R87, R89 ;  /* 0x0000005900575202 */ /* 0x000fe40000000f00 */
[----:B------:R-:W-:Y:S02]  /*4ac0*/  CS2R R88, SRZ ;  /* 0x0000000000587805 */ /* 0x000fe4000001ff00 */
[----:B------:R-:W-:Y:S01]  /*4ad0*/  @P1 FMUL.FTZ R89, R97, R90 ;  /* 0x0000005a61591220 */ /* 0x000fe20000410000 */
[----:B------:R-:W-:Y:S01]  /*4ae0*/  ISETP.GE.AND P1, PT, R169, UR23, PT ;  /* 0x00000017a9007c0c */ /* 0x000fe2000bf26270 */
[----:B------:R-:W-:Y:S01]  /*4af0*/  @P3 IMAD.U32 R84, R84, 0x10000, RZ ;  /* 0x0001000054543824 */ /* 0x000fe200078e00ff */
[----:B------:R-:W-:-:S02]  /*4b00*/  @P6 SHF.L.U32 R86, R86, 0x10, RZ ;  /* 0x0000001056566819 */ /* 0x000fc400000006ff */
[----:B------:R-:W-:Y:S01]  /*4b10*/  @P5 SHF.L.U32 R87, R87, 0x10, RZ ;  /* 0x0000001057575819 */ /* 0x000fe200000006ff */
[----:B------:R-:W-:Y:S02]  /*4b20*/  @P3 FMUL.FTZ R0, R147, R84 ;  /* 0x0000005493003220 */ /* 0x000fe40000410000 */
[----:B------:R-:W-:Y:S02]  /*4b30*/  @P6 FMUL.FTZ R85, R95, R86 ;  /* 0x000000565f556220 */ /* 0x000fe40000410000 */
[----:B------:R-:W-:Y:S01]  /*4b40*/  @P5 FMUL.FTZ R88, R92, R87 ;  /* 0x000000575c585220 */ /* 0x000fe20000410000 */
[----:B------:R-:W-:Y:S01]  /*4b50*/  FADD.FTZ R141, R0, R141 ;  /* 0x0000008d008d7221 */ /* 0x000fe20000010000 */
[----:B------:R-:W-:Y:S01]  /*4b60*/  FADD.FTZ R142, R85, R142 ;  /* 0x0000008e558e7221 */ /* 0x000fe20000010000 */
[----:B------:R-:W-:Y:S01]  /*4b70*/  FADD.FTZ R140, R89, R140 ;  /* 0x0000008c598c7221 */ /* 0x000fe20000010000 */
[----:B------:R-:W-:Y:S01]  /*4b80*/  FADD.FTZ R139, R88, R139 ;  /* 0x0000008b588b7221 */ /* 0x000fe20000010000 */
[----:B0-----:R-:W-:Y:S06]  /*4b90*/  @!P1 BRA `(.L_x_6208) ;  /* 0xffffffc0009c9947 */ /* 0x001fec000383ffff */
        /* <DEDUP_REMOVED lines=37> */
[----:B------:R-:W-:Y:S01]  /*4df0*/  MOV R50, R37 ;  /* 0x0000002500327202 */ /* 0x000fe20000000f00 */
[----:B------:R-:W-:Y:S01]  /*4e00*/  IMAD.MOV.U32 R37, RZ, RZ, R46 ;  /* 0x000000ffff257224 */ /* 0x000fe200078e002e */
        /* <DEDUP_REMOVED lines=45> */
.L_x_6206:
        /* <DEDUP_REMOVED lines=35> */
.L_x_6207:
[----:B------:R-:W-:Y:S01]  /*5310*/  HFMA2.MMA R85, -RZ, RZ, 0, 9.5367431640625e-07 ;  /* 0x00000010ff557435 */ /* 0x000fe200000001ff */
[----:B------:R-:W-:Y:S01]  /*5320*/  MOV R86, R82 ;  /* 0x0000005200567202 */ /* 0x000fe20000000f00 */
[----:B------:R-:W-:Y:S01]  /*5330*/  IMAD.MOV.U32 R83, RZ, RZ, -0x1 ;  /* 0xffffffffff537424 */ /* 0x000fe200078e00ff */
[----:B------:R-:W-:-:S08]  /*5340*/  MOV R84, 0x1f ;  /* 0x0000001f00547802 */ /* 0x000fd00000000f00 */
[----:B-----5:R-:W-:Y:S05]  /*5350*/  WARPSYNC.COLLECTIVE R83, `(.L_x_6209) ;  /* 0x0000000053087348 */ /* 0x020fea0003c00000 */
[----:B------:R0:W1:Y:S02]  /*5360*/  SHFL.DOWN P3, R87, R86, R85, R84 ;  /* 0x0800005556577389 */ /* 0x0000640000060054 */
[----:B01---5:R-:W-:Y:S01]  /*5370*/  ENDCOLLECTIVE ;  /* 0x000000000000791b */ /* 0x023fe20003800000 */
.L_x_6209:
[----:B------:R-:W-:Y:S01]  /*5380*/  MOV R86, R81 ;  /* 0x0000005100567202 */ /* 0x000fe20000000f00 */
[----:B------:R-:W-:-:S07]  /*5390*/  FADD.FTZ R82, R82, R87 ;  /* 0x0000005752527221 */ /* 0x000fce0000010000 */
[----:B------:R-:W-:Y:S05]  /*53a0*/  WARPSYNC.COLLECTIVE R83, `(.L_x_6210) ;  /* 0x0000000053087348 */ /* 0x000fea0003c00000 */
[----:B------:R0:W1:Y:S02]  /*53b0*/  SHFL.DOWN P3, R87, R86, R85, R84 ;  /* 0x0800005556577389 */ /* 0x0000640000060054 */
[----:B01----:R-:W-:Y:S01]  /*53c0*/  ENDCOLLECTIVE ;  /* 0x000000000000791b */ /* 0x003fe20003800000 */
.L_x_6210:
[----:B------:R-:W-:Y:S01]  /*53d0*/  HFMA2.MMA R85, -RZ, RZ, 0, 4.76837158203125e-07 ;  /* 0x00000008ff557435 */ /* 0x000fe200000001ff */
[----:B------:R-:W-:Y:S01]  /*53e0*/  MOV R86, R82 ;  /* 0x0000005200567202 */ /* 0x000fe20000000f00 */
[----:B------:R-:W-:-:S09]  /*53f0*/  FADD.FTZ R81, R81, R87 ;  /* 0x0000005751517221 */ /* 0x000fd20000010000 */
[----:B------:R-:W-:Y:S05]  /*5400*/  WARPSYNC.COLLECTIVE R83, `(.L_x_6211) ;  /* 0x0000000053087348 */ /* 0x000fea0003c00000 */
[----:B------:R0:W1:Y:S02]  /*5410*/  SHFL.DOWN P3, R87, R86, R85, R84 ;  /* 0x0800005556577389 */ /* 0x0000640000060054 */
[----:B01----:R-:W-:Y:S01]  /*5420*/  ENDCOLLECTIVE ;  /* 0x000000000000791b */ /* 0x003fe20003800000 */
.L_x_6211:
[----:B------:R-:W-:Y:S02]  /*5430*/  IMAD.MOV.U32 R86, RZ, RZ, R81 ;  /* 0x000000ffff567224 */ /* 0x000fe400078e0051 */
[----:B------:R-:W-:-:S07]  /*5440*/  FADD.FTZ R82, R82, R87 ;  /* 0x0000005752527221 */ /* 0x000fce0000010000 */
[----:B------:R-:W-:Y:S05]  /*5450*/  WARPSYNC.COLLECTIVE R83, `(.L_x_6212) ;  /* 0x0000000053087348 */ /* 0x000fea0003c00000 */
[----:B------:R0:W1:Y:S02]  /*5460*/  SHFL.DOWN P3, R87, R86, R85, R84 ;  /* 0x0800005556577389 */ /* 0x0000640000060054 */
[----:B01----:R-:W-:Y:S01]  /*5470*/  ENDCOLLECTIVE ;  /* 0x000000000000791b */ /* 0x003fe20003800000 */
.L_x_6212:
[----:B------:R-:W-:Y:S01]  /*5480*/  HFMA2.MMA R85, -RZ, RZ, 0, 2.384185791015625e-07 ;  /* 0x00000004ff557435 */ /* 0x000fe200000001ff */
[----:B------:R-:W-:Y:S01]  /*5490*/  MOV R86, R82 ;  /* 0x0000005200567202 */ /* 0x000fe20000000f00 */
[----:B------:R-:W-:-:S09]  /*54a0*/  FADD.FTZ R81, R81, R87 ;  /* 0x0000005751517221 */ /* 0x000fd20000010000 */
[----:B------:R-:W-:Y:S05]  /*54b0*/  WARPSYNC.COLLECTIVE R83, `(.L_x_6213) ;  /* 0x0000000053087348 */ /* 0x000fea0003c00000 */
[----:B------:R0:W1:Y:S02]  /*54c0*/  SHFL.DOWN P3, R87, R86, R85, R84 ;  /* 0x0800005556577389 */ /* 0x0000640000060054 */
[----:B01----:R-:W-:Y:S01]  /*54d0*/  ENDCOLLECTIVE ;  /* 0x000000000000791b */ /* 0x003fe20003800000 */
.L_x_6213:
[----:B------:R-:W-:Y:S01]  /*54e0*/  MOV R86, R81 ;  /* 0x0000005100567202 */ /* 0x000fe20000000f00 */
[----:B------:R-:W-:-:S07]  /*54f0*/  FADD.FTZ R82, R82, R87 ;  /* 0x0000005752527221 */ /* 0x000fce0000010000 */
[----:B------:R-:W-:Y:S05]  /*5500*/  WARPSYNC.COLLECTIVE R83, `(.L_x_6214) ;  /* 0x0000000053087348 */ /* 0x000fea0003c00000 */
[----:B------:R0:W1:Y:S02]  /*5510*/  SHFL.DOWN P3, R87, R86, R85, R84 ;  /* 0x0800005556577389 */ /* 0x0000640000060054 */
[----:B01----:R-:W-:Y:S01]  /*5520*/  ENDCOLLECTIVE ;  /* 0x000000000000791b */ /* 0x003fe20003800000 */
.L_x_6214:
[----:B------:R-:W-:Y:S01]  /*5530*/  HFMA2.MMA R85, -RZ, RZ, 0, 1.1920928955078125e-07 ;  /* 0x00000002ff557435 */ /* 0x000fe200000001ff */
[----:B------:R-:W-:Y:S02]  /*5540*/  IMAD.MOV.U32 R86, RZ, RZ, R82 ;  /* 0x000000ffff567224 */ /* 0x000fe400078e0052 */
[----:B------:R-:W-:-:S08]  /*5550*/  FADD.FTZ R81, R81, R87 ;  /* 0x0000005751517221 */ /* 0x000fd00000010000 */
[----:B------:R-:W-:Y:S05]  /*5560*/  WARPSYNC.COLLECTIVE R83, `(.L_x_6215) ;  /* 0x0000000053087348 */ /* 0x000fea0003c00000 */
[----:B------:R0:W1:Y:S02]  /*5570*/  SHFL.DOWN P3, R87, R86, R85, R84 ;  /* 0x0800005556577389 */ /* 0x0000640000060054 */
[----:B01----:R-:W-:Y:S01]  /*5580*/  ENDCOLLECTIVE ;  /* 0x000000000000791b */ /* 0x003fe20003800000 */
.L_x_6215:
[----:B------:R-:W-:Y:S01]  /*5590*/  MOV R86, R81 ;  /* 0x0000005100567202 */ /* 0x000fe20000000f00 */
[----:B------:R-:W-:-:S07]  /*55a0*/  FADD.FTZ R82, R82, R87 ;  /* 0x0000005752527221 */ /* 0x000fce0000010000 */
[----:B------:R-:W-:Y:S05]  /*55b0*/  WARPSYNC.COLLECTIVE R83, `(.L_x_6216) ;  /* 0x0000000053087348 */ /* 0x000fea0003c00000 */
[----:B------:R0:W1:Y:S02]  /*55c0*/  SHFL.DOWN P3, R87, R86, R85, R84 ;  /* 0x0800005556577389 */ /* 0x0000640000060054 */
[----:B01----:R-:W-:Y:S01]  /*55d0*/  ENDCOLLECTIVE ;  /* 0x000000000000791b */ /* 0x003fe20003800000 */
.L_x_6216:
[----:B------:R-:W-:Y:S01]  /*55e0*/  MOV R86, R82 ;  /* 0x0000005200567202 */ /* 0x000fe20000000f00 */
[----:B------:R-:W-:Y:S02]  /*55f0*/  IMAD.MOV.U32 R85, RZ, RZ, 0x1 ;  /* 0x00000001ff557424 */ /* 0x000fe400078e00ff */
[----:B------:R-:W-:-:S07]  /*5600*/  FADD.FTZ R81, R81, R87 ;  /* 0x0000005751517221 */ /* 0x000fce0000010000 */
[----:B------:R-:W-:Y:S05]  /*5610*/  WARPSYNC.COLLECTIVE R83, `(.L_x_6217) ;  /* 0x0000000053087348 */ /* 0x000fea0003c00000 */
[----:B------:R0:W1:Y:S02]  /*5620*/  SHFL.DOWN P3, R87, R86, R85, R84 ;  /* 0x0800005556577389 */ /* 0x0000640000060054 */
[----:B01----:R-:W-:Y:S01]  /*5630*/  ENDCOLLECTIVE ;  /* 0x000000000000791b */ /* 0x003fe20003800000 */
.L_x_6217:
[----:B------:R-:W-:Y:S02]  /*5640*/  MOV R86, R81 ;  /* 0x0000005100567202 */ /* 0x000fe40000000f00 */
[----:B------:R-:W-:-:S07]  /*5650*/  MOV R80, R87 ;  /* 0x0000005700507202 */ /* 0x000fce0000000f00 */
[----:B------:R-:W-:Y:S05]  /*5660*/  WARPSYNC.COLLECTIVE R83, `(.L_x_6218) ;  /* 0x0000000053087348 */ /* 0x000fea0003c00000 */
[----:B------:R0:W1:Y:S02]  /*5670*/  SHFL.DOWN P3, R87, R86, R85, R84 ;  /* 0x0800005556577389 */ /* 0x0000640000060054 */
[----:B01----:R-:W-:Y:S01]  /*5680*/  ENDCOLLECTIVE ;  /* 0x000000000000791b */ /* 0x003fe20003800000 */
.L_x_6218:
[----:B------:R-:W-:Y:S01]  /*5690*/  MOV R83, R87 ;  /* 0x0000005700537202 */ /* 0x000fe20000000f00 */
[----:B------:R-:W-:Y:S06]  /*56a0*/  BRA `(.L_x_6219) ;  /* 0xffffffd000087947 */ /* 0x000fec000383ffff */
.L_x_6220:
        /* <DEDUP_REMOVED lines=13> */
.L_x_15237:


//--------------------- .text._ZN10layer_norm22ln_bwd_finalize_kernelINS_22Kernel_traits_finalizeILj7168E13__nv_bfloat16S2_fS2_fjLb1ELj1024ELj4ENS_18Kernel_traits_baseILj7168ES2_S2_fS2_fjLj1024EEEEELb1ELb0EEEvNS_9BwdParamsE --------------------------
	.section	.text._ZN10layer_norm22ln_bwd_finalize_kernelINS_22Kernel_traits_finalizeILj7168E13__nv_bfloat16S2_fS2_fjLb1ELj1024ELj4ENS_18Kernel_traits_baseILj7168ES2_S2_fS2_fjLj1024EEEEELb1ELb0EEEvNS_9BwdParamsE,"ax",@progbits
	.align	128
        .global         _ZN10layer_norm22ln_bwd_finalize_kernelINS_22Kernel_traits_finalizeILj7168E13__nv_bfloat16S2_fS2_fjLb1ELj1024ELj4ENS_18Kernel_traits_baseILj7168ES2_S2_fS2_fjLj1024EEEEELb1ELb0EEEvNS_9BwdParamsE
        .type           _ZN10layer_norm22ln_bwd_finalize_kernelINS_22Kernel_traits_finalizeILj7168E13__nv_bfloat16S2_fS2_fjLb1ELj1024ELj4ENS_18Kernel_traits_baseILj7168ES2_S2_fS2_fjLj1024EEEEELb1ELb0EEEvNS_9BwdParamsE,@function
        .size           _ZN10layer_norm22ln_bwd_finalize_kernelINS_22Kernel_traits_finalizeILj7168E13__nv_bfloat16S2_fS2_fjLb1ELj1024ELj4ENS_18Kernel_traits_baseILj7168ES2_S2_fS2_fjLj1024EEEEELb1ELb0EEEvNS_9BwdParamsE,(.L_x_15238 - _ZN10layer_norm22ln_bwd_finalize_kernelINS_22Kernel_traits_finalizeILj7168E13__nv_bfloat16S2_fS2_fjLb1ELj1024ELj4ENS_18Kernel_traits_baseILj7168ES2_S2_fS2_fjLj1024EEEEELb1ELb0EEEvNS_9BwdParamsE)
        .other          _ZN10layer_norm22ln_bwd_finalize_kernelINS_22Kernel_traits_finalizeILj7168E13__nv_bfloat16S2_fS2_fjLb1ELj1024ELj4ENS_18Kernel_traits_baseILj7168ES2_S2_fS2_fjLj1024EEEEELb1ELb0EEEvNS_9BwdParamsE,@"STO_CUDA_ENTRY STV_DEFAULT"
_ZN10layer_norm22ln_bwd_finalize_kernelINS_22Kernel_traits_finalizeILj7168E13__nv_bfloat16S2_fS2_fjLb1ELj1024ELj4ENS_18Kernel_traits_baseILj7168ES2_S2_fS2_fjLj1024EEEEELb1ELb0EEEvNS_9BwdParamsE:
.text._ZN10layer_norm22ln_bwd_finalize_kernelINS_22Kernel_traits_finalizeILj7168E13__nv_bfloat16S2_fS2_fjLb1ELj1024ELj4ENS_18Kernel_traits_baseILj7168ES2_S2_fS2_fjLj1024EEEEELb1ELb0EEEvNS_9BwdParamsE:
        /* <DEDUP_REMOVED lines=24> */
.L_x_6233:
        /* <DEDUP_REMOVED lines=36> */
.L_x_6225:
        /* <DEDUP_REMOVED lines=49> */
.L_x_6224:
[----:B------:R-:W-:Y:S05]  /*06d0*/  BSYNC B1 ;  /* 0x0000000000017941 */ /* 0x000fea0003800000 */
.L_x_6223:
        /* <DEDUP_REMOVED lines=31> */
.L_x_6227:
[----:B------:R-:W-:Y:S05]  /*08d0*/  BSYNC B1 ;  /* 0x0000000000017941 */ /* 0x000fea0003800000 */
.L_x_6226:
        /* <DEDUP_REMOVED lines=16> */
.L_x_6228:
[----:B------:R-:W-:Y:S05]  /*09e0*/  BSYNC B1 ;  /* 0x0000000000017941 */ /* 0x000fea0003800000 */
.L_x_6222:
[----:B------:R-:W-:Y:S05]  /*09f0*/  BSYNC B0 ;  /* 0x0000000000007941 */ /* 0x000fea0003800000 */
.L_x_6221:
        /* <DEDUP_REMOVED lines=40> */
.L_x_6249:
        /* <DEDUP_REMOVED lines=8> */
.L_x_6229:
        /* <DEDUP_REMOVED lines=23> */
.L_x_6232:
[----:B------:R-:W-:Y:S05]  /*0e70*/  BSYNC B0 ;  /* 0x0000000000007941 */ /* 0x000fea0003800000 */
.L_x_6231:
[C---:B------:R-:W-:Y:S01]  /*0e80*/  ISETP.GT.U32.AND P1, PT, R4.reuse, -0x1c01, PT ;  /* 0xffffe3ff0400780c */ /* 0x040fe20003f24070 */
[----:B------:R-:W-:Y:S01]  /*0e90*/  VIADD R4, R4, 0x1c00 ;  /* 0x00001c0004047836 */ /* 0x000fe20000000000 */
[----:B------:R-:W-:-:S11]  /*0ea0*/  IADD3 R5, R5, 0xe00, RZ ;  /* 0x00000e0005057810 */ /* 0x000fd60007ffe0ff */
[----:B------:R-:W-:Y:S05]  /*0eb0*/  @P1 BRA `(.L_x_6233) ;  /* 0xfffffff000b01947 */ /* 0x000fea000383ffff */
[----:B------:R-:W-:Y:S05]  /*0ec0*/  EXIT ;  /* 0x000000000000794d */ /* 0x000fea0003800000 */
.L_x_6230:
[----:B0-----:R-:W-:Y:S01]  /*0ed0*/  HFMA2.MMA R24, -RZ, RZ, 0, 5.9604644775390625e-08 ;  /* 0x00000001ff187435 */ /* 0x001fe200000001ff */
[----:B----4-:R-:W-:Y:S02]  /*0ee0*/  MOV R23, R10 ;  /* 0x0000000a00177202 */ /* 0x010fe40000000f00 */
[----:B------:R-:W-:Y:S02]  /*0ef0*/  MOV R25, 0x1f ;  /* 0x0000001f00197802 */ /* 0x000fe40000000f00 */
[----:B------:R-:W-:-:S07]  /*0f00*/  MOV R20, 0xffffffff ;  /* 0xffffffff00147802 */ /* 0x000fce0000000f00 */
[----:B-123--:R-:W-:Y:S05]  /*0f10*/  WARPSYNC.COLLECTIVE R20, `(.L_x_6234) ;  /* 0x0000000014087348 */ /* 0x00efea0003c00000 */
[----:B------:R0:W4:Y:S02]  /*0f20*/  SHFL.BFLY P2, R22, R23, R24, R25 ;  /* 0x0c00001817167389 */ /* 0x0001240000040019 */
[----:B01234-:R-:W-:Y:S01]  /*0f30*/  ENDCOLLECTIVE ;  /* 0x000000000000791b */ /* 0x01ffe20003800000 */
.L_x_6234:
[----:B------:R-:W-:Y:S01]  /*0f40*/  HFMA2.MMA R24, -RZ, RZ, 0, 1.1920928955078125e-07 ;  /* 0x00000002ff187435 */ /* 0x000fe200000001ff */
[----:B------:R-:W-:-:S05]  /*0f50*/  MOV R11, R22 ;  /* 0x00000016000b7202 */ /* 0x000fca0000000f00 */
[----:B------:R-:W-:-:S04]  /*0f60*/  FADD.FTZ R11, R10, R11 ;  /* 0x0000000b0a0b7221 */ /* 0x000fc80000010000 */
[----:B------:R-:W-:-:S07]  /*0f70*/  IMAD.MOV.U32 R23, RZ, RZ, R11 ;  /* 0x000000ffff177224 */ /* 0x000fce00078e000b */
[----:B------:R-:W-:Y:S05]  /*0f80*/  WARPSYNC.COLLECTIVE R20, `(.L_x_6235) ;  /* 0x0000000014087348 */ /* 0x000fea0003c00000 */
[----:B------:R0:W1:Y:S02]  /*0f90*/  SHFL.BFLY P2, R22, R23, R24, R25 ;  /* 0x0c00001817167389 */ /* 0x0000640000040019 */
[----:B01----:R-:W-:Y:S01]  /*0fa0*/  ENDCOLLECTIVE ;  /* 0x000000000000791b */ /* 0x003fe20003800000 */
.L_x_6235:
[----:B------:R-:W-:Y:S01]  /*0fb0*/  HFMA2.MMA R24, -RZ, RZ, 0, 2.384185791015625e-07 ;  /* 0x00000004ff187435 */ /* 0x000fe200000001ff */
[----:B------:R-:W-:-:S05]  /*0fc0*/  MOV R14, R22 ;  /* 0x00000016000e7202 */ /* 0x000fca0000000f00 */
[----:B------:R-:W-:-:S05]  /*0fd0*/  FADD.FTZ R14, R11, R14 ;  /* 0x0000000e0b0e7221 */ /* 0x000fca0000010000 */
[----:B------:R-:W-:-:S07]  /*0fe0*/  MOV R23, R14 ;  /* 0x0000000e00177202 */ /* 0x000fce0000000f00 */
[----:B------:R-:W-:Y:S05]  /*0ff0*/  WARPSYNC.COLLECTIVE R20, `(.L_x_6236) ;  /* 0x0000000014087348 */ /* 0x000fea0003c00000 */
[----:B------:R0:W1:Y:S02]  /*1000*/  SHFL.BFLY P2, R22, R23, R24, R25 ;  /* 0x0c00001817167389 */ /* 0x0000640000040019 */
[----:B01----:R-:W-:Y:S01]  /*1010*/  ENDCOLLECTIVE ;  /* 0x000000000000791b */ /* 0x003fe20003800000 */
.L_x_6236:
[----:B------:R-:W-:Y:S01]  /*1020*/  IMAD.MOV.U32 R24, RZ, RZ, 0x8 ;  /* 0x00000008ff187424 */ /* 0x000fe200078e00ff */
[----:B------:R-:W-:-:S05]  /*1030*/  MOV R13, R22 ;  /* 0x00000016000d7202 */ /* 0x000fca0000000f00 */
[----:B------:R-:W-:-:S05]  /*1040*/  FADD.FTZ R13, R14, R13 ;  /* 0x0000000d0e0d7221 */ /* 0x000fca0000010000 */
[----:B------:R-:W-:-:S07]  /*1050*/  MOV R23, R13 ;  /* 0x0000000d00177202 */ /* 0x000fce0000000f00 */
[----:B------:R-:W-:Y:S05]  /*1060*/  WARPSYNC.COLLECTIVE R20, `(.L_x_6237) ;  /* 0x0000000014087348 */ /* 0x000fea0003c00000 */
[----:B------:R0:W1:Y:S02]  /*1070*/  SHFL.BFLY P2, R22, R23, R24, R25 ;  /* 0x0c00001817167389 */ /* 0x0000640000040019 */
[----:B01----:R-:W-:Y:S01]  /*1080*/  ENDCOLLECTIVE ;  /* 0x000000000000791b */ /* 0x003fe20003800000 */
.L_x_6237:
[----:B------:R-:W-:Y:S01]  /*1090*/  HFMA2.MMA R24, -RZ, RZ, 0, 9.5367431640625e-07 ;  /* 0x00000010ff187435 */ /* 0x000fe200000001ff */
[----:B------:R-:W-:-:S05]  /*10a0*/  MOV R10, R22 ;  /* 0x00000016000a7202 */ /* 0x000fca0000000f00 */
[----:B------:R-:W-:-:S05]  /*10b0*/  FADD.FTZ R11, R13, R10 ;  /* 0x0000000a0d0b7221 */ /* 0x000fca0000010000 */
[----:B------:R-:W-:-:S07]  /*10c0*/  MOV R23, R11 ;  /* 0x0000000b00177202 */ /* 0x000fce0000000f00 */
[----:B------:R-:W-:Y:S05]  /*10d0*/  WARPSYNC.COLLECTIVE R20, `(.L_x_6238) ;  /* 0x0000000014087348 */ /* 0x000fea0003c00000 */
[----:B------:R0:W1:Y:S02]  /*10e0*/  SHFL.BFLY P2, R22, R23, R24, R25 ;  /* 0x0c00001817167389 */ /* 0x0000640000040019 */
[----:B01----:R-:W-:Y:S01]  /*10f0*/  ENDCOLLECTIVE ;  /* 0x000000000000791b */ /* 0x003fe20003800000 */
.L_x_6238:
[----:B------:R-:W-:Y:S01]  /*1100*/  HFMA2.MMA R24, -RZ, RZ, 0, 5.9604644775390625e-08 ;  /* 0x00000001ff187435 */ /* 0x000fe200000001ff */
[----:B------:R-:W-:Y:S02]  /*1110*/  MOV R23, R12 ;  /* 0x0000000c00177202 */ /* 0x000fe40000000f00 */
[----:B------:R-:W-:-:S08]  /*1120*/  MOV R10, R22 ;  /* 0x00000016000a7202 */ /* 0x000fd00000000f00 */
[----:B------:R-:W-:Y:S05]  /*1130*/  WARPSYNC.COLLECTIVE R20, `(.L_x_6239) ;  /* 0x0000000014087348 */ /* 0x000fea0003c00000 */
[----:B------:R0:W1:Y:S02]  /*1140*/  SHFL.BFLY P2, R22, R23, R24, R25 ;  /* 0x0c00001817167389 */ /* 0x0000640000040019 */
[----:B01----:R-:W-:Y:S01]  /*1150*/  ENDCOLLECTIVE ;  /* 0x000000000000791b */ /* 0x003fe20003800000 */
.L_x_6239:
[----:B------:R-:W-:Y:S01]  /*1160*/  HFMA2.MMA R24, -RZ, RZ, 0, 1.1920928955078125e-07 ;  /* 0x00000002ff187435 */ /* 0x000fe200000001ff */
[----:B------:R-:W-:-:S04]  /*1170*/  IMAD.MOV.U32 R13, RZ, RZ, R22 ;  /* 0x000000ffff0d7224 */ /* 0x000fc800078e0016 */
[----:B------:R-:W-:-:S05]  /*1180*/  FADD.FTZ R15, R12, R13 ;  /* 0x0000000d0c0f7221 */ /* 0x000fca0000010000 */
[----:B------:R-:W-:-:S07]  /*1190*/  MOV R23, R15 ;  /* 0x0000000f00177202 */ /* 0x000fce0000000f00 */
[----:B------:R-:W-:Y:S05]  /*11a0*/  WARPSYNC.COLLECTIVE R20, `(.L_x_6240) ;  /* 0x0000000014087348 */ /* 0x000fea0003c00000 */
[----:B------:R0:W1:Y:S02]  /*11b0*/  SHFL.BFLY P2, R22, R23, R24, R25 ;  /* 0x0c00001817167389 */ /* 0x0000640000040019 */
[----:B01----:R-:W-:Y:S01]  /*11c0*/  ENDCOLLECTIVE ;  /* 0x000000000000791b */ /* 0x003fe20003800000 */
.L_x_6240:
[----:B------:R-:W-:Y:S01]  /*11d0*/  HFMA2.MMA R24, -RZ, RZ, 0, 2.384185791015625e-07 ;  /* 0x00000004ff187435 */ /* 0x000fe200000001ff */
[----:B------:R-:W-:-:S05]  /*11e0*/  MOV R16, R22 ;  /* 0x0000001600107202 */ /* 0x000fca0000000f00 */
[----:B------:R-:W-:-:S05]  /*11f0*/  FADD.FTZ R16, R15, R16 ;  /* 0x000000100f107221 */ /* 0x000fca0000010000 */
[----:B------:R-:W-:-:S07]  /*1200*/  MOV R23, R16 ;  /* 0x0000001000177202 */ /* 0x000fce0000000f00 */
[----:B------:R-:W-:Y:S05]  /*1210*/  WARPSYNC.COLLECTIVE R20, `(.L_x_6241) ;  /* 0x0000000014087348 */ /* 0x000fea0003c00000 */
[----:B------:R0:W1:Y:S02]  /*1220*/  SHFL.BFLY P2, R22, R23, R24, R25 ;  /* 0x0c00001817167389 */ /* 0x0000640000040019 */
[----:B01----:R-:W-:Y:S01]  /*1230*/  ENDCOLLECTIVE ;  /* 0x000000000000791b */ /* 0x003fe20003800000 */
.L_x_6241:
[----:B------:R-:W-:Y:S01]  /*1240*/  HFMA2.MMA R24, -RZ, RZ, 0, 4.76837158203125e-07 ;  /* 0x00000008ff187435 */ /* 0x000fe200000001ff */
[----:B------:R-:W-:-:S05]  /*1250*/  MOV R17, R22 ;  /* 0x0000001600117202 */ /* 0x000fca0000000f00 */
[----:B------:R-:W-:-:S04]  /*1260*/  FADD.FTZ R17, R16, R17 ;  /* 0x0000001110117221 */ /* 0x000fc80000010000 */
[----:B------:R-:W-:-:S07]  /*1270*/  IMAD.MOV.U32 R23, RZ, RZ, R17 ;  /* 0x000000ffff177224 */ /* 0x000fce00078e0011 */
[----:B------:R-:W-:Y:S05]  /*1280*/  WARPSYNC.COLLECTIVE R20, `(.L_x_6242) ;  /* 0x0000000014087348 */ /* 0x000fea0003c00000 */
[----:B------:R0:W1:Y:S02]  /*1290*/  SHFL.BFLY P2, R22, R23, R24, R25 ;  /* 0x0c00001817167389 */ /* 0x0000640000040019 */
[----:B01----:R-:W-:Y:S01]  /*12a0*/  ENDCOLLECTIVE ;  /* 0x000000000000791b */ /* 0x003fe20003800000 */
.L_x_6242:
[----:B------:R-:W-:Y:S01]  /*12b0*/  HFMA2.MMA R24, -RZ, RZ, 0, 9.5367431640625e-07 ;  /* 0x00000010ff187435 */ /* 0x000fe200000001ff */
[----:B------:R-:W-:-:S05]  /*12c0*/  MOV R12, R22 ;  /* 0x00000016000c7202 */ /* 0x000fca0000000f00 */
[----:B------:R-:W-:-:S05]  /*12d0*/  FADD.FTZ R12, R17, R12 ;  /* 0x0000000c110c7221 */ /* 0x000fca0000010000 */
[----:B------:R-:W-:-:S07]  /*12e0*/  MOV R23, R12 ;  /* 0x0000000c00177202 */ /* 0x000fce0000000f00 */
[----:B------:R-:W-:Y:S05]  /*12f0*/  WARPSYNC.COLLECTIVE R20, `(.L_x_6243) ;  /* 0x0000000014087348 */ /* 0x000fea0003c00000 */
[----:B------:R0:W1:Y:S02]  /*1300*/  SHFL.BFLY P2, R22, R23, R24, R25 ;  /* 0x0c00001817167389 */ /* 0x0000640000040019 */
[----:B01----:R-:W-:Y:S01]  /*1310*/  ENDCOLLECTIVE ;  /* 0x000000000000791b */ /* 0x003fe20003800000 */
.L_x_6243:
[----:B------:R-:W-:Y:S01]  /*1320*/  MOV R23, R8 ;  /* 0x0000000800177202 */ /* 0x000fe20000000f00 */
[----:B------:R-:W-:Y:S01]  /*1330*/  IMAD.MOV.U32 R24, RZ, RZ, 0x1 ;  /* 0x00000001ff187424 */ /* 0x000fe200078e00ff */
[----:B------:R-:W-:-:S07]  /*1340*/  MOV R15, R22 ;  /* 0x00000016000f7202 */ /* 0x000fce0000000f00 */
[----:B------:R-:W-:Y:S05]  /*1350*/  WARPSYNC.COLLECTIVE R20, `(.L_x_6244) ;  /* 0x0000000014087348 */ /* 0x000fea0003c00000 */
[----:B------:R0:W1:Y:S02]  /*1360*/  SHFL.BFLY P2, R22, R23, R24, R25 ;  /* 0x0c00001817167389 */ /* 0x0000640000040019 */
[----:B01----:R-:W-:Y:S01]  /*1370*/  ENDCOLLECTIVE ;  /* 0x000000000000791b */ /* 0x003fe20003800000 */
.L_x_6244:
[----:B------:R-:W-:Y:S01]  /*1380*/  HFMA2.MMA R24, -RZ, RZ, 0, 1.1920928955078125e-07 ;  /* 0x00000002ff187435 */ /* 0x000fe200000001ff */
[----:B------:R-:W-:-:S05]  /*1390*/  MOV R17, R22 ;  /* 0x0000001600117202 */ /* 0x000fca0000000f00 */
[----:B------:R-:W-:-:S05]  /*13a0*/  FADD.FTZ R18, R8, R17 ;  /* 0x0000001108127221 */ /* 0x000fca0000010000 */
[----:B------:R-:W-:-:S07]  /*13b0*/  MOV R23, R18 ;  /* 0x0000001200177202 */ /* 0x000fce0000000f00 */
[----:B------:R-:W-:Y:S05]  /*13c0*/  WARPSYNC.COLLECTIVE R20, `(.L_x_6245) ;  /* 0x0000000014087348 */ /* 0x000fea0003c00000 */
[----:B------:R0:W1:Y:S02]  /*13d0*/  SHFL.BFLY P2, R22, R23, R24, R25 ;  /* 0x0c00001817167389 */ /* 0x0000640000040019 */
[----:B01----:R-:W-:Y:S01]  /*13e0*/  ENDCOLLECTIVE ;  /* 0x000000000000791b */ /* 0x003fe20003800000 */
.L_x_6245:
[----:B------:R-:W-:Y:S01]  /*13f0*/  HFMA2.MMA R24, -RZ, RZ, 0, 2.384185791015625e-07 ;  /* 0x00000004ff187435 */ /* 0x000fe200000001ff */
[----:B------:R-:W-:-:S05]  /*1400*/  MOV R13, R22 ;  /* 0x00000016000d7202 */ /* 0x000fca0000000f00 */
[----:B------:R-:W-:-:S05]  /*1410*/  FADD.FTZ R19, R18, R13 ;  /* 0x0000000d12137221 */ /* 0x000fca0000010000 */
[----:B------:R-:W-:-:S07]  /*1420*/  MOV R23, R19 ;  /* 0x0000001300177202 */ /* 0x000fce0000000f00 */
[----:B------:R-:W-:Y:S05]  /*1430*/  WARPSYNC.COLLECTIVE R20, `(.L_x_6246) ;  /* 0x0000000014087348 */ /* 0x000fea0003c00000 */
[----:B------:R0:W1:Y:S02]  /*1440*/  SHFL.BFLY P2, R22, R23, R24, R25 ;  /* 0x0c00001817167389 */ /* 0x0000640000040019 */
[----:B01----:R-:W-:Y:S01]  /*1450*/  ENDCOLLECTIVE ;  /* 0x000000000000791b */ /* 0x003fe20003800000 */
.L_x_6246:
[----:B------:R-:W-:Y:S01]  /*1460*/  HFMA2.MMA R24, -RZ, RZ, 0, 4.76837158203125e-07 ;  /* 0x00000008ff187435 */ /* 0x000fe200000001ff */
[----:B------:R-:W-:-:S04]  /*1470*/  IMAD.MOV.U32 R8, RZ, RZ, R22 ;  /* 0x000000ffff087224 */ /* 0x000fc800078e0016 */
[----:B------:R-:W-:-:S05]  /*1480*/  FADD.FTZ R8, R19, R8 ;  /* 0x0000000813087221 */ /* 0x000fca0000010000 */
[----:B------:R-:W-:-:S07]  /*1490*/  MOV R23, R8 ;  /* 0x0000000800177202 */ /* 0x000fce0000000f00 */
[----:B------:R-:W-:Y:S05]  /*14a0*/  WARPSYNC.COLLECTIVE R20, `(.L_x_6247) ;  /* 0x0000000014087348 */ /* 0x000fea0003c00000 */
[----:B------:R0:W1:Y:S02]  /*14b0*/  SHFL.BFLY P2, R22, R23, R24, R25 ;  /* 0x0c00001817167389 */ /* 0x0000640000040019 */
[----:B01----:R-:W-:Y:S01]  /*14c0*/  ENDCOLLECTIVE ;  /* 0x000000000000791b */ /* 0x003fe20003800000 */
.L_x_6247:
[----:B------:R-:W-:Y:S01]  /*14d0*/  HFMA2.MMA R24, -RZ, RZ, 0, 9.5367431640625e-07 ;  /* 0x00000010ff187435 */ /* 0x000fe200000001ff */
[----:B------:R-:W-:-:S05]  /*14e0*/  MOV R21, R22 ;  /* 0x0000001600157202 */ /* 0x000fca0000000f00 */
[----:B------:R-:W-:-:S05]  /*14f0*/  FADD.FTZ R21, R8, R21 ;  /* 0x0000001508157221 */ /* 0x000fca0000010000 */
[----:B------:R-:W-:-:S07]  /*1500*/  MOV R23, R21 ;  /* 0x0000001500177202 */ /* 0x000fce0000000f00 */
[----:B------:R-:W-:Y:S05]  /*1510*/  WARPSYNC.COLLECTIVE R20, `(.L_x_6248) ;  /* 0x0000000014087348 */ /* 0x000fea0003c00000 */
[----:B------:R0:W1:Y:S02]  /*1520*/  SHFL.BFLY P2, R22, R23, R24, R25 ;  /* 0x0c00001817167389 */ /* 0x0000640000040019 */
[----:B01----:R-:W-:Y:S01]  /*1530*/  ENDCOLLECTIVE ;  /* 0x000000000000791b */ /* 0x003fe20003800000 */
.L_x_6248:
[----:B------:R-:W-:Y:S01]  /*1540*/  MOV R14, R22 ;  /* 0x00000016000e7202 */ /* 0x000fe20000000f00 */
[----:B------:R-:W-:Y:S06]  /*1550*/  BRA `(.L_x_6249) ;  /* 0xfffffff400c87947 */ /* 0x000fec000383ffff */
.L_x_6250:
        /* <DEDUP_REMOVED lines=10> */
.L_x_15238:


//--------------------- .text._ZN10layer_norm13ln_bwd_kernelINS_13Kernel_traitsI13__nv_bfloat16S2_fS2_fjLj7168ELj1ELj1ELj8ELj8ENS_18Kernel_traits_baseILj7168ES2_S2_fS2_fjLj256EEEEELb1ELb1ELb1ELb0EEEvNS_9BwdParamsE --------------------------
	.section	.text._ZN10layer_norm13ln_bwd_kernelINS_13Kernel_traitsI13__nv_bfloat16S2_fS2_fjLj7168ELj1ELj1ELj8ELj8ENS_18Kernel_traits_baseILj7168ES2_S2_fS2_fjLj256EEEEELb1ELb1ELb1ELb0EEEvNS_9BwdParamsE,"ax",@progbits
	.align	128
        .global         _ZN10layer_norm13ln_bwd_kernelINS_13Kernel_traitsI13__nv_bfloat16S2_fS2_fjLj7168ELj1ELj1ELj8ELj8ENS_18Kernel_traits_baseILj7168ES2_S2_fS2_fjLj256EEEEELb1ELb1ELb1ELb0EEEvNS_9BwdParamsE
        .type           _ZN10layer_norm13ln_bwd_kernelINS_13Kernel_traitsI13__nv_bfloat16S2_fS2_fjLj7168ELj1ELj1ELj8ELj8ENS_18Kernel_traits_baseILj7168ES2_S2_fS2_fjLj256EEEEELb1ELb1ELb1ELb0EEEvNS_9BwdParamsE,@function
        .size           _ZN10layer_norm13ln_bwd_kernelINS_13Kernel_traitsI13__nv_bfloat16S2_fS2_fjLj7168ELj1ELj1ELj8ELj8ENS_18Kernel_traits_baseILj7168ES2_S2_fS2_fjLj256EEEEELb1ELb1ELb1ELb0EEEvNS_9BwdParamsE,(.L_x_15239 - _ZN10layer_norm13ln_bwd_kernelINS_13Kernel_traitsI13__nv_bfloat16S2_fS2_fjLj7168ELj1ELj1ELj8ELj8ENS_18Kernel_traits_baseILj7168ES2_S2_fS2_fjLj256EEEEELb1ELb1ELb1ELb0EEEvNS_9BwdParamsE)
        .other          _ZN10layer_norm13ln_bwd_kernelINS_13Kernel_traitsI13__nv_bfloat16S2_fS2_fjLj7168ELj1ELj1ELj8ELj8ENS_18Kernel_traits_baseILj7168ES2_S2_fS2_fjLj256EEEEELb1ELb1ELb1ELb0EEEvNS_9BwdParamsE,@"STO_CUDA_ENTRY STV_DEFAULT"
_ZN10layer_norm13ln_bwd_kernelINS_13Kernel_traitsI13__nv_bfloat16S2_fS2_fjLj7168ELj1ELj1ELj8ELj8ENS_18Kernel_traits_baseILj7168ES2_S2_fS2_fjLj256EEEEELb1ELb1ELb1ELb0EEEvNS_9BwdParamsE:
.text._ZN10layer_norm13ln_bwd_kernelINS_13Kernel_traitsI13__nv_bfloat16S2_fS2_fjLj7168ELj1ELj1ELj8ELj8ENS_18Kernel_traits_baseILj7168ES2_S2_fS2_fjLj256EEEEELb1ELb1ELb1ELb0EEEvNS_9BwdParamsE:
        /* <DEDUP_REMOVED lines=15> */
[----:B0-----:R-:W-:-:S02]  /*00f0*/  IADD3 R1, R1, -0x30, RZ ;  /* 0xffffffd001017810 */ /* 0x001fc40007ffe0ff */
        /* <DEDUP_REMOVED lines=18> */
[----:B------:R-:W-:-:S07]  /*0220*/  @P4 LOP3.LUT R7, R7, 0x2, RZ, 0xfc, !PT ;  /* 0x0000000207074812 */ /* 0x000fce00078efcff */
[----:B------:R-:W4:Y:S01]  /*0230*/  @P5 LDC.64 R38, c[0x0][0x278] ;  /* 0x00009e00ff265b82 */ /* 0x000f220000000a00 */
[----:B0-----:R-:W-:Y:S01]  /*0240*/  @P6 IMAD.WIDE.U32 R18, R61, 0x8, R18 ;  /* 0x000000083d126825 */ /* 0x001fe200078e0012 */
[----:B------:R-:W-:-:S04]  /*0250*/  LOP3.LUT R7, R7, 0xffffffdf, RZ, 0xc0, !PT ;  /* 0xffffffdf07077812 */ /* 0x000fc800078ec0ff */
[----:B------:R0:W5:Y:S02]  /*0260*/  @P6 LDG.E.64 R20, desc[UR4][R18.64] ;  /* 0x0000000412146981 */ /* 0x000164000c1e1b00 */
[----:B------:R-:W2:Y:S01]  /*0270*/  @P4 LDC.64 R40, c[0x0][0x260] ;  /* 0x00009800ff284b82 */ /* 0x000ea20000000a00 */
[C---:B-1----:R-:W-:Y:S01]  /*0280*/  @P6 IMAD.WIDE.U32 R22, R61.reuse, 0x8, R22 ;  /* 0x000000083d166825 */ /* 0x042fe200078e0016 */
[----:B------:R-:W-:-:S06]  /*0290*/  @P6 LOP3.LUT R61, R61, 0x100, RZ, 0xfc, !PT ;  /* 0x000001003d3d6812 */ /* 0x000fcc00078efcff */
[----:B------:R-:W1:Y:S01]  /*02a0*/  @P4 LDC.64 R42, c[0x0][0x278] ;  /* 0x00009e00ff2a4b82 */ /* 0x000e620000000a00 */
[C---:B---3--:R-:W-:Y:S01]  /*02b0*/  @P5 IMAD.WIDE.U32 R36, R61.reuse, 0x8, R36 ;  /* 0x000000083d245825 */ /* 0x048fe200078e0024 */
[----:B------:R3:W5:Y:S06]  /*02c0*/  @P6 LDG.E.64 R24, desc[UR4][R22.64] ;  /* 0x0000000416186981 */ /* 0x00076c000c1e1b00 */
[----:B------:R-:W0:Y:S01]  /*02d0*/  @P0 LDC.64 R44, c[0x0][0x260] ;  /* 0x00009800ff2c0b82 */ /* 0x000e220000000a00 */
[----:B----4-:R-:W-:-:S07]  /*02e0*/  @P5 IMAD.WIDE.U32 R38, R61, 0x8, R38 ;  /* 0x000000083d265825 */ /* 0x010fce00078e0026 */
[----:B------:R-:W4:Y:S01]  /*02f0*/  @P0 LDC.64 R46, c[0x0][0x278] ;  /* 0x00009e00ff2e0b82 */ /* 0x000f220000000a00 */
[----:B------:R-:W-:-:S07]  /*0300*/  @P5 VIADD R61, R61, 0x100 ;  /* 0x000001003d3d5836 */ /* 0x000fce0000000000 */
[----:B------:R-:W3:Y:S01]  /*0310*/  @P1 LDC.64 R48, c[0x0][0x260] ;  /* 0x00009800ff301b82 */ /* 0x000ee20000000a00 */
[----:B--2---:R-:W-:-:S07]  /*0320*/  @P4 IMAD.WIDE.U32 R40, R61, 0x8, R40 ;  /* 0x000000083d284825 */ /* 0x004fce00078e0028 */
[----:B------:R-:W2:Y:S01]  /*0330*/  @P1 LDC.64 R50, c[0x0][0x278] ;  /* 0x00009e00ff321b82 */ /* 0x000ea20000000a00 */
[C---:B-1----:R-:W-:Y:S01]  /*0340*/  @P4 IMAD.WIDE.U32 R42, R61.reuse, 0x8, R42 ;  /* 0x000000083d2a4825 */ /* 0x042fe200078e002a */
[----:B------:R-:W-:Y:S01]  /*0350*/  @P4 IADD3 R61, R61, 0x100, RZ ;  /* 0x000001003d3d4810 */ /* 0x000fe20007ffe0ff */
[----:B------:R1:W5:Y:S05]  /*0360*/  @P5 LDG.E.64 R26, desc[UR4][R36.64] ;  /* 0x00000004241a5981 */ /* 0x00036a000c1e1b00 */
[----:B------:R-:W1:Y:S01]  /*0370*/  @P2 LDC.64 R52, c[0x0][0x260] ;  /* 0x00009800ff342b82 */ /* 0x000e620000000a00 */
[----:B0-----:R-:W-:-:S07]  /*0380*/  @P0 IMAD.WIDE.U32 R44, R61, 0x8, R44 ;  /* 0x000000083d2c0825 */ /* 0x001fce00078e002c */
[----:B------:R-:W0:Y:S01]  /*0390*/  @P2 LDC.64 R54, c[0x0][0x278] ;  /* 0x00009e00ff362b82 */ /* 0x000e220000000a00 */
[----:B----4-:R-:W-:Y:S01]  /*03a0*/  @P0 IMAD.WIDE.U32 R46, R61, 0x8, R46 ;  /* 0x000000083d2e0825 */ /* 0x010fe200078e002e */
[----:B------:R-:W-:Y:S01]  /*03b0*/  LEA.HI R0, R6, UR6, RZ, 0x18 ;  /* 0x0000000606007c11 */ /* 0x000fe2000f8fc0ff */
[----:B------:R4:W5:Y:S01]  /*03c0*/  @P5 LDG.E.64 R16, desc[UR4][R38.64] ;  /* 0x0000000426105981 */ /* 0x000962000c1e1b00 */
[----:B------:R-:W-:Y:S01]  /*03d0*/  @P3 LOP3.LUT R7, R7, 0x20, RZ, 0xfc, !PT ;  /* 0x0000002007073812 */ /* 0x000fe200078efcff */
[----:B------:R-:W-:-:S03]  /*03e0*/  @P0 VIADD R61, R61, 0x100 ;  /* 0x000001003d3d0836 */ /* 0x000fc60000000000 */
[----:B------:R-:W4:Y:S08]  /*03f0*/  @P3 LDC.64 R56, c[0x0][0x260] ;  /* 0x00009800ff383b82 */ /* 0x000f300000000a00 */
[----:B------:R-:W4:Y:S01]  /*0400*/  @P3 LDC.64 R58, c[0x0][0x278] ;  /* 0x00009e00ff3a3b82 */ /* 0x000f220000000a00 */
[C---:B---3--:R-:W-:Y:S01]  /*0410*/  @P1 IMAD.WIDE.U32 R48, R61.reuse, 0x8, R48 ;  /* 0x000000083d301825 */ /* 0x048fe200078e0030 */
[----:B------:R3:W5:Y:S03]  /*0420*/  @P4 LDG.E.64 R28, desc[UR4][R40.64] ;  /* 0x00000004281c4981 */ /* 0x000766000c1e1b00 */
[C---:B--2---:R-:W-:Y:S01]  /*0430*/  @P1 IMAD.WIDE.U32 R50, R61.reuse, 0x8, R50 ;  /* 0x000000083d321825 */ /* 0x044fe200078e0032 */
[----:B------:R-:W-:Y:S01]  /*0440*/  @P1 IADD3 R61, R61, 0x100, RZ ;  /* 0x000001003d3d1810 */ /* 0x000fe20007ffe0ff */
[----:B------:R2:W5:Y:S04]  /*0450*/  @P4 LDG.E.64 R14, desc[UR4][R42.64] ;  /* 0x000000042a0e4981 */ /* 0x000568000c1e1b00 */
[C---:B-1----:R-:W-:Y:S01]  /*0460*/  @P2 IMAD.WIDE.U32 R52, R61.reuse, 0x8, R52 ;  /* 0x000000083d342825 */ /* 0x042fe200078e0034 */
[----:B------:R1:W5:Y:S03]  /*0470*/  @P0 LDG.E.64 R30, desc[UR4][R44.64] ;  /* 0x000000042c1e0981 */ /* 0x000366000c1e1b00 */
[C---:B0-----:R-:W-:Y:S01]  /*0480*/  @P2 IMAD.WIDE.U32 R54, R61.reuse, 0x8, R54 ;  /* 0x000000083d362825 */ /* 0x041fe200078e0036 */
[----:B------:R0:W5:Y:S03]  /*0490*/  @P0 LDG.E.64 R12, desc[UR4][R46.64] ;  /* 0x000000042e0c0981 */ /* 0x000166000c1e1b00 */
[----:B------:R-:W-:Y:S01]  /*04a0*/  @P2 VIADD R61, R61, 0x100 ;  /* 0x000001003d3d2836 */ /* 0x000fe20000000000 */
[----:B------:R0:W5:Y:S03]  /*04b0*/  @P1 LDG.E.64 R32, desc[UR4][R48.64] ;  /* 0x0000000430201981 */ /* 0x000166000c1e1b00 */
[C---:B----4-:R-:W-:Y:S01]  /*04c0*/  @P3 IMAD.WIDE.U32 R18, R61.reuse, 0x8, R56 ;  /* 0x000000083d123825 */ /* 0x050fe200078e0038 */
[----:B------:R4:W5:Y:S03]  /*04d0*/  @P1 LDG.E.64 R10, desc[UR4][R50.64] ;  /* 0x00000004320a1981 */ /* 0x000966000c1e1b00 */
[----:B------:R-:W-:Y:S01]  /*04e0*/  @P3 IMAD.WIDE.U32 R22, R61, 0x8, R58 ;  /* 0x000000083d163825 */ /* 0x000fe200078e003a */
[----:B------:R-:W5:Y:S04]  /*04f0*/  @P3 LDG.E.64 R116, desc[UR4][R18.64] ;  /* 0x0000000412743981 */ /* 0x000f68000c1e1b00 */
[----:B------:R-:W5:Y:S01]  /*0500*/  @P3 LDG.E.64 R4, desc[UR4][R22.64] ;  /* 0x0000000416043981 */ /* 0x000f62000c1e1b00 */
[----:B------:R-:W-:-:S02]  /*0510*/  ISETP.GE.AND P3, PT, R0, UR7, PT ;  /* 0x0000000700007c0c */ /* 0x000fc4000bf66270 */
[----:B------:R-:W-:Y:S02]  /*0520*/  CS2R R36, SRZ ;  /* 0x0000000000247805 */ /* 0x000fe4000001ff00 */
[----:B------:R-:W-:Y:S01]  /*0530*/  CS2R R38, SRZ ;  /* 0x0000000000267805 */ /* 0x000fe2000001ff00 */
[----:B------:R4:W5:Y:S01]  /*0540*/  @P2 LDG.E.64 R34, desc[UR4][R52.64] ;  /* 0x0000000434222981 */ /* 0x000962000c1e1b00 */
[----:B---3--:R-:W-:Y:S02]  /*0550*/  CS2R R40, SRZ ;  /* 0x0000000000287805 */ /* 0x008fe4000001ff00 */
[----:B--2---:R-:W-:Y:S02]  /*0560*/  CS2R R42, SRZ ;  /* 0x00000000002a7805 */ /* 0x004fe4000001ff00 */
[----:B-1----:R-:W-:Y:S01]  /*0570*/  CS2R R44, SRZ ;  /* 0x00000000002c7805 */ /* 0x002fe2000001ff00 */
[----:B------:R1:W5:Y:S01]  /*0580*/  @P2 LDG.E.64 R8, desc[UR4][R54.64] ;  /* 0x0000000436082981 */ /* 0x000362000c1e1b00 */
[----:B0-----:R-:W-:-:S02]  /*0590*/  CS2R R46, SRZ ;  /* 0x00000000002e7805 */ /* 0x001fc4000001ff00 */
[----:B------:R-:W-:Y:S02]  /*05a0*/  CS2R R48, SRZ ;  /* 0x0000000000307805 */ /* 0x000fe4000001ff00 */
[----:B----4-:R-:W-:Y:S02]  /*05b0*/  CS2R R50, SRZ ;  /* 0x0000000000327805 */ /* 0x010fe4000001ff00 */
[----:B------:R-:W-:Y:S02]  /*05c0*/  CS2R R76, SRZ ;  /* 0x00000000004c7805 */ /* 0x000fe4000001ff00 */
[----:B------:R-:W-:Y:S02]  /*05d0*/  CS2R R78, SRZ ;  /* 0x00000000004e7805 */ /* 0x000fe4000001ff00 */
[----:B------:R-:W-:Y:S02]  /*05e0*/  CS2R R52, SRZ ;  /* 0x0000000000347805 */ /* 0x000fe4000001ff00 */
[----:B------:R-:W-:-:S02]  /*05f0*/  CS2R R56, SRZ ;  /* 0x0000000000387805 */ /* 0x000fc4000001ff00 */
[----:B------:R-:W-:Y:S02]  /*0600*/  CS2R R58, SRZ ;  /* 0x00000000003a7805 */ /* 0x000fe4000001ff00 */
[----:B------:R-:W-:Y:S02]  /*0610*/  CS2R R60, SRZ ;  /* 0x00000000003c7805 */ /* 0x000fe4000001ff00 */
        /* <DEDUP_REMOVED lines=29> */
[----:B-----5:R-:W-:Y:S01]  /*07f0*/  MOV R2, R20 ;  /* 0x0000001400027202 */ /* 0x020fe20000000f00 */
[--C-:B------:R-:W-:Y:S01]  /*0800*/  IMAD.MOV.U32 R3, RZ, RZ, R21.reuse ;  /* 0x000000ffff037224 */ /* 0x100fe200078e0015 */
[----:B------:R-:W-:Y:S01]  /*0810*/  SHF.R.U64 R119, R20, 0x10, R21 ;  /* 0x0000001014777819 */ /* 0x000fe20000001215 */
[----:B------:R-:W-:Y:S01]  /*0820*/  IMAD.MOV.U32 R18, RZ, RZ, R27 ;  /* 0x000000ffff127224 */ /* 0x000fe200078e001b */
[----:B------:R-:W-:Y:S01]  /*0830*/  MOV R211, R4 ;  /* 0x0000000400d37202 */ /* 0x000fe20000000f00 */
[----:B------:R-:W-:Y:S01]  /*0840*/  IMAD.U32 R2, R2, 0x10000, RZ ;  /* 0x0001000002027824 */ /* 0x000fe200078e00ff */
[----:B------:R-:W-:Y:S01]  /*0850*/  SHF.R.U64 R210, R4, 0x10, R5 ;  /* 0x0000001004d27819 */ /* 0x000fe20000001205 */
[----:B------:R-:W-:Y:S01]  /*0860*/  IMAD.U32 R3, R3, 0x10000, RZ ;  /* 0x0001000003037824 */ /* 0x000fe200078e00ff */
[----:B------:R-:W-:Y:S01]  /*0870*/  MOV R4, R0 ;  /* 0x0000000000047202 */ /* 0x000fe20000000f00 */
[----:B------:R-:W-:Y:S01]  /*0880*/  IMAD.MOV.U32 R20, RZ, RZ, R29 ;  /* 0x000000ffff147224 */ /* 0x000fe200078e001d */
[----:B------:R-:W-:Y:S01]  /*0890*/  SHF.L.U32 R0, R119, 0x10, RZ ;  /* 0x0000001077007819 */ /* 0x000fe200000006ff */
[----:B------:R0:W-:Y:S01]  /*08a0*/  STL [R1+0x28], R2 ;  /* 0x0000280201007387 */ /* 0x0001e20000100800 */
[----:B------:R-:W-:Y:S01]  /*08b0*/  SHF.R.U32.HI R118, RZ, 0x10, R21 ;  /* 0x00000010ff767819 */ /* 0x000fe20000011615 */
[----:B------:R-:W-:Y:S01]  /*08c0*/  IMAD.MOV.U32 R249, RZ, RZ, R31 ;  /* 0x000000fffff97224 */ /* 0x000fe200078e001f */
[----:B------:R-:W-:Y:S01]  /*08d0*/  MOV R6, R26 ;  /* 0x0000001a00067202 */ /* 0x000fe20000000f00 */
[----:B------:R1:W-:Y:S01]  /*08e0*/  STL [R1+0x24], R0 ;  /* 0x0000240001007387 */ /* 0x0003e20000100800 */
[----:B------:R-:W-:Y:S01]  /*08f0*/  SHF.R.U64 R23, R26, 0x10, R27 ;  /* 0x000000101a177819 */ /* 0x000fe2000000121b */
[----:B------:R-:W-:Y:S01]  /*0900*/  IMAD.MOV.U32 R245, RZ, RZ, R33 ;  /* 0x000000fffff57224 */ /* 0x000fe200078e0021 */
[----:B------:R-:W-:Y:S01]  /*0910*/  SHF.R.U32.HI R22, RZ, 0x10, R27 ;  /* 0x00000010ff167819 */ /* 0x000fe2000001161b */
[----:B------:R2:W-:Y:S01]  /*0920*/  STL [R1+0x20], R3 ;  /* 0x0000200301007387 */ /* 0x0005e20000100800 */
[----:B------:R-:W-:Y:S01]  /*0930*/  MOV R19, R28 ;  /* 0x0000001c00137202 */ /* 0x000fe20000000f00 */
[----:B------:R-:W-:Y:S01]  /*0940*/  IMAD.MOV.U32 R241, RZ, RZ, R35 ;  /* 0x000000fffff17224 */ /* 0x000fe200078e0023 */
[----:B0-----:R-:W-:Y:S01]  /*0950*/  SHF.L.U32 R2, R118, 0x10, RZ ;  /* 0x0000001076027819 */ /* 0x001fe200000006ff */
[----:B------:R-:W-:Y:S01]  /*0960*/  IMAD.MOV.U32 R237, RZ, RZ, R117 ;  /* 0x000000ffffed7224 */ /* 0x000fe200078e0075 */
[----:B------:R-:W-:Y:S01]  /*0970*/  SHF.R.U64 R21, R28, 0x10, R29 ;  /* 0x000000101c157819 */ /* 0x000fe2000000121d */
[----:B-1----:R-:W-:Y:S01]  /*0980*/  IMAD.U32 R0, R6, 0x10000, RZ ;  /* 0x0001000006007824 */ /* 0x002fe200078e00ff */
[----:B------:R-:W-:Y:S01]  /*0990*/  MOV R251, R30 ;  /* 0x0000001e00fb7202 */ /* 0x000fe20000000f00 */
[----:B------:R0:W-:Y:S01]  /*09a0*/  STL [R1+0x1c], R2 ;  /* 0x00001c0201007387 */ /* 0x0001e20000100800 */
[----:B------:R-:W-:Y:S01]  /*09b0*/  MOV R247, R32 ;  /* 0x0000002000f77202 */ /* 0x000fe20000000f00 */
[----:B------:R-:W-:Y:S01]  /*09c0*/  IMAD.MOV.U32 R233, RZ, RZ, R25 ;  /* 0x000000ffffe97224 */ /* 0x000fe200078e0019 */
[----:B--2---:R-:W-:Y:S01]  /*09d0*/  SHF.L.U32 R3, R23, 0x10, RZ ;  /* 0x0000001017037819 */ /* 0x004fe200000006ff */
[----:B------:R1:W-:Y:S01]  /*09e0*/  STL [R1+0x18], R0 ;  /* 0x0000180001007387 */ /* 0x0003e20000100800 */
[----:B------:R-:W-:Y:S01]  /*09f0*/  MOV R243, R34 ;  /* 0x0000002200f37202 */ /* 0x000fe20000000f00 */
[----:B------:R-:W-:Y:S01]  /*0a00*/  IMAD.MOV.U32 R229, RZ, RZ, R17 ;  /* 0x000000ffffe57224 */ /* 0x000fe200078e0011 */
[----:B------:R-:W-:Y:S01]  /*0a10*/  MOV R239, R116 ;  /* 0x0000007400ef7202 */ /* 0x000fe20000000f00 */
[----:B------:R2:W-:Y:S01]  /*0a20*/  STL [R1+0x14], R3 ;  /* 0x0000140301007387 */ /* 0x0005e20000100800 */
[----:B------:R-:W-:Y:S01]  /*0a30*/  MOV R235, R24 ;  /* 0x0000001800eb7202 */ /* 0x000fe20000000f00 */
[----:B0-----:R-:W-:Y:S01]  /*0a40*/  IMAD.U32 R2, R18, 0x10000, RZ ;  /* 0x0001000012027824 */ /* 0x001fe200078e00ff */
[----:B------:R-:W-:Y:S01]  /*0a50*/  MOV R231, R16 ;  /* 0x0000001000e77202 */ /* 0x000fe20000000f00 */
[----:B------:R-:W-:Y:S01]  /*0a60*/  IMAD.MOV.U32 R225, RZ, RZ, R15 ;  /* 0x000000ffffe17224 */ /* 0x000fe200078e000f */
[----:B------:R-:W-:Y:S01]  /*0a70*/  MOV R227, R14 ;  /* 0x0000000e00e37202 */ /* 0x000fe20000000f00 */
[----:B------:R-:W-:Y:S01]  /*0a80*/  IMAD.MOV.U32 R221, RZ, RZ, R13 ;  /* 0x000000ffffdd7224 */ /* 0x000fe200078e000d */
[----:B-1----:R-:W-:Y:S01]  /*0a90*/  SHF.L.U32 R0, R22, 0x10, RZ ;  /* 0x0000001016007819 */ /* 0x002fe200000006ff */
[----:B------:R0:W-:Y:S01]  /*0aa0*/  STL [R1+0x10], R2 ;  /* 0x0000100201007387 */ /* 0x0001e20000100800 */
[----:B------:R-:W-:Y:S01]  /*0ab0*/  MOV R223, R12 ;  /* 0x0000000c00df7202 */ /* 0x000fe20000000f00 */
[----:B--2---:R-:W-:Y:S01]  /*0ac0*/  IMAD.U32 R3, R19, 0x10000, RZ ;  /* 0x0001000013037824 */ /* 0x004fe200078e00ff */
[----:B------:R-:W-:Y:S01]  /*0ad0*/  MOV R219, R10 ;  /* 0x0000000a00db7202 */ /* 0x000fe20000000f00 */
[----:B------:R1:W-:Y:S01]  /*0ae0*/  STL [R1+0xc], R0 ;  /* 0x00000c0001007387 */ /* 0x0003e20000100800 */
[----:B------:R-:W-:Y:S01]  /*0af0*/  MOV R215, R8 ;  /* 0x0000000800d77202 */ /* 0x000fe20000000f00 */
[----:B------:R-:W-:Y:S01]  /*0b00*/  IMAD.MOV.U32 R217, RZ, RZ, R11 ;  /* 0x000000ffffd97224 */ /* 0x000fe200078e000b */
[----:B------:R-:W-:Y:S01]  /*0b10*/  SHF.R.U32.HI R252, RZ, 0x10, R29 ;  /* 0x00000010fffc7819 */ /* 0x000fe2000001161d */
[----:B------:R2:W-:Y:S01]  /*0b20*/  STL [R1+0x8], R3 ;  /* 0x0000080301007387 */ /* 0x0005e20000100800 */
[----:B------:R-:W-:Y:S01]  /*0b30*/  SHF.R.U64 R250, R30, 0x10, R31 ;  /* 0x000000101efa7819 */ /* 0x000fe2000000121f */
[----:B------:R-:W-:Y:S01]  /*0b40*/  IMAD.MOV.U32 R213, RZ, RZ, R9 ;  /* 0x000000ffffd57224 */ /* 0x000fe200078e0009 */
[----:B0-----:R-:W-:Y:S01]  /*0b50*/  SHF.L.U32 R2, R21, 0x10, RZ ;  /* 0x0000001015027819 */ /* 0x001fe200000006ff */
[----:B------:R-:W-:Y:S01]  /*0b60*/  IMAD.MOV.U32 R209, RZ, RZ, R5 ;  /* 0x000000ffffd17224 */ /* 0x000fe200078e0005 */
[----:B------:R-:W-:Y:S01]  /*0b70*/  SHF.R.U32.HI R248, RZ, 0x10, R31 ;  /* 0x00000010fff87819 */ /* 0x000fe2000001161f */
[----:B-1----:R-:W-:Y:S01]  /*0b80*/  IMAD.U32 R0, R20, 0x10000, RZ ;  /* 0x0001000014007824 */ /* 0x002fe200078e00ff */
[--C-:B------:R-:W-:Y:S01]  /*0b90*/  SHF.R.U64 R246, R32, 0x10, R33.reuse ;  /* 0x0000001020f67819 */ /* 0x100fe20000001221 */
[----:B------:R2:W-:Y:S01]  /*0ba0*/  STL [R1+0x4], R2 ;  /* 0x0000040201007387 */ /* 0x0005e20000100800 */
[----:B------:R-:W-:Y:S01]  /*0bb0*/  SHF.R.U32.HI R244, RZ, 0x10, R33 ;  /* 0x00000010fff47819 */ /* 0x000fe20000011621 */
[----:B------:R-:W-:Y:S01]  /*0bc0*/  HFMA2.MMA R37, -RZ, RZ, 0, 0 ;  /* 0x00000000ff257435 */ /* 0x000fe200000001ff */
[--C-:B------:R-:W-:Y:S01]  /*0bd0*/  SHF.R.U64 R242, R34, 0x10, R35.reuse ;  /* 0x0000001022f27819 */ /* 0x100fe20000001223 */
[----:B------:R2:W-:Y:S01]  /*0be0*/  STL [R1], R0 ;  /* 0x0000000001007387 */ /* 0x0005e20000100800 */
[----:B------:R-:W-:Y:S01]  /*0bf0*/  SHF.R.U32.HI R240, RZ, 0x10, R35 ;  /* 0x00000010fff07819 */ /* 0x000fe20000011623 */
[----:B------:R-:W-:Y:S01]  /*0c00*/  IMAD.MOV.U32 R207, RZ, RZ, 0x1 ;  /* 0x00000001ffcf7424 */ /* 0x000fe200078e00ff */
        /* <DEDUP_REMOVED lines=59> */
[----:B--2---:R-:W-:-:S07]  /*0fc0*/  SHF.L.U32 R208, R208, 0x10, RZ ;  /* 0x00000010d0d07819 */ /* 0x004fce00000006ff */
.L_x_6418:
[----:B0-----:R-:W0:Y:S08]  /*0fd0*/  LDC.64 R2, c[0x0][0x288] ;  /* 0x0000a200ff027b82 */ /* 0x001e300000000a00 */
[----:B-12---:R-:W1:Y:S08]  /*0fe0*/  LDC.64 R154, c[0x0][0x250] ;  /* 0x00009400ff9a7b82 */ /* 0x006e700000000a00 */
[----:B------:R-:W2:Y:S01]  /*0ff0*/  LDC.64 R190, c[0x0][0x280] ;  /* 0x0000a000ffbe7b82 */ /* 0x000ea20000000a00 */
[----:B0-----:R-:W-:-:S07]  /*1000*/  IMAD.WIDE R2, R4, 0x4, R2 ;  /* 0x0000000404027825 */ /* 0x001fce00078e0202 */
[----:B------:R-:W0:Y:S01]  /*1010*/  LDC.64 R152, c[0x0][0x258] ;  /* 0x00009600ff987b82 */ /* 0x000e220000000a00 */
[----:B------:R2:W3:Y:S01]  /*1020*/  LDG.E R184, desc[UR4][R2.64] ;  /* 0x0000000402b87981 */ /* 0x0004e2000c1e1900 */
[----:B-1----:R-:W-:-:S06]  /*1030*/  IMAD.WIDE R154, R4, 0x4, R154 ;  /* 0x00000004049a7825 */ /* 0x002fcc00078e029a */
[----:B------:R-:W1:Y:S01]  /*1040*/  LDC.64 R194, c[0x0][0x2c8] ;  /* 0x0000b200ffc27b82 */ /* 0x000e620000000a00 */
[----:B-----5:R-:W5:Y:S01]  /*1050*/  LDG.E R193, desc[UR4][R154.64] ;  /* 0x000000049ac17981 */ /* 0x020f62000c1e1900 */
[C---:B--2---:R-:W-:Y:S01]  /*1060*/  IMAD.WIDE R2, R4.reuse, 0x4, R190 ;  /* 0x0000000404027825 */ /* 0x044fe200078e02be */
[----:B------:R-:W2:Y:S04]  /*1070*/  S2R R185, SR_TID.X ;  /* 0x0000000000b97919 */ /* 0x000ea80000002100 */
[----:B------:R4:W5:Y:S01]  /*1080*/  LDG.E R186, desc[UR4][R2.64] ;  /* 0x0000000402ba7981 */ /* 0x000962000c1e1900 */
[----:B------:R-:W-:Y:S01]  /*1090*/  BSSY B0, `(.L_x_6252) ;  /* 0x000021c000007945 */ /* 0x000fe20003800000 */
[----:B0-----:R-:W-:-:S05]  /*10a0*/  IMAD.WIDE R152, R4, 0x4, R152 ;  /* 0x0000000404987825 */ /* 0x001fca00078e0298 */
[----:B------:R1:W5:Y:S01]  /*10b0*/  LDG.E R5, desc[UR4][R152.64] ;  /* 0x0000000498057981 */ /* 0x000362000c1e1900 */
[----:B----4-:R-:W-:-:S04]  /*10c0*/  IMAD.U32 R2, RZ, RZ, UR11 ;  /* 0x0000000bff027e24 */ /* 0x010fc8000f8e00ff */
[----:B------:R-:W-:-:S05]  /*10d0*/  IMAD R3, R4, R2, RZ ;  /* 0x0000000204037224 */ /* 0x000fca00078e02ff */
[----:B------:R-:W-:-:S04]  /*10e0*/  SHF.R.S32.HI R6, RZ, 0x1f, R3 ;  /* 0x0000001fff067819 */ /* 0x000fc80000011403 */
[----:B------:R-:W-:Y:S02]  /*10f0*/  LEA.HI R6, R6, R3, RZ, 0x2 ;  /* 0x0000000306067211 */ /* 0x000fe400078f10ff */
[----:B--2---:R-:W-:-:S04]  /*1100*/  LOP3.LUT R3, R185, 0xff, RZ, 0xc0, !PT ;  /* 0x000000ffb9037812 */ /* 0x004fc800078ec0ff */
[----:B------:R-:W-:-:S05]  /*1110*/  LEA.HI.SX32 R6, R6, R3, 0x1e ;  /* 0x0000000306067211 */ /* 0x000fca00078ff2ff */
[----:B-1----:R-:W-:Y:S01]  /*1120*/  IMAD.WIDE.U32 R152, R6, 0x10, R194 ;  /* 0x0000001006987825 */ /* 0x002fe200078e00c2 */
[----:B---3--:R-:W-:-:S13]  /*1130*/  ISETP.GT.AND P3, PT, R184, RZ, PT ;  /* 0x000000ffb800720c */ /* 0x008fda0003f64270 */
[----:B------:R-:W-:Y:S05]  /*1140*/  @P3 BRA `(.L_x_6253) ;  /* 0x0000000400783947 */ /* 0x000fea0003800000 */
[----:B-----5:R-:W-:Y:S01]  /*1150*/  ISETP.GE.AND P4, PT, R186, 0x1, PT ;  /* 0x00000001ba00780c */ /* 0x020fe20003f86270 */
[----:B------:R-:W-:Y:S01]  /*1160*/  BSSY B1, `(.L_x_6254) ;  /* 0x0000012000017945 */ /* 0x000fe20003800000 */
[----:B------:R-:W-:-:S11]  /*1170*/  LOP3.LUT P5, RZ, R7, 0x8, RZ, 0xc0, !PT ;  /* 0x0000000807ff7812 */ /* 0x000fd600078ac0ff */
[----:B------:R-:W-:-:S05]  /*1180*/  @P4 IADD3 R154, R186, -0x1, RZ ;  /* 0xffffffffba9a4810 */ /* 0x000fca0007ffe0ff */
[----:B------:R-:W-:-:S05]  /*1190*/  @P4 IMAD R154, R154, R2, RZ ;  /* 0x000000029a9a4224 */ /* 0x000fca00078e02ff */
[----:B------:R-:W-:-:S04]  /*11a0*/  @P4 SHF.R.S32.HI R155, RZ, 0x1f, R154 ;  /* 0x0000001fff9b4819 */ /* 0x000fc8000001149a */
[----:B------:R-:W-:Y:S01]  /*11b0*/  @P4 LEA.HI R155, R155, R154, RZ, 0x2 ;  /* 0x0000009a9b9b4211 */ /* 0x000fe200078f10ff */
[----:B------:R-:W-:-:S03]  /*11c0*/  IMAD.MOV.U32 R154, RZ, RZ, RZ ;  /* 0x000000ffff9a7224 */ /* 0x000fc600078e00ff */
[----:B------:R-:W-:Y:S02]  /*11d0*/  @P4 LEA.HI.SX32 R154, R155, R3, 0x1e ;  /* 0x000000039b9a4211 */ /* 0x000fe400078ff2ff */
[----:B------:R-:W-:Y:S01]  /*11e0*/  MOV R155, R6 ;  /* 0x00000006009b7202 */ /* 0x000fe20000000f00 */
[----:B------:R-:W-:Y:S06]  /*11f0*/  @!P5 BRA `(.L_x_6255) ;  /* 0x000000000020d947 */ /* 0x000fec0003800000 */
[----:B------:R-:W-:-:S04]  /*1200*/  ISETP.NE.U32.AND P5, PT, RZ, UR8, PT ;  /* 0x00000008ff007c0c */ /* 0x000fc8000bfa5070 */
[----:B------:R-:W-:-:S13]  /*1210*/  ISETP.NE.AND.EX P5, PT, RZ, UR9, PT, P5 ;  /* 0x00000009ff007c0c */ /* 0x000fda000bfa5350 */
[----:B------:R0:W5:Y:S02]  /*1220*/  @P5 LDG.E.128 R116, desc[UR4][R152.64] ;  /* 0x0000000498745981 */ /* 0x000164000c1e1d00 */
[----:B0-----:R-:W0:Y:S02]  /*1230*/  LDC.64 R152, c[0x0][0x240] ;  /* 0x00009000ff987b82 */ /* 0x001e240000000a00 */
[----:B0-----:R-:W-:-:S05]  /*1240*/  IMAD.WIDE.U32 R152, R154, 0x4, R152 ;  /* 0x000000049a987825 */ /* 0x001fca00078e0098 */
[----:B------:R0:W5:Y:S01]  /*1250*/  LDG.E R8, desc[UR4][R152.64] ;  /* 0x0000000498087981 */ /* 0x000162000c1e1900 */
[----:B------:R-:W-:Y:S01]  /*1260*/  VIADD R154, R154, 0x100 ;  /* 0x000001009a9a7836 */ /* 0x000fe20000000000 */
[----:B------:R-:W-:-:S07]  /*1270*/  IADD3 R155, R6, 0x100, RZ ;  /* 0x00000100069b7810 */ /* 0x000fce0007ffe0ff */
.L_x_6255:
[----:B------:R-:W-:Y:S05]  /*1280*/  BSYNC B1 ;  /* 0x0000000000017941 */ /* 0x000fea0003800000 */
.L_x_6254:
[----:B------:R-:W-:Y:S01]  /*1290*/  LOP3.LUT P5, RZ, R7, 0x4, RZ, 0xc0, !PT ;  /* 0x0000000407ff7812 */ /* 0x000fe200078ac0ff */
[----:B------:R-:W-:-:S12]  /*12a0*/  BSSY B1, `(.L_x_6256) ;  /* 0x000000b000017945 */ /* 0x000fd80003800000 */
[----:B------:R-:W-:Y:S05]  /*12b0*/  @!P5 BRA `(.L_x_6257) ;  /* 0x000000000024d947 */ /* 0x000fea0003800000 */
[----:B------:R-:W-:-:S04]  /*12c0*/  ISETP.NE.U32.AND P5, PT, RZ, UR8, PT ;  /* 0x00000008ff007c0c */ /* 0x000fc8000bfa5070 */
[----:B------:R-:W-:-:S13]  /*12d0*/  ISETP.NE.AND.EX P5, PT, RZ, UR9, PT, P5 ;  /* 0x00000009ff007c0c */ /* 0x000fda000bfa5350 */
[----:B0-----:R-:W-:-:S05]  /*12e0*/  @P5 IMAD.WIDE.U32 R152, R155, 0x10, R194 ;  /* 0x000000109b985825 */ /* 0x001fca00078e00c2 */
[----:B------:R0:W5:Y:S02]  /*12f0*/  @P5 LDG.E.128 R120, desc[UR4][R152.64] ;  /* 0x0000000498785981 */ /* 0x000164000c1e1d00 */
[----:B0-----:R-:W0:Y:S02]  /*1300*/  LDC.64 R152, c[0x0][0x240] ;  /* 0x00009000ff987b82 */ /* 0x001e240000000a00 */
[----:B0-----:R-:W-:-:S05]  /*1310*/  IMAD.WIDE.U32 R152, R154, 0x4, R152 ;  /* 0x000000049a987825 */ /* 0x001fca00078e0098 */
[----:B------:R1:W5:Y:S01]  /*1320*/  LDG.E R9, desc[UR4][R152.64] ;  /* 0x0000000498097981 */ /* 0x000362000c1e1900 */
[----:B------:R-:W-:Y:S01]  /*1330*/  VIADD R154, R154, 0x100 ;  /* 0x000001009a9a7836 */ /* 0x000fe20000000000 */
[----:B------:R-:W-:-:S07]  /*1340*/  IADD3 R155, R155, 0x100, RZ ;  /* 0x000001009b9b7810 */ /* 0x000fce0007ffe0ff */
.L_x_6257:
[----:B------:R-:W-:Y:S05]  /*1350*/  BSYNC B1 ;  /* 0x0000000000017941 */ /* 0x000fea0003800000 */
.L_x_6256:
[----:B------:R-:W-:Y:S01]  /*1360*/  LOP3.LUT P5, RZ, R7, 0x2, RZ, 0xc0, !PT ;  /* 0x0000000207ff7812 */ /* 0x000fe200078ac0ff */
[----:B------:R-:W-:-:S12]  /*1370*/  BSSY B1, `(.L_x_6258) ;  /* 0x000000b000017945 */ /* 0x000fd80003800000 */
[----:B------:R-:W-:Y:S05]  /*1380*/  @!P5 BRA `(.L_x_6259) ;  /* 0x000000000024d947 */ /* 0x000fea0003800000 */
[----:B------:R-:W-:-:S04]  /*1390*/  ISETP.NE.U32.AND P5, PT, RZ, UR8, PT ;  /* 0x00000008ff007c0c */ /* 0x000fc8000bfa5070 */
[----:B------:R-:W-:-:S13]  /*13a0*/  ISETP.NE.AND.EX P5, PT, RZ, UR9, PT, P5 ;  /* 0x00000009ff007c0c */ /* 0x000fda000bfa5350 */
[----:B01----:R-:W-:-:S05]  /*13b0*/  @P5 IMAD.WIDE.U32 R152, R155, 0x10, R194 ;  /* 0x000000109b985825 */ /* 0x003fca00078e00c2 */
[----:B------:R0:W5:Y:S02]  /*13c0*/  @P5 LDG.E.128 R124, desc[UR4][R152.64] ;  /* 0x00000004987c5981 */ /* 0x000164000c1e1d00 */
[----:B0-----:R-:W0:Y:S02]  /*13d0*/  LDC.64 R152, c[0x0][0x240] ;  /* 0x00009000ff987b82 */ /* 0x001e240000000a00 */
[----:B0-----:R-:W-:-:S05]  /*13e0*/  IMAD.WIDE.U32 R152, R154, 0x4, R152 ;  /* 0x000000049a987825 */ /* 0x001fca00078e0098 */
[----:B------:R2:W5:Y:S01]  /*13f0*/  LDG.E R10, desc[UR4][R152.64] ;  /* 0x00000004980a7981 */ /* 0x000562000c1e1900 */
[----:B------:R-:W-:Y:S01]  /*1400*/  VIADD R154, R154, 0x100 ;  /* 0x000001009a9a7836 */ /* 0x000fe20000000000 */
[----:B------:R-:W-:-:S07]  /*1410*/  IADD3 R155, R155, 0x100, RZ ;  /* 0x000001009b9b7810 */ /* 0x000fce0007ffe0ff */
.L_x_6259:
[----:B------:R-:W-:Y:S05]  /*1420*/  BSYNC B1 ;  /* 0x0000000000017941 */ /* 0x000fea0003800000 */
.L_x_6258:
[----:B------:R-:W-:Y:S04]  /*1430*/  BSSY B1, `(.L_x_6260) ;  /* 0x000000b000017945 */ /* 0x000fe80003800000 */
[----:B------:R-:W-:Y:S05]  /*1440*/  @!P0 BRA `(.L_x_6261) ;  /* 0x0000000000248947 */ /* 0x000fea0003800000 */
[----:B------:R-:W-:-:S04]  /*1450*/  ISETP.NE.U32.AND P5, PT, RZ, UR8, PT ;  /* 0x00000008ff007c0c */ /* 0x000fc8000bfa5070 */
[----:B------:R-:W-:-:S13]  /*1460*/  ISETP.NE.AND.EX P5, PT, RZ, UR9, PT, P5 ;  /* 0x00000009ff007c0c */ /* 0x000fda000bfa5350 */
[----:B012---:R-:W-:-:S05]  /*1470*/  @P5 IMAD.WIDE.U32 R152, R155, 0x10, R194 ;  /* 0x000000109b985825 */ /* 0x007fca00078e00c2 */
[----:B------:R0:W5:Y:S02]  /*1480*/  @P5 LDG.E.128 R128, desc[UR4][R152.64] ;  /* 0x0000000498805981 */ /* 0x000164000c1e1d00 */
[----:B0-----:R-:W0:Y:S02]  /*1490*/  LDC.64 R152, c[0x0][0x240] ;  /* 0x00009000ff987b82 */ /* 0x001e240000000a00 */
[----:B0-----:R-:W-:-:S05]  /*14a0*/  IMAD.WIDE.U32 R152, R154, 0x4, R152 ;  /* 0x000000049a987825 */ /* 0x001fca00078e0098 */
[----:B------:R3:W5:Y:S01]  /*14b0*/  LDG.E R11, desc[UR4][R152.64] ;  /* 0x00000004980b7981 */ /* 0x000762000c1e1900 */
[----:B------:R-:W-:Y:S01]  /*14c0*/  VIADD R154, R154, 0x100 ;  /* 0x000001009a9a7836 */ /* 0x000fe20000000000 */
[----:B------:R-:W-:-:S07]  /*14d0*/  IADD3 R155, R155, 0x100, RZ ;  /* 0x000001009b9b7810 */ /* 0x000fce0007ffe0ff */
.L_x_6261:
[----:B------:R-:W-:Y:S05]  /*14e0*/  BSYNC B1 ;  /* 0x0000000000017941 */ /* 0x000fea0003800000 */
.L_x_6260:
[----:B------:R-:W-:Y:S04]  /*14f0*/  BSSY B1, `(.L_x_6262) ;  /* 0x000000b000017945 */ /* 0x000fe80003800000 */
[----:B------:R-:W-:Y:S05]  /*1500*/  @!P1 BRA `(.L_x_6263) ;  /* 0x0000000000249947 */ /* 0x000fea0003800000 */
[----:B------:R-:W-:-:S04]  /*1510*/  ISETP.NE.U32.AND P5, PT, RZ, UR8, PT ;  /* 0x00000008ff007c0c */ /* 0x000fc8000bfa5070 */
[----:B------:R-:W-:-:S13]  /*1520*/  ISETP.NE.AND.EX P5, PT, RZ, UR9, PT, P5 ;  /* 0x00000009ff007c0c */ /* 0x000fda000bfa5350 */
[----:B0123--:R-:W-:-:S05]  /*1530*/  @P5 IMAD.WIDE.U32 R152, R155, 0x10, R194 ;  /* 0x000000109b985825 */ /* 0x00ffca00078e00c2 */
[----:B------:R0:W5:Y:S02]  /*1540*/  @P5 LDG.E.128 R132, desc[UR4][R152.64] ;  /* 0x0000000498845981 */ /* 0x000164000c1e1d00 */
[----:B0-----:R-:W0:Y:S02]  /*1550*/  LDC.64 R152, c[0x0][0x240] ;  /* 0x00009000ff987b82 */ /* 0x001e240000000a00 */
[----:B0-----:R-:W-:-:S05]  /*1560*/  IMAD.WIDE.U32 R152, R154, 0x4, R152 ;  /* 0x000000049a987825 */ /* 0x001fca00078e0098 */
[----:B------:R4:W5:Y:S01]  /*1570*/  LDG.E R12, desc[UR4][R152.64] ;  /* 0x00000004980c7981 */ /* 0x000962000c1e1900 */
[----:B------:R-:W-:Y:S01]  /*1580*/  VIADD R154, R154, 0x100 ;  /* 0x000001009a9a7836 */ /* 0x000fe20000000000 */
[----:B------:R-:W-:-:S07]  /*1590*/  IADD3 R155, R155, 0x100, RZ ;  /* 0x000001009b9b7810 */ /* 0x000fce0007ffe0ff */
.L_x_6263:
[----:B------:R-:W-:Y:S05]  /*15a0*/  BSYNC B1 ;  /* 0x0000000000017941 */ /* 0x000fea0003800000 */
.L_x_6262:
[----:B------:R-:W-:Y:S04]  /*15b0*/  BSSY B1, `(.L_x_6264) ;  /* 0x000000b000017945 */ /* 0x000fe80003800000 */
[----:B------:R-:W-:Y:S05]  /*15c0*/  @!P2 BRA `(.L_x_6265) ;  /* 0x000000000024a947 */ /* 0x000fea0003800000 */
[----:B------:R-:W-:-:S04]  /*15d0*/  ISETP.NE.U32.AND P5, PT, RZ, UR8, PT ;  /* 0x00000008ff007c0c */ /* 0x000fc8000bfa5070 */
[----:B------:R-:W-:-:S13]  /*15e0*/  ISETP.NE.AND.EX P5, PT, RZ, UR9, PT, P5 ;  /* 0x00000009ff007c0c */ /* 0x000fda000bfa5350 */
[----:B01234-:R-:W-:-:S05]  /*15f0*/  @P5 IMAD.WIDE.U32 R152, R155, 0x10, R194 ;  /* 0x000000109b985825 */ /* 0x01ffca00078e00c2 */
[----:B------:R0:W5:Y:S02]  /*1600*/  @P5 LDG.E.128 R136, desc[UR4][R152.64] ;  /* 0x0000000498885981 */ /* 0x000164000c1e1d00 */
[----:B0-----:R-:W0:Y:S02]  /*1610*/  LDC.64 R152, c[0x0][0x240] ;  /* 0x00009000ff987b82 */ /* 0x001e240000000a00 */
[----:B0-----:R-:W-:-:S05]  /*1620*/  IMAD.WIDE.U32 R152, R154, 0x4, R152 ;  /* 0x000000049a987825 */ /* 0x001fca00078e0098 */
[----:B------:R0:W5:Y:S01]  /*1630*/  LDG.E R13, desc[UR4][R152.64] ;  /* 0x00000004980d7981 */ /* 0x000162000c1e1900 */
[----:B------:R-:W-:Y:S01]  /*1640*/  VIADD R154, R154, 0x100 ;  /* 0x000001009a9a7836 */ /* 0x000fe20000000000 */
[----:B------:R-:W-:-:S07]  /*1650*/  IADD3 R155, R155, 0x100, RZ ;  /* 0x000001009b9b7810 */ /* 0x000fce0007ffe0ff */
.L_x_6265:
[----:B------:R-:W-:Y:S05]  /*1660*/  BSYNC B1 ;  /* 0x0000000000017941 */ /* 0x000fea0003800000 */
.L_x_6264:
[----:B------:R-:W-:Y:S02]  /*1670*/  LOP3.LUT P5, RZ, R7, 0x20, RZ, 0xc0, !PT ;  /* 0x0000002007ff7812 */ /* 0x000fe400078ac0ff */
[----:B------:R-:W-:-:S11]  /*1680*/  CS2R R190, SRZ ;  /* 0x0000000000be7805 */ /* 0x000fd6000001ff00 */
        /* <DEDUP_REMOVED lines=8> */
[----:B------:R-:W-:Y:S01]  /*1710*/  IMAD.MOV.U32 R191, RZ, RZ, RZ ;  /* 0x000000ffffbf7224 */ /* 0x000fe200078e00ff */
[----:B------:R-:W-:Y:S06]  /*1720*/  BRA `(.L_x_6266) ;  /* 0x0000001800c87947 */ /* 0x000fec0003800000 */
.L_x_6253:
[----:B------:R-:W-:Y:S01]  /*1730*/  IADD3 R194, R184, -0x1, RZ ;  /* 0xffffffffb8c27810 */ /* 0x000fe20007ffe0ff */
[----:B------:R-:W-:Y:S01]  /*1740*/  HFMA2.MMA R192, -RZ, RZ, 0, 0 ;  /* 0x00000000ffc07435 */ /* 0x000fe200000001ff */
[----:B-----5:R-:W-:Y:S01]  /*1750*/  ISETP.GE.AND P4, PT, R186, 0x1, PT ;  /* 0x00000001ba00780c */ /* 0x020fe20003f86270 */
[----:B------:R-:W-:Y:S01]  /*1760*/  BSSY B1, `(.L_x_6267) ;  /* 0x0000048000017945 */ /* 0x000fe20003800000 */
[----:B------:R-:W-:Y:S01]  /*1770*/  LOP3.LUT P5, RZ, R7, 0x8, RZ, 0xc0, !PT ;  /* 0x0000000807ff7812 */ /* 0x000fe200078ac0ff */
[----:B------:R-:W-:Y:S01]  /*1780*/  IMAD R194, R194, R2, RZ ;  /* 0x00000002c2c27224 */ /* 0x000fe200078e02ff */
[----:B------:R-:W-:Y:S01]  /*1790*/  CS2R R190, SRZ ;  /* 0x0000000000be7805 */ /* 0x000fe2000001ff00 */
[----:B------:R-:W-:-:S03]  /*17a0*/  IMAD.MOV.U32 R195, RZ, RZ, R6 ;  /* 0x000000ffffc37224 */ /* 0x000fc600078e0006 */
[----:B------:R-:W-:-:S04]  /*17b0*/  SHF.R.S32.HI R154, RZ, 0x1f, R194 ;  /* 0x0000001fff9a7819 */ /* 0x000fc800000114c2 */
[----:B------:R-:W-:Y:S01]  /*17c0*/  LEA.HI R194, R154, R194, RZ, 0x2 ;  /* 0x000000c29ac27211 */ /* 0x000fe200078f10ff */
[----:B------:R-:W-:-:S03]  /*17d0*/  @P4 VIADD R154, R186, 0xffffffff ;  /* 0xffffffffba9a4836 */ /* 0x000fc60000000000 */
[----:B------:R-:W-:Y:S01]  /*17e0*/  LEA.HI.SX32 R194, R194, R3, 0x1e ;  /* 0x00000003c2c27211 */ /* 0x000fe200078ff2ff */
[----:B------:R-:W-:-:S05]  /*17f0*/  @P4 IMAD R154, R154, R2, RZ ;  /* 0x000000029a9a4224 */ /* 0x000fca00078e02ff */
[----:B------:R-:W-:-:S04]  /*1800*/  @P4 SHF.R.S32.HI R155, RZ, 0x1f, R154 ;  /* 0x0000001fff9b4819 */ /* 0x000fc8000001149a */
[----:B------:R-:W-:-:S04]  /*1810*/  @P4 LEA.HI R155, R155, R154, RZ, 0x2 ;  /* 0x0000009a9b9b4211 */ /* 0x000fc800078f10ff */
[----:B------:R-:W-:Y:S01]  /*1820*/  @P4 LEA.HI.SX32 R192, R155, R3, 0x1e ;  /* 0x000000039bc04211 */ /* 0x000fe200078ff2ff */
[----:B------:R-:W-:Y:S06]  /*1830*/  @!P5 BRA `(.L_x_6268) ;  /* 0x0000000000e8d947 */ /* 0x000fec0003800000 */
[----:B------:R-:W0:Y:S01]  /*1840*/  LDC.U8 R185, c[0x0][0x2a0] ;  /* 0x0000a800ffb97b82 */ /* 0x000e220000000000 */
[----:B------:R-:W-:Y:S01]  /*1850*/  ISETP.NE.U32.AND P5, PT, RZ, UR8, PT ;  /* 0x00000008ff007c0c */ /* 0x000fe2000bfa5070 */
[----:B------:R-:W2:Y:S03]  /*1860*/  LDL R205, [R1+0x24] ;  /* 0x0000240001cd7983 */ /* 0x000ea60000100800 */
[----:B------:R-:W-:Y:S01]  /*1870*/  ISETP.NE.AND.EX P5, PT, RZ, UR9, PT, P5 ;  /* 0x00000009ff007c0c */ /* 0x000fe2000bfa5350 */
[----:B------:R-:W3:Y:S02]  /*1880*/  LDL R201, [R1+0x1c] ;  /* 0x00001c0001c97983 */ /* 0x000ee40000100800 */
[----:B------:R-:W1:Y:S10]  /*1890*/  LDC.64 R190, c[0x0][0x240] ;  /* 0x00009000ffbe7b82 */ /* 0x000e740000000a00 */
[----:B------:R4:W5:Y:S01]  /*18a0*/  @P5 LDG.E.128 R116, desc[UR4][R152.64] ;  /* 0x0000000498745981 */ /* 0x000962000c1e1d00 */
[----:B0-----:R-:W-:-:S02]  /*18b0*/  ISETP.NE.AND P5, PT, R185, RZ, PT ;  /* 0x000000ffb900720c */ /* 0x001fc40003fa5270 */
[----:B------:R-:W0:Y:S08]  /*18c0*/  LDC.64 R184, c[0x0][0x2b8] ;  /* 0x0000ae00ffb87b82 */ /* 0x000e300000000a00 */
[----:B----4-:R-:W4:Y:S01]  /*18d0*/  LDC.64 R152, c[0x0][0x238] ;  /* 0x00008e00ff987b82 */ /* 0x010f220000000a00 */
[----:B-1----:R-:W-:-:S05]  /*18e0*/  IMAD.WIDE.U32 R190, R192, 0x4, R190 ;  /* 0x00000004c0be7825 */ /* 0x002fca00078e00be */
[----:B------:R1:W5:Y:S01]  /*18f0*/  LDG.E R8, desc[UR4][R190.64] ;  /* 0x00000004be087981 */ /* 0x000362000c1e1900 */
[----:B0-----:R-:W-:-:S03]  /*1900*/  IMAD.WIDE.U32 R184, R194, 0x8, R184 ;  /* 0x00000008c2b87825 */ /* 0x001fc600078e00b8 */
[----:B------:R-:W2:Y:S04]  /*1910*/  LDL R190, [R1+0x28] ;  /* 0x0000280001be7983 */ /* 0x000ea80000100800 */
[----:B------:R-:W3:Y:S01]  /*1920*/  LDL R191, [R1+0x20] ;  /* 0x0000200001bf7983 */ /* 0x000ee20000100800 */
[----:B----4-:R-:W-:-:S03]  /*1930*/  IMAD.WIDE.U32 R152, R6, 0x10, R152 ;  /* 0x0000001006987825 */ /* 0x010fc600078e0098 */
[----:B------:R-:W4:Y:S04]  /*1940*/  LDG.E.64 R184, desc[UR4][R184.64] ;  /* 0x00000004b8b87981 */ /* 0x000f28000c1e1b00 */
[----:B------:R-:W2:Y:S01]  /*1950*/  LDG.E.128 R152, desc[UR4][R152.64] ;  /* 0x0000000498987981 */ /* 0x000ea2000c1e1d00 */
[----:B------:R-:W-:Y:S01]  /*1960*/  FSEL R0, R193, RZ, !P5 ;  /* 0x000000ffc1007208 */ /* 0x000fe20006800000 */
[----:B------:R-:W-:Y:S01]  /*1970*/  VIADD R192, R192, 0x100 ;  /* 0x00000100c0c07836 */ /* 0x000fe20000000000 */
[----:B------:R-:W-:Y:S02]  /*1980*/  IADD3 R194, R194, 0x100, RZ ;  /* 0x00000100c2c27810 */ /* 0x000fe40007ffe0ff */
[----:B----4-:R-:W-:Y:S01]  /*1990*/  MOV R195, R184 ;  /* 0x000000b800c37202 */ /* 0x010fe20000000f00 */
[--C-:B------:R-:W-:Y:S01]  /*19a0*/  IMAD.MOV.U32 R23, RZ, RZ, R185.reuse ;  /* 0x000000ffff177224 */ /* 0x100fe200078e00b9 */
[----:B------:R-:W-:-:S02]  /*19b0*/  SHF.R.U64 R184, R184, 0x10, R185 ;  /* 0x00000010b8b87819 */ /* 0x000fc400000012b9 */
[----:B------:R-:W-:Y:S01]  /*19c0*/  SHF.L.U32 R195, R195, 0x10, RZ ;  /* 0x00000010c3c37819 */ /* 0x000fe200000006ff */
[C---:B--2---:R-:W-:Y:S01]  /*19d0*/  FADD.FTZ R152, -R0.reuse, R152 ;  /* 0x0000009800987221 */ /* 0x044fe20000010100 */
[C---:B------:R-:W-:Y:S01]  /*19e0*/  FADD.FTZ R153, -R0.reuse, R153 ;  /* 0x0000009900997221 */ /* 0x040fe20000010100 */
[C---:B------:R-:W-:Y:S01]  /*19f0*/  FADD.FTZ R154, -R0.reuse, R154 ;  /* 0x0000009a009a7221 */ /* 0x040fe20000010100 */
[----:B------:R-:W-:Y:S01]  /*1a00*/  FADD.FTZ R155, -R0, R155 ;  /* 0x0000009b009b7221 */ /* 0x000fe20000010100 */
[----:B------:R-:W-:Y:S01]  /*1a10*/  SHF.L.U32 R203, R23, 0x10, RZ ;  /* 0x0000001017cb7819 */ /* 0x000fe200000006ff */
[----:B------:R-:W-:Y:S02]  /*1a20*/  IMAD.U32 R184, R184, 0x10000, RZ ;  /* 0x00010000b8b87824 */ /* 0x000fe400078e00ff */
[C---:B------:R-:W-:Y:S01]  /*1a30*/  FMUL.FTZ R0, R5.reuse, R152 ;  /* 0x0000009805007220 */ /* 0x040fe20000410000 */
[----:B------:R-:W-:Y:S01]  /*1a40*/  FMUL.FTZ R23, R190, R195 ;  /* 0x000000c3be177220 */ /* 0x000fe20000410000 */
[----:B------:R-:W-:Y:S01]  /*1a50*/  SHF.R.U32.HI R185, RZ, 0x10, R185 ;  /* 0x00000010ffb97819 */ /* 0x000fe200000116b9 */
[C---:B------:R-:W-:Y:S01]  /*1a60*/  FMUL.FTZ R206, R5.reuse, R153 ;  /* 0x0000009905ce7220 */ /* 0x040fe20000410000 */
[----:B------:R-:W-:Y:S01]  /*1a70*/  FMUL.FTZ R204, R5, R154 ;  /* 0x0000009a05cc7220 */ /* 0x000fe20000410000 */
[----:B------:R-:W-:Y:S01]  /*1a80*/  FMUL.FTZ R205, R205, R184 ;  /* 0x000000b8cdcd7220 */ /* 0x000fe20000410000 */
[----:B------:R-:W-:Y:S01]  /*1a90*/  FADD.FTZ R153, RZ, R23 ;  /* 0x00000017ff997221 */ /* 0x000fe20000010000 */
[----:B------:R-:W-:Y:S01]  /*1aa0*/  FFMA.FTZ R152, R0, R23, RZ ;  /* 0x0000001700987223 */ /* 0x000fe200000100ff */
[----:B------:R-:W-:Y:S01]  /*1ab0*/  FADD.FTZ R62, R62, R203 ;  /* 0x000000cb3e3e7221 */ /* 0x000fe20000010000 */
[----:B------:R-:W-:Y:S01]  /*1ac0*/  FFMA.FTZ R38, R204, R203, R38 ;  /* 0x000000cbcc267223 */ /* 0x000fe20000010026 */
[----:B------:R-:W-:-:S02]  /*1ad0*/  IMAD.U32 R185, R185, 0x10000, RZ ;  /* 0x00010000b9b97824 */ /* 0x000fc400078e00ff */
[----:B---3--:R-:W-:Y:S01]  /*1ae0*/  FMUL.FTZ R203, R191, R203 ;  /* 0x000000cbbfcb7220 */ /* 0x008fe20000410000 */
        /* <DEDUP_REMOVED lines=12> */
[----:B-1----:R-:W-:Y:S01]  /*1bb0*/  FADD.FTZ R190, R153, R201 ;  /* 0x000000c999be7221 */ /* 0x002fe20000010000 */
[----:B------:R-:W-:Y:S01]  /*1bc0*/  FFMA.FTZ R191, R202, R201, R152 ;  /* 0x000000c9cabf7223 */ /* 0x000fe20000010098 */
[----:B------:R-:W-:-:S07]  /*1bd0*/  IADD3 R195, R6, 0x100, RZ ;  /* 0x0000010006c37810 */ /* 0x000fce0007ffe0ff */
.L_x_6268:
[----:B------:R-:W-:Y:S05]  /*1be0*/  BSYNC B1 ;  /* 0x0000000000017941 */ /* 0x000fea0003800000 */
.L_x_6267:
[----:B------:R-:W-:Y:S01]  /*1bf0*/  LOP3.LUT P5, RZ, R7, 0x4, RZ, 0xc0, !PT ;  /* 0x0000000407ff7812 */ /* 0x000fe200078ac0ff */
[----:B------:R-:W-:-:S12]  /*1c00*/  BSSY B1, `(.L_x_6269) ;  /* 0x000003e000017945 */ /* 0x000fd80003800000 */
[----:B------:R-:W-:Y:S05]  /*1c10*/  @!P5 BRA `(.L_x_6270) ;  /* 0x0000000000f0d947 */ /* 0x000fea0003800000 */
[----:B------:R-:W0:Y:S01]  /*1c20*/  LDC.64 R154, c[0x0][0x2c8] ;  /* 0x0000b200ff9a7b82 */ /* 0x000e220000000a00 */
[----:B------:R-:W-:Y:S01]  /*1c30*/  ISETP.NE.U32.AND P5, PT, RZ, UR8, PT ;  /* 0x00000008ff007c0c */ /* 0x000fe2000bfa5070 */
[----:B------:R-:W2:Y:S03]  /*1c40*/  LDL R198, [R1+0x10] ;  /* 0x0000100001c67983 */ /* 0x000ea60000100800 */
[----:B------:R-:W-:-:S03]  /*1c50*/  ISETP.NE.AND.EX P5, PT, RZ, UR9, PT, P5 ;  /* 0x00000009ff007c0c */ /* 0x000fc6000bfa5350 */
[----:B------:R-:W1:Y:S08]  /*1c60*/  LDC.U8 R152, c[0x0][0x2a0] ;  /* 0x0000a800ff987b82 */ /* 0x000e700000000000 */
[----:B------:R-:W3:Y:S02]  /*1c70*/  LDC.64 R184, c[0x0][0x240] ;  /* 0x00009000ffb87b82 */ /* 0x000ee40000000a00 */
[----:B0-----:R-:W-:-:S05]  /*1c80*/  @P5 IMAD.WIDE.U32 R24, R195, 0x10, R154 ;  /* 0x00000010c3185825 */ /* 0x001fca00078e009a */
[----:B------:R0:W5:Y:S01]  /*1c90*/  @P5 LDG.E.128 R120, desc[UR4][R24.64] ;  /* 0x0000000418785981 */ /* 0x000162000c1e1d00 */
[----:B-1----:R-:W-:Y:S02]  /*1ca0*/  ISETP.NE.AND P5, PT, R152, RZ, PT ;  /* 0x000000ff9800720c */ /* 0x002fe40003fa5270 */
[----:B------:R-:W1:Y:S08]  /*1cb0*/  LDC.64 R152, c[0x0][0x238] ;  /* 0x00008e00ff987b82 */ /* 0x000e700000000a00 */
[----:B0-----:R-:W0:Y:S01]  /*1cc0*/  LDC.64 R24, c[0x0][0x2b8] ;  /* 0x0000ae00ff187b82 */ /* 0x001e220000000a00 */
[----:B-1----:R-:W-:-:S06]  /*1cd0*/  IMAD.WIDE.U32 R152, R195, 0x10, R152 ;  /* 0x00000010c3987825 */ /* 0x002fcc00078e0098 */
[----:B------:R-:W4:Y:S01]  /*1ce0*/  LDG.E.128 R152, desc[UR4][R152.64] ;  /* 0x0000000498987981 */ /* 0x000f22000c1e1d00 */
[----:B0-----:R-:W-:-:S06]  /*1cf0*/  IMAD.WIDE.U32 R24, R194, 0x8, R24 ;  /* 0x00000008c2187825 */ /* 0x001fcc00078e0018 */
[----:B------:R-:W2:Y:S01]  /*1d00*/  LDG.E.64 R24, desc[UR4][R24.64] ;  /* 0x0000000418187981 */ /* 0x000ea2000c1e1b00 */
[----:B------:R-:W-:Y:S01]  /*1d10*/  FSEL R26, R193, RZ, !P5 ;  /* 0x000000ffc11a7208 */ /* 0x000fe20006800000 */
[----:B---3--:R-:W-:-:S05]  /*1d20*/  IMAD.WIDE.U32 R184, R192, 0x4, R184 ;  /* 0x00000004c0b87825 */ /* 0x008fca00078e00b8 */
[----:B------:R0:W5:Y:S04]  /*1d30*/  LDG.E R9, desc[UR4][R184.64] ;  /* 0x00000004b8097981 */ /* 0x000168000c1e1900 */
[----:B------:R-:W3:Y:S01]  /*1d40*/  LDL R185, [R1+0xc] ;  /* 0x00000c0001b97983 */ /* 0x000ee20000100800 */
[C---:B----4-:R-:W-:Y:S01]  /*1d50*/  FADD.FTZ R153, -R26.reuse, R153 ;  /* 0x000000991a997221 */ /* 0x050fe20000010100 */
[----:B------:R-:W-:Y:S01]  /*1d60*/  FADD.FTZ R152, -R26, R152 ;  /* 0x000000981a987221 */ /* 0x000fe20000010100 */
[----:B--2---:R-:W-:Y:S01]  /*1d70*/  IMAD.MOV.U32 R189, RZ, RZ, R24 ;  /* 0x000000ffffbd7224 */ /* 0x004fe200078e0018 */
[----:B------:R-:W-:Y:S02]  /*1d80*/  SHF.R.U64 R24, R24, 0x10, R25 ;  /* 0x0000001018187819 */ /* 0x000fe40000001219 */
[----:B------:R-:W-:-:S02]  /*1d90*/  MOV R188, R25 ;  /* 0x0000001900bc7202 */ /* 0x000fc40000000f00 */
[----:B------:R-:W-:Y:S01]  /*1da0*/  SHF.R.U32.HI R25, RZ, 0x10, R25 ;  /* 0x00000010ff197819 */ /* 0x000fe20000011619 */
[----:B------:R-:W-:-:S04]  /*1db0*/  IMAD.U32 R199, R24, 0x10000, RZ ;  /* 0x0001000018c77824 */ /* 0x000fc800078e00ff */
[----:B0-----:R-:W-:Y:S02]  /*1dc0*/  IMAD.U32 R184, R25, 0x10000, RZ ;  /* 0x0001000019b87824 */ /* 0x001fe400078e00ff */
[C---:B------:R-:W-:Y:S02]  /*1dd0*/  FMUL.FTZ R25, R5.reuse, R153 ;  /* 0x0000009905197220 */ /* 0x040fe40000410000 */
[----:B------:R-:W2:Y:S01]  /*1de0*/  LDL R153, [R1+0x18] ;  /* 0x0000180001997983 */ /* 0x000ea20000100800 */
[----:B------:R-:W-:-:S03]  /*1df0*/  FMUL.FTZ R24, R5, R152 ;  /* 0x0000009805187220 */ /* 0x000fc60000410000 */
[----:B------:R-:W4:Y:S01]  /*1e00*/  LDL R152, [R1+0x14] ;  /* 0x0000140001987983 */ /* 0x000f220000100800 */
[----:B------:R-:W-:Y:S01]  /*1e10*/  SHF.L.U32 R200, R189, 0x10, RZ ;  /* 0x00000010bdc87819 */ /* 0x000fe200000006ff */
[----:B------:R-:W-:-:S04]  /*1e20*/  FADD.FTZ R154, -R26, R154 ;  /* 0x0000009a1a9a7221 */ /* 0x000fc80000010100 */
[----:B------:R-:W-:Y:S01]  /*1e30*/  FADD.FTZ R64, R64, R200 ;  /* 0x000000c840407221 */ /* 0x000fe20000010000 */
[----:B------:R-:W-:Y:S01]  /*1e40*/  FFMA.FTZ R40, R24, R200, R40 ;  /* 0x000000c818287223 */ /* 0x000fe20000010028 */
[----:B------:R-:W-:Y:S01]  /*1e50*/  SHF.L.U32 R188, R188, 0x10, RZ ;  /* 0x00000010bcbc7819 */ /* 0x000fe200000006ff */
[----:B------:R-:W-:Y:S01]  /*1e60*/  FADD.FTZ R65, R65, R199 ;  /* 0x000000c741417221 */ /* 0x000fe20000010000 */
[----:B------:R-:W-:Y:S01]  /*1e70*/  FFMA.FTZ R41, R25, R199, R41 ;  /* 0x000000c719297223 */ /* 0x000fe20000010029 */
[----:B------:R-:W-:Y:S01]  /*1e80*/  FADD.FTZ R155, -R26, R155 ;  /* 0x0000009b1a9b7221 */ /* 0x000fe20000010100 */
[C---:B------:R-:W-:Y:S01]  /*1e90*/  FMUL.FTZ R26, R5.reuse, R154 ;  /* 0x0000009a051a7220 */ /* 0x040fe20000410000 */
[-C--:B------:R-:W-:Y:S01]  /*1ea0*/  FMUL.FTZ R198, R198, R188.reuse ;  /* 0x000000bcc6c67220 */ /* 0x080fe20000410000 */
[----:B------:R-:W-:Y:S01]  /*1eb0*/  FADD.FTZ R66, R66, R188 ;  /* 0x000000bc42427221 */ /* 0x000fe20000010000 */
[----:B------:R-:W-:Y:S01]  /*1ec0*/  FMUL.FTZ R189, R5, R155 ;  /* 0x0000009b05bd7220 */ /* 0x000fe20000410000 */
[----:B------:R-:W-:Y:S01]  /*1ed0*/  FFMA.FTZ R42, R26, R188, R42 ;  /* 0x000000bc1a2a7223 */ /* 0x000fe2000001002a */
[----:B---3--:R-:W-:Y:S01]  /*1ee0*/  FMUL.FTZ R188, R185, R184 ;  /* 0x000000b8b9bc7220 */ /* 0x008fe20000410000 */
[----:B------:R-:W-:-:S02]  /*1ef0*/  VIADD R194, R194, 0x100 ;  /* 0x00000100c2c27836 */ /* 0x000fc40000000000 */
[----:B------:R-:W-:Y:S01]  /*1f00*/  FADD.FTZ R67, R67, R184 ;  /* 0x000000b843437221 */ /* 0x000fe20000010000 */
[----:B------:R-:W-:Y:S01]  /*1f10*/  FFMA.FTZ R43, R189, R184, R43 ;  /* 0x000000b8bd2b7223 */ /* 0x000fe2000001002b */
[----:B------:R-:W-:Y:S01]  /*1f20*/  IADD3 R192, R192, 0x100, RZ ;  /* 0x00000100c0c07810 */ /* 0x000fe20007ffe0ff */
[----:B------:R-:W-:Y:S02]  /*1f30*/  VIADD R195, R195, 0x100 ;  /* 0x00000100c3c37836 */ /* 0x000fe40000000000 */
[----:B--2---:R-:W-:Y:S01]  /*1f40*/  FMUL.FTZ R200, R153, R200 ;  /* 0x000000c899c87220 */ /* 0x004fe20000410000 */
[----:B----4-:R-:W-:-:S03]  /*1f50*/  FMUL.FTZ R199, R152, R199 ;  /* 0x000000c798c77220 */ /* 0x010fc60000410000 */
[----:B------:R-:W-:Y:S01]  /*1f60*/  FADD.FTZ R190, R190, R200 ;  /* 0x000000c8bebe7221 */ /* 0x000fe20000010000 */
[----:B------:R-:W-:-:S03]  /*1f70*/  FFMA.FTZ R191, R24, R200, R191 ;  /* 0x000000c818bf7223 */ /* 0x000fc600000100bf */
[----:B------:R-:W-:Y:S01]  /*1f80*/  FADD.FTZ R190, R190, R199 ;  /* 0x000000c7bebe7221 */ /* 0x000fe20000010000 */
[----:B------:R-:W-:-:S03]  /*1f90*/  FFMA.FTZ R191, R25, R199, R191 ;  /* 0x000000c719bf7223 */ /* 0x000fc600000100bf */
[----:B------:R-:W-:Y:S01]  /*1fa0*/  FADD.FTZ R190, R190, R198 ;  /* 0x000000c6bebe7221 */ /* 0x000fe20000010000 */
[----:B------:R-:W-:-:S03]  /*1fb0*/  FFMA.FTZ R191, R26, R198, R191 ;  /* 0x000000c61abf7223 */ /* 0x000fc600000100bf */
[----:B------:R-:W-:Y:S01]  /*1fc0*/  FADD.FTZ R190, R190, R188 ;  /* 0x000000bcbebe7221 */ /* 0x000fe20000010000 */
[----:B------:R-:W-:-:S07]  /*1fd0*/  FFMA.FTZ R191, R189, R188, R191 ;  /* 0x000000bcbdbf7223 */ /* 0x000fce00000100bf */
.L_x_6270:
[----:B------:R-:W-:Y:S05]  /*1fe0*/  BSYNC B1 ;  /* 0x0000000000017941 */ /* 0x000fea0003800000 */
.L_x_6269:
[----:B------:R-:W0:Y:S01]  /*1ff0*/  LDC.U8 R184, c[0x0][0x2a0] ;  /* 0x0000a800ffb87b82 */ /* 0x000e220000000000 */
[----:B------:R-:W-:Y:S01]  /*2000*/  LOP3.LUT P5, RZ, R7, 0x2, RZ, 0xc0, !PT ;  /* 0x0000000207ff7812 */ /* 0x000fe200078ac0ff */
[----:B------:R-:W-:-:S12]  /*2010*/  BSSY B1, `(.L_x_6271) ;  /* 0x000003c000017945 */ /* 0x000fd80003800000 */
[----:B------:R-:W-:Y:S05]  /*2020*/  @!P5 BRA `(.L_x_6272) ;  /* 0x0000000000e8d947 */ /* 0x000fea0003800000 */
[----:B------:R-:W1:Y:S01]  /*2030*/  LDC.64 R152, c[0x0][0x2c8] ;  /* 0x0000b200ff987b82 */ /* 0x000e620000000a00 */
[----:B------:R-:W-:Y:S01]  /*2040*/  ISETP.NE.U32.AND P5, PT, RZ, UR8, PT ;  /* 0x00000008ff007c0c */ /* 0x000fe2000bfa5070 */
[----:B------:R-:W2:Y:S03]  /*2050*/  LDL R187, [R1+0x8] ;  /* 0x0000080001bb7983 */ /* 0x000ea60000100800 */
[----:B------:R-:W-:Y:S01]  /*2060*/  ISETP.NE.AND.EX P5, PT, RZ, UR9, PT, P5 ;  /* 0x00000009ff007c0c */ /* 0x000fe2000bfa5350 */
[----:B------:R-:W3:Y:S02]  /*2070*/  LDL R185, [R1] ;  /* 0x0000000001b97983 */ /* 0x000ee40000100800 */
[----:B------:R-:W4:Y:S10]  /*2080*/  LDC.64 R32, c[0x0][0x2b8] ;  /* 0x0000ae00ff207b82 */ /* 0x000f340000000a00 */
[----:B-1----:R-:W-:-:S02]  /*2090*/  @P5 IMAD.WIDE.U32 R28, R195, 0x10, R152 ;  /* 0x00000010c31c5825 */ /* 0x002fc400078e0098 */
[----:B------:R-:W1:Y:S03]  /*20a0*/  LDC.64 R152, c[0x0][0x240] ;  /* 0x00009000ff987b82 */ /* 0x000e660000000a00 */
[----:B------:R0:W5:Y:S05]  /*20b0*/  @P5 LDG.E.128 R124, desc[UR4][R28.64] ;  /* 0x000000041c7c5981 */ /* 0x00016a000c1e1d00 */
[----:B0-----:R-:W0:Y:S01]  /*20c0*/  LDC.64 R28, c[0x0][0x238] ;  /* 0x00008e00ff1c7b82 */ /* 0x001e220000000a00 */
[----:B----4-:R-:W-:-:S06]  /*20d0*/  IMAD.WIDE.U32 R32, R194, 0x8, R32 ;  /* 0x00000008c2207825 */ /* 0x010fcc00078e0020 */
[----:B------:R-:W4:Y:S01]  /*20e0*/  LDG.E.64 R32, desc[UR4][R32.64] ;  /* 0x0000000420207981 */ /* 0x000f22000c1e1b00 */
[----:B-1----:R-:W-:-:S05]  /*20f0*/  IMAD.WIDE.U32 R152, R192, 0x4, R152 ;  /* 0x00000004c0987825 */ /* 0x002fca00078e0098 */
[----:B------:R1:W5:Y:S01]  /*2100*/  LDG.E R10, desc[UR4][R152.64] ;  /* 0x00000004980a7981 */ /* 0x000362000c1e1900 */
[----:B0-----:R-:W-:-:S03]  /*2110*/  IMAD.WIDE.U32 R28, R195, 0x10, R28 ;  /* 0x00000010c31c7825 */ /* 0x001fc600078e001c */
[----:B------:R-:W3:Y:S04]  /*2120*/  LDL R153, [R1+0x4] ;  /* 0x0000040001997983 */ /* 0x000ee80000100800 */
[----:B------:R-:W1:Y:S01]  /*2130*/  LDG.E.128 R28, desc[UR4][R28.64] ;  /* 0x000000041c1c7981 */ /* 0x000e62000c1e1d00 */
[----:B------:R-:W-:-:S04]  /*2140*/  ISETP.NE.AND P5, PT, R184, RZ, PT ;  /* 0x000000ffb800720c */ /* 0x000fc80003fa5270 */
[----:B------:R-:W-:Y:S01]  /*2150*/  FSEL R27, R193, RZ, !P5 ;  /* 0x000000ffc11b7208 */ /* 0x000fe20006800000 */
[----:B------:R-:W-:Y:S01]  /*2160*/  VIADD R192, R192, 0x100 ;  /* 0x00000100c0c07836 */ /* 0x000fe20000000000 */
[----:B------:R-:W-:Y:S02]  /*2170*/  IADD3 R194, R194, 0x100, RZ ;  /* 0x00000100c2c27810 */ /* 0x000fe40007ffe0ff */
[----:B------:R-:W-:Y:S02]  /*2180*/  IADD3 R195, R195, 0x100, RZ ;  /* 0x00000100c3c37810 */ /* 0x000fe40007ffe0ff */
[----:B----4-:R-:W-:Y:S02]  /*2190*/  MOV R155, R32 ;  /* 0x00000020009b7202 */ /* 0x010fe40000000f00 */
[----:B------:R-:W-:-:S03]  /*21a0*/  SHF.R.U64 R32, R32, 0x10, R33 ;  /* 0x0000001020207819 */ /* 0x000fc60000001221 */
[----:B------:R-:W-:Y:S01]  /*21b0*/  IMAD.U32 R155, R155, 0x10000, RZ ;  /* 0x000100009b9b7824 */ /* 0x000fe200078e00ff */
[----:B------:R-:W-:Y:S01]  /*21c0*/  SHF.L.U32 R32, R32, 0x10, RZ ;  /* 0x0000001020207819 */ /* 0x000fe200000006ff */
[--C-:B------:R-:W-:Y:S02]  /*21d0*/  IMAD.MOV.U32 R154, RZ, RZ, R33.reuse ;  /* 0x000000ffff9a7224 */ /* 0x100fe400078e0021 */
[----:B--2---:R-:W-:Y:S01]  /*21e0*/  FMUL.FTZ R187, R187, R155 ;  /* 0x0000009bbbbb7220 */ /* 0x004fe20000410000 */
[----:B------:R-:W-:Y:S01]  /*21f0*/  SHF.R.U32.HI R33, RZ, 0x10, R33 ;  /* 0x00000010ff217819 */ /* 0x000fe20000011621 */
[----:B------:R-:W-:Y:S02]  /*2200*/  IMAD.U32 R154, R154, 0x10000, RZ ;  /* 0x000100009a9a7824 */ /* 0x000fe400078e00ff */
[----:B------:R-:W-:Y:S01]  /*2210*/  FADD.FTZ R190, R190, R187 ;  /* 0x000000bbbebe7221 */ /* 0x000fe20000010000 */
[C---:B-1----:R-:W-:Y:S01]  /*2220*/  FADD.FTZ R152, -R27.reuse, R28 ;  /* 0x0000001c1b987221 */ /* 0x042fe20000010100 */
[C---:B------:R-:W-:Y:S01]  /*2230*/  FADD.FTZ R28, -R27.reuse, R29 ;  /* 0x0000001d1b1c7221 */ /* 0x040fe20000010100 */
[C---:B------:R-:W-:Y:S01]  /*2240*/  FADD.FTZ R29, -R27.reuse, R30 ;  /* 0x0000001e1b1d7221 */ /* 0x040fe20000010100 */
[----:B------:R-:W-:Y:S01]  /*2250*/  FADD.FTZ R30, -R27, R31 ;  /* 0x0000001f1b1e7221 */ /* 0x000fe20000010100 */
[C---:B------:R-:W-:Y:S01]  /*2260*/  FMUL.FTZ R27, R5.reuse, R152 ;  /* 0x00000098051b7220 */ /* 0x040fe20000410000 */
[----:B------:R-:W-:Y:S01]  /*2270*/  FMUL.FTZ R28, R5, R28 ;  /* 0x0000001c051c7220 */ /* 0x000fe20000410000 */
[----:B---3--:R-:W-:-:S02]  /*2280*/  FMUL.FTZ R31, R153, R32 ;  /* 0x00000020991f7220 */ /* 0x008fc40000410000 */
        /* <DEDUP_REMOVED lines=20> */
.L_x_6272:
[----:B------:R-:W-:Y:S05]  /*23d0*/  BSYNC B1 ;  /* 0x0000000000017941 */ /* 0x000fea0003800000 */
.L_x_6271:
[----:B------:R-:W-:Y:S04]  /*23e0*/  BSSY B1, `(.L_x_6273) ;  /* 0x0000039000017945 */ /* 0x000fe80003800000 */
[----:B------:R-:W-:Y:S05]  /*23f0*/  @!P0 BRA `(.L_x_6274) ;  /* 0x0000000000dc8947 */ /* 0x000fea0003800000 */
[----:B------:R-:W1:Y:S01]  /*2400*/  LDC.64 R152, c[0x0][0x2c8] ;  /* 0x0000b200ff987b82 */ /* 0x000e620000000a00 */
[----:B------:R-:W-:-:S04]  /*2410*/  ISETP.NE.U32.AND P5, PT, RZ, UR8, PT ;  /* 0x00000008ff007c0c */ /* 0x000fc8000bfa5070 */
[----:B------:R-:W-:-:S03]  /*2420*/  ISETP.NE.AND.EX P5, PT, RZ, UR9, PT, P5 ;  /* 0x00000009ff007c0c */ /* 0x000fc6000bfa5350 */
[----:B------:R-:W2:Y:S10]  /*2430*/  LDC.64 R156, c[0x0][0x240] ;  /* 0x00009000ff9c7b82 */ /* 0x000eb40000000a00 */
[----:B-1----:R-:W-:-:S02]  /*2440*/  @P5 IMAD.WIDE.U32 R34, R195, 0x10, R152 ;  /* 0x00000010c3225825 */ /* 0x002fc400078e0098 */
[----:B------:R-:W1:Y:S03]  /*2450*/  LDC.64 R152, c[0x0][0x238] ;  /* 0x00008e00ff987b82 */ /* 0x000e660000000a00 */
[----:B------:R3:W5:Y:S01]  /*2460*/  @P5 LDG.E.128 R128, desc[UR4][R34.64] ;  /* 0x0000000422805981 */ /* 0x000762000c1e1d00 */
[----:B0-----:R-:W-:-:S04]  /*2470*/  ISETP.NE.AND P5, PT, R184, RZ, PT ;  /* 0x000000ffb800720c */ /* 0x001fc80003fa5270 */
[----:B------:R-:W-:Y:S01]  /*2480*/  FSEL R158, R193, RZ, !P5 ;  /* 0x000000ffc19e7208 */ /* 0x000fe20006800000 */
[----:B---3--:R-:W0:Y:S01]  /*2490*/  LDC.64 R34, c[0x0][0x2b8] ;  /* 0x0000ae00ff227b82 */ /* 0x008e220000000a00 */
[----:B-1----:R-:W-:-:S06]  /*24a0*/  IMAD.WIDE.U32 R152, R195, 0x10, R152 ;  /* 0x00000010c3987825 */ /* 0x002fcc00078e0098 */
[----:B------:R-:W3:Y:S01]  /*24b0*/  LDG.E.128 R152, desc[UR4][R152.64] ;  /* 0x0000000498987981 */ /* 0x000ee2000c1e1d00 */
[----:B0-----:R-:W-:-:S06]  /*24c0*/  IMAD.WIDE.U32 R34, R194, 0x8, R34 ;  /* 0x00000008c2227825 */ /* 0x001fcc00078e0022 */
[----:B------:R-:W4:Y:S01]  /*24d0*/  LDG.E.64 R34, desc[UR4][R34.64] ;  /* 0x0000000422227981 */ /* 0x000f22000c1e1b00 */
[----:B--2---:R-:W-:-:S05]  /*24e0*/  IMAD.WIDE.U32 R156, R192, 0x4, R156 ;  /* 0x00000004c09c7825 */ /* 0x004fca00078e009c */
[----:B------:R0:W5:Y:S01]  /*24f0*/  LDG.E R11, desc[UR4][R156.64] ;  /* 0x000000049c0b7981 */ /* 0x000162000c1e1900 */
[----:B------:R-:W-:Y:S01]  /*2500*/  VIADD R194, R194, 0x100 ;  /* 0x00000100c2c27836 */ /* 0x000fe20000000000 */
[----:B------:R-:W-:Y:S01]  /*2510*/  IADD3 R192, R192, 0x100, RZ ;  /* 0x00000100c0c07810 */ /* 0x000fe20007ffe0ff */
[----:B------:R-:W-:Y:S02]  /*2520*/  VIADD R195, R195, 0x100 ;  /* 0x00000100c3c37836 */ /* 0x000fe40000000000 */
[C---:B---3--:R-:W-:Y:S01]  /*2530*/  FADD.FTZ R152, -R158.reuse, R152 ;  /* 0x000000989e987221 */ /* 0x048fe20000010100 */
[C---:B------:R-:W-:Y:S01]  /*2540*/  FADD.FTZ R153, -R158.reuse, R153 ;  /* 0x000000999e997221 */ /* 0x040fe20000010100 */
[C---:B------:R-:W-:Y:S01]  /*2550*/  FADD.FTZ R154, -R158.reuse, R154 ;  /* 0x0000009a9e9a7221 */ /* 0x040fe20000010100 */
[----:B------:R-:W-:Y:S01]  /*2560*/  FADD.FTZ R155, -R158, R155 ;  /* 0x0000009b9e9b7221 */ /* 0x000fe20000010100 */
[----:B----4-:R-:W-:Y:S01]  /*2570*/  IMAD.MOV.U32 R160, RZ, RZ, R34 ;  /* 0x000000ffffa07224 */ /* 0x010fe200078e0022 */
[----:B------:R-:W-:-:S02]  /*2580*/  SHF.R.U64 R34, R34, 0x10, R35 ;  /* 0x0000001022227819 */ /* 0x000fc40000001223 */
[----:B------:R-:W-:Y:S02]  /*2590*/  MOV R159, R35 ;  /* 0x00000023009f7202 */ /* 0x000fe40000000f00 */
[----:B------:R-:W-:Y:S01]  /*25a0*/  SHF.L.U32 R160, R160, 0x10, RZ ;  /* 0x00000010a0a07819 */ /* 0x000fe200000006ff */
[----:B------:R-:W-:Y:S01]  /*25b0*/  IMAD.U32 R161, R34, 0x10000, RZ ;  /* 0x0001000022a17824 */ /* 0x000fe200078e00ff */
[----:B------:R-:W-:Y:S01]  /*25c0*/  SHF.R.U32.HI R35, RZ, 0x10, R35 ;  /* 0x00000010ff237819 */ /* 0x000fe20000011623 */
[----:B------:R-:W-:Y:S02]  /*25d0*/  FMUL.FTZ R34, R5, R152 ;  /* 0x0000009805227220 */ /* 0x000fe40000410000 */
[----:B------:R-:W-:Y:S01]  /*25e0*/  FMUL.FTZ R158, R251, R160 ;  /* 0x000000a0fb9e7220 */ /* 0x000fe20000410000 */
[----:B------:R-:W-:Y:S01]  /*25f0*/  SHF.L.U32 R184, R159, 0x10, RZ ;  /* 0x000000109fb87819 */ /* 0x000fe200000006ff */
[----:B------:R-:W-:Y:S02]  /*2600*/  IMAD.U32 R185, R35, 0x10000, RZ ;  /* 0x0001000023b97824 */ /* 0x000fe400078e00ff */
[C---:B------:R-:W-:Y:S01]  /*2610*/  FMUL.FTZ R35, R5.reuse, R153 ;  /* 0x0000009905237220 */ /* 0x040fe20000410000 */
[----:B------:R-:W-:Y:S01]  /*2620*/  FMUL.FTZ R159, R250, R161 ;  /* 0x000000a1fa9f7220 */ /* 0x000fe20000410000 */
[----:B------:R-:W-:Y:S01]  /*2630*/  FADD.FTZ R190, R190, R158 ;  /* 0x0000009ebebe7221 */ /* 0x000fe20000010000 */
[----:B------:R-:W-:Y:S01]  /*2640*/  FFMA.FTZ R191, R34, R158, R191 ;  /* 0x0000009e22bf7223 */ /* 0x000fe200000100bf */
[----:B------:R-:W-:Y:S01]  /*2650*/  FADD.FTZ R72, R72, R160 ;  /* 0x000000a048487221 */ /* 0x000fe20000010000 */
[----:B------:R-:W-:Y:S01]  /*2660*/  FFMA.FTZ R48, R34, R160, R48 ;  /* 0x000000a022307223 */ /* 0x000fe20000010030 */
[----:B0-----:R-:W-:Y:S01]  /*2670*/  FMUL.FTZ R156, R5, R154 ;  /* 0x0000009a059c7220 */ /* 0x001fe20000410000 */
[----:B------:R-:W-:Y:S01]  /*2680*/  FMUL.FTZ R160, R249, R184 ;  /* 0x000000b8f9a07220 */ /* 0x000fe20000410000 */
        /* <DEDUP_REMOVED lines=14> */
.L_x_6274:
[----:B------:R-:W-:Y:S05]  /*2770*/  BSYNC B1 ;  /* 0x0000000000017941 */ /* 0x000fea0003800000 */
.L_x_6273:
[----:B------:R-:W-:Y:S04]  /*2780*/  BSSY B1, `(.L_x_6275) ;  /* 0x000003a000017945 */ /* 0x000fe80003800000 */
[----:B------:R-:W-:Y:S05]  /*2790*/  @!P1 BRA `(.L_x_6276) ;  /* 0x0000000000e09947 */ /* 0x000fea0003800000 */
[----:B------:R-:W1:Y:S01]  /*27a0*/  LDC.64 R152, c[0x0][0x2c8] ;  /* 0x0000b200ff987b82 */ /* 0x000e620000000a00 */
[----:B------:R-:W-:-:S04]  /*27b0*/  ISETP.NE.U32.AND P5, PT, RZ, UR8, PT ;  /* 0x00000008ff007c0c */ /* 0x000fc8000bfa5070 */
[----:B------:R-:W-:-:S03]  /*27c0*/  ISETP.NE.AND.EX P5, PT, RZ, UR9, PT, P5 ;  /* 0x00000009ff007c0c */ /* 0x000fc6000bfa5350 */
[----:B------:R-:W2:Y:S08]  /*27d0*/  LDC.64 R162, c[0x0][0x2b8] ;  /* 0x0000ae00ffa27b82 */ /* 0x000eb00000000a00 */
[----:B------:R-:W3:Y:S02]  /*27e0*/  LDC.U8 R154, c[0x0][0x2a0] ;  /* 0x0000a800ff9a7b82 */ /* 0x000ee40000000000 */
[----:B-1----:R-:W-:-:S06]  /*27f0*/  @P5 IMAD.WIDE.U32 R152, R195, 0x10, R152 ;  /* 0x00000010c3985825 */ /* 0x002fcc00078e0098 */
[----:B------:R-:W1:Y:S01]  /*2800*/  LDC.64 R164, c[0x0][0x240] ;  /* 0x00009000ffa47b82 */ /* 0x000e620000000a00 */
[----:B------:R4:W5:Y:S01]  /*2810*/  @P5 LDG.E.128 R132, desc[UR4][R152.64] ;  /* 0x0000000498845981 */ /* 0x000962000c1e1d00 */
[----:B--2---:R-:W-:-:S06]  /*2820*/  IMAD.WIDE.U32 R162, R194, 0x8, R162 ;  /* 0x00000008c2a27825 */ /* 0x004fcc00078e00a2 */
[----:B------:R-:W2:Y:S01]  /*2830*/  LDG.E.64 R162, desc[UR4][R162.64] ;  /* 0x00000004a2a27981 */ /* 0x000ea2000c1e1b00 */
[----:B----4-:R-:W4:Y:S01]  /*2840*/  LDC.64 R152, c[0x0][0x238] ;  /* 0x00008e00ff987b82 */ /* 0x010f220000000a00 */
[----:B---3--:R-:W-:-:S04]  /*2850*/  ISETP.NE.AND P5, PT, R154, RZ, PT ;  /* 0x000000ff9a00720c */ /* 0x008fc80003fa5270 */
[----:B------:R-:W-:Y:S01]  /*2860*/  FSEL R166, R193, RZ, !P5 ;  /* 0x000000ffc1a67208 */ /* 0x000fe20006800000 */
[----:B----4-:R-:W-:-:S06]  /*2870*/  IMAD.WIDE.U32 R152, R195, 0x10, R152 ;  /* 0x00000010c3987825 */ /* 0x010fcc00078e0098 */
[----:B------:R-:W3:Y:S01]  /*2880*/  LDG.E.128 R152, desc[UR4][R152.64] ;  /* 0x0000000498987981 */ /* 0x000ee2000c1e1d00 */
[----:B-1----:R-:W-:-:S05]  /*2890*/  IMAD.WIDE.U32 R164, R192, 0x4, R164 ;  /* 0x00000004c0a47825 */ /* 0x002fca00078e00a4 */
[----:B------:R1:W5:Y:S01]  /*28a0*/  LDG.E R12, desc[UR4][R164.64] ;  /* 0x00000004a40c7981 */ /* 0x000362000c1e1900 */
[----:B------:R-:W-:Y:S01]  /*28b0*/  IADD3 R194, R194, 0x100, RZ ;  /* 0x00000100c2c27810 */ /* 0x000fe20007ffe0ff */
[----:B------:R-:W-:Y:S01]  /*28c0*/  VIADD R192, R192, 0x100 ;  /* 0x00000100c0c07836 */ /* 0x000fe20000000000 */
[----:B------:R-:W-:Y:S02]  /*28d0*/  IADD3 R195, R195, 0x100, RZ ;  /* 0x00000100c3c37810 */ /* 0x000fe40007ffe0ff */
[----:B--2---:R-:W-:Y:S02]  /*28e0*/  MOV R168, R162 ;  /* 0x000000a200a87202 */ /* 0x004fe40000000f00 */
[--C-:B------:R-:W-:Y:S01]  /*28f0*/  SHF.R.U64 R162, R162, 0x10, R163.reuse ;  /* 0x00000010a2a27819 */ /* 0x100fe200000012a3 */
[--C-:B------:R-:W-:Y:S02]  /*2900*/  IMAD.MOV.U32 R167, RZ, RZ, R163.reuse ;  /* 0x000000ffffa77224 */ /* 0x100fe400078e00a3 */
[----:B------:R-:W-:Y:S01]  /*2910*/  IMAD.U32 R168, R168, 0x10000, RZ ;  /* 0x00010000a8a87824 */ /* 0x000fe200078e00ff */
[----:B------:R-:W-:-:S02]  /*2920*/  SHF.R.U32.HI R163, RZ, 0x10, R163 ;  /* 0x00000010ffa37819 */ /* 0x000fc400000116a3 */
[----:B------:R-:W-:Y:S01]  /*2930*/  SHF.L.U32 R169, R162, 0x10, RZ ;  /* 0x00000010a2a97819 */ /* 0x000fe200000006ff */
[----:B0-----:R-:W-:Y:S01]  /*2940*/  IMAD.U32 R184, R167, 0x10000, RZ ;  /* 0x00010000a7b87824 */ /* 0x001fe200078e00ff */
[----:B------:R-:W-:-:S03]  /*2950*/  SHF.L.U32 R185, R163, 0x10, RZ ;  /* 0x00000010a3b97819 */ /* 0x000fc600000006ff */
[----:B------:R-:W-:Y:S01]  /*2960*/  FMUL.FTZ R167, R246, R169 ;  /* 0x000000a9f6a77220 */ /* 0x000fe20000410000 */
[----:B------:R-:W-:Y:S01]  /*2970*/  FADD.FTZ R144, R144, R168 ;  /* 0x000000a890907221 */ /* 0x000fe20000010000 */
[----:B------:R-:W-:Y:S01]  /*2980*/  FADD.FTZ R145, R145, R169 ;  /* 0x000000a991917221 */ /* 0x000fe20000010000 */
[C---:B---3--:R-:W-:Y:S01]  /*2990*/  FADD.FTZ R152, -R166.reuse, R152 ;  /* 0x00000098a6987221 */ /* 0x048fe20000010100 */
[C---:B------:R-:W-:Y:S01]  /*29a0*/  FADD.FTZ R153, -R166.reuse, R153 ;  /* 0x00000099a6997221 */ /* 0x040fe20000010100 */
[C---:B------:R-:W-:Y:S01]  /*29b0*/  FADD.FTZ R154, -R166.reuse, R154 ;  /* 0x0000009aa69a7221 */ /* 0x040fe20000010100 */
[----:B------:R-:W-:Y:S01]  /*29c0*/  FADD.FTZ R155, -R166, R155 ;  /* 0x0000009ba69b7221 */ /* 0x000fe20000010100 */
[----:B------:R-:W-:Y:S01]  /*29d0*/  FMUL.FTZ R162, R5, R152 ;  /* 0x0000009805a27220 */ /* 0x000fe20000410000 */
[----:B------:R-:W-:Y:S01]  /*29e0*/  FMUL.FTZ R166, R247, R168 ;  /* 0x000000a8f7a67220 */ /* 0x000fe20000410000 */
[----:B------:R-:W-:-:S03]  /*29f0*/  FMUL.FTZ R163, R5, R153 ;  /* 0x0000009905a37220 */ /* 0x000fc60000410000 */
[----:B------:R-:W-:Y:S01]  /*2a00*/  FADD.FTZ R190, R190, R166 ;  /* 0x000000a6bebe7221 */ /* 0x000fe20000010000 */
[C---:B------:R-:W-:Y:S01]  /*2a10*/  FFMA.FTZ R191, R162.reuse, R166, R191 ;  /* 0x000000a6a2bf7223 */ /* 0x040fe200000100bf */
[----:B------:R-:W-:Y:S01]  /*2a20*/  FFMA.FTZ R76, R162, R168, R76 ;  /* 0x000000a8a24c7223 */ /* 0x000fe2000001004c */
[----:B-1----:R-:W-:Y:S01]  /*2a30*/  FMUL.FTZ R164, R5, R154 ;  /* 0x0000009a05a47220 */ /* 0x002fe20000410000 */
[----:B------:R-:W-:Y:S01]  /*2a40*/  FMUL.FTZ R168, R245, R184 ;  /* 0x000000b8f5a87220 */ /* 0x000fe20000410000 */
[----:B------:R-:W-:Y:S01]  /*2a50*/  FADD.FTZ R190, R190, R167 ;  /* 0x000000a7bebe7221 */ /* 0x000fe20000010000 */
[C---:B------:R-:W-:Y:S01]  /*2a60*/  FFMA.FTZ R191, R163.reuse, R167, R191 ;  /* 0x000000a7a3bf7223 */ /* 0x040fe200000100bf */
        /* <DEDUP_REMOVED lines=11> */
.L_x_6276:
[----:B------:R-:W-:Y:S05]  /*2b20*/  BSYNC B1 ;  /* 0x0000000000017941 */ /* 0x000fea0003800000 */
.L_x_6275:
        /* <DEDUP_REMOVED lines=19> */
[----:B------:R-:W-:Y:S01]  /*2c60*/  VIADD R194, R194, 0x100 ;  /* 0x00000100c2c27836 */ /* 0x000fe20000000000 */
[----:B------:R-:W-:Y:S01]  /*2c70*/  IADD3 R192, R192, 0x100, RZ ;  /* 0x00000100c0c07810 */ /* 0x000fe20007ffe0ff */
[----:B------:R-:W-:Y:S02]  /*2c80*/  VIADD R195, R195, 0x100 ;  /* 0x00000100c3c37836 */ /* 0x000fe40000000000 */
[----:B--2---:R-:W-:Y:S01]  /*2c90*/  IMAD.MOV.U32 R176, RZ, RZ, R170 ;  /* 0x000000ffffb07224 */ /* 0x004fe200078e00aa */
[--C-:B------:R-:W-:Y:S02]  /*2ca0*/  SHF.R.U64 R170, R170, 0x10, R171.reuse ;  /* 0x00000010aaaa7819 */ /* 0x100fe400000012ab */
[----:B------:R-:W-:Y:S02]  /*2cb0*/  MOV R175, R171 ;  /* 0x000000ab00af7202 */ /* 0x000fe40000000f00 */
[----:B------:R-:W-:Y:S01]  /*2cc0*/  SHF.L.U32 R176, R176, 0x10, RZ ;  /* 0x00000010b0b07819 */ /* 0x000fe200000006ff */
[----:B------:R-:W-:Y:S01]  /*2cd0*/  IMAD.U32 R177, R170, 0x10000, RZ ;  /* 0x00010000aab17824 */ /* 0x000fe200078e00ff */
[----:B------:R-:W-:-:S02]  /*2ce0*/  SHF.R.U32.HI R171, RZ, 0x10, R171 ;  /* 0x00000010ffab7819 */ /* 0x000fc400000116ab */
[----:B0-----:R-:W-:Y:S01]  /*2cf0*/  SHF.L.U32 R184, R175, 0x10, RZ ;  /* 0x00000010afb87819 */ /* 0x001fe200000006ff */
[----:B------:R-:W-:Y:S02]  /*2d00*/  FMUL.FTZ R175, R242, R177 ;  /* 0x000000b1f2af7220 */ /* 0x000fe40000410000 */
[----:B------:R-:W-:Y:S02]  /*2d10*/  IMAD.U32 R185, R171, 0x10000, RZ ;  /* 0x00010000abb97824 */ /* 0x000fe400078e00ff */
        /* <DEDUP_REMOVED lines=27> */
.L_x_6278:
[----:B------:R-:W-:Y:S05]  /*2ed0*/  BSYNC B1 ;  /* 0x0000000000017941 */ /* 0x000fea0003800000 */
.L_x_6277:
[----:B------:R-:W-:-:S13]  /*2ee0*/  LOP3.LUT P5, RZ, R7, 0x20, RZ, 0xc0, !PT ;  /* 0x0000002007ff7812 */ /* 0x000fda00078ac0ff */
        /* <DEDUP_REMOVED lines=18> */
[----:B--2---:R-:W-:Y:S01]  /*3010*/  MOV R182, R178 ;  /* 0x000000b200b67202 */ /* 0x004fe20000000f00 */
[--C-:B------:R-:W-:Y:S01]  /*3020*/  IMAD.MOV.U32 R181, RZ, RZ, R179.reuse ;  /* 0x000000ffffb57224 */ /* 0x100fe200078e00b3 */
[--C-:B------:R-:W-:Y:S02]  /*3030*/  SHF.R.U64 R178, R178, 0x10, R179.reuse ;  /* 0x00000010b2b27819 */ /* 0x100fe400000012b3 */
[----:B------:R-:W-:Y:S02]  /*3040*/  SHF.R.U32.HI R179, RZ, 0x10, R179 ;  /* 0x00000010ffb37819 */ /* 0x000fe400000116b3 */
[----:B------:R-:W-:Y:S01]  /*3050*/  SHF.L.U32 R182, R182, 0x10, RZ ;  /* 0x00000010b6b67819 */ /* 0x000fe200000006ff */
[----:B------:R-:W-:Y:S02]  /*3060*/  IMAD.U32 R196, R178, 0x10000, RZ ;  /* 0x00010000b2c47824 */ /* 0x000fe400078e00ff */
[----:B0-----:R-:W-:-:S02]  /*3070*/  IMAD.U32 R184, R179, 0x10000, RZ ;  /* 0x00010000b3b87824 */ /* 0x001fc400078e00ff */
[----:B------:R-:W-:Y:S01]  /*3080*/  FMUL.FTZ R197, R239, R182 ;  /* 0x000000b6efc57220 */ /* 0x000fe20000410000 */
[----:B------:R-:W-:Y:S01]  /*3090*/  SHF.L.U32 R183, R181, 0x10, RZ ;  /* 0x00000010b5b77819 */ /* 0x000fe200000006ff */
[----:B------:R-:W-:Y:S02]  /*30a0*/  FADD.FTZ R85, R85, R196 ;  /* 0x000000c455557221 */ /* 0x000fe40000010000 */
[----:B------:R-:W-:Y:S01]  /*30b0*/  FADD.FTZ R190, R190, R197 ;  /* 0x000000c5bebe7221 */ /* 0x000fe20000010000 */
[----:B------:R-:W-:Y:S01]  /*30c0*/  FADD.FTZ R84, R84, R182 ;  /* 0x000000b654547221 */ /* 0x000fe20000010000 */
[C---:B---3--:R-:W-:Y:S01]  /*30d0*/  FADD.FTZ R153, -R180.reuse, R153 ;  /* 0x00000099b4997221 */ /* 0x048fe20000010100 */
[----:B------:R-:W-:-:S03]  /*30e0*/  FADD.FTZ R152, -R180, R152 ;  /* 0x00000098b4987221 */ /* 0x000fc60000010100 */
[C---:B------:R-:W-:Y:S01]  /*30f0*/  FMUL.FTZ R179, R5.reuse, R153 ;  /* 0x0000009905b37220 */ /* 0x040fe20000410000 */
[----:B------:R-:W-:Y:S01]  /*3100*/  FMUL.FTZ R178, R5, R152 ;  /* 0x0000009805b27220 */ /* 0x000fe20000410000 */
[----:B------:R-:W-:Y:S02]  /*3110*/  FADD.FTZ R154, -R180, R154 ;  /* 0x0000009ab49a7221 */ /* 0x000fe40000010100 */
[-C--:B------:R-:W-:Y:S01]  /*3120*/  FFMA.FTZ R57, R179, R196.reuse, R57 ;  /* 0x000000c4b3397223 */ /* 0x080fe20000010039 */
[----:B------:R-:W-:Y:S01]  /*3130*/  FMUL.FTZ R196, R238, R196 ;  /* 0x000000c4eec47220 */ /* 0x000fe20000410000 */
[----:B------:R-:W-:Y:S01]  /*3140*/  FFMA.FTZ R191, R178, R197, R191 ;  /* 0x000000c5b2bf7223 */ /* 0x000fe200000100bf */
[----:B------:R-:W-:Y:S01]  /*3150*/  FADD.FTZ R155, -R180, R155 ;  /* 0x0000009bb49b7221 */ /* 0x000fe20000010100 */
[----:B------:R-:W-:Y:S01]  /*3160*/  FMUL.FTZ R180, R5, R154 ;  /* 0x0000009a05b47220 */ /* 0x000fe20000410000 */
[----:B------:R-:W-:Y:S01]  /*3170*/  FFMA.FTZ R56, R178, R182, R56 ;  /* 0x000000b6b2387223 */ /* 0x000fe20000010038 */
[-C--:B------:R-:W-:Y:S01]  /*3180*/  FMUL.FTZ R182, R237, R183.reuse ;  /* 0x000000b7edb67220 */ /* 0x080fe20000410000 */
        /* <DEDUP_REMOVED lines=11> */
[----:B-1----:R-:W-:-:S07]  /*3240*/  FFMA.FTZ R191, R181, R183, R191 ;  /* 0x000000b7b5bf7223 */ /* 0x002fce00000100bf */
.L_x_6266:
[----:B------:R-:W-:Y:S05]  /*3250*/  BSYNC B0 ;  /* 0x0000000000007941 */ /* 0x000fea0003800000 */
.L_x_6252:
[----:B01234-:R-:W0:Y:S01]  /*3260*/  S2R R152, SR_TID.X ;  /* 0x0000000000987919 */ /* 0x01fe220000002100 */
[----:B------:R-:W-:Y:S01]  /*3270*/  LOP3.LUT P5, RZ, R207, 0xff, RZ, 0xc0, !PT ;  /* 0x000000ffcfff7812 */ /* 0x000fe200078ac0ff */
[----:B------:R-:W-:Y:S01]  /*3280*/  UMOV UR6, 0xffffffff ;  /* 0xffffffff00067882 */ /* 0x000fe20000000000 */
[----:B------:R-:W-:-:S11]  /*3290*/  LOP3.LUT R7, R7, 0xffffffef, RZ, 0xc0, !PT ;  /* 0xffffffef07077812 */ /* 0x000fd600078ec0ff */
[----:B------:R-:W-:Y:S02]  /*32a0*/  @P5 LOP3.LUT R7, R7, 0x10, RZ, 0xfc, !PT ;  /* 0x0000001007075812 */ /* 0x000fe400078efcff */
[----:B0-----:R-:W-:-:S04]  /*32b0*/  SHF.R.U32.HI R193, RZ, 0x5, R152 ;  /* 0x00000005ffc17819 */ /* 0x001fc80000011698 */
[----:B------:R-:W-:-:S04]  /*32c0*/  LOP3.LUT R184, R193, 0x7fffff8, RZ, 0xc0, !PT ;  /* 0x07fffff8c1b87812 */ /* 0x000fc800078ec0ff */
[----:B------:R-:W-:Y:S02]  /*32d0*/  @!P5 IADD3 R184, R184, 0x8, RZ ;  /* 0x00000008b8b8d810 */ /* 0x000fe40007ffe0ff */
[----:B------:R-:W-:Y:S01]  /*32e0*/  LOP3.LUT P5, RZ, R152, 0x1f, RZ, 0xc0, !PT ;  /* 0x0000001f98ff7812 */ /* 0x000fe200078ac0ff */
[----:B------:R-:W-:-:S12]  /*32f0*/  BRA.DIV UR6, `(.L_x_6279) ;  /* 0x0000004a06c87947 */ /* 0x000fd8000b800000 */
        /* <DEDUP_REMOVED lines=9> */
[----:B------:R-:W1:Y:S01]  /*3390*/  SHFL.DOWN PT, R185, R191, 0x4, 0x1f ;  /* 0x08801f00bfb97f89 */ /* 0x000e6200000e0000 */
[----:B0-----:R-:W-:Y:S01]  /*33a0*/  FADD.FTZ R190, R190, R192 ;  /* 0x000000c0bebe7221 */ /* 0x001fe20000010000 */
[----:B-1----:R-:W-:-:S04]  /*33b0*/  FADD.FTZ R185, R191, R185 ;  /* 0x000000b9bfb97221 */ /* 0x002fc80000010000 */
[----:B------:R-:W0:Y:S02]  /*33c0*/  SHFL.DOWN PT, R192, R190, 0x2, 0x1f ;  /* 0x08401f00bec07f89 */ /* 0x000e2400000e0000 */
[----:B0-----:R-:W-:Y:S02]  /*33d0*/  FADD.FTZ R190, R190, R192 ;  /* 0x000000c0bebe7221 */ /* 0x001fe40000010000 */
[----:B------:R-:W0:Y:S04]  /*33e0*/  SHFL.DOWN PT, R192, R185, 0x2, 0x1f ;  /* 0x08401f00b9c07f89 */ /* 0x000e2800000e0000 */
[----:B------:R1:W2:Y:S01]  /*33f0*/  SHFL.DOWN PT, R191, R190, 0x1, 0x1f ;  /* 0x08201f00bebf7f89 */ /* 0x0002a200000e0000 */
[----:B0-----:R-:W-:-:S05]  /*3400*/  FADD.FTZ R185, R185, R192 ;  /* 0x000000c0b9b97221 */ /* 0x001fca0000010000 */
[----:B--2---:R1:W0:Y:S02]  /*3410*/  SHFL.DOWN PT, R153, R185, 0x1, 0x1f ;  /* 0x08201f00b9997f89 */ /* 0x00422400000e0000 */
.L_x_6441:
[----:B0-----:R-:W-:Y:S01]  /*3420*/  FADD.FTZ R153, R185, R153 ;  /* 0x00000099b9997221 */ /* 0x001fe20000010000 */
[----:B------:R-:W-:Y:S01]  /*3430*/  @!P5 LOP3.LUT R155, R193, 0x7, RZ, 0xc0, !PT ;  /* 0x00000007c19bd812 */ /* 0x000fe200078ec0ff */
[----:B-1----:R-:W0:Y:S01]  /*3440*/  S2R R185, SR_CgaCtaId ;  /* 0x0000000000b97919 */ /* 0x002e220000008800 */
[----:B------:R-:W-:Y:S01]  /*3450*/  MOV R154, 0x400 ;  /* 0x00000400009a7802 */ /* 0x000fe20000000f00 */
[----:B------:R-:W-:Y:S01]  /*3460*/  FADD.FTZ R152, R190, R191 ;  /* 0x000000bfbe987221 */ /* 0x000fe20000010000 */
[----:B------:R-:W-:Y:S05]  /*3470*/  WARPSYNC.ALL ;  /* 0x0000000000007948 */ /* 0x000fea0003800000 */
[----:B------:R-:W-:Y:S01]  /*3480*/  @!P5 IMAD.IADD R155, R184, 0x1, R155 ;  /* 0x00000001b89bd824 */ /* 0x000fe200078e029b */
[----:B------:R-:W-:Y:S01]  /*3490*/  @P4 IADD3 R186, R186, -0x1, RZ ;  /* 0xffffffffbaba4810 */ /* 0x000fe20007ffe0ff */
[----:B------:R-:W-:Y:S01]  /*34a0*/  BSSY B0, `(.L_x_6280) ;  /* 0x00000bf000007945 */ /* 0x000fe20003800000 */
[----:B------:R-:W-:-:S03]  /*34b0*/  LOP3.LUT P6, RZ, R7, 0x8, RZ, 0xc0, !PT ;  /* 0x0000000807ff7812 */ /* 0x000fc600078cc0ff */
[----:B------:R-:W-:Y:S01]  /*34c0*/  @P4 IMAD R186, R186, R2, RZ ;  /* 0x00000002baba4224 */ /* 0x000fe200078e02ff */
[----:B0-----:R-:W-:-:S04]  /*34d0*/  LEA R154, R185, R154, 0x18 ;  /* 0x0000009ab99a7211 */ /* 0x001fc800078ec0ff */
[----:B------:R-:W-:Y:S01]  /*34e0*/  @!P5 LEA R155, R155, R154, 0x3 ;  /* 0x0000009a9b9bd211 */ /* 0x000fe200078e18ff */
[----:B------:R-:W-:-:S04]  /*34f0*/  IMAD R184, R184, 0x8, R154 ;  /* 0x00000008b8b87824 */ /* 0x000fc800078e029a */
        /* <DEDUP_REMOVED lines=21> */
[----:B------:R-:W-:Y:S01]  /*3650*/  @P4 SHF.R.S32.HI R152, RZ, 0x1f, R186 ;  /* 0x0000001fff984819 */ /* 0x000fe200000114ba */
[----:B------:R-:W-:-:S03]  /*3660*/  FADD.FTZ R153, R155, R153 ;  /* 0x000000999b997221 */ /* 0x000fc60000010000 */
[----:B------:R-:W-:Y:S01]  /*3670*/  @P4 LEA.HI R186, R152, R186, RZ, 0x2 ;  /* 0x000000ba98ba4211 */ /* 0x000fe200078f10ff */
[----:B------:R-:W-:Y:S02]  /*3680*/  IMAD.MOV.U32 R152, RZ, RZ, RZ ;  /* 0x000000ffff987224 */ /* 0x000fe400078e00ff */
[----:B------:R-:W-:Y:S01]  /*3690*/  FMUL.FTZ R153, R153, UR10 ;  /* 0x0000000a99997c20 */ /* 0x000fe20008410000 */
[----:B------:R-:W-:Y:S01]  /*36a0*/  @P4 LEA.HI.SX32 R152, R186, R3, 0x1e ;  /* 0x00000003ba984211 */ /* 0x000fe200078ff2ff */
[----:B------:R-:W-:Y:S01]  /*36b0*/  FMUL.FTZ R186, R154, UR10 ;  /* 0x0000000a9aba7c20 */ /* 0x000fe20008410000 */
[----:B------:R-:W-:Y:S06]  /*36c0*/  @!P6 BRA `(.L_x_6281) ;  /* 0x000000080070e947 */ /* 0x000fec0003800000 */
[----:B------:R-:W0:Y:S02]  /*36d0*/  @P4 LDC.64 R154, c[0x0][0x220] ;  /* 0x00008800ff9a4b82 */ /* 0x000e240000000a00 */
[----:B0-----:R-:W-:-:S05]  /*36e0*/  @P4 IMAD.WIDE.U32 R154, R152, 0x8, R154 ;  /* 0x00000008989a4825 */ /* 0x001fca00078e009a */
[----:B------:R-:W2:Y:S01]  /*36f0*/  @P4 LDG.E.64 R184, desc[UR4][R154.64] ;  /* 0x000000049ab84981 */ /* 0x000ea2000c1e1b00 */
[----:B------:R-:W-:Y:S01]  /*3700*/  BSSY B1, `(.L_x_6282) ;  /* 0x0000017000017945 */ /* 0x000fe20003800000 */
[----:B--2---:R-:W-:Y:S02]  /*3710*/  @P4 SHF.R.U64 R154, R184, 0x10, R185 ;  /* 0x00000010b89a4819 */ /* 0x004fe400000012b9 */
[----:B------:R-:W-:Y:S02]  /*3720*/  @P4 PRMT R17, R185, 0x7610, R17 ;  /* 0x00007610b9114816 */ /* 0x000fe40000000011 */
[----:B------:R-:W-:Y:S02]  /*3730*/  @P4 PRMT R16, R154, 0x7610, R16 ;  /* 0x000076109a104816 */ /* 0x000fe40000000010 */
[----:B------:R-:W0:Y:S01]  /*3740*/  @!P3 LDC.64 R154, c[0x0][0x2c8] ;  /* 0x0000b200ff9abb82 */ /* 0x000e220000000a00 */
[----:B------:R-:W-:Y:S02]  /*3750*/  @P4 SHF.R.U32.HI R185, RZ, 0x10, R185 ;  /* 0x00000010ffb94819 */ /* 0x000fe400000116b9 */
[----:B------:R-:W-:-:S02]  /*3760*/  @P4 PRMT R15, R184, 0x7610, R15 ;  /* 0x00007610b80f4816 */ /* 0x000fc4000000000f */
[----:B------:R-:W-:Y:S02]  /*3770*/  @P4 PRMT R18, R185, 0x7610, R18 ;  /* 0x00007610b9124816 */ /* 0x000fe40000000012 */
[----:B0-----:R-:W-:-:S04]  /*3780*/  @!P3 ISETP.NE.U32.AND P5, PT, R154, RZ, PT ;  /* 0x000000ff9a00b20c */ /* 0x001fc80003fa5070 */
[----:B------:R-:W-:-:S04]  /*3790*/  @!P3 ISETP.NE.AND.EX P5, PT, R155, RZ, PT, P5 ;  /* 0x000000ff9b00b20c */ /* 0x000fc80003fa5350 */
[----:B-----5:R-:W-:Y:S01]  /*37a0*/  @!P3 FSEL R190, R116, RZ, P5 ;  /* 0x000000ff74beb208 */ /* 0x020fe20002800000 */
[----:B------:R-:W-:Y:S08]  /*37b0*/  @!P3 BRA `(.L_x_6283) ;  /* 0x00000000002cb947 */ /* 0x000ff00003800000 */
[----:B------:R-:W0:Y:S01]  /*37c0*/  LDC.U8 R192, c[0x0][0x2a0] ;  /* 0x0000a800ffc07b82 */ /* 0x000e220000000000 */
[----:B------:R-:W-:Y:S01]  /*37d0*/  MOV R154, UR8 ;  /* 0x00000008009a7c02 */ /* 0x000fe20008000f00 */
[----:B------:R-:W-:Y:S01]  /*37e0*/  IMAD.U32 R155, RZ, RZ, UR9 ;  /* 0x00000009ff9b7e24 */ /* 0x000fe2000f8e00ff */
[----:B0-----:R-:W-:-:S04]  /*37f0*/  ISETP.NE.AND P5, PT, R192, RZ, PT ;  /* 0x000000ffc000720c */ /* 0x001fc80003fa5270 */
[----:B------:R-:W-:Y:S02]  /*3800*/  FSEL R184, R186, RZ, !P5 ;  /* 0x000000ffbab87208 */ /* 0x000fe40006800000 */
[----:B------:R-:W-:-:S03]  /*3810*/  ISETP.NE.U32.AND P5, PT, R154, RZ, PT ;  /* 0x000000ff9a00720c */ /* 0x000fc60003fa5070 */
[----:B------:R-:W-:Y:S01]  /*3820*/  FFMA.FTZ R184, R0, R153, R184 ;  /* 0x0000009900b87223 */ /* 0x000fe200000100b8 */
[----:B------:R-:W-:-:S03]  /*3830*/  ISETP.NE.AND.EX P5, PT, R155, RZ, PT, P5 ;  /* 0x000000ff9b00720c */ /* 0x000fc60003fa5350 */
[----:B------:R-:W-:-:S04]  /*3840*/  FADD.FTZ R184, R23, -R184 ;  /* 0x800000b817b87221 */ /* 0x000fc80000010000 */
[----:B------:R-:W-:-:S06]  /*3850*/  FMUL.FTZ R190, R5, R184 ;  /* 0x000000b805be7220 */ /* 0x000fcc0000410000 */
[----:B------:R-:W-:-:S07]  /*3860*/  @P5 FADD.FTZ R190, R116, R190 ;  /* 0x000000be74be5221 */ /* 0x000fce0000010000 */
.L_x_6283:
[----:B------:R-:W-:Y:S05]  /*3870*/  BSYNC B1 ;  /* 0x0000000000017941 */ /* 0x000fea0003800000 */
.L_x_6282:
[----:B------:R-:W0:Y:S01]  /*3880*/  LDC.64 R184, c[0x0][0x308] ;  /* 0x0000c200ffb87b82 */ /* 0x000e220000000a00 */
[----:B------:R-:W-:Y:S01]  /*3890*/  BSSY B1, `(.L_x_6284) ;  /* 0x0000010000017945 */ /* 0x000fe20003800000 */
[----:B0-----:R-:W-:-:S04]  /*38a0*/  ISETP.NE.U32.AND P5, PT, R184, RZ, PT ;  /* 0x000000ffb800720c */ /* 0x001fc80003fa5070 */
[----:B------:R-:W-:-:S04]  /*38b0*/  ISETP.NE.AND.EX P5, PT, R185, RZ, PT, P5 ;  /* 0x000000ffb900720c */ /* 0x000fc80003fa5350 */
[----:B------:R-:W-:Y:S01]  /*38c0*/  SEL R148, R190, R148, P5 ;  /* 0x00000094be947207 */ /* 0x000fe20002800000 */
[----:B------:R-:W-:Y:S08]  /*38d0*/  @!P4 BRA `(.L_x_6285) ;  /* 0x00000000002cc947 */ /* 0x000ff00003800000 */
[----:B------:R-:W-:Y:S01]  /*38e0*/  LOP3.LUT P6, RZ, R8, 0xff, RZ, 0xc0, !PT ;  /* 0x000000ff08ff7812 */ /* 0x000fe200078cc0ff */
[----:B------:R-:W-:Y:S01]  /*38f0*/  FMUL.FTZ R19, R190, UR13 ;  /* 0x0000000dbe137c20 */ /* 0x000fe20008410000 */
[----:B------:R-:W-:-:S03]  /*3900*/  HFMA2.MMA R190, -RZ, RZ, 0, 0 ;  /* 0x00000000ffbe7435 */ /* 0x000fc600000001ff */
[----:B------:R-:W-:-:S08]  /*3910*/  FMUL.FTZ R19, R19, UR12 ;  /* 0x0000000c13137c20 */ /* 0x000fd00008410000 */
[----:B------:R-:W-:-:S04]  /*3920*/  @P6 IMAD.U32 R191, R15, 0x10000, RZ ;  /* 0x000100000fbf6824 */ /* 0x000fc800078e00ff */
[----:B------:R-:W-:-:S04]  /*3930*/  @P6 FMUL.FTZ R190, R19, R191 ;  /* 0x000000bf13be6220 */ /* 0x000fc80000410000 */
[----:B------:R-:W-:Y:S01]  /*3940*/  FADD.FTZ R88, R88, R190 ;  /* 0x000000be58587221 */ /* 0x000fe20000010000 */
[----:B------:R-:W-:Y:S01]  /*3950*/  MOV R190, RZ ;  /* 0x000000ff00be7202 */ /* 0x000fe20000000f00 */
[----:B------:R-:W-:-:S05]  /*3960*/  @P6 FMUL.FTZ R190, R235, R19 ;  /* 0x00000013ebbe6220 */ /* 0x000fca0000410000 */
[----:B------:R-:W-:-:S04]  /*3970*/  F2FP.BF16.F32.PACK_AB R190, RZ, R190 ;  /* 0x000000beffbe723e */ /* 0x000fc800000010ff */
[----:B------:R-:W-:-:S07]  /*3980*/  PRMT R19, R190, 0x7610, R19 ;  /* 0x00007610be137816 */ /* 0x000fce0000000013 */
.L_x_6285:
[----:B------:R-:W-:Y:S05]  /*3990*/  BSYNC B1 ;  /* 0x0000000000017941 */ /* 0x000fea0003800000 */
.L_x_6284:
[----:B------:R-:W-:Y:S01]  /*39a0*/  @!P3 ISETP.NE.U32.AND P6, PT, R154, RZ, PT ;  /* 0x000000ff9a00b20c */ /* 0x000fe20003fc5070 */
[----:B------:R-:W-:Y:S03]  /*39b0*/  BSSY B1, `(.L_x_6286) ;  /* 0x000000d000017945 */ /* 0x000fe60003800000 */
[----:B------:R-:W-:-:S04]  /*39c0*/  @!P3 ISETP.NE.AND.EX P6, PT, R155, RZ, PT, P6 ;  /* 0x000000ff9b00b20c */ /* 0x000fc80003fc5360 */
[----:B------:R-:W-:Y:S01]  /*39d0*/  @!P3 FSEL R190, R117, RZ, P6 ;  /* 0x000000ff75beb208 */ /* 0x000fe20003000000 */
[----:B------:R-:W-:Y:S08]  /*39e0*/  @!P3 BRA `(.L_x_6287) ;  /* 0x000000000024b947 */ /* 0x000ff00003800000 */
[----:B------:R-:W0:Y:S02]  /*39f0*/  LDC.U8 R191, c[0x0][0x2a0] ;  /* 0x0000a800ffbf7b82 */ /* 0x000e240000000000 */
        /* <DEDUP_REMOVED lines=8> */
.L_x_6287:
[----:B------:R-:W-:Y:S05]  /*3a80*/  BSYNC B1 ;  /* 0x0000000000017941 */ /* 0x000fea0003800000 */
.L_x_6286:
[----:B------:R-:W-:Y:S01]  /*3a90*/  BSSY B1, `(.L_x_6288) ;  /* 0x000000e000017945 */ /* 0x000fe20003800000 */
[----:B------:R-:W-:-:S03]  /*3aa0*/  SEL R149, R190, R149, P5 ;  /* 0x00000095be957207 */ /* 0x000fc60002800000 */
[----:B------:R-:W-:Y:S05]  /*3ab0*/  @!P4 BRA `(.L_x_6289) ;  /* 0x00000000002cc947 */ /* 0x000fea0003800000 */
[----:B------:R-:W-:Y:S01]  /*3ac0*/  LOP3.LUT P6, RZ, R8, 0xff00, RZ, 0xc0, !PT ;  /* 0x0000ff0008ff7812 */ /* 0x000fe200078cc0ff */
[----:B------:R-:W-:Y:S01]  /*3ad0*/  FMUL.FTZ R20, R190, UR13 ;  /* 0x0000000dbe147c20 */ /* 0x000fe20008410000 */
[----:B------:R-:W-:-:S03]  /*3ae0*/  IMAD.MOV.U32 R190, RZ, RZ, RZ ;  /* 0x000000ffffbe7224 */ /* 0x000fc600078e00ff */
[----:B------:R-:W-:-:S08]  /*3af0*/  FMUL.FTZ R20, R20, UR12 ;  /* 0x0000000c14147c20 */ /* 0x000fd00008410000 */
[----:B------:R-:W-:-:S05]  /*3b00*/  @P6 SHF.L.U32 R191, R16, 0x10, RZ ;  /* 0x0000001010bf6819 */ /* 0x000fca00000006ff */
[----:B------:R-:W-:-:S04]  /*3b10*/  @P6 FMUL.FTZ R190, R20, R191 ;  /* 0x000000bf14be6220 */ /* 0x000fc80000410000 */
[----:B------:R-:W-:Y:S01]  /*3b20*/  FADD.FTZ R89, R89, R190 ;  /* 0x000000be59597221 */ /* 0x000fe20000010000 */
[----:B------:R-:W-:Y:S02]  /*3b30*/  IMAD.MOV.U32 R190, RZ, RZ, RZ ;  /* 0x000000ffffbe7224 */ /* 0x000fe400078e00ff */
[----:B------:R-:W-:-:S05]  /*3b40*/  @P6 FMUL.FTZ R190, R234, R20 ;  /* 0x00000014eabe6220 */ /* 0x000fca0000410000 */
[----:B------:R-:W-:-:S04]  /*3b50*/  F2FP.BF16.F32.PACK_AB R190, RZ, R190 ;  /* 0x000000beffbe723e */ /* 0x000fc800000010ff */
[----:B------:R-:W-:-:S07]  /*3b60*/  PRMT R20, R190, 0x7610, R20 ;  /* 0x00007610be147816 */ /* 0x000fce0000000014 */
.L_x_6289:
[----:B------:R-:W-:Y:S05]  /*3b70*/  BSYNC B1 ;  /* 0x0000000000017941 */ /* 0x000fea0003800000 */
.L_x_6288:
        /* <DEDUP_REMOVED lines=14> */
.L_x_6291:
[----:B------:R-:W-:Y:S05]  /*3c60*/  BSYNC B1 ;  /* 0x0000000000017941 */ /* 0x000fea0003800000 */
.L_x_6290:
[----:B------:R-:W-:Y:S01]  /*3c70*/  BSSY B1, `(.L_x_6292) ;  /* 0x000000e000017945 */ /* 0x000fe20003800000 */
[----:B------:R-:W-:-:S03]  /*3c80*/  SEL R150, R190, R150, P5 ;  /* 0x00000096be967207 */ /* 0x000fc60002800000 */
[----:B------:R-:W-:Y:S05]  /*3c90*/  @!P4 BRA `(.L_x_6293) ;  /* 0x00000000002cc947 */ /* 0x000fea0003800000 */
        /* <DEDUP_REMOVED lines=11> */
.L_x_6293:
[----:B------:R-:W-:Y:S05]  /*3d50*/  BSYNC B1 ;  /* 0x0000000000017941 */ /* 0x000fea0003800000 */
.L_x_6292:
[----:B------:R-:W-:Y:S01]  /*3d60*/  @!P3 ISETP.NE.U32.AND P6, PT, R154, RZ, PT ;  /* 0x000000ff9a00b20c */ /* 0x000fe20003fc5070 */
[----:B------:R-:W-:Y:S03]  /*3d70*/  BSSY B1, `(.L_x_6294) ;  /* 0x0000010000017945 */ /* 0x000fe60003800000 */
[----:B------:R-:W-:-:S04]  /*3d80*/  @!P3 ISETP.NE.AND.EX P6, PT, R155, RZ, PT, P6 ;  /* 0x000000ff9b00b20c */ /* 0x000fc80003fc5360 */
[----:B------:R-:W-:Y:S01]  /*3d90*/  @!P3 FSEL R190, R119, RZ, P6 ;  /* 0x000000ff77beb208 */ /* 0x000fe20003000000 */
[----:B------:R-:W-:Y:S08]  /*3da0*/  @!P3 BRA `(.L_x_6295) ;  /* 0x000000000030b947 */ /* 0x000ff00003800000 */
[----:B------:R-:W0:Y:S01]  /*3db0*/  LDC.U8 R191, c[0x0][0x2a0] ;  /* 0x0000a800ffbf7b82 */ /* 0x000e220000000000 */
[----:B------:R-:W-:Y:S02]  /*3dc0*/  LOP3.LUT R7, R7, 0xffffffbf, RZ, 0xc0, !PT ;  /* 0xffffffbf07077812 */ /* 0x000fe400078ec0ff */
[----:B------:R-:W-:Y:S02]  /*3dd0*/  ISETP.NE.U32.AND P6, PT, R154, RZ, PT ;  /* 0x000000ff9a00720c */ /* 0x000fe40003fc5070 */
[----:B------:R-:W-:Y:S02]  /*3de0*/  @P0 LOP3.LUT R7, R7, 0x40, RZ, 0xfc, !PT ;  /* 0x0000004007070812 */ /* 0x000fe400078efcff */
[----:B------:R-:W-:Y:S02]  /*3df0*/  ISETP.NE.AND.EX P6, PT, R155, RZ, PT, P6 ;  /* 0x000000ff9b00720c */ /* 0x000fe40003fc5360 */
[----:B0-----:R-:W-:-:S04]  /*3e00*/  ISETP.NE.AND P0, PT, R191, RZ, PT ;  /* 0x000000ffbf00720c */ /* 0x001fc80003f05270 */
[----:B------:R-:W-:Y:S02]  /*3e10*/  FSEL R154, R186, RZ, !P0 ;  /* 0x000000ffba9a7208 */ /* 0x000fe40004000000 */
[----:B------:R-:W-:-:S03]  /*3e20*/  LOP3.LUT P0, RZ, R7, 0x40, RZ, 0xc0, !PT ;  /* 0x0000004007ff7812 */ /* 0x000fc6000780c0ff */
[----:B------:R-:W-:-:S04]  /*3e30*/  FFMA.FTZ R154, R202, R153, R154 ;  /* 0x00000099ca9a7223 */ /* 0x000fc8000001009a */
[----:B------:R-:W-:-:S04]  /*3e40*/  FADD.FTZ R154, R201, -R154 ;  /* 0x8000009ac99a7221 */ /* 0x000fc80000010000 */
[----:B------:R-:W-:-:S04]  /*3e50*/  FMUL.FTZ R190, R5, R154 ;  /* 0x0000009a05be7220 */ /* 0x000fc80000410000 */
[----:B------:R-:W-:-:S07]  /*3e60*/  @P6 FADD.FTZ R190, R119, R190 ;  /* 0x000000be77be6221 */ /* 0x000fce0000010000 */
.L_x_6295:
[----:B------:R-:W-:Y:S05]  /*3e70*/  BSYNC B1 ;  /* 0x0000000000017941 */ /* 0x000fea0003800000 */
.L_x_6294:
[----:B------:R-:W-:Y:S01]  /*3e80*/  SEL R151, R190, R151, P5 ;  /* 0x00000097be977207 */ /* 0x000fe20002800000 */
[----:B------:R-:W-:Y:S01]  /*3e90*/  BSSY B1, `(.L_x_6296) ;  /* 0x0000012000017945 */ /* 0x000fe20003800000 */
[----:B------:R-:W-:-:S04]  /*3ea0*/  ISETP.NE.U32.AND P5, PT, R184, RZ, PT ;  /* 0x000000ffb800720c */ /* 0x000fc80003fa5070 */
[----:B------:R-:W-:-:S13]  /*3eb0*/  ISETP.NE.AND.EX P5, PT, R185, RZ, PT, P5 ;  /* 0x000000ffb900720c */ /* 0x000fda0003fa5350 */
[----:B------:R-:W0:Y:S02]  /*3ec0*/  @P5 LDC.64 R154, c[0x0][0x308] ;  /* 0x0000c200ff9a5b82 */ /* 0x000e240000000a00 */
[----:B0-----:R-:W-:-:S05]  /*3ed0*/  @P5 IMAD.WIDE.U32 R154, R6, 0x10, R154 ;  /* 0x00000010069a5825 */ /* 0x001fca00078e009a */
[----:B------:R0:W-:Y:S01]  /*3ee0*/  @P5 STG.E.128 desc[UR4][R154.64], R148 ;  /* 0x000000949a005986 */ /* 0x0001e2000c101d04 */
[----:B------:R-:W-:Y:S05]  /*3ef0*/  @!P4 BRA `(.L_x_6297) ;  /* 0x00000000002cc947 */ /* 0x000fea0003800000 */
[----:B------:R-:W-:Y:S01]  /*3f00*/  LOP3.LUT P5, RZ, R8, 0xff000000, RZ, 0xc0, !PT ;  /* 0xff00000008ff7812 */ /* 0x000fe200078ac0ff */
[----:B------:R-:W-:Y:S01]  /*3f10*/  FMUL.FTZ R22, R190, UR13 ;  /* 0x0000000dbe167c20 */ /* 0x000fe20008410000 */
[----:B0-----:R-:W-:-:S03]  /*3f20*/  IMAD.MOV.U32 R154, RZ, RZ, RZ ;  /* 0x000000ffff9a7224 */ /* 0x001fc600078e00ff */
        /* <DEDUP_REMOVED lines=8> */
.L_x_6297:
[----:B------:R-:W-:Y:S05]  /*3fb0*/  BSYNC B1 ;  /* 0x0000000000017941 */ /* 0x000fea0003800000 */
.L_x_6296:
[----:B------:R-:W-:Y:S04]  /*3fc0*/  BSSY B1, `(.L_x_6298) ;  /* 0x000000a000017945 */ /* 0x000fe80003800000 */
        /* <DEDUP_REMOVED lines=9> */
.L_x_6299:
[----:B------:R-:W-:Y:S05]  /*4060*/  BSYNC B1 ;  /* 0x0000000000017941 */ /* 0x000fea0003800000 */
.L_x_6298:
[----:B------:R-:W-:Y:S01]  /*4070*/  IADD3 R6, R6, 0x100, RZ ;  /* 0x0000010006067810 */ /* 0x000fe20007ffe0ff */
[----:B------:R-:W-:-:S07]  /*4080*/  VIADD R152, R152, 0x100 ;  /* 0x0000010098987836 */ /* 0x000fce0000000000 */
.L_x_6281:
[----:B------:R-:W-:Y:S05]  /*4090*/  BSYNC B0 ;  /* 0x0000000000007941 */ /* 0x000fea0003800000 */
.L_x_6280:
        /* <DEDUP_REMOVED lines=29> */
.L_x_6303:
[----:B------:R-:W-:Y:S05]  /*4270*/  BSYNC B1 ;  /* 0x0000000000017941 */ /* 0x000fea0003800000 */
.L_x_6302:
        /* <DEDUP_REMOVED lines=17> */
.L_x_6305:
[----:B------:R-:W-:Y:S05]  /*4390*/  BSYNC B1 ;  /* 0x0000000000017941 */ /* 0x000fea0003800000 */
.L_x_6304:
        /* <DEDUP_REMOVED lines=11> */
.L_x_6307:
[----:B------:R-:W-:Y:S05]  /*4450*/  BSYNC B1 ;  /* 0x0000000000017941 */ /* 0x000fea0003800000 */
.L_x_6306:
        /* <DEDUP_REMOVED lines=14> */
.L_x_6309:
[----:B------:R-:W-:Y:S05]  /*4540*/  BSYNC B1 ;  /* 0x0000000000017941 */ /* 0x000fea0003800000 */
.L_x_6308:
        /* <DEDUP_REMOVED lines=11> */
.L_x_6311:
[----:B------:R-:W-:Y:S05]  /*4600*/  BSYNC B1 ;  /* 0x0000000000017941 */ /* 0x000fea0003800000 */
.L_x_6310:
        /* <DEDUP_REMOVED lines=14> */
.L_x_6313:
[----:B------:R-:W-:Y:S05]  /*46f0*/  BSYNC B1 ;  /* 0x0000000000017941 */ /* 0x000fea0003800000 */
.L_x_6312:
        /* <DEDUP_REMOVED lines=11> */
.L_x_6315:
[----:B------:R-:W-:Y:S05]  /*47b0*/  BSYNC B1 ;  /* 0x0000000000017941 */ /* 0x000fea0003800000 */
.L_x_6314:
        /* <DEDUP_REMOVED lines=19> */
.L_x_6317:
[----:B------:R-:W-:Y:S05]  /*48f0*/  BSYNC B1 ;  /* 0x0000000000017941 */ /* 0x000fea0003800000 */
.L_x_6316:
        /* <DEDUP_REMOVED lines=10> */
.L_x_6319:
[----:B------:R-:W-:Y:S05]  /*49a0*/  BSYNC B1 ;  /* 0x0000000000017941 */ /* 0x000fea0003800000 */
.L_x_6318:
[----:B------:R-:W-:Y:S01]  /*49b0*/  IADD3 R6, R6, 0x100, RZ ;  /* 0x0000010006067810 */ /* 0x000fe20007ffe0ff */
[----:B------:R-:W-:-:S07]  /*49c0*/  VIADD R152, R152, 0x100 ;  /* 0x0000010098987836 */ /* 0x000fce0000000000 */
.L_x_6301:
[----:B------:R-:W-:Y:S05]  /*49d0*/  BSYNC B0 ;  /* 0x0000000000007941 */ /* 0x000fea0003800000 */
.L_x_6300:
        /* <DEDUP_REMOVED lines=29> */
.L_x_6323:
[----:B------:R-:W-:Y:S05]  /*4bb0*/  BSYNC B1 ;  /* 0x0000000000017941 */ /* 0x000fea0003800000 */
.L_x_6322:
        /* <DEDUP_REMOVED lines=17> */
.L_x_6325:
[----:B------:R-:W-:Y:S05]  /*4cd0*/  BSYNC B1 ;  /* 0x0000000000017941 */ /* 0x000fea0003800000 */
.L_x_6324:
        /* <DEDUP_REMOVED lines=11> */
.L_x_6327:
[----:B------:R-:W-:Y:S05]  /*4d90*/  BSYNC B1 ;  /* 0x0000000000017941 */ /* 0x000fea0003800000 */
.L_x_6326:
        /* <DEDUP_REMOVED lines=14> */
.L_x_6329:
[----:B------:R-:W-:Y:S05]  /*4e80*/  BSYNC B1 ;  /* 0x0000000000017941 */ /* 0x000fea0003800000 */
.L_x_6328:
        /* <DEDUP_REMOVED lines=11> */
.L_x_6331:
[----:B------:R-:W-:Y:S05]  /*4f40*/  BSYNC B1 ;  /* 0x0000000000017941 */ /* 0x000fea0003800000 */
.L_x_6330:
        /* <DEDUP_REMOVED lines=14> */
.L_x_6333:
[----:B------:R-:W-:Y:S05]  /*5030*/  BSYNC B1 ;  /* 0x0000000000017941 */ /* 0x000fea0003800000 */
.L_x_6332:
        /* <DEDUP_REMOVED lines=11> */
.L_x_6335:
[----:B------:R-:W-:Y:S05]  /*50f0*/  BSYNC B1 ;  /* 0x0000000000017941 */ /* 0x000fea0003800000 */
.L_x_6334:
        /* <DEDUP_REMOVED lines=19> */
.L_x_6337:
[----:B------:R-:W-:Y:S05]  /*5230*/  BSYNC B1 ;  /* 0x0000000000017941 */ /* 0x000fea0003800000 */
.L_x_6336:
        /* <DEDUP_REMOVED lines=10> */
.L_x_6339:
[----:B------:R-:W-:Y:S05]  /*52e0*/  BSYNC B1 ;  /* 0x0000000000017941 */ /* 0x000fea0003800000 */
.L_x_6338:
[----:B------:R-:W-:Y:S01]  /*52f0*/  IADD3 R6, R6, 0x100, RZ ;  /* 0x0000010006067810 */ /* 0x000fe20007ffe0ff */
[----:B------:R-:W-:-:S07]  /*5300*/  VIADD R152, R152, 0x100 ;  /* 0x0000010098987836 */ /* 0x000fce0000000000 */
.L_x_6321:
[----:B------:R-:W-:Y:S05]  /*5310*/  BSYNC B0 ;  /* 0x0000000000007941 */ /* 0x000fea0003800000 */
.L_x_6320:
[----:B------:R-:W-:Y:S04]  /*5320*/  BSSY B0, `(.L_x_6340) ;  /* 0x0000092000007945 */ /* 0x000fe80003800000 */
        /* <DEDUP_REMOVED lines=27> */
.L_x_6343:
[----:B------:R-:W-:Y:S05]  /*54e0*/  BSYNC B1 ;  /* 0x0000000000017941 */ /* 0x000fea0003800000 */
.L_x_6342:
        /* <DEDUP_REMOVED lines=17> */
.L_x_6345:
[----:B------:R-:W-:Y:S05]  /*5600*/  BSYNC B1 ;  /* 0x0000000000017941 */ /* 0x000fea0003800000 */
.L_x_6344:
        /* <DEDUP_REMOVED lines=11> */
.L_x_6347:
[----:B------:R-:W-:Y:S05]  /*56c0*/  BSYNC B1 ;  /* 0x0000000000017941 */ /* 0x000fea0003800000 */
.L_x_6346:
        /* <DEDUP_REMOVED lines=14> */
.L_x_6349:
[----:B------:R-:W-:Y:S05]  /*57b0*/  BSYNC B1 ;  /* 0x0000000000017941 */ /* 0x000fea0003800000 */
.L_x_6348:
        /* <DEDUP_REMOVED lines=11> */
.L_x_6351:
[----:B------:R-:W-:Y:S05]  /*5870*/  BSYNC B1 ;  /* 0x0000000000017941 */ /* 0x000fea0003800000 */
.L_x_6350:
        /* <DEDUP_REMOVED lines=14> */
.L_x_6353:
[----:B------:R-:W-:Y:S05]  /*5960*/  BSYNC B1 ;  /* 0x0000000000017941 */ /* 0x000fea0003800000 */
.L_x_6352:
        /* <DEDUP_REMOVED lines=11> */
.L_x_6355:
[----:B------:R-:W-:Y:S05]  /*5a20*/  BSYNC B1 ;  /* 0x0000000000017941 */ /* 0x000fea0003800000 */
.L_x_6354:
        /* <DEDUP_REMOVED lines=19> */
.L_x_6357:
[----:B------:R-:W-:Y:S05]  /*5b60*/  BSYNC B1 ;  /* 0x0000000000017941 */ /* 0x000fea0003800000 */
.L_x_6356:
        /* <DEDUP_REMOVED lines=10> */
.L_x_6359:
[----:B------:R-:W-:Y:S05]  /*5c10*/  BSYNC B1 ;  /* 0x0000000000017941 */ /* 0x000fea0003800000 */
.L_x_6358:
[----:B------:R-:W-:Y:S01]  /*5c20*/  IADD3 R6, R6, 0x100, RZ ;  /* 0x0000010006067810 */ /* 0x000fe20007ffe0ff */
[----:B------:R-:W-:-:S07]  /*5c30*/  VIADD R152, R152, 0x100 ;  /* 0x0000010098987836 */ /* 0x000fce0000000000 */
.L_x_6341:
[----:B------:R-:W-:Y:S05]  /*5c40*/  BSYNC B0 ;  /* 0x0000000000007941 */ /* 0x000fea0003800000 */
.L_x_6340:
        /* <DEDUP_REMOVED lines=28> */
.L_x_6363:
[----:B------:R-:W-:Y:S05]  /*5e10*/  BSYNC B1 ;  /* 0x0000000000017941 */ /* 0x000fea0003800000 */
.L_x_6362:
        /* <DEDUP_REMOVED lines=17> */
.L_x_6365:
[----:B------:R-:W-:Y:S05]  /*5f30*/  BSYNC B1 ;  /* 0x0000000000017941 */ /* 0x000fea0003800000 */
.L_x_6364:
        /* <DEDUP_REMOVED lines=11> */
.L_x_6367:
[----:B------:R-:W-:Y:S05]  /*5ff0*/  BSYNC B1 ;  /* 0x0000000000017941 */ /* 0x000fea0003800000 */
.L_x_6366:
[----:B------:R-:W-:Y:S01]  /*6000*/  BSSY B1, `(.L_x_6368) ;  /* 0x000000e000017945 */ /* 0x000fe20003800000 */
[----:B------:R-:W-:-:S03]  /*6010*/  SEL R149, R191, R149, P5 ;  /* 0x00000095bf957207 */ /* 0x000fc60002800000 */
[----:B------:R-:W-:Y:S05]  /*6020*/  @!P4 BRA `(.L_x_6369) ;  /* 0x00000000002cc947 */ /* 0x000fea0003800000 */
[----:B------:R-:W-:Y:S01]  /*6030*/  LOP3.LUT P6, RZ, R12, 0xff00, RZ, 0xc0, !PT ;  /* 0x0000ff000cff7812 */ /* 0x000fe200078cc0ff */
[----:B------:R-:W-:Y:S01]  /*6040*/  FMUL.FTZ R20, R191, UR13 ;  /* 0x0000000dbf147c20 */ /* 0x000fe20008410000 */
[----:B------:R-:W-:-:S03]  /*6050*/  MOV R191, RZ ;  /* 0x000000ff00bf7202 */ /* 0x000fc60000000f00 */
        /* <DEDUP_REMOVED lines=8> */
.L_x_6369:
[----:B------:R-:W-:Y:S05]  /*60e0*/  BSYNC B1 ;  /* 0x0000000000017941 */ /* 0x000fea0003800000 */
.L_x_6368:
        /* <DEDUP_REMOVED lines=11> */
.L_x_6371:
[----:B------:R-:W-:Y:S05]  /*61a0*/  BSYNC B1 ;  /* 0x0000000000017941 */ /* 0x000fea0003800000 */
.L_x_6370:
[----:B------:R-:W-:Y:S01]  /*61b0*/  BSSY B1, `(.L_x_6372) ;  /* 0x000000e000017945 */ /* 0x000fe20003800000 */
[----:B------:R-:W-:-:S03]  /*61c0*/  SEL R150, R191, R150, P5 ;  /* 0x00000096bf967207 */ /* 0x000fc60002800000 */
[----:B------:R-:W-:Y:S05]  /*61d0*/  @!P4 BRA `(.L_x_6373) ;  /* 0x00000000002cc947 */ /* 0x000fea0003800000 */
        /* <DEDUP_REMOVED lines=11> */
.L_x_6373:
[----:B------:R-:W-:Y:S05]  /*6290*/  BSYNC B1 ;  /* 0x0000000000017941 */ /* 0x000fea0003800000 */
.L_x_6372:
        /* <DEDUP_REMOVED lines=11> */
.L_x_6375:
[----:B------:R-:W-:Y:S05]  /*6350*/  BSYNC B1 ;  /* 0x0000000000017941 */ /* 0x000fea0003800000 */
.L_x_6374:
        /* <DEDUP_REMOVED lines=10> */
[----:B0-----:R-:W-:-:S03]  /*6400*/  MOV R154, RZ ;  /* 0x000000ff009a7202 */ /* 0x001fc60000000f00 */
        /* <DEDUP_REMOVED lines=8> */
.L_x_6377:
[----:B------:R-:W-:Y:S05]  /*6490*/  BSYNC B1 ;  /* 0x0000000000017941 */ /* 0x000fea0003800000 */
.L_x_6376:
        /* <DEDUP_REMOVED lines=10> */
.L_x_6379:
[----:B------:R-:W-:Y:S05]  /*6540*/  BSYNC B1 ;  /* 0x0000000000017941 */ /* 0x000fea0003800000 */
.L_x_6378:
[----:B------:R-:W-:Y:S02]  /*6550*/  IADD3 R6, R6, 0x100, RZ ;  /* 0x0000010006067810 */ /* 0x000fe40007ffe0ff */
[----:B------:R-:W-:-:S07]  /*6560*/  IADD3 R152, R152, 0x100, RZ ;  /* 0x0000010098987810 */ /* 0x000fce0007ffe0ff */
.L_x_6361:
[----:B------:R-:W-:Y:S05]  /*6570*/  BSYNC B0 ;  /* 0x0000000000007941 */ /* 0x000fea0003800000 */
.L_x_6360:
        /* <DEDUP_REMOVED lines=20> */
[----:B------:R-:W-:Y:S01]  /*66c0*/  IMAD.U32 R154, RZ, RZ, UR8 ;  /* 0x00000008ff9a7e24 */ /* 0x000fe2000f8e00ff */
[----:B------:R-:W-:Y:S01]  /*66d0*/  MOV R155, UR9 ;  /* 0x00000009009b7c02 */ /* 0x000fe20008000f00 */
[----:B------:R-:W-:-:S03]  /*66e0*/  FFMA.FTZ R184, R170, R153, R190 ;  /* 0x00000099aab87223 */ /* 0x000fc600000100be */
[----:B------:R-:W-:Y:S01]  /*66f0*/  ISETP.NE.U32.AND P5, PT, R154, RZ, PT ;  /* 0x000000ff9a00720c */ /* 0x000fe20003fa5070 */
[----:B------:R-:W-:-:S03]  /*6700*/  FADD.FTZ R184, R174, -R184 ;  /* 0x800000b8aeb87221 */ /* 0x000fc60000010000 */
[----:B------:R-:W-:Y:S01]  /*6710*/  ISETP.NE.AND.EX P5, PT, R155, RZ, PT, P5 ;  /* 0x000000ff9b00720c */ /* 0x000fe20003fa5350 */
[----:B------:R-:W-:-:S12]  /*6720*/  FMUL.FTZ R191, R5, R184 ;  /* 0x000000b805bf7220 */ /* 0x000fd80000410000 */
[----:B------:R-:W-:-:S07]  /*6730*/  @P5 FADD.FTZ R191, R136, R191 ;  /* 0x000000bf88bf5221 */ /* 0x000fce0000010000 */
.L_x_6383:
[----:B------:R-:W-:Y:S05]  /*6740*/  BSYNC B1 ;  /* 0x0000000000017941 */ /* 0x000fea0003800000 */
.L_x_6382:
        /* <DEDUP_REMOVED lines=17> */
.L_x_6385:
[----:B------:R-:W-:Y:S05]  /*6860*/  BSYNC B1 ;  /* 0x0000000000017941 */ /* 0x000fea0003800000 */
.L_x_6384:
        /* <DEDUP_REMOVED lines=11> */
.L_x_6387:
[----:B------:R-:W-:Y:S05]  /*6920*/  BSYNC B1 ;  /* 0x0000000000017941 */ /* 0x000fea0003800000 */
.L_x_6386:
        /* <DEDUP_REMOVED lines=14> */
.L_x_6389:
[----:B------:R-:W-:Y:S05]  /*6a10*/  BSYNC B1 ;  /* 0x0000000000017941 */ /* 0x000fea0003800000 */
.L_x_6388:
        /* <DEDUP_REMOVED lines=11> */
.L_x_6391:
[----:B------:R-:W-:Y:S05]  /*6ad0*/  BSYNC B1 ;  /* 0x0000000000017941 */ /* 0x000fea0003800000 */
.L_x_6390:
        /* <DEDUP_REMOVED lines=14> */
.L_x_6393:
[----:B------:R-:W-:Y:S05]  /*6bc0*/  BSYNC B1 ;  /* 0x0000000000017941 */ /* 0x000fea0003800000 */
.L_x_6392:
        /* <DEDUP_REMOVED lines=11> */
.L_x_6395:
[----:B------:R-:W-:Y:S05]  /*6c80*/  BSYNC B1 ;  /* 0x0000000000017941 */ /* 0x000fea0003800000 */
.L_x_6394:
        /* <DEDUP_REMOVED lines=10> */
[----:B0-----:R-:W-:-:S03]  /*6d30*/  HFMA2.MMA R154, -RZ, RZ, 0, 0 ;  /* 0x00000000ff9a7435 */ /* 0x001fc600000001ff */
        /* <DEDUP_REMOVED lines=8> */
.L_x_6397:
[----:B------:R-:W-:Y:S05]  /*6dc0*/  BSYNC B1 ;  /* 0x0000000000017941 */ /* 0x000fea0003800000 */
.L_x_6396:
        /* <DEDUP_REMOVED lines=10> */
.L_x_6399:
[----:B------:R-:W-:Y:S05]  /*6e70*/  BSYNC B1 ;  /* 0x0000000000017941 */ /* 0x000fea0003800000 */
.L_x_6398:
[----:B------:R-:W-:Y:S01]  /*6e80*/  IADD3 R6, R6, 0x100, RZ ;  /* 0x0000010006067810 */ /* 0x000fe20007ffe0ff */
[----:B------:R-:W-:-:S07]  /*6e90*/  VIADD R152, R152, 0x100 ;  /* 0x0000010098987836 */ /* 0x000fce0000000000 */
.L_x_6381:
[----:B------:R-:W-:Y:S05]  /*6ea0*/  BSYNC B0 ;  /* 0x0000000000007941 */ /* 0x000fea0003800000 */
.L_x_6380:
        /* <DEDUP_REMOVED lines=22> */
[----:B------:R-:W-:Y:S01]  /*7010*/  FFMA.FTZ R184, R178, R153, R186 ;  /* 0x00000099b2b87223 */ /* 0x000fe200000100ba */
[----:B------:R-:W-:Y:S02]  /*7020*/  MOV R155, UR9 ;  /* 0x00000009009b7c02 */ /* 0x000fe40008000f00 */
[----:B------:R-:W-:Y:S01]  /*7030*/  ISETP.NE.U32.AND P5, PT, R154, RZ, PT ;  /* 0x000000ff9a00720c */ /* 0x000fe20003fa5070 */
[----:B------:R-:W-:-:S03]  /*7040*/  FADD.FTZ R184, R197, -R184 ;  /* 0x800000b8c5b87221 */ /* 0x000fc60000010000 */
[----:B------:R-:W-:Y:S01]  /*7050*/  ISETP.NE.AND.EX P5, PT, R155, RZ, PT, P5 ;  /* 0x000000ff9b00720c */ /* 0x000fe20003fa5350 */
[----:B------:R-:W-:-:S12]  /*7060*/  FMUL.FTZ R190, R5, R184 ;  /* 0x000000b805be7220 */ /* 0x000fd80000410000 */
[----:B------:R-:W-:-:S07]  /*7070*/  @P5 FADD.FTZ R190, R140, R190 ;  /* 0x000000be8cbe5221 */ /* 0x000fce0000010000 */
.L_x_6403:
[----:B------:R-:W-:Y:S05]  /*7080*/  BSYNC B1 ;  /* 0x0000000000017941 */ /* 0x000fea0003800000 */
.L_x_6402:
        /* <DEDUP_REMOVED lines=8> */
[----:B------:R-:W-:-:S03]  /*7110*/  IMAD.MOV.U32 R190, RZ, RZ, RZ ;  /* 0x000000ffffbe7224 */ /* 0x000fc600078e00ff */
[----:B------:R-:W-:-:S08]  /*7120*/  FMUL.FTZ R19, R19, UR12 ;  /* 0x0000000c13137c20 */ /* 0x000fd00008410000 */
[----:B------:R-:W-:-:S05]  /*7130*/  @P6 SHF.L.U32 R191, R15, 0x10, RZ ;  /* 0x000000100fbf6819 */ /* 0x000fca00000006ff */
[----:B------:R-:W-:-:S04]  /*7140*/  @P6 FMUL.FTZ R190, R191, R19 ;  /* 0x00000013bfbe6220 */ /* 0x000fc80000410000 */
[----:B------:R-:W-:Y:S01]  /*7150*/  FADD.FTZ R112, R112, R190 ;  /* 0x000000be70707221 */ /* 0x000fe20000010000 */
[----:B------:R-:W-:-:S06]  /*7160*/  HFMA2.MMA R190, -RZ, RZ, 0, 0 ;  /* 0x00000000ffbe7435 */ /* 0x000fcc00000001ff */
[----:B------:R-:W-:-:S05]  /*7170*/  @P6 FMUL.FTZ R190, R211, R19 ;  /* 0x00000013d3be6220 */ /* 0x000fca0000410000 */
[----:B------:R-:W-:-:S04]  /*7180*/  F2FP.BF16.F32.PACK_AB R190, RZ, R190 ;  /* 0x000000beffbe723e */ /* 0x000fc800000010ff */
[----:B------:R-:W-:-:S07]  /*7190*/  PRMT R19, R190, 0x7610, R19 ;  /* 0x00007610be137816 */ /* 0x000fce0000000013 */
.L_x_6405:
[----:B------:R-:W-:Y:S05]  /*71a0*/  BSYNC B1 ;  /* 0x0000000000017941 */ /* 0x000fea0003800000 */
.L_x_6404:
        /* <DEDUP_REMOVED lines=11> */
.L_x_6407:
[----:B------:R-:W-:Y:S05]  /*7260*/  BSYNC B1 ;  /* 0x0000000000017941 */ /* 0x000fea0003800000 */
.L_x_6406:
        /* <DEDUP_REMOVED lines=10> */
[----:B------:R-:W-:Y:S01]  /*7310*/  MOV R190, RZ ;  /* 0x000000ff00be7202 */ /* 0x000fe20000000f00 */
[----:B------:R-:W-:-:S05]  /*7320*/  @P6 FMUL.FTZ R190, R210, R20 ;  /* 0x00000014d2be6220 */ /* 0x000fca0000410000 */
[----:B------:R-:W-:-:S04]  /*7330*/  F2FP.BF16.F32.PACK_AB R190, RZ, R190 ;  /* 0x000000beffbe723e */ /* 0x000fc800000010ff */
[----:B------:R-:W-:-:S07]  /*7340*/  PRMT R20, R190, 0x7610, R20 ;  /* 0x00007610be147816 */ /* 0x000fce0000000014 */
.L_x_6409:
[----:B------:R-:W-:Y:S05]  /*7350*/  BSYNC B1 ;  /* 0x0000000000017941 */ /* 0x000fea0003800000 */
.L_x_6408:
        /* <DEDUP_REMOVED lines=11> */
.L_x_6411:
[----:B------:R-:W-:Y:S05]  /*7410*/  BSYNC B1 ;  /* 0x0000000000017941 */ /* 0x000fea0003800000 */
.L_x_6410:
        /* <DEDUP_REMOVED lines=14> */
.L_x_6413:
[----:B------:R-:W-:Y:S05]  /*7500*/  BSYNC B1 ;  /* 0x0000000000017941 */ /* 0x000fea0003800000 */
.L_x_6412:
        /* <DEDUP_REMOVED lines=11> */
.L_x_6415:
[----:B------:R-:W-:Y:S05]  /*75c0*/  BSYNC B1 ;  /* 0x0000000000017941 */ /* 0x000fea0003800000 */
.L_x_6414:
[----:B------:R-:W-:Y:S01]  /*75d0*/  ISETP.NE.U32.AND P3, PT, R184, RZ, PT ;  /* 0x000000ffb800720c */ /* 0x000fe20003f65070 */
[----:B------:R-:W-:Y:S01]  /*75e0*/  BSSY B1, `(.L_x_6416) ;  /* 0x0000012000017945 */ /* 0x000fe20003800000 */
[----:B------:R-:W-:Y:S02]  /*75f0*/  SEL R151, R190, R151, P5 ;  /* 0x00000097be977207 */ /* 0x000fe40002800000 */
[----:B------:R-:W-:-:S13]  /*7600*/  ISETP.NE.AND.EX P3, PT, R185, RZ, PT, P3 ;  /* 0x000000ffb900720c */ /* 0x000fda0003f65330 */
[----:B------:R-:W0:Y:S02]  /*7610*/  @P3 LDC.64 R154, c[0x0][0x308] ;  /* 0x0000c200ff9a3b82 */ /* 0x000e240000000a00 */
[----:B0-----:R-:W-:-:S05]  /*7620*/  @P3 IMAD.WIDE.U32 R154, R6, 0x10, R154 ;  /* 0x00000010069a3825 */ /* 0x001fca00078e009a */
[----:B------:R0:W-:Y:S01]  /*7630*/  @P3 STG.E.128 desc[UR4][R154.64], R148 ;  /* 0x000000949a003986 */ /* 0x0001e2000c101d04 */
        /* <DEDUP_REMOVED lines=12> */
.L_x_6417:
[----:B------:R-:W-:Y:S05]  /*7700*/  BSYNC B1 ;  /* 0x0000000000017941 */ /* 0x000fea0003800000 */
.L_x_6416:
[----:B------:R-:W-:Y:S05]  /*7710*/  @!P4 BRA `(.L_x_6401) ;  /* 0x000000000020c947 */ /* 0x000fea0003800000 */
        /* <DEDUP_REMOVED lines=8> */
.L_x_6401:
[----:B------:R-:W-:Y:S05]  /*77a0*/  BSYNC B0 ;  /* 0x0000000000007941 */ /* 0x000fea0003800000 */
.L_x_6400:
[----:B------:R-:W-:Y:S01]  /*77b0*/  LOP3.LUT P3, RZ, R7, 0x10, RZ, 0xc0, !PT ;  /* 0x0000001007ff7812 */ /* 0x000fe2000786c0ff */
[----:B------:R-:W-:-:S03]  /*77c0*/  VIADD R4, R4, UR14 ;  /* 0x0000000e04047c36 */ /* 0x000fc60008000000 */
[----:B------:R-:W-:Y:S02]  /*77d0*/  SEL R207, RZ, 0x1, P3 ;  /* 0x00000001ffcf7807 */ /* 0x000fe40001800000 */
[----:B------:R-:W-:-:S13]  /*77e0*/  ISETP.GE.AND P3, PT, R4, UR15, PT ;  /* 0x0000000f04007c0c */ /* 0x000fda000bf66270 */
[----:B------:R-:W-:Y:S05]  /*77f0*/  @!P3 BRA `(.L_x_6418) ;  /* 0xffffff9400f4b947 */ /* 0x000fea000383ffff */
.L_x_6251:
        /* <DEDUP_REMOVED lines=18> */
.L_x_6420:
[----:B------:R-:W-:Y:S05]  /*7920*/  BSYNC B0 ;  /* 0x0000000000007941 */ /* 0x000fea0003800000 */
.L_x_6419:
        /* <DEDUP_REMOVED lines=13> */
.L_x_6422:
[----:B------:R-:W-:Y:S05]  /*7a00*/  BSYNC B0 ;  /* 0x0000000000007941 */ /* 0x000fea0003800000 */
.L_x_6421:
        /* <DEDUP_REMOVED lines=13> */
.L_x_6424:
[----:B------:R-:W-:Y:S05]  /*7ae0*/  BSYNC B0 ;  /* 0x0000000000007941 */ /* 0x000fea0003800000 */
.L_x_6423:
        /* <DEDUP_REMOVED lines=12> */
.L_x_6426:
[----:B------:R-:W-:Y:S05]  /*7bb0*/  BSYNC B0 ;  /* 0x0000000000007941 */ /* 0x000fea0003800000 */
.L_x_6425:
        /* <DEDUP_REMOVED lines=12> */
.L_x_6428:
[----:B------:R-:W-:Y:S05]  /*7c80*/  BSYNC B0 ;  /* 0x0000000000007941 */ /* 0x000fea0003800000 */
.L_x_6427:
        /* <DEDUP_REMOVED lines=12> */
.L_x_6430:
[----:B------:R-:W-:Y:S05]  /*7d50*/  BSYNC B0 ;  /* 0x0000000000007941 */ /* 0x000fea0003800000 */
.L_x_6429:
        /* <DEDUP_REMOVED lines=12> */
.L_x_6279:
[----:B------:R-:W-:Y:S01]  /*7e20*/  HFMA2.MMA R152, -RZ, RZ, 0, 9.5367431640625e-07 ;  /* 0x00000010ff987435 */ /* 0x000fe200000001ff */
[----:B------:R-:W-:Y:S01]  /*7e30*/  MOV R155, R190 ;  /* 0x000000be009b7202 */ /* 0x000fe20000000f00 */
[----:B------:R-:W-:Y:S01]  /*7e40*/  IMAD.MOV.U32 R153, RZ, RZ, 0x1f ;  /* 0x0000001fff997424 */ /* 0x000fe200078e00ff */
[----:B------:R-:W-:-:S08]  /*7e50*/  MOV R154, 0xffffffff ;  /* 0xffffffff009a7802 */ /* 0x000fd00000000f00 */
[----:B-----5:R-:W-:Y:S05]  /*7e60*/  WARPSYNC.COLLECTIVE R154, `(.L_x_6431) ;  /* 0x000000009a087348 */ /* 0x020fea0003c00000 */
[----:B------:R0:W1:Y:S02]  /*7e70*/  SHFL.DOWN P6, R192, R155, R152, R153 ;  /* 0x080000989bc07389 */ /* 0x00006400000c0099 */
[----:B01---5:R-:W-:Y:S01]  /*7e80*/  ENDCOLLECTIVE ;  /* 0x000000000000791b */ /* 0x023fe20003800000 */
.L_x_6431:
[----:B------:R-:W-:Y:S01]  /*7e90*/  MOV R155, R191 ;  /* 0x000000bf009b7202 */ /* 0x000fe20000000f00 */
[----:B------:R-:W-:-:S07]  /*7ea0*/  FADD.FTZ R190, R192, R190 ;  /* 0x000000bec0be7221 */ /* 0x000fce0000010000 */
[----:B------:R-:W-:Y:S05]  /*7eb0*/  WARPSYNC.COLLECTIVE R154, `(.L_x_6432) ;  /* 0x000000009a087348 */ /* 0x000fea0003c00000 */
[----:B------:R0:W1:Y:S02]  /*7ec0*/  SHFL.DOWN P6, R192, R155, R152, R153 ;  /* 0x080000989bc07389 */ /* 0x00006400000c0099 */
[----:B01----:R-:W-:Y:S01]  /*7ed0*/  ENDCOLLECTIVE ;  /* 0x000000000000791b */ /* 0x003fe20003800000 */
.L_x_6432:
[----:B------:R-:W-:Y:S01]  /*7ee0*/  HFMA2.MMA R152, -RZ, RZ, 0, 4.76837158203125e-07 ;  /* 0x00000008ff987435 */ /* 0x000fe200000001ff */
[----:B------:R-:W-:Y:S02]  /*7ef0*/  IMAD.MOV.U32 R155, RZ, RZ, R190 ;  /* 0x000000ffff9b7224 */ /* 0x000fe400078e00be */
[----:B------:R-:W-:-:S08]  /*7f00*/  FADD.FTZ R191, R192, R191 ;  /* 0x000000bfc0bf7221 */ /* 0x000fd00000010000 */
[----:B------:R-:W-:Y:S05]  /*7f10*/  WARPSYNC.COLLECTIVE R154, `(.L_x_6433) ;  /* 0x000000009a087348 */ /* 0x000fea0003c00000 */
[----:B------:R0:W1:Y:S02]  /*7f20*/  SHFL.DOWN P6, R192, R155, R152, R153 ;  /* 0x080000989bc07389 */ /* 0x00006400000c0099 */
[----:B01----:R-:W-:Y:S01]  /*7f30*/  ENDCOLLECTIVE ;  /* 0x000000000000791b */ /* 0x003fe20003800000 */
.L_x_6433:
[----:B------:R-:W-:Y:S01]  /*7f40*/  MOV R155, R191 ;  /* 0x000000bf009b7202 */ /* 0x000fe20000000f00 */
[----:B------:R-:W-:-:S07]  /*7f50*/  FADD.FTZ R190, R190, R192 ;  /* 0x000000c0bebe7221 */ /* 0x000fce0000010000 */
[----:B------:R-:W-:Y:S05]  /*7f60*/  WARPSYNC.COLLECTIVE R154, `(.L_x_6434) ;  /* 0x000000009a087348 */ /* 0x000fea0003c00000 */
[----:B------:R0:W1:Y:S02]  /*7f70*/  SHFL.DOWN P6, R192, R155, R152, R153 ;  /* 0x080000989bc07389 */ /* 0x00006400000c0099 */
[----:B01----:R-:W-:Y:S01]  /*7f80*/  ENDCOLLECTIVE ;  /* 0x000000000000791b */ /* 0x003fe20003800000 */
.L_x_6434:
[----:B------:R-:W-:Y:S01]  /*7f90*/  HFMA2.MMA R152, -RZ, RZ, 0, 2.384185791015625e-07 ;  /* 0x00000004ff987435 */ /* 0x000fe200000001ff */
[----:B------:R-:W-:Y:S02]  /*7fa0*/  IMAD.MOV.U32 R155, RZ, RZ, R190 ;  /* 0x000000ffff9b7224 */ /* 0x000fe400078e00be */
[----:B------:R-:W-:-:S08]  /*7fb0*/  FADD.FTZ R191, R191, R192 ;  /* 0x000000c0bfbf7221 */ /* 0x000fd00000010000 */
[----:B------:R-:W-:Y:S05]  /*7fc0*/  WARPSYNC.COLLECTIVE R154, `(.L_x_6435) ;  /* 0x000000009a087348 */ /* 0x000fea0003c00000 */
[----:B------:R0:W1:Y:S02]  /*7fd0*/  SHFL.DOWN P6, R192, R155, R152, R153 ;  /* 0x080000989bc07389 */ /* 0x00006400000c0099 */
[----:B01----:R-:W-:Y:S01]  /*7fe0*/  ENDCOLLECTIVE ;  /* 0x000000000000791b */ /* 0x003fe20003800000 */
.L_x_6435:
[----:B------:R-:W-:Y:S01]  /*7ff0*/  MOV R155, R191 ;  /* 0x000000bf009b7202 */ /* 0x000fe20000000f00 */
[----:B------:R-:W-:-:S07]  /*8000*/  FADD.FTZ R190, R190, R192 ;  /* 0x000000c0bebe7221 */ /* 0x000fce0000010000 */
[----:B------:R-:W-:Y:S05]  /*8010*/  WARPSYNC.COLLECTIVE R154, `(.L_x_6436) ;  /* 0x000000009a087348 */ /* 0x000fea0003c00000 */
[----:B------:R0:W1:Y:S02]  /*8020*/  SHFL.DOWN P6, R192, R155, R152, R153 ;  /* 0x080000989bc07389 */ /* 0x00006400000c0099 */
[----:B01----:R-:W-:Y:S01]  /*8030*/  ENDCOLLECTIVE ;  /* 0x000000000000791b */ /* 0x003fe20003800000 */
.L_x_6436:
[----:B------:R-:W-:Y:S01]  /*8040*/  HFMA2.MMA R152, -RZ, RZ, 0, 1.1920928955078125e-07 ;  /* 0x00000002ff987435 */ /* 0x000fe200000001ff */
[----:B------:R-:W-:Y:S01]  /*8050*/  MOV R155, R190 ;  /* 0x000000be009b7202 */ /* 0x000fe20000000f00 */
[----:B------:R-:W-:-:S09]  /*8060*/  IMAD.MOV.U32 R185, RZ, RZ, R192 ;  /* 0x000000ffffb97224 */ /* 0x000fd200078e00c0 */
[----:B------:R-:W-:Y:S05]  /*8070*/  WARPSYNC.COLLECTIVE R154, `(.L_x_6437) ;  /* 0x000000009a087348 */ /* 0x000fea0003c00000 */
[----:B------:R0:W1:Y:S02]  /*8080*/  SHFL.DOWN P6, R192, R155, R152, R153 ;  /* 0x080000989bc07389 */ /* 0x00006400000c0099 */
[----:B01----:R-:W-:Y:S01]  /*8090*/  ENDCOLLECTIVE ;  /* 0x000000000000791b */ /* 0x003fe20003800000 */
.L_x_6437:
[----:B------:R-:W-:-:S04]  /*80a0*/  FADD.FTZ R185, R191, R185 ;  /* 0x000000b9bfb97221 */ /* 0x000fc80000010000 */
[----:B------:R-:W-:Y:S02]  /*80b0*/  IMAD.MOV.U32 R155, RZ, RZ, R185 ;  /* 0x000000ffff9b7224 */ /* 0x000fe400078e00b9 */
[----:B------:R-:W-:-:S07]  /*80c0*/  FADD.FTZ R190, R190, R192 ;  /* 0x000000c0bebe7221 */ /* 0x000fce0000010000 */
[----:B------:R-:W-:Y:S05]  /*80d0*/  WARPSYNC.COLLECTIVE R154, `(.L_x_6438) ;  /* 0x000000009a087348 */ /* 0x000fea0003c00000 */
[----:B------:R0:W1:Y:S02]  /*80e0*/  SHFL.DOWN P6, R192, R155, R152, R153 ;  /* 0x080000989bc07389 */ /* 0x00006400000c0099 */
[----:B01----:R-:W-:Y:S01]  /*80f0*/  ENDCOLLECTIVE ;  /* 0x000000000000791b */ /* 0x003fe20003800000 */
.L_x_6438:
[----:B------:R-:W-:Y:S01]  /*8100*/  HFMA2.MMA R152, -RZ, RZ, 0, 5.9604644775390625e-08 ;  /* 0x00000001ff987435 */ /* 0x000fe200000001ff */
[----:B------:R-:W-:Y:S01]  /*8110*/  MOV R155, R190 ;  /* 0x000000be009b7202 */ /* 0x000fe20000000f00 */
[----:B------:R-:W-:-:S09]  /*8120*/  FADD.FTZ R185, R185, R192 ;  /* 0x000000c0b9b97221 */ /* 0x000fd20000010000 */
[----:B------:R-:W-:Y:S05]  /*8130*/  WARPSYNC.COLLECTIVE R154, `(.L_x_6439) ;  /* 0x000000009a087348 */ /* 0x000fea0003c00000 */
[----:B------:R0:W1:Y:S02]  /*8140*/  SHFL.DOWN P6, R192, R155, R152, R153 ;  /* 0x080000989bc07389 */ /* 0x00006400000c0099 */
[----:B01----:R-:W-:Y:S01]  /*8150*/  ENDCOLLECTIVE ;  /* 0x000000000000791b */ /* 0x003fe20003800000 */
.L_x_6439:
[----:B------:R-:W-:Y:S01]  /*8160*/  MOV R155, R185 ;  /* 0x000000b9009b7202 */ /* 0x000fe20000000f00 */
[----:B------:R-:W-:-:S07]  /*8170*/  IMAD.MOV.U32 R191, RZ, RZ, R192 ;  /* 0x000000ffffbf7224 */ /* 0x000fce00078e00c0 */
[----:B------:R-:W-:Y:S05]  /*8180*/  WARPSYNC.COLLECTIVE R154, `(.L_x_6440) ;  /* 0x000000009a087348 */ /* 0x000fea0003c00000 */
[----:B------:R0:W1:Y:S02]  /*8190*/  SHFL.DOWN P6, R192, R155, R152, R153 ;  /* 0x080000989bc07389 */ /* 0x00006400000c0099 */
[----:B01----:R-:W-:Y:S01]  /*81a0*/  ENDCOLLECTIVE ;  /* 0x000000000000791b */ /* 0x003fe20003800000 */
.L_x_6440:
[----:B------:R-:W-:Y:S01]  /*81b0*/  MOV R153, R192 ;  /* 0x000000c000997202 */ /* 0x000fe20000000f00 */
[----:B------:R-:W-:Y:S06]  /*81c0*/  BRA `(.L_x_6441) ;  /* 0xffffffb000947947 */ /* 0x000fec000383ffff */
.L_x_6442:
        /* <DEDUP_REMOVED lines=11> */
.L_x_15239:


//--------------------- .text._ZN10layer_norm22ln_bwd_finalize_kernelINS_22Kernel_traits_finalizeILj7168E13__nv_bfloat16S2_fS2_fjLb1ELj1024ELj4ENS_18Kernel_traits_baseILj7168ES2_S2_fS2_fjLj1024EEEEELb1ELb1EEEvNS_9BwdParamsE --------------------------
	.section	.text._ZN10layer_norm22ln_bwd_finalize_kernelINS_22Kernel_traits_finalizeILj7168E13__nv_bfloat16S2_fS2_fjLb1ELj1024ELj4ENS_18Kernel_traits_baseILj7168ES2_S2_fS2_fjLj1024EEEEELb1ELb1EEEvNS_9BwdParamsE,"ax",@progbits
	.align	128
        .global         _ZN10layer_norm22ln_bwd_finalize_kernelINS_22Kernel_traits_finalizeILj7168E13__nv_bfloat16S2_fS2_fjLb1ELj1024ELj4ENS_18Kernel_traits_baseILj7168ES2_S2_fS2_fjLj1024EEEEELb1ELb1EEEvNS_9BwdParamsE
        .type           _ZN10layer_norm22ln_bwd_finalize_kernelINS_22Kernel_traits_finalizeILj7168E13__nv_bfloat16S2_fS2_fjLb1ELj1024ELj4ENS_18Kernel_traits_baseILj7168ES2_S2_fS2_fjLj1024EEEEELb1ELb1EEEvNS_9BwdParamsE,@function
        .size           _ZN10layer_norm22ln_bwd_finalize_kernelINS_22Kernel_traits_finalizeILj7168E13__nv_bfloat16S2_fS2_fjLb1ELj1024ELj4ENS_18Kernel_traits_baseILj7168ES2_S2_fS2_fjLj1024EEEEELb1ELb1EEEvNS_9BwdParamsE,(.L_x_15240 - _ZN10layer_norm22ln_bwd_finalize_kernelINS_22Kernel_traits_finalizeILj7168E13__nv_bfloat16S2_fS2_fjLb1ELj1024ELj4ENS_18Kernel_traits_baseILj7168ES2_S2_fS2_fjLj1024EEEEELb1ELb1EEEvNS_9BwdParamsE)
        .other          _ZN10layer_norm22ln_bwd_finalize_kernelINS_22Kernel_traits_finalizeILj7168E13__nv_bfloat16S2_fS2_fjLb1ELj1024ELj4ENS_18Kernel_traits_baseILj7168ES2_S2_fS2_fjLj1024EEEEELb1ELb1EEEvNS_9BwdParamsE,@"STO_CUDA_ENTRY STV_DEFAULT"
_ZN10layer_norm22ln_bwd_finalize_kernelINS_22Kernel_traits_finalizeILj7168E13__nv_bfloat16S2_fS2_fjLb1ELj1024ELj4ENS_18Kernel_traits_baseILj7168ES2_S2_fS2_fjLj1024EEEEELb1ELb1EEEvNS_9BwdParamsE:
.text._ZN10layer_norm22ln_bwd_finalize_kernelINS_22Kernel_traits_finalizeILj7168E13__nv_bfloat16S2_fS2_fjLb1ELj1024ELj4ENS_18Kernel_traits_baseILj7168ES2_S2_fS2_fjLj1024EEEEELb1ELb1EEEvNS_9BwdParamsE:
        /* <DEDUP_REMOVED lines=25> */
.L_x_6454:
        /* <DEDUP_REMOVED lines=33> */
.L_x_6447:
        /* <DEDUP_REMOVED lines=49> */
.L_x_6446:
[----:B------:R-:W-:Y:S05]  /*06b0*/  BSYNC B1 ;  /* 0x0000000000017941 */ /* 0x000fea0003800000 */
.L_x_6445:
        /* <DEDUP_REMOVED lines=32> */
.L_x_6449:
[----:B------:R-:W-:Y:S05]  /*08c0*/  BSYNC B1 ;  /* 0x0000000000017941 */ /* 0x000fea0003800000 */
.L_x_6448:
        /* <DEDUP_REMOVED lines=16> */
.L_x_6444:
[----:B------:R-:W-:Y:S05]  /*09d0*/  BSYNC B0 ;  /* 0x0000000000007941 */ /* 0x000fea0003800000 */
.L_x_6443:
        /* <DEDUP_REMOVED lines=40> */
.L_x_6470:
        /* <DEDUP_REMOVED lines=8> */
.L_x_6450:
        /* <DEDUP_REMOVED lines=21> */
.L_x_6453:
[----:B------:R-:W-:Y:S05]  /*0e30*/  BSYNC B0 ;  /* 0x0000000000007941 */ /* 0x000fea0003800000 */
.L_x_6452:
[C---:B------:R-:W-:Y:S02]  /*0e40*/  ISETP.GT.U32.AND P1, PT, R4.reuse, -0x1c01, PT ;  /* 0xffffe3ff0400780c */ /* 0x040fe40003f24070 */
[----:B------:R-:W-:Y:S02]  /*0e50*/  IADD3 R4, R4, 0x1c00, RZ ;  /* 0x00001c0004047810 */ /* 0x000fe40007ffe0ff */
[----:B------:R-:W-:-:S09]  /*0e60*/  IADD3 R5, R5, 0xe00, RZ ;  /* 0x00000e0005057810 */ /* 0x000fd20007ffe0ff */
[----:B------:R-:W-:Y:S05]  /*0e70*/  @P1 BRA `(.L_x_6454) ;  /* 0xfffffff000c41947 */ /* 0x000fea000383ffff */
[----:B------:R-:W-:Y:S05]  /*0e80*/  EXIT ;  /* 0x000000000000794d */ /* 0x000fea0003800000 */
.L_x_6451:
[----:B------:R-:W-:Y:S01]  /*0e90*/  HFMA2.MMA R22, -RZ, RZ, 0, 5.9604644775390625e-08 ;  /* 0x00000001ff167435 */ /* 0x000fe200000001ff */
[----:B---3--:R-:W-:Y:S01]  /*0ea0*/  MOV R23, R8 ;  /* 0x0000000800177202 */ /* 0x008fe20000000f00 */
[----:B------:R-:W-:Y:S01]  /*0eb0*/  IMAD.MOV.U32 R20, RZ, RZ, -0x1 ;  /* 0xffffffffff147424 */ /* 0x000fe200078e00ff */
[----:B------:R-:W-:-:S08]  /*0ec0*/  MOV R25, 0x1f ;  /* 0x0000001f00197802 */ /* 0x000fd00000000f00 */
[----:B012---:R-:W-:Y:S05]  /*0ed0*/  WARPSYNC.COLLECTIVE R20, `(.L_x_6455) ;  /* 0x0000000014087348 */ /* 0x007fea0003c00000 */
[----:B------:R3:W4:Y:S02]  /*0ee0*/  SHFL.BFLY P2, R21, R23, R22, R25 ;  /* 0x0c00001617157389 */ /* 0x0007240000040019 */
[----:B01234-:R-:W-:Y:S01]  /*0ef0*/  ENDCOLLECTIVE ;  /* 0x000000000000791b */ /* 0x01ffe20003800000 */
.L_x_6455:
[----:B------:R-:W-:Y:S01]  /*0f00*/  HFMA2.MMA R22, -RZ, RZ, 0, 1.1920928955078125e-07 ;  /* 0x00000002ff167435 */ /* 0x000fe200000001ff */
[----:B------:R-:W-:-:S05]  /*0f10*/  MOV R9, R21 ;  /* 0x0000001500097202 */ /* 0x000fca0000000f00 */
[----:B------:R-:W-:-:S05]  /*0f20*/  FADD.FTZ R9, R8, R9 ;  /* 0x0000000908097221 */ /* 0x000fca0000010000 */
[----:B------:R-:W-:-:S07]  /*0f30*/  MOV R23, R9 ;  /* 0x0000000900177202 */ /* 0x000fce0000000f00 */
[----:B------:R-:W-:Y:S05]  /*0f40*/  WARPSYNC.COLLECTIVE R20, `(.L_x_6456) ;  /* 0x0000000014087348 */ /* 0x000fea0003c00000 */
[----:B------:R0:W1:Y:S02]  /*0f50*/  SHFL.BFLY P2, R21, R23, R22, R25 ;  /* 0x0c00001617157389 */ /* 0x0000640000040019 */
[----:B01----:R-:W-:Y:S01]  /*0f60*/  ENDCOLLECTIVE ;  /* 0x000000000000791b */ /* 0x003fe20003800000 */
.L_x_6456:
[----:B------:R-:W-:Y:S01]  /*0f70*/  HFMA2.MMA R22, -RZ, RZ, 0, 2.384185791015625e-07 ;  /* 0x00000004ff167435 */ /* 0x000fe200000001ff */
[----:B------:R-:W-:-:S05]  /*0f80*/  MOV R12, R21 ;  /* 0x00000015000c7202 */ /* 0x000fca0000000f00 */
[----:B------:R-:W-:-:S05]  /*0f90*/  FADD.FTZ R12, R9, R12 ;  /* 0x0000000c090c7221 */ /* 0x000fca0000010000 */
[----:B------:R-:W-:-:S07]  /*0fa0*/  MOV R23, R12 ;  /* 0x0000000c00177202 */ /* 0x000fce0000000f00 */
[----:B------:R-:W-:Y:S05]  /*0fb0*/  WARPSYNC.COLLECTIVE R20, `(.L_x_6457) ;  /* 0x0000000014087348 */ /* 0x000fea0003c00000 */
[----:B------:R0:W1:Y:S02]  /*0fc0*/  SHFL.BFLY P2, R21, R23, R22, R25 ;  /* 0x0c00001617157389 */ /* 0x0000640000040019 */
[----:B01----:R-:W-:Y:S01]  /*0fd0*/  ENDCOLLECTIVE ;  /* 0x000000000000791b */ /* 0x003fe20003800000 */
.L_x_6457:
[----:B------:R-:W-:Y:S01]  /*0fe0*/  HFMA2.MMA R22, -RZ, RZ, 0, 4.76837158203125e-07 ;  /* 0x00000008ff167435 */ /* 0x000fe200000001ff */
[----:B------:R-:W-:-:S05]  /*0ff0*/  MOV R13, R21 ;  /* 0x00000015000d7202 */ /* 0x000fca0000000f00 */
[----:B------:R-:W-:-:S04]  /*1000*/  FADD.FTZ R13, R12, R13 ;  /* 0x0000000d0c0d7221 */ /* 0x000fc80000010000 */
[----:B------:R-:W-:-:S07]  /*1010*/  IMAD.MOV.U32 R23, RZ, RZ, R13 ;  /* 0x000000ffff177224 */ /* 0x000fce00078e000d */
[----:B------:R-:W-:Y:S05]  /*1020*/  WARPSYNC.COLLECTIVE R20, `(.L_x_6458) ;  /* 0x0000000014087348 */ /* 0x000fea0003c00000 */
[----:B------:R0:W1:Y:S02]  /*1030*/  SHFL.BFLY P2, R21, R23, R22, R25 ;  /* 0x0c00001617157389 */ /* 0x0000640000040019 */
[----:B01----:R-:W-:Y:S01]  /*1040*/  ENDCOLLECTIVE ;  /* 0x000000000000791b */ /* 0x003fe20003800000 */
.L_x_6458:
[----:B------:R-:W-:Y:S01]  /*1050*/  HFMA2.MMA R22, -RZ, RZ, 0, 9.5367431640625e-07 ;  /* 0x00000010ff167435 */ /* 0x000fe200000001ff */
[----:B------:R-:W-:-:S05]  /*1060*/  MOV R8, R21 ;  /* 0x0000001500087202 */ /* 0x000fca0000000f00 */
[----:B------:R-:W-:-:S05]  /*1070*/  FADD.FTZ R9, R13, R8 ;  /* 0x000000080d097221 */ /* 0x000fca0000010000 */
[----:B------:R-:W-:-:S07]  /*1080*/  MOV R23, R9 ;  /* 0x0000000900177202 */ /* 0x000fce0000000f00 */
[----:B------:R-:W-:Y:S05]  /*1090*/  WARPSYNC.COLLECTIVE R20, `(.L_x_6459) ;  /* 0x0000000014087348 */ /* 0x000fea0003c00000 */
[----:B------:R0:W1:Y:S02]  /*10a0*/  SHFL.BFLY P2, R21, R23, R22, R25 ;  /* 0x0c00001617157389 */ /* 0x0000640000040019 */
[----:B01----:R-:W-:Y:S01]  /*10b0*/  ENDCOLLECTIVE ;  /* 0x000000000000791b */ /* 0x003fe20003800000 */
.L_x_6459:
[----:B------:R-:W-:Y:S01]  /*10c0*/  HFMA2.MMA R22, -RZ, RZ, 0, 5.9604644775390625e-08 ;  /* 0x00000001ff167435 */ /* 0x000fe200000001ff */
[----:B------:R-:W-:Y:S02]  /*10d0*/  MOV R23, R11 ;  /* 0x0000000b00177202 */ /* 0x000fe40000000f00 */
[----:B------:R-:W-:-:S08]  /*10e0*/  MOV R8, R21 ;  /* 0x0000001500087202 */ /* 0x000fd00000000f00 */
[----:B------:R-:W-:Y:S05]  /*10f0*/  WARPSYNC.COLLECTIVE R20, `(.L_x_6460) ;  /* 0x0000000014087348 */ /* 0x000fea0003c00000 */
[----:B------:R0:W1:Y:S02]  /*1100*/  SHFL.BFLY P2, R21, R23, R22, R25 ;  /* 0x0c00001617157389 */ /* 0x0000640000040019 */
[----:B01----:R-:W-:Y:S01]  /*1110*/  ENDCOLLECTIVE ;  /* 0x000000000000791b */ /* 0x003fe20003800000 */
.L_x_6460:
[----:B------:R-:W-:Y:S01]  /*1120*/  HFMA2.MMA R22, -RZ, RZ, 0, 1.1920928955078125e-07 ;  /* 0x00000002ff167435 */ /* 0x000fe200000001ff */
[----:B------:R-:W-:-:S05]  /*1130*/  MOV R12, R21 ;  /* 0x00000015000c7202 */ /* 0x000fca0000000f00 */
[----:B------:R-:W-:-:S04]  /*1140*/  FADD.FTZ R14, R11, R12 ;  /* 0x0000000c0b0e7221 */ /* 0x000fc80000010000 */
[----:B------:R-:W-:-:S07]  /*1150*/  IMAD.MOV.U32 R23, RZ, RZ, R14 ;  /* 0x000000ffff177224 */ /* 0x000fce00078e000e */
[----:B------:R-:W-:Y:S05]  /*1160*/  WARPSYNC.COLLECTIVE R20, `(.L_x_6461) ;  /* 0x0000000014087348 */ /* 0x000fea0003c00000 */
[----:B------:R0:W1:Y:S02]  /*1170*/  SHFL.BFLY P2, R21, R23, R22, R25 ;  /* 0x0c00001617157389 */ /* 0x0000640000040019 */
[----:B01----:R-:W-:Y:S01]  /*1180*/  ENDCOLLECTIVE ;  /* 0x000000000000791b */ /* 0x003fe20003800000 */
.L_x_6461:
[----:B------:R-:W-:Y:S01]  /*1190*/  HFMA2.MMA R22, -RZ, RZ, 0, 2.384185791015625e-07 ;  /* 0x00000004ff167435 */ /* 0x000fe200000001ff */
[----:B------:R-:W-:-:S05]  /*11a0*/  MOV R13, R21 ;  /* 0x00000015000d7202 */ /* 0x000fca0000000f00 */
[----:B------:R-:W-:-:S05]  /*11b0*/  FADD.FTZ R15, R14, R13 ;  /* 0x0000000d0e0f7221 */ /* 0x000fca0000010000 */
[----:B------:R-:W-:-:S07]  /*11c0*/  MOV R23, R15 ;  /* 0x0000000f00177202 */ /* 0x000fce0000000f00 */
[----:B------:R-:W-:Y:S05]  /*11d0*/  WARPSYNC.COLLECTIVE R20, `(.L_x_6462) ;  /* 0x0000000014087348 */ /* 0x000fea0003c00000 */
[----:B------:R0:W1:Y:S02]  /*11e0*/  SHFL.BFLY P2, R21, R23, R22, R25 ;  /* 0x0c00001617157389 */ /* 0x0000640000040019 */
[----:B01----:R-:W-:Y:S01]  /*11f0*/  ENDCOLLECTIVE ;  /* 0x000000000000791b */ /* 0x003fe20003800000 */
.L_x_6462:
[----:B------:R-:W-:Y:S01]  /*1200*/  HFMA2.MMA R22, -RZ, RZ, 0, 4.76837158203125e-07 ;  /* 0x00000008ff167435 */ /* 0x000fe200000001ff */
[----:B------:R-:W-:-:S05]  /*1210*/  MOV R16, R21 ;  /* 0x0000001500107202 */ /* 0x000fca0000000f00 */
[----:B------:R-:W-:-:S05]  /*1220*/  FADD.FTZ R16, R15, R16 ;  /* 0x000000100f107221 */ /* 0x000fca0000010000 */
[----:B------:R-:W-:-:S07]  /*1230*/  MOV R23, R16 ;  /* 0x0000001000177202 */ /* 0x000fce0000000f00 */
[----:B------:R-:W-:Y:S05]  /*1240*/  WARPSYNC.COLLECTIVE R20, `(.L_x_6463) ;  /* 0x0000000014087348 */ /* 0x000fea0003c00000 */
[----:B------:R0:W1:Y:S02]  /*1250*/  SHFL.BFLY P2, R21, R23, R22, R25 ;  /* 0x0c00001617157389 */ /* 0x0000640000040019 */
[----:B01----:R-:W-:Y:S01]  /*1260*/  ENDCOLLECTIVE ;  /* 0x000000000000791b */ /* 0x003fe20003800000 */
.L_x_6463:
[----:B------:R-:W-:Y:S01]  /*1270*/  HFMA2.MMA R22, -RZ, RZ, 0, 9.5367431640625e-07 ;  /* 0x00000010ff167435 */ /* 0x000fe200000001ff */
[----:B------:R-:W-:-:S05]  /*1280*/  MOV R11, R21 ;  /* 0x00000015000b7202 */ /* 0x000fca0000000f00 */
[----:B------:R-:W-:-:S04]  /*1290*/  FADD.FTZ R11, R16, R11 ;  /* 0x0000000b100b7221 */ /* 0x000fc80000010000 */
[----:B------:R-:W-:-:S07]  /*12a0*/  IMAD.MOV.U32 R23, RZ, RZ, R11 ;  /* 0x000000ffff177224 */ /* 0x000fce00078e000b */
[----:B------:R-:W-:Y:S05]  /*12b0*/  WARPSYNC.COLLECTIVE R20, `(.L_x_6464) ;  /* 0x0000000014087348 */ /* 0x000fea0003c00000 */
[----:B------:R0:W1:Y:S02]  /*12c0*/  SHFL.BFLY P2, R21, R23, R22, R25 ;  /* 0x0c00001617157389 */ /* 0x0000640000040019 */
[----:B01----:R-:W-:Y:S01]  /*12d0*/  ENDCOLLECTIVE ;  /* 0x000000000000791b */ /* 0x003fe20003800000 */
.L_x_6464:
[----:B------:R-:W-:Y:S01]  /*12e0*/  HFMA2.MMA R22, -RZ, RZ, 0, 5.9604644775390625e-08 ;  /* 0x00000001ff167435 */ /* 0x000fe200000001ff */
[----:B------:R-:W-:Y:S02]  /*12f0*/  MOV R23, R10 ;  /* 0x0000000a00177202 */ /* 0x000fe40000000f00 */
[----:B------:R-:W-:-:S08]  /*1300*/  MOV R12, R21 ;  /* 0x00000015000c7202 */ /* 0x000fd00000000f00 */
[----:B------:R-:W-:Y:S05]  /*1310*/  WARPSYNC.COLLECTIVE R20, `(.L_x_6465) ;  /* 0x0000000014087348 */ /* 0x000fea0003c00000 */
[----:B------:R0:W1:Y:S02]  /*1320*/  SHFL.BFLY P2, R21, R23, R22, R25 ;  /* 0x0c00001617157389 */ /* 0x0000640000040019 */
[----:B01----:R-:W-:Y:S01]  /*1330*/  ENDCOLLECTIVE ;  /* 0x000000000000791b */ /* 0x003fe20003800000 */
.L_x_6465:
[----:B------:R-:W-:Y:S01]  /*1340*/  HFMA2.MMA R22, -RZ, RZ, 0, 1.1920928955078125e-07 ;  /* 0x00000002ff167435 */ /* 0x000fe200000001ff */
[----:B------:R-:W-:-:S05]  /*1350*/  MOV R13, R21 ;  /* 0x00000015000d7202 */ /* 0x000fca0000000f00 */
[----:B------:R-:W-:-:S05]  /*1360*/  FADD.FTZ R17, R10, R13 ;  /* 0x0000000d0a117221 */ /* 0x000fca0000010000 */
[----:B------:R-:W-:-:S07]  /*1370*/  MOV R23, R17 ;  /* 0x0000001100177202 */ /* 0x000fce0000000f00 */
[----:B------:R-:W-:Y:S05]  /*1380*/  WARPSYNC.COLLECTIVE R20, `(.L_x_6466) ;  /* 0x0000000014087348 */ /* 0x000fea0003c00000 */
[----:B------:R0:W1:Y:S02]  /*1390*/  SHFL.BFLY P2, R21, R23, R22, R25 ;  /* 0x0c00001617157389 */ /* 0x0000640000040019 */
[----:B01----:R-:W-:Y:S01]  /*13a0*/  ENDCOLLECTIVE ;  /* 0x000000000000791b */ /* 0x003fe20003800000 */
.L_x_6466:
[----:B------:R-:W-:Y:S01]  /*13b0*/  HFMA2.MMA R22, -RZ, RZ, 0, 2.384185791015625e-07 ;  /* 0x00000004ff167435 */ /* 0x000fe200000001ff */
[----:B------:R-:W-:-:S05]  /*13c0*/  MOV R16, R21 ;  /* 0x0000001500107202 */ /* 0x000fca0000000f00 */
[----:B------:R-:W-:-:S04]  /*13d0*/  FADD.FTZ R18, R17, R16 ;  /* 0x0000001011127221 */ /* 0x000fc80000010000 */
[----:B------:R-:W-:-:S07]  /*13e0*/  IMAD.MOV.U32 R23, RZ, RZ, R18 ;  /* 0x000000ffff177224 */ /* 0x000fce00078e0012 */
[----:B------:R-:W-:Y:S05]  /*13f0*/  WARPSYNC.COLLECTIVE R20, `(.L_x_6467) ;  /* 0x0000000014087348 */ /* 0x000fea0003c00000 */
[----:B------:R0:W1:Y:S02]  /*1400*/  SHFL.BFLY P2, R21, R23, R22, R25 ;  /* 0x0c00001617157389 */ /* 0x0000640000040019 */
[----:B01----:R-:W-:Y:S01]  /*1410*/  ENDCOLLECTIVE ;  /* 0x000000000000791b */ /* 0x003fe20003800000 */
.L_x_6467:
[----:B------:R-:W-:Y:S01]  /*1420*/  HFMA2.MMA R22, -RZ, RZ, 0, 4.76837158203125e-07 ;  /* 0x00000008ff167435 */ /* 0x000fe200000001ff */
[----:B------:R-:W-:-:S05]  /*1430*/  MOV R19, R21 ;  /* 0x0000001500137202 */ /* 0x000fca0000000f00 */
[----:B------:R-:W-:-:S05]  /*1440*/  FADD.FTZ R19, R18, R19 ;  /* 0x0000001312137221 */ /* 0x000fca0000010000 */
[----:B------:R-:W-:-:S07]  /*1450*/  MOV R23, R19 ;  /* 0x0000001300177202 */ /* 0x000fce0000000f00 */
[----:B------:R-:W-:Y:S05]  /*1460*/  WARPSYNC.COLLECTIVE R20, `(.L_x_6468) ;  /* 0x0000000014087348 */ /* 0x000fea0003c00000 */
[----:B------:R0:W1:Y:S02]  /*1470*/  SHFL.BFLY P2, R21, R23, R22, R25 ;  /* 0x0c00001617157389 */ /* 0x0000640000040019 */
[----:B01----:R-:W-:Y:S01]  /*1480*/  ENDCOLLECTIVE ;  /* 0x000000000000791b */ /* 0x003fe20003800000 */
.L_x_6468:
[----:B------:R-:W-:Y:S01]  /*1490*/  HFMA2.MMA R22, -RZ, RZ, 0, 9.5367431640625e-07 ;  /* 0x00000010ff167435 */ /* 0x000fe200000001ff */
[----:B------:R-:W-:-:S05]  /*14a0*/  MOV R10, R21 ;  /* 0x00000015000a7202 */ /* 0x000fca0000000f00 */
[----:B------:R-:W-:-:S05]  /*14b0*/  FADD.FTZ R10, R19, R10 ;  /* 0x0000000a130a7221 */ /* 0x000fca0000010000 */
[----:B------:R-:W-:-:S07]  /*14c0*/  MOV R23, R10 ;  /* 0x0000000a00177202 */ /* 0x000fce0000000f00 */
[----:B------:R-:W-:Y:S05]  /*14d0*/  WARPSYNC.COLLECTIVE R20, `(.L_x_6469) ;  /* 0x0000000014087348 */ /* 0x000fea0003c00000 */
[----:B------:R0:W1:Y:S02]  /*14e0*/  SHFL.BFLY P2, R21, R23, R22, R25 ;  /* 0x0c00001617157389 */ /* 0x0000640000040019 */
[----:B01----:R-:W-:Y:S01]  /*14f0*/  ENDCOLLECTIVE ;  /* 0x000000000000791b */ /* 0x003fe20003800000 */
.L_x_6469:
[----:B------:R-:W-:Y:S01]  /*1500*/  MOV R15, R21 ;  /* 0x00000015000f7202 */ /* 0x000fe20000000f00 */
[----:B------:R-:W-:Y:S06]  /*1510*/  BRA `(.L_x_6470) ;  /* 0xfffffff400d07947 */ /* 0x000fec000383ffff */
.L_x_6471:
        /* <DEDUP_REMOVED lines=14> */
.L_x_15240:


//--------------------- .text._ZN10layer_norm13ln_bwd_kernelINS_13Kernel_traitsI13__nv_bfloat16S2_fS2_fjLj7168ELj1ELj1ELj8ELj8ENS_18Kernel_traits_baseILj7168ES2_S2_fS2_fjLj256EEEEELb1ELb1ELb1ELb1EEEvNS_9BwdParamsE --------------------------
	.section	.text._ZN10layer_norm13ln_bwd_kernelINS_13Kernel_traitsI13__nv_bfloat16S2_fS2_fjLj7168ELj1ELj1ELj8ELj8ENS_18Kernel_traits_baseILj7168ES2_S2_fS2_fjLj256EEEEELb1ELb1ELb1ELb1EEEvNS_9BwdParamsE,"ax",@progbits
	.align	128
        .global         _ZN10layer_norm13ln_bwd_kernelINS_13Kernel_traitsI13__nv_bfloat16S2_fS2_fjLj7168ELj1ELj1ELj8ELj8ENS_18Kernel_traits_baseILj7168ES2_S2_fS2_fjLj256EEEEELb1ELb1ELb1ELb1EEEvNS_9BwdParamsE
        .type           _ZN10layer_norm13ln_bwd_kernelINS_13Kernel_traitsI13__nv_bfloat16S2_fS2_fjLj7168ELj1ELj1ELj8ELj8ENS_18Kernel_traits_baseILj7168ES2_S2_fS2_fjLj256EEEEELb1ELb1ELb1ELb1EEEvNS_9BwdParamsE,@function
        .size           _ZN10layer_norm13ln_bwd_kernelINS_13Kernel_traitsI13__nv_bfloat16S2_fS2_fjLj7168ELj1ELj1ELj8ELj8ENS_18Kernel_traits_baseILj7168ES2_S2_fS2_fjLj256EEEEELb1ELb1ELb1ELb1EEEvNS_9BwdParamsE,(.L_x_15241 - _ZN10layer_norm13ln_bwd_kernelINS_13Kernel_traitsI13__nv_bfloat16S2_fS2_fjLj7168ELj1ELj1ELj8ELj8ENS_18Kernel_traits_baseILj7168ES2_S2_fS2_fjLj256EEEEELb1ELb1ELb1ELb1EEEvNS_9BwdParamsE)
        .other          _ZN10layer_norm13ln_bwd_kernelINS_13Kernel_traitsI13__nv_bfloat16S2_fS2_fjLj7168ELj1ELj1ELj8ELj8ENS_18Kernel_traits_baseILj7168ES2_S2_fS2_fjLj256EEEEELb1ELb1ELb1ELb1EEEvNS_9BwdParamsE,@"STO_CUDA_ENTRY STV_DEFAULT"
_ZN10layer_norm13ln_bwd_kernelINS_13Kernel_traitsI13__nv_bfloat16S2_fS2_fjLj7168ELj1ELj1ELj8ELj8ENS_18Kernel_traits_baseILj7168ES2_S2_fS2_fjLj256EEEEELb1ELb1ELb1ELb1EEEvNS_9BwdParamsE:
.text._ZN10layer_norm13ln_bwd_kernelINS_13Kernel_traitsI13__nv_bfloat16S2_fS2_fjLj7168ELj1ELj1ELj8ELj8ENS_18Kernel_traits_baseILj7168ES2_S2_fS2_fjLj256EEEEELb1ELb1ELb1ELb1EEEvNS_9BwdParamsE:
        /* <DEDUP_REMOVED lines=57> */
.L_x_6472:
[----:B------:R-:W-:Y:S01]  /*0390*/  SHF.L.U32 R0, R0, 0x3, RZ ;  /* 0x0000000300007819 */ /* 0x000fe200000006ff */
[----:B------:R-:W-:-:S03]  /*03a0*/  ULDC.64 UR6, c[0x0][0x260] ;  /* 0x0000980000067ab9 */ /* 0x000fc60000000a00 */
[----:B------:R-:W-:-:S04]  /*03b0*/  LOP3.LUT R0, R0, 0x7f8, RZ, 0xc0, !PT ;  /* 0x000007f800007812 */ /* 0x000fc800078ec0ff */
[----:B------:R-:W-:-:S05]  /*03c0*/  IADD3 R4, P0, R0, UR6, RZ ;  /* 0x0000000600047c10 */ /* 0x000fca000ff1e0ff */
[----:B------:R-:W-:Y:S01]  /*03d0*/  IMAD.X R5, RZ, RZ, UR7, P0 ;  /* 0x00000007ff057e24 */ /* 0x000fe200080e06ff */
[----:B------:R-:W-:-:S04]  /*03e0*/  ULDC.64 UR6, c[0x0][0x278] ;  /* 0x00009e0000067ab9 */ /* 0x000fc80000000a00 */
[----:B------:R-:W2:Y:S04]  /*03f0*/  LDG.E.64 R10, desc[UR4][R4.64] ;  /* 0x00000004040a7981 */ /* 0x000ea8000c1e1b00 */
[----:B------:R-:W3:Y:S04]  /*0400*/  LDG.E.64 R12, desc[UR4][R4.64+0x800] ;  /* 0x00080004040c7981 */ /* 0x000ee8000c1e1b00 */
[----:B------:R-:W4:Y:S04]  /*0410*/  LDG.E.64 R14, desc[UR4][R4.64+0x1000] ;  /* 0x00100004040e7981 */ /* 0x000f28000c1e1b00 */
[----:B------:R-:W5:Y:S01]  /*0420*/  LDG.E.64 R250, desc[UR4][R4.64+0x1800] ;  /* 0x0018000404fa7981 */ /* 0x000f62000c1e1b00 */
[----:B------:R-:W-:-:S03]  /*0430*/  IADD3 R6, P0, R0, UR6, RZ ;  /* 0x0000000600067c10 */ /* 0x000fc6000ff1e0ff */
[----:B------:R-:W5:Y:S01]  /*0440*/  LDG.E.64 R242, desc[UR4][R4.64+0x2800] ;  /* 0x0028000404f27981 */ /* 0x000f62000c1e1b00 */
[----:B------:R-:W-:-:S03]  /*0450*/  IADD3.X R7, RZ, UR7, RZ, P0, !PT ;  /* 0x00000007ff077c10 */ /* 0x000fc600087fe4ff */
        /* <DEDUP_REMOVED lines=52> */
[----:B--2---:R-:W-:Y:S01]  /*07a0*/  SHF.L.U32 R3, R10, 0x10, RZ ;  /* 0x000000100a037819 */ /* 0x004fe200000006ff */
[----:B------:R-:W-:-:S04]  /*07b0*/  IMAD.U32 R0, R11, 0x10000, RZ ;  /* 0x000100000b007824 */ /* 0x000fc800078e00ff */
[----:B------:R3:W-:Y:S04]  /*07c0*/  STL [R1+0x30], R3 ;  /* 0x0000300301007387 */ /* 0x0007e80000100800 */
[----:B------:R0:W-:Y:S01]  /*07d0*/  STL [R1+0x28], R0 ;  /* 0x0000280001007387 */ /* 0x0001e20000100800 */
[----:B----4-:R-:W-:Y:S01]  /*07e0*/  IMAD.U32 R6, R14, 0x10000, RZ ;  /* 0x000100000e067824 */ /* 0x010fe200078e00ff */
[----:B---3--:R-:W-:Y:S02]  /*07f0*/  SHF.L.U32 R3, R12, 0x10, RZ ;  /* 0x000000100c037819 */ /* 0x008fe400000006ff */
[----:B0-----:R-:W-:-:S03]  /*0800*/  SHF.L.U32 R0, R13, 0x10, RZ ;  /* 0x000000100d007819 */ /* 0x001fc600000006ff */
[----:B------:R-:W-:Y:S01]  /*0810*/  STL [R1+0x20], R3 ;  /* 0x0000200301007387 */ /* 0x000fe20000100800 */
[----:B------:R-:W-:-:S03]  /*0820*/  SHF.L.U32 R7, R15, 0x10, RZ ;  /* 0x000000100f077819 */ /* 0x000fc600000006ff */
[----:B------:R-:W-:Y:S01]  /*0830*/  STL [R1+0x18], R0 ;  /* 0x0000180001007387 */ /* 0x000fe20000100800 */
[----:B------:R-:W-:-:S03]  /*0840*/  SHF.R.U64 R9, R10, 0x10, R11 ;  /* 0x000000100a097819 */ /* 0x000fc6000000120b */
[----:B------:R5:W-:Y:S01]  /*0850*/  STL [R1+0x10], R6 ;  /* 0x0000100601007387 */ /* 0x000be20000100800 */
[----:B------:R-:W-:Y:S02]  /*0860*/  SHF.R.U32.HI R8, RZ, 0x10, R11 ;  /* 0x00000010ff087819 */ /* 0x000fe4000001160b */
[--C-:B------:R-:W-:Y:S01]  /*0870*/  SHF.R.U64 R5, R12, 0x10, R13.reuse ;  /* 0x000000100c057819 */ /* 0x100fe2000000120d */
[----:B------:R0:W-:Y:S01]  /*0880*/  STL [R1+0x8], R7 ;  /* 0x0000080701007387 */ /* 0x0001e20000100800 */
[----:B------:R-:W-:Y:S02]  /*0890*/  SHF.R.U32.HI R4, RZ, 0x10, R13 ;  /* 0x00000010ff047819 */ /* 0x000fe4000001160d */
[----:B-----5:R-:W-:Y:S02]  /*08a0*/  SHF.L.U32 R6, R250, 0x10, RZ ;  /* 0x00000010fa067819 */ /* 0x020fe400000006ff */
[--C-:B------:R-:W-:Y:S02]  /*08b0*/  SHF.R.U64 R3, R14, 0x10, R15.reuse ;  /* 0x000000100e037819 */ /* 0x100fe4000000120f */
[----:B------:R-:W-:Y:S01]  /*08c0*/  SHF.R.U32.HI R0, RZ, 0x10, R15 ;  /* 0x00000010ff007819 */ /* 0x000fe2000001160f */
[----:B------:R1:W-:Y:S01]  /*08d0*/  STL [R1], R6 ;  /* 0x0000000601007387 */ /* 0x0003e20000100800 */
[----:B0-----:R-:W-:Y:S01]  /*08e0*/  SHF.L.U32 R7, R9, 0x10, RZ ;  /* 0x0000001009077819 */ /* 0x001fe200000006ff */
[----:B------:R-:W-:Y:S01]  /*08f0*/  IMAD.U32 R5, R5, 0x10000, RZ ;  /* 0x0001000005057824 */ /* 0x000fe200078e00ff */
[----:B------:R-:W-:Y:S01]  /*0900*/  SHF.L.U32 R4, R4, 0x10, RZ ;  /* 0x0000001004047819 */ /* 0x000fe200000006ff */
[----:B------:R-:W-:Y:S01]  /*0910*/  IMAD.U32 R0, R0, 0x10000, RZ ;  /* 0x0001000000007824 */ /* 0x000fe200078e00ff */
[----:B------:R-:W-:Y:S01]  /*0920*/  SHF.L.U32 R3, R3, 0x10, RZ ;  /* 0x0000001003037819 */ /* 0x000fe200000006ff */
[----:B------:R0:W-:Y:S01]  /*0930*/  STL [R1+0x2c], R7 ;  /* 0x00002c0701007387 */ /* 0x0001e20000100800 */
[----:B-1----:R-:W-:-:S05]  /*0940*/  SHF.L.U32 R6, R8, 0x10, RZ ;  /* 0x0000001008067819 */ /* 0x002fca00000006ff */
[----:B------:R0:W-:Y:S04]  /*0950*/  STL [R1+0x24], R6 ;  /* 0x0000240601007387 */ /* 0x0001e80000100800 */
[----:B------:R0:W-:Y:S04]  /*0960*/  STL [R1+0x1c], R5 ;  /* 0x00001c0501007387 */ /* 0x0001e80000100800 */
[----:B------:R0:W-:Y:S04]  /*0970*/  STL [R1+0x14], R4 ;  /* 0x0000140401007387 */ /* 0x0001e80000100800 */
[----:B------:R0:W-:Y:S04]  /*0980*/  STL [R1+0xc], R3 ;  /* 0x00000c0301007387 */ /* 0x0001e80000100800 */
[----:B------:R0:W-:Y:S01]  /*0990*/  STL [R1+0x4], R0 ;  /* 0x0000040001007387 */ /* 0x0001e20000100800 */
[C---:B------:R-:W-:Y:S01]  /*09a0*/  SHF.R.U64 R244, R242.reuse, 0x10, R243 ;  /* 0x00000010f2f47819 */ /* 0x040fe200000012f3 */
[----:B------:R-:W-:Y:S01]  /*09b0*/  IMAD.U32 R245, R242, 0x10000, RZ ;  /* 0x00010000f2f57824 */ /* 0x000fe200078e00ff */
[C---:B------:R-:W-:Y:S01]  /*09c0*/  SHF.R.U64 R230, R228.reuse, 0x10, R229 ;  /* 0x00000010e4e67819 */ /* 0x040fe200000012e5 */
[----:B------:R-:W-:Y:S01]  /*09d0*/  IMAD.U32 R231, R228, 0x10000, RZ ;  /* 0x00010000e4e77824 */ /* 0x000fe200078e00ff */
[C---:B------:R-:W-:Y:S01]  /*09e0*/  SHF.R.U64 R218, R216.reuse, 0x10, R217 ;  /* 0x00000010d8da7819 */ /* 0x040fe200000012d9 */
[----:B------:R-:W-:Y:S01]  /*09f0*/  IMAD.U32 R219, R216, 0x10000, RZ ;  /* 0x00010000d8db7824 */ /* 0x000fe200078e00ff */
[----:B------:R-:W-:-:S02]  /*0a00*/  SHF.R.U64 R252, R250, 0x10, R251 ;  /* 0x00000010fafc7819 */ /* 0x000fc400000012fb */
[C---:B------:R-:W-:Y:S02]  /*0a10*/  SHF.R.U64 R248, R246.reuse, 0x10, R247 ;  /* 0x00000010f6f87819 */ /* 0x040fe400000012f7 */
[----:B------:R-:W-:Y:S02]  /*0a20*/  SHF.L.U32 R249, R246, 0x10, RZ ;  /* 0x00000010f6f97819 */ /* 0x000fe400000006ff */
[----:B------:R-:W-:Y:S02]  /*0a30*/  SHF.R.U32.HI R242, RZ, 0x10, R243 ;  /* 0x00000010fff27819 */ /* 0x000fe400000116f3 */
[C---:B------:R-:W-:Y:S02]  /*0a40*/  SHF.R.U64 R238, R236.reuse, 0x10, R237 ;  /* 0x00000010ecee7819 */ /* 0x040fe400000012ed */
[----:B------:R-:W-:Y:S02]  /*0a50*/  SHF.L.U32 R239, R236, 0x10, RZ ;  /* 0x00000010ecef7819 */ /* 0x000fe400000006ff */
[----:B------:R-:W-:-:S02]  /*0a60*/  SHF.R.U64 R234, R232, 0x10, R233 ;  /* 0x00000010e8ea7819 */ /* 0x000fc400000012e9 */
[----:B------:R-:W-:Y:S02]  /*0a70*/  SHF.L.U32 R235, R232, 0x10, RZ ;  /* 0x00000010e8eb7819 */ /* 0x000fe400000006ff */
[----:B------:R-:W-:Y:S02]  /*0a80*/  SHF.R.U32.HI R228, RZ, 0x10, R229 ;  /* 0x00000010ffe47819 */ /* 0x000fe400000116e5 */
[C---:B------:R-:W-:Y:S02]  /*0a90*/  SHF.R.U64 R226, R224.reuse, 0x10, R225 ;  /* 0x00000010e0e27819 */ /* 0x040fe400000012e1 */
[----:B------:R-:W-:Y:S02]  /*0aa0*/  SHF.L.U32 R227, R224, 0x10, RZ ;  /* 0x00000010e0e37819 */ /* 0x000fe400000006ff */
[C---:B------:R-:W-:Y:S02]  /*0ab0*/  SHF.R.U64 R222, R220.reuse, 0x10, R221 ;  /* 0x00000010dcde7819 */ /* 0x040fe400000012dd */
[----:B------:R-:W-:-:S02]  /*0ac0*/  SHF.L.U32 R223, R220, 0x10, RZ ;  /* 0x00000010dcdf7819 */ /* 0x000fc400000006ff */
[----:B------:R-:W-:Y:S02]  /*0ad0*/  SHF.R.U32.HI R216, RZ, 0x10, R217 ;  /* 0x00000010ffd87819 */ /* 0x000fe400000116d9 */
[C---:B------:R-:W-:Y:S02]  /*0ae0*/  SHF.R.U64 R214, R212.reuse, 0x10, R213 ;  /* 0x00000010d4d67819 */ /* 0x040fe400000012d5 */
[----:B------:R-:W-:Y:S02]  /*0af0*/  SHF.L.U32 R215, R212, 0x10, RZ ;  /* 0x00000010d4d77819 */ /* 0x000fe400000006ff */
[C---:B------:R-:W-:Y:S02]  /*0b00*/  SHF.R.U64 R210, R208.reuse, 0x10, R209 ;  /* 0x00000010d0d27819 */ /* 0x040fe400000012d1 */
[----:B------:R-:W-:Y:S02]  /*0b10*/  SHF.L.U32 R211, R208, 0x10, RZ ;  /* 0x00000010d0d37819 */ /* 0x000fe400000006ff */
[----:B------:R-:W-:-:S02]  /*0b20*/  SHF.R.U32.HI R250, RZ, 0x10, R251 ;  /* 0x00000010fffa7819 */ /* 0x000fc400000116fb */
[----:B------:R-:W-:Y:S02]  /*0b30*/  SHF.R.U32.HI R246, RZ, 0x10, R247 ;  /* 0x00000010fff67819 */ /* 0x000fe400000116f7 */
[----:B------:R-:W-:Y:S02]  /*0b40*/  SHF.R.U32.HI R236, RZ, 0x10, R237 ;  /* 0x00000010ffec7819 */ /* 0x000fe400000116ed */
[----:B------:R-:W-:Y:S02]  /*0b50*/  SHF.R.U32.HI R232, RZ, 0x10, R233 ;  /* 0x00000010ffe87819 */ /* 0x000fe400000116e9 */
[----:B------:R-:W-:Y:S02]  /*0b60*/  SHF.R.U32.HI R224, RZ, 0x10, R225 ;  /* 0x00000010ffe07819 */ /* 0x000fe400000116e1 */
[----:B------:R-:W-:Y:S02]  /*0b70*/  SHF.R.U32.HI R220, RZ, 0x10, R221 ;  /* 0x00000010ffdc7819 */ /* 0x000fe400000116dd */
[----:B------:R-:W-:-:S02]  /*0b80*/  SHF.R.U32.HI R212, RZ, 0x10, R213 ;  /* 0x00000010ffd47819 */ /* 0x000fc400000116d5 */
        /* <DEDUP_REMOVED lines=34> */
.L_x_6616:
[----:B01----:R-:W0:Y:S08]  /*0db0*/  LDC.64 R4, c[0x0][0x288] ;  /* 0x0000a200ff047b82 */ /* 0x003e300000000a00 */
[----:B------:R-:W1:Y:S08]  /*0dc0*/  LDC.64 R6, c[0x0][0x258] ;  /* 0x00009600ff067b82 */ /* 0x000e700000000a00 */
[----:B------:R-:W2:Y:S01]  /*0dd0*/  LDC.64 R152, c[0x0][0x280] ;  /* 0x0000a000ff987b82 */ /* 0x000ea20000000a00 */
[----:B0-----:R-:W-:-:S07]  /*0de0*/  IMAD.WIDE R4, R2, 0x4, R4 ;  /* 0x0000000402047825 */ /* 0x001fce00078e0204 */
[----:B------:R-:W0:Y:S01]  /*0df0*/  LDC R192, c[0x0][0x218] ;  /* 0x00008600ffc07b82 */ /* 0x000e220000000800 */
[----:B------:R2:W3:Y:S01]  /*0e00*/  LDG.E R188, desc[UR4][R4.64] ;  /* 0x0000000404bc7981 */ /* 0x0004e2000c1e1900 */
[----:B-1----:R-:W-:-:S06]  /*0e10*/  IMAD.WIDE R6, R2, 0x4, R6 ;  /* 0x0000000402067825 */ /* 0x002fcc00078e0206 */
[----:B------:R-:W1:Y:S01]  /*0e20*/  LDC.64 R202, c[0x0][0x2c8] ;  /* 0x0000b200ffca7b82 */ /* 0x000e620000000a00 */
[----:B------:R-:W5:Y:S01]  /*0e30*/  LDG.E R3, desc[UR4][R6.64] ;  /* 0x0000000406037981 */ /* 0x000f62000c1e1900 */
[C---:B--2---:R-:W-:Y:S01]  /*0e40*/  IMAD.WIDE R4, R2.reuse, 0x4, R152 ;  /* 0x0000000402047825 */ /* 0x044fe200078e0298 */
[----:B------:R-:W2:Y:S04]  /*0e50*/  S2R R154, SR_TID.X ;  /* 0x00000000009a7919 */ /* 0x000ea80000002100 */
[----:B------:R4:W5:Y:S01]  /*0e60*/  LDG.E R175, desc[UR4][R4.64] ;  /* 0x0000000404af7981 */ /* 0x000962000c1e1900 */
[----:B0-----:R-:W-:-:S05]  /*0e70*/  IMAD R152, R2, R192, RZ ;  /* 0x000000c002987224 */ /* 0x001fca00078e02ff */
[----:B------:R-:W-:-:S04]  /*0e80*/  SHF.R.S32.HI R153, RZ, 0x1f, R152 ;  /* 0x0000001fff997819 */ /* 0x000fc80000011498 */
[----:B------:R-:W-:Y:S01]  /*0e90*/  LEA.HI R153, R153, R152, RZ, 0x2 ;  /* 0x0000009899997211 */ /* 0x000fe200078f10ff */
[----:B------:R-:W-:Y:S01]  /*0ea0*/  BSSY B0, `(.L_x_6474) ;  /* 0x00001a4000007945 */ /* 0x000fe20003800000 */
[----:B--2---:R-:W-:-:S04]  /*0eb0*/  LOP3.LUT R189, R154, 0xff, RZ, 0xc0, !PT ;  /* 0x000000ff9abd7812 */ /* 0x004fc800078ec0ff */
[----:B----4-:R-:W-:-:S04]  /*0ec0*/  LEA.HI.SX32 R4, R153, R189, 0x1e ;  /* 0x000000bd99047211 */ /* 0x010fc800078ff2ff */
        /* <DEDUP_REMOVED lines=16> */
[----:B------:R-:W-:Y:S01]  /*0fd0*/  @P3 IMAD R7, R7, R192, RZ ;  /* 0x000000c007073224 */ /* 0x000fe200078e02ff */
[----:B------:R-:W-:-:S04]  /*0fe0*/  HFMA2.MMA R206, -RZ, RZ, 0, 0 ;  /* 0x00000000ffce7435 */ /* 0x000fc800000001ff */
[----:B------:R1:W5:Y:S04]  /*0ff0*/  @P0 LDG.E.128 R132, desc[UR4][R186.64] ;  /* 0x00000004ba840981 */ /* 0x000368000c1e1d00 */
[----:B------:R2:W5:Y:S04]  /*1000*/  @P0 LDG.E.128 R120, desc[UR4][R152.64] ;  /* 0x0000000498780981 */ /* 0x000568000c1e1d00 */
[----:B------:R3:W5:Y:S01]  /*1010*/  @P0 LDG.E.128 R128, desc[UR4][R184.64] ;  /* 0x00000004b8800981 */ /* 0x000762000c1e1d00 */
[----:B-1----:R-:W-:-:S03]  /*1020*/  @P3 SHF.R.S32.HI R186, RZ, 0x1f, R7 ;  /* 0x0000001fffba3819 */ /* 0x002fc60000011407 */
[----:B------:R1:W5:Y:S01]  /*1030*/  @P0 LDG.E.128 R124, desc[UR4][R154.64] ;  /* 0x000000049a7c0981 */ /* 0x000362000c1e1d00 */
[----:B--2---:R-:W-:Y:S02]  /*1040*/  @P0 IADD3 R152, R4, 0x400, RZ ;  /* 0x0000040004980810 */ /* 0x004fe40007ffe0ff */
[----:B------:R-:W-:Y:S02]  /*1050*/  @P3 LEA.HI R186, R186, R7, RZ, 0x2 ;  /* 0x00000007baba3211 */ /* 0x000fe400078f10ff */
[----:B---3--:R-:W-:Y:S01]  /*1060*/  @P0 IADD3 R184, R4, 0x600, RZ ;  /* 0x0000060004b80810 */ /* 0x008fe20007ffe0ff */
[----:B------:R-:W-:Y:S01]  /*1070*/  @P0 IMAD.WIDE.U32 R152, R152, 0x10, R202 ;  /* 0x0000001098980825 */ /* 0x000fe200078e00ca */
[----:B------:R-:W-:-:S03]  /*1080*/  @P3 LEA.HI.SX32 R206, R186, R189, 0x1e ;  /* 0x000000bdbace3211 */ /* 0x000fc600078ff2ff */
[----:B-1----:R-:W-:Y:S01]  /*1090*/  @P0 VIADD R154, R4, 0x500 ;  /* 0x00000500049a0836 */ /* 0x002fe20000000000 */
[----:B------:R0:W5:Y:S01]  /*10a0*/  @P0 LDG.E.128 R136, desc[UR4][R152.64] ;  /* 0x0000000498880981 */ /* 0x000162000c1e1d00 */
[----:B------:R-:W-:-:S04]  /*10b0*/  @P0 IMAD.WIDE.U32 R184, R184, 0x10, R202 ;  /* 0x00000010b8b80825 */ /* 0x000fc800078e00ca */
[----:B------:R-:W-:Y:S01]  /*10c0*/  @P0 IMAD.WIDE.U32 R154, R154, 0x10, R202 ;  /* 0x000000109a9a0825 */ /* 0x000fe200078e00ca */
[----:B------:R1:W5:Y:S03]  /*10d0*/  @P0 LDG.E.128 R144, desc[UR4][R184.64] ;  /* 0x00000004b8900981 */ /* 0x000366000c1e1d00 */
[C---:B0-----:R-:W-:Y:S01]  /*10e0*/  IMAD.WIDE.U32 R152, R206.reuse, 0x4, R240 ;  /* 0x00000004ce987825 */ /* 0x041fe200078e00f0 */
[----:B------:R0:W5:Y:S01]  /*10f0*/  @P0 LDG.E.128 R140, desc[UR4][R154.64] ;  /* 0x000000049a8c0981 */ /* 0x000162000c1e1d00 */
[C---:B------:R-:W-:Y:S02]  /*1100*/  IADD3 R188, R206.reuse, 0x500, RZ ;  /* 0x00000500cebc7810 */ /* 0x040fe40007ffe0ff */
[C---:B------:R-:W-:Y:S01]  /*1110*/  VIADD R186, R206.reuse, 0x400 ;  /* 0x00000400ceba7836 */ /* 0x040fe20000000000 */
[----:B------:R2:W5:Y:S01]  /*1120*/  LDG.E R204, desc[UR4][R152.64] ;  /* 0x0000000498cc7981 */ /* 0x000562000c1e1900 */
[----:B-1----:R-:W-:-:S02]  /*1130*/  IADD3 R184, R206, 0x300, RZ ;  /* 0x00000300ceb87810 */ /* 0x002fc40007ffe0ff */
[C---:B0-----:R-:W-:Y:S01]  /*1140*/  IADD3 R154, R206.reuse, 0x200, RZ ;  /* 0x00000200ce9a7810 */ /* 0x041fe20007ffe0ff */
[C---:B--2---:R-:W-:Y:S01]  /*1150*/  VIADD R152, R206.reuse, 0x100 ;  /* 0x00000100ce987836 */ /* 0x044fe20000000000 */
[----:B------:R-:W-:Y:S01]  /*1160*/  IADD3 R206, R206, 0x600, RZ ;  /* 0x00000600cece7810 */ /* 0x000fe20007ffe0ff */
[----:B------:R-:W-:-:S04]  /*1170*/  IMAD.WIDE.U32 R184, R184, 0x4, R240 ;  /* 0x00000004b8b87825 */ /* 0x000fc800078e00f0 */
[--C-:B------:R-:W-:Y:S01]  /*1180*/  IMAD.WIDE.U32 R154, R154, 0x4, R240.reuse ;  /* 0x000000049a9a7825 */ /* 0x100fe200078e00f0 */
[----:B------:R-:W5:Y:S03]  /*1190*/  LDG.E R192, desc[UR4][R184.64] ;  /* 0x00000004b8c07981 */ /* 0x000f66000c1e1900 */
[--C-:B------:R-:W-:Y:S01]  /*11a0*/  IMAD.WIDE.U32 R186, R186, 0x4, R240.reuse ;  /* 0x00000004baba7825 */ /* 0x100fe200078e00f0 */
[----:B------:R-:W5:Y:S03]  /*11b0*/  LDG.E R202, desc[UR4][R154.64] ;  /* 0x000000049aca7981 */ /* 0x000f66000c1e1900 */
[--C-:B------:R-:W-:Y:S01]  /*11c0*/  IMAD.WIDE.U32 R206, R206, 0x4, R240.reuse ;  /* 0x00000004cece7825 */ /* 0x100fe200078e00f0 */
[----:B------:R-:W5:Y:S04]  /*11d0*/  LDG.E R185, desc[UR4][R186.64] ;  /* 0x00000004bab97981 */ /* 0x000f68000c1e1900 */
[----:B------:R-:W5:Y:S01]  /*11e0*/  LDG.E R7, desc[UR4][R206.64] ;  /* 0x00000004ce077981 */ /* 0x000f62000c1e1900 */
[----:B------:R-:W-:-:S04]  /*11f0*/  IMAD.WIDE.U32 R152, R152, 0x4, R240 ;  /* 0x0000000498987825 */ /* 0x000fc800078e00f0 */
[----:B------:R-:W-:Y:S01]  /*1200*/  IMAD.WIDE.U32 R188, R188, 0x4, R240 ;  /* 0x00000004bcbc7825 */ /* 0x000fe200078e00f0 */
[----:B------:R0:W5:Y:S04]  /*1210*/  LDG.E R203, desc[UR4][R152.64] ;  /* 0x0000000498cb7981 */ /* 0x000168000c1e1900 */
[----:B------:R1:W5:Y:S01]  /*1220*/  LDG.E R184, desc[UR4][R188.64] ;  /* 0x00000004bcb87981 */ /* 0x000362000c1e1900 */
[----:B0-----:R-:W-:Y:S01]  /*1230*/  MOV R153, RZ ;  /* 0x000000ff00997202 */ /* 0x001fe20000000f00 */
[----:B-1----:R-:W-:Y:S01]  /*1240*/  IMAD.MOV.U32 R188, RZ, RZ, RZ ;  /* 0x000000ffffbc7224 */ /* 0x002fe200078e00ff */
[----:B------:R-:W-:Y:S06]  /*1250*/  BRA `(.L_x_6476) ;  /* 0x0000001400a07947 */ /* 0x000fec0003800000 */
.L_x_6475:
[----:B------:R-:W0:Y:S01]  /*1260*/  LDC R206, c[0x0][0x218] ;  /* 0x00008600ffce7b82 */ /* 0x000e220000000800 */
[----:B------:R-:W1:Y:S01]  /*1270*/  S2R R189, SR_TID.X ;  /* 0x0000000000bd7919 */ /* 0x000e620000002100 */
[----:B------:R-:W-:-:S06]  /*1280*/  IADD3 R188, R188, -0x1, RZ ;  /* 0xffffffffbcbc7810 */ /* 0x000fcc0007ffe0ff */
[----:B------:R-:W2:Y:S08]  /*1290*/  LDC.64 R168, c[0x0][0x2b8] ;  /* 0x0000ae00ffa87b82 */ /* 0x000eb00000000a00 */
[----:B------:R-:W3:Y:S01]  /*12a0*/  LDC.64 R6, c[0x0][0x250] ;  /* 0x00009400ff067b82 */ /* 0x000ee20000000a00 */
[----:B-----5:R-:W-:-:S07]  /*12b0*/  ISETP.GE.AND P3, PT, R175, 0x1, PT ;  /* 0x00000001af00780c */ /* 0x020fce0003f66270 */
[----:B------:R-:W4:Y:S01]  /*12c0*/  LDC.64 R32, c[0x0][0x238] ;  /* 0x00008e00ff207b82 */ /* 0x000f220000000a00 */
[----:B0-----:R-:W-:Y:S02]  /*12d0*/  IMAD R188, R188, R206, RZ ;  /* 0x000000cebcbc7224 */ /* 0x001fe400078e02ff */
[C---:B------:R-:W-:Y:S01]  /*12e0*/  VIADD R170, R4.reuse, 0x400 ;  /* 0x0000040004aa7836 */ /* 0x040fe20000000000 */
[----:B------:R-:W-:Y:S01]  /*12f0*/  IADD3 R174, R4, 0x600, RZ ;  /* 0x0000060004ae7810 */ /* 0x000fe20007ffe0ff */
[----:B------:R-:W4:Y:S01]  /*1300*/  LDL R198, [R1+0x30] ;  /* 0x0000300001c67983 */ /* 0x000f220000100800 */
[----:B------:R-:W-:Y:S02]  /*1310*/  SHF.R.S32.HI R5, RZ, 0x1f, R188 ;  /* 0x0000001fff057819 */ /* 0x000fe400000114bc */
[----:B------:R-:W0:Y:S01]  /*1320*/  LDC.64 R196, c[0x0][0x240] ;  /* 0x00009000ffc47b82 */ /* 0x000e220000000a00 */
[----:B-1----:R-:W-:Y:S02]  /*1330*/  LOP3.LUT R189, R189, 0xff, RZ, 0xc0, !PT ;  /* 0x000000ffbdbd7812 */ /* 0x002fe400078ec0ff */
[----:B------:R-:W-:-:S04]  /*1340*/  LEA.HI R5, R5, R188, RZ, 0x2 ;  /* 0x000000bc05057211 */ /* 0x000fc800078f10ff */
[----:B------:R-:W-:Y:S01]  /*1350*/  LEA.HI.SX32 R5, R5, R189, 0x1e ;  /* 0x000000bd05057211 */ /* 0x000fe200078ff2ff */
[----:B------:R-:W1:Y:S03]  /*1360*/  LDC.U8 R190, c[0x0][0x2a0] ;  /* 0x0000a800ffbe7b82 */ /* 0x000e660000000000 */
[C---:B------:R-:W-:Y:S01]  /*1370*/  IADD3 R161, R5.reuse, 0x200, RZ ;  /* 0x0000020005a17810 */ /* 0x040fe20007ffe0ff */
[C---:B------:R-:W-:Y:S01]  /*1380*/  VIADD R159, R5.reuse, 0x100 ;  /* 0x00000100059f7836 */ /* 0x040fe20000000000 */
[C---:B------:R-:W-:Y:S01]  /*1390*/  IADD3 R163, R5.reuse, 0x300, RZ ;  /* 0x0000030005a37810 */ /* 0x040fe20007ffe0ff */
[C---:B--2---:R-:W-:Y:S01]  /*13a0*/  IMAD.WIDE.U32 R156, R5.reuse, 0x8, R168 ;  /* 0x00000008059c7825 */ /* 0x044fe200078e00a8 */
[----:B------:R-:W-:-:S03]  /*13b0*/  IADD3 R167, R5, 0x500, RZ ;  /* 0x0000050005a77810 */ /* 0x000fc60007ffe0ff */
[C---:B------:R-:W-:Y:S01]  /*13c0*/  VIADD R165, R5.reuse, 0x400 ;  /* 0x0000040005a57836 */ /* 0x040fe20000000000 */
[----:B------:R-:W-:Y:S01]  /*13d0*/  IADD3 R5, R5, 0x600, RZ ;  /* 0x0000060005057810 */ /* 0x000fe20007ffe0ff */
[--C-:B------:R-:W-:Y:S01]  /*13e0*/  IMAD.WIDE.U32 R158, R159, 0x8, R168.reuse ;  /* 0x000000089f9e7825 */ /* 0x100fe200078e00a8 */
[----:B------:R-:W-:Y:S01]  /*13f0*/  @P3 IADD3 R171, R175, -0x1, RZ ;  /* 0xffffffffafab3810 */ /* 0x000fe20007ffe0ff */
        /* <DEDUP_REMOVED lines=9> */
[----:B---3--:R-:W-:-:S02]  /*1490*/  IMAD.WIDE R6, R2, 0x4, R6 ;  /* 0x0000000402067825 */ /* 0x008fc400078e0206 */
[----:B------:R-:W3:Y:S02]  /*14a0*/  LDG.E.64 R166, desc[UR4][R166.64] ;  /* 0x00000004a6a67981 */ /* 0x000ee4000c1e1b00 */
[----:B------:R-:W-:Y:S02]  /*14b0*/  IMAD.WIDE.U32 R168, R5, 0x8, R168 ;  /* 0x0000000805a87825 */ /* 0x000fe400078e00a8 */
[----:B------:R0:W3:Y:S02]  /*14c0*/  LDG.E R0, desc[UR4][R6.64] ;  /* 0x0000000406007981 */ /* 0x0000e4000c1e1900 */
[----:B------:R-:W-:Y:S02]  /*14d0*/  IMAD.U32 R5, RZ, RZ, UR16 ;  /* 0x00000010ff057e24 */ /* 0x000fe4000f8e00ff */
[----:B------:R-:W-:Y:S01]  /*14e0*/  @P3 IMAD R171, R171, R206, RZ ;  /* 0x000000ceabab3224 */ /* 0x000fe200078e02ff */
[----:B------:R-:W3:Y:S02]  /*14f0*/  LDG.E.64 R168, desc[UR4][R168.64] ;  /* 0x00000004a8a87981 */ /* 0x000ee4000c1e1b00 */
[----:B------:R-:W-:-:S02]  /*1500*/  ISETP.NE.U32.AND P0, PT, R5, RZ, PT ;  /* 0x000000ff0500720c */ /* 0x000fc40003f05070 */
[----:B0-----:R-:W-:Y:S02]  /*1510*/  MOV R6, UR17 ;  /* 0x0000001100067c02 */ /* 0x001fe40008000f00 */
[----:B------:R-:W-:Y:S02]  /*1520*/  @P3 SHF.R.S32.HI R172, RZ, 0x1f, R171 ;  /* 0x0000001fffac3819 */ /* 0x000fe400000114ab */
[----:B------:R-:W-:Y:S02]  /*1530*/  ISETP.NE.AND.EX P0, PT, R6, RZ, PT, P0 ;  /* 0x000000ff0600720c */ /* 0x000fe40003f05300 */
[----:B------:R-:W-:Y:S01]  /*1540*/  @P3 LEA.HI R172, R172, R171, RZ, 0x2 ;  /* 0x000000abacac3211 */ /* 0x000fe200078f10ff */
[----:B------:R-:W-:Y:S02]  /*1550*/  IMAD.MOV.U32 R188, RZ, RZ, RZ ;  /* 0x000000ffffbc7224 */ /* 0x000fe400078e00ff */
[----:B----4-:R-:W-:Y:S01]  /*1560*/  IMAD.WIDE.U32 R8, R4, 0x10, R32 ;  /* 0x0000001004087825 */ /* 0x010fe200078e0020 */
[----:B------:R-:W-:-:S03]  /*1570*/  @P3 LEA.HI.SX32 R188, R172, R189, 0x1e ;  /* 0x000000bdacbc3211 */ /* 0x000fc600078ff2ff */
[----:B------:R-:W-:Y:S02]  /*1580*/  IMAD.WIDE.U32 R24, R170, 0x10, R32 ;  /* 0x00000010aa187825 */ /* 0x000fe400078e0020 */
[----:B------:R-:W4:Y:S02]  /*1590*/  LDG.E.128 R8, desc[UR4][R8.64] ;  /* 0x0000000408087981 */ /* 0x000f24000c1e1d00 */
[C---:B------:R-:W-:Y:S01]  /*15a0*/  IMAD.WIDE.U32 R172, R188.reuse, 0x4, R196 ;  /* 0x00000004bcac7825 */ /* 0x040fe200078e00c4 */
[----:B------:R-:W-:Y:S01]  /*15b0*/  IADD3 R195, R188, 0x100, RZ ;  /* 0x00000100bcc37810 */ /* 0x000fe20007ffe0ff */
[----:B------:R0:W5:Y:S02]  /*15c0*/  @P0 LDG.E.128 R128, desc[UR4][R184.64] ;  /* 0x00000004b8800981 */ /* 0x000164000c1e1d00 */
[----:B------:R-:W-:Y:S01]  /*15d0*/  @P0 IMAD.WIDE.U32 R170, R170, 0x10, R202 ;  /* 0x00000010aaaa0825 */ /* 0x000fe200078e00ca */
[C---:B------:R-:W-:Y:S01]  /*15e0*/  IADD3 R189, R188.reuse, 0x200, RZ ;  /* 0x00000200bcbd7810 */ /* 0x040fe20007ffe0ff */
[----:B------:R1:W5:Y:S04]  /*15f0*/  LDG.E R204, desc[UR4][R172.64] ;  /* 0x00000004accc7981 */ /* 0x000368000c1e1900 */
[----:B------:R1:W5:Y:S01]  /*1600*/  @P0 LDG.E.128 R132, desc[UR4][R186.64] ;  /* 0x00000004ba840981 */ /* 0x000362000c1e1d00 */
[----:B0-----:R-:W-:-:S03]  /*1610*/  IADD3 R184, R188, 0x400, RZ ;  /* 0x00000400bcb87810 */ /* 0x001fc60007ffe0ff */
[----:B------:R0:W5:Y:S01]  /*1620*/  @P0 LDG.E.128 R136, desc[UR4][R170.64] ;  /* 0x00000004aa880981 */ /* 0x000162000c1e1d00 */
[----:B-1----:R-:W-:Y:S01]  /*1630*/  IADD3 R172, R188, 0x500, RZ ;  /* 0x00000500bcac7810 */ /* 0x002fe20007ffe0ff */
[----:B------:R-:W-:-:S04]  /*1640*/  IMAD.WIDE.U32 R12, R201, 0x10, R32 ;  /* 0x00000010c90c7825 */ /* 0x000fc800078e0020 */
[----:B------:R-:W-:Y:S01]  /*1650*/  IMAD.WIDE.U32 R16, R193, 0x10, R32 ;  /* 0x00000010c1107825 */ /* 0x000fe200078e0020 */
[----:B------:R-:W-:Y:S01]  /*1660*/  IADD3 R7, R4, 0x500, RZ ;  /* 0x0000050004077810 */ /* 0x000fe20007ffe0ff */
[----:B------:R-:W4:Y:S02]  /*1670*/  LDG.E.128 R12, desc[UR4][R12.64] ;  /* 0x000000040c0c7981 */ /* 0x000f24000c1e1d00 */
[C---:B------:R-:W-:Y:S02]  /*1680*/  VIADD R186, R188.reuse, 0x300 ;  /* 0x00000300bcba7836 */ /* 0x040fe40000000000 */
[----:B0-----:R-:W-:Y:S01]  /*1690*/  VIADD R170, R188, 0x600 ;  /* 0x00000600bcaa7836 */ /* 0x001fe20000000000 */
[----:B------:R-:W4:Y:S01]  /*16a0*/  LDG.E.128 R16, desc[UR4][R16.64] ;  /* 0x0000000410107981 */ /* 0x000f22000c1e1d00 */
[----:B------:R-:W-:-:S03]  /*16b0*/  IMAD.WIDE.U32 R194, R195, 0x4, R196 ;  /* 0x00000004c3c27825 */ /* 0x000fc600078e00c4 */
[----:B------:R-:W4:Y:S01]  /*16c0*/  LDG.E.128 R24, desc[UR4][R24.64] ;  /* 0x0000000418187981 */ /* 0x000f22000c1e1d00 */
[----:B------:R-:W-:-:S03]  /*16d0*/  IMAD.WIDE.U32 R188, R189, 0x4, R196 ;  /* 0x00000004bdbc7825 */ /* 0x000fc600078e00c4 */
[----:B------:R0:W5:Y:S01]  /*16e0*/  @P0 LDG.E.128 R120, desc[UR4][R152.64] ;  /* 0x0000000498780981 */ /* 0x000162000c1e1d00 */
[----:B------:R-:W-:-:S03]  /*16f0*/  IMAD.WIDE.U32 R186, R186, 0x4, R196 ;  /* 0x00000004baba7825 */ /* 0x000fc600078e00c4 */
[----:B------:R1:W5:Y:S01]  /*1700*/  @P0 LDG.E.128 R124, desc[UR4][R154.64] ;  /* 0x000000049a7c0981 */ /* 0x000362000c1e1d00 */
[----:B------:R-:W-:-:S03]  /*1710*/  IMAD.WIDE.U32 R184, R184, 0x4, R196 ;  /* 0x00000004b8b87825 */ /* 0x000fc600078e00c4 */
[----:B------:R-:W5:Y:S01]  /*1720*/  LDG.E R192, desc[UR4][R186.64] ;  /* 0x00000004bac07981 */ /* 0x000f62000c1e1900 */
[----:B------:R-:W-:-:S03]  /*1730*/  IMAD.WIDE.U32 R172, R172, 0x4, R196 ;  /* 0x00000004acac7825 */ /* 0x000fc600078e00c4 */
[----:B------:R-:W5:Y:S01]  /*1740*/  LDG.E R185, desc[UR4][R184.64] ;  /* 0x00000004b8b97981 */ /* 0x000f62000c1e1900 */
[----:B------:R-:W-:-:S03]  /*1750*/  IMAD.WIDE.U32 R170, R170, 0x4, R196 ;  /* 0x00000004aaaa7825 */ /* 0x000fc600078e00c4 */
[----:B------:R-:W4:Y:S01]  /*1760*/  LDL R196, [R1+0x28] ;  /* 0x0000280001c47983 */ /* 0x000f220000100800 */
[----:B------:R-:W-:-:S03]  /*1770*/  IMAD.WIDE.U32 R20, R191, 0x10, R32 ;  /* 0x00000010bf147825 */ /* 0x000fc600078e0020 */
[----:B------:R-:W4:Y:S01]  /*1780*/  LDL R197, [R1+0x2c] ;  /* 0x00002c0001c57983 */ /* 0x000f220000100800 */
[----:B------:R-:W-:-:S03]  /*1790*/  IMAD.WIDE.U32 R28, R7, 0x10, R32 ;  /* 0x00000010071c7825 */ /* 0x000fc600078e0020 */
[----:B------:R-:W4:Y:S01]  /*17a0*/  LDG.E.128 R20, desc[UR4][R20.64] ;  /* 0x0000000414147981 */ /* 0x000f22000c1e1d00 */
[----:B------:R-:W-:-:S03]  /*17b0*/  IMAD.WIDE.U32 R32, R174, 0x10, R32 ;  /* 0x00000010ae207825 */ /* 0x000fc600078e0020 */
[----:B------:R-:W4:Y:S01]  /*17c0*/  LDG.E.128 R28, desc[UR4][R28.64] ;  /* 0x000000041c1c7981 */ /* 0x000f22000c1e1d00 */
[----:B0-----:R-:W-:-:S03]  /*17d0*/  @P0 IMAD.WIDE.U32 R152, R7, 0x10, R202 ;  /* 0x0000001007980825 */ /* 0x001fc600078e00ca */
[----:B------:R-:W4:Y:S01]  /*17e0*/  LDG.E.128 R32, desc[UR4][R32.64] ;  /* 0x0000000420207981 */ /* 0x000f22000c1e1d00 */
[----:B-1----:R-:W-:-:S03]  /*17f0*/  @P0 IMAD.WIDE.U32 R154, R174, 0x10, R202 ;  /* 0x00000010ae9a0825 */ /* 0x002fc600078e00ca */
[----:B------:R-:W5:Y:S04]  /*1800*/  LDG.E R203, desc[UR4][R194.64] ;  /* 0x00000004c2cb7981 */ /* 0x000f68000c1e1900 */
[----:B------:R-:W5:Y:S04]  /*1810*/  @P0 LDG.E.128 R140, desc[UR4][R152.64] ;  /* 0x00000004988c0981 */ /* 0x000f68000c1e1d00 */
[----:B------:R-:W5:Y:S04]  /*1820*/  @P0 LDG.E.128 R144, desc[UR4][R154.64] ;  /* 0x000000049a900981 */ /* 0x000f68000c1e1d00 */
[----:B------:R-:W4:Y:S01]  /*1830*/  LDL R195, [R1+0x24] ;  /* 0x0000240001c37983 */ /* 0x000f220000100800 */
[----:B------:R-:W-:-:S03]  /*1840*/  ISETP.NE.AND P0, PT, R190, RZ, PT ;  /* 0x000000ffbe00720c */ /* 0x000fc60003f05270 */
[----:B------:R2:W5:Y:S04]  /*1850*/  LDG.E R7, desc[UR4][R170.64] ;  /* 0x00000004aa077981 */ /* 0x000568000c1e1900 */
[----:B------:R0:W5:Y:S04]  /*1860*/  LDG.E R184, desc[UR4][R172.64] ;  /* 0x00000004acb87981 */ /* 0x000168000c1e1900 */
[----:B------:R1:W5:Y:S01]  /*1870*/  LDG.E R202, desc[UR4][R188.64] ;  /* 0x00000004bcca7981 */ /* 0x000362000c1e1900 */
[----:B--2---:R-:W-:Y:S02]  /*1880*/  MOV R170, R156 ;  /* 0x0000009c00aa7202 */ /* 0x004fe40000000f00 */
[----:B------:R-:W-:-:S02]  /*1890*/  SHF.R.U64 R155, R156, 0x10, R157 ;  /* 0x000000109c9b7819 */ /* 0x000fc4000000129d */
[----:B------:R-:W-:-:S04]  /*18a0*/  MOV R156, R157 ;  /* 0x0000009d009c7202 */ /* 0x000fc80000000f00 */
[----:B------:R-:W-:Y:S02]  /*18b0*/  SHF.L.U32 R156, R156, 0x10, RZ ;  /* 0x000000109c9c7819 */ /* 0x000fe400000006ff */
[----:B---3--:R-:W-:-:S03]  /*18c0*/  FSEL R0, R0, RZ, !P0 ;  /* 0x000000ff00007208 */ /* 0x008fc60004000000 */
[----:B------:R-:W-:Y:S02]  /*18d0*/  FADD.FTZ R50, R50, R156 ;  /* 0x0000009c32327221 */ /* 0x000fe40000010000 */
[C---:B----4-:R-:W-:Y:S01]  /*18e0*/  FADD.FTZ R194, -R0.reuse, R8 ;  /* 0x0000000800c27221 */ /* 0x050fe20000010100 */
[C---:B------:R-:W-:Y:S01]  /*18f0*/  FADD.FTZ R8, -R0.reuse, R9 ;  /* 0x0000000900087221 */ /* 0x040fe20000010100 */
[----:B------:R-:W-:-:S04]  /*1900*/  FADD.FTZ R9, -R0, R10 ;  /* 0x0000000a00097221 */ /* 0x000fc80000010100 */
[----:B------:R-:W-:-:S04]  /*1910*/  FMUL.FTZ R9, R3, R9 ;  /* 0x0000000903097220 */ /* 0x000fc80000410000 */
[-C--:B------:R-:W-:Y:S01]  /*1920*/  FFMA.FTZ R118, R9, R156.reuse, R118 ;  /* 0x0000009c09767223 */ /* 0x080fe20000010076 */
[----:B------:R-:W-:Y:S02]  /*1930*/  FMUL.FTZ R199, R196, R156 ;  /* 0x0000009cc4c77220 */ /* 0x000fe40000410000 */
[----:B------:R-:W2:Y:S01]  /*1940*/  LDL R156, [R1+0x20] ;  /* 0x00002000019c7983 */ /* 0x000ea20000100800 */
        /* <DEDUP_REMOVED lines=17> */
[----:B0-----:R-:W-:Y:S01]  /*1a60*/  SHF.R.U32.HI R173, RZ, 0x10, R157 ;  /* 0x00000010ffad7819 */ /* 0x001fe2000001169d */
[C---:B------:R-:W-:Y:S01]  /*1a70*/  FADD.FTZ R27, -R0.reuse, R28 ;  /* 0x0000001c001b7221 */ /* 0x040fe20000010100 */
[C---:B------:R-:W-:Y:S01]  /*1a80*/  FADD.FTZ R28, -R0.reuse, R29 ;  /* 0x0000001d001c7221 */ /* 0x040fe20000010100 */
[C---:B------:R-:W-:Y:S01]  /*1a90*/  FADD.FTZ R29, -R0.reuse, R30 ;  /* 0x0000001e001d7221 */ /* 0x040fe20000010100 */
[C---:B------:R-:W-:Y:S01]  /*1aa0*/  FADD.FTZ R30, -R0.reuse, R31 ;  /* 0x0000001f001e7221 */ /* 0x040fe20000010100 */
[----:B------:R-:W-:Y:S01]  /*1ab0*/  FADD.FTZ R31, -R0, R32 ;  /* 0x00000020001f7221 */ /* 0x000fe20000010100 */
[----:B------:R-:W-:-:S02]  /*1ac0*/  IMAD.U32 R170, R170, 0x10000, RZ ;  /* 0x00010000aaaa7824 */ /* 0x000fc400078e00ff */
[C---:B------:R-:W-:Y:S01]  /*1ad0*/  FADD.FTZ R32, -R0.reuse, R33 ;  /* 0x0000002100207221 */ /* 0x040fe20000010100 */
[----:B------:R-:W-:Y:S02]  /*1ae0*/  IMAD.U32 R173, R173, 0x10000, RZ ;  /* 0x00010000adad7824 */ /* 0x000fe400078e00ff */
[C---:B------:R-:W-:Y:S01]  /*1af0*/  FADD.FTZ R33, -R0.reuse, R34 ;  /* 0x0000002200217221 */ /* 0x040fe20000010100 */
[----:B------:R-:W-:Y:S01]  /*1b00*/  FADD.FTZ R34, -R0, R35 ;  /* 0x0000002300227221 */ /* 0x000fe20000010100 */
[----:B------:R-:W-:Y:S01]  /*1b10*/  FMUL.FTZ R35, R198, R170 ;  /* 0x000000aac6237220 */ /* 0x000fe20000410000 */
[----:B------:R-:W-:Y:S01]  /*1b20*/  FMUL.FTZ R198, R195, R173 ;  /* 0x000000adc3c67220 */ /* 0x000fe20000410000 */
[----:B------:R-:W3:Y:S04]  /*1b30*/  LDL R196, [R1+0x1c] ;  /* 0x00001c0001c47983 */ /* 0x000ee80000100800 */
[----:B------:R-:W4:Y:S01]  /*1b40*/  LDL R195, [R1+0x18] ;  /* 0x0000180001c37983 */ /* 0x000f220000100800 */
[----:B------:R-:W-:Y:S01]  /*1b50*/  IMAD.MOV.U32 R154, RZ, RZ, R158 ;  /* 0x000000ffff9a7224 */ /* 0x000fe200078e009e */
[----:B------:R-:W-:-:S02]  /*1b60*/  SHF.R.U64 R152, R158, 0x10, R159 ;  /* 0x000000109e987819 */ /* 0x000fc4000000129f */
[----:B------:R-:W-:Y:S02]  /*1b70*/  MOV R153, R159 ;  /* 0x0000009f00997202 */ /* 0x000fe40000000f00 */
[----:B------:R-:W-:Y:S02]  /*1b80*/  SHF.R.U32.HI R157, RZ, 0x10, R159 ;  /* 0x00000010ff9d7819 */ /* 0x000fe4000001169f */
[----:B------:R-:W-:Y:S02]  /*1b90*/  MOV R158, R160 ;  /* 0x000000a0009e7202 */ /* 0x000fe40000000f00 */
[--C-:B------:R-:W-:Y:S01]  /*1ba0*/  SHF.R.U64 R159, R160, 0x10, R161.reuse ;  /* 0x00000010a09f7819 */ /* 0x100fe200000012a1 */
[--C-:B------:R-:W-:Y:S01]  /*1bb0*/  IMAD.MOV.U32 R160, RZ, RZ, R161.reuse ;  /* 0x000000ffffa07224 */ /* 0x100fe200078e00a1 */
[----:B------:R-:W-:Y:S02]  /*1bc0*/  SHF.R.U32.HI R171, RZ, 0x10, R161 ;  /* 0x00000010ffab7819 */ /* 0x000fe400000116a1 */
[----:B------:R-:W-:-:S02]  /*1bd0*/  MOV R172, R162 ;  /* 0x000000a200ac7202 */ /* 0x000fc40000000f00 */
[--C-:B------:R-:W-:Y:S02]  /*1be0*/  SHF.R.U64 R162, R162, 0x10, R163.reuse ;  /* 0x00000010a2a27819 */ /* 0x100fe400000012a3 */
[----:B------:R-:W-:Y:S02]  /*1bf0*/  MOV R161, R163 ;  /* 0x000000a300a17202 */ /* 0x000fe40000000f00 */
[----:B------:R-:W-:Y:S01]  /*1c00*/  SHF.R.U32.HI R174, RZ, 0x10, R163 ;  /* 0x00000010ffae7819 */ /* 0x000fe200000116a3 */
[----:B------:R-:W-:Y:S01]  /*1c10*/  IMAD.MOV.U32 R163, RZ, RZ, R164 ;  /* 0x000000ffffa37224 */ /* 0x000fe200078e00a4 */
[--C-:B------:R-:W-:Y:S02]  /*1c20*/  SHF.R.U64 R186, R164, 0x10, R165.reuse ;  /* 0x00000010a4ba7819 */ /* 0x100fe400000012a5 */
[----:B------:R-:W-:Y:S02]  /*1c30*/  MOV R164, R165 ;  /* 0x000000a500a47202 */ /* 0x000fe40000000f00 */
[----:B------:R-:W-:Y:S01]  /*1c40*/  SHF.R.U32.HI R187, RZ, 0x10, R165 ;  /* 0x00000010ffbb7819 */ /* 0x000fe200000116a5 */
[----:B------:R-:W-:Y:S01]  /*1c50*/  FMUL.FTZ R10, R3, R10 ;  /* 0x0000000a030a7220 */ /* 0x000fe20000410000 */
[----:B------:R-:W-:-:S02]  /*1c60*/  MOV R165, R166 ;  /* 0x000000a600a57202 */ /* 0x000fc40000000f00 */
[--C-:B-1----:R-:W-:Y:S01]  /*1c70*/  SHF.R.U64 R188, R166, 0x10, R167.reuse ;  /* 0x00000010a6bc7819 */ /* 0x102fe200000012a7 */
[----:B------:R-:W-:Y:S02]  /*1c80*/  IMAD.MOV.U32 R166, RZ, RZ, R167 ;  /* 0x000000ffffa67224 */ /* 0x000fe400078e00a7 */
[----:B------:R-:W-:Y:S01]  /*1c90*/  FMUL.FTZ R0, R3, R194 ;  /* 0x000000c203007220 */ /* 0x000fe20000410000 */
[----:B------:R-:W-:Y:S01]  /*1ca0*/  SHF.L.U32 R155, R155, 0x10, RZ ;  /* 0x000000109b9b7819 */ /* 0x000fe200000006ff */
[----:B------:R-:W4:Y:S01]  /*1cb0*/  LDL R194, [R1+0x14] ;  /* 0x0000140001c27983 */ /* 0x000f220000100800 */
[----:B------:R-:W-:Y:S01]  /*1cc0*/  FADD.FTZ R51, R51, R173 ;  /* 0x000000ad33337221 */ /* 0x000fe20000010000 */
[----:B------:R-:W-:Y:S01]  /*1cd0*/  FFMA.FTZ R119, R10, R173, R119 ;  /* 0x000000ad0a777223 */ /* 0x000fe20000010077 */
[----:B------:R-:W-:Y:S02]  /*1ce0*/  SHF.L.U32 R154, R154, 0x10, RZ ;  /* 0x000000109a9a7819 */ /* 0x000fe400000006ff */
[----:B------:R-:W-:-:S02]  /*1cf0*/  SHF.L.U32 R173, R166, 0x10, RZ ;  /* 0x00000010a6ad7819 */ /* 0x000fc400000006ff */
[----:B------:R-:W4:Y:S01]  /*1d00*/  LDL R166, [R1+0x10] ;  /* 0x0000100001a67983 */ /* 0x000f220000100800 */
[-C--:B------:R-:W-:Y:S01]  /*1d10*/  FMUL.FTZ R200, R197, R155.reuse ;  /* 0x0000009bc5c87220 */ /* 0x080fe20000410000 */
[----:B------:R-:W-:Y:S01]  /*1d20*/  FMUL.FTZ R8, R3, R8 ;  /* 0x0000000803087220 */ /* 0x000fe20000410000 */
[----:B------:R-:W-:Y:S01]  /*1d30*/  FADD.FTZ R48, R48, R170 ;  /* 0x000000aa30307221 */ /* 0x000fe20000010000 */
[----:B------:R-:W-:Y:S01]  /*1d40*/  FFMA.FTZ R116, R0, R170, R116 ;  /* 0x000000aa00747223 */ /* 0x000fe20000010074 */
[----:B------:R-:W-:Y:S02]  /*1d50*/  SHF.L.U32 R170, R165, 0x10, RZ ;  /* 0x00000010a5aa7819 */ /* 0x000fe400000006ff */
[----:B------:R-:W4:Y:S01]  /*1d60*/  LDL R165, [R1+0x8] ;  /* 0x0000080001a57983 */ /* 0x000f220000100800 */
[----:B------:R-:W-:Y:S01]  /*1d70*/  FADD.FTZ R49, R49, R155 ;  /* 0x0000009b31317221 */ /* 0x000fe20000010000 */
[----:B------:R-:W-:Y:S01]  /*1d80*/  FFMA.FTZ R117, R8, R155, R117 ;  /* 0x0000009b08757223 */ /* 0x000fe20000010075 */
[----:B------:R-:W-:Y:S01]  /*1d90*/  FMUL.FTZ R11, R3, R11 ;  /* 0x0000000b030b7220 */ /* 0x000fe20000410000 */
[----:B------:R-:W-:-:S02]  /*1da0*/  IMAD.U32 R155, R164, 0x10000, RZ ;  /* 0x00010000a49b7824 */ /* 0x000fc400078e00ff */
[----:B------:R-:W4:Y:S01]  /*1db0*/  LDL R164, [R1+0x4] ;  /* 0x0000040001a47983 */ /* 0x000f220000100800 */
[----:B------:R-:W-:Y:S01]  /*1dc0*/  FADD.FTZ R52, R52, R154 ;  /* 0x0000009a34347221 */ /* 0x000fe20000010000 */
[-C--:B------:R-:W-:Y:S01]  /*1dd0*/  FFMA.FTZ R112, R11, R154.reuse, R112 ;  /* 0x0000009a0b707223 */ /* 0x080fe20000010070 */
[----:B--2---:R-:W-:Y:S02]  /*1de0*/  FMUL.FTZ R197, R156, R154 ;  /* 0x0000009a9cc57220 */ /* 0x004fe40000410000 */
[----:B------:R-:W2:Y:S04]  /*1df0*/  LDL R156, [R1+0xc] ;  /* 0x00000c00019c7983 */ /* 0x000ea80000100800 */
[----:B------:R-:W2:Y:S01]  /*1e00*/  LDL R154, [R1] ;  /* 0x00000000019a7983 */ /* 0x000ea20000100800 */
[----:B------:R-:W-:Y:S01]  /*1e10*/  FMUL.FTZ R13, R3, R13 ;  /* 0x0000000d030d7220 */ /* 0x000fe20000410000 */
[----:B------:R-:W-:Y:S01]  /*1e20*/  SHF.L.U32 R152, R152, 0x10, RZ ;  /* 0x0000001098987819 */ /* 0x000fe200000006ff */
[----:B------:R-:W-:-:S02]  /*1e30*/  IMAD.U32 R153, R153, 0x10000, RZ ;  /* 0x0001000099997824 */ /* 0x000fc400078e00ff */
[----:B------:R-:W-:Y:S02]  /*1e40*/  FMUL.FTZ R12, R3, R12 ;  /* 0x0000000c030c7220 */ /* 0x000fe40000410000 */
[----:B------:R-:W-:Y:S01]  /*1e50*/  FADD.FTZ R54, R54, R153 ;  /* 0x0000009936367221 */ /* 0x000fe20000010000 */
[----:B------:R-:W-:Y:S01]  /*1e60*/  FFMA.FTZ R114, R13, R153, R114 ;  /* 0x000000990d727223 */ /* 0x000fe20000010072 */
[----:B------:R-:W-:Y:S01]  /*1e70*/  FADD.FTZ R53, R53, R152 ;  /* 0x0000009835357221 */ /* 0x000fe20000010000 */
[-C--:B------:R-:W-:Y:S01]  /*1e80*/  FFMA.FTZ R113, R12, R152.reuse, R113 ;  /* 0x000000980c717223 */ /* 0x080fe20000010071 */
[----:B---3--:R-:W-:Y:S01]  /*1e90*/  FMUL.FTZ R196, R196, R152 ;  /* 0x00000098c4c47220 */ /* 0x008fe20000410000 */
[----:B------:R-:W-:Y:S01]  /*1ea0*/  FFMA.FTZ R152, R0, R35, RZ ;  /* 0x0000002300987223 */ /* 0x000fe200000100ff */
[----:B----4-:R-:W-:Y:S01]  /*1eb0*/  FMUL.FTZ R195, R195, R153 ;  /* 0x00000099c3c37220 */ /* 0x010fe20000410000 */
[----:B------:R-:W-:Y:S02]  /*1ec0*/  FADD.FTZ R153, RZ, R35 ;  /* 0x00000023ff997221 */ /* 0x000fe40000010000 */
[----:B------:R-:W-:-:S02]  /*1ed0*/  FFMA.FTZ R152, R8, R200, R152 ;  /* 0x000000c808987223 */ /* 0x000fc40000010098 */
[----:B------:R-:W-:Y:S02]  /*1ee0*/  FADD.FTZ R153, R153, R200 ;  /* 0x000000c899997221 */ /* 0x000fe40000010000 */
[----:B------:R-:W-:Y:S02]  /*1ef0*/  FFMA.FTZ R152, R9, R199, R152 ;  /* 0x000000c709987223 */ /* 0x000fe40000010098 */
[----:B------:R-:W-:Y:S02]  /*1f00*/  FADD.FTZ R153, R153, R199 ;  /* 0x000000c799997221 */ /* 0x000fe40000010000 */
[----:B------:R-:W-:Y:S02]  /*1f10*/  FFMA.FTZ R152, R10, R198, R152 ;  /* 0x000000c60a987223 */ /* 0x000fe40000010098 */
[----:B------:R-:W-:Y:S02]  /*1f20*/  FADD.FTZ R153, R153, R198 ;  /* 0x000000c699997221 */ /* 0x000fe40000010000 */
[----:B------:R-:W-:-:S02]  /*1f30*/  FFMA.FTZ R152, R11, R197, R152 ;  /* 0x000000c50b987223 */ /* 0x000fc40000010098 */
[----:B------:R-:W-:Y:S01]  /*1f40*/  FADD.FTZ R153, R153, R197 ;  /* 0x000000c599997221 */ /* 0x000fe20000010000 */
[----:B------:R-:W-:Y:S01]  /*1f50*/  SHF.L.U32 R157, R157, 0x10, RZ ;  /* 0x000000109d9d7819 */ /* 0x000fe200000006ff */
[----:B------:R-:W-:Y:S02]  /*1f60*/  FFMA.FTZ R152, R12, R196, R152 ;  /* 0x000000c40c987223 */ /* 0x000fe40000010098 */
[----:B------:R-:W-:Y:S01]  /*1f70*/  FADD.FTZ R153, R153, R196 ;  /* 0x000000c499997221 */ /* 0x000fe20000010000 */
[----:B------:R-:W-:Y:S02]  /*1f80*/  MOV R190, R169 ;  /* 0x000000a900be7202 */ /* 0x000fe40000000f00 */
[----:B------:R-:W-:Y:S01]  /*1f90*/  SHF.L.U32 R158, R158, 0x10, RZ ;  /* 0x000000109e9e7819 */ /* 0x000fe200000006ff */
[----:B------:R-:W-:Y:S01]  /*1fa0*/  FADD.FTZ R153, R153, R195 ;  /* 0x000000c399997221 */ /* 0x000fe20000010000 */
[----:B------:R-:W-:Y:S01]  /*1fb0*/  FMUL.FTZ R14, R3, R14 ;  /* 0x0000000e030e7220 */ /* 0x000fe20000410000 */
[----:B------:R-:W-:Y:S01]  /*1fc0*/  FFMA.FTZ R152, R13, R195, R152 ;  /* 0x000000c30d987223 */ /* 0x000fe20000010098 */
[----:B------:R-:W-:Y:S01]  /*1fd0*/  SHF.L.U32 R240, R190, 0x10, RZ ;  /* 0x00000010bef07819 */ /* 0x000fe200000006ff */
[----:B------:R-:W-:-:S02]  /*1fe0*/  IMAD.U32 R159, R159, 0x10000, RZ ;  /* 0x000100009f9f7824 */ /* 0x000fc400078e00ff */
[----:B------:R-:W-:Y:S01]  /*1ff0*/  FMUL.FTZ R194, R194, R157 ;  /* 0x0000009dc2c27220 */ /* 0x000fe20000410000 */
[----:B------:R-:W-:-:S03]  /*2000*/  FMUL.FTZ R15, R3, R15 ;  /* 0x0000000f030f7220 */ /* 0x000fc60000410000 */
[----:B------:R-:W-:Y:S01]  /*2010*/  FADD.FTZ R153, R153, R194 ;  /* 0x000000c299997221 */ /* 0x000fe20000010000 */
[----:B------:R-:W-:Y:S01]  /*2020*/  FFMA.FTZ R152, R14, R194, R152 ;  /* 0x000000c20e987223 */ /* 0x000fe20000010098 */
[----:B------:R-:W-:Y:S01]  /*2030*/  FMUL.FTZ R190, R166, R158 ;  /* 0x0000009ea6be7220 */ /* 0x000fe20000410000 */
[----:B------:R-:W-:Y:S01]  /*2040*/  SHF.L.U32 R160, R160, 0x10, RZ ;  /* 0x00000010a0a07819 */ /* 0x000fe200000006ff */
[----:B------:R-:W-:Y:S02]  /*2050*/  FMUL.FTZ R16, R3, R16 ;  /* 0x0000001003107220 */ /* 0x000fe40000410000 */
        /* <DEDUP_REMOVED lines=9> */
[----:B------:R-:W-:-:S02]  /*20f0*/  IMAD.U32 R172, R172, 0x10000, RZ ;  /* 0x00010000acac7824 */ /* 0x000fc400078e00ff */
[----:B------:R-:W-:Y:S01]  /*2100*/  FMUL.FTZ R158, R164, R171 ;  /* 0x000000aba49e7220 */ /* 0x000fe20000410000 */
[----:B------:R-:W-:Y:S01]  /*2110*/  FMUL.FTZ R18, R3, R18 ;  /* 0x0000001203127220 */ /* 0x000fe20000410000 */
[----:B------:R-:W-:Y:S01]  /*2120*/  SHF.L.U32 R162, R162, 0x10, RZ ;  /* 0x00000010a2a27819 */ /* 0x000fe200000006ff */
[----:B------:R-:W-:Y:S01]  /*2130*/  FADD.FTZ R57, R57, R159 ;  /* 0x0000009f39397221 */ /* 0x000fe20000010000 */
[----:B------:R-:W-:Y:S01]  /*2140*/  FFMA.FTZ R109, R16, R159, R109 ;  /* 0x0000009f106d7223 */ /* 0x000fe2000001006d */
[----:B------:R-:W-:Y:S01]  /*2150*/  FMUL.FTZ R19, R3, R19 ;  /* 0x0000001303137220 */ /* 0x000fe20000410000 */
        /* <DEDUP_REMOVED lines=10> */
[----:B------:R-:W-:Y:S01]  /*2200*/  SHF.L.U32 R163, R163, 0x10, RZ ;  /* 0x00000010a3a37819 */ /* 0x000fe200000006ff */
[----:B------:R-:W-:Y:S01]  /*2210*/  FMUL.FTZ R23, R3, R23 ;  /* 0x0000001703177220 */ /* 0x000fe20000410000 */
[----:B------:R-:W-:Y:S01]  /*2220*/  FADD.FTZ R61, R61, R162 ;  /* 0x000000a23d3d7221 */ /* 0x000fe20000010000 */
[----:B------:R-:W-:Y:S01]  /*2230*/  FFMA.FTZ R105, R20, R162, R105 ;  /* 0x000000a214697223 */ /* 0x000fe20000010069 */
[----:B------:R-:W-:Y:S01]  /*2240*/  FMUL.FTZ R162, R250, R174 ;  /* 0x000000aefaa27220 */ /* 0x000fe20000410000 */
[----:B------:R-:W-:Y:S01]  /*2250*/  FMUL.FTZ R22, R3, R22 ;  /* 0x0000001603167220 */ /* 0x000fe20000410000 */
[----:B------:R-:W-:Y:S01]  /*2260*/  SHF.L.U32 R186, R186, 0x10, RZ ;  /* 0x00000010baba7819 */ /* 0x000fe200000006ff */
[----:B------:R-:W-:Y:S01]  /*2270*/  FADD.FTZ R64, R64, R163 ;  /* 0x000000a340407221 */ /* 0x000fe20000010000 */
[-C--:B------:R-:W-:Y:S01]  /*2280*/  FFMA.FTZ R36, R23, R163.reuse, R36 ;  /* 0x000000a317247223 */ /* 0x080fe20000010024 */
[----:B------:R-:W-:Y:S01]  /*2290*/  FMUL.FTZ R163, R249, R163 ;  /* 0x000000a3f9a37220 */ /* 0x000fe20000410000 */
[----:B------:R-:W-:Y:S01]  /*22a0*/  FMUL.FTZ R24, R3, R24 ;  /* 0x0000001803187220 */ /* 0x000fe20000410000 */
[----:B------:R-:W-:Y:S01]  /*22b0*/  FMUL.FTZ R164, R248, R186 ;  /* 0x000000baf8a47220 */ /* 0x000fe20000410000 */
[----:B------:R-:W-:Y:S01]  /*22c0*/  SHF.L.U32 R187, R187, 0x10, RZ ;  /* 0x00000010bbbb7819 */ /* 0x000fe200000006ff */
[----:B------:R-:W-:Y:S01]  /*22d0*/  FMUL.FTZ R165, R247, R155 ;  /* 0x0000009bf7a57220 */ /* 0x000fe20000410000 */
[C---:B------:R-:W-:Y:S01]  /*22e0*/  FMUL.FTZ R25, R3.reuse, R25 ;  /* 0x0000001903197220 */ /* 0x040fe20000410000 */
[----:B------:R-:W-:Y:S01]  /*22f0*/  SHF.R.U32.HI R167, RZ, 0x10, R167 ;  /* 0x00000010ffa77819 */ /* 0x000fe200000116a7 */
[----:B------:R-:W-:Y:S01]  /*2300*/  FMUL.FTZ R26, R3, R26 ;  /* 0x0000001a031a7220 */ /* 0x000fe20000410000 */
[----:B------:R-:W-:Y:S01]  /*2310*/  FMUL.FTZ R166, R246, R187 ;  /* 0x000000bbf6a67220 */ /* 0x000fe20000410000 */
[----:B------:R-:W-:Y:S01]  /*2320*/  MOV R189, R168 ;  /* 0x000000a800bd7202 */ /* 0x000fe20000000f00 */
[----:B------:R-:W-:Y:S01]  /*2330*/  IMAD.U32 R188, R188, 0x10000, RZ ;  /* 0x00010000bcbc7824 */ /* 0x000fe200078e00ff */
[----:B------:R-:W-:-:S02]  /*2340*/  SHF.R.U64 R168, R168, 0x10, R169 ;  /* 0x00000010a8a87819 */ /* 0x000fc400000012a9 */
[----:B------:R-:W-:Y:S01]  /*2350*/  SHF.L.U32 R206, R167, 0x10, RZ ;  /* 0x00000010a7ce7819 */ /* 0x000fe200000006ff */
[----:B------:R-:W-:Y:S01]  /*2360*/  FMUL.FTZ R167, R245, R170 ;  /* 0x000000aaf5a77220 */ /* 0x000fe20000410000 */
[C---:B------:R-:W-:Y:S01]  /*2370*/  FMUL.FTZ R27, R3.reuse, R27 ;  /* 0x0000001b031b7220 */ /* 0x040fe20000410000 */
[----:B------:R-:W-:Y:S02]  /*2380*/  SHF.R.U32.HI R169, RZ, 0x10, R169 ;  /* 0x00000010ffa97819 */ /* 0x000fe400000116a9 */
[----:B------:R-:W-:Y:S01]  /*2390*/  SHF.L.U32 R207, R168, 0x10, RZ ;  /* 0x00000010a8cf7819 */ /* 0x000fe200000006ff */
[----:B------:R-:W-:Y:S01]  /*23a0*/  FMUL.FTZ R168, R244, R188 ;  /* 0x000000bcf4a87220 */ /* 0x000fe20000410000 */
        /* <DEDUP_REMOVED lines=42> */
[----:B--2---:R-:W-:-:S04]  /*2650*/  FMUL.FTZ R156, R156, R159 ;  /* 0x0000009f9c9c7220 */ /* 0x004fc80000410000 */
        /* <DEDUP_REMOVED lines=40> */
.L_x_6476:
[----:B------:R-:W-:Y:S05]  /*28e0*/  BSYNC B0 ;  /* 0x0000000000007941 */ /* 0x000fea0003800000 */
.L_x_6474:
        /* <DEDUP_REMOVED lines=26> */
.L_x_6627:
[----:B------:R-:W2:Y:S01]  /*2a90*/  S2R R187, SR_CgaCtaId ;  /* 0x0000000000bb7919 */ /* 0x000ea20000008800 */
[----:B01----:R-:W-:Y:S01]  /*2aa0*/  FADD.FTZ R153, R153, R154 ;  /* 0x0000009a99997221 */ /* 0x003fe20000010000 */
[----:B------:R-:W-:Y:S01]  /*2ab0*/  @!P0 LOP3.LUT R155, R206, 0x7, RZ, 0xc0, !PT ;  /* 0x00000007ce9b8812 */ /* 0x000fe200078ec0ff */
[----:B------:R-:W0:Y:S01]  /*2ac0*/  LDC R189, c[0x0][0x218] ;  /* 0x00008600ffbd7b82 */ /* 0x000e220000000800 */
[----:B------:R-:W-:Y:S01]  /*2ad0*/  MOV R154, 0x400 ;  /* 0x00000400009a7802 */ /* 0x000fe20000000f00 */
[----:B------:R-:W-:Y:S01]  /*2ae0*/  FADD.FTZ R152, R188, R205 ;  /* 0x000000cdbc987221 */ /* 0x000fe20000010000 */
[----:B------:R-:W-:Y:S01]  /*2af0*/  @!P0 IADD3 R155, R186, R155, RZ ;  /* 0x0000009bba9b8210 */ /* 0x000fe20007ffe0ff */
[----:B------:R-:W-:Y:S05]  /*2b00*/  WARPSYNC.ALL ;  /* 0x0000000000007948 */ /* 0x000fea0003800000 */
[----:B--2---:R-:W-:-:S05]  /*2b10*/  LEA R154, R187, R154, 0x18 ;  /* 0x0000009abb9a7211 */ /* 0x004fca00078ec0ff */
[--C-:B------:R-:W-:Y:S02]  /*2b20*/  @!P0 IMAD R155, R155, 0x8, R154.reuse ;  /* 0x000000089b9b8824 */ /* 0x100fe400078e029a */
[----:B------:R-:W-:-:S03]  /*2b30*/  IMAD R186, R186, 0x8, R154 ;  /* 0x00000008baba7824 */ /* 0x000fc600078e029a */
[----:B------:R1:W-:Y:S02]  /*2b40*/  @!P0 STS.64 [R155+0x7000], R152 ;  /* 0x007000989b008388 */ /* 0x0003e40000000a00 */
[----:B-1----:R-:W-:Y:S01]  /*2b50*/  @P3 IADD3 R152, R175, -0x1, RZ ;  /* 0xffffffffaf983810 */ /* 0x002fe20007ffe0ff */
[----:B------:R-:W-:-:S04]  /*2b60*/  HFMA2.MMA R175, -RZ, RZ, 0, 0 ;  /* 0x00000000ffaf7435 */ /* 0x000fc800000001ff */
[----:B0-----:R-:W-:Y:S01]  /*2b70*/  @P3 IMAD R152, R152, R189, RZ ;  /* 0x000000bd98983224 */ /* 0x001fe200078e02ff */
[----:B------:R-:W-:-:S04]  /*2b80*/  LOP3.LUT R189, R207, 0xff, RZ, 0xc0, !PT ;  /* 0x000000ffcfbd7812 */ /* 0x000fc800078ec0ff */
[----:B------:R-:W-:-:S04]  /*2b90*/  @P3 SHF.R.S32.HI R153, RZ, 0x1f, R152 ;  /* 0x0000001fff993819 */ /* 0x000fc80000011498 */
[----:B------:R-:W-:-:S04]  /*2ba0*/  @P3 LEA.HI R153, R153, R152, RZ, 0x2 ;  /* 0x0000009899993211 */ /* 0x000fc800078f10ff */
[----:B------:R-:W-:Y:S01]  /*2bb0*/  @P3 LEA.HI.SX32 R175, R153, R189, 0x1e ;  /* 0x000000bd99af3211 */ /* 0x000fe200078ff2ff */
[----:B------:R-:W-:Y:S08]  /*2bc0*/  BAR.SYNC.DEFER_BLOCKING 0x0 ;  /* 0x0000000000007b1d */ /* 0x000ff00000010000 */
[----:B------:R-:W0:Y:S01]  /*2bd0*/  LDC.U8 R189, c[0x0][0x2a0] ;  /* 0x0000a800ffbd7b82 */ /* 0x000e220000000000 */
        /* <DEDUP_REMOVED lines=18> */
[----:B------:R-:W-:Y:S02]  /*2d00*/  FADD.FTZ R154, R154, R152 ;  /* 0x000000989a9a7221 */ /* 0x000fe40000010000 */
[----:B------:R-:W1:Y:S02]  /*2d10*/  @P3 LDC.64 R152, c[0x0][0x220] ;  /* 0x00008800ff983b82 */ /* 0x000e640000000a00 */
[----:B-1----:R-:W-:-:S06]  /*2d20*/  @P3 IMAD.WIDE.U32 R152, R175, 0x8, R152 ;  /* 0x00000008af983825 */ /* 0x002fcc00078e0098 */
[----:B------:R-:W2:Y:S01]  /*2d30*/  @P3 LDG.E.64 R152, desc[UR4][R152.64] ;  /* 0x0000000498983981 */ /* 0x000ea2000c1e1b00 */
[----:B------:R-:W-:Y:S01]  /*2d40*/  FMUL.FTZ R154, R154, UR8 ;  /* 0x000000089a9a7c20 */ /* 0x000fe20008410000 */
[----:B0-----:R-:W-:Y:S01]  /*2d50*/  ISETP.NE.AND P5, PT, R189, RZ, PT ;  /* 0x000000ffbd00720c */ /* 0x001fe20003fa5270 */
[----:B------:R-:W-:Y:S01]  /*2d60*/  FADD.FTZ R155, R155, R186 ;  /* 0x000000ba9b9b7221 */ /* 0x000fe20000010000 */
[----:B------:R-:W-:Y:S01]  /*2d70*/  @!P2 ISETP.NE.U32.AND P0, PT, R5, RZ, PT ;  /* 0x000000ff0500a20c */ /* 0x000fe20003f05070 */
[----:B------:R-:W-:Y:S01]  /*2d80*/  BSSY B0, `(.L_x_6478) ;  /* 0x0000018000007945 */ /* 0x000fe20003800000 */
[----:B------:R-:W-:Y:S01]  /*2d90*/  FSEL R188, R154, RZ, !P5 ;  /* 0x000000ff9abc7208 */ /* 0x000fe20006800000 */
[----:B------:R-:W-:Y:S01]  /*2da0*/  FMUL.FTZ R189, R155, UR8 ;  /* 0x000000089bbd7c20 */ /* 0x000fe20008410000 */
[C---:B------:R-:W-:Y:S02]  /*2db0*/  @!P2 ISETP.NE.U32.AND P5, PT, R5.reuse, RZ, PT ;  /* 0x000000ff0500a20c */ /* 0x040fe40003fa5070 */
[----:B------:R-:W-:-:S02]  /*2dc0*/  @!P2 ISETP.NE.U32.AND P6, PT, R5, RZ, PT ;  /* 0x000000ff0500a20c */ /* 0x000fc40003fc5070 */
[----:B------:R-:W-:Y:S02]  /*2dd0*/  @!P2 ISETP.NE.U32.AND P1, PT, R5, RZ, PT ;  /* 0x000000ff0500a20c */ /* 0x000fe40003f25070 */
[C---:B------:R-:W-:Y:S02]  /*2de0*/  @!P2 ISETP.NE.AND.EX P5, PT, R6.reuse, RZ, PT, P5 ;  /* 0x000000ff0600a20c */ /* 0x040fe40003fa5350 */
[C---:B------:R-:W-:Y:S02]  /*2df0*/  @!P2 ISETP.NE.AND.EX P0, PT, R6.reuse, RZ, PT, P0 ;  /* 0x000000ff0600a20c */ /* 0x040fe40003f05300 */
[C---:B------:R-:W-:Y:S02]  /*2e00*/  @!P2 ISETP.NE.AND.EX P6, PT, R6.reuse, RZ, PT, P6 ;  /* 0x000000ff0600a20c */ /* 0x040fe40003fc5360 */
[----:B------:R-:W-:Y:S02]  /*2e10*/  @!P2 ISETP.NE.AND.EX P1, PT, R6, RZ, PT, P1 ;  /* 0x000000ff0600a20c */ /* 0x000fe40003f25310 */
[----:B--2---:R-:W-:-:S02]  /*2e20*/  @P3 PRMT R176, R152, 0x7610, R176 ;  /* 0x0000761098b03816 */ /* 0x004fc400000000b0 */
[----:B------:R-:W-:Y:S02]  /*2e30*/  @P3 SHF.R.U64 R152, R152, 0x10, R153 ;  /* 0x0000001098983819 */ /* 0x000fe40000001299 */
[----:B------:R-:W-:Y:S02]  /*2e40*/  @P3 PRMT R177, R153, 0x7610, R177 ;  /* 0x0000761099b13816 */ /* 0x000fe400000000b1 */
[----:B------:R-:W-:Y:S02]  /*2e50*/  @P3 SHF.R.U32.HI R153, RZ, 0x10, R153 ;  /* 0x00000010ff993819 */ /* 0x000fe40000011699 */
[----:B------:R-:W-:Y:S02]  /*2e60*/  @P3 PRMT R178, R152, 0x7610, R178 ;  /* 0x0000761098b23816 */ /* 0x000fe400000000b2 */
[----:B------:R-:W-:Y:S02]  /*2e70*/  @P3 PRMT R179, R153, 0x7610, R179 ;  /* 0x0000761099b33816 */ /* 0x000fe400000000b3 */
[----:B-----5:R-:W-:Y:S01]  /*2e80*/  @!P2 FSEL R152, R120, RZ, P5 ;  /* 0x000000ff7898a208 */ /* 0x020fe20002800000 */
[----:B------:R-:W-:Y:S06]  /*2e90*/  @!P2 BRA `(.L_x_6479) ;  /* 0x000000000018a947 */ /* 0x000fec0003800000 */
[----:B------:R-:W-:Y:S01]  /*2ea0*/  ISETP.NE.U32.AND P5, PT, R5, RZ, PT ;  /* 0x000000ff0500720c */ /* 0x000fe20003fa5070 */
[----:B------:R-:W-:-:S03]  /*2eb0*/  FFMA.FTZ R152, R0, R189, R188 ;  /* 0x000000bd00987223 */ /* 0x000fc600000100bc */
[----:B------:R-:W-:Y:S01]  /*2ec0*/  ISETP.NE.AND.EX P5, PT, R6, RZ, PT, P5 ;  /* 0x000000ff0600720c */ /* 0x000fe20003fa5350 */
[----:B------:R-:W-:-:S04]  /*2ed0*/  FADD.FTZ R152, R35, -R152 ;  /* 0x8000009823987221 */ /* 0x000fc80000010000 */
[----:B------:R-:W-:-:S08]  /*2ee0*/  FMUL.FTZ R152, R3, R152 ;  /* 0x0000009803987220 */ /* 0x000fd00000410000 */
[----:B------:R-:W-:-:S07]  /*2ef0*/  @P5 FADD.FTZ R152, R120, R152 ;  /* 0x0000009878985221 */ /* 0x000fce0000010000 */
.L_x_6479:
[----:B------:R-:W-:Y:S05]  /*2f00*/  BSYNC B0 ;  /* 0x0000000000007941 */ /* 0x000fea0003800000 */
.L_x_6478:
[----:B------:R-:W-:Y:S04]  /*2f10*/  BSSY B0, `(.L_x_6480) ;  /* 0x000000d000007945 */ /* 0x000fe80003800000 */
        /* <DEDUP_REMOVED lines=12> */
.L_x_6481:
[----:B------:R-:W-:Y:S05]  /*2fe0*/  BSYNC B0 ;  /* 0x0000000000007941 */ /* 0x000fea0003800000 */
.L_x_6480:
        /* <DEDUP_REMOVED lines=9> */
.L_x_6483:
[----:B------:R-:W-:Y:S05]  /*3080*/  BSYNC B0 ;  /* 0x0000000000007941 */ /* 0x000fea0003800000 */
.L_x_6482:
[----:B------:R-:W-:Y:S04]  /*3090*/  BSSY B0, `(.L_x_6484) ;  /* 0x000000d000007945 */ /* 0x000fe80003800000 */
        /* <DEDUP_REMOVED lines=12> */
.L_x_6485:
[----:B------:R-:W-:Y:S05]  /*3160*/  BSYNC B0 ;  /* 0x0000000000007941 */ /* 0x000fea0003800000 */
.L_x_6484:
        /* <DEDUP_REMOVED lines=9> */
.L_x_6487:
[----:B------:R-:W-:Y:S05]  /*3200*/  BSYNC B0 ;  /* 0x0000000000007941 */ /* 0x000fea0003800000 */
.L_x_6486:
        /* <DEDUP_REMOVED lines=11> */
[----:B------:R-:W-:-:S07]  /*32c0*/  F2FP.BF16.F32.PACK_AB R182, RZ, R182 ;  /* 0x000000b6ffb6723e */ /* 0x000fce00000010ff */
.L_x_6489:
[----:B------:R-:W-:Y:S05]  /*32d0*/  BSYNC B0 ;  /* 0x0000000000007941 */ /* 0x000fea0003800000 */
.L_x_6488:
        /* <DEDUP_REMOVED lines=9> */
.L_x_6491:
[----:B------:R-:W-:Y:S05]  /*3370*/  BSYNC B0 ;  /* 0x0000000000007941 */ /* 0x000fea0003800000 */
.L_x_6490:
        /* <DEDUP_REMOVED lines=13> */
.L_x_6493:
[----:B------:R-:W-:Y:S05]  /*3450*/  BSYNC B0 ;  /* 0x0000000000007941 */ /* 0x000fea0003800000 */
.L_x_6492:
[----:B------:R-:W-:Y:S01]  /*3460*/  ISETP.NE.U32.AND P1, PT, RZ, UR12, PT ;  /* 0x0000000cff007c0c */ /* 0x000fe2000bf25070 */
[----:B------:R-:W-:Y:S01]  /*3470*/  BSSY B0, `(.L_x_6494) ;  /* 0x0000017000007945 */ /* 0x000fe20003800000 */
[----:B------:R-:W-:Y:S02]  /*3480*/  ISETP.NE.U32.AND P0, PT, RZ, UR12, PT ;  /* 0x0000000cff007c0c */ /* 0x000fe4000bf05070 */
[----:B------:R-:W-:Y:S02]  /*3490*/  ISETP.NE.AND.EX P1, PT, RZ, UR13, PT, P1 ;  /* 0x0000000dff007c0c */ /* 0x000fe4000bf25310 */
[----:B------:R-:W-:Y:S02]  /*34a0*/  ISETP.NE.AND.EX P0, PT, RZ, UR13, PT, P0 ;  /* 0x0000000dff007c0c */ /* 0x000fe4000bf05300 */
[----:B------:R-:W-:Y:S02]  /*34b0*/  @!P2 ISETP.NE.U32.AND P5, PT, R5, RZ, PT ;  /* 0x000000ff0500a20c */ /* 0x000fe40003fa5070 */
[----:B------:R-:W-:-:S02]  /*34c0*/  SEL R152, R152, R148, P0 ;  /* 0x0000009498987207 */ /* 0x000fc40000000000 */
[----:B------:R-:W-:Y:S02]  /*34d0*/  SEL R153, R153, R149, P0 ;  /* 0x0000009599997207 */ /* 0x000fe40000000000 */
[----:B------:R-:W-:Y:S02]  /*34e0*/  SEL R154, R154, R150, P0 ;  /* 0x000000969a9a7207 */ /* 0x000fe40000000000 */
[----:B------:R-:W-:Y:S01]  /*34f0*/  SEL R155, R155, R151, P0 ;  /* 0x000000979b9b7207 */ /* 0x000fe20000000000 */
[----:B------:R-:W0:Y:S01]  /*3500*/  @P1 LDC.64 R186, c[0x0][0x308] ;  /* 0x0000c200ffba1b82 */ /* 0x000e220000000a00 */
        /* <DEDUP_REMOVED lines=13> */
.L_x_6495:
[----:B------:R-:W-:Y:S05]  /*35e0*/  BSYNC B0 ;  /* 0x0000000000007941 */ /* 0x000fea0003800000 */
.L_x_6494:
[----:B------:R-:W-:Y:S04]  /*35f0*/  BSSY B0, `(.L_x_6496) ;  /* 0x0000008000007945 */ /* 0x000fe80003800000 */
[----:B------:R-:W-:Y:S05]  /*3600*/  @!P3 BRA `(.L_x_6497) ;  /* 0x000000000018b947 */ /* 0x000fea0003800000 */
[----:B------:R-:W2:Y:S01]  /*3610*/  LDC.64 R176, c[0x0][0x220] ;  /* 0x00008800ffb07b82 */ /* 0x000ea20000000a00 */
[----:B01----:R-:W-:-:S05]  /*3620*/  IADD3 R152, R175, 0x100, RZ ;  /* 0x00000100af987810 */ /* 0x003fca0007ffe0ff */
[----:B--2---:R-:W-:-:S06]  /*3630*/  IMAD.WIDE.U32 R176, R152, 0x8, R176 ;  /* 0x0000000898b07825 */ /* 0x004fcc00078e00b0 */
[----:B------:R-:W2:Y:S02]  /*3640*/  LDG.E.64 R176, desc[UR4][R176.64] ;  /* 0x00000004b0b07981 */ /* 0x000ea4000c1e1b00 */
[--C-:B--2---:R-:W-:Y:S02]  /*3650*/  SHF.R.U64 R178, R176, 0x10, R177.reuse ;  /* 0x00000010b0b27819 */ /* 0x104fe400000012b1 */
[----:B------:R-:W-:-:S07]  /*3660*/  SHF.R.U32.HI R179, RZ, 0x10, R177 ;  /* 0x00000010ffb37819 */ /* 0x000fce00000116b1 */
.L_x_6497:
[----:B------:R-:W-:Y:S05]  /*3670*/  BSYNC B0 ;  /* 0x0000000000007941 */ /* 0x000fea0003800000 */
.L_x_6496:
        /* <DEDUP_REMOVED lines=9> */
.L_x_6499:
[----:B------:R-:W-:Y:S05]  /*3710*/  BSYNC B0 ;  /* 0x0000000000007941 */ /* 0x000fea0003800000 */
.L_x_6498:
[----:B------:R-:W-:Y:S04]  /*3720*/  BSSY B0, `(.L_x_6500) ;  /* 0x000000d000007945 */ /* 0x000fe80003800000 */
[----:B------:R-:W-:Y:S05]  /*3730*/  @!P3 BRA `(.L_x_6501) ;  /* 0x00000000002cb947 */ /* 0x000fea0003800000 */
[----:B------:R-:W-:Y:S01]  /*3740*/  LOP3.LUT P5, RZ, R203, 0xff, RZ, 0xc0, !PT ;  /* 0x000000ffcbff7812 */ /* 0x000fe200078ac0ff */
[----:B------:R-:W-:Y:S01]  /*3750*/  FMUL.FTZ R153, R152, UR11 ;  /* 0x0000000b98997c20 */ /* 0x000fe20008410000 */
[----:B------:R-:W-:-:S03]  /*3760*/  MOV R154, RZ ;  /* 0x000000ff009a7202 */ /* 0x000fc60000000f00 */
[----:B------:R-:W-:-:S08]  /*3770*/  FMUL.FTZ R153, R153, UR10 ;  /* 0x0000000a99997c20 */ /* 0x000fd00008410000 */
[----:B------:R-:W-:-:S04]  /*3780*/  @P5 IMAD.U32 R155, R176, 0x10000, RZ ;  /* 0x00010000b09b5824 */ /* 0x000fc800078e00ff */
[----:B------:R-:W-:-:S04]  /*3790*/  @P5 FMUL.FTZ R154, R155, R153 ;  /* 0x000000999b9a5220 */ /* 0x000fc80000410000 */
[----:B------:R-:W-:Y:S01]  /*37a0*/  FADD.FTZ R80, R80, R154 ;  /* 0x0000009a50507221 */ /* 0x000fe20000010000 */
[----:B------:R-:W-:-:S06]  /*37b0*/  HFMA2.MMA R154, -RZ, RZ, 0, 0 ;  /* 0x00000000ff9a7435 */ /* 0x000fcc00000001ff */
[----:B------:R-:W-:-:S05]  /*37c0*/  @P5 FMUL.FTZ R154, R231, R153 ;  /* 0x00000099e79a5220 */ /* 0x000fca0000410000 */
[----:B------:R-:W-:-:S04]  /*37d0*/  F2FP.BF16.F32.PACK_AB R154, RZ, R154 ;  /* 0x0000009aff9a723e */ /* 0x000fc800000010ff */
[----:B------:R-:W-:-:S07]  /*37e0*/  PRMT R180, R154, 0x7610, R180 ;  /* 0x000076109ab47816 */ /* 0x000fce00000000b4 */
.L_x_6501:
[----:B------:R-:W-:Y:S05]  /*37f0*/  BSYNC B0 ;  /* 0x0000000000007941 */ /* 0x000fea0003800000 */
.L_x_6500:
        /* <DEDUP_REMOVED lines=11> */
.L_x_6503:
[----:B------:R-:W-:Y:S05]  /*38b0*/  BSYNC B0 ;  /* 0x0000000000007941 */ /* 0x000fea0003800000 */
.L_x_6502:
        /* <DEDUP_REMOVED lines=13> */
.L_x_6505:
[----:B------:R-:W-:Y:S05]  /*3990*/  BSYNC B0 ;  /* 0x0000000000007941 */ /* 0x000fea0003800000 */
.L_x_6504:
        /* <DEDUP_REMOVED lines=12> */
.L_x_6507:
[----:B------:R-:W-:Y:S05]  /*3a60*/  BSYNC B0 ;  /* 0x0000000000007941 */ /* 0x000fea0003800000 */
.L_x_6506:
        /* <DEDUP_REMOVED lines=11> */
[----:B------:R-:W-:-:S07]  /*3b20*/  F2FP.BF16.F32.PACK_AB R182, RZ, R182 ;  /* 0x000000b6ffb6723e */ /* 0x000fce00000010ff */
.L_x_6509:
[----:B------:R-:W-:Y:S05]  /*3b30*/  BSYNC B0 ;  /* 0x0000000000007941 */ /* 0x000fea0003800000 */
.L_x_6508:
        /* <DEDUP_REMOVED lines=9> */
.L_x_6511:
[----:B------:R-:W-:Y:S05]  /*3bd0*/  BSYNC B0 ;  /* 0x0000000000007941 */ /* 0x000fea0003800000 */
.L_x_6510:
        /* <DEDUP_REMOVED lines=13> */
.L_x_6513:
[----:B------:R-:W-:Y:S05]  /*3cb0*/  BSYNC B0 ;  /* 0x0000000000007941 */ /* 0x000fea0003800000 */
.L_x_6512:
[----:B------:R-:W0:Y:S01]  /*3cc0*/  @P1 LDC.64 R186, c[0x0][0x308] ;  /* 0x0000c200ffba1b82 */ /* 0x000e220000000a00 */
[----:B------:R-:W-:Y:S01]  /*3cd0*/  SEL R152, R152, R148, P0 ;  /* 0x0000009498987207 */ /* 0x000fe20000000000 */
[----:B------:R-:W-:Y:S01]  /*3ce0*/  BSSY B0, `(.L_x_6514) ;  /* 0x0000013000007945 */ /* 0x000fe20003800000 */
[----:B------:R-:W-:Y:S02]  /*3cf0*/  SEL R153, R153, R149, P0 ;  /* 0x0000009599997207 */ /* 0x000fe40000000000 */
[----:B------:R-:W-:Y:S02]  /*3d00*/  SEL R154, R154, R150, P0 ;  /* 0x000000969a9a7207 */ /* 0x000fe40000000000 */
[----:B------:R-:W-:Y:S02]  /*3d10*/  SEL R155, R155, R151, P0 ;  /* 0x000000979b9b7207 */ /* 0x000fe40000000000 */
[C---:B------:R-:W-:Y:S02]  /*3d20*/  @!P2 ISETP.NE.U32.AND P5, PT, R5.reuse, RZ, PT ;  /* 0x000000ff0500a20c */ /* 0x040fe40003fa5070 */
[----:B------:R-:W-:-:S02]  /*3d30*/  @!P2 ISETP.NE.U32.AND P6, PT, R5, RZ, PT ;  /* 0x000000ff0500a20c */ /* 0x000fc40003fc5070 */
[----:B------:R-:W-:Y:S01]  /*3d40*/  @!P2 ISETP.NE.AND.EX P5, PT, R6, RZ, PT, P5 ;  /* 0x000000ff0600a20c */ /* 0x000fe20003fa5350 */
[----:B0-----:R-:W-:-:S05]  /*3d50*/  @P1 IMAD.WIDE.U32 R186, R201, 0x10, R186 ;  /* 0x00000010c9ba1825 */ /* 0x001fca00078e00ba */
[----:B------:R0:W-:Y:S01]  /*3d60*/  @P1 STG.E.128 desc[UR4][R186.64], R152 ;  /* 0x00000098ba001986 */ /* 0x0001e2000c101d04 */
[----:B------:R-:W-:Y:S06]  /*3d70*/  @!P3 BRA `(.L_x_6515) ;  /* 0x000000000024b947 */ /* 0x000fec0003800000 */
        /* <DEDUP_REMOVED lines=9> */
.L_x_6515:
[----:B------:R-:W-:Y:S05]  /*3e10*/  BSYNC B0 ;  /* 0x0000000000007941 */ /* 0x000fea0003800000 */
.L_x_6514:
[----:B------:R-:W-:Y:S01]  /*3e20*/  BSSY B0, `(.L_x_6516) ;  /* 0x0000008000007945 */ /* 0x000fe20003800000 */
[----:B------:R-:W-:-:S03]  /*3e30*/  VIADD R201, R175, 0x200 ;  /* 0x00000200afc97836 */ /* 0x000fc60000000000 */
[----:B------:R-:W-:Y:S05]  /*3e40*/  @!P3 BRA `(.L_x_6517) ;  /* 0x000000000014b947 */ /* 0x000fea0003800000 */
[----:B------:R-:W2:Y:S02]  /*3e50*/  LDC.64 R176, c[0x0][0x220] ;  /* 0x00008800ffb07b82 */ /* 0x000ea40000000a00 */
[----:B--2---:R-:W-:-:S06]  /*3e60*/  IMAD.WIDE.U32 R176, R201, 0x8, R176 ;  /* 0x00000008c9b07825 */ /* 0x004fcc00078e00b0 */
[----:B------:R-:W2:Y:S02]  /*3e70*/  LDG.E.64 R176, desc[UR4][R176.64] ;  /* 0x00000004b0b07981 */ /* 0x000ea4000c1e1b00 */
[--C-:B--2---:R-:W-:Y:S02]  /*3e80*/  SHF.R.U64 R178, R176, 0x10, R177.reuse ;  /* 0x00000010b0b27819 */ /* 0x104fe400000012b1 */
[----:B------:R-:W-:-:S07]  /*3e90*/  SHF.R.U32.HI R179, RZ, 0x10, R177 ;  /* 0x00000010ffb37819 */ /* 0x000fce00000116b1 */
.L_x_6517:
[----:B------:R-:W-:Y:S05]  /*3ea0*/  BSYNC B0 ;  /* 0x0000000000007941 */ /* 0x000fea0003800000 */
.L_x_6516:
        /* <DEDUP_REMOVED lines=9> */
.L_x_6519:
[----:B------:R-:W-:Y:S05]  /*3f40*/  BSYNC B0 ;  /* 0x0000000000007941 */ /* 0x000fea0003800000 */
.L_x_6518:
        /* <DEDUP_REMOVED lines=13> */
.L_x_6521:
[----:B------:R-:W-:Y:S05]  /*4020*/  BSYNC B0 ;  /* 0x0000000000007941 */ /* 0x000fea0003800000 */
.L_x_6520:
        /* <DEDUP_REMOVED lines=11> */
.L_x_6523:
[----:B------:R-:W-:Y:S05]  /*40e0*/  BSYNC B0 ;  /* 0x0000000000007941 */ /* 0x000fea0003800000 */
.L_x_6522:
        /* <DEDUP_REMOVED lines=13> */
.L_x_6525:
[----:B------:R-:W-:Y:S05]  /*41c0*/  BSYNC B0 ;  /* 0x0000000000007941 */ /* 0x000fea0003800000 */
.L_x_6524:
        /* <DEDUP_REMOVED lines=12> */
.L_x_6527:
[----:B------:R-:W-:Y:S05]  /*4290*/  BSYNC B0 ;  /* 0x0000000000007941 */ /* 0x000fea0003800000 */
.L_x_6526:
        /* <DEDUP_REMOVED lines=12> */
.L_x_6529:
[----:B------:R-:W-:Y:S05]  /*4360*/  BSYNC B0 ;  /* 0x0000000000007941 */ /* 0x000fea0003800000 */
.L_x_6528:
        /* <DEDUP_REMOVED lines=9> */
.L_x_6531:
[----:B------:R-:W-:Y:S05]  /*4400*/  BSYNC B0 ;  /* 0x0000000000007941 */ /* 0x000fea0003800000 */
.L_x_6530:
        /* <DEDUP_REMOVED lines=13> */
.L_x_6533:
[----:B------:R-:W-:Y:S05]  /*44e0*/  BSYNC B0 ;  /* 0x0000000000007941 */ /* 0x000fea0003800000 */
.L_x_6532:
[----:B------:R-:W0:Y:S01]  /*44f0*/  @P1 LDC.64 R186, c[0x0][0x308] ;  /* 0x0000c200ffba1b82 */ /* 0x000e220000000a00 */
[----:B------:R-:W-:Y:S01]  /*4500*/  SEL R152, R152, R148, P0 ;  /* 0x0000009498987207 */ /* 0x000fe20000000000 */
[----:B------:R-:W-:Y:S01]  /*4510*/  BSSY B0, `(.L_x_6534) ;  /* 0x000000f000007945 */ /* 0x000fe20003800000 */
[----:B------:R-:W-:Y:S02]  /*4520*/  SEL R153, R153, R149, P0 ;  /* 0x0000009599997207 */ /* 0x000fe40000000000 */
        /* <DEDUP_REMOVED lines=13> */
.L_x_6535:
[----:B------:R-:W-:Y:S05]  /*4600*/  BSYNC B0 ;  /* 0x0000000000007941 */ /* 0x000fea0003800000 */
.L_x_6534:
[----:B0-----:R-:W0:Y:S01]  /*4610*/  @P1 LDC.64 R186, c[0x0][0x308] ;  /* 0x0000c200ffba1b82 */ /* 0x001e220000000a00 */
[C---:B------:R-:W-:Y:S01]  /*4620*/  @!P2 ISETP.NE.U32.AND P5, PT, R5.reuse, RZ, PT ;  /* 0x000000ff0500a20c */ /* 0x040fe20003fa5070 */
[----:B------:R-:W-:Y:S01]  /*4630*/  BSSY B0, `(.L_x_6536) ;  /* 0x000000a000007945 */ /* 0x000fe20003800000 */
[----:B------:R-:W-:Y:S02]  /*4640*/  @!P2 ISETP.NE.U32.AND P6, PT, R5, RZ, PT ;  /* 0x000000ff0500a20c */ /* 0x000fe40003fc5070 */
[----:B------:R-:W-:Y:S02]  /*4650*/  @!P2 ISETP.NE.AND.EX P5, PT, R6, RZ, PT, P5 ;  /* 0x000000ff0600a20c */ /* 0x000fe40003fa5350 */
[----:B------:R-:W-:Y:S01]  /*4660*/  IADD3 R193, R175, 0x300, RZ ;  /* 0x00000300afc17810 */ /* 0x000fe20007ffe0ff */
[----:B------:R-:W-:Y:S10]  /*4670*/  @!P3 BRA `(.L_x_6537) ;  /* 0x000000000014b947 */ /* 0x000ff40003800000 */
[----:B------:R-:W2:Y:S02]  /*4680*/  LDC.64 R176, c[0x0][0x220] ;  /* 0x00008800ffb07b82 */ /* 0x000ea40000000a00 */
[----:B--2---:R-:W-:-:S06]  /*4690*/  IMAD.WIDE.U32 R176, R193, 0x8, R176 ;  /* 0x00000008c1b07825 */ /* 0x004fcc00078e00b0 */
[----:B------:R-:W2:Y:S02]  /*46a0*/  LDG.E.64 R176, desc[UR4][R176.64] ;  /* 0x00000004b0b07981 */ /* 0x000ea4000c1e1b00 */
[--C-:B--2---:R-:W-:Y:S02]  /*46b0*/  SHF.R.U64 R178, R176, 0x10, R177.reuse ;  /* 0x00000010b0b27819 */ /* 0x104fe400000012b1 */
[----:B------:R-:W-:-:S07]  /*46c0*/  SHF.R.U32.HI R179, RZ, 0x10, R177 ;  /* 0x00000010ffb37819 */ /* 0x000fce00000116b1 */
.L_x_6537:
[----:B------:R-:W-:Y:S05]  /*46d0*/  BSYNC B0 ;  /* 0x0000000000007941 */ /* 0x000fea0003800000 */
.L_x_6536:
[----:B------:R-:W-:Y:S01]  /*46e0*/  BSSY B0, `(.L_x_6538) ;  /* 0x0000009000007945 */ /* 0x000fe20003800000 */
[----:B-1----:R-:W-:-:S03]  /*46f0*/  @!P2 FSEL R152, R132, RZ, P5 ;  /* 0x000000ff8498a208 */ /* 0x002fc60002800000 */
[----:B------:R-:W-:Y:S05]  /*4700*/  @!P2 BRA `(.L_x_6539) ;  /* 0x000000000018a947 */ /* 0x000fea0003800000 */
[----:B------:R-:W-:Y:S01]  /*4710*/  ISETP.NE.U32.AND P5, PT, R5, RZ, PT ;  /* 0x000000ff0500720c */ /* 0x000fe20003fa5070 */
[----:B------:R-:W-:-:S03]  /*4720*/  FFMA.FTZ R152, R19, R189, R188 ;  /* 0x000000bd13987223 */ /* 0x000fc600000100bc */
[----:B------:R-:W-:Y:S01]  /*4730*/  ISETP.NE.AND.EX P5, PT, R6, RZ, PT, P5 ;  /* 0x000000ff0600720c */ /* 0x000fe20003fa5350 */
[----:B------:R-:W-:-:S04]  /*4740*/  FADD.FTZ R152, R159, -R152 ;  /* 0x800000989f987221 */ /* 0x000fc80000010000 */
[----:B------:R-:W-:-:S08]  /*4750*/  FMUL.FTZ R152, R3, R152 ;  /* 0x0000009803987220 */ /* 0x000fd00000410000 */
[----:B------:R-:W-:-:S07]  /*4760*/  @P5 FADD.FTZ R152, R132, R152 ;  /* 0x0000009884985221 */ /* 0x000fce0000010000 */
.L_x_6539:
[----:B------:R-:W-:Y:S05]  /*4770*/  BSYNC B0 ;  /* 0x0000000000007941 */ /* 0x000fea0003800000 */
.L_x_6538:
        /* <DEDUP_REMOVED lines=13> */
.L_x_6541:
[----:B------:R-:W-:Y:S05]  /*4850*/  BSYNC B0 ;  /* 0x0000000000007941 */ /* 0x000fea0003800000 */
.L_x_6540:
        /* <DEDUP_REMOVED lines=11> */
.L_x_6543:
[----:B------:R-:W-:Y:S05]  /*4910*/  BSYNC B0 ;  /* 0x0000000000007941 */ /* 0x000fea0003800000 */
.L_x_6542:
        /* <DEDUP_REMOVED lines=13> */
.L_x_6545:
[----:B------:R-:W-:Y:S05]  /*49f0*/  BSYNC B0 ;  /* 0x0000000000007941 */ /* 0x000fea0003800000 */
.L_x_6544:
        /* <DEDUP_REMOVED lines=12> */
.L_x_6547:
[----:B------:R-:W-:Y:S05]  /*4ac0*/  BSYNC B0 ;  /* 0x0000000000007941 */ /* 0x000fea0003800000 */
.L_x_6546:
        /* <DEDUP_REMOVED lines=12> */
.L_x_6549:
[----:B------:R-:W-:Y:S05]  /*4b90*/  BSYNC B0 ;  /* 0x0000000000007941 */ /* 0x000fea0003800000 */
.L_x_6548:
        /* <DEDUP_REMOVED lines=9> */
.L_x_6551:
[----:B------:R-:W-:Y:S05]  /*4c30*/  BSYNC B0 ;  /* 0x0000000000007941 */ /* 0x000fea0003800000 */
.L_x_6550:
        /* <DEDUP_REMOVED lines=13> */
.L_x_6553:
[----:B------:R-:W-:Y:S05]  /*4d10*/  BSYNC B0 ;  /* 0x0000000000007941 */ /* 0x000fea0003800000 */
.L_x_6552:
[----:B0-----:R-:W-:Y:S01]  /*4d20*/  @P1 IMAD.WIDE.U32 R186, R191, 0x10, R186 ;  /* 0x00000010bfba1825 */ /* 0x001fe200078e00ba */
[----:B------:R-:W-:Y:S01]  /*4d30*/  SEL R152, R152, R148, P0 ;  /* 0x0000009498987207 */ /* 0x000fe20000000000 */
[----:B------:R-:W-:Y:S01]  /*4d40*/  BSSY B0, `(.L_x_6554) ;  /* 0x0000012000007945 */ /* 0x000fe20003800000 */
[----:B------:R-:W-:Y:S02]  /*4d50*/  SEL R153, R153, R149, P0 ;  /* 0x0000009599997207 */ /* 0x000fe40000000000 */
[----:B------:R-:W-:Y:S02]  /*4d60*/  SEL R154, R154, R150, P0 ;  /* 0x000000969a9a7207 */ /* 0x000fe40000000000 */
[----:B------:R-:W-:Y:S02]  /*4d70*/  SEL R155, R155, R151, P0 ;  /* 0x000000979b9b7207 */ /* 0x000fe40000000000 */
[C---:B------:R-:W-:Y:S02]  /*4d80*/  @!P2 ISETP.NE.U32.AND P5, PT, R5.reuse, RZ, PT ;  /* 0x000000ff0500a20c */ /* 0x040fe40003fa5070 */
[----:B------:R-:W-:Y:S01]  /*4d90*/  @!P2 ISETP.NE.U32.AND P6, PT, R5, RZ, PT ;  /* 0x000000ff0500a20c */ /* 0x000fe20003fc5070 */
[----:B------:R0:W-:Y:S01]  /*4da0*/  @P1 STG.E.128 desc[UR4][R186.64], R152 ;  /* 0x00000098ba001986 */ /* 0x0001e2000c101d04 */
[----:B------:R-:W-:Y:S01]  /*4db0*/  @!P2 ISETP.NE.AND.EX P5, PT, R6, RZ, PT, P5 ;  /* 0x000000ff0600a20c */ /* 0x000fe20003fa5350 */
[----:B0-----:R-:W0:Y:S01]  /*4dc0*/  @P1 LDC.64 R186, c[0x0][0x308] ;  /* 0x0000c200ffba1b82 */ /* 0x001e220000000a00 */
[----:B------:R-:W-:Y:S11]  /*4dd0*/  @!P3 BRA `(.L_x_6555) ;  /* 0x000000000020b947 */ /* 0x000ff60003800000 */
[----:B------:R-:W-:Y:S02]  /*4de0*/  LOP3.LUT R152, R181, 0xffff, RZ, 0xc0, !PT ;  /* 0x0000ffffb5987812 */ /* 0x000fe400078ec0ff */
[----:B------:R-:W-:-:S03]  /*4df0*/  PRMT R154, R182, 0x5410, R183 ;  /* 0x00005410b69a7816 */ /* 0x000fc600000000b7 */
[----:B------:R-:W-:-:S05]  /*4e00*/  IMAD.WIDE.U32 R152, R152, 0x10000, RZ ;  /* 0x0001000098987825 */ /* 0x000fca00078e00ff */
[----:B------:R-:W-:Y:S02]  /*4e10*/  LOP3.LUT R153, R154, R153, RZ, 0xfc, !PT ;  /* 0x000000999a997212 */ /* 0x000fe400078efcff */
[----:B------:R-:W1:Y:S01]  /*4e20*/  LDC.64 R154, c[0x0][0x2f8] ;  /* 0x0000be00ff9a7b82 */ /* 0x000e620000000a00 */
[----:B------:R-:W-:Y:S01]  /*4e30*/  LOP3.LUT R152, R152, 0xffff, R180, 0xf8, !PT ;  /* 0x0000ffff98987812 */ /* 0x000fe200078ef8b4 */
[----:B-1----:R-:W-:-:S05]  /*4e40*/  IMAD.WIDE.U32 R154, R193, 0x8, R154 ;  /* 0x00000008c19a7825 */ /* 0x002fca00078e009a */
[----:B------:R1:W-:Y:S02]  /*4e50*/  STG.E.64 desc[UR4][R154.64], R152 ;  /* 0x000000989a007986 */ /* 0x0003e4000c101b04 */
.L_x_6555:
[----:B------:R-:W-:Y:S05]  /*4e60*/  BSYNC B0 ;  /* 0x0000000000007941 */ /* 0x000fea0003800000 */
.L_x_6554:
[----:B------:R-:W-:Y:S01]  /*4e70*/  BSSY B0, `(.L_x_6556) ;  /* 0x0000008000007945 */ /* 0x000fe20003800000 */
[----:B------:R-:W-:-:S03]  /*4e80*/  IADD3 R191, R175, 0x400, RZ ;  /* 0x00000400afbf7810 */ /* 0x000fc60007ffe0ff */
[----:B------:R-:W-:Y:S05]  /*4e90*/  @!P3 BRA `(.L_x_6557) ;  /* 0x000000000014b947 */ /* 0x000fea0003800000 */
[----:B------:R-:W2:Y:S02]  /*4ea0*/  LDC.64 R176, c[0x0][0x220] ;  /* 0x00008800ffb07b82 */ /* 0x000ea40000000a00 */
[----:B--2---:R-:W-:-:S06]  /*4eb0*/  IMAD.WIDE.U32 R176, R191, 0x8, R176 ;  /* 0x00000008bfb07825 */ /* 0x004fcc00078e00b0 */
[----:B------:R-:W2:Y:S02]  /*4ec0*/  LDG.E.64 R176, desc[UR4][R176.64] ;  /* 0x00000004b0b07981 */ /* 0x000ea4000c1e1b00 */
[--C-:B--2---:R-:W-:Y:S02]  /*4ed0*/  SHF.R.U64 R178, R176, 0x10, R177.reuse ;  /* 0x00000010b0b27819 */ /* 0x104fe400000012b1 */
[----:B------:R-:W-:-:S07]  /*4ee0*/  SHF.R.U32.HI R179, RZ, 0x10, R177 ;  /* 0x00000010ffb37819 */ /* 0x000fce00000116b1 */
.L_x_6557:
[----:B------:R-:W-:Y:S05]  /*4ef0*/  BSYNC B0 ;  /* 0x0000000000007941 */ /* 0x000fea0003800000 */
.L_x_6556:
        /* <DEDUP_REMOVED lines=9> */
.L_x_6559:
[----:B------:R-:W-:Y:S05]  /*4f90*/  BSYNC B0 ;  /* 0x0000000000007941 */ /* 0x000fea0003800000 */
.L_x_6558:
[----:B------:R-:W-:Y:S04]  /*4fa0*/  BSSY B0, `(.L_x_6560) ;  /* 0x000000d000007945 */ /* 0x000fe80003800000 */
        /* <DEDUP_REMOVED lines=12> */
.L_x_6561:
[----:B------:R-:W-:Y:S05]  /*5070*/  BSYNC B0 ;  /* 0x0000000000007941 */ /* 0x000fea0003800000 */
.L_x_6560:
        /* <DEDUP_REMOVED lines=11> */
.L_x_6563:
[----:B------:R-:W-:Y:S05]  /*5130*/  BSYNC B0 ;  /* 0x0000000000007941 */ /* 0x000fea0003800000 */
.L_x_6562:
        /* <DEDUP_REMOVED lines=13> */
.L_x_6565:
[----:B------:R-:W-:Y:S05]  /*5210*/  BSYNC B0 ;  /* 0x0000000000007941 */ /* 0x000fea0003800000 */
.L_x_6564:
        /* <DEDUP_REMOVED lines=12> */
.L_x_6567:
[----:B------:R-:W-:Y:S05]  /*52e0*/  BSYNC B0 ;  /* 0x0000000000007941 */ /* 0x000fea0003800000 */
.L_x_6566:
        /* <DEDUP_REMOVED lines=11> */
[----:B------:R-:W-:-:S07]  /*53a0*/  F2FP.BF16.F32.PACK_AB R182, RZ, R182 ;  /* 0x000000b6ffb6723e */ /* 0x000fce00000010ff */
.L_x_6569:
[----:B------:R-:W-:Y:S05]  /*53b0*/  BSYNC B0 ;  /* 0x0000000000007941 */ /* 0x000fea0003800000 */
.L_x_6568:
        /* <DEDUP_REMOVED lines=9> */
.L_x_6571:
[----:B------:R-:W-:Y:S05]  /*5450*/  BSYNC B0 ;  /* 0x0000000000007941 */ /* 0x000fea0003800000 */
.L_x_6570:
        /* <DEDUP_REMOVED lines=13> */
.L_x_6573:
[----:B------:R-:W-:Y:S05]  /*5530*/  BSYNC B0 ;  /* 0x0000000000007941 */ /* 0x000fea0003800000 */
.L_x_6572:
[----:B------:R-:W-:Y:S01]  /*5540*/  @P1 IADD3 R185, R4, 0x400, RZ ;  /* 0x0000040004b91810 */ /* 0x000fe20007ffe0ff */
[----:B------:R-:W-:Y:S01]  /*5550*/  BSSY B0, `(.L_x_6574) ;  /* 0x0000014000007945 */ /* 0x000fe20003800000 */
[----:B------:R-:W-:Y:S02]  /*5560*/  SEL R152, R152, R148, P0 ;  /* 0x0000009498987207 */ /* 0x000fe40000000000 */
[----:B------:R-:W-:Y:S01]  /*5570*/  SEL R153, R153, R149, P0 ;  /* 0x0000009599997207 */ /* 0x000fe20000000000 */
[----:B0-----:R-:W-:Y:S01]  /*5580*/  @P1 IMAD.WIDE.U32 R186, R185, 0x10, R186 ;  /* 0x00000010b9ba1825 */ /* 0x001fe200078e00ba */
[----:B------:R-:W-:Y:S02]  /*5590*/  SEL R154, R154, R150, P0 ;  /* 0x000000969a9a7207 */ /* 0x000fe40000000000 */
[----:B------:R-:W-:Y:S02]  /*55a0*/  SEL R155, R155, R151, P0 ;  /* 0x000000979b9b7207 */ /* 0x000fe40000000000 */
[----:B------:R-:W-:-:S02]  /*55b0*/  @!P2 ISETP.NE.U32.AND P5, PT, R5, RZ, PT ;  /* 0x000000ff0500a20c */ /* 0x000fc40003fa5070 */
        /* <DEDUP_REMOVED lines=13> */
.L_x_6575:
[----:B------:R-:W-:Y:S05]  /*5690*/  BSYNC B0 ;  /* 0x0000000000007941 */ /* 0x000fea0003800000 */
.L_x_6574:
        /* <DEDUP_REMOVED lines=8> */
.L_x_6577:
[----:B------:R-:W-:Y:S05]  /*5720*/  BSYNC B0 ;  /* 0x0000000000007941 */ /* 0x000fea0003800000 */
.L_x_6576:
        /* <DEDUP_REMOVED lines=9> */
.L_x_6579:
[----:B------:R-:W-:Y:S05]  /*57c0*/  BSYNC B0 ;  /* 0x0000000000007941 */ /* 0x000fea0003800000 */
.L_x_6578:
        /* <DEDUP_REMOVED lines=13> */
.L_x_6581:
[----:B------:R-:W-:Y:S05]  /*58a0*/  BSYNC B0 ;  /* 0x0000000000007941 */ /* 0x000fea0003800000 */
.L_x_6580:
        /* <DEDUP_REMOVED lines=11> */
.L_x_6583:
[----:B------:R-:W-:Y:S05]  /*5960*/  BSYNC B0 ;  /* 0x0000000000007941 */ /* 0x000fea0003800000 */
.L_x_6582:
        /* <DEDUP_REMOVED lines=13> */
.L_x_6585:
[----:B------:R-:W-:Y:S05]  /*5a40*/  BSYNC B0 ;  /* 0x0000000000007941 */ /* 0x000fea0003800000 */
.L_x_6584:
        /* <DEDUP_REMOVED lines=12> */
.L_x_6587:
[----:B------:R-:W-:Y:S05]  /*5b10*/  BSYNC B0 ;  /* 0x0000000000007941 */ /* 0x000fea0003800000 */
.L_x_6586:
[----:B------:R-:W-:Y:S04]  /*5b20*/  BSSY B0, `(.L_x_6588) ;  /* 0x000000c000007945 */ /* 0x000fe80003800000 */
        /* <DEDUP_REMOVED lines=10> */
[----:B------:R-:W-:-:S07]  /*5bd0*/  F2FP.BF16.F32.PACK_AB R182, RZ, R182 ;  /* 0x000000b6ffb6723e */ /* 0x000fce00000010ff */
.L_x_6589:
[----:B------:R-:W-:Y:S05]  /*5be0*/  BSYNC B0 ;  /* 0x0000000000007941 */ /* 0x000fea0003800000 */
.L_x_6588:
        /* <DEDUP_REMOVED lines=9> */
.L_x_6591:
[----:B------:R-:W-:Y:S05]  /*5c80*/  BSYNC B0 ;  /* 0x0000000000007941 */ /* 0x000fea0003800000 */
.L_x_6590:
        /* <DEDUP_REMOVED lines=13> */
.L_x_6593:
[----:B------:R-:W-:Y:S05]  /*5d60*/  BSYNC B0 ;  /* 0x0000000000007941 */ /* 0x000fea0003800000 */
.L_x_6592:
        /* <DEDUP_REMOVED lines=21> */
.L_x_6595:
[----:B------:R-:W-:Y:S05]  /*5ec0*/  BSYNC B0 ;  /* 0x0000000000007941 */ /* 0x000fea0003800000 */
.L_x_6594:
        /* <DEDUP_REMOVED lines=8> */
.L_x_6597:
[----:B------:R-:W-:Y:S05]  /*5f50*/  BSYNC B0 ;  /* 0x0000000000007941 */ /* 0x000fea0003800000 */
.L_x_6596:
        /* <DEDUP_REMOVED lines=9> */
.L_x_6599:
[----:B------:R-:W-:Y:S05]  /*5ff0*/  BSYNC B0 ;  /* 0x0000000000007941 */ /* 0x000fea0003800000 */
.L_x_6598:
        /* <DEDUP_REMOVED lines=13> */
.L_x_6601:
[----:B------:R-:W-:Y:S05]  /*60d0*/  BSYNC B0 ;  /* 0x0000000000007941 */ /* 0x000fea0003800000 */
.L_x_6600:
        /* <DEDUP_REMOVED lines=11> */
.L_x_6603:
[----:B------:R-:W-:Y:S05]  /*6190*/  BSYNC B0 ;  /* 0x0000000000007941 */ /* 0x000fea0003800000 */
.L_x_6602:
        /* <DEDUP_REMOVED lines=13> */
.L_x_6605:
[----:B------:R-:W-:Y:S05]  /*6270*/  BSYNC B0 ;  /* 0x0000000000007941 */ /* 0x000fea0003800000 */
.L_x_6604:
        /* <DEDUP_REMOVED lines=12> */
.L_x_6607:
[----:B------:R-:W-:Y:S05]  /*6340*/  BSYNC B0 ;  /* 0x0000000000007941 */ /* 0x000fea0003800000 */
.L_x_6606:
        /* <DEDUP_REMOVED lines=9> */
[----:B------:R-:W-:Y:S01]  /*63e0*/  MOV R182, RZ ;  /* 0x000000ff00b67202 */ /* 0x000fe20000000f00 */
[----:B------:R-:W-:-:S05]  /*63f0*/  @P6 FMUL.FTZ R182, R209, R152 ;  /* 0x00000098d1b66220 */ /* 0x000fca0000410000 */
[----:B------:R-:W-:-:S07]  /*6400*/  F2FP.BF16.F32.PACK_AB R182, RZ, R182 ;  /* 0x000000b6ffb6723e */ /* 0x000fce00000010ff */
.L_x_6609:
[----:B------:R-:W-:Y:S05]  /*6410*/  BSYNC B0 ;  /* 0x0000000000007941 */ /* 0x000fea0003800000 */
.L_x_6608:
        /* <DEDUP_REMOVED lines=9> */
.L_x_6611:
[----:B------:R-:W-:Y:S05]  /*64b0*/  BSYNC B0 ;  /* 0x0000000000007941 */ /* 0x000fea0003800000 */
.L_x_6610:
[----:B------:R-:W-:Y:S01]  /*64c0*/  @P1 VIADD R3, R4, 0x600 ;  /* 0x0000060004031836 */ /* 0x000fe20000000000 */
[----:B------:R-:W-:Y:S01]  /*64d0*/  SEL R148, R154, R148, P0 ;  /* 0x000000949a947207 */ /* 0x000fe20000000000 */
[----:B------:R-:W-:Y:S01]  /*64e0*/  BSSY B0, `(.L_x_6612) ;  /* 0x0000012000007945 */ /* 0x000fe20003800000 */
[----:B------:R-:W-:Y:S01]  /*64f0*/  SEL R149, R155, R149, P0 ;  /* 0x000000959b957207 */ /* 0x000fe20000000000 */
[----:B0-----:R-:W-:Y:S01]  /*6500*/  @P1 IMAD.WIDE.U32 R184, R3, 0x10, R184 ;  /* 0x0000001003b81825 */ /* 0x001fe200078e00b8 */
[----:B------:R-:W-:Y:S02]  /*6510*/  SEL R150, R153, R150, P0 ;  /* 0x0000009699967207 */ /* 0x000fe40000000000 */
[----:B------:R-:W-:-:S05]  /*6520*/  SEL R151, R152, R151, P0 ;  /* 0x0000009798977207 */ /* 0x000fca0000000000 */
[----:B------:R0:W-:Y:S01]  /*6530*/  @P1 STG.E.128 desc[UR4][R184.64], R148 ;  /* 0x00000094b8001986 */ /* 0x0001e2000c101d04 */
[----:B------:R-:W-:Y:S05]  /*6540*/  @!P3 BRA `(.L_x_6613) ;  /* 0x00000000002cb947 */ /* 0x000fea0003800000 */
[----:B------:R-:W-:Y:S01]  /*6550*/  LOP3.LUT P0, RZ, R7, 0xff000000, RZ, 0xc0, !PT ;  /* 0xff00000007ff7812 */ /* 0x000fe2000780c0ff */
[----:B------:R-:W-:Y:S01]  /*6560*/  FMUL.FTZ R152, R152, UR11 ;  /* 0x0000000b98987c20 */ /* 0x000fe20008410000 */
[----:B------:R-:W-:Y:S01]  /*6570*/  HFMA2.MMA R3, -RZ, RZ, 0, 0 ;  /* 0x00000000ff037435 */ /* 0x000fe200000001ff */
        /* <DEDUP_REMOVED lines=8> */
.L_x_6613:
[----:B------:R-:W-:Y:S05]  /*6600*/  BSYNC B0 ;  /* 0x0000000000007941 */ /* 0x000fea0003800000 */
.L_x_6612:
[----:B------:R-:W-:Y:S04]  /*6610*/  BSSY B0, `(.L_x_6614) ;  /* 0x000000a000007945 */ /* 0x000fe80003800000 */
        /* <DEDUP_REMOVED lines=9> */
.L_x_6615:
[----:B------:R-:W-:Y:S05]  /*66b0*/  BSYNC B0 ;  /* 0x0000000000007941 */ /* 0x000fea0003800000 */
.L_x_6614:
[----:B------:R-:W-:Y:S01]  /*66c0*/  VIADD R2, R2, UR14 ;  /* 0x0000000e02027c36 */ /* 0x000fe20008000000 */
[----:B------:R-:W-:-:S04]  /*66d0*/  SEL R205, RZ, 0x1, P4 ;  /* 0x00000001ffcd7807 */ /* 0x000fc80002000000 */
[----:B------:R-:W-:-:S13]  /*66e0*/  ISETP.GE.AND P0, PT, R2, UR15, PT ;  /* 0x0000000f02007c0c */ /* 0x000fda000bf06270 */
[----:B------:R-:W-:Y:S05]  /*66f0*/  @!P0 BRA `(.L_x_6616) ;  /* 0xffffffa400ac8947 */ /* 0x000fea000383ffff */
.L_x_6473:
[----:B------:R-:W2:Y:S01]  /*6700*/  S2R R152, SR_TID.X ;  /* 0x0000000000987919 */ /* 0x000ea20000002100 */
[----:B------:R-:W2:Y:S08]  /*6710*/  S2UR UR6, SR_CTAID.X ;  /* 0x00000000000679c3 */ /* 0x000eb00000002500 */
[----:B------:R-:W3:Y:S08]  /*6720*/  LDC.64 R2, c[0x0][0x2d0] ;  /* 0x0000b400ff027b82 */ /* 0x000ef00000000a00 */
[----:B-1----:R-:W1:Y:S08]  /*6730*/  LDC.64 R4, c[0x0][0x2d8] ;  /* 0x0000b600ff047b82 */ /* 0x002e700000000a00 */
[----:B------:R-:W4:Y:S01]  /*6740*/  LDC.64 R6, c[0x0][0x2f0] ;  /* 0x0000bc00ff067b82 */ /* 0x000f220000000a00 */
[C---:B--2---:R-:W-:Y:S01]  /*6750*/  LEA.HI R0, R152.reuse, UR6, RZ, 0x18 ;  /* 0x0000000698007c11 */ /* 0x044fe2000f8fc0ff */
[----:B------:R-:W-:Y:S01]  /*6760*/  ULDC UR6, c[0x0][0x218] ;  /* 0x0000860000067ab9 */ /* 0x000fe20000000800 */
[----:B------:R-:W-:-:S03]  /*6770*/  LOP3.LUT R9, R152, 0xff, RZ, 0xc0, !PT ;  /* 0x000000ff98097812 */ /* 0x000fc600078ec0ff */
[----:B------:R-:W-:-:S05]  /*6780*/  IMAD R0, R0, UR6, RZ ;  /* 0x0000000600007c24 */ /* 0x000fca000f8e02ff */
[----:B------:R-:W-:-:S05]  /*6790*/  LEA.HI R9, R0, R9, RZ, 0x1e ;  /* 0x0000000900097211 */ /* 0x000fca00078ff0ff */
[----:B---3--:R-:W-:-:S04]  /*67a0*/  IMAD.WIDE.U32 R2, R9, 0x10, R2 ;  /* 0x0000001009027825 */ /* 0x008fc800078e0002 */
[C---:B-1----:R-:W-:Y:S01]  /*67b0*/  IMAD.WIDE.U32 R4, R9.reuse, 0x10, R4 ;  /* 0x0000001009047825 */ /* 0x042fe200078e0004 */
        /* <DEDUP_REMOVED lines=23> */
.L_x_6477:
[----:B------:R-:W-:Y:S01]  /*6930*/  HFMA2.MMA R155, -RZ, RZ, 0, 9.5367431640625e-07 ;  /* 0x00000010ff9b7435 */ /* 0x000fe200000001ff */
[----:B------:R-:W-:Y:S01]  /*6940*/  MOV R187, R188 ;  /* 0x000000bc00bb7202 */ /* 0x000fe20000000f00 */
[----:B------:R-:W-:Y:S01]  /*6950*/  IMAD.MOV.U32 R152, RZ, RZ, -0x1 ;  /* 0xffffffffff987424 */ /* 0x000fe200078e00ff */
[----:B------:R-:W-:-:S08]  /*6960*/  MOV R154, 0x1f ;  /* 0x0000001f009a7802 */ /* 0x000fd00000000f00 */
[----:B-----5:R-:W-:Y:S05]  /*6970*/  WARPSYNC.COLLECTIVE R152, `(.L_x_6617) ;  /* 0x0000000098087348 */ /* 0x020fea0003c00000 */
[----:B------:R0:W1:Y:S02]  /*6980*/  SHFL.DOWN P1, R189, R187, R155, R154 ;  /* 0x0800009bbbbd7389 */ /* 0x000064000002009a */
[----:B01---5:R-:W-:Y:S01]  /*6990*/  ENDCOLLECTIVE ;  /* 0x000000000000791b */ /* 0x023fe20003800000 */
.L_x_6617:
[----:B------:R-:W-:Y:S01]  /*69a0*/  MOV R187, R153 ;  /* 0x0000009900bb7202 */ /* 0x000fe20000000f00 */
[----:B------:R-:W-:-:S07]  /*69b0*/  FADD.FTZ R188, R189, R188 ;  /* 0x000000bcbdbc7221 */ /* 0x000fce0000010000 */
[----:B------:R-:W-:Y:S05]  /*69c0*/  WARPSYNC.COLLECTIVE R152, `(.L_x_6618) ;  /* 0x0000000098087348 */ /* 0x000fea0003c00000 */
[----:B------:R0:W1:Y:S02]  /*69d0*/  SHFL.DOWN P1, R189, R187, R155, R154 ;  /* 0x0800009bbbbd7389 */ /* 0x000064000002009a */
[----:B01----:R-:W-:Y:S01]  /*69e0*/  ENDCOLLECTIVE ;  /* 0x000000000000791b */ /* 0x003fe20003800000 */
.L_x_6618:
[----:B------:R-:W-:Y:S01]  /*69f0*/  HFMA2.MMA R155, -RZ, RZ, 0, 4.76837158203125e-07 ;  /* 0x00000008ff9b7435 */ /* 0x000fe200000001ff */
[----:B------:R-:W-:Y:S01]  /*6a00*/  MOV R187, R188 ;  /* 0x000000bc00bb7202 */ /* 0x000fe20000000f00 */
[----:B------:R-:W-:-:S09]  /*6a10*/  FADD.FTZ R153, R189, R153 ;  /* 0x00000099bd997221 */ /* 0x000fd20000010000 */
[----:B------:R-:W-:Y:S05]  /*6a20*/  WARPSYNC.COLLECTIVE R152, `(.L_x_6619) ;  /* 0x0000000098087348 */ /* 0x000fea0003c00000 */
[----:B------:R0:W1:Y:S02]  /*6a30*/  SHFL.DOWN P1, R189, R187, R155, R154 ;  /* 0x0800009bbbbd7389 */ /* 0x000064000002009a */
[----:B01----:R-:W-:Y:S01]  /*6a40*/  ENDCOLLECTIVE ;  /* 0x000000000000791b */ /* 0x003fe20003800000 */
.L_x_6619:
[----:B------:R-:W-:Y:S02]  /*6a50*/  IMAD.MOV.U32 R187, RZ, RZ, R153 ;  /* 0x000000ffffbb7224 */ /* 0x000fe400078e0099 */
[----:B------:R-:W-:-:S07]  /*6a60*/  FADD.FTZ R188, R188, R189 ;  /* 0x000000bdbcbc7221 */ /* 0x000fce0000010000 */
[----:B------:R-:W-:Y:S05]  /*6a70*/  WARPSYNC.COLLECTIVE R152, `(.L_x_6620) ;  /* 0x0000000098087348 */ /* 0x000fea0003c00000 */
[----:B------:R0:W1:Y:S02]  /*6a80*/  SHFL.DOWN P1, R189, R187, R155, R154 ;  /* 0x0800009bbbbd7389 */ /* 0x000064000002009a */
[----:B01----:R-:W-:Y:S01]  /*6a90*/  ENDCOLLECTIVE ;  /* 0x000000000000791b */ /* 0x003fe20003800000 */
.L_x_6620:
[----:B------:R-:W-:Y:S01]  /*6aa0*/  HFMA2.MMA R155, -RZ, RZ, 0, 2.384185791015625e-07 ;  /* 0x00000004ff9b7435 */ /* 0x000fe200000001ff */
[----:B------:R-:W-:Y:S01]  /*6ab0*/  MOV R187, R188 ;  /* 0x000000bc00bb7202 */ /* 0x000fe20000000f00 */
[----:B------:R-:W-:-:S09]  /*6ac0*/  FADD.FTZ R153, R153, R189 ;  /* 0x000000bd99997221 */ /* 0x000fd20000010000 */
[----:B------:R-:W-:Y:S05]  /*6ad0*/  WARPSYNC.COLLECTIVE R152, `(.L_x_6621) ;  /* 0x0000000098087348 */ /* 0x000fea0003c00000 */
[----:B------:R0:W1:Y:S02]  /*6ae0*/  SHFL.DOWN P1, R189, R187, R155, R154 ;  /* 0x0800009bbbbd7389 */ /* 0x000064000002009a */
[----:B01----:R-:W-:Y:S01]  /*6af0*/  ENDCOLLECTIVE ;  /* 0x000000000000791b */ /* 0x003fe20003800000 */
.L_x_6621:
[----:B------:R-:W-:Y:S01]  /*6b00*/  MOV R187, R153 ;  /* 0x0000009900bb7202 */ /* 0x000fe20000000f00 */
[----:B------:R-:W-:-:S07]  /*6b10*/  FADD.FTZ R188, R188, R189 ;  /* 0x000000bdbcbc7221 */ /* 0x000fce0000010000 */
[----:B------:R-:W-:Y:S05]  /*6b20*/  WARPSYNC.COLLECTIVE R152, `(.L_x_6622) ;  /* 0x0000000098087348 */ /* 0x000fea0003c00000 */
[----:B------:R0:W1:Y:S02]  /*6b30*/  SHFL.DOWN P1, R189, R187, R155, R154 ;  /* 0x0800009bbbbd7389 */ /* 0x000064000002009a */
[----:B01----:R-:W-:Y:S01]  /*6b40*/  ENDCOLLECTIVE ;  /* 0x000000000000791b */ /* 0x003fe20003800000 */
.L_x_6622:
[----:B------:R-:W-:Y:S01]  /*6b50*/  HFMA2.MMA R155, -RZ, RZ, 0, 1.1920928955078125e-07 ;  /* 0x00000002ff9b7435 */ /* 0x000fe200000001ff */
[----:B------:R-:W-:Y:S02]  /*6b60*/  IMAD.MOV.U32 R187, RZ, RZ, R188 ;  /* 0x000000ffffbb7224 */ /* 0x000fe400078e00bc */
[----:B------:R-:W-:-:S08]  /*6b70*/  FADD.FTZ R153, R153, R189 ;  /* 0x000000bd99997221 */ /* 0x000fd00000010000 */
[----:B------:R-:W-:Y:S05]  /*6b80*/  WARPSYNC.COLLECTIVE R152, `(.L_x_6623) ;  /* 0x0000000098087348 */ /* 0x000fea0003c00000 */
[----:B------:R0:W1:Y:S02]  /*6b90*/  SHFL.DOWN P1, R189, R187, R155, R154 ;  /* 0x0800009bbbbd7389 */ /* 0x000064000002009a */
[----:B01----:R-:W-:Y:S01]  /*6ba0*/  ENDCOLLECTIVE ;  /* 0x000000000000791b */ /* 0x003fe20003800000 */
.L_x_6623:
[----:B------:R-:W-:Y:S01]  /*6bb0*/  MOV R187, R153 ;  /* 0x0000009900bb7202 */ /* 0x000fe20000000f00 */
[----:B------:R-:W-:-:S07]  /*6bc0*/  FADD.FTZ R188, R188, R189 ;  /* 0x000000bdbcbc7221 */ /* 0x000fce0000010000 */
[----:B------:R-:W-:Y:S05]  /*6bd0*/  WARPSYNC.COLLECTIVE R152, `(.L_x_6624) ;  /* 0x0000000098087348 */ /* 0x000fea0003c00000 */
[----:B------:R0:W1:Y:S02]  /*6be0*/  SHFL.DOWN P1, R189, R187, R155, R154 ;  /* 0x0800009bbbbd7389 */ /* 0x000064000002009a */
[----:B01----:R-:W-:Y:S01]  /*6bf0*/  ENDCOLLECTIVE ;  /* 0x000000000000791b */ /* 0x003fe20003800000 */
.L_x_6624:
[----:B------:R-:W-:Y:S01]  /*6c00*/  MOV R187, R188 ;  /* 0x000000bc00bb7202 */ /* 0x000fe20000000f00 */
[----:B------:R-:W-:Y:S02]  /*6c10*/  IMAD.MOV.U32 R155, RZ, RZ, 0x1 ;  /* 0x00000001ff9b7424 */ /* 0x000fe400078e00ff */
[----:B------:R-:W-:-:S07]  /*6c20*/  FADD.FTZ R153, R153, R189 ;  /* 0x000000bd99997221 */ /* 0x000fce0000010000 */
[----:B------:R-:W-:Y:S05]  /*6c30*/  WARPSYNC.COLLECTIVE R152, `(.L_x_6625) ;  /* 0x0000000098087348 */ /* 0x000fea0003c00000 */
[----:B------:R0:W1:Y:S02]  /*6c40*/  SHFL.DOWN P1, R189, R187, R155, R154 ;  /* 0x0800009bbbbd7389 */ /* 0x000064000002009a */
[----:B01----:R-:W-:Y:S01]  /*6c50*/  ENDCOLLECTIVE ;  /* 0x000000000000791b */ /* 0x003fe20003800000 */
.L_x_6625:
[----:B------:R-:W-:Y:S02]  /*6c60*/  MOV R187, R153 ;  /* 0x0000009900bb7202 */ /* 0x000fe40000000f00 */
[----:B------:R-:W-:-:S07]  /*6c70*/  MOV R205, R189 ;  /* 0x000000bd00cd7202 */ /* 0x000fce0000000f00 */
[----:B------:R-:W-:Y:S05]  /*6c80*/  WARPSYNC.COLLECTIVE R152, `(.L_x_6626) ;  /* 0x0000000098087348 */ /* 0x000fea0003c00000 */
[----:B------:R0:W1:Y:S02]  /*6c90*/  SHFL.DOWN P1, R189, R187, R155, R154 ;  /* 0x0800009bbbbd7389 */ /* 0x000064000002009a */
[----:B01----:R-:W-:Y:S01]  /*6ca0*/  ENDCOLLECTIVE ;  /* 0x000000000000791b */ /* 0x003fe20003800000 */
.L_x_6626:
[----:B------:R-:W-:Y:S01]  /*6cb0*/  MOV R154, R189 ;  /* 0x000000bd009a7202 */ /* 0x000fe20000000f00 */
[----:B------:R-:W-:Y:S06]  /*6cc0*/  BRA `(.L_x_6627) ;  /* 0xffffffbc00707947 */ /* 0x000fec000383ffff */
.L_x_6628:
        /* <DEDUP_REMOVED lines=11> */
.L_x_15241:


//--------------------- .text._ZN10layer_norm13ln_bwd_kernelINS_13Kernel_traitsIf13__nv_bfloat16fS2_fjLj7168ELj1ELj1ELj8ELj8ENS_18Kernel_traits_baseILj7168EfS2_fS2_fjLj256EEEEELb0ELb0ELb0ELb0EEEvNS_9BwdParamsE --------------------------
	.section	.text._ZN10layer_norm13ln_bwd_kernelINS_13Kernel_traitsIf13__nv_bfloat16fS2_fjLj7168ELj1ELj1ELj8ELj8ENS_18Kernel_traits_baseILj7168EfS2_fS2_fjLj256EEEEELb0ELb0ELb0ELb0EEEvNS_9BwdParamsE,"ax",@progbits
	.align	128
        .global         _ZN10layer_norm13ln_bwd_kernelINS_13Kernel_traitsIf13__nv_bfloat16fS2_fjLj7168ELj1ELj1ELj8ELj8ENS_18Kernel_traits_baseILj7168EfS2_fS2_fjLj256EEEEELb0ELb0ELb0ELb0EEEvNS_9BwdParamsE
        .type           _ZN10layer_norm13ln_bwd_kernelINS_13Kernel_traitsIf13__nv_bfloat16fS2_fjLj7168ELj1ELj1ELj8ELj8ENS_18Kernel_traits_baseILj7168EfS2_fS2_fjLj256EEEEELb0ELb0ELb0ELb0EEEvNS_9BwdParamsE,@function
        .size           _ZN10layer_norm13ln_bwd_kernelINS_13Kernel_traitsIf13__nv_bfloat16fS2_fjLj7168ELj1ELj1ELj8ELj8ENS_18Kernel_traits_baseILj7168EfS2_fS2_fjLj256EEEEELb0ELb0ELb0ELb0EEEvNS_9BwdParamsE,(.L_x_15242 - _ZN10layer_norm13ln_bwd_kernelINS_13Kernel_traitsIf13__nv_bfloat16fS2_fjLj7168ELj1ELj1ELj8ELj8ENS_18Kernel_traits_baseILj7168EfS2_fS2_fjLj256EEEEELb0ELb0ELb0ELb0EEEvNS_9BwdParamsE)
        .other          _ZN10layer_norm13ln_bwd_kernelINS_13Kernel_traitsIf13__nv_bfloat16fS2_fjLj7168ELj1ELj1ELj8ELj8ENS_18Kernel_traits_baseILj7168EfS2_fS2_fjLj256EEEEELb0ELb0ELb0ELb0EEEvNS_9BwdParamsE,@"STO_CUDA_ENTRY STV_DEFAULT"
_ZN10layer_norm13ln_bwd_kernelINS_13Kernel_traitsIf13__nv_bfloat16fS2_fjLj7168ELj1ELj1ELj8ELj8ENS_18Kernel_traits_baseILj7168EfS2_fS2_fjLj256EEEEELb0ELb0ELb0ELb0EEEvNS_9BwdParamsE:
.text._ZN10layer_norm13ln_bwd_kernelINS_13Kernel_traitsIf13__nv_bfloat16fS2_fjLj7168ELj1ELj1ELj8ELj8ENS_18Kernel_traits_baseILj7168EfS2_fS2_fjLj256EEEEELb0ELb0ELb0ELb0EEEvNS_9BwdParamsE:
        /* <DEDUP_REMOVED lines=44> */
[C---:B--2---:R-:W-:Y:S01]  /*02c0*/  @P5 IMAD.WIDE.U32 R18, R5.reuse, 0x10, R18 ;  /* 0x0000001005125825 */ /* 0x044fe200078e0012 */
[----:B------:R-:W-:-:S04]  /*02d0*/  @P5 IADD3 R5, R5, 0x100, RZ ;  /* 0x0000010005055810 */ /* 0x000fc80007ffe0ff */
[----:B------:R0:W5:Y:S01]  /*02e0*/  @P5 LDG.E.128 R116, desc[UR4][R18.64] ;  /* 0x0000000412745981 */ /* 0x000162000c1e1d00 */
[C---:B---3--:R-:W-:Y:S01]  /*02f0*/  @P4 IMAD.WIDE.U32 R20, R5.reuse, 0x10, R20 ;  /* 0x0000001005144825 */ /* 0x048fe200078e0014 */
[----:B------:R-:W-:Y:S01]  /*0300*/  @P4 IADD3 R5, R5, 0x100, RZ ;  /* 0x0000010005054810 */ /* 0x000fe20007ffe0ff */
[----:B------:R-:W2:Y:S03]  /*0310*/  @P0 LDC.64 R14, c[0x0][0x260] ;  /* 0x00009800ff0e0b82 */ /* 0x000ea60000000a00 */
[----:B------:R0:W5:Y:S01]  /*0320*/  @P4 LDG.E.128 R112, desc[UR4][R20.64] ;  /* 0x0000000414704981 */ /* 0x000162000c1e1d00 */
[C---:B----4-:R-:W-:Y:S01]  /*0330*/  @P3 IMAD.WIDE.U32 R22, R5.reuse, 0x10, R22 ;  /* 0x0000001005163825 */ /* 0x050fe200078e0016 */
[----:B------:R-:W-:-:S04]  /*0340*/  @P3 IADD3 R5, R5, 0x100, RZ ;  /* 0x0000010005053810 */ /* 0x000fc80007ffe0ff */
[----:B------:R0:W5:Y:S01]  /*0350*/  @P3 LDG.E.128 R108, desc[UR4][R22.64] ;  /* 0x00000004166c3981 */ /* 0x000162000c1e1d00 */
        /* <DEDUP_REMOVED lines=35> */
[----:B------:R-:W-:Y:S01]  /*0590*/  HFMA2.MMA R154, -RZ, RZ, 0, 5.9604644775390625e-08 ;  /* 0x00000001ff9a7435 */ /* 0x000fe200000001ff */
[----:B------:R-:W-:Y:S02]  /*05a0*/  ISETP.NE.U32.AND P1, PT, RZ, UR6, PT ;  /* 0x00000006ff007c0c */ /* 0x000fe4000bf25070 */
[----:B------:R-:W-:Y:S02]  /*05b0*/  MOV R97, RZ ;  /* 0x000000ff00617202 */ /* 0x000fe40000000f00 */
[----:B------:R-:W-:-:S13]  /*05c0*/  ISETP.NE.AND.EX P1, PT, RZ, UR7, PT, P1 ;  /* 0x00000007ff007c0c */ /* 0x000fda000bf25310 */
.L_x_6659:
[----:B01234-:R-:W1:Y:S01]  /*05d0*/  @P1 LDC.64 R150, c[0x0][0x270] ;  /* 0x00009c00ff961b82 */ /* 0x01fe620000000a00 */
[----:B------:R-:W-:Y:S02]  /*05e0*/  SHF.R.S32.HI R2, RZ, 0x1f, R7 ;  /* 0x0000001fff027819 */ /* 0x000fe40000011407 */
[----:B------:R-:W-:-:S05]  /*05f0*/  ISETP.NE.AND P6, PT, R6, RZ, PT ;  /* 0x000000ff0600720c */ /* 0x000fca0003fc5270 */
[----:B------:R-:W2:Y:S08]  /*0600*/  LDC.64 R148, c[0x0][0x258] ;  /* 0x00009600ff947b82 */ /* 0x000eb00000000a00 */
[----:B------:R-:W3:Y:S01]  /*0610*/  LDC.64 R158, c[0x0][0x250] ;  /* 0x00009400ff9e7b82 */ /* 0x000ee20000000a00 */
[----:B-1----:R-:W-:-:S04]  /*0620*/  @P1 LEA R150, P0, R7, R150, 0x1 ;  /* 0x0000009607961211 */ /* 0x002fc800078008ff */
[C---:B------:R-:W-:Y:S01]  /*0630*/  @P1 LEA.HI.X R151, R7.reuse, R151, R2, 0x1, P0 ;  /* 0x0000009707971211 */ /* 0x040fe200000f0c02 */
[----:B--2---:R-:W-:-:S04]  /*0640*/  IMAD.WIDE R148, R7, 0x4, R148 ;  /* 0x0000000407947825 */ /* 0x004fc800078e0294 */
[----:B-----5:R-:W5:Y:S04]  /*0650*/  @P1 LDG.E.U16 R155, desc[UR4][R150.64] ;  /* 0x00000004969b1981 */ /* 0x020f68000c1e1500 */
[----:B------:R-:W5:Y:S01]  /*0660*/  LDG.E R8, desc[UR4][R148.64] ;  /* 0x0000000494087981 */ /* 0x000f62000c1e1900 */
[----:B------:R-:W-:Y:S01]  /*0670*/  MOV R2, UR13 ;  /* 0x0000000d00027c02 */ /* 0x000fe20008000f00 */
[----:B---3--:R-:W-:-:S04]  /*0680*/  IMAD.WIDE R158, R7, 0x4, R158 ;  /* 0x00000004079e7825 */ /* 0x008fc800078e029e */
[----:B------:R-:W-:Y:S01]  /*0690*/  IMAD R4, R7, R2, RZ ;  /* 0x0000000207047224 */ /* 0x000fe200078e02ff */
[----:B------:R-:W-:Y:S01]  /*06a0*/  BSSY B0, `(.L_x_6630) ;  /* 0x000003d000007945 */ /* 0x000fe20003800000 */
[----:B------:R1:W5:Y:S03]  /*06b0*/  LDG.E R158, desc[UR4][R158.64] ;  /* 0x000000049e9e7981 */ /* 0x000366000c1e1900 */
[----:B------:R-:W-:-:S04]  /*06c0*/  SHF.R.S32.HI R11, RZ, 0x1f, R4 ;  /* 0x0000001fff0b7819 */ /* 0x000fc80000011404 */
[----:B------:R-:W-:Y:S02]  /*06d0*/  LEA.HI R11, R11, R4, RZ, 0x2 ;  /* 0x000000040b0b7211 */ /* 0x000fe400078f10ff */
[----:B------:R-:W-:-:S04]  /*06e0*/  LOP3.LUT R4, R0, 0xff, RZ, 0xc0, !PT ;  /* 0x000000ff00047812 */ /* 0x000fc800078ec0ff */
[----:B------:R-:W-:Y:S02]  /*06f0*/  LEA.HI.SX32 R11, R11, R4, 0x1e ;  /* 0x000000040b0b7211 */ /* 0x000fe400078ff2ff */
[----:B------:R-:W-:Y:S02]  /*0700*/  MOV R157, RZ ;  /* 0x000000ff009d7202 */ /* 0x000fe40000000f00 */
[----:B------:R-:W-:Y:S02]  /*0710*/  MOV R160, RZ ;  /* 0x000000ff00a07202 */ /* 0x000fe40000000f00 */
[----:B------:R-:W-:Y:S02]  /*0720*/  SHF.R.U32.HI R156, RZ, 0x5, R0 ;  /* 0x00000005ff9c7819 */ /* 0x000fe40000011600 */
[----:B-1----:R-:W-:Y:S01]  /*0730*/  MOV R159, R11 ;  /* 0x0000000b009f7202 */ /* 0x002fe20000000f00 */
[----:B------:R-:W-:Y:S06]  /*0740*/  @!P6 BRA `(.L_x_6631) ;  /* 0x0000000000c8e947 */ /* 0x000fec0003800000 */
[----:B------:R-:W1:Y:S01]  /*0750*/  LDC.64 R16, c[0x0][0x2b8] ;  /* 0x0000ae00ff107b82 */ /* 0x000e620000000a00 */
[----:B------:R-:W-:-:S04]  /*0760*/  LEA R12, P0, R11, UR10, 0x4 ;  /* 0x0000000a0b0c7c11 */ /* 0x000fc8000f8020ff */
[----:B------:R-:W-:Y:S02]  /*0770*/  LEA.HI.X R13, R11, UR11, RZ, 0x4, P0 ;  /* 0x0000000b0b0d7c11 */ /* 0x000fe400080f24ff */
[----:B------:R-:W-:-:S04]  /*0780*/  ISETP.NE.U32.AND P0, PT, RZ, UR8, PT ;  /* 0x00000008ff007c0c */ /* 0x000fc8000bf05070 */
[----:B------:R-:W2:Y:S01]  /*0790*/  LDG.E.128 R12, desc[UR4][R12.64] ;  /* 0x000000040c0c7981 */ /* 0x000ea2000c1e1d00 */
[----:B------:R-:W-:Y:S01]  /*07a0*/  ISETP.NE.AND.EX P0, PT, RZ, UR9, PT, P0 ;  /* 0x00000009ff007c0c */ /* 0x000fe2000bf05300 */
[----:B-1----:R-:W-:-:S12]  /*07b0*/  IMAD.WIDE.U32 R16, R11, 0x8, R16 ;  /* 0x000000080b107825 */ /* 0x002fd800078e0010 */
[----:B------:R-:W-:-:S04]  /*07c0*/  @P0 LEA R148, P6, R11, UR8, 0x4 ;  /* 0x000000080b940c11 */ /* 0x000fc8000f8c20ff */
[----:B------:R-:W-:Y:S01]  /*07d0*/  @P0 LEA.HI.X R149, R11, UR9, RZ, 0x4, P6 ;  /* 0x000000090b950c11 */ /* 0x000fe2000b0f24ff */
[----:B------:R-:W3:Y:S01]  /*07e0*/  LDG.E.64 R16, desc[UR4][R16.64] ;  /* 0x0000000410107981 */ /* 0x000ee2000c1e1b00 */
[----:B0-----:R-:W-:-:S03]  /*07f0*/  ISETP.NE.AND P6, PT, R5, RZ, PT ;  /* 0x000000ff0500720c */ /* 0x001fc60003fc5270 */
[----:B------:R0:W5:Y:S02]  /*0800*/  @P0 LDG.E.128 R40, desc[UR4][R148.64] ;  /* 0x0000000494280981 */ /* 0x000164000c1e1d00 */
[----:B-----5:R-:W-:-:S05]  /*0810*/  FSEL R150, R158, RZ, !P6 ;  /* 0x000000ff9e967208 */ /* 0x020fca0007000000 */
[C---:B--2---:R-:W-:Y:S01]  /*0820*/  FADD.FTZ R151, -R150.reuse, R12 ;  /* 0x0000000c96977221 */ /* 0x044fe20000010100 */
[C---:B------:R-:W-:Y:S01]  /*0830*/  FADD.FTZ R157, -R150.reuse, R15 ;  /* 0x0000000f969d7221 */ /* 0x040fe20000010100 */
[C---:B------:R-:W-:Y:S01]  /*0840*/  FADD.FTZ R153, -R150.reuse, R13 ;  /* 0x0000000d96997221 */ /* 0x040fe20000010100 */
[----:B0-----:R-:W-:-:S03]  /*0850*/  FADD.FTZ R149, -R150, R14 ;  /* 0x0000000e96957221 */ /* 0x001fc60000010100 */
[----:B------:R-:W-:Y:S01]  /*0860*/  FMUL.FTZ R12, R8, R153 ;  /* 0x00000099080c7220 */ /* 0x000fe20000410000 */
[----:B---3--:R-:W-:Y:S02]  /*0870*/  MOV R3, R16 ;  /* 0x0000001000037202 */ /* 0x008fe40000000f00 */
[--C-:B------:R-:W-:Y:S02]  /*0880*/  SHF.R.U64 R159, R16, 0x10, R17.reuse ;  /* 0x00000010109f7819 */ /* 0x100fe40000001211 */
[----:B------:R-:W-:Y:S01]  /*0890*/  SHF.L.U32 R15, R3, 0x10, RZ ;  /* 0x00000010030f7819 */ /* 0x000fe200000006ff */
[----:B------:R-:W-:Y:S01]  /*08a0*/  FMUL.FTZ R3, R8, R151 ;  /* 0x0000009708037220 */ /* 0x000fe20000410000 */
[----:B------:R-:W-:Y:S02]  /*08b0*/  MOV R18, R17 ;  /* 0x0000001100127202 */ /* 0x000fe40000000f00 */
[----:B------:R-:W-:Y:S01]  /*08c0*/  SHF.L.U32 R16, R159, 0x10, RZ ;  /* 0x000000109f107819 */ /* 0x000fe200000006ff */
[-C--:B------:R-:W-:Y:S01]  /*08d0*/  FMUL.FTZ R14, R124, R15.reuse ;  /* 0x0000000f7c0e7220 */ /* 0x080fe20000410000 */
[----:B------:R-:W-:Y:S01]  /*08e0*/  SHF.R.U32.HI R152, RZ, 0x10, R17 ;  /* 0x00000010ff987819 */ /* 0x000fe20000011611 */
[----:B------:R-:W-:Y:S01]  /*08f0*/  FADD.FTZ R68, R68, R15 ;  /* 0x0000000f44447221 */ /* 0x000fe20000010000 */
[----:B------:R-:W-:Y:S01]  /*0900*/  FFMA.FTZ R96, R3, R15, R96 ;  /* 0x0000000f03607223 */ /* 0x000fe20000010060 */
[----:B------:R-:W-:Y:S01]  /*0910*/  SHF.L.U32 R17, R18, 0x10, RZ ;  /* 0x0000001012117819 */ /* 0x000fe200000006ff */
[----:B------:R-:W-:Y:S01]  /*0920*/  FMUL.FTZ R15, R8, R149 ;  /* 0x00000095080f7220 */ /* 0x000fe20000410000 */
[----:B------:R-:W-:Y:S01]  /*0930*/  FMUL.FTZ R13, R125, R16 ;  /* 0x000000107d0d7220 */ /* 0x000fe20000410000 */
[----:B------:R-:W-:Y:S01]  /*0940*/  FADD.FTZ R18, RZ, R14 ;  /* 0x0000000eff127221 */ /* 0x000fe20000010000 */
[----:B------:R-:W-:Y:S01]  /*0950*/  FFMA.FTZ R149, R3, R14, RZ ;  /* 0x0000000e03957223 */ /* 0x000fe200000100ff */
        /* <DEDUP_REMOVED lines=17> */
.L_x_6631:
[----:B------:R-:W-:Y:S05]  /*0a70*/  BSYNC B0 ;  /* 0x0000000000007941 */ /* 0x000fea0003800000 */
.L_x_6630:
[----:B------:R-:W-:Y:S01]  /*0a80*/  ISETP.NE.AND P0, PT, R9, RZ, PT ;  /* 0x000000ff0900720c */ /* 0x000fe20003f05270 */
[----:B------:R-:W-:-:S12]  /*0a90*/  BSSY B0, `(.L_x_6632) ;  /* 0x0000034000007945 */ /* 0x000fd80003800000 */
[----:B------:R-:W-:Y:S05]  /*0aa0*/  @!P0 BRA `(.L_x_6633) ;  /* 0x0000000000c88947 */ /* 0x000fea0003800000 */
[----:B------:R-:W1:Y:S01]  /*0ab0*/  LDC.64 R22, c[0x0][0x2b8] ;  /* 0x0000ae00ff167b82 */ /* 0x000e620000000a00 */
[----:B------:R-:W-:-:S04]  /*0ac0*/  LEA R20, P0, R159, UR10, 0x4 ;  /* 0x0000000a9f147c11 */ /* 0x000fc8000f8020ff */
[----:B------:R-:W-:Y:S02]  /*0ad0*/  LEA.HI.X R21, R159, UR11, RZ, 0x4, P0 ;  /* 0x0000000b9f157c11 */ /* 0x000fe400080f24ff */
[----:B------:R-:W-:-:S04]  /*0ae0*/  ISETP.NE.U32.AND P0, PT, RZ, UR8, PT ;  /* 0x00000008ff007c0c */ /* 0x000fc8000bf05070 */
[----:B------:R-:W-:Y:S01]  /*0af0*/  ISETP.NE.AND.EX P0, PT, RZ, UR9, PT, P0 ;  /* 0x00000009ff007c0c */ /* 0x000fe2000bf05300 */
[----:B-1----:R-:W-:-:S12]  /*0b00*/  IMAD.WIDE.U32 R24, R159, 0x8, R22 ;  /* 0x000000089f187825 */ /* 0x002fd800078e0016 */
[C---:B------:R-:W-:Y:S01]  /*0b10*/  @P0 LEA R148, P6, R159.reuse, UR8, 0x4 ;  /* 0x000000089f940c11 */ /* 0x040fe2000f8c20ff */
[----:B------:R-:W2:Y:S03]  /*0b20*/  LDG.E.128 R20, desc[UR4][R20.64] ;  /* 0x0000000414147981 */ /* 0x000ea6000c1e1d00 */
[----:B------:R-:W-:Y:S01]  /*0b30*/  @P0 LEA.HI.X R149, R159, UR9, RZ, 0x4, P6 ;  /* 0x000000099f950c11 */ /* 0x000fe2000b0f24ff */
[----:B------:R-:W3:Y:S01]  /*0b40*/  LDG.E.64 R24, desc[UR4][R24.64] ;  /* 0x0000000418187981 */ /* 0x000ee2000c1e1b00 */
[----:B0-----:R-:W-:-:S03]  /*0b50*/  ISETP.NE.AND P6, PT, R5, RZ, PT ;  /* 0x000000ff0500720c */ /* 0x001fc60003fc5270 */
        /* <DEDUP_REMOVED lines=18> */
[C---:B------:R-:W-:Y:S01]  /*0c80*/  FMUL.FTZ R20, R8.reuse, R153 ;  /* 0x0000009908147220 */ /* 0x040fe20000410000 */
        /* <DEDUP_REMOVED lines=20> */
.L_x_6633:
[----:B------:R-:W-:Y:S05]  /*0dd0*/  BSYNC B0 ;  /* 0x0000000000007941 */ /* 0x000fea0003800000 */
.L_x_6632:
[----:B------:R-:W-:Y:S04]  /*0de0*/  BSSY B0, `(.L_x_6634) ;  /* 0x0000034000007945 */ /* 0x000fe80003800000 */
        /* <DEDUP_REMOVED lines=37> */
[----:B------:R-:W-:Y:S01]  /*1040*/  SHF.L.U32 R152, R162, 0x10, RZ ;  /* 0x00000010a2987819 */ /* 0x000fe200000006ff */
[----:B------:R-:W-:Y:S01]  /*1050*/  FADD.FTZ R151, R148, R29 ;  /* 0x0000001d94977221 */ /* 0x000fe20000010000 */
        /* <DEDUP_REMOVED lines=12> */
.L_x_6635:
[----:B------:R-:W-:Y:S05]  /*1120*/  BSYNC B0 ;  /* 0x0000000000007941 */ /* 0x000fea0003800000 */
.L_x_6634:
        /* <DEDUP_REMOVED lines=15> */
[----:B------:R-:W-:Y:S02]  /*1220*/  IADD3 R159, R159, 0x100, RZ ;  /* 0x000001009f9f7810 */ /* 0x000fe40007ffe0ff */
[----:B---3--:R-:W-:Y:S02]  /*1230*/  MOV R161, R152 ;  /* 0x0000009800a17202 */ /* 0x008fe40000000f00 */
[----:B------:R-:W-:Y:S02]  /*1240*/  SHF.R.U64 R170, R152, 0x10, R153 ;  /* 0x0000001098aa7819 */ /* 0x000fe40000001299 */
[----:B------:R-:W-:Y:S01]  /*1250*/  SHF.L.U32 R161, R161, 0x10, RZ ;  /* 0x00000010a1a17819 */ /* 0x000fe200000006ff */
[C---:B--2---:R-:W-:Y:S01]  /*1260*/  FADD.FTZ R169, -R199.reuse, R148 ;  /* 0x00000094c7a97221 */ /* 0x044fe20000010100 */
[----:B------:R-:W-:Y:S01]  /*1270*/  MOV R167, R153 ;  /* 0x0000009900a77202 */ /* 0x000fe20000000f00 */
[C---:B------:R-:W-:Y:S01]  /*1280*/  FADD.FTZ R171, -R199.reuse, R149 ;  /* 0x00000095c7ab7221 */ /* 0x040fe20000010100 */
[----:B------:R-:W-:Y:S01]  /*1290*/  SHF.R.U32.HI R168, RZ, 0x10, R153 ;  /* 0x00000010ffa87819 */ /* 0x000fe20000011699 */
[C---:B0-----:R-:W-:Y:S01]  /*12a0*/  FADD.FTZ R163, -R199.reuse, R150 ;  /* 0x00000096c7a37221 */ /* 0x041fe20000010100 */
[----:B------:R-:W-:Y:S01]  /*12b0*/  FADD.FTZ R199, -R199, R151 ;  /* 0x00000097c7c77221 */ /* 0x000fe20000010100 */
[----:B------:R-:W-:Y:S01]  /*12c0*/  SHF.L.U32 R150, R170, 0x10, RZ ;  /* 0x00000010aa967819 */ /* 0x000fe200000006ff */
[----:B------:R-:W-:Y:S01]  /*12d0*/  FMUL.FTZ R170, R112, R161 ;  /* 0x000000a170aa7220 */ /* 0x000fe20000410000 */
[----:B------:R-:W-:Y:S01]  /*12e0*/  SHF.L.U32 R151, R167, 0x10, RZ ;  /* 0x00000010a7977819 */ /* 0x000fe200000006ff */
[----:B------:R-:W-:Y:S01]  /*12f0*/  FMUL.FTZ R167, R8, R169 ;  /* 0x000000a908a77220 */ /* 0x000fe20000410000 */
        /* <DEDUP_REMOVED lines=23> */
.L_x_6637:
[----:B------:R-:W-:Y:S05]  /*1470*/  BSYNC B0 ;  /* 0x0000000000007941 */ /* 0x000fea0003800000 */
.L_x_6636:
        /* <DEDUP_REMOVED lines=52> */
.L_x_6639:
[----:B------:R-:W-:Y:S05]  /*17c0*/  BSYNC B0 ;  /* 0x0000000000007941 */ /* 0x000fea0003800000 */
.L_x_6638:
        /* <DEDUP_REMOVED lines=52> */
.L_x_6641:
[----:B------:R-:W-:Y:S05]  /*1b10*/  BSYNC B0 ;  /* 0x0000000000007941 */ /* 0x000fea0003800000 */
.L_x_6640:
        /* <DEDUP_REMOVED lines=15> */
[----:B------:R-:W0:Y:S01]  /*1c10*/  LDG.E.128 R148, desc[UR4][R148.64] ;  /* 0x0000000494947981 */ /* 0x000e22000c1e1d00 */
[----:B--2---:R-:W-:-:S02]  /*1c20*/  MOV R158, R152 ;  /* 0x00000098009e7202 */ /* 0x004fc40000000f00 */
[----:B------:R-:W-:Y:S01]  /*1c30*/  SHF.R.U64 R193, R152, 0x10, R153 ;  /* 0x0000001098c17819 */ /* 0x000fe20000001299 */
[----:B0-----:R-:W-:Y:S01]  /*1c40*/  FADD.FTZ R163, -R194, R151 ;  /* 0x00000097c2a37221 */ /* 0x001fe20000010100 */
        /* <DEDUP_REMOVED lines=10> */
[----:B------:R-:W-:Y:S01]  /*1cf0*/  SHF.L.U32 R159, R159, 0x10, RZ ;  /* 0x000000109f9f7819 */ /* 0x000fe200000006ff */
[----:B------:R-:W-:Y:S01]  /*1d00*/  FADD.FTZ R148, R157, R194 ;  /* 0x000000c29d947221 */ /* 0x000fe20000010000 */
[----:B------:R-:W-:Y:S01]  /*1d10*/  SHF.L.U32 R152, R192, 0x10, RZ ;  /* 0x00000010c0987819 */ /* 0x000fe200000006ff */
        /* <DEDUP_REMOVED lines=20> */
.L_x_6643:
[----:B------:R-:W-:Y:S05]  /*1e60*/  BSYNC B0 ;  /* 0x0000000000007941 */ /* 0x000fea0003800000 */
.L_x_6642:
        /* <DEDUP_REMOVED lines=27> */
.L_x_6670:
        /* <DEDUP_REMOVED lines=76> */
[C---:B0-----:R-:W-:Y:S02]  /*24e0*/  @P6 IMAD.WIDE.U32 R152, R11.reuse, 0x10, R148 ;  /* 0x000000100b986825 */ /* 0x041fe400078e0094 */
        /* <DEDUP_REMOVED lines=8> */
.L_x_6646:
[----:B------:R-:W-:Y:S05]  /*2570*/  BSYNC B0 ;  /* 0x0000000000007941 */ /* 0x000fea0003800000 */
.L_x_6645:
[----:B------:R-:W-:Y:S01]  /*2580*/  ISETP.NE.AND P6, PT, R9, RZ, PT ;  /* 0x000000ff0900720c */ /* 0x000fe20003fc5270 */
[----:B------:R-:W-:-:S12]  /*2590*/  BSSY B0, `(.L_x_6647) ;  /* 0x000002f000007945 */ /* 0x000fd80003800000 */
[----:B------:R-:W-:Y:S05]  /*25a0*/  @!P6 BRA `(.L_x_6648) ;  /* 0x0000000000b4e947 */ /* 0x000fea0003800000 */
[----:B0-----:R-:W-:-:S04]  /*25b0*/  ISETP.NE.AND P6, PT, R5, RZ, PT ;  /* 0x000000ff0500720c */ /* 0x001fc80003fc5270 */
[----:B-1----:R-:W-:Y:S02]  /*25c0*/  FSEL R150, R154, RZ, !P6 ;  /* 0x000000ff9a967208 */ /* 0x002fe40007000000 */
        /* <DEDUP_REMOVED lines=21> */
[-C--:B------:R-:W-:Y:S01]  /*2720*/  FMUL.FTZ R159, R150, R199.reuse ;  /* 0x000000c7969f7220 */ /* 0x080fe20000410000 */
[----:B------:R-:W-:Y:S01]  /*2730*/  ISETP.NE.AND.EX P6, PT, RZ, UR15, PT, P6 ;  /* 0x0000000fff007c0c */ /* 0x000fe2000bfc5360 */
[----:B------:R-:W-:-:S03]  /*2740*/  FMUL.FTZ R156, R149, R199 ;  /* 0x000000c7959c7220 */ /* 0x000fc60000410000 */
[----:B------:R-:W-:Y:S01]  /*2750*/  SEL R146, R151, R146, P6 ;  /* 0x0000009297927207 */ /* 0x000fe20003000000 */
[----:B------:R-:W-:Y:S01]  /*2760*/  F2F.BF16.F32 R159, R159 ;  /* 0x0000009f009f7304 */ /* 0x000fe20000202000 */
[----:B------:R-:W-:Y:S02]  /*2770*/  SEL R147, R150, R147, P6 ;  /* 0x0000009396937207 */ /* 0x000fe40003000000 */
[----:B------:R-:W0:Y:S01]  /*2780*/  LDC.64 R150, c[0x0][0x2f8] ;  /* 0x0000be00ff967b82 */ /* 0x000e220000000a00 */
[----:B------:R-:W-:Y:S02]  /*2790*/  SEL R145, R148, R145, P6 ;  /* 0x0000009194917207 */ /* 0x000fe40003000000 */
[----:B------:R-:W-:Y:S02]  /*27a0*/  SEL R144, R149, R144, P6 ;  /* 0x0000009095907207 */ /* 0x000fe40003000000 */
[----:B------:R-:W1:Y:S03]  /*27b0*/  F2F.BF16.F32 R148, R157 ;  /* 0x0000009d00947304 */ /* 0x000e660000202000 */
[----:B------:R-:W2:Y:S05]  /*27c0*/  @P6 LDC.64 R152, c[0x0][0x308] ;  /* 0x0000c200ff986b82 */ /* 0x000eaa0000000a00 */
[----:B------:R-:W-:Y:S01]  /*27d0*/  F2F.BF16.F32 R158, R158 ;  /* 0x0000009e009e7304 */ /* 0x000fe20000202000 */
[----:B-1----:R-:W-:-:S07]  /*27e0*/  IMAD.WIDE.U32 R148, R148, 0x10000, RZ ;  /* 0x0001000094947825 */ /* 0x002fce00078e00ff */
[----:B------:R-:W1:Y:S01]  /*27f0*/  F2F.BF16.F32 R161, R156 ;  /* 0x0000009c00a17304 */ /* 0x000e620000202000 */
[----:B0-----:R-:W-:-:S04]  /*2800*/  IMAD.WIDE.U32 R150, R11, 0x8, R150 ;  /* 0x000000080b967825 */ /* 0x001fc800078e0096 */
[C---:B--2---:R-:W-:Y:S01]  /*2810*/  @P6 IMAD.WIDE.U32 R152, R11.reuse, 0x10, R152 ;  /* 0x000000100b986825 */ /* 0x044fe200078e0098 */
[----:B------:R-:W-:Y:S02]  /*2820*/  IADD3 R11, R11, 0x100, RZ ;  /* 0x000001000b0b7810 */ /* 0x000fe40007ffe0ff */
[----:B-1----:R-:W-:Y:S02]  /*2830*/  LOP3.LUT R148, R148, R161, RZ, 0xfc, !PT ;  /* 0x000000a194947212 */ /* 0x002fe400078efcff */
[----:B------:R0:W-:Y:S02]  /*2840*/  @P6 STG.E.128 desc[UR4][R152.64], R144 ;  /* 0x0000009098006986 */ /* 0x0001e4000c101d04 */
[----:B0-----:R-:W-:-:S04]  /*2850*/  SHF.L.U32 R153, R159, 0x10, RZ ;  /* 0x000000109f997819 */ /* 0x001fc800000006ff */
[----:B------:R-:W-:-:S05]  /*2860*/  LOP3.LUT R149, R149, R153, R158, 0xfe, !PT ;  /* 0x0000009995957212 */ /* 0x000fca00078efe9e */
[----:B------:R2:W-:Y:S02]  /*2870*/  STG.E.64 desc[UR4][R150.64], R148 ;  /* 0x0000009496007986 */ /* 0x0005e4000c101b04 */
.L_x_6648:
[----:B------:R-:W-:Y:S05]  /*2880*/  BSYNC B0 ;  /* 0x0000000000007941 */ /* 0x000fea0003800000 */
.L_x_6647:
[----:B------:R-:W-:Y:S04]  /*2890*/  BSSY B0, `(.L_x_6649) ;  /* 0x000002f000007945 */ /* 0x000fe80003800000 */
[----:B------:R-:W-:Y:S05]  /*28a0*/  @!P5 BRA `(.L_x_6650) ;  /* 0x0000000000b4d947 */ /* 0x000fea0003800000 */
[----:B0-----:R-:W-:-:S04]  /*28b0*/  ISETP.NE.AND P6, PT, R5, RZ, PT ;  /* 0x000000ff0500720c */ /* 0x001fc80003fc5270 */
[----:B-12---:R-:W-:Y:S02]  /*28c0*/  FSEL R150, R154, RZ, !P6 ;  /* 0x000000ff9a967208 */ /* 0x006fe40007000000 */
        /* <DEDUP_REMOVED lines=43> */
.L_x_6650:
[----:B------:R-:W-:Y:S05]  /*2b80*/  BSYNC B0 ;  /* 0x0000000000007941 */ /* 0x000fea0003800000 */
.L_x_6649:
[----:B------:R-:W-:Y:S04]  /*2b90*/  BSSY B0, `(.L_x_6651) ;  /* 0x000002f000007945 */ /* 0x000fe80003800000 */
[----:B------:R-:W-:Y:S05]  /*2ba0*/  @!P4 BRA `(.L_x_6652) ;  /* 0x0000000000b4c947 */ /* 0x000fea0003800000 */
[----:B0-----:R-:W-:-:S04]  /*2bb0*/  ISETP.NE.AND P6, PT, R5, RZ, PT ;  /* 0x000000ff0500720c */ /* 0x001fc80003fc5270 */
[----:B-123--:R-:W-:Y:S02]  /*2bc0*/  FSEL R150, R154, RZ, !P6 ;  /* 0x000000ff9a967208 */ /* 0x00efe40007000000 */
        /* <DEDUP_REMOVED lines=43> */
.L_x_6652:
[----:B------:R-:W-:Y:S05]  /*2e80*/  BSYNC B0 ;  /* 0x0000000000007941 */ /* 0x000fea0003800000 */
.L_x_6651:
        /* <DEDUP_REMOVED lines=47> */
.L_x_6654:
[----:B------:R-:W-:Y:S05]  /*3180*/  BSYNC B0 ;  /* 0x0000000000007941 */ /* 0x000fea0003800000 */
.L_x_6653:
        /* <DEDUP_REMOVED lines=47> */
.L_x_6656:
[----:B------:R-:W-:Y:S05]  /*3480*/  BSYNC B0 ;  /* 0x0000000000007941 */ /* 0x000fea0003800000 */
.L_x_6655:
[----:B------:R-:W-:Y:S01]  /*3490*/  ISETP.NE.AND P6, PT, R10, RZ, PT ;  /* 0x000000ff0a00720c */ /* 0x000fe20003fc5270 */
[----:B------:R-:W-:-:S12]  /*34a0*/  BSSY B0, `(.L_x_6657) ;  /* 0x000002e000007945 */ /* 0x000fd80003800000 */
        /* <DEDUP_REMOVED lines=31> */
[----:B------:R-:W1:Y:S01]  /*36a0*/  F2F.BF16.F32 R154, R154 ;  /* 0x0000009a009a7304 */ /* 0x000e620000202000 */
[----:B------:R-:W-:Y:S01]  /*36b0*/  SEL R145, R152, R145, P6 ;  /* 0x0000009198917207 */ /* 0x000fe20003000000 */
[----:B------:R-:W2:Y:S01]  /*36c0*/  @P6 LDC.64 R148, c[0x0][0x308] ;  /* 0x0000c200ff946b82 */ /* 0x000ea20000000a00 */
[----:B0-----:R-:W-:-:S05]  /*36d0*/  IMAD.WIDE.U32 R152, R8, 0x10000, RZ ;  /* 0x0001000008987825 */ /* 0x001fca00078e00ff */
[----:B------:R-:W-:Y:S08]  /*36e0*/  F2F.BF16.F32 R155, R155 ;  /* 0x0000009b009b7304 */ /* 0x000ff00000202000 */
[----:B------:R-:W0:Y:S01]  /*36f0*/  F2F.BF16.F32 R199, R199 ;  /* 0x000000c700c77304 */ /* 0x000e220000202000 */
[----:B--2---:R-:W-:Y:S02]  /*3700*/  @P6 IMAD.WIDE.U32 R150, R11, 0x10, R148 ;  /* 0x000000100b966825 */ /* 0x004fe400078e0094 */
[----:B------:R-:W2:Y:S03]  /*3710*/  LDC.64 R148, c[0x0][0x2f8] ;  /* 0x0000be00ff947b82 */ /* 0x000ea60000000a00 */
[----:B------:R1:W-:Y:S02]  /*3720*/  @P6 STG.E.128 desc[UR4][R150.64], R144 ;  /* 0x0000009096006986 */ /* 0x0003e4000c101d04 */
[----:B-1----:R-:W-:-:S02]  /*3730*/  SHF.L.U32 R151, R154, 0x10, RZ ;  /* 0x000000109a977819 */ /* 0x002fc400000006ff */
[----:B0-----:R-:W-:Y:S01]  /*3740*/  LOP3.LUT R150, R152, R199, RZ, 0xfc, !PT ;  /* 0x000000c798967212 */ /* 0x001fe200078efcff */
[----:B--2---:R-:W-:Y:S01]  /*3750*/  IMAD.WIDE.U32 R148, R11, 0x8, R148 ;  /* 0x000000080b947825 */ /* 0x004fe200078e0094 */
[----:B------:R-:W-:-:S05]  /*3760*/  LOP3.LUT R151, R153, R151, R155, 0xfe, !PT ;  /* 0x0000009799977212 */ /* 0x000fca00078efe9b */
[----:B------:R0:W-:Y:S02]  /*3770*/  STG.E.64 desc[UR4][R148.64], R150 ;  /* 0x0000009694007986 */ /* 0x0001e4000c101b04 */
.L_x_6658:
[----:B------:R-:W-:Y:S05]  /*3780*/  BSYNC B0 ;  /* 0x0000000000007941 */ /* 0x000fea0003800000 */
.L_x_6657:
[----:B------:R-:W-:Y:S02]  /*3790*/  IADD3 R7, R7, UR16, RZ ;  /* 0x0000001007077c10 */ /* 0x000fe4000fffe0ff */
[----:B------:R-:W-:Y:S02]  /*37a0*/  SEL R154, RZ, 0x1, P0 ;  /* 0x00000001ff9a7807 */ /* 0x000fe40000000000 */
[----:B------:R-:W-:-:S13]  /*37b0*/  ISETP.GE.AND P0, PT, R7, UR17, PT ;  /* 0x0000001107007c0c */ /* 0x000fda000bf06270 */
[----:B------:R-:W-:Y:S05]  /*37c0*/  @!P0 BRA `(.L_x_6659) ;  /* 0xffffffcc00808947 */ /* 0x000fea000383ffff */
.L_x_6629:
        /* <DEDUP_REMOVED lines=58> */
.L_x_6644:
[----:B------:R-:W-:Y:S02]  /*3b70*/  MOV R162, R157 ;  /* 0x0000009d00a27202 */ /* 0x000fe40000000f00 */
[----:B------:R-:W-:Y:S02]  /*3b80*/  MOV R161, 0x10 ;  /* 0x0000001000a17802 */ /* 0x000fe40000000f00 */
[----:B------:R-:W-:Y:S02]  /*3b90*/  MOV R202, 0x1f ;  /* 0x0000001f00ca7802 */ /* 0x000fe40000000f00 */
[----:B------:R-:W-:-:S07]  /*3ba0*/  MOV R159, 0xffffffff ;  /* 0xffffffff009f7802 */ /* 0x000fce0000000f00 */
[----:B0-----:R-:W-:Y:S05]  /*3bb0*/  WARPSYNC.COLLECTIVE R159, `(.L_x_6660) ;  /* 0x000000009f087348 */ /* 0x001fea0003c00000 */
[----:B------:R1:W2:Y:S02]  /*3bc0*/  SHFL.DOWN P6, R201, R162, R161, R202 ;  /* 0x080000a1a2c97389 */ /* 0x0002a400000c00ca */
[----:B012---:R-:W-:Y:S01]  /*3bd0*/  ENDCOLLECTIVE ;  /* 0x000000000000791b */ /* 0x007fe20003800000 */
.L_x_6660:
[----:B------:R-:W-:Y:S02]  /*3be0*/  MOV R162, R160 ;  /* 0x000000a000a27202 */ /* 0x000fe40000000f00 */
[----:B------:R-:W-:-:S07]  /*3bf0*/  MOV R150, R201 ;  /* 0x000000c900967202 */ /* 0x000fce0000000f00 */
[----:B------:R-:W-:Y:S05]  /*3c00*/  WARPSYNC.COLLECTIVE R159, `(.L_x_6661) ;  /* 0x000000009f087348 */ /* 0x000fea0003c00000 */
[----:B------:R0:W1:Y:S02]  /*3c10*/  SHFL.DOWN P6, R201, R162, R161, R202 ;  /* 0x080000a1a2c97389 */ /* 0x00006400000c00ca */
[----:B01----:R-:W-:Y:S01]  /*3c20*/  ENDCOLLECTIVE ;  /* 0x000000000000791b */ /* 0x003fe20003800000 */
.L_x_6661:
[----:B------:R-:W-:-:S05]  /*3c30*/  FADD.FTZ R150, R150, R157 ;  /* 0x0000009d96967221 */ /* 0x000fca0000010000 */
[----:B------:R-:W-:Y:S02]  /*3c40*/  MOV R162, R150 ;  /* 0x0000009600a27202 */ /* 0x000fe40000000f00 */
[----:B------:R-:W-:Y:S02]  /*3c50*/  MOV R161, 0x8 ;  /* 0x0000000800a17802 */ /* 0x000fe40000000f00 */
[----:B------:R-:W-:-:S07]  /*3c60*/  MOV R149, R201 ;  /* 0x000000c900957202 */ /* 0x000fce0000000f00 */
[----:B------:R-:W-:Y:S05]  /*3c70*/  WARPSYNC.COLLECTIVE R159, `(.L_x_6662) ;  /* 0x000000009f087348 */ /* 0x000fea0003c00000 */
[----:B------:R0:W1:Y:S02]  /*3c80*/  SHFL.DOWN P6, R201, R162, R161, R202 ;  /* 0x080000a1a2c97389 */ /* 0x00006400000c00ca */
[----:B01----:R-:W-:Y:S01]  /*3c90*/  ENDCOLLECTIVE ;  /* 0x000000000000791b */ /* 0x003fe20003800000 */
.L_x_6662:
[----:B------:R-:W-:-:S05]  /*3ca0*/  FADD.FTZ R149, R149, R160 ;  /* 0x000000a095957221 */ /* 0x000fca0000010000 */
[----:B------:R-:W-:Y:S02]  /*3cb0*/  MOV R162, R149 ;  /* 0x0000009500a27202 */ /* 0x000fe40000000f00 */
[----:B------:R-:W-:-:S07]  /*3cc0*/  MOV R151, R201 ;  /* 0x000000c900977202 */ /* 0x000fce0000000f00 */
[----:B------:R-:W-:Y:S05]  /*3cd0*/  WARPSYNC.COLLECTIVE R159, `(.L_x_6663) ;  /* 0x000000009f087348 */ /* 0x000fea0003c00000 */
[----:B------:R0:W1:Y:S02]  /*3ce0*/  SHFL.DOWN P6, R201, R162, R161, R202 ;  /* 0x080000a1a2c97389 */ /* 0x00006400000c00ca */
[----:B01----:R-:W-:Y:S01]  /*3cf0*/  ENDCOLLECTIVE ;  /* 0x000000000000791b */ /* 0x003fe20003800000 */
.L_x_6663:
[----:B------:R-:W-:-:S05]  /*3d00*/  FADD.FTZ R151, R150, R151 ;  /* 0x0000009796977221 */ /* 0x000fca0000010000 */
[----:B------:R-:W-:Y:S02]  /*3d10*/  MOV R162, R151 ;  /* 0x0000009700a27202 */ /* 0x000fe40000000f00 */
[----:B------:R-:W-:Y:S02]  /*3d20*/  MOV R161, 0x4 ;  /* 0x0000000400a17802 */ /* 0x000fe40000000f00 */
[----:B------:R-:W-:-:S07]  /*3d30*/  MOV R152, R201 ;  /* 0x000000c900987202 */ /* 0x000fce0000000f00 */
[----:B------:R-:W-:Y:S05]  /*3d40*/  WARPSYNC.COLLECTIVE R159, `(.L_x_6664) ;  /* 0x000000009f087348 */ /* 0x000fea0003c00000 */
[----:B------:R0:W1:Y:S02]  /*3d50*/  SHFL.DOWN P6, R201, R162, R161, R202 ;  /* 0x080000a1a2c97389 */ /* 0x00006400000c00ca */
[----:B01----:R-:W-:Y:S01]  /*3d60*/  ENDCOLLECTIVE ;  /* 0x000000000000791b */ /* 0x003fe20003800000 */
.L_x_6664:
[----:B------:R-:W-:-:S05]  /*3d70*/  FADD.FTZ R152, R149, R152 ;  /* 0x0000009895987221 */ /* 0x000fca0000010000 */
[----:B------:R-:W-:Y:S02]  /*3d80*/  MOV R162, R152 ;  /* 0x0000009800a27202 */ /* 0x000fe40000000f00 */
[----:B------:R-:W-:-:S07]  /*3d90*/  MOV R154, R201 ;  /* 0x000000c9009a7202 */ /* 0x000fce0000000f00 */
[----:B------:R-:W-:Y:S05]  /*3da0*/  WARPSYNC.COLLECTIVE R159, `(.L_x_6665) ;  /* 0x000000009f087348 */ /* 0x000fea0003c00000 */
[----:B------:R0:W1:Y:S02]  /*3db0*/  SHFL.DOWN P6, R201, R162, R161, R202 ;  /* 0x080000a1a2c97389 */ /* 0x00006400000c00ca */
[----:B01----:R-:W-:Y:S01]  /*3dc0*/  ENDCOLLECTIVE ;  /* 0x000000000000791b */ /* 0x003fe20003800000 */
.L_x_6665:
[----:B------:R-:W-:-:S05]  /*3dd0*/  FADD.FTZ R154, R151, R154 ;  /* 0x0000009a979a7221 */ /* 0x000fca0000010000 */
[----:B------:R-:W-:Y:S02]  /*3de0*/  MOV R162, R154 ;  /* 0x0000009a00a27202 */ /* 0x000fe40000000f00 */
[----:B------:R-:W-:Y:S02]  /*3df0*/  MOV R161, 0x2 ;  /* 0x0000000200a17802 */ /* 0x000fe40000000f00 */
[----:B------:R-:W-:-:S07]  /*3e00*/  MOV R153, R201 ;  /* 0x000000c900997202 */ /* 0x000fce0000000f00 */
[----:B------:R-:W-:Y:S05]  /*3e10*/  WARPSYNC.COLLECTIVE R159, `(.L_x_6666) ;  /* 0x000000009f087348 */ /* 0x000fea0003c00000 */
[----:B------:R0:W1:Y:S02]  /*3e20*/  SHFL.DOWN P6, R201, R162, R161, R202 ;  /* 0x080000a1a2c97389 */ /* 0x00006400000c00ca */
[----:B01----:R-:W-:Y:S01]  /*3e30*/  ENDCOLLECTIVE ;  /* 0x000000000000791b */ /* 0x003fe20003800000 */
.L_x_6666:
[----:B------:R-:W-:-:S05]  /*3e40*/  FADD.FTZ R153, R152, R153 ;  /* 0x0000009998997221 */ /* 0x000fca0000010000 */
[----:B------:R-:W-:Y:S02]  /*3e50*/  MOV R162, R153 ;  /* 0x0000009900a27202 */ /* 0x000fe40000000f00 */
[----:B------:R-:W-:-:S07]  /*3e60*/  MOV R155, R201 ;  /* 0x000000c9009b7202 */ /* 0x000fce0000000f00 */
[----:B------:R-:W-:Y:S05]  /*3e70*/  WARPSYNC.COLLECTIVE R159, `(.L_x_6667) ;  /* 0x000000009f087348 */ /* 0x000fea0003c00000 */
[----:B------:R0:W1:Y:S02]  /*3e80*/  SHFL.DOWN P6, R201, R162, R161, R202 ;  /* 0x080000a1a2c97389 */ /* 0x00006400000c00ca */
[----:B01----:R-:W-:Y:S01]  /*3e90*/  ENDCOLLECTIVE ;  /* 0x000000000000791b */ /* 0x003fe20003800000 */
.L_x_6667:
[----:B------:R-:W-:-:S05]  /*3ea0*/  FADD.FTZ R155, R154, R155 ;  /* 0x0000009b9a9b7221 */ /* 0x000fca0000010000 */
[----:B------:R-:W-:Y:S02]  /*3eb0*/  MOV R162, R155 ;  /* 0x0000009b00a27202 */ /* 0x000fe40000000f00 */
[----:B------:R-:W-:Y:S02]  /*3ec0*/  MOV R161, 0x1 ;  /* 0x0000000100a17802 */ /* 0x000fe40000000f00 */
[----:B------:R-:W-:-:S07]  /*3ed0*/  MOV R158, R201 ;  /* 0x000000c9009e7202 */ /* 0x000fce0000000f00 */
[----:B------:R-:W-:Y:S05]  /*3ee0*/  WARPSYNC.COLLECTIVE R159, `(.L_x_6668) ;  /* 0x000000009f087348 */ /* 0x000fea0003c00000 */
[----:B------:R0:W1:Y:S02]  /*3ef0*/  SHFL.DOWN P6, R201, R162, R161, R202 ;  /* 0x080000a1a2c97389 */ /* 0x00006400000c00ca */
[----:B01----:R-:W-:Y:S01]  /*3f00*/  ENDCOLLECTIVE ;  /* 0x000000000000791b */ /* 0x003fe20003800000 */
.L_x_6668:
[----:B------:R-:W-:-:S05]  /*3f10*/  FADD.FTZ R158, R153, R158 ;  /* 0x0000009e999e7221 */ /* 0x000fca0000010000 */
[----:B------:R-:W-:Y:S02]  /*3f20*/  MOV R162, R158 ;  /* 0x0000009e00a27202 */ /* 0x000fe40000000f00 */
[----:B------:R-:W-:-:S07]  /*3f30*/  MOV R200, R201 ;  /* 0x000000c900c87202 */ /* 0x000fce0000000f00 */
[----:B------:R-:W-:Y:S05]  /*3f40*/  WARPSYNC.COLLECTIVE R159, `(.L_x_6669) ;  /* 0x000000009f087348 */ /* 0x000fea0003c00000 */
[----:B------:R0:W1:Y:S02]  /*3f50*/  SHFL.DOWN P6, R201, R162, R161, R202 ;  /* 0x080000a1a2c97389 */ /* 0x00006400000c00ca */
[----:B01----:R-:W-:Y:S01]  /*3f60*/  ENDCOLLECTIVE ;  /* 0x000000000000791b */ /* 0x003fe20003800000 */
.L_x_6669:
[----:B------:R-:W-:Y:S05]  /*3f70*/  BRA `(.L_x_6670) ;  /* 0xffffffe000287947 */ /* 0x000fea000383ffff */
.L_x_6671:
        /* <DEDUP_REMOVED lines=16> */
.L_x_15242:


//--------------------- .text._ZN10layer_norm13ln_bwd_kernelINS_13Kernel_traitsIf13__nv_bfloat16fS2_fjLj7168ELj1ELj1ELj8ELj8ENS_18Kernel_traits_baseILj7168EfS2_fS2_fjLj256EEEEELb0ELb0ELb0ELb1EEEvNS_9BwdParamsE --------------------------
	.section	.text._ZN10layer_norm13ln_bwd_kernelINS_13Kernel_traitsIf13__nv_bfloat16fS2_fjLj7168ELj1ELj1ELj8ELj8ENS_18Kernel_traits_baseILj7168EfS2_fS2_fjLj256EEEEELb0ELb0ELb0ELb1EEEvNS_9BwdParamsE,"ax",@progbits
	.align	128
        .global         _ZN10layer_norm13ln_bwd_kernelINS_13Kernel_traitsIf13__nv_bfloat16fS2_fjLj7168ELj1ELj1ELj8ELj8ENS_18Kernel_traits_baseILj7168EfS2_fS2_fjLj256EEEEELb0ELb0ELb0ELb1EEEvNS_9BwdParamsE
        .type           _ZN10layer_norm13ln_bwd_kernelINS_13Kernel_traitsIf13__nv_bfloat16fS2_fjLj7168ELj1ELj1ELj8ELj8ENS_18Kernel_traits_baseILj7168EfS2_fS2_fjLj256EEEEELb0ELb0ELb0ELb1EEEvNS_9BwdParamsE,@function
        .size           _ZN10layer_norm13ln_bwd_kernelINS_13Kernel_traitsIf13__nv_bfloat16fS2_fjLj7168ELj1ELj1ELj8ELj8ENS_18Kernel_traits_baseILj7168EfS2_fS2_fjLj256EEEEELb0ELb0ELb0ELb1EEEvNS_9BwdParamsE,(.L_x_15243 - _ZN10layer_norm13ln_bwd_kernelINS_13Kernel_traitsIf13__nv_bfloat16fS2_fjLj7168ELj1ELj1ELj8ELj8ENS_18Kernel_traits_baseILj7168EfS2_fS2_fjLj256EEEEELb0ELb0ELb0ELb1EEEvNS_9BwdParamsE)
        .other          _ZN10layer_norm13ln_bwd_kernelINS_13Kernel_traitsIf13__nv_bfloat16fS2_fjLj7168ELj1ELj1ELj8ELj8ENS_18Kernel_traits_baseILj7168EfS2_fS2_fjLj256EEEEELb0ELb0ELb0ELb1EEEvNS_9BwdParamsE,@"STO_CUDA_ENTRY STV_DEFAULT"
_ZN10layer_norm13ln_bwd_kernelINS_13Kernel_traitsIf13__nv_bfloat16fS2_fjLj7168ELj1ELj1ELj8ELj8ENS_18Kernel_traits_baseILj7168EfS2_fS2_fjLj256EEEEELb0ELb0ELb0ELb1EEEvNS_9BwdParamsE:
.text._ZN10layer_norm13ln_bwd_kernelINS_13Kernel_traitsIf13__nv_bfloat16fS2_fjLj7168ELj1ELj1ELj8ELj8ENS_18Kernel_traits_baseILj7168EfS2_fS2_fjLj256EEEEELb0ELb0ELb0ELb1EEEvNS_9BwdParamsE:
        /* <DEDUP_REMOVED lines=42> */
.L_x_6672:
        /* <DEDUP_REMOVED lines=14> */
[----:B------:R-:W-:Y:S01]  /*0380*/  ULDC.U8 UR4, c[0x0][0x2a0] ;  /* 0x0000a80000047ab9 */ /* 0x000fe20000000000 */
        /* <DEDUP_REMOVED lines=31> */
[----:B0-----:R-:W-:-:S07]  /*0580*/  MOV R0, UR4 ;  /* 0x0000000400007c02 */ /* 0x001fce0008000f00 */
.L_x_6676:
[----:B-1----:R-:W0:Y:S01]  /*0590*/  LDC.64 R72, c[0x0][0x250] ;  /* 0x00009400ff487b82 */ /* 0x002e220000000a00 */
[----:B------:R-:W-:Y:S01]  /*05a0*/  IMAD R64, R173, UR8, RZ ;  /* 0x00000008ad407c24 */ /* 0x000fe2000f8e02ff */
[----:B------:R-:W-:-:S04]  /*05b0*/  SHF.R.S32.HI R66, RZ, 0x1f, R173 ;  /* 0x0000001fff427819 */ /* 0x000fc800000114ad */
[----:B------:R-:W-:Y:S02]  /*05c0*/  SHF.R.S32.HI R65, RZ, 0x1f, R64 ;  /* 0x0000001fff417819 */ /* 0x000fe40000011440 */
[----:B------:R-:W1:Y:S02]  /*05d0*/  LDC.64 R84, c[0x0][0x2b8] ;  /* 0x0000ae00ff547b82 */ /* 0x000e640000000a00 */
[----:B------:R-:W-:Y:S02]  /*05e0*/  LEA.HI R65, R65, R64, RZ, 0x2 ;  /* 0x0000004041417211 */ /* 0x000fe400078f10ff */
[----:B------:R-:W-:-:S04]  /*05f0*/  LOP3.LUT R64, R116, 0xff, RZ, 0xc0, !PT ;  /* 0x000000ff74407812 */ /* 0x000fc800078ec0ff */
[----:B------:R-:W2:Y:S01]  /*0600*/  LDC.64 R2, c[0x0][0x238] ;  /* 0x00008e00ff027b82 */ /* 0x000ea20000000a00 */
[----:B------:R-:W-:-:S07]  /*0610*/  LEA.HI.SX32 R189, R65, R64, 0x1e ;  /* 0x0000004041bd7211 */ /* 0x000fce00078ff2ff */
[----:B------:R-:W3:Y:S01]  /*0620*/  @P0 LDC.64 R70, c[0x0][0x270] ;  /* 0x00009c00ff460b82 */ /* 0x000ee20000000a00 */
[----:B0-----:R-:W-:-:S07]  /*0630*/  IMAD.WIDE R72, R173, 0x4, R72 ;  /* 0x00000004ad487825 */ /* 0x001fce00078e0248 */
[----:B------:R-:W0:Y:S01]  /*0640*/  LDC.64 R106, c[0x0][0x258] ;  /* 0x00009600ff6a7b82 */ /* 0x000e220000000a00 */
[C---:B------:R-:W-:Y:S01]  /*0650*/  IADD3 R177, R189.reuse, 0x600, RZ ;  /* 0x00000600bdb17810 */ /* 0x040fe20007ffe0ff */
[C-C-:B-1----:R-:W-:Y:S01]  /*0660*/  IMAD.WIDE.U32 R98, R189.reuse, 0x8, R84.reuse ;  /* 0x00000008bd627825 */ /* 0x142fe200078e0054 */
[----:B------:R1:W4:Y:S01]  /*0670*/  LDG.E R182, desc[UR6][R72.64] ;  /* 0x0000000648b67981 */ /* 0x000322000c1e1900 */
[----:B------:R-:W-:Y:S02]  /*0680*/  IADD3 R174, R189, 0x100, RZ ;  /* 0x00000100bdae7810 */ /* 0x000fe40007ffe0ff */
[----:B------:R-:W-:Y:S01]  /*0690*/  IMAD.WIDE.U32 R100, R177, 0x8, R84 ;  /* 0x00000008b1647825 */ /* 0x000fe200078e0054 */
[C---:B------:R-:W-:Y:S01]  /*06a0*/  IADD3 R183, R189.reuse, 0x200, RZ ;  /* 0x00000200bdb77810 */ /* 0x040fe20007ffe0ff */
[----:B------:R-:W4:Y:S02]  /*06b0*/  LDG.E.64 R98, desc[UR6][R98.64] ;  /* 0x0000000662627981 */ /* 0x000f24000c1e1b00 */
[C---:B--2---:R-:W-:Y:S01]  /*06c0*/  IMAD.WIDE.U32 R64, R189.reuse, 0x10, R2 ;  /* 0x00000010bd407825 */ /* 0x044fe200078e0002 */
[----:B------:R-:W-:Y:S01]  /*06d0*/  IADD3 R181, R189, 0x300, RZ ;  /* 0x00000300bdb57810 */ /* 0x000fe20007ffe0ff */
[----:B------:R-:W2:Y:S01]  /*06e0*/  LDG.E.64 R100, desc[UR6][R100.64] ;  /* 0x0000000664647981 */ /* 0x000ea2000c1e1b00 */
[----:B---3--:R-:W-:Y:S01]  /*06f0*/  @P0 LEA R70, P1, R173, R70, 0x1 ;  /* 0x00000046ad460211 */ /* 0x008fe200078208ff */
[----:B------:R-:W-:Y:S01]  /*0700*/  IMAD.WIDE.U32 R94, R174, 0x8, R84 ;  /* 0x00000008ae5e7825 */ /* 0x000fe200078e0054 */
[----:B------:R-:W-:-:S02]  /*0710*/  IADD3 R179, R189, 0x400, RZ ;  /* 0x00000400bdb37810 */ /* 0x000fc40007ffe0ff */
[C---:B------:R-:W-:Y:S02]  /*0720*/  @P0 LEA.HI.X R71, R173.reuse, R71, R66, 0x1, P1 ;  /* 0x00000047ad470211 */ /* 0x040fe400008f0c42 */
[----:B------:R-:W3:Y:S01]  /*0730*/  LDG.E.128 R64, desc[UR6][R64.64] ;  /* 0x0000000640407981 */ /* 0x000ee2000c1e1d00 */
[----:B0-----:R-:W-:Y:S01]  /*0740*/  IMAD.WIDE R190, R173, 0x4, R106 ;  /* 0x00000004adbe7825 */ /* 0x001fe200078e026a */
[----:B------:R-:W-:Y:S02]  /*0750*/  IADD3 R175, R189, 0x500, RZ ;  /* 0x00000500bdaf7810 */ /* 0x000fe40007ffe0ff */
[----:B------:R-:W3:Y:S01]  /*0760*/  @P0 LDG.E.U16 R180, desc[UR6][R70.64] ;  /* 0x0000000646b40981 */ /* 0x000ee2000c1e1500 */
[----:B------:R-:W-:-:S03]  /*0770*/  IMAD.WIDE.U32 R68, R174, 0x10, R2 ;  /* 0x00000010ae447825 */ /* 0x000fc600078e0002 */
[----:B------:R0:W3:Y:S01]  /*0780*/  LDG.E R176, desc[UR6][R190.64] ;  /* 0x00000006beb07981 */ /* 0x0000e2000c1e1900 */
[----:B------:R-:W-:-:S03]  /*0790*/  IMAD.WIDE.U32 R92, R183, 0x8, R84 ;  /* 0x00000008b75c7825 */ /* 0x000fc600078e0054 */
[----:B------:R-:W3:Y:S01]  /*07a0*/  LDG.E.64 R94, desc[UR6][R94.64] ;  /* 0x000000065e5e7981 */ /* 0x000ee2000c1e1b00 */
[----:B-1----:R-:W-:-:S03]  /*07b0*/  IMAD.WIDE.U32 R72, R183, 0x10, R2 ;  /* 0x00000010b7487825 */ /* 0x002fc600078e0002 */
[----:B------:R-:W3:Y:S01]  /*07c0*/  LDG.E.128 R68, desc[UR6][R68.64] ;  /* 0x0000000644447981 */ /* 0x000ee2000c1e1d00 */
[----:B------:R-:W-:-:S03]  /*07d0*/  IMAD.WIDE.U32 R76, R181, 0x10, R2 ;  /* 0x00000010b54c7825 */ /* 0x000fc600078e0002 */
[----:B------:R-:W3:Y:S01]  /*07e0*/  LDG.E.64 R92, desc[UR6][R92.64] ;  /* 0x000000065c5c7981 */ /* 0x000ee2000c1e1b00 */
[----:B------:R-:W-:-:S03]  /*07f0*/  IMAD.WIDE.U32 R102, R181, 0x8, R84 ;  /* 0x00000008b5667825 */ /* 0x000fc600078e0054 */
[----:B------:R-:W3:Y:S01]  /*0800*/  LDG.E.128 R72, desc[UR6][R72.64] ;  /* 0x0000000648487981 */ /* 0x000ee2000c1e1d00 */
[----:B------:R-:W-:-:S03]  /*0810*/  IMAD.WIDE.U32 R104, R179, 0x8, R84 ;  /* 0x00000008b3687825 */ /* 0x000fc600078e0054 */
[----:B------:R-:W3:Y:S01]  /*0820*/  LDG.E.128 R76, desc[UR6][R76.64] ;  /* 0x000000064c4c7981 */ /* 0x000ee2000c1e1d00 */
[----:B------:R-:W-:-:S03]  /*0830*/  IMAD.WIDE.U32 R80, R179, 0x10, R2 ;  /* 0x00000010b3507825 */ /* 0x000fc600078e0002 */
[----:B------:R-:W3:Y:S01]  /*0840*/  LDG.E.64 R102, desc[UR6][R102.64] ;  /* 0x0000000666667981 */ /* 0x000ee2000c1e1b00 */
[----:B------:R-:W-:-:S03]  /*0850*/  IMAD.WIDE.U32 R96, R175, 0x8, R84 ;  /* 0x00000008af607825 */ /* 0x000fc600078e0054 */
[----:B------:R-:W3:Y:S04]  /*0860*/  LDG.E.64 R104, desc[UR6][R104.64] ;  /* 0x0000000668687981 */ /* 0x000ee8000c1e1b00 */
[----:B------:R-:W3:Y:S04]  /*0870*/  LDG.E.128 R80, desc[UR6][R80.64] ;  /* 0x0000000650507981 */ /* 0x000ee8000c1e1d00 */
[----:B------:R-:W3:Y:S01]  /*0880*/  LDG.E.64 R96, desc[UR6][R96.64] ;  /* 0x0000000660607981 */ /* 0x000ee2000c1e1b00 */
[----:B------:R-:W-:-:S06]  /*0890*/  IMAD.WIDE.U32 R88, R177, 0x10, R2 ;  /* 0x00000010b1587825 */ /* 0x000fcc00078e0002 */
[----:B------:R-:W3:Y:S01]  /*08a0*/  LDG.E.128 R88, desc[UR6][R88.64] ;  /* 0x0000000658587981 */ /* 0x000ee2000c1e1d00 */
[----:B------:R-:W-:Y:S02]  /*08b0*/  IMAD.WIDE.U32 R84, R175, 0x10, R2 ;  /* 0x00000010af547825 */ /* 0x000fe400078e0002 */
[----:B------:R-:W1:Y:S04]  /*08c0*/  LDC.64 R2, c[0x0][0x2c8] ;  /* 0x0000b200ff027b82 */ /* 0x000e680000000a00 */
[----:B------:R-:W3:Y:S01]  /*08d0*/  LDG.E.128 R84, desc[UR6][R84.64] ;  /* 0x0000000654547981 */ /* 0x000ee2000c1e1d00 */
[----:B-1----:R-:W-:-:S04]  /*08e0*/  ISETP.NE.U32.AND P1, PT, R2, RZ, PT ;  /* 0x000000ff0200720c */ /* 0x002fc80003f25070 */
[----:B------:R-:W-:-:S13]  /*08f0*/  ISETP.NE.AND.EX P1, PT, R3, RZ, PT, P1 ;  /* 0x000000ff0300720c */ /* 0x000fda0003f25310 */
[----:B------:R-:W1:Y:S08]  /*0900*/  @P1 LDC.64 R186, c[0x0][0x2c8] ;  /* 0x0000b200ffba1b82 */ /* 0x000e700000000a00 */
[----:B------:R-:W0:Y:S08]  /*0910*/  @P1 LDC.64 R184, c[0x0][0x2c8] ;  /* 0x0000b200ffb81b82 */ /* 0x000e300000000a00 */
[----:B------:R-:W0:Y:S08]  /*0920*/  @P1 LDC.64 R114, c[0x0][0x2c8] ;  /* 0x0000b200ff721b82 */ /* 0x000e300000000a00 */
[----:B------:R-:W0:Y:S08]  /*0930*/  @P1 LDC.64 R112, c[0x0][0x2c8] ;  /* 0x0000b200ff701b82 */ /* 0x000e300000000a00 */
[----:B------:R-:W0:Y:S08]  /*0940*/  @P1 LDC.64 R110, c[0x0][0x2c8] ;  /* 0x0000b200ff6e1b82 */ /* 0x000e300000000a00 */
[----:B------:R-:W0:Y:S08]  /*0950*/  @P1 LDC.64 R108, c[0x0][0x2c8] ;  /* 0x0000b200ff6c1b82 */ /* 0x000e300000000a00 */
[----:B------:R-:W0:Y:S01]  /*0960*/  @P1 LDC.64 R106, c[0x0][0x2c8] ;  /* 0x0000b200ff6a1b82 */ /* 0x000e220000000a00 */
[----:B-1----:R-:W-:-:S04]  /*0970*/  @P1 IMAD.WIDE.U32 R186, R189, 0x10, R186 ;  /* 0x00000010bdba1825 */ /* 0x002fc800078e00ba */
[----:B0-----:R-:W-:Y:S01]  /*0980*/  @P1 IMAD.WIDE.U32 R184, R174, 0x10, R184 ;  /* 0x00000010aeb81825 */ /* 0x001fe200078e00b8 */
[----:B-----5:R0:W5:Y:S03]  /*0990*/  @P1 LDG.E.128 R32, desc[UR6][R186.64] ;  /* 0x00000006ba201981 */ /* 0x020166000c1e1d00 */
[----:B------:R-:W-:Y:S01]  /*09a0*/  @P1 IMAD.WIDE.U32 R114, R183, 0x10, R114 ;  /* 0x00000010b7721825 */ /* 0x000fe200078e0072 */
[----:B------:R-:W5:Y:S03]  /*09b0*/  @P1 LDG.E.128 R36, desc[UR6][R184.64] ;  /* 0x00000006b8241981 */ /* 0x000f66000c1e1d00 */
[----:B------:R-:W-:Y:S01]  /*09c0*/  @P1 IMAD.WIDE.U32 R112, R181, 0x10, R112 ;  /* 0x00000010b5701825 */ /* 0x000fe200078e0070 */
[----:B------:R-:W5:Y:S03]  /*09d0*/  @P1 LDG.E.128 R40, desc[UR6][R114.64] ;  /* 0x0000000672281981 */ /* 0x000f66000c1e1d00 */
[----:B------:R-:W-:Y:S01]  /*09e0*/  @P1 IMAD.WIDE.U32 R110, R179, 0x10, R110 ;  /* 0x00000010b36e1825 */ /* 0x000fe200078e006e */
[----:B------:R-:W5:Y:S03]  /*09f0*/  @P1 LDG.E.128 R44, desc[UR6][R112.64] ;  /* 0x00000006702c1981 */ /* 0x000f66000c1e1d00 */
[----:B------:R-:W-:Y:S01]  /*0a00*/  @P1 IMAD.WIDE.U32 R108, R175, 0x10, R108 ;  /* 0x00000010af6c1825 */ /* 0x000fe200078e006c */
[----:B------:R-:W5:Y:S03]  /*0a10*/  @P1 LDG.E.128 R48, desc[UR6][R110.64] ;  /* 0x000000066e301981 */ /* 0x000f66000c1e1d00 */
[----:B------:R-:W-:Y:S01]  /*0a20*/  @P1 IMAD.WIDE.U32 R190, R177, 0x10, R106 ;  /* 0x00000010b1be1825 */ /* 0x000fe200078e006a */
[----:B------:R1:W5:Y:S04]  /*0a30*/  @P1 LDG.E.128 R52, desc[UR6][R108.64] ;  /* 0x000000066c341981 */ /* 0x000368000c1e1d00 */
[----:B------:R1:W5:Y:S01]  /*0a40*/  @P1 LDG.E.128 R56, desc[UR6][R190.64] ;  /* 0x00000006be381981 */ /* 0x000362000c1e1d00 */
[----:B------:R-:W-:-:S02]  /*0a50*/  ISETP.NE.AND P1, PT, R0, RZ, PT ;  /* 0x000000ff0000720c */ /* 0x000fc40003f25270 */
[----:B------:R-:W-:Y:S02]  /*0a60*/  MOV R106, 0x3f800000 ;  /* 0x3f800000006a7802 */ /* 0x000fe40000000f00 */
[----:B----4-:R-:W-:Y:S02]  /*0a70*/  FSEL R200, R182, RZ, !P1 ;  /* 0x000000ffb6c87208 */ /* 0x010fe40004800000 */
[----:B------:R-:W-:Y:S02]  /*0a80*/  MOV R0, R98 ;  /* 0x0000006200007202 */ /* 0x000fe40000000f00 */
[--C-:B0-----:R-:W-:Y:S02]  /*0a90*/  SHF.R.U64 R187, R98, 0x10, R99.reuse ;  /* 0x0000001062bb7819 */ /* 0x101fe40000001263 */
[----:B------:R-:W-:Y:S02]  /*0aa0*/  MOV R107, R99 ;  /* 0x00000063006b7202 */ /* 0x000fe40000000f00 */
[----:B------:R-:W-:-:S02]  /*0ab0*/  SHF.R.U32.HI R98, RZ, 0x10, R99 ;  /* 0x00000010ff627819 */ /* 0x000fc40000011663 */
[--C-:B--2---:R-:W-:Y:S02]  /*0ac0*/  SHF.R.U64 R196, R100, 0x10, R101.reuse ;  /* 0x0000001064c47819 */ /* 0x104fe40000001265 */
[----:B------:R-:W-:Y:S02]  /*0ad0*/  MOV R203, R101 ;  /* 0x0000006500cb7202 */ /* 0x000fe40000000f00 */
[----:B------:R-:W-:Y:S01]  /*0ae0*/  SHF.R.U32.HI R198, RZ, 0x10, R101 ;  /* 0x00000010ffc67819 */ /* 0x000fe20000011665 */
[----:B---3--:R-:W-:Y:S01]  /*0af0*/  FADD.FTZ R99, -R200, R64 ;  /* 0x00000040c8637221 */ /* 0x008fe20000010100 */
[----:B------:R-:W-:Y:S01]  /*0b00*/  SHF.L.U32 R101, R0, 0x10, RZ ;  /* 0x0000001000657819 */ /* 0x000fe200000006ff */
[C---:B-1----:R-:W-:Y:S01]  /*0b10*/  FADD.FTZ R109, -R200.reuse, R65 ;  /* 0x00000041c86d7221 */ /* 0x042fe20000010100 */
[----:B------:R-:W-:Y:S01]  /*0b20*/  FADD.FTZ R111, -R200, R66 ;  /* 0x00000042c86f7221 */ /* 0x000fe20000010100 */
[----:B------:R-:W-:Y:S01]  /*0b30*/  SHF.L.U32 R108, R187, 0x10, RZ ;  /* 0x00000010bb6c7819 */ /* 0x000fe200000006ff */
[----:B------:R-:W-:Y:S01]  /*0b40*/  FMUL.FTZ R0, R176, R99 ;  /* 0x00000063b0007220 */ /* 0x000fe20000410000 */
[----:B------:R-:W-:Y:S01]  /*0b50*/  @P0 SHF.L.U32 R106, R180, 0x10, RZ ;  /* 0x00000010b46a0819 */ /* 0x000fe200000006ff */
[----:B------:R-:W-:Y:S01]  /*0b60*/  FMUL.FTZ R99, R176, R109 ;  /* 0x0000006db0637220 */ /* 0x000fe20000410000 */
[----:B------:R-:W-:Y:S01]  /*0b70*/  FADD.FTZ R143, R101, R143 ;  /* 0x0000008f658f7221 */ /* 0x000fe20000010000 */
[----:B------:R-:W-:Y:S01]  /*0b80*/  MOV R66, R95 ;  /* 0x0000005f00427202 */ /* 0x000fe20000000f00 */
[-C--:B------:R-:W-:Y:S01]  /*0b90*/  FFMA.FTZ R171, R0, R101.reuse, R171 ;  /* 0x0000006500ab7223 */ /* 0x080fe200000100ab */
[----:B------:R-:W-:Y:S01]  /*0ba0*/  MOV R64, R94 ;  /* 0x0000005e00407202 */ /* 0x000fe20000000f00 */
[----:B------:R-:W-:Y:S01]  /*0bb0*/  FMUL.FTZ R101, R28, R101 ;  /* 0x000000651c657220 */ /* 0x000fe20000410000 */
[C---:B------:R-:W-:Y:S01]  /*0bc0*/  FADD.FTZ R69, -R200.reuse, R69 ;  /* 0x00000045c8457221 */ /* 0x040fe20000010100 */
[----:B------:R-:W-:Y:S01]  /*0bd0*/  FADD.FTZ R113, -R200, R70 ;  /* 0x00000046c8717221 */ /* 0x000fe20000010100 */
[----:B------:R-:W-:-:S02]  /*0be0*/  SHF.L.U32 R66, R66, 0x10, RZ ;  /* 0x0000001042427819 */ /* 0x000fc400000006ff */
[--C-:B------:R-:W-:Y:S02]  /*0bf0*/  SHF.R.U64 R112, R92, 0x10, R93.reuse ;  /* 0x000000105c707819 */ /* 0x100fe4000000125d */
[----:B------:R-:W-:Y:S02]  /*0c00*/  MOV R70, R93 ;  /* 0x0000005d00467202 */ /* 0x000fe40000000f00 */
[----:B------:R-:W-:Y:S01]  /*0c10*/  SHF.R.U32.HI R180, RZ, 0x10, R93 ;  /* 0x00000010ffb47819 */ /* 0x000fe2000001165d */
[C---:B------:R-:W-:Y:S01]  /*0c20*/  FADD.FTZ R93, -R200.reuse, R72 ;  /* 0x00000048c85d7221 */ /* 0x040fe20000010100 */
[C---:B------:R-:W-:Y:S01]  /*0c30*/  FADD.FTZ R67, -R200.reuse, R67 ;  /* 0x00000043c8437221 */ /* 0x040fe20000010100 */
[----:B------:R-:W-:Y:S01]  /*0c40*/  FADD.FTZ R191, -R200, R78 ;  /* 0x0000004ec8bf7221 */ /* 0x000fe20000010100 */
[----:B------:R-:W-:Y:S01]  /*0c50*/  SHF.L.U32 R107, R107, 0x10, RZ ;  /* 0x000000106b6b7819 */ /* 0x000fe200000006ff */
[----:B------:R-:W-:Y:S01]  /*0c60*/  FADD.FTZ R144, R108, R144 ;  /* 0x000000906c907221 */ /* 0x000fe20000010000 */
[----:B------:R-:W-:Y:S01]  /*0c70*/  FFMA.FTZ R172, R99, R108, R172 ;  /* 0x0000006c63ac7223 */ /* 0x000fe200000100ac */
[----:B------:R-:W-:-:S02]  /*0c80*/  MOV R72, R102 ;  /* 0x0000006600487202 */ /* 0x000fc40000000f00 */
[----:B------:R-:W-:Y:S01]  /*0c90*/  SHF.R.U64 R184, R102, 0x10, R103 ;  /* 0x0000001066b87819 */ /* 0x000fe20000001267 */
[----:B------:R-:W-:Y:S01]  /*0ca0*/  FMUL.FTZ R102, R176, R113 ;  /* 0x00000071b0667220 */ /* 0x000fe20000410000 */
[--C-:B------:R-:W-:Y:S02]  /*0cb0*/  SHF.R.U64 R188, R104, 0x10, R105.reuse ;  /* 0x0000001068bc7819 */ /* 0x100fe40000001269 */
[----:B------:R-:W-:Y:S02]  /*0cc0*/  MOV R78, R105 ;  /* 0x00000069004e7202 */ /* 0x000fe40000000f00 */
[----:B------:R-:W-:Y:S01]  /*0cd0*/  SHF.R.U32.HI R190, RZ, 0x10, R105 ;  /* 0x00000010ffbe7819 */ /* 0x000fe20000011669 */
[----:B------:R-:W-:Y:S01]  /*0ce0*/  FMUL.FTZ R105, R176, R69 ;  /* 0x00000045b0697220 */ /* 0x000fe20000410000 */
[----:B------:R-:W-:Y:S01]  /*0cf0*/  FMUL.FTZ R108, R29, R108 ;  /* 0x0000006c1d6c7220 */ /* 0x000fe20000410000 */
[----:B------:R-:W-:Y:S01]  /*0d00*/  SHF.L.U32 R187, R64, 0x10, RZ ;  /* 0x0000001040bb7819 */ /* 0x000fe200000006ff */
[----:B------:R-:W-:Y:S01]  /*0d10*/  FADD.FTZ R69, RZ, R101 ;  /* 0x00000065ff457221 */ /* 0x000fe20000010000 */
[----:B------:R-:W-:Y:S01]  /*0d20*/  FADD.FTZ R195, -R200, R82 ;  /* 0x00000052c8c37221 */ /* 0x000fe20000010100 */
[----:B------:R-:W-:Y:S01]  /*0d30*/  MOV R201, R100 ;  /* 0x0000006400c97202 */ /* 0x000fe20000000f00 */
[----:B------:R-:W-:Y:S01]  /*0d40*/  FFMA.FTZ R64, R0, R101, RZ ;  /* 0x0000006500407223 */ /* 0x000fe200000100ff */
[--C-:B------:R-:W-:Y:S01]  /*0d50*/  SHF.R.U64 R182, R94, 0x10, R95.reuse ;  /* 0x000000105eb67819 */ /* 0x100fe2000000125f */
[----:B------:R-:W-:Y:S01]  /*0d60*/  FADD.FTZ R115, -R200, R74 ;  /* 0x0000004ac8737221 */ /* 0x000fe20000010100 */
[----:B------:R-:W-:Y:S01]  /*0d70*/  SHF.R.U32.HI R114, RZ, 0x10, R95 ;  /* 0x00000010ff727819 */ /* 0x000fe2000001165f */
[----:B------:R-:W-:Y:S01]  /*0d80*/  FMUL.FTZ R82, R176, R111 ;  /* 0x0000006fb0527220 */ /* 0x000fe20000410000 */
[----:B------:R-:W-:Y:S01]  /*0d90*/  SHF.R.U64 R192, R96, 0x10, R97 ;  /* 0x0000001060c07819 */ /* 0x000fe20000001261 */
[C---:B------:R-:W-:Y:S01]  /*0da0*/  FADD.FTZ R95, -R200.reuse, R68 ;  /* 0x00000044c85f7221 */ /* 0x040fe20000010100 */
[----:B------:R-:W-:Y:S01]  /*0db0*/  MOV R199, R97 ;  /* 0x0000006100c77202 */ /* 0x000fe20000000f00 */
[----:B------:R-:W-:Y:S01]  /*0dc0*/  FADD.FTZ R71, -R200, R71 ;  /* 0x00000047c8477221 */ /* 0x000fe20000010100 */
[----:B------:R-:W-:Y:S01]  /*0dd0*/  SHF.R.U32.HI R194, RZ, 0x10, R97 ;  /* 0x00000010ffc27819 */ /* 0x000fe20000011661 */
[----:B------:R-:W-:Y:S01]  /*0de0*/  FMUL.FTZ R97, R176, R67 ;  /* 0x00000043b0617220 */ /* 0x000fe20000410000 */
[----:B------:R-:W-:Y:S01]  /*0df0*/  SHF.L.U32 R100, R98, 0x10, RZ ;  /* 0x0000001062647819 */ /* 0x000fe200000006ff */
[----:B------:R-:W-:Y:S01]  /*0e00*/  FADD.FTZ R137, R66, R137 ;  /* 0x0000008942897221 */ /* 0x000fe20000010000 */
[----:B------:R-:W-:Y:S01]  /*0e10*/  MOV R74, R103 ;  /* 0x00000067004a7202 */ /* 0x000fe20000000f00 */
[-C--:B------:R-:W-:Y:S01]  /*0e20*/  FFMA.FTZ R165, R102, R66.reuse, R165 ;  /* 0x0000004266a57223 */ /* 0x080fe200000100a5 */
[----:B------:R-:W-:Y:S01]  /*0e30*/  SHF.R.U32.HI R186, RZ, 0x10, R103 ;  /* 0x00000010ffba7819 */ /* 0x000fe20000011667 */
[----:B------:R-:W-:Y:S01]  /*0e40*/  FMUL.FTZ R111, R26, R66 ;  /* 0x000000421a6f7220 */ /* 0x000fe20000410000 */
[-C--:B------:R-:W-:Y:S01]  /*0e50*/  FMUL.FTZ R103, R30, R107.reuse ;  /* 0x0000006b1e677220 */ /* 0x080fe20000410000 */
[----:B------:R-:W-:Y:S01]  /*0e60*/  FADD.FTZ R66, R69, R108 ;  /* 0x0000006c45427221 */ /* 0x000fe20000010000 */
[----:B------:R-:W-:Y:S01]  /*0e70*/  FFMA.FTZ R69, R99, R108, R64 ;  /* 0x0000006c63457223 */ /* 0x000fe20000010040 */
[----:B------:R-:W-:Y:S01]  /*0e80*/  FADD.FTZ R141, R107, R141 ;  /* 0x0000008d6b8d7221 */ /* 0x000fe20000010000 */
[----:B------:R-:W-:Y:S01]  /*0e90*/  FFMA.FTZ R169, R82, R107, R169 ;  /* 0x0000006b52a97223 */ /* 0x000fe200000100a9 */
        /* <DEDUP_REMOVED lines=19> */
[----:B------:R-:W-:Y:S01]  /*0fd0*/  MOV R68, R92 ;  /* 0x0000005c00447202 */ /* 0x000fe20000000f00 */
        /* <DEDUP_REMOVED lines=10> */
[----:B------:R-:W-:Y:S01]  /*1080*/  FADD.FTZ R185, -R200, R76 ;  /* 0x0000004cc8b97221 */ /* 0x000fe20000010100 */
[C---:B------:R-:W-:Y:S01]  /*1090*/  FMUL.FTZ R109, R176.reuse, R73 ;  /* 0x00000049b06d7220 */ /* 0x040fe20000410000 */
[----:B------:R-:W-:Y:S01]  /*10a0*/  FMUL.FTZ R98, R176, R115 ;  /* 0x00000073b0627220 */ /* 0x000fe20000410000 */
        /* <DEDUP_REMOVED lines=23> */
[----:B------:R-:W-:Y:S01]  /*1220*/  FADD.FTZ R193, -R200, R80 ;  /* 0x00000050c8c17221 */ /* 0x000fe20000010100 */
[----:B------:R-:W-:Y:S01]  /*1230*/  FFMA.FTZ R64, R98, R113, R69 ;  /* 0x0000007162407223 */ /* 0x000fe20000010045 */
[----:B------:R-:W-:Y:S01]  /*1240*/  MOV R80, R96 ;  /* 0x0000006000507202 */ /* 0x000fe20000000f00 */
[----:B------:R-:W-:Y:S01]  /*1250*/  FMUL.FTZ R96, R176, R185 ;  /* 0x000000b9b0607220 */ /* 0x000fe20000410000 */
        /* <DEDUP_REMOVED lines=14> */
[C---:B------:R-:W-:Y:S01]  /*1340*/  FMUL.FTZ R94, R176.reuse, R191 ;  /* 0x000000bfb05e7220 */ /* 0x040fe20000410000 */
        /* <DEDUP_REMOVED lines=25> */
[C---:B------:R-:W-:Y:S01]  /*14e0*/  FADD.FTZ R207, -R200.reuse, R87 ;  /* 0x00000057c8cf7221 */ /* 0x040fe20000010100 */
[----:B------:R-:W-:Y:S01]  /*14f0*/  FADD.FTZ R213, -R200, R90 ;  /* 0x0000005ac8d57221 */ /* 0x000fe20000010100 */
[----:B------:R-:W-:Y:S01]  /*1500*/  SHF.L.U32 R190, R190, 0x10, RZ ;  /* 0x00000010bebe7819 */ /* 0x000fe200000006ff */
[C---:B------:R-:W-:Y:S01]  /*1510*/  FMUL.FTZ R90, R176.reuse, R195 ;  /* 0x000000c3b05a7220 */ /* 0x040fe20000410000 */
[----:B------:R-:W-:Y:S01]  /*1520*/  FMUL.FTZ R87, R176, R83 ;  /* 0x00000053b0577220 */ /* 0x000fe20000410000 */
[----:B------:R-:W-:Y:S01]  /*1530*/  FMUL.FTZ R195, R14, R78 ;  /* 0x0000004e0ec37220 */ /* 0x000fe20000410000 */
[----:B------:R-:W-:Y:S01]  /*1540*/  FADD.FTZ R66, R69, R188 ;  /* 0x000000bc45427221 */ /* 0x000fe20000010000 */
[----:B------:R-:W-:Y:S01]  /*1550*/  FFMA.FTZ R69, R89, R188, R64 ;  /* 0x000000bc59457223 */ /* 0x000fe20000010040 */
        /* <DEDUP_REMOVED lines=10> */
[----:B------:R-:W-:Y:S01]  /*1600*/  FADD.FTZ R205, -R200, R86 ;  /* 0x00000056c8cd7221 */ /* 0x000fe20000010100 */
[C---:B------:R-:W-:Y:S01]  /*1610*/  FMUL.FTZ R88, R176.reuse, R197 ;  /* 0x000000c5b0587220 */ /* 0x040fe20000410000 */
        /* <DEDUP_REMOVED lines=88> */
.L_x_6687:
[----:B-1----:R-:W-:Y:S01]  /*1ba0*/  FADD.FTZ R64, R65, R64 ;  /* 0x0000004041407221 */ /* 0x002fe20000010000 */
[----:B------:R-:W-:Y:S01]  /*1bb0*/  LOP3.LUT P3, RZ, R178, 0xff, RZ, 0xc0, !PT ;  /* 0x000000ffb2ff7812 */ /* 0x000fe2000786c0ff */
[----:B0-2---:R-:W-:Y:S01]  /*1bc0*/  FADD.FTZ R65, R69, R66 ;  /* 0x0000004245417221 */ /* 0x005fe20000010000 */
        /* <DEDUP_REMOVED lines=10> */
.L_x_6675:
[----:B------:R-:W-:Y:S05]  /*1c70*/  WARPSYNC.ALL ;  /* 0x0000000000007948 */ /* 0x000fea0003800000 */
[----:B------:R-:W1:Y:S08]  /*1c80*/  S2UR UR5, SR_CgaCtaId ;  /* 0x00000000000579c3 */ /* 0x000e700000008800 */
[----:B------:R-:W-:Y:S01]  /*1c90*/  BAR.SYNC.DEFER_BLOCKING 0x0 ;  /* 0x0000000000007b1d */ /* 0x000fe20000010000 */
[----:B0-----:R-:W-:-:S02]  /*1ca0*/  SHF.R.U32.HI R64, RZ, 0x5, R116 ;  /* 0x00000005ff407819 */ /* 0x001fc40000011674 */
[----:B------:R-:W-:Y:S02]  /*1cb0*/  ISETP.NE.U32.AND P2, PT, R2, RZ, PT ;  /* 0x000000ff0200720c */ /* 0x000fe40003f45070 */
[----:B------:R-:W-:Y:S01]  /*1cc0*/  LOP3.LUT R64, R64, 0x7fffff8, RZ, 0xc0, !PT ;  /* 0x07fffff840407812 */ /* 0x000fe200078ec0ff */
[----:B------:R-:W-:Y:S01]  /*1cd0*/  UMOV UR4, 0x400 ;  /* 0x0000040000047882 */ /* 0x000fe20000000000 */
[----:B------:R-:W-:Y:S02]  /*1ce0*/  ISETP.NE.AND.EX P2, PT, R3, RZ, PT, P2 ;  /* 0x000000ff0300720c */ /* 0x000fe40003f45320 */
[----:B------:R-:W-:Y:S02]  /*1cf0*/  @!P3 IADD3 R64, R64, 0x8, RZ ;  /* 0x000000084040b810 */ /* 0x000fe40007ffe0ff */
[----:B------:R-:W-:Y:S01]  /*1d00*/  IADD3 R173, R173, UR12, RZ ;  /* 0x0000000cadad7c10 */ /* 0x000fe2000fffe0ff */
        /* <DEDUP_REMOVED lines=29> */
[-CC-:B------:R-:W-:Y:S01]  /*1ee0*/  FFMA.FTZ R82, R82, R65.reuse, R2.reuse ;  /* 0x0000004152527223 */ /* 0x180fe20000010002 */
[----:B------:R-:W-:Y:S01]  /*1ef0*/  FADD.FTZ R99, R108, -R99 ;  /* 0x800000636c637221 */ /* 0x000fe20000010000 */
[----:B------:R-:W-:Y:S01]  /*1f00*/  FADD.FTZ R97, R100, -R97 ;  /* 0x8000006164617221 */ /* 0x000fe20000010000 */
[-CC-:B------:R-:W-:Y:S01]  /*1f10*/  FFMA.FTZ R107, R107, R65.reuse, R2.reuse ;  /* 0x000000416b6b7223 */ /* 0x180fe20000010002 */
[-C--:B------:R-:W-:Y:S01]  /*1f20*/  FFMA.FTZ R71, R105, R65.reuse, R2 ;  /* 0x0000004169477223 */ /* 0x080fe20000010002 */
[----:B------:R-:W-:Y:S01]  /*1f30*/  FADD.FTZ R101, R101, -R0 ;  /* 0x8000000065657221 */ /* 0x000fe20000010000 */
[-CC-:B------:R-:W-:Y:S01]  /*1f40*/  FFMA.FTZ R109, R109, R65.reuse, R2.reuse ;  /* 0x000000416d6d7223 */ /* 0x180fe20000010002 */
[----:B------:R-:W-:Y:S01]  /*1f50*/  FFMA.FTZ R87, R87, R65, R2 ;  /* 0x0000004157577223 */ /* 0x000fe20000010002 */
[----:B------:R-:W-:Y:S01]  /*1f60*/  FMUL.FTZ R0, R176, R99 ;  /* 0x00000063b0007220 */ /* 0x000fe20000410000 */
[----:B------:R-:W-:Y:S01]  /*1f70*/  FADD.FTZ R103, R103, -R82 ;  /* 0x8000005267677221 */ /* 0x000fe20000010000 */
[-CC-:B------:R-:W-:Y:S01]  /*1f80*/  FFMA.FTZ R102, R102, R65.reuse, R2.reuse ;  /* 0x0000004166667223 */ /* 0x180fe20000010002 */
[--C-:B------:R-:W-:Y:S01]  /*1f90*/  FFMA.FTZ R95, R95, R65, R2.reuse ;  /* 0x000000415f5f7223 */ /* 0x100fe20000010002 */
[----:B------:R-:W-:Y:S01]  /*1fa0*/  FMUL.FTZ R82, R176, R97 ;  /* 0x00000061b0527220 */ /* 0x000fe20000410000 */
[----:B------:R-:W-:Y:S01]  /*1fb0*/  FADD.FTZ R107, R114, -R107 ;  /* 0x8000006b726b7221 */ /* 0x000fe20000010000 */
[----:B------:R-:W-:Y:S01]  /*1fc0*/  FADD.FTZ R71, R182, -R71 ;  /* 0x80000047b6477221 */ /* 0x000fe20000010000 */
[-CC-:B------:R-:W-:Y:S01]  /*1fd0*/  FFMA.FTZ R104, R104, R65.reuse, R2.reuse ;  /* 0x0000004168687223 */ /* 0x180fe20000010002 */
[-C--:B------:R-:W-:Y:S01]  /*1fe0*/  FFMA.FTZ R110, R110, R65.reuse, R2 ;  /* 0x000000416e6e7223 */ /* 0x080fe20000010002 */
[----:B------:R-:W-:Y:S01]  /*1ff0*/  FADD.FTZ R109, R112, -R109 ;  /* 0x8000006d706d7221 */ /* 0x000fe20000010000 */
[----:B------:R-:W-:Y:S01]  /*2000*/  FADD.FTZ R87, R190, -R87 ;  /* 0x80000057be577221 */ /* 0x000fe20000010000 */
[----:B-----5:R-:W-:Y:S01]  /*2010*/  @P2 FADD.FTZ R0, R33, R0 ;  /* 0x0000000021002221 */ /* 0x020fe20000010000 */
[----:B------:R-:W-:Y:S01]  /*2020*/  FADD.FTZ R111, R111, -R102 ;  /* 0x800000666f6f7221 */ /* 0x000fe20000010000 */
[-CC-:B------:R-:W-:Y:S01]  /*2030*/  FFMA.FTZ R98, R98, R65.reuse, R2.reuse ;  /* 0x0000004162627223 */ /* 0x180fe20000010002 */
[----:B------:R-:W-:Y:S01]  /*2040*/  FADD.FTZ R95, R180, -R95 ;  /* 0x8000005fb45f7221 */ /* 0x000fe20000010000 */
[----:B------:R-:W-:Y:S01]  /*2050*/  FFMA.FTZ R93, R93, R65, R2 ;  /* 0x000000415d5d7223 */ /* 0x000fe20000010002 */
[C---:B------:R-:W-:Y:S01]  /*2060*/  FMUL.FTZ R101, R176.reuse, R101 ;  /* 0x00000065b0657220 */ /* 0x040fe20000410000 */
[C---:B------:R-:W-:Y:S01]  /*2070*/  FMUL.FTZ R103, R176.reuse, R103 ;  /* 0x00000067b0677220 */ /* 0x040fe20000410000 */
[----:B------:R-:W-:Y:S01]  /*2080*/  @P2 FADD.FTZ R82, R35, R82 ;  /* 0x0000005223522221 */ /* 0x000fe20000010000 */
[C---:B------:R-:W-:Y:S01]  /*2090*/  FMUL.FTZ R102, R176.reuse, R107 ;  /* 0x0000006bb0667220 */ /* 0x040fe20000410000 */
[----:B------:R-:W-:Y:S01]  /*20a0*/  FFMA.FTZ R91, R91, R65, R2 ;  /* 0x000000415b5b7223 */ /* 0x000fe20000010002 */
[C---:B------:R-:W-:Y:S01]  /*20b0*/  FMUL.FTZ R100, R176.reuse, R71 ;  /* 0x00000047b0647220 */ /* 0x040fe20000410000 */
[----:B------:R-:W-:Y:S01]  /*20c0*/  FADD.FTZ R107, R115, -R104 ;  /* 0x80000068736b7221 */ /* 0x000fe20000010000 */
[----:B------:R-:W-:Y:S01]  /*20d0*/  FADD.FTZ R187, R187, -R110 ;  /* 0x8000006ebbbb7221 */ /* 0x000fe20000010000 */
[C---:B------:R-:W-:Y:S01]  /*20e0*/  FMUL.FTZ R104, R176.reuse, R109 ;  /* 0x0000006db0687220 */ /* 0x040fe20000410000 */
[----:B------:R-:W-:Y:S01]  /*20f0*/  FMUL.FTZ R178, R176, R87 ;  /* 0x00000057b0b27220 */ /* 0x000fe20000410000 */
[-C--:B------:R-:W-:Y:S01]  /*2100*/  FMUL.FTZ R3, R0, R106.reuse ;  /* 0x0000006a00037220 */ /* 0x080fe20000410000 */
[----:B------:R-:W-:Y:S01]  /*2110*/  FADD.FTZ R113, R113, -R98 ;  /* 0x8000006271717221 */ /* 0x000fe20000010000 */
[----:B------:R-:W-:Y:S01]  /*2120*/  FMUL.FTZ R110, R176, R95 ;  /* 0x0000005fb06e7220 */ /* 0x000fe20000410000 */
[----:B------:R-:W-:Y:S01]  /*2130*/  FADD.FTZ R93, R184, -R93 ;  /* 0x8000005db85d7221 */ /* 0x000fe20000010000 */
[-CC-:B------:R-:W-:Y:S01]  /*2140*/  FFMA.FTZ R87, R85, R65.reuse, R2.reuse ;  /* 0x0000004155577223 */ /* 0x180fe20000010002 */
[----:B------:R-:W-:Y:S01]  /*2150*/  @P2 FADD.FTZ R101, R32, R101 ;  /* 0x0000006520652221 */ /* 0x000fe20000010000 */
[----:B------:R-:W-:Y:S01]  /*2160*/  @P2 FADD.FTZ R103, R34, R103 ;  /* 0x0000006722672221 */ /* 0x000fe20000010000 */
[-C--:B------:R-:W-:Y:S01]  /*2170*/  FMUL.FTZ R64, R82, R106.reuse ;  /* 0x0000006a52407220 */ /* 0x080fe20000410000 */
[----:B------:R-:W-:Y:S01]  /*2180*/  FFMA.FTZ R94, R94, R65, R2 ;  /* 0x000000415e5e7223 */ /* 0x000fe20000010002 */
[----:B------:R-:W-:Y:S01]  /*2190*/  FADD.FTZ R91, R186, -R91 ;  /* 0x8000005bba5b7221 */ /* 0x000fe20000010000 */
[----:B------:R-:W-:Y:S01]  /*21a0*/  @P2 FADD.FTZ R100, R37, R100 ;  /* 0x0000006425642221 */ /* 0x000fe20000010000 */
[C---:B------:R-:W-:Y:S01]  /*21b0*/  FMUL.FTZ R111, R176.reuse, R111 ;  /* 0x0000006fb06f7220 */ /* 0x040fe20000410000 */
[----:B------:R-:W-:Y:S01]  /*21c0*/  @P2 FADD.FTZ R102, R39, R102 ;  /* 0x0000006627662221 */ /* 0x000fe20000010000 */
[----:B------:R-:W-:Y:S01]  /*21d0*/  @P2 FADD.FTZ R104, R41, R104 ;  /* 0x0000006829682221 */ /* 0x000fe20000010000 */
[C---:B------:R-:W-:Y:S01]  /*21e0*/  FMUL.FTZ R113, R176.reuse, R113 ;  /* 0x00000071b0717220 */ /* 0x040fe20000410000 */
[----:B------:R-:W-:Y:S01]  /*21f0*/  @P2 FADD.FTZ R110, R43, R110 ;  /* 0x0000006e2b6e2221 */ /* 0x000fe20000010000 */
[----:B------:R-:W-:Y:S01]  /*2200*/  FMUL.FTZ R108, R176, R93 ;  /* 0x0000005db06c7220 */ /* 0x000fe20000410000 */
[----:B------:R-:W-:Y:S01]  /*2210*/  FADD.FTZ R87, R192, -R87 ;  /* 0x80000057c0577221 */ /* 0x000fe20000010000 */
[-C--:B------:R-:W-:Y:S01]  /*2220*/  FMUL.FTZ R67, R101, R106.reuse ;  /* 0x0000006a65437220 */ /* 0x080fe20000410000 */
[-C--:B------:R-:W-:Y:S01]  /*2230*/  FMUL.FTZ R69, R103, R106.reuse ;  /* 0x0000006a67457220 */ /* 0x080fe20000410000 */
[----:B------:R-:W-:Y:S01]  /*2240*/  FFMA.FTZ R96, R96, R65, R2 ;  /* 0x0000004160607223 */ /* 0x000fe20000010002 */
[----:B------:R-:W-:Y:S01]  /*2250*/  FADD.FTZ R115, R191, -R94 ;  /* 0x8000005ebf737221 */ /* 0x000fe20000010000 */
[----:B------:R-:W-:Y:S01]  /*2260*/  FMUL.FTZ R112, R176, R91 ;  /* 0x0000005bb0707220 */ /* 0x000fe20000410000 */
[----:B------:R-:W-:Y:S01]  /*2270*/  F2F.BF16.F32 R3, R3 ;  /* 0x0000000300037304 */ /* 0x000fe20000202000 */
[-C--:B------:R-:W-:Y:S01]  /*2280*/  FMUL.FTZ R66, R100, R106.reuse ;  /* 0x0000006a64427220 */ /* 0x080fe20000410000 */
[----:B------:R-:W-:Y:S01]  /*2290*/  FMUL.FTZ R107, R176, R107 ;  /* 0x0000006bb06b7220 */ /* 0x000fe20000410000 */
[-CC-:B------:R-:W-:Y:S01]  /*22a0*/  FFMA.FTZ R92, R92, R65.reuse, R2.reuse ;  /* 0x000000415c5c7223 */ /* 0x180fe20000010002 */
[----:B------:R-:W-:Y:S01]  /*22b0*/  @P2 FADD.FTZ R111, R38, R111 ;  /* 0x0000006f266f2221 */ /* 0x000fe20000010000 */
[-C--:B------:R-:W-:Y:S01]  /*22c0*/  FMUL.FTZ R68, R102, R106.reuse ;  /* 0x0000006a66447220 */ /* 0x080fe20000410000 */
[-C--:B------:R-:W-:Y:S01]  /*22d0*/  FMUL.FTZ R70, R104, R106.reuse ;  /* 0x0000006a68467220 */ /* 0x080fe20000410000 */
[-CC-:B------:R-:W-:Y:S01]  /*22e0*/  FFMA.FTZ R89, R89, R65.reuse, R2.reuse ;  /* 0x0000004159597223 */ /* 0x180fe20000010002 */
[----:B------:R-:W0:Y:S01]  /*22f0*/  F2F.BF16.F32 R64, R64 ;  /* 0x0000004000407304 */ /* 0x000e220000202000 */
[----:B------:R-:W-:Y:S01]  /*2300*/  FFMA.FTZ R86, R86, R65, R2 ;  /* 0x0000004156567223 */ /* 0x000fe20000010002 */
[----:B------:R-:W-:Y:S01]  /*2310*/  FMUL.FTZ R105, R176, R187 ;  /* 0x000000bbb0697220 */ /* 0x000fe20000410000 */
[----:B------:R-:W-:Y:S01]  /*2320*/  @P2 FADD.FTZ R113, R42, R113 ;  /* 0x000000712a712221 */ /* 0x000fe20000010000 */
[-C--:B------:R-:W-:Y:S01]  /*2330*/  FMUL.FTZ R72, R110, R106.reuse ;  /* 0x0000006a6e487220 */ /* 0x080fe20000410000 */
[----:B------:R-:W-:Y:S01]  /*2340*/  @P2 FADD.FTZ R108, R45, R108 ;  /* 0x0000006c2d6c2221 */ /* 0x000fe20000010000 */
[C---:B------:R-:W-:Y:S01]  /*2350*/  FMUL.FTZ R180, R176.reuse, R87 ;  /* 0x00000057b0b47220 */ /* 0x040fe20000410000 */
[----:B------:R-:W-:Y:S01]  /*2360*/  FADD.FTZ R109, R185, -R96 ;  /* 0x80000060b96d7221 */ /* 0x000fe20000010000 */
[----:B------:R-:W-:Y:S01]  /*2370*/  FMUL.FTZ R115, R176, R115 ;  /* 0x00000073b0737220 */ /* 0x000fe20000410000 */
[----:B------:R-:W-:Y:S01]  /*2380*/  @P2 FADD.FTZ R112, R47, R112 ;  /* 0x000000702f702221 */ /* 0x000fe20000010000 */
[----:B------:R-:W-:Y:S01]  /*2390*/  @P2 FADD.FTZ R107, R40, R107 ;  /* 0x0000006b286b2221 */ /* 0x000fe20000010000 */
[----:B------:R-:W-:Y:S01]  /*23a0*/  FADD.FTZ R185, R193, -R92 ;  /* 0x8000005cc1b97221 */ /* 0x000fe20000010000 */
[----:B------:R-:W-:Y:S01]  /*23b0*/  F2F.BF16.F32 R67, R67 ;  /* 0x0000004300437304 */ /* 0x000fe20000202000 */
[-C--:B------:R-:W-:Y:S01]  /*23c0*/  FMUL.FTZ R75, R111, R106.reuse ;  /* 0x0000006a6f4b7220 */ /* 0x080fe20000410000 */
[----:B------:R-:W-:Y:S01]  /*23d0*/  FADD.FTZ R89, R188, -R89 ;  /* 0x80000059bc597221 */ /* 0x000fe20000010000 */
[----:B------:R-:W-:Y:S01]  /*23e0*/  FADD.FTZ R193, R199, -R86 ;  /* 0x80000056c7c17221 */ /* 0x000fe20000010000 */
[----:B------:R-:W-:Y:S01]  /*23f0*/  @P2 FADD.FTZ R105, R36, R105 ;  /* 0x0000006924692221 */ /* 0x000fe20000010000 */
[-C--:B------:R-:W-:Y:S01]  /*2400*/  FMUL.FTZ R79, R113, R106.reuse ;  /* 0x0000006a714f7220 */ /* 0x080fe20000410000 */
[-C--:B------:R-:W-:Y:S01]  /*2410*/  FMUL.FTZ R74, R108, R106.reuse ;  /* 0x0000006a6c4a7220 */ /* 0x080fe20000410000 */
[-C--:B------:R-:W-:Y:S01]  /*2420*/  FFMA.FTZ R88, R88, R65.reuse, R2 ;  /* 0x0000004158587223 */ /* 0x080fe20000010002 */
[----:B------:R-:W-:Y:S01]  /*2430*/  F2F.BF16.F32 R69, R69 ;  /* 0x0000004500457304 */ /* 0x000fe20000202000 */
[----:B------:R-:W-:Y:S01]  /*2440*/  @P2 FADD.FTZ R180, R53, R180 ;  /* 0x000000b435b42221 */ /* 0x000fe20000010000 */
[----:B------:R-:W-:Y:S01]  /*2450*/  @P2 FADD.FTZ R115, R46, R115 ;  /* 0x000000732e732221 */ /* 0x000fe20000010000 */
[-C--:B------:R-:W-:Y:S01]  /*2460*/  FMUL.FTZ R76, R112, R106.reuse ;  /* 0x0000006a704c7220 */ /* 0x080fe20000410000 */
[----:B------:R-:W-:Y:S01]  /*2470*/  @P2 FADD.FTZ R178, R51, R178 ;  /* 0x000000b233b22221 */ /* 0x000fe20000010000 */
[-C--:B------:R-:W-:Y:S01]  /*2480*/  FMUL.FTZ R73, R107, R106.reuse ;  /* 0x0000006a6b497220 */ /* 0x080fe20000410000 */
[-CC-:B------:R-:W-:Y:S01]  /*2490*/  FFMA.FTZ R90, R90, R65.reuse, R2.reuse ;  /* 0x000000415a5a7223 */ /* 0x180fe20000010002 */
[-CC-:B------:R-:W-:Y:S01]  /*24a0*/  FFMA.FTZ R83, R83, R65.reuse, R2.reuse ;  /* 0x0000004153537223 */ /* 0x180fe20000010002 */
[----:B------:R-:W-:Y:S01]  /*24b0*/  F2F.BF16.F32 R66, R66 ;  /* 0x0000004200427304 */ /* 0x000fe20000202000 */
[-CC-:B------:R-:W-:Y:S01]  /*24c0*/  FFMA.FTZ R84, R84, R65.reuse, R2.reuse ;  /* 0x0000004154547223 */ /* 0x180fe20000010002 */
[-CC-:B------:R-:W-:Y:S01]  /*24d0*/  FFMA.FTZ R81, R81, R65.reuse, R2.reuse ;  /* 0x0000004151517223 */ /* 0x180fe20000010002 */
[--C-:B------:R-:W-:Y:S01]  /*24e0*/  FFMA.FTZ R80, R80, R65, R2.reuse ;  /* 0x0000004150507223 */ /* 0x100fe20000010002 */
[C---:B------:R-:W-:Y:S01]  /*24f0*/  FMUL.FTZ R114, R176.reuse, R89 ;  /* 0x00000059b0727220 */ /* 0x040fe20000410000 */
[----:B------:R-:W-:Y:S01]  /*2500*/  FFMA.FTZ R65, R205, R65, R2 ;  /* 0x00000041cd417223 */ /* 0x000fe20000010002 */
[----:B------:R-:W-:Y:S01]  /*2510*/  FMUL.FTZ R193, R176, R193 ;  /* 0x000000c1b0c17220 */ /* 0x000fe20000410000 */
[-C--:B------:R-:W-:Y:S01]  /*2520*/  FMUL.FTZ R71, R105, R106.reuse ;  /* 0x0000006a69477220 */ /* 0x080fe20000410000 */
[----:B------:R-:W1:Y:S01]  /*2530*/  F2F.BF16.F32 R68, R68 ;  /* 0x0000004400447304 */ /* 0x000e620000202000 */
[----:B------:R-:W-:Y:S01]  /*2540*/  FADD.FTZ R191, R197, -R88 ;  /* 0x80000058c5bf7221 */ /* 0x000fe20000010000 */
[-C--:B------:R-:W-:Y:S01]  /*2550*/  FMUL.FTZ R2, R180, R106.reuse ;  /* 0x0000006ab4027220 */ /* 0x080fe20000410000 */
[-C--:B------:R-:W-:Y:S01]  /*2560*/  FMUL.FTZ R93, R115, R106.reuse ;  /* 0x0000006a735d7220 */ /* 0x080fe20000410000 */
[-C--:B------:R-:W-:Y:S01]  /*2570*/  FMUL.FTZ R85, R178, R106.reuse ;  /* 0x0000006ab2557220 */ /* 0x080fe20000410000 */
[----:B------:R-:W-:Y:S01]  /*2580*/  @P2 FADD.FTZ R114, R49, R114 ;  /* 0x0000007231722221 */ /* 0x000fe20000010000 */
[----:B------:R-:W-:Y:S01]  /*2590*/  @P2 FADD.FTZ R193, R54, R193 ;  /* 0x000000c136c12221 */ /* 0x000fe20000010000 */
[----:B------:R-:W-:Y:S01]  /*25a0*/  FMUL.FTZ R191, R176, R191 ;  /* 0x000000bfb0bf7220 */ /* 0x000fe20000410000 */
[----:B------:R-:W-:Y:S01]  /*25b0*/  F2F.BF16.F32 R70, R70 ;  /* 0x0000004600467304 */ /* 0x000fe20000202000 */
[----:B------:R-:W-:Y:S01]  /*25c0*/  FADD.FTZ R187, R195, -R90 ;  /* 0x8000005ac3bb7221 */ /* 0x000fe20000010000 */
[----:B------:R-:W-:Y:S01]  /*25d0*/  FADD.FTZ R83, R194, -R83 ;  /* 0x80000053c2537221 */ /* 0x000fe20000010000 */
[----:B------:R-:W-:Y:S01]  /*25e0*/  FADD.FTZ R195, R203, -R80 ;  /* 0x80000050cbc37221 */ /* 0x000fe20000010000 */
[----:B0-----:R-:W-:Y:S01]  /*25f0*/  SHF.L.U32 R64, R64, 0x10, RZ ;  /* 0x0000001040407819 */ /* 0x001fe200000006ff */
[-C--:B------:R-:W-:Y:S01]  /*2600*/  FMUL.FTZ R78, R114, R106.reuse ;  /* 0x0000006a724e7220 */ /* 0x080fe20000410000 */
[----:B------:R-:W-:Y:S01]  /*2610*/  ISETP.NE.AND.EX P1, PT, RZ, UR11, PT, P1 ;  /* 0x0000000bff007c0c */ /* 0x000fe2000bf25310 */
[----:B------:R-:W-:Y:S01]  /*2620*/  @P2 FADD.FTZ R191, R52, R191 ;  /* 0x000000bf34bf2221 */ /* 0x000fe20000010000 */
[----:B------:R-:W0:Y:S01]  /*2630*/  F2F.BF16.F32 R72, R72 ;  /* 0x0000004800487304 */ /* 0x000e220000202000 */
[----:B------:R-:W-:Y:S01]  /*2640*/  FMUL.FTZ R184, R176, R83 ;  /* 0x00000053b0b87220 */ /* 0x000fe20000410000 */
[----:B------:R-:W-:Y:S01]  /*2650*/  FADD.FTZ R197, R201, -R84 ;  /* 0x80000054c9c57221 */ /* 0x000fe20000010000 */
[----:B------:R-:W-:Y:S01]  /*2660*/  FADD.FTZ R81, R196, -R81 ;  /* 0x80000051c4517221 */ /* 0x000fe20000010000 */
[C---:B------:R-:W-:Y:S01]  /*2670*/  FMUL.FTZ R195, R176.reuse, R195 ;  /* 0x000000c3b0c37220 */ /* 0x040fe20000410000 */
[----:B------:R-:W-:Y:S01]  /*2680*/  FMUL.FTZ R109, R176, R109 ;  /* 0x0000006db06d7220 */ /* 0x000fe20000410000 */
[----:B-1----:R-:W-:Y:S01]  /*2690*/  SHF.L.U32 R68, R68, 0x10, RZ ;  /* 0x0000001044447819 */ /* 0x002fe200000006ff */
[----:B------:R-:W-:Y:S01]  /*26a0*/  @P2 FADD.FTZ R184, R55, R184 ;  /* 0x000000b837b82221 */ /* 0x000fe20000010000 */
[----:B------:R-:W-:Y:S01]  /*26b0*/  F2F.BF16.F32 R75, R75 ;  /* 0x0000004b004b7304 */ /* 0x000fe20000202000 */
[C---:B------:R-:W-:Y:S01]  /*26c0*/  FMUL.FTZ R185, R176.reuse, R185 ;  /* 0x000000b9b0b97220 */ /* 0x040fe20000410000 */
[C---:B------:R-:W-:Y:S01]  /*26d0*/  FMUL.FTZ R187, R176.reuse, R187 ;  /* 0x000000bbb0bb7220 */ /* 0x040fe20000410000 */
[C---:B------:R-:W-:Y:S01]  /*26e0*/  FMUL.FTZ R197, R176.reuse, R197 ;  /* 0x000000c5b0c57220 */ /* 0x040fe20000410000 */
[----:B------:R-:W-:Y:S01]  /*26f0*/  FMUL.FTZ R182, R176, R81 ;  /* 0x00000051b0b67220 */ /* 0x000fe20000410000 */
[----:B------:R-:W-:Y:S01]  /*2700*/  @P2 FADD.FTZ R195, R58, R195 ;  /* 0x000000c33ac32221 */ /* 0x000fe20000010000 */
[----:B------:R-:W-:Y:S01]  /*2710*/  @P2 FADD.FTZ R109, R44, R109 ;  /* 0x0000006d2c6d2221 */ /* 0x000fe20000010000 */
[----:B0-----:R-:W-:Y:S01]  /*2720*/  SHF.L.U32 R72, R72, 0x10, RZ ;  /* 0x0000001048487819 */ /* 0x001fe200000006ff */
[----:B------:R-:W-:Y:S01]  /*2730*/  F2F.BF16.F32 R79, R79 ;  /* 0x0000004f004f7304 */ /* 0x000fe20000202000 */
[----:B------:R-:W-:Y:S01]  /*2740*/  @P2 FADD.FTZ R187, R50, R187 ;  /* 0x000000bb32bb2221 */ /* 0x000fe20000010000 */
[----:B------:R-:W-:Y:S01]  /*2750*/  @P2 FADD.FTZ R182, R57, R182 ;  /* 0x000000b639b62221 */ /* 0x000fe20000010000 */
[-C--:B------:R-:W-:Y:S01]  /*2760*/  FMUL.FTZ R77, R109, R106.reuse ;  /* 0x0000006a6d4d7220 */ /* 0x080fe20000410000 */
[----:B------:R-:W-:Y:S01]  /*2770*/  @P2 FADD.FTZ R185, R48, R185 ;  /* 0x000000b930b92221 */ /* 0x000fe20000010000 */
[----:B------:R-:W0:Y:S01]  /*2780*/  @P1 LDC.64 R94, c[0x0][0x308] ;  /* 0x0000c200ff5e1b82 */ /* 0x000e220000000a00 */
[-C--:B------:R-:W-:Y:S01]  /*2790*/  FMUL.FTZ R97, R187, R106.reuse ;  /* 0x0000006abb617220 */ /* 0x080fe20000410000 */
[----:B------:R-:W-:Y:S01]  /*27a0*/  @P2 FADD.FTZ R197, R56, R197 ;  /* 0x000000c538c52221 */ /* 0x000fe20000010000 */
[----:B------:R-:W-:Y:S01]  /*27b0*/  F2F.BF16.F32 R74, R74 ;  /* 0x0000004a004a7304 */ /* 0x000fe20000202000 */
[----:B------:R-:W-:-:S07]  /*27c0*/  FMUL.FTZ R91, R185, R106 ;  /* 0x0000006ab95b7220 */ /* 0x000fce0000410000 */
[----:B------:R-:W1:Y:S08]  /*27d0*/  F2F.BF16.F32 R76, R76 ;  /* 0x0000004c004c7304 */ /* 0x000e700000202000 */
[----:B------:R-:W-:Y:S01]  /*27e0*/  F2F.BF16.F32 R73, R73 ;  /* 0x0000004900497304 */ /* 0x000fe20000202000 */
[----:B0-----:R-:W-:Y:S01]  /*27f0*/  @P1 IMAD.WIDE.U32 R94, R189, 0x10, R94 ;  /* 0x00000010bd5e1825 */ /* 0x001fe200078e005e */
[----:B-1----:R-:W-:-:S06]  /*2800*/  SHF.L.U32 R76, R76, 0x10, RZ ;  /* 0x000000104c4c7819 */ /* 0x002fcc00000006ff */
[----:B------:R0:W-:Y:S08]  /*2810*/  F2F.BF16.F32 R96, R2 ;  /* 0x0000000200607304 */ /* 0x0001f00000202000 */
[----:B------:R1:W2:Y:S01]  /*2820*/  F2F.BF16.F32 R92, R85 ;  /* 0x00000055005c7304 */ /* 0x0002a20000202000 */
[----:B0-----:R-:W-:-:S05]  /*2830*/  IMAD.WIDE.U32 R2, R3, 0x10000, RZ ;  /* 0x0001000003027825 */ /* 0x001fca00078e00ff */
[----:B------:R-:W-:Y:S02]  /*2840*/  LOP3.LUT R89, R3, R64, R69, 0xfe, !PT ;  /* 0x0000004003597212 */ /* 0x000fe400078efe45 */
[----:B------:R-:W0:Y:S01]  /*2850*/  F2F.BF16.F32 R71, R71 ;  /* 0x0000004700477304 */ /* 0x000e220000202000 */
[----:B-1----:R-:W-:Y:S01]  /*2860*/  FADD.FTZ R85, R198, -R65 ;  /* 0x80000041c6557221 */ /* 0x002fe20000010000 */
[----:B------:R-:W-:Y:S01]  /*2870*/  FMUL.FTZ R65, R193, R106 ;  /* 0x0000006ac1417220 */ /* 0x000fe20000410000 */
[----:B------:R-:W-:Y:S01]  /*2880*/  LOP3.LUT R88, R2, R67, RZ, 0xfc, !PT ;  /* 0x0000004302587212 */ /* 0x000fe200078efcff */
[----:B------:R-:W-:-:S04]  /*2890*/  IMAD.WIDE.U32 R2, R66, 0x10000, RZ ;  /* 0x0001000042027825 */ /* 0x000fc800078e00ff */
[----:B------:R-:W-:Y:S01]  /*28a0*/  FMUL.FTZ R176, R176, R85 ;  /* 0x00000055b0b07220 */ /* 0x000fe20000410000 */
[----:B------:R-:W-:Y:S01]  /*28b0*/  FMUL.FTZ R67, R182, R106 ;  /* 0x0000006ab6437220 */ /* 0x000fe20000410000 */
[----:B--2---:R-:W-:Y:S01]  /*28c0*/  SHF.L.U32 R80, R92, 0x10, RZ ;  /* 0x000000105c507819 */ /* 0x004fe200000006ff */
[----:B------:R-:W-:Y:S01]  /*28d0*/  F2F.BF16.F32 R93, R93 ;  /* 0x0000005d005d7304 */ /* 0x000fe20000202000 */
[----:B------:R-:W-:Y:S01]  /*28e0*/  LOP3.LUT R85, R3, R68, R75, 0xfe, !PT ;  /* 0x0000004403557212 */ /* 0x000fe200078efe4b */
[----:B------:R-:W-:-:S04]  /*28f0*/  IMAD.WIDE.U32 R68, R74, 0x10000, RZ ;  /* 0x000100004a447825 */ /* 0x000fc800078e00ff */
[----:B------:R-:W-:Y:S01]  /*2900*/  @P2 FADD.FTZ R176, R59, R176 ;  /* 0x000000b03bb02221 */ /* 0x000fe20000010000 */
[----:B------:R-:W-:Y:S02]  /*2910*/  ISETP.NE.U32.AND P2, PT, RZ, UR10, PT ;  /* 0x0000000aff007c0c */ /* 0x000fe4000bf45070 */
[----:B0-----:R-:W-:Y:S01]  /*2920*/  LOP3.LUT R84, R2, R71, RZ, 0xfc, !PT ;  /* 0x0000004702547212 */ /* 0x001fe200078efcff */
[----:B------:R0:W1:Y:S01]  /*2930*/  F2F.BF16.F32 R90, R78 ;  /* 0x0000004e005a7304 */ /* 0x0000620000202000 */
[----:B------:R-:W2:Y:S01]  /*2940*/  LDC.64 R2, c[0x0][0x2f8] ;  /* 0x0000be00ff027b82 */ /* 0x000ea20000000a00 */
[----:B------:R-:W-:Y:S01]  /*2950*/  FMUL.FTZ R66, R176, R106 ;  /* 0x0000006ab0427220 */ /* 0x000fe20000410000 */
[----:B------:R-:W-:-:S05]  /*2960*/  ISETP.NE.AND.EX P2, PT, RZ, UR11, PT, P2 ;  /* 0x0000000bff007c0c */ /* 0x000fca000bf45320 */
[----:B------:R3:W-:Y:S01]  /*2970*/  F2F.BF16.F32 R83, R65 ;  /* 0x0000004100537304 */ /* 0x0007e20000202000 */
[----:B0-----:R-:W-:-:S07]  /*2980*/  FMUL.FTZ R78, R191, R106 ;  /* 0x0000006abf4e7220 */ /* 0x001fce0000410000 */
[----:B------:R0:W-:Y:S01]  /*2990*/  F2F.BF16.F32 R99, R78 ;  /* 0x0000004e00637304 */ /* 0x0001e20000202000 */
[----:B---3--:R-:W-:-:S04]  /*29a0*/  IMAD.WIDE.U32 R64, R70, 0x10000, RZ ;  /* 0x0001000046407825 */ /* 0x008fc800078e00ff */
[----:B-1----:R-:W-:Y:S01]  /*29b0*/  IMAD.WIDE.U32 R70, R90, 0x10000, RZ ;  /* 0x000100005a467825 */ /* 0x002fe200078e00ff */
[----:B------:R-:W-:-:S03]  /*29c0*/  LOP3.LUT R87, R65, R72, R79, 0xfe, !PT ;  /* 0x0000004841577212 */ /* 0x000fc600078efe4f */
[-C--:B------:R-:W-:Y:S01]  /*29d0*/  FMUL.FTZ R72, R195, R106.reuse ;  /* 0x0000006ac3487220 */ /* 0x080fe20000410000 */
[----:B------:R-:W-:Y:S01]  /*29e0*/  LOP3.LUT R86, R64, R73, RZ, 0xfc, !PT ;  /* 0x0000004940567212 */ /* 0x000fe200078efcff */
[----:B0-----:R-:W-:Y:S01]  /*29f0*/  FMUL.FTZ R78, R184, R106 ;  /* 0x0000006ab84e7220 */ /* 0x001fe20000410000 */
[----:B------:R-:W0:Y:S01]  /*2a00*/  @P1 LDC.64 R64, c[0x0][0x308] ;  /* 0x0000c200ff401b82 */ /* 0x000e220000000a00 */
[----:B------:R-:W-:Y:S01]  /*2a10*/  LOP3.LUT R79, R69, R76, R93, 0xfe, !PT ;  /* 0x0000004c454f7212 */ /* 0x000fe200078efe5d */
[----:B------:R-:W-:Y:S01]  /*2a20*/  F2F.BF16.F32 R77, R77 ;  /* 0x0000004d004d7304 */ /* 0x000fe20000202000 */
[----:B------:R-:W-:-:S07]  /*2a30*/  FMUL.FTZ R106, R197, R106 ;  /* 0x0000006ac56a7220 */ /* 0x000fce0000410000 */
[----:B------:R-:W1:Y:S08]  /*2a40*/  F2F.BF16.F32 R78, R78 ;  /* 0x0000004e004e7304 */ /* 0x000e700000202000 */
[----:B------:R3:W-:Y:S01]  /*2a50*/  F2F.BF16.F32 R93, R72 ;  /* 0x00000048005d7304 */ /* 0x0007e20000202000 */
[----:B-1----:R-:W-:-:S07]  /*2a60*/  SHF.L.U32 R69, R78, 0x10, RZ ;  /* 0x000000104e457819 */ /* 0x002fce00000006ff */
[----:B------:R-:W1:Y:S01]  /*2a70*/  F2F.BF16.F32 R98, R67 ;  /* 0x0000004300627304 */ /* 0x000e620000202000 */
[----:B---3--:R-:W3:Y:S01]  /*2a80*/  @P1 LDC.64 R72, c[0x0][0x308] ;  /* 0x0000c200ff481b82 */ /* 0x008ee20000000a00 */
[----:B------:R-:W-:Y:S02]  /*2a90*/  LOP3.LUT R78, R68, R77, RZ, 0xfc, !PT ;  /* 0x0000004d444e7212 */ /* 0x000fe400078efcff */
[----:B------:R-:W-:-:S04]  /*2aa0*/  SEL R68, R105, R60, P2 ;  /* 0x0000003c69447207 */ /* 0x000fc80001000000 */
[----:B------:R4:W2:Y:S01]  /*2ab0*/  F2F.BF16.F32 R186, R66 ;  /* 0x0000004200ba7304 */ /* 0x0008a20000202000 */
[----:B-1----:R-:W-:-:S07]  /*2ac0*/  IMAD.WIDE.U32 R74, R98, 0x10000, RZ ;  /* 0x00010000624a7825 */ /* 0x002fce00078e00ff */
[----:B------:R-:W1:Y:S01]  /*2ad0*/  F2F.BF16.F32 R97, R97 ;  /* 0x0000006100617304 */ /* 0x000e620000202000 */
[----:B----4-:R-:W-:-:S07]  /*2ae0*/  IMAD.WIDE.U32 R66, R96, 0x10000, RZ ;  /* 0x0001000060427825 */ /* 0x010fce00078e00ff */
[----:B------:R-:W4:Y:S01]  /*2af0*/  F2F.BF16.F32 R91, R91 ;  /* 0x0000005b005b7304 */ /* 0x000f220000202000 */
[----:B------:R-:W-:Y:S02]  /*2b00*/  LOP3.LUT R77, R67, R69, R83, 0xfe, !PT ;  /* 0x00000045434d7212 */ /* 0x000fe400078efe53 */
[----:B--2---:R-:W-:Y:S02]  /*2b10*/  SHF.L.U32 R83, R186, 0x10, RZ ;  /* 0x00000010ba537819 */ /* 0x004fe400000006ff */
[----:B------:R-:W-:Y:S01]  /*2b20*/  LOP3.LUT R76, R66, R99, RZ, 0xfc, !PT ;  /* 0x00000063424c7212 */ /* 0x000fe200078efcff */
[----:B0-----:R-:W-:Y:S01]  /*2b30*/  @P1 IMAD.WIDE.U32 R98, R174, 0x10, R64 ;  /* 0x00000010ae621825 */ /* 0x001fe200078e0040 */
[----:B-1----:R-:W-:Y:S02]  /*2b40*/  LOP3.LUT R81, R71, R80, R97, 0xfe, !PT ;  /* 0x0000005047517212 */ /* 0x002fe400078efe61 */
[----:B------:R-:W-:Y:S01]  /*2b50*/  SEL R64, R101, R60, P2 ;  /* 0x0000003c65407207 */ /* 0x000fe20001000000 */
[----:B------:R-:W-:Y:S01]  /*2b60*/  IMAD.WIDE.U32 R96, R189, 0x8, R2 ;  /* 0x00000008bd607825 */ /* 0x000fe200078e0002 */
[----:B------:R-:W-:-:S02]  /*2b70*/  SEL R65, R0, R61, P2 ;  /* 0x0000003d00417207 */ /* 0x000fc40001000000 */
[-C--:B------:R-:W-:Y:S02]  /*2b80*/  SEL R66, R103, R62.reuse, P2 ;  /* 0x0000003e67427207 */ /* 0x080fe40001000000 */
[----:B----4-:R-:W-:Y:S02]  /*2b90*/  LOP3.LUT R80, R70, R91, RZ, 0xfc, !PT ;  /* 0x0000005b46507212 */ /* 0x010fe400078efcff */
[----:B------:R-:W-:Y:S01]  /*2ba0*/  SEL R67, R82, R63, P2 ;  /* 0x0000003f52437207 */ /* 0x000fe20001000000 */
[----:B------:R-:W0:Y:S01]  /*2bb0*/  @P1 LDC.64 R90, c[0x0][0x308] ;  /* 0x0000c200ff5a1b82 */ /* 0x000e220000000a00 */
[----:B------:R-:W-:Y:S02]  /*2bc0*/  LOP3.LUT R83, R75, R83, R93, 0xfe, !PT ;  /* 0x000000534b537212 */ /* 0x000fe400078efe5d */
[----:B------:R-:W-:Y:S01]  /*2bd0*/  SEL R71, R102, R63, P2 ;  /* 0x0000003f66477207 */ /* 0x000fe20001000000 */
[----:B---3--:R-:W-:Y:S01]  /*2be0*/  @P1 IMAD.WIDE.U32 R102, R183, 0x10, R72 ;  /* 0x00000010b7661825 */ /* 0x008fe200078e0048 */
[-C--:B------:R-:W-:Y:S01]  /*2bf0*/  SEL R73, R104, R61.reuse, P2 ;  /* 0x0000003d68497207 */ /* 0x080fe20001000000 */
[----:B------:R-:W-:Y:S01]  /*2c00*/  @P1 STG.E.128 desc[UR6][R94.64], R64 ;  /* 0x000000405e001986 */ /* 0x000fe2000c101d06 */
[----:B------:R1:W2:Y:S01]  /*2c10*/  F2F.BF16.F32 R75, R106 ;  /* 0x0000006a004b7304 */ /* 0x0002a20000202000 */
[----:B------:R-:W3:Y:S01]  /*2c20*/  @P1 LDC.64 R92, c[0x0][0x308] ;  /* 0x0000c200ff5c1b82 */ /* 0x000ee20000000a00 */
[----:B------:R-:W-:Y:S01]  /*2c30*/  SEL R69, R100, R61, P2 ;  /* 0x0000003d64457207 */ /* 0x000fe20001000000 */
[----:B------:R4:W-:Y:S01]  /*2c40*/  STG.E.64 desc[UR6][R96.64], R88 ;  /* 0x0000005860007986 */ /* 0x0009e2000c101b06 */
[----:B------:R-:W-:Y:S01]  /*2c50*/  SEL R70, R111, R62, P2 ;  /* 0x0000003e6f467207 */ /* 0x000fe20001000000 */
[----:B------:R-:W-:Y:S01]  /*2c60*/  IMAD.WIDE.U32 R100, R174, 0x8, R2 ;  /* 0x00000008ae647825 */ /* 0x000fe200078e0002 */
[----:B------:R-:W-:-:S02]  /*2c70*/  SEL R72, R107, R60, P2 ;  /* 0x0000003c6b487207 */ /* 0x000fc40001000000 */
[----:B------:R-:W-:Y:S01]  /*2c80*/  MOV R0, UR14 ;  /* 0x0000000e00007c02 */ /* 0x000fe20008000f00 */
[----:B------:R-:W3:Y:S01]  /*2c90*/  @P1 LDC.64 R104, c[0x0][0x308] ;  /* 0x0000c200ff681b82 */ /* 0x000ee20000000a00 */
[----:B-1----:R-:W-:Y:S01]  /*2ca0*/  IMAD.WIDE.U32 R106, R183, 0x8, R2 ;  /* 0x00000008b76a7825 */ /* 0x002fe200078e0002 */
[----:B------:R1:W-:Y:S01]  /*2cb0*/  @P1 STG.E.128 desc[UR6][R98.64], R68 ;  /* 0x0000004462001986 */ /* 0x0003e2000c101d06 */
[----:B--2---:R-:W-:-:S03]  /*2cc0*/  LOP3.LUT R82, R74, R75, RZ, 0xfc, !PT ;  /* 0x0000004b4a527212 */ /* 0x004fc600078efcff */
[----:B------:R2:W-:Y:S02]  /*2cd0*/  STG.E.64 desc[UR6][R100.64], R84 ;  /* 0x0000005464007986 */ /* 0x0005e4000c101b06 */
[----:B----4-:R-:W4:Y:S01]  /*2ce0*/  @P1 LDC.64 R88, c[0x0][0x308] ;  /* 0x0000c200ff581b82 */ /* 0x010f220000000a00 */
[----:B------:R-:W-:Y:S01]  /*2cf0*/  SEL R74, R113, R62, P2 ;  /* 0x0000003e714a7207 */ /* 0x000fe20001000000 */
[----:B0-----:R-:W-:Y:S01]  /*2d00*/  @P1 IMAD.WIDE.U32 R90, R181, 0x10, R90 ;  /* 0x00000010b55a1825 */ /* 0x001fe200078e005a */
[----:B------:R-:W-:Y:S02]  /*2d10*/  SEL R75, R110, R63, P2 ;  /* 0x0000003f6e4b7207 */ /* 0x000fe40001000000 */
[----:B------:R-:W-:Y:S01]  /*2d20*/  SEL R64, R109, R60, P2 ;  /* 0x0000003c6d407207 */ /* 0x000fe20001000000 */
[----:B------:R-:W-:Y:S01]  /*2d30*/  IMAD.WIDE.U32 R94, R181, 0x8, R2 ;  /* 0x00000008b55e7825 */ /* 0x000fe200078e0002 */
[----:B------:R-:W-:Y:S01]  /*2d40*/  SEL R65, R108, R61, P2 ;  /* 0x0000003d6c417207 */ /* 0x000fe20001000000 */
[----:B------:R0:W-:Y:S01]  /*2d50*/  @P1 STG.E.128 desc[UR6][R102.64], R72 ;  /* 0x0000004866001986 */ /* 0x0001e2000c101d06 */
[----:B------:R-:W-:Y:S01]  /*2d60*/  SEL R66, R115, R62, P2 ;  /* 0x0000003e73427207 */ /* 0x000fe20001000000 */
[----:B---3--:R-:W-:Y:S01]  /*2d70*/  @P1 IMAD.WIDE.U32 R92, R179, 0x10, R92 ;  /* 0x00000010b35c1825 */ /* 0x008fe200078e005c */
[----:B------:R-:W-:Y:S01]  /*2d80*/  SEL R67, R112, R63, P2 ;  /* 0x0000003f70437207 */ /* 0x000fe20001000000 */
[----:B------:R3:W-:Y:S01]  /*2d90*/  STG.E.64 desc[UR6][R106.64], R86 ;  /* 0x000000566a007986 */ /* 0x0007e2000c101b06 */
[----:B-1----:R-:W-:Y:S01]  /*2da0*/  SEL R68, R185, R60, P2 ;  /* 0x0000003cb9447207 */ /* 0x002fe20001000000 */
[----:B--2---:R-:W-:Y:S01]  /*2db0*/  IMAD.WIDE.U32 R84, R179, 0x8, R2 ;  /* 0x00000008b3547825 */ /* 0x004fe200078e0002 */
[----:B------:R-:W-:Y:S01]  /*2dc0*/  SEL R69, R114, R61, P2 ;  /* 0x0000003d72457207 */ /* 0x000fe20001000000 */
[----:B------:R1:W-:Y:S01]  /*2dd0*/  @P1 STG.E.128 desc[UR6][R90.64], R64 ;  /* 0x000000405a001986 */ /* 0x0003e2000c101d06 */
[----:B------:R-:W-:Y:S01]  /*2de0*/  SEL R70, R187, R62, P2 ;  /* 0x0000003ebb467207 */ /* 0x000fe20001000000 */
[----:B------:R-:W-:Y:S01]  /*2df0*/  @P1 IMAD.WIDE.U32 R104, R175, 0x10, R104 ;  /* 0x00000010af681825 */ /* 0x000fe200078e0068 */
[----:B------:R-:W-:Y:S01]  /*2e00*/  SEL R71, R178, R63, P2 ;  /* 0x0000003fb2477207 */ /* 0x000fe20001000000 */
[----:B------:R1:W-:Y:S01]  /*2e10*/  STG.E.64 desc[UR6][R94.64], R78 ;  /* 0x0000004e5e007986 */ /* 0x0003e2000c101b06 */
[----:B------:R-:W-:Y:S01]  /*2e20*/  SEL R178, RZ, 0x1, P3 ;  /* 0x00000001ffb27807 */ /* 0x000fe20001800000 */
[----:B----4-:R-:W-:-:S02]  /*2e30*/  @P1 IMAD.WIDE.U32 R88, R177, 0x10, R88 ;  /* 0x00000010b1581825 */ /* 0x010fc400078e0058 */
[----:B------:R1:W-:Y:S01]  /*2e40*/  @P1 STG.E.128 desc[UR6][R92.64], R68 ;  /* 0x000000445c001986 */ /* 0x0003e2000c101d06 */
[----:B0-----:R-:W-:Y:S02]  /*2e50*/  SEL R72, R191, R60, P2 ;  /* 0x0000003cbf487207 */ /* 0x001fe40001000000 */
[----:B------:R-:W-:Y:S01]  /*2e60*/  SEL R73, R180, R61, P2 ;  /* 0x0000003db4497207 */ /* 0x000fe20001000000 */
[--C-:B---3--:R-:W-:Y:S01]  /*2e70*/  IMAD.WIDE.U32 R86, R175, 0x8, R2.reuse ;  /* 0x00000008af567825 */ /* 0x108fe200078e0002 */
        /* <DEDUP_REMOVED lines=9> */
[----:B------:R1:W-:Y:S04]  /*2f10*/  STG.E.64 desc[UR6][R86.64], R76 ;  /* 0x0000004c56007986 */ /* 0x0003e8000c101b06 */
        /* <DEDUP_REMOVED lines=53> */
[----:B-1----:R-:W-:Y:S02]  /*3270*/  MOV R60, R119 ;  /* 0x00000077003c7202 */ /* 0x002fe40000000f00 */
[----:B------:R-:W-:Y:S02]  /*3280*/  MOV R57, R148 ;  /* 0x0000009400397202 */ /* 0x000fe40000000f00 */
[----:B------:R-:W-:Y:S02]  /*3290*/  MOV R61, R120 ;  /* 0x00000078003d7202 */ /* 0x000fe40000000f00 */
[----:B------:R-:W-:Y:S02]  /*32a0*/  MOV R58, R145 ;  /* 0x00000091003a7202 */ /* 0x000fe40000000f00 */
[----:B------:R-:W-:-:S02]  /*32b0*/  MOV R62, R117 ;  /* 0x00000075003e7202 */ /* 0x000fc40000000f00 */
[----:B------:R-:W-:Y:S02]  /*32c0*/  MOV R59, R146 ;  /* 0x00000092003b7202 */ /* 0x000fe40000000f00 */
[----:B------:R-:W-:-:S07]  /*32d0*/  MOV R63, R118 ;  /* 0x00000076003f7202 */ /* 0x000fce0000000f00 */
.L_x_6673:
        /* <DEDUP_REMOVED lines=25> */
.L_x_6674:
[----:B------:R-:W-:Y:S01]  /*3470*/  HFMA2.MMA R74, -RZ, RZ, 0, 9.5367431640625e-07 ;  /* 0x00000010ff4a7435 */ /* 0x000fe200000001ff */
[----:B------:R-:W-:Y:S02]  /*3480*/  MOV R75, R65 ;  /* 0x00000041004b7202 */ /* 0x000fe40000000f00 */
[----:B------:R-:W-:Y:S02]  /*3490*/  MOV R77, 0x1f ;  /* 0x0000001f004d7802 */ /* 0x000fe40000000f00 */
[----:B------:R-:W-:-:S07]  /*34a0*/  MOV R72, 0xffffffff ;  /* 0xffffffff00487802 */ /* 0x000fce0000000f00 */
[----:B-----5:R-:W-:Y:S05]  /*34b0*/  WARPSYNC.COLLECTIVE R72, `(.L_x_6677) ;  /* 0x0000000048087348 */ /* 0x020fea0003c00000 */
[----:B------:R0:W1:Y:S02]  /*34c0*/  SHFL.DOWN P3, R73, R75, R74, R77 ;  /* 0x0800004a4b497389 */ /* 0x000064000006004d */
[----:B01---5:R-:W-:Y:S01]  /*34d0*/  ENDCOLLECTIVE ;  /* 0x000000000000791b */ /* 0x023fe20003800000 */
.L_x_6677:
[----:B------:R-:W-:Y:S02]  /*34e0*/  MOV R75, R69 ;  /* 0x00000045004b7202 */ /* 0x000fe40000000f00 */
[----:B------:R-:W-:-:S07]  /*34f0*/  MOV R64, R73 ;  /* 0x0000004900407202 */ /* 0x000fce0000000f00 */
[----:B------:R-:W-:Y:S05]  /*3500*/  WARPSYNC.COLLECTIVE R72, `(.L_x_6678) ;  /* 0x0000000048087348 */ /* 0x000fea0003c00000 */
[----:B------:R0:W1:Y:S02]  /*3510*/  SHFL.DOWN P3, R73, R75, R74, R77 ;  /* 0x0800004a4b497389 */ /* 0x000064000006004d */
[----:B01----:R-:W-:Y:S01]  /*3520*/  ENDCOLLECTIVE ;  /* 0x000000000000791b */ /* 0x003fe20003800000 */
.L_x_6678:
[----:B------:R-:W-:Y:S01]  /*3530*/  FADD.FTZ R64, R65, R64 ;  /* 0x0000004041407221 */ /* 0x000fe20000010000 */
[----:B------:R-:W-:-:S04]  /*3540*/  HFMA2.MMA R74, -RZ, RZ, 0, 4.76837158203125e-07 ;  /* 0x00000008ff4a7435 */ /* 0x000fc800000001ff */
[----:B------:R-:W-:Y:S02]  /*3550*/  MOV R75, R64 ;  /* 0x00000040004b7202 */ /* 0x000fe40000000f00 */
[----:B------:R-:W-:-:S07]  /*3560*/  MOV R66, R73 ;  /* 0x0000004900427202 */ /* 0x000fce0000000f00 */
[----:B------:R-:W-:Y:S05]  /*3570*/  WARPSYNC.COLLECTIVE R72, `(.L_x_6679) ;  /* 0x0000000048087348 */ /* 0x000fea0003c00000 */
[----:B------:R0:W1:Y:S02]  /*3580*/  SHFL.DOWN P3, R73, R75, R74, R77 ;  /* 0x0800004a4b497389 */ /* 0x000064000006004d */
[----:B01----:R-:W-:Y:S01]  /*3590*/  ENDCOLLECTIVE ;  /* 0x000000000000791b */ /* 0x003fe20003800000 */
.L_x_6679:
[----:B------:R-:W-:-:S05]  /*35a0*/  FADD.FTZ R66, R69, R66 ;  /* 0x0000004245427221 */ /* 0x000fca0000010000 */
[----:B------:R-:W-:Y:S02]  /*35b0*/  MOV R75, R66 ;  /* 0x00000042004b7202 */ /* 0x000fe40000000f00 */
[----:B------:R-:W-:-:S07]  /*35c0*/  MOV R67, R73 ;  /* 0x0000004900437202 */ /* 0x000fce0000000f00 */
[----:B------:R-:W-:Y:S05]  /*35d0*/  WARPSYNC.COLLECTIVE R72, `(.L_x_6680) ;  /* 0x0000000048087348 */ /* 0x000fea0003c00000 */
[----:B------:R0:W1:Y:S02]  /*35e0*/  SHFL.DOWN P3, R73, R75, R74, R77 ;  /* 0x0800004a4b497389 */ /* 0x000064000006004d */
[----:B01----:R-:W-:Y:S01]  /*35f0*/  ENDCOLLECTIVE ;  /* 0x000000000000791b */ /* 0x003fe20003800000 */
.L_x_6680:
[----:B------:R-:W-:Y:S01]  /*3600*/  FADD.FTZ R67, R64, R67 ;  /* 0x0000004340437221 */ /* 0x000fe20000010000 */
[----:B------:R-:W-:-:S04]  /*3610*/  HFMA2.MMA R74, -RZ, RZ, 0, 2.384185791015625e-07 ;  /* 0x00000004ff4a7435 */ /* 0x000fc800000001ff */
[----:B------:R-:W-:Y:S02]  /*3620*/  MOV R75, R67 ;  /* 0x00000043004b7202 */ /* 0x000fe40000000f00 */
[----:B------:R-:W-:-:S07]  /*3630*/  MOV R71, R73 ;  /* 0x0000004900477202 */ /* 0x000fce0000000f00 */
[----:B------:R-:W-:Y:S05]  /*3640*/  WARPSYNC.COLLECTIVE R72, `(.L_x_6681) ;  /* 0x0000000048087348 */ /* 0x000fea0003c00000 */
[----:B------:R0:W1:Y:S02]  /*3650*/  SHFL.DOWN P3, R73, R75, R74, R77 ;  /* 0x0800004a4b497389 */ /* 0x000064000006004d */
[----:B01----:R-:W-:Y:S01]  /*3660*/  ENDCOLLECTIVE ;  /* 0x000000000000791b */ /* 0x003fe20003800000 */
.L_x_6681:
[----:B------:R-:W-:-:S05]  /*3670*/  FADD.FTZ R71, R66, R71 ;  /* 0x0000004742477221 */ /* 0x000fca0000010000 */
[----:B------:R-:W-:Y:S02]  /*3680*/  MOV R75, R71 ;  /* 0x00000047004b7202 */ /* 0x000fe40000000f00 */
[----:B------:R-:W-:-:S07]  /*3690*/  MOV R68, R73 ;  /* 0x0000004900447202 */ /* 0x000fce0000000f00 */
[----:B------:R-:W-:Y:S05]  /*36a0*/  WARPSYNC.COLLECTIVE R72, `(.L_x_6682) ;  /* 0x0000000048087348 */ /* 0x000fea0003c00000 */
[----:B------:R0:W1:Y:S02]  /*36b0*/  SHFL.DOWN P3, R73, R75, R74, R77 ;  /* 0x0800004a4b497389 */ /* 0x000064000006004d */
[----:B01----:R-:W-:Y:S01]  /*36c0*/  ENDCOLLECTIVE ;  /* 0x000000000000791b */ /* 0x003fe20003800000 */
.L_x_6682:
[----:B------:R-:W-:Y:S01]  /*36d0*/  FADD.FTZ R68, R67, R68 ;  /* 0x0000004443447221 */ /* 0x000fe20000010000 */
[----:B------:R-:W-:-:S04]  /*36e0*/  HFMA2.MMA R74, -RZ, RZ, 0, 1.1920928955078125e-07 ;  /* 0x00000002ff4a7435 */ /* 0x000fc800000001ff */
[----:B------:R-:W-:Y:S02]  /*36f0*/  MOV R75, R68 ;  /* 0x00000044004b7202 */ /* 0x000fe40000000f00 */
[----:B------:R-:W-:-:S07]  /*3700*/  MOV R70, R73 ;  /* 0x0000004900467202 */ /* 0x000fce0000000f00 */
[----:B------:R-:W-:Y:S05]  /*3710*/  WARPSYNC.COLLECTIVE R72, `(.L_x_6683) ;  /* 0x0000000048087348 */ /* 0x000fea0003c00000 */
[----:B------:R0:W1:Y:S02]  /*3720*/  SHFL.DOWN P3, R73, R75, R74, R77 ;  /* 0x0800004a4b497389 */ /* 0x000064000006004d */
[----:B01----:R-:W-:Y:S01]  /*3730*/  ENDCOLLECTIVE ;  /* 0x000000000000791b */ /* 0x003fe20003800000 */
.L_x_6683:
[----:B------:R-:W-:-:S05]  /*3740*/  FADD.FTZ R70, R71, R70 ;  /* 0x0000004647467221 */ /* 0x000fca0000010000 */
[----:B------:R-:W-:Y:S02]  /*3750*/  MOV R75, R70 ;  /* 0x00000046004b7202 */ /* 0x000fe40000000f00 */
[----:B------:R-:W-:-:S07]  /*3760*/  MOV R65, R73 ;  /* 0x0000004900417202 */ /* 0x000fce0000000f00 */
[----:B------:R-:W-:Y:S05]  /*3770*/  WARPSYNC.COLLECTIVE R72, `(.L_x_6684) ;  /* 0x0000000048087348 */ /* 0x000fea0003c00000 */
[----:B------:R0:W1:Y:S02]  /*3780*/  SHFL.DOWN P3, R73, R75, R74, R77 ;  /* 0x0800004a4b497389 */ /* 0x000064000006004d */
[----:B01----:R-:W-:Y:S01]  /*3790*/  ENDCOLLECTIVE ;  /* 0x000000000000791b */ /* 0x003fe20003800000 */
.L_x_6684:
[----:B------:R-:W-:Y:S01]  /*37a0*/  FADD.FTZ R65, R68, R65 ;  /* 0x0000004144417221 */ /* 0x000fe20000010000 */
[----:B------:R-:W-:-:S04]  /*37b0*/  HFMA2.MMA R74, -RZ, RZ, 0, 5.9604644775390625e-08 ;  /* 0x00000001ff4a7435 */ /* 0x000fc800000001ff */
[----:B------:R-:W-:Y:S02]  /*37c0*/  MOV R75, R65 ;  /* 0x00000041004b7202 */ /* 0x000fe40000000f00 */
[----:B------:R-:W-:-:S07]  /*37d0*/  MOV R69, R73 ;  /* 0x0000004900457202 */ /* 0x000fce0000000f00 */
[----:B------:R-:W-:Y:S05]  /*37e0*/  WARPSYNC.COLLECTIVE R72, `(.L_x_6685) ;  /* 0x0000000048087348 */ /* 0x000fea0003c00000 */
[----:B------:R0:W1:Y:S02]  /*37f0*/  SHFL.DOWN P3, R73, R75, R74, R77 ;  /* 0x0800004a4b497389 */ /* 0x000064000006004d */
[----:B01----:R-:W-:Y:S01]  /*3800*/  ENDCOLLECTIVE ;  /* 0x000000000000791b */ /* 0x003fe20003800000 */
.L_x_6685:
[----:B------:R-:W-:-:S05]  /*3810*/  FADD.FTZ R69, R70, R69 ;  /* 0x0000004546457221 */ /* 0x000fca0000010000 */
[----:B------:R-:W-:Y:S02]  /*3820*/  MOV R75, R69 ;  /* 0x00000045004b7202 */ /* 0x000fe40000000f00 */
[----:B------:R-:W-:-:S07]  /*3830*/  MOV R64, R73 ;  /* 0x0000004900407202 */ /* 0x000fce0000000f00 */
[----:B------:R-:W-:Y:S05]  /*3840*/  WARPSYNC.COLLECTIVE R72, `(.L_x_6686) ;  /* 0x0000000048087348 */ /* 0x000fea0003c00000 */
[----:B------:R0:W1:Y:S02]  /*3850*/  SHFL.DOWN P3, R73, R75, R74, R77 ;  /* 0x0800004a4b497389 */ /* 0x000064000006004d */
[----:B01----:R-:W-:Y:S01]  /*3860*/  ENDCOLLECTIVE ;  /* 0x000000000000791b */ /* 0x003fe20003800000 */
.L_x_6686:
[----:B------:R-:W-:Y:S01]  /*3870*/  MOV R66, R73 ;  /* 0x0000004900427202 */ /* 0x000fe20000000f00 */
[----:B------:R-:W-:Y:S06]  /*3880*/  BRA `(.L_x_6687) ;  /* 0xffffffe000c47947 */ /* 0x000fec000383ffff */
.L_x_6688:
        /* <DEDUP_REMOVED lines=15> */
.L_x_15243:


//--------------------- .text._ZN10layer_norm13ln_bwd_kernelINS_13Kernel_traitsIf13__nv_bfloat16fS2_fjLj7168ELj1ELj1ELj8ELj8ENS_18Kernel_traits_baseILj7168EfS2_fS2_fjLj256EEEEELb0ELb0ELb1ELb0EEEvNS_9BwdParamsE --------------------------
	.section	.text._ZN10layer_norm13ln_bwd_kernelINS_13Kernel_traitsIf13__nv_bfloat16fS2_fjLj7168ELj1ELj1ELj8ELj8ENS_18Kernel_traits_baseILj7168EfS2_fS2_fjLj256EEEEELb0ELb0ELb1ELb0EEEvNS_9BwdParamsE,"ax",@progbits
	.align	128
        .global         _ZN10layer_norm13ln_bwd_kernelINS_13Kernel_traitsIf13__nv_bfloat16fS2_fjLj7168ELj1ELj1ELj8ELj8ENS_18Kernel_traits_baseILj7168EfS2_fS2_fjLj256EEEEELb0ELb0ELb1ELb0EEEvNS_9BwdParamsE
        .type           _ZN10layer_norm13ln_bwd_kernelINS_13Kernel_traitsIf13__nv_bfloat16fS2_fjLj7168ELj1ELj1ELj8ELj8ENS_18Kernel_traits_baseILj7168EfS2_fS2_fjLj256EEEEELb0ELb0ELb1ELb0EEEvNS_9BwdParamsE,@function
        .size           _ZN10layer_norm13ln_bwd_kernelINS_13Kernel_traitsIf13__nv_bfloat16fS2_fjLj7168ELj1ELj1ELj8ELj8ENS_18Kernel_traits_baseILj7168EfS2_fS2_fjLj256EEEEELb0ELb0ELb1ELb0EEEvNS_9BwdParamsE,(.L_x_15244 - _ZN10layer_norm13ln_bwd_kernelINS_13Kernel_traitsIf13__nv_bfloat16fS2_fjLj7168ELj1ELj1ELj8ELj8ENS_18Kernel_traits_baseILj7168EfS2_fS2_fjLj256EEEEELb0ELb0ELb1ELb0EEEvNS_9BwdParamsE)
        .other          _ZN10layer_norm13ln_bwd_kernelINS_13Kernel_traitsIf13__nv_bfloat16fS2_fjLj7168ELj1ELj1ELj8ELj8ENS_18Kernel_traits_baseILj7168EfS2_fS2_fjLj256EEEEELb0ELb0ELb1ELb0EEEvNS_9BwdParamsE,@"STO_CUDA_ENTRY STV_DEFAULT"
_ZN10layer_norm13ln_bwd_kernelINS_13Kernel_traitsIf13__nv_bfloat16fS2_fjLj7168ELj1ELj1ELj8ELj8ENS_18Kernel_traits_baseILj7168EfS2_fS2_fjLj256EEEEELb0ELb0ELb1ELb0EEEvNS_9BwdParamsE:
.text._ZN10layer_norm13ln_bwd_kernelINS_13Kernel_traitsIf13__nv_bfloat16fS2_fjLj7168ELj1ELj1ELj8ELj8ENS_18Kernel_traits_baseILj7168EfS2_fS2_fjLj256EEEEELb0ELb0ELb1ELb0EEEvNS_9BwdParamsE:
        /* <DEDUP_REMOVED lines=12> */
[----:B------:R-:W-:Y:S02]  /*00c0*/  LEA.HI R0, R0, R15, RZ, 0x2 ;  /* 0x0000000f00007211 */ /* 0x000fe400078f10ff */
        /* <DEDUP_REMOVED lines=18> */
[----:B------:R-:W2:Y:S08]  /*01f0*/  @P5 LDC.64 R10, c[0x0][0x260] ;  /* 0x00009800ff0a5b82 */ /* 0x000eb00000000a00 */
        /* <DEDUP_REMOVED lines=8> */
[----:B------:R1:W5:Y:S02]  /*0280*/  @P5 LDG.E.128 R136, desc[UR4][R12.64] ;  /* 0x000000040c885981 */ /* 0x000364000c1e1d00 */
[----:B------:R-:W2:Y:S01]  /*0290*/  @P2 LDC.64 R24, c[0x0][0x260] ;  /* 0x00009800ff182b82 */ /* 0x000ea20000000a00 */
        /* <DEDUP_REMOVED lines=10> */
[C---:B--2---:R-:W-:Y:S01]  /*0340*/  @P2 IMAD.WIDE.U32 R24, R17.reuse, 0x10, R24 ;  /* 0x0000001011182825 */ /* 0x044fe200078e0018 */
[----:B------:R-:W-:-:S04]  /*0350*/  @P2 IADD3 R17, R17, 0x100, RZ ;  /* 0x0000010011112810 */ /* 0x000fc80007ffe0ff */
[----:B------:R4:W5:Y:S01]  /*0360*/  @P2 LDG.E.128 R120, desc[UR4][R24.64] ;  /* 0x0000000418782981 */ /* 0x000962000c1e1d00 */
[----:B-1----:R-:W-:Y:S01]  /*0370*/  LEA.HI R12, R16, UR6, RZ, 0x18 ;  /* 0x00000006100c7c11 */ /* 0x002fe2000f8fc0ff */
        /* <DEDUP_REMOVED lines=29> */
[----:B----4-:R-:W-:Y:S06]  /*0550*/  @P3 BRA `(.L_x_6689) ;  /* 0x0000004c003c3947 */ /* 0x010fec0003800000 */
        /* <DEDUP_REMOVED lines=8> */
.L_x_6806:
[----:B-12---:R-:W1:Y:S08]  /*05e0*/  LDC.64 R10, c[0x0][0x288] ;  /* 0x0000a200ff0a7b82 */ /* 0x006e700000000a00 */
[----:B------:R-:W2:Y:S08]  /*05f0*/  LDC.64 R208, c[0x0][0x280] ;  /* 0x0000a000ffd07b82 */ /* 0x000eb00000000a00 */
[----:B0-----:R-:W3:Y:S08]  /*0600*/  LDC.64 R150, c[0x0][0x250] ;  /* 0x00009400ff967b82 */ /* 0x001ef00000000a00 */
        /* <DEDUP_REMOVED lines=20> */
[----:B------:R-:W-:Y:S01]  /*0750*/  ISETP.NE.AND P4, PT, R9, RZ, PT ;  /* 0x000000ff0900720c */ /* 0x000fe20003f85270 */
[----:B------:R-:W-:Y:S01]  /*0760*/  BSSY B1, `(.L_x_6692) ;  /* 0x0000008000017945 */ /* 0x000fe20003800000 */
[----:B------:R-:W-:-:S11]  /*0770*/  MOV R149, R10 ;  /* 0x0000000a00957202 */ /* 0x000fd60000000f00 */
[----:B------:R-:W-:Y:S05]  /*0780*/  @!P4 BRA `(.L_x_6693) ;  /* 0x000000000014c947 */ /* 0x000fea0003800000 */
[----:B------:R-:W-:-:S04]  /*0790*/  ISETP.NE.U32.AND P4, PT, RZ, UR12, PT ;  /* 0x0000000cff007c0c */ /* 0x000fc8000bf85070 */
[----:B------:R-:W-:-:S13]  /*07a0*/  ISETP.NE.AND.EX P4, PT, RZ, UR13, PT, P4 ;  /* 0x0000000dff007c0c */ /* 0x000fda000bf85340 */
[----:B------:R-:W-:Y:S05]  /*07b0*/  @!P4 BRA `(.L_x_6694) ;  /* 0x000000000004c947 */ /* 0x000fea0003800000 */
[----:B------:R1:W5:Y:S02]  /*07c0*/  LDG.E.128 R56, desc[UR4][R154.64] ;  /* 0x000000049a387981 */ /* 0x000364000c1e1d00 */
.L_x_6694:
[----:B------:R-:W-:-:S07]  /*07d0*/  VIADD R149, R10, 0x100 ;  /* 0x000001000a957836 */ /* 0x000fce0000000000 */
.L_x_6693:
[----:B------:R-:W-:Y:S05]  /*07e0*/  BSYNC B1 ;  /* 0x0000000000017941 */ /* 0x000fea0003800000 */
.L_x_6692:
        /* <DEDUP_REMOVED lines=8> */
.L_x_6697:
[----:B------:R-:W-:-:S07]  /*0870*/  IADD3 R149, R149, 0x100, RZ ;  /* 0x0000010095957810 */ /* 0x000fce0007ffe0ff */
.L_x_6696:
[----:B------:R-:W-:Y:S05]  /*0880*/  BSYNC B1 ;  /* 0x0000000000017941 */ /* 0x000fea0003800000 */
.L_x_6695:
        /* <DEDUP_REMOVED lines=8> */
.L_x_6700:
[----:B------:R-:W-:-:S07]  /*0910*/  VIADD R149, R149, 0x100 ;  /* 0x0000010095957836 */ /* 0x000fce0000000000 */
.L_x_6699:
[----:B------:R-:W-:Y:S05]  /*0920*/  BSYNC B1 ;  /* 0x0000000000017941 */ /* 0x000fea0003800000 */
.L_x_6698:
[----:B------:R-:W-:Y:S04]  /*0930*/  BSSY B1, `(.L_x_6701) ;  /* 0x0000008000017945 */ /* 0x000fe80003800000 */
[----:B------:R-:W-:Y:S05]  /*0940*/  @!P0 BRA `(.L_x_6702) ;  /* 0x0000000000188947 */ /* 0x000fea0003800000 */
[----:B------:R-:W-:-:S04]  /*0950*/  ISETP.NE.U32.AND P4, PT, RZ, UR12, PT ;  /* 0x0000000cff007c0c */ /* 0x000fc8000bf85070 */
[----:B------:R-:W-:-:S13]  /*0960*/  ISETP.NE.AND.EX P4, PT, RZ, UR13, PT, P4 ;  /* 0x0000000dff007c0c */ /* 0x000fda000bf85340 */
[----:B------:R-:W-:Y:S05]  /*0970*/  @!P4 BRA `(.L_x_6703) ;  /* 0x000000000008c947 */ /* 0x000fea0003800000 */
[----:B------:R-:W-:-:S06]  /*0980*/  IMAD.WIDE.U32 R44, R149, 0x10, R152 ;  /* 0x00000010952c7825 */ /* 0x000fcc00078e0098 */
[----:B------:R-:W5:Y:S02]  /*0990*/  LDG.E.128 R44, desc[UR4][R44.64] ;  /* 0x000000042c2c7981 */ /* 0x000f64000c1e1d00 */
.L_x_6703:
[----:B------:R-:W-:-:S07]  /*09a0*/  IADD3 R149, R149, 0x100, RZ ;  /* 0x0000010095957810 */ /* 0x000fce0007ffe0ff */
.L_x_6702:
[----:B------:R-:W-:Y:S05]  /*09b0*/  BSYNC B1 ;  /* 0x0000000000017941 */ /* 0x000fea0003800000 */
.L_x_6701:
[----:B------:R-:W-:Y:S04]  /*09c0*/  BSSY B1, `(.L_x_6704) ;  /* 0x0000008000017945 */ /* 0x000fe80003800000 */
[----:B------:R-:W-:Y:S05]  /*09d0*/  @!P1 BRA `(.L_x_6705) ;  /* 0x0000000000189947 */ /* 0x000fea0003800000 */
[----:B------:R-:W-:-:S04]  /*09e0*/  ISETP.NE.U32.AND P4, PT, RZ, UR12, PT ;  /* 0x0000000cff007c0c */ /* 0x000fc8000bf85070 */
[----:B------:R-:W-:-:S13]  /*09f0*/  ISETP.NE.AND.EX P4, PT, RZ, UR13, PT, P4 ;  /* 0x0000000dff007c0c */ /* 0x000fda000bf85340 */
[----:B------:R-:W-:Y:S05]  /*0a00*/  @!P4 BRA `(.L_x_6706) ;  /* 0x000000000008c947 */ /* 0x000fea0003800000 */
[----:B------:R-:W-:-:S06]  /*0a10*/  IMAD.WIDE.U32 R40, R149, 0x10, R152 ;  /* 0x0000001095287825 */ /* 0x000fcc00078e0098 */
[----:B------:R-:W5:Y:S02]  /*0a20*/  LDG.E.128 R40, desc[UR4][R40.64] ;  /* 0x0000000428287981 */ /* 0x000f64000c1e1d00 */
.L_x_6706:
[----:B------:R-:W-:-:S07]  /*0a30*/  VIADD R149, R149, 0x100 ;  /* 0x0000010095957836 */ /* 0x000fce0000000000 */
.L_x_6705:
[----:B------:R-:W-:Y:S05]  /*0a40*/  BSYNC B1 ;  /* 0x0000000000017941 */ /* 0x000fea0003800000 */
.L_x_6704:
[----:B------:R-:W-:Y:S04]  /*0a50*/  BSSY B1, `(.L_x_6707) ;  /* 0x0000008000017945 */ /* 0x000fe80003800000 */
[----:B------:R-:W-:Y:S05]  /*0a60*/  @!P2 BRA `(.L_x_6708) ;  /* 0x000000000018a947 */ /* 0x000fea0003800000 */
[----:B------:R-:W-:-:S04]  /*0a70*/  ISETP.NE.U32.AND P4, PT, RZ, UR12, PT ;  /* 0x0000000cff007c0c */ /* 0x000fc8000bf85070 */
[----:B------:R-:W-:-:S13]  /*0a80*/  ISETP.NE.AND.EX P4, PT, RZ, UR13, PT, P4 ;  /* 0x0000000dff007c0c */ /* 0x000fda000bf85340 */
[----:B------:R-:W-:Y:S05]  /*0a90*/  @!P4 BRA `(.L_x_6709) ;  /* 0x000000000008c947 */ /* 0x000fea0003800000 */
[----:B------:R-:W-:-:S06]  /*0aa0*/  IMAD.WIDE.U32 R36, R149, 0x10, R152 ;  /* 0x0000001095247825 */ /* 0x000fcc00078e0098 */
[----:B------:R-:W5:Y:S02]  /*0ab0*/  LDG.E.128 R36, desc[UR4][R36.64] ;  /* 0x0000000424247981 */ /* 0x000f64000c1e1d00 */
.L_x_6709:
[----:B------:R-:W-:-:S07]  /*0ac0*/  IADD3 R149, R149, 0x100, RZ ;  /* 0x0000010095957810 */ /* 0x000fce0007ffe0ff */
.L_x_6708:
[----:B------:R-:W-:Y:S05]  /*0ad0*/  BSYNC B1 ;  /* 0x0000000000017941 */ /* 0x000fea0003800000 */
.L_x_6707:
[----:B------:R-:W-:Y:S01]  /*0ae0*/  ISETP.NE.AND P4, PT, R6, RZ, PT ;  /* 0x000000ff0600720c */ /* 0x000fe20003f85270 */
[----:B------:R-:W-:Y:S01]  /*0af0*/  HFMA2.MMA R158, -RZ, RZ, 0, 0 ;  /* 0x00000000ff9e7435 */ /* 0x000fe200000001ff */
[----:B------:R-:W-:-:S11]  /*0b00*/  IMAD.MOV.U32 R157, RZ, RZ, RZ ;  /* 0x000000ffff9d7224 */ /* 0x000fd600078e00ff */
[----:B------:R-:W-:Y:S05]  /*0b10*/  @P4 BRA `(.L_x_6710) ;  /* 0x0000001400f44947 */ /* 0x000fea0003800000 */
[----:B------:R-:W-:-:S06]  /*0b20*/  IMAD.WIDE.U32 R32, R149, 0x10, R152 ;  /* 0x0000001095207825 */ /* 0x000fcc00078e0098 */
[----:B------:R-:W5:Y:S01]  /*0b30*/  LDG.E.128 R32, desc[UR4][R32.64] ;  /* 0x0000000420207981 */ /* 0x000f62000c1e1d00 */
[----:B------:R-:W-:Y:S05]  /*0b40*/  BRA `(.L_x_6710) ;  /* 0x0000001400e87947 */ /* 0x000fea0003800000 */
.L_x_6691:
        /* <DEDUP_REMOVED lines=18> */
[----:B------:R1:W5:Y:S04]  /*0c70*/  @P4 LDG.E.128 R56, desc[UR4][R154.64] ;  /* 0x000000049a384981 */ /* 0x000368000c1e1d00 */
[----:B------:R-:W2:Y:S01]  /*0c80*/  LDG.E.64 R162, desc[UR4][R162.64] ;  /* 0x00000004a2a27981 */ /* 0x000ea2000c1e1b00 */
[----:B0-----:R-:W-:-:S06]  /*0c90*/  IMAD.WIDE.U32 R148, R10, 0x10, R148 ;  /* 0x000000100a947825 */ /* 0x001fcc00078e0094 */
[----:B------:R-:W1:Y:S01]  /*0ca0*/  LDG.E.128 R148, desc[UR4][R148.64] ;  /* 0x0000000494947981 */ /* 0x000e62000c1e1d00 */
[----:B------:R-:W-:Y:S01]  /*0cb0*/  IADD3 R161, R161, 0x100, RZ ;  /* 0x00000100a1a17810 */ /* 0x000fe20007ffe0ff */
[----:B--2---:R-:W-:Y:S01]  /*0cc0*/  IMAD.MOV.U32 R17, RZ, RZ, R162 ;  /* 0x000000ffff117224 */ /* 0x004fe200078e00a2 */
[----:B------:R-:W-:-:S03]  /*0cd0*/  SHF.R.U64 R202, R162, 0x10, R163 ;  /* 0x00000010a2ca7819 */ /* 0x000fc600000012a3 */
[----:B------:R-:W-:Y:S01]  /*0ce0*/  IMAD.U32 R17, R17, 0x10000, RZ ;  /* 0x0001000011117824 */ /* 0x000fe200078e00ff */
[----:B------:R-:W-:Y:S01]  /*0cf0*/  MOV R18, R163 ;  /* 0x000000a300127202 */ /* 0x000fe20000000f00 */
[C---:B-1----:R-:W-:Y:S01]  /*0d00*/  FADD.FTZ R154, -R157.reuse, R148 ;  /* 0x000000949d9a7221 */ /* 0x042fe20000010100 */
[C---:B------:R-:W-:Y:S01]  /*0d10*/  FADD.FTZ R204, -R157.reuse, R149 ;  /* 0x000000959dcc7221 */ /* 0x040fe20000010100 */
[----:B------:R-:W-:Y:S01]  /*0d20*/  SHF.L.U32 R202, R202, 0x10, RZ ;  /* 0x00000010caca7819 */ /* 0x000fe200000006ff */
[----:B------:R-:W-:Y:S01]  /*0d30*/  FADD.FTZ R150, -R157, R150 ;  /* 0x000000969d967221 */ /* 0x000fe20000010100 */
[C---:B------:R-:W-:Y:S01]  /*0d40*/  FMUL.FTZ R207, R11.reuse, R154 ;  /* 0x0000009a0bcf7220 */ /* 0x040fe20000410000 */
[----:B------:R-:W-:Y:S01]  /*0d50*/  FMUL.FTZ R204, R11, R204 ;  /* 0x000000cc0bcc7220 */ /* 0x000fe20000410000 */
[----:B------:R-:W-:Y:S01]  /*0d60*/  FMUL.FTZ R205, R140, R17 ;  /* 0x000000118ccd7220 */ /* 0x000fe20000410000 */
[----:B------:R-:W-:Y:S01]  /*0d70*/  SHF.R.U32.HI R160, RZ, 0x10, R163 ;  /* 0x00000010ffa07819 */ /* 0x000fe200000116a3 */
[----:B------:R-:W-:-:S02]  /*0d80*/  IMAD.U32 R199, R18, 0x10000, RZ ;  /* 0x0001000012c77824 */ /* 0x000fc400078e00ff */
[----:B------:R-:W-:Y:S01]  /*0d90*/  FMUL.FTZ R203, R11, R150 ;  /* 0x000000960bcb7220 */ /* 0x000fe20000410000 */
[----:B------:R-:W-:Y:S01]  /*0da0*/  FADD.FTZ R84, R84, R17 ;  /* 0x0000001154547221 */ /* 0x000fe20000010000 */
[----:B------:R-:W-:Y:S01]  /*0db0*/  FFMA.FTZ R112, R207, R17, R112 ;  /* 0x00000011cf707223 */ /* 0x000fe20000010070 */
        /* <DEDUP_REMOVED lines=18> */
[----:B------:R-:W-:-:S02]  /*0ee0*/  VIADD R163, R10, 0x100 ;  /* 0x000001000aa37836 */ /* 0x000fc40000000000 */
[----:B------:R-:W-:Y:S01]  /*0ef0*/  FADD.FTZ R157, R148, R17 ;  /* 0x00000011949d7221 */ /* 0x000fe20000010000 */
[----:B------:R-:W-:-:S07]  /*0f00*/  FFMA.FTZ R158, R18, R17, R149 ;  /* 0x00000011129e7223 */ /* 0x000fce0000010095 */
.L_x_6712:
[----:B------:R-:W-:Y:S05]  /*0f10*/  BSYNC B1 ;  /* 0x0000000000017941 */ /* 0x000fea0003800000 */
.L_x_6711:
        /* <DEDUP_REMOVED lines=10> */
[C---:B------:R-:W-:Y:S01]  /*0fc0*/  @P4 IMAD.WIDE.U32 R148, R163.reuse, 0x10, R152 ;  /* 0x00000010a3944825 */ /* 0x040fe200078e0098 */
[----:B------:R-:W2:Y:S03]  /*0fd0*/  LDG.E.64 R24, desc[UR4][R24.64] ;  /* 0x0000000418187981 */ /* 0x000ea6000c1e1b00 */
[----:B0-----:R-:W-:Y:S01]  /*0fe0*/  IMAD.WIDE.U32 R20, R163, 0x10, R20 ;  /* 0x00000010a3147825 */ /* 0x001fe200078e0014 */
[----:B------:R0:W5:Y:S05]  /*0ff0*/  @P4 LDG.E.128 R52, desc[UR4][R148.64] ;  /* 0x0000000494344981 */ /* 0x00016a000c1e1d00 */
[----:B------:R-:W0:Y:S01]  /*1000*/  LDG.E.128 R20, desc[UR4][R20.64] ;  /* 0x0000000414147981 */ /* 0x000e22000c1e1d00 */
[----:B------:R-:W-:Y:S01]  /*1010*/  VIADD R161, R161, 0x100 ;  /* 0x00000100a1a17836 */ /* 0x000fe20000000000 */
[----:B------:R-:W-:Y:S01]  /*1020*/  IADD3 R163, R163, 0x100, RZ ;  /* 0x00000100a3a37810 */ /* 0x000fe20007ffe0ff */
[----:B--2---:R-:W-:Y:S01]  /*1030*/  IMAD.MOV.U32 R19, RZ, RZ, R24 ;  /* 0x000000ffff137224 */ /* 0x004fe200078e0018 */
[----:B------:R-:W-:-:S02]  /*1040*/  SHF.R.U64 R154, R24, 0x10, R25 ;  /* 0x00000010189a7819 */ /* 0x000fc40000001219 */
[----:B------:R-:W-:Y:S01]  /*1050*/  MOV R26, R25 ;  /* 0x00000019001a7202 */ /* 0x000fe20000000f00 */
[C---:B0-----:R-:W-:Y:S01]  /*1060*/  FADD.FTZ R148, -R160.reuse, R20 ;  /* 0x00000014a0947221 */ /* 0x041fe20000010100 */
[C---:B------:R-:W-:Y:S01]  /*1070*/  FADD.FTZ R150, -R160.reuse, R21 ;  /* 0x00000015a0967221 */ /* 0x040fe20000010100 */
[C---:B------:R-:W-:Y:S01]  /*1080*/  FADD.FTZ R22, -R160.reuse, R22 ;  /* 0x00000016a0167221 */ /* 0x040fe20000010100 */
[----:B------:R-:W-:Y:S01]  /*1090*/  FADD.FTZ R160, -R160, R23 ;  /* 0x00000017a0a07221 */ /* 0x000fe20000010100 */
[----:B------:R-:W-:Y:S01]  /*10a0*/  IMAD.U32 R23, R19, 0x10000, RZ ;  /* 0x0001000013177824 */ /* 0x000fe200078e00ff */
[----:B------:R-:W-:Y:S01]  /*10b0*/  SHF.L.U32 R154, R154, 0x10, RZ ;  /* 0x000000109a9a7819 */ /* 0x000fe200000006ff */
[----:B------:R-:W-:Y:S02]  /*10c0*/  FMUL.FTZ R19, R11, R148 ;  /* 0x000000940b137220 */ /* 0x000fe40000410000 */
[----:B------:R-:W-:Y:S01]  /*10d0*/  FMUL.FTZ R24, R136, R23 ;  /* 0x0000001788187220 */ /* 0x000fe20000410000 */
[----:B------:R-:W-:-:S02]  /*10e0*/  IMAD.U32 R149, R26, 0x10000, RZ ;  /* 0x000100001a957824 */ /* 0x000fc400078e00ff */
[----:B------:R-:W-:Y:S01]  /*10f0*/  FMUL.FTZ R21, R11, R22 ;  /* 0x000000160b157220 */ /* 0x000fe20000410000 */
[----:B------:R-:W-:Y:S01]  /*1100*/  FADD.FTZ R80, R80, R23 ;  /* 0x0000001750507221 */ /* 0x000fe20000010000 */
[----:B------:R-:W-:Y:S01]  /*1110*/  FFMA.FTZ R108, R19, R23, R108 ;  /* 0x00000017136c7223 */ /* 0x000fe2000001006c */
        /* <DEDUP_REMOVED lines=21> */
.L_x_6714:
[----:B------:R-:W-:Y:S05]  /*1270*/  BSYNC B1 ;  /* 0x0000000000017941 */ /* 0x000fea0003800000 */
.L_x_6713:
        /* <DEDUP_REMOVED lines=14> */
[----:B------:R-:W3:Y:S01]  /*1360*/  LDG.E.128 R28, desc[UR4][R28.64] ;  /* 0x000000041c1c7981 */ /* 0x000ee2000c1e1d00 */
[----:B------:R-:W-:Y:S01]  /*1370*/  VIADD R161, R161, 0x100 ;  /* 0x00000100a1a17836 */ /* 0x000fe20000000000 */
[----:B------:R-:W-:Y:S01]  /*1380*/  IADD3 R163, R163, 0x100, RZ ;  /* 0x00000100a3a37810 */ /* 0x000fe20007ffe0ff */
[----:B--2---:R-:W-:Y:S01]  /*1390*/  IMAD.MOV.U32 R27, RZ, RZ, R148 ;  /* 0x000000ffff1b7224 */ /* 0x004fe200078e0094 */
[----:B------:R-:W-:-:S02]  /*13a0*/  SHF.R.U64 R160, R148, 0x10, R149 ;  /* 0x0000001094a07819 */ /* 0x000fc40000001295 */
[----:B------:R-:W-:Y:S01]  /*13b0*/  MOV R154, R149 ;  /* 0x00000095009a7202 */ /* 0x000fe20000000f00 */
[C---:B---3--:R-:W-:Y:S01]  /*13c0*/  FADD.FTZ R164, -R162.reuse, R28 ;  /* 0x0000001ca2a47221 */ /* 0x048fe20000010100 */
[C---:B------:R-:W-:Y:S01]  /*13d0*/  FADD.FTZ R166, -R162.reuse, R29 ;  /* 0x0000001da2a67221 */ /* 0x040fe20000010100 */
[C---:B------:R-:W-:Y:S01]  /*13e0*/  FADD.FTZ R30, -R162.reuse, R30 ;  /* 0x0000001ea21e7221 */ /* 0x040fe20000010100 */
[----:B------:R-:W-:Y:S01]  /*13f0*/  FADD.FTZ R162, -R162, R31 ;  /* 0x0000001fa2a27221 */ /* 0x000fe20000010100 */
[----:B------:R-:W-:Y:S01]  /*1400*/  IMAD.U32 R31, R27, 0x10000, RZ ;  /* 0x000100001b1f7824 */ /* 0x000fe200078e00ff */
[----:B------:R-:W-:Y:S01]  /*1410*/  SHF.L.U32 R148, R160, 0x10, RZ ;  /* 0x00000010a0947819 */ /* 0x000fe200000006ff */
[C---:B------:R-:W-:Y:S01]  /*1420*/  FMUL.FTZ R27, R11.reuse, R164 ;  /* 0x000000a40b1b7220 */ /* 0x040fe20000410000 */
[----:B------:R-:W-:Y:S01]  /*1430*/  FMUL.FTZ R28, R11, R166 ;  /* 0x000000a60b1c7220 */ /* 0x000fe20000410000 */
[-C--:B------:R-:W-:Y:S01]  /*1440*/  FMUL.FTZ R164, R132, R31.reuse ;  /* 0x0000001f84a47220 */ /* 0x080fe20000410000 */
[----:B------:R-:W-:Y:S01]  /*1450*/  FADD.FTZ R76, R76, R31 ;  /* 0x0000001f4c4c7221 */ /* 0x000fe20000010000 */
[----:B------:R-:W-:Y:S01]  /*1460*/  FFMA.FTZ R104, R27, R31, R104 ;  /* 0x0000001f1b687223 */ /* 0x000fe20000010068 */
[----:B------:R-:W-:Y:S01]  /*1470*/  SHF.R.U32.HI R155, RZ, 0x10, R149 ;  /* 0x00000010ff9b7819 */ /* 0x000fe20000011695 */
[----:B0-----:R-:W-:-:S02]  /*1480*/  IMAD.U32 R151, R154, 0x10000, RZ ;  /* 0x000100009a977824 */ /* 0x001fc400078e00ff */
        /* <DEDUP_REMOVED lines=20> */
.L_x_6716:
[----:B------:R-:W-:Y:S05]  /*15d0*/  BSYNC B1 ;  /* 0x0000000000017941 */ /* 0x000fea0003800000 */
.L_x_6715:
        /* <DEDUP_REMOVED lines=17> */
[----:B------:R-:W-:-:S02]  /*16f0*/  SHF.R.U32.HI R167, RZ, 0x10, R155 ;  /* 0x00000010ffa77819 */ /* 0x000fc4000001169b */
[----:B------:R-:W-:Y:S02]  /*1700*/  SHF.R.U64 R170, R154, 0x10, R155 ;  /* 0x000000109aaa7819 */ /* 0x000fe4000000129b */
[----:B------:R-:W-:Y:S01]  /*1710*/  SHF.L.U32 R154, R167, 0x10, RZ ;  /* 0x00000010a79a7819 */ /* 0x000fe200000006ff */
[C---:B0-----:R-:W-:Y:S01]  /*1720*/  FADD.FTZ R168, -R171.reuse, R148 ;  /* 0x00000094aba87221 */ /* 0x041fe20000010100 */
[C---:B------:R-:W-:Y:S01]  /*1730*/  FADD.FTZ R172, -R171.reuse, R149 ;  /* 0x00000095abac7221 */ /* 0x040fe20000010100 */
[C---:B------:R-:W-:Y:S01]  /*1740*/  FADD.FTZ R200, -R171.reuse, R151 ;  /* 0x00000097abc87221 */ /* 0x040fe20000010100 */
[----:B------:R-:W-:Y:S02]  /*1750*/  IMAD.U32 R151, R160, 0x10000, RZ ;  /* 0x00010000a0977824 */ /* 0x000fe400078e00ff */
[----:B------:R-:W-:Y:S01]  /*1760*/  FADD.FTZ R174, -R171, R150 ;  /* 0x00000096abae7221 */ /* 0x000fe20000010100 */
[C---:B------:R-:W-:Y:S01]  /*1770*/  FMUL.FTZ R167, R11.reuse, R168 ;  /* 0x000000a80ba77220 */ /* 0x040fe20000410000 */
[----:B------:R-:W-:Y:S01]  /*1780*/  SHF.L.U32 R150, R170, 0x10, RZ ;  /* 0x00000010aa967819 */ /* 0x000fe200000006ff */
[----:B------:R-:W-:Y:S01]  /*1790*/  FMUL.FTZ R168, R11, R172 ;  /* 0x000000ac0ba87220 */ /* 0x000fe20000410000 */
[----:B------:R-:W-:Y:S01]  /*17a0*/  MOV R162, R155 ;  /* 0x0000009b00a27202 */ /* 0x000fe20000000f00 */
[----:B------:R-:W-:-:S02]  /*17b0*/  FMUL.FTZ R172, R128, R151 ;  /* 0x0000009780ac7220 */ /* 0x000fc40000410000 */
[----:B------:R-:W-:Y:S02]  /*17c0*/  FMUL.FTZ R171, R129, R150 ;  /* 0x0000009681ab7220 */ /* 0x000fe40000410000 */
[----:B------:R-:W-:Y:S01]  /*17d0*/  FADD.FTZ R148, R157, R172 ;  /* 0x000000ac9d947221 */ /* 0x000fe20000010000 */
[----:B------:R-:W-:Y:S02]  /*17e0*/  IMAD.U32 R155, R162, 0x10000, RZ ;  /* 0x00010000a29b7824 */ /* 0x000fe400078e00ff */
        /* <DEDUP_REMOVED lines=19> */
.L_x_6718:
[----:B------:R-:W-:Y:S05]  /*1920*/  BSYNC B1 ;  /* 0x0000000000017941 */ /* 0x000fea0003800000 */
.L_x_6717:
        /* <DEDUP_REMOVED lines=52> */
.L_x_6720:
[----:B------:R-:W-:Y:S05]  /*1c70*/  BSYNC B1 ;  /* 0x0000000000017941 */ /* 0x000fea0003800000 */
.L_x_6719:
        /* <DEDUP_REMOVED lines=52> */
.L_x_6722:
[----:B------:R-:W-:Y:S05]  /*1fc0*/  BSYNC B1 ;  /* 0x0000000000017941 */ /* 0x000fea0003800000 */
.L_x_6721:
[----:B------:R-:W-:-:S13]  /*1fd0*/  ISETP.NE.AND P4, PT, R5, RZ, PT ;  /* 0x000000ff0500720c */ /* 0x000fda0003f85270 */
[----:B------:R-:W-:Y:S05]  /*1fe0*/  @!P4 BRA `(.L_x_6710) ;  /* 0x0000000000c0c947 */ /* 0x000fea0003800000 */
[----:B------:R-:W1:Y:S01]  /*1ff0*/  LDC.64 R150, c[0x0][0x2b8] ;  /* 0x0000ae00ff967b82 */ /* 0x000e620000000a00 */
[----:B0-----:R-:W-:-:S04]  /*2000*/  ISETP.NE.AND P4, PT, R13, RZ, PT ;  /* 0x000000ff0d00720c */ /* 0x001fc80003f85270 */
[----:B-----5:R-:W-:Y:S02]  /*2010*/  FSEL R198, R159, RZ, !P4 ;  /* 0x000000ff9fc67208 */ /* 0x020fe40006000000 */
[----:B------:R-:W-:Y:S01]  /*2020*/  ISETP.NE.U32.AND P4, PT, RZ, UR12, PT ;  /* 0x0000000cff007c0c */ /* 0x000fe2000bf85070 */
[----:B------:R-:W0:Y:S03]  /*2030*/  LDC.64 R148, c[0x0][0x238] ;  /* 0x00008e00ff947b82 */ /* 0x000e260000000a00 */
[----:B------:R-:W-:-:S13]  /*2040*/  ISETP.NE.AND.EX P4, PT, RZ, UR13, PT, P4 ;  /* 0x0000000dff007c0c */ /* 0x000fda000bf85340 */
[----:B------:R-:W-:-:S04]  /*2050*/  @P4 IMAD.WIDE.U32 R154, R163, 0x10, R152 ;  /* 0x00000010a39a4825 */ /* 0x000fc800078e0098 */
[----:B-1----:R-:W-:Y:S01]  /*2060*/  IMAD.WIDE.U32 R152, R161, 0x8, R150 ;  /* 0x00000008a1987825 */ /* 0x002fe200078e0096 */
[----:B------:R1:W5:Y:S03]  /*2070*/  @P4 LDG.E.128 R32, desc[UR4][R154.64] ;  /* 0x000000049a204981 */ /* 0x000366000c1e1d00 */
[----:B0-----:R-:W-:Y:S02]  /*2080*/  IMAD.WIDE.U32 R148, R163, 0x10, R148 ;  /* 0x00000010a3947825 */ /* 0x001fe400078e0094 */
[----:B------:R-:W2:Y:S04]  /*2090*/  LDG.E.64 R152, desc[UR4][R152.64] ;  /* 0x0000000498987981 */ /* 0x000ea8000c1e1b00 */
[----:B------:R-:W1:Y:S01]  /*20a0*/  LDG.E.128 R148, desc[UR4][R148.64] ;  /* 0x0000000494947981 */ /* 0x000e62000c1e1d00 */
[----:B--2---:R-:W-:Y:S01]  /*20b0*/  IMAD.MOV.U32 R159, RZ, RZ, R152 ;  /* 0x000000ffff9f7224 */ /* 0x004fe200078e0098 */
[----:B------:R-:W-:-:S02]  /*20c0*/  SHF.R.U64 R163, R152, 0x10, R153 ;  /* 0x0000001098a37819 */ /* 0x000fc40000001299 */
[----:B------:R-:W-:Y:S01]  /*20d0*/  MOV R160, R153 ;  /* 0x0000009900a07202 */ /* 0x000fe20000000f00 */
[----:B------:R-:W-:Y:S02]  /*20e0*/  IMAD.U32 R159, R159, 0x10000, RZ ;  /* 0x000100009f9f7824 */ /* 0x000fe400078e00ff */
[C---:B-1----:R-:W-:Y:S01]  /*20f0*/  FADD.FTZ R154, -R198.reuse, R148 ;  /* 0x00000094c69a7221 */ /* 0x042fe20000010100 */
[----:B------:R-:W-:Y:S01]  /*2100*/  FADD.FTZ R162, -R198, R150 ;  /* 0x00000096c6a27221 */ /* 0x000fe20000010100 */
[----:B------:R-:W-:Y:S01]  /*2110*/  SHF.L.U32 R150, R163, 0x10, RZ ;  /* 0x00000010a3967819 */ /* 0x000fe200000006ff */
[----:B------:R-:W-:Y:S01]  /*2120*/  FMUL.FTZ R194, R116, R159 ;  /* 0x0000009f74c27220 */ /* 0x000fe20000410000 */
[C---:B------:R-:W-:Y:S01]  /*2130*/  FADD.FTZ R192, -R198.reuse, R149 ;  /* 0x00000095c6c07221 */ /* 0x040fe20000010100 */
[----:B------:R-:W-:Y:S01]  /*2140*/  FMUL.FTZ R191, R11, R154 ;  /* 0x0000009a0bbf7220 */ /* 0x000fe20000410000 */
[----:B------:R-:W-:Y:S01]  /*2150*/  FADD.FTZ R198, -R198, R151 ;  /* 0x00000097c6c67221 */ /* 0x000fe20000010100 */
[----:B------:R-:W-:-:S02]  /*2160*/  IMAD.U32 R151, R160, 0x10000, RZ ;  /* 0x00010000a0977824 */ /* 0x000fc400078e00ff */
        /* <DEDUP_REMOVED lines=24> */
.L_x_6710:
[----:B------:R-:W-:Y:S05]  /*22f0*/  BSYNC B0 ;  /* 0x0000000000007941 */ /* 0x000fea0003800000 */
.L_x_6690:
[----:B------:R-:W-:Y:S01]  /*2300*/  LOP3.LUT P4, RZ, R156, 0xff, RZ, 0xc0, !PT ;  /* 0x000000ff9cff7812 */ /* 0x000fe2000788c0ff */
[----:B------:R-:W-:Y:S01]  /*2310*/  UMOV UR6, 0xffffffff ;  /* 0xffffffff00067882 */ /* 0x000fe20000000000 */
[----:B------:R-:W-:Y:S02]  /*2320*/  SHF.R.U32.HI R148, RZ, 0x5, R16 ;  /* 0x00000005ff947819 */ /* 0x000fe40000011610 */
[----:B------:R-:W-:Y:S02]  /*2330*/  P2R R206, PR, RZ, 0x10 ;  /* 0x00000010ffce7803 */ /* 0x000fe40000000000 */
[----:B------:R-:W-:-:S07]  /*2340*/  LOP3.LUT R149, R148, 0x7fffff8, RZ, 0xc0, !PT ;  /* 0x07fffff894957812 */ /* 0x000fce00078ec0ff */
[----:B------:R-:W-:Y:S01]  /*2350*/  @!P4 VIADD R149, R149, 0x8 ;  /* 0x000000089595c836 */ /* 0x000fe20000000000 */
[----:B------:R-:W-:Y:S01]  /*2360*/  LOP3.LUT P4, RZ, R16, 0x1f, RZ, 0xc0, !PT ;  /* 0x0000001f10ff7812 */ /* 0x000fe2000788c0ff */
[----:B------:R-:W-:-:S12]  /*2370*/  BRA.DIV UR6, `(.L_x_6723) ;  /* 0x0000003206a07947 */ /* 0x000fd8000b800000 */
        /* <DEDUP_REMOVED lines=8> */
[----:B-1----:R-:W1:Y:S04]  /*2400*/  SHFL.DOWN PT, R154, R153, 0x4, 0x1f ;  /* 0x08801f00999a7f89 */ /* 0x002e6800000e0000 */
        /* <DEDUP_REMOVED lines=9> */
.L_x_6817:
        /* <DEDUP_REMOVED lines=10> */
[----:B------:R-:W-:Y:S01]  /*2540*/  LEA R210, R149, R150, 0x3 ;  /* 0x0000009695d27211 */ /* 0x000fe200078e18ff */
[----:B------:R-:W-:-:S05]  /*2550*/  @!P4 IMAD R209, R148, 0x8, R150 ;  /* 0x0000000894d1c824 */ /* 0x000fca00078e0296 */
[----:B------:R-:W-:Y:S01]  /*2560*/  @!P4 STS.64 [R209+0x7000], R200 ;  /* 0x007000c8d100c388 */ /* 0x000fe20000000a00 */
[----:B------:R-:W-:Y:S01]  /*2570*/  BAR.SYNC.DEFER_BLOCKING 0x0 ;  /* 0x0000000000007b1d */ /* 0x000fe20000010000 */
[----:B-----5:R-:W-:-:S13]  /*2580*/  ISETP.GE.AND P4, PT, R208, 0x1, PT ;  /* 0x00000001d000780c */ /* 0x020fda0003f86270 */
[----:B------:R-:W-:-:S04]  /*2590*/  @P4 VIADD R208, R208, 0xffffffff ;  /* 0xffffffffd0d04836 */ /* 0x000fc80000000000 */
[----:B------:R-:W-:Y:S01]  /*25a0*/  @P4 IMAD R208, R208, R15, RZ ;  /* 0x0000000fd0d04224 */ /* 0x000fe200078e02ff */
[----:B------:R-:W2:Y:S04]  /*25b0*/  LDS.128 R148, [R210+0x7000] ;  /* 0x00700000d2947984 */ /* 0x000ea80000000c00 */
[----:B------:R-:W3:Y:S04]  /*25c0*/  LDS.128 R152, [R210+0x7010] ;  /* 0x00701000d2987984 */ /* 0x000ee80000000c00 */
[----:B-1----:R-:W1:Y:S04]  /*25d0*/  LDS.128 R156, [R210+0x7020] ;  /* 0x00702000d29c7984 */ /* 0x002e680000000c00 */
[----:B------:R-:W4:Y:S01]  /*25e0*/  LDS.128 R160, [R210+0x7030] ;  /* 0x00703000d2a07984 */ /* 0x000f220000000c00 */
[----:B--2---:R-:W-:Y:S01]  /*25f0*/  FADD.FTZ R211, RZ, R148 ;  /* 0x00000094ffd37221 */ /* 0x004fe20000010000 */
[----:B------:R-:W-:Y:S01]  /*2600*/  FADD.FTZ R148, RZ, R149 ;  /* 0x00000095ff947221 */ /* 0x000fe20000010000 */
[----:B------:R-:W-:-:S02]  /*2610*/  @P4 SHF.R.S32.HI R149, RZ, 0x1f, R208 ;  /* 0x0000001fff954819 */ /* 0x000fc400000114d0 */
[----:B------:R-:W-:Y:S01]  /*2620*/  FADD.FTZ R211, R150, R211 ;  /* 0x000000d396d37221 */ /* 0x000fe20000010000 */
[----:B------:R-:W-:Y:S01]  /*2630*/  FADD.FTZ R148, R151, R148 ;  /* 0x0000009497947221 */ /* 0x000fe20000010000 */
[----:B------:R-:W-:Y:S02]  /*2640*/  @P4 LEA.HI R149, R149, R208, RZ, 0x2 ;  /* 0x000000d095954211 */ /* 0x000fe400078f10ff */
[----:B---3--:R-:W-:Y:S01]  /*2650*/  FADD.FTZ R211, R211, R152 ;  /* 0x00000098d3d37221 */ /* 0x008fe20000010000 */
[----:B------:R-:W-:Y:S01]  /*2660*/  FADD.FTZ R148, R148, R153 ;  /* 0x0000009994947221 */ /* 0x000fe20000010000 */
[----:B------:R-:W-:Y:S02]  /*2670*/  HFMA2.MMA R153, -RZ, RZ, 0, 0 ;  /* 0x00000000ff997435 */ /* 0x000fe400000001ff */
[----:B------:R-:W-:Y:S01]  /*2680*/  FADD.FTZ R211, R154, R211 ;  /* 0x000000d39ad37221 */ /* 0x000fe20000010000 */
[----:B------:R-:W-:-:S03]  /*2690*/  FADD.FTZ R148, R155, R148 ;  /* 0x000000949b947221 */ /* 0x000fc60000010000 */
[----:B-1----:R-:W-:Y:S01]  /*26a0*/  FADD.FTZ R211, R211, R156 ;  /* 0x0000009cd3d37221 */ /* 0x002fe20000010000 */
        /* <DEDUP_REMOVED lines=11> */
[----:B------:R-:W1:Y:S01]  /*2760*/  @!P3 LDC.64 R148, c[0x0][0x2c8] ;  /* 0x0000b200ff94bb82 */ /* 0x000e620000000a00 */
[----:B------:R-:W-:Y:S01]  /*2770*/  BSSY B1, `(.L_x_6726) ;  /* 0x000000f000017945 */ /* 0x000fe20003800000 */
[----:B-1----:R-:W-:-:S04]  /*2780*/  @!P3 ISETP.NE.U32.AND P5, PT, R148, RZ, PT ;  /* 0x000000ff9400b20c */ /* 0x002fc80003fa5070 */
[----:B------:R-:W-:-:S04]  /*2790*/  @!P3 ISETP.NE.AND.EX P5, PT, R149, RZ, PT, P5 ;  /* 0x000000ff9500b20c */ /* 0x000fc80003fa5350 */
[----:B------:R-:W-:Y:S01]  /*27a0*/  @!P3 FSEL R155, R56, RZ, P5 ;  /* 0x000000ff389bb208 */ /* 0x000fe20002800000 */
[----:B------:R-:W-:Y:S08]  /*27b0*/  @!P3 BRA `(.L_x_6727) ;  /* 0x000000000028b947 */ /* 0x000ff00003800000 */
[----:B0-----:R-:W-:Y:S01]  /*27c0*/  ISETP.NE.AND P5, PT, R13, RZ, PT ;  /* 0x000000ff0d00720c */ /* 0x001fe20003fa5270 */
        /* <DEDUP_REMOVED lines=9> */
.L_x_6727:
[----:B------:R-:W-:Y:S05]  /*2860*/  BSYNC B1 ;  /* 0x0000000000017941 */ /* 0x000fea0003800000 */
.L_x_6726:
[----:B------:R-:W-:Y:S01]  /*2870*/  @!P3 ISETP.NE.U32.AND P5, PT, R148, RZ, PT ;  /* 0x000000ff9400b20c */ /* 0x000fe20003fa5070 */
[----:B------:R-:W-:Y:S03]  /*2880*/  BSSY B1, `(.L_x_6728) ;  /* 0x000000c000017945 */ /* 0x000fe60003800000 */
[----:B------:R-:W-:-:S04]  /*2890*/  @!P3 ISETP.NE.AND.EX P5, PT, R149, RZ, PT, P5 ;  /* 0x000000ff9500b20c */ /* 0x000fc80003fa5350 */
[----:B------:R-:W-:Y:S01]  /*28a0*/  @!P3 FSEL R156, R57, RZ, P5 ;  /* 0x000000ff399cb208 */ /* 0x000fe20002800000 */
[----:B------:R-:W-:Y:S08]  /*28b0*/  @!P3 BRA `(.L_x_6729) ;  /* 0x000000000020b947 */ /* 0x000ff00003800000 */
        /* <DEDUP_REMOVED lines=8> */
.L_x_6729:
[----:B------:R-:W-:Y:S05]  /*2940*/  BSYNC B1 ;  /* 0x0000000000017941 */ /* 0x000fea0003800000 */
.L_x_6728:
        /* <DEDUP_REMOVED lines=13> */
.L_x_6731:
[----:B------:R-:W-:Y:S05]  /*2a20*/  BSYNC B1 ;  /* 0x0000000000017941 */ /* 0x000fea0003800000 */
.L_x_6730:
[----:B------:R-:W1:Y:S01]  /*2a30*/  LDC.64 R150, c[0x0][0x308] ;  /* 0x0000c200ff967b82 */ /* 0x000e620000000a00 */
[----:B------:R-:W-:Y:S01]  /*2a40*/  @!P3 ISETP.NE.U32.AND P5, PT, R148, RZ, PT ;  /* 0x000000ff9400b20c */ /* 0x000fe20003fa5070 */
[----:B------:R-:W-:Y:S03]  /*2a50*/  BSSY B1, `(.L_x_6732) ;  /* 0x0000010000017945 */ /* 0x000fe60003800000 */
[----:B------:R-:W-:-:S04]  /*2a60*/  @!P3 ISETP.NE.AND.EX P5, PT, R149, RZ, PT, P5 ;  /* 0x000000ff9500b20c */ /* 0x000fc80003fa5350 */
[----:B------:R-:W-:Y:S02]  /*2a70*/  @!P3 FSEL R158, R59, RZ, P5 ;  /* 0x000000ff3b9eb208 */ /* 0x000fe40002800000 */
[----:B-1----:R-:W-:-:S04]  /*2a80*/  ISETP.NE.U32.AND P5, PT, R150, RZ, PT ;  /* 0x000000ff9600720c */ /* 0x002fc80003fa5070 */
[----:B------:R-:W-:-:S04]  /*2a90*/  ISETP.NE.AND.EX P5, PT, R151, RZ, PT, P5 ;  /* 0x000000ff9700720c */ /* 0x000fc80003fa5350 */
[----:B------:R-:W-:Y:S02]  /*2aa0*/  SEL R144, R155, R144, P5 ;  /* 0x000000909b907207 */ /* 0x000fe40002800000 */
[----:B------:R-:W-:Y:S01]  /*2ab0*/  SEL R145, R156, R145, P5 ;  /* 0x000000919c917207 */ /* 0x000fe20002800000 */
[----:B------:R-:W-:Y:S06]  /*2ac0*/  @!P3 BRA `(.L_x_6733) ;  /* 0x000000000020b947 */ /* 0x000fec0003800000 */
        /* <DEDUP_REMOVED lines=8> */
.L_x_6733:
[----:B------:R-:W-:Y:S05]  /*2b50*/  BSYNC B1 ;  /* 0x0000000000017941 */ /* 0x000fea0003800000 */
.L_x_6732:
[----:B------:R-:W-:Y:S01]  /*2b60*/  SEL R146, R157, R146, P5 ;  /* 0x000000929d927207 */ /* 0x000fe20002800000 */
[----:B------:R-:W1:Y:S01]  /*2b70*/  @P4 LDC R160, c[0x0][0x29c] ;  /* 0x0000a700ffa04b82 */ /* 0x000e620000000800 */
[----:B------:R-:W-:Y:S01]  /*2b80*/  SEL R147, R158, R147, P5 ;  /* 0x000000939e937207 */ /* 0x000fe20002800000 */
[----:B------:R-:W-:Y:S01]  /*2b90*/  BSSY B1, `(.L_x_6734) ;  /* 0x000001e000017945 */ /* 0x000fe20003800000 */
[----:B------:R-:W-:-:S04]  /*2ba0*/  ISETP.NE.U32.AND P5, PT, R150, RZ, PT ;  /* 0x000000ff9600720c */ /* 0x000fc80003fa5070 */
[----:B------:R-:W-:Y:S01]  /*2bb0*/  ISETP.NE.AND.EX P5, PT, R151, RZ, PT, P5 ;  /* 0x000000ff9700720c */ /* 0x000fe20003fa5350 */
[----:B------:R-:W2:Y:S08]  /*2bc0*/  @P4 LDC R150, c[0x0][0x29c] ;  /* 0x0000a700ff964b82 */ /* 0x000eb00000000800 */
[----:B------:R-:W3:Y:S08]  /*2bd0*/  @P4 LDC R151, c[0x0][0x29c] ;  /* 0x0000a700ff974b82 */ /* 0x000ef00000000800 */
[----:B------:R-:W4:Y:S01]  /*2be0*/  @P5 LDC.64 R148, c[0x0][0x308] ;  /* 0x0000c200ff945b82 */ /* 0x000f220000000a00 */
[----:B-1----:R-:W-:-:S05]  /*2bf0*/  @P4 FMUL.FTZ R157, R157, R160 ;  /* 0x000000a09d9d4220 */ /* 0x002fca0000410000 */
[----:B------:R-:W-:Y:S02]  /*2c00*/  @P4 F2FP.BF16.F32.PACK_AB R157, RZ, R157 ;  /* 0x0000009dff9d423e */ /* 0x000fe400000010ff */
[----:B------:R-:W1:Y:S01]  /*2c10*/  @P4 LDC R159, c[0x0][0x29c] ;  /* 0x0000a700ff9f4b82 */ /* 0x000e620000000800 */
[----:B--2---:R-:W-:Y:S01]  /*2c20*/  @P4 FMUL.FTZ R155, R155, R150 ;  /* 0x000000969b9b4220 */ /* 0x004fe20000410000 */
[----:B------:R-:W-:-:S04]  /*2c30*/  @P4 PRMT R3, R157, 0x7610, R3 ;  /* 0x000076109d034816 */ /* 0x000fc80000000003 */
[----:B------:R-:W-:Y:S01]  /*2c40*/  @P4 F2FP.BF16.F32.PACK_AB R155, RZ, R155 ;  /* 0x0000009bff9b423e */ /* 0x000fe200000010ff */
[----:B---3--:R-:W-:-:S03]  /*2c50*/  @P4 FMUL.FTZ R156, R156, R151 ;  /* 0x000000979c9c4220 */ /* 0x008fc60000410000 */
[----:B------:R-:W-:Y:S02]  /*2c60*/  @P4 PRMT R4, R155, 0x7610, R4 ;  /* 0x000076109b044816 */ /* 0x000fe40000000004 */
[----:B------:R-:W-:Y:S01]  /*2c70*/  @P4 F2FP.BF16.F32.PACK_AB R156, RZ, R156 ;  /* 0x0000009cff9c423e */ /* 0x000fe200000010ff */
[----:B----4-:R-:W-:-:S03]  /*2c80*/  @P5 IMAD.WIDE.U32 R148, R10, 0x10, R148 ;  /* 0x000000100a945825 */ /* 0x010fc600078e0094 */
[----:B------:R-:W-:Y:S02]  /*2c90*/  @P4 PRMT R2, R156, 0x7610, R2 ;  /* 0x000076109c024816 */ /* 0x000fe40000000002 */
[----:B------:R2:W-:Y:S01]  /*2ca0*/  @P5 STG.E.128 desc[UR4][R148.64], R144 ;  /* 0x0000009094005986 */ /* 0x0005e2000c101d04 */
[----:B-1----:R-:W-:-:S05]  /*2cb0*/  @P4 FMUL.FTZ R158, R158, R159 ;  /* 0x0000009f9e9e4220 */ /* 0x002fca0000410000 */
[----:B------:R-:W-:-:S04]  /*2cc0*/  @P4 F2FP.BF16.F32.PACK_AB R158, RZ, R158 ;  /* 0x0000009eff9e423e */ /* 0x000fc800000010ff */
[----:B------:R-:W-:Y:S01]  /*2cd0*/  @P4 PRMT R0, R158, 0x7610, R0 ;  /* 0x000076109e004816 */ /* 0x000fe20000000000 */
[----:B--2---:R-:W-:Y:S06]  /*2ce0*/  @!P4 BRA `(.L_x_6735) ;  /* 0x000000000020c947 */ /* 0x004fec0003800000 */
        /* <DEDUP_REMOVED lines=8> */
.L_x_6735:
[----:B------:R-:W-:Y:S05]  /*2d70*/  BSYNC B1 ;  /* 0x0000000000017941 */ /* 0x000fea0003800000 */
.L_x_6734:
[----:B------:R-:W-:Y:S01]  /*2d80*/  VIADD R10, R10, 0x100 ;  /* 0x000001000a0a7836 */ /* 0x000fe20000000000 */
[----:B------:R-:W-:-:S07]  /*2d90*/  IADD3 R153, R153, 0x100, RZ ;  /* 0x0000010099997810 */ /* 0x000fce0007ffe0ff */
.L_x_6725:
[----:B------:R-:W-:Y:S05]  /*2da0*/  BSYNC B0 ;  /* 0x0000000000007941 */ /* 0x000fea0003800000 */
.L_x_6724:
[----:B------:R-:W-:Y:S01]  /*2db0*/  ISETP.NE.AND P5, PT, R8, RZ, PT ;  /* 0x000000ff0800720c */ /* 0x000fe20003fa5270 */
[----:B------:R-:W-:-:S12]  /*2dc0*/  BSSY B0, `(.L_x_6736) ;  /* 0x0000060000007945 */ /* 0x000fd80003800000 */
[----:B------:R-:W-:Y:S05]  /*2dd0*/  @!P5 BRA `(.L_x_6737) ;  /* 0x000000040078d947 */ /* 0x000fea0003800000 */
[----:B-1----:R-:W1:Y:S01]  /*2de0*/  @!P3 LDC.64 R148, c[0x0][0x2c8] ;  /* 0x0000b200ff94bb82 */ /* 0x002e620000000a00 */
[----:B0-----:R-:W-:Y:S01]  /*2df0*/  ISETP.NE.AND P5, PT, R13, RZ, PT ;  /* 0x000000ff0d00720c */ /* 0x001fe20003fa5270 */
[----:B------:R-:W-:Y:S03]  /*2e00*/  BSSY B1, `(.L_x_6738) ;  /* 0x000000e000017945 */ /* 0x000fe60003800000 */
[----:B------:R-:W-:Y:S02]  /*2e10*/  FSEL R159, R154, RZ, !P5 ;  /* 0x000000ff9a9f7208 */ /* 0x000fe40006800000 */
[----:B-1----:R-:W-:-:S04]  /*2e20*/  @!P3 ISETP.NE.U32.AND P5, PT, R148, RZ, PT ;  /* 0x000000ff9400b20c */ /* 0x002fc80003fa5070 */
[----:B------:R-:W-:-:S04]  /*2e30*/  @!P3 ISETP.NE.AND.EX P5, PT, R149, RZ, PT, P5 ;  /* 0x000000ff9500b20c */ /* 0x000fc80003fa5350 */
[----:B------:R-:W-:Y:S01]  /*2e40*/  @!P3 FSEL R155, R52, RZ, P5 ;  /* 0x000000ff349bb208 */ /* 0x000fe20002800000 */
        /* <DEDUP_REMOVED lines=9> */
.L_x_6739:
[----:B------:R-:W-:Y:S05]  /*2ee0*/  BSYNC B1 ;  /* 0x0000000000017941 */ /* 0x000fea0003800000 */
.L_x_6738:
        /* <DEDUP_REMOVED lines=11> */
.L_x_6741:
[----:B------:R-:W-:Y:S05]  /*2fa0*/  BSYNC B1 ;  /* 0x0000000000017941 */ /* 0x000fea0003800000 */
.L_x_6740:
        /* <DEDUP_REMOVED lines=11> */
.L_x_6743:
[----:B------:R-:W-:Y:S05]  /*3060*/  BSYNC B1 ;  /* 0x0000000000017941 */ /* 0x000fea0003800000 */
.L_x_6742:
        /* <DEDUP_REMOVED lines=16> */
.L_x_6745:
[----:B------:R-:W-:Y:S05]  /*3170*/  BSYNC B1 ;  /* 0x0000000000017941 */ /* 0x000fea0003800000 */
.L_x_6744:
        /* <DEDUP_REMOVED lines=33> */
.L_x_6747:
[----:B------:R-:W-:Y:S05]  /*3390*/  BSYNC B1 ;  /* 0x0000000000017941 */ /* 0x000fea0003800000 */
.L_x_6746:
[----:B------:R-:W-:Y:S01]  /*33a0*/  VIADD R10, R10, 0x100 ;  /* 0x000001000a0a7836 */ /* 0x000fe20000000000 */
[----:B------:R-:W-:-:S07]  /*33b0*/  IADD3 R153, R153, 0x100, RZ ;  /* 0x0000010099997810 */ /* 0x000fce0007ffe0ff */
.L_x_6737:
[----:B------:R-:W-:Y:S05]  /*33c0*/  BSYNC B0 ;  /* 0x0000000000007941 */ /* 0x000fea0003800000 */
.L_x_6736:
        /* <DEDUP_REMOVED lines=19> */
.L_x_6751:
[----:B------:R-:W-:Y:S05]  /*3500*/  BSYNC B1 ;  /* 0x0000000000017941 */ /* 0x000fea0003800000 */
.L_x_6750:
        /* <DEDUP_REMOVED lines=11> */
.L_x_6753:
[----:B------:R-:W-:Y:S05]  /*35c0*/  BSYNC B1 ;  /* 0x0000000000017941 */ /* 0x000fea0003800000 */
.L_x_6752:
        /* <DEDUP_REMOVED lines=11> */
.L_x_6755:
[----:B------:R-:W-:Y:S05]  /*3680*/  BSYNC B1 ;  /* 0x0000000000017941 */ /* 0x000fea0003800000 */
.L_x_6754:
        /* <DEDUP_REMOVED lines=16> */
.L_x_6757:
[----:B------:R-:W-:Y:S05]  /*3790*/  BSYNC B1 ;  /* 0x0000000000017941 */ /* 0x000fea0003800000 */
.L_x_6756:
        /* <DEDUP_REMOVED lines=33> */
.L_x_6759:
[----:B------:R-:W-:Y:S05]  /*39b0*/  BSYNC B1 ;  /* 0x0000000000017941 */ /* 0x000fea0003800000 */
.L_x_6758:
[----:B------:R-:W-:Y:S01]  /*39c0*/  VIADD R10, R10, 0x100 ;  /* 0x000001000a0a7836 */ /* 0x000fe20000000000 */
[----:B------:R-:W-:-:S07]  /*39d0*/  IADD3 R153, R153, 0x100, RZ ;  /* 0x0000010099997810 */ /* 0x000fce0007ffe0ff */
.L_x_6749:
[----:B------:R-:W-:Y:S05]  /*39e0*/  BSYNC B0 ;  /* 0x0000000000007941 */ /* 0x000fea0003800000 */
.L_x_6748:
        /* <DEDUP_REMOVED lines=18> */
.L_x_6763:
[----:B------:R-:W-:Y:S05]  /*3b10*/  BSYNC B1 ;  /* 0x0000000000017941 */ /* 0x000fea0003800000 */
.L_x_6762:
        /* <DEDUP_REMOVED lines=11> */
.L_x_6765:
[----:B------:R-:W-:Y:S05]  /*3bd0*/  BSYNC B1 ;  /* 0x0000000000017941 */ /* 0x000fea0003800000 */
.L_x_6764:
        /* <DEDUP_REMOVED lines=11> */
.L_x_6767:
[----:B------:R-:W-:Y:S05]  /*3c90*/  BSYNC B1 ;  /* 0x0000000000017941 */ /* 0x000fea0003800000 */
.L_x_6766:
        /* <DEDUP_REMOVED lines=16> */
.L_x_6769:
[----:B------:R-:W-:Y:S05]  /*3da0*/  BSYNC B1 ;  /* 0x0000000000017941 */ /* 0x000fea0003800000 */
.L_x_6768:
        /* <DEDUP_REMOVED lines=33> */
.L_x_6771:
[----:B------:R-:W-:Y:S05]  /*3fc0*/  BSYNC B1 ;  /* 0x0000000000017941 */ /* 0x000fea0003800000 */
.L_x_6770:
[----:B------:R-:W-:Y:S01]  /*3fd0*/  VIADD R10, R10, 0x100 ;  /* 0x000001000a0a7836 */ /* 0x000fe20000000000 */
[----:B------:R-:W-:-:S07]  /*3fe0*/  IADD3 R153, R153, 0x100, RZ ;  /* 0x0000010099997810 */ /* 0x000fce0007ffe0ff */
.L_x_6761:
[----:B------:R-:W-:Y:S05]  /*3ff0*/  BSYNC B0 ;  /* 0x0000000000007941 */ /* 0x000fea0003800000 */
.L_x_6760:
        /* <DEDUP_REMOVED lines=18> */
.L_x_6775:
[----:B------:R-:W-:Y:S05]  /*4120*/  BSYNC B1 ;  /* 0x0000000000017941 */ /* 0x000fea0003800000 */
.L_x_6774:
        /* <DEDUP_REMOVED lines=11> */
.L_x_6777:
[----:B------:R-:W-:Y:S05]  /*41e0*/  BSYNC B1 ;  /* 0x0000000000017941 */ /* 0x000fea0003800000 */
.L_x_6776:
        /* <DEDUP_REMOVED lines=11> */
.L_x_6779:
[----:B------:R-:W-:Y:S05]  /*42a0*/  BSYNC B1 ;  /* 0x0000000000017941 */ /* 0x000fea0003800000 */
.L_x_6778:
        /* <DEDUP_REMOVED lines=16> */
.L_x_6781:
[----:B------:R-:W-:Y:S05]  /*43b0*/  BSYNC B1 ;  /* 0x0000000000017941 */ /* 0x000fea0003800000 */
.L_x_6780:
        /* <DEDUP_REMOVED lines=33> */
.L_x_6783:
[----:B------:R-:W-:Y:S05]  /*45d0*/  BSYNC B1 ;  /* 0x0000000000017941 */ /* 0x000fea0003800000 */
.L_x_6782:
[----:B------:R-:W-:Y:S01]  /*45e0*/  VIADD R10, R10, 0x100 ;  /* 0x000001000a0a7836 */ /* 0x000fe20000000000 */
[----:B------:R-:W-:-:S07]  /*45f0*/  IADD3 R153, R153, 0x100, RZ ;  /* 0x0000010099997810 */ /* 0x000fce0007ffe0ff */
.L_x_6773:
[----:B------:R-:W-:Y:S05]  /*4600*/  BSYNC B0 ;  /* 0x0000000000007941 */ /* 0x000fea0003800000 */
.L_x_6772:
        /* <DEDUP_REMOVED lines=18> */
.L_x_6787:
[----:B------:R-:W-:Y:S05]  /*4730*/  BSYNC B1 ;  /* 0x0000000000017941 */ /* 0x000fea0003800000 */
.L_x_6786:
        /* <DEDUP_REMOVED lines=11> */
.L_x_6789:
[----:B------:R-:W-:Y:S05]  /*47f0*/  BSYNC B1 ;  /* 0x0000000000017941 */ /* 0x000fea0003800000 */
.L_x_6788:
        /* <DEDUP_REMOVED lines=11> */
.L_x_6791:
[----:B------:R-:W-:Y:S05]  /*48b0*/  BSYNC B1 ;  /* 0x0000000000017941 */ /* 0x000fea0003800000 */
.L_x_6790:
        /* <DEDUP_REMOVED lines=16> */
.L_x_6793:
[----:B------:R-:W-:Y:S05]  /*49c0*/  BSYNC B1 ;  /* 0x0000000000017941 */ /* 0x000fea0003800000 */
.L_x_6792:
        /* <DEDUP_REMOVED lines=33> */
.L_x_6795:
[----:B------:R-:W-:Y:S05]  /*4be0*/  BSYNC B1 ;  /* 0x0000000000017941 */ /* 0x000fea0003800000 */
.L_x_6794:
[----:B------:R-:W-:Y:S01]  /*4bf0*/  VIADD R10, R10, 0x100 ;  /* 0x000001000a0a7836 */ /* 0x000fe20000000000 */
[----:B------:R-:W-:-:S07]  /*4c00*/  IADD3 R153, R153, 0x100, RZ ;  /* 0x0000010099997810 */ /* 0x000fce0007ffe0ff */
.L_x_6785:
[----:B------:R-:W-:Y:S05]  /*4c10*/  BSYNC B0 ;  /* 0x0000000000007941 */ /* 0x000fea0003800000 */
.L_x_6784:
        /* <DEDUP_REMOVED lines=19> */
.L_x_6799:
[----:B------:R-:W-:Y:S05]  /*4d50*/  BSYNC B1 ;  /* 0x0000000000017941 */ /* 0x000fea0003800000 */
.L_x_6798:
        /* <DEDUP_REMOVED lines=11> */
.L_x_6801:
[----:B------:R-:W-:Y:S05]  /*4e10*/  BSYNC B1 ;  /* 0x0000000000017941 */ /* 0x000fea0003800000 */
.L_x_6800:
        /* <DEDUP_REMOVED lines=11> */
.L_x_6803:
[----:B------:R-:W-:Y:S05]  /*4ed0*/  BSYNC B1 ;  /* 0x0000000000017941 */ /* 0x000fea0003800000 */
.L_x_6802:
        /* <DEDUP_REMOVED lines=16> */
.L_x_6805:
[----:B------:R-:W-:Y:S05]  /*4fe0*/  BSYNC B1 ;  /* 0x0000000000017941 */ /* 0x000fea0003800000 */
.L_x_6804:
        /* <DEDUP_REMOVED lines=32> */
.L_x_6797:
[----:B------:R-:W-:Y:S05]  /*51f0*/  BSYNC B0 ;  /* 0x0000000000007941 */ /* 0x000fea0003800000 */
.L_x_6796:
[----:B------:R-:W-:Y:S01]  /*5200*/  ISETP.NE.AND P3, PT, R206, RZ, PT ;  /* 0x000000ffce00720c */ /* 0x000fe20003f65270 */
[----:B------:R-:W-:-:S03]  /*5210*/  VIADD R12, R12, UR10 ;  /* 0x0000000a0c0c7c36 */ /* 0x000fc60008000000 */
[----:B------:R-:W-:Y:S02]  /*5220*/  SEL R156, RZ, 0x1, P3 ;  /* 0x00000001ff9c7807 */ /* 0x000fe40001800000 */
[----:B------:R-:W-:-:S13]  /*5230*/  ISETP.GE.AND P3, PT, R12, UR11, PT ;  /* 0x0000000b0c007c0c */ /* 0x000fda000bf66270 */
[----:B------:R-:W-:Y:S05]  /*5240*/  @!P3 BRA `(.L_x_6806) ;  /* 0xffffffb000e4b947 */ /* 0x000fea000383ffff */
.L_x_6689:
[----:B------:R-:W3:Y:S01]  /*5250*/  S2R R0, SR_TID.X ;  /* 0x0000000000007919 */ /* 0x000ee20000002100 */
[----:B------:R-:W3:Y:S01]  /*5260*/  S2UR UR6, SR_CTAID.X ;  /* 0x00000000000679c3 */ /* 0x000ee20000002500 */
[----:B------:R-:W-:Y:S02]  /*5270*/  ISETP.NE.AND P6, PT, R9, RZ, PT ;  /* 0x000000ff0900720c */ /* 0x000fe40003fc5270 */
[----:B------:R-:W-:Y:S02]  /*5280*/  ISETP.NE.AND P5, PT, R8, RZ, PT ;  /* 0x000000ff0800720c */ /* 0x000fe40003fa5270 */
[----:B------:R-:W-:Y:S02]  /*5290*/  ISETP.NE.AND P4, PT, R7, RZ, PT ;  /* 0x000000ff0700720c */ /* 0x000fe40003f85270 */
[----:B------:R-:W-:Y:S01]  /*52a0*/  ISETP.NE.AND P3, PT, R5, RZ, PT ;  /* 0x000000ff0500720c */ /* 0x000fe20003f65270 */
[----:B------:R-:W4:Y:S08]  /*52b0*/  @P0 LDC.64 R16, c[0x0][0x2d8] ;  /* 0x0000b600ff100b82 */ /* 0x000f300000000a00 */
[----:B------:R-:W0:Y:S08]  /*52c0*/  @P6 LDC.64 R2, c[0x0][0x2d0] ;  /* 0x0000b400ff026b82 */ /* 0x000e300000000a00 */
[----:B------:R-:W1:Y:S01]  /*52d0*/  @P6 LDC.64 R4, c[0x0][0x2d8] ;  /* 0x0000b600ff046b82 */ /* 0x000e620000000a00 */
[----:B---3--:R-:W-:-:S07]  /*52e0*/  LEA.HI R0, R0, UR6, RZ, 0x18 ;  /* 0x0000000600007c11 */ /* 0x008fce000f8fc0ff */
[----:B------:R-:W3:Y:S01]  /*52f0*/  @P5 LDC.64 R6, c[0x0][0x2d0] ;  /* 0x0000b400ff065b82 */ /* 0x000ee20000000a00 */
[----:B------:R-:W-:-:S07]  /*5300*/  IMAD R15, R0, R15, RZ ;  /* 0x0000000f000f7224 */ /* 0x000fce00078e02ff */
[----:B------:R-:W4:Y:S01]  /*5310*/  @P5 LDC.64 R8, c[0x0][0x2d8] ;  /* 0x0000b600ff085b82 */ /* 0x000f220000000a00 */
[----:B------:R-:W-:-:S05]  /*5320*/  LEA.HI R27, R15, R14, RZ, 0x1e ;  /* 0x0000000e0f1b7211 */ /* 0x000fca00078ff0ff */
[C---:B0-----:R-:W-:Y:S02]  /*5330*/  @P6 IMAD.WIDE.U32 R2, R27.reuse, 0x10, R2 ;  /* 0x000000101b026825 */ /* 0x041fe400078e0002 */
[----:B--2---:R-:W0:Y:S02]  /*5340*/  @P4 LDC.64 R10, c[0x0][0x2d0] ;  /* 0x0000b400ff0a4b82 */ /* 0x004e240000000a00 */
[C---:B-1----:R-:W-:Y:S01]  /*5350*/  @P6 IMAD.WIDE.U32 R4, R27.reuse, 0x10, R4 ;  /* 0x000000101b046825 */ /* 0x042fe200078e0004 */
[----:B------:R-:W-:Y:S01]  /*5360*/  @P6 IADD3 R27, R27, 0x100, RZ ;  /* 0x000001001b1b6810 */ /* 0x000fe20007ffe0ff */
[----:B------:R1:W-:Y:S04]  /*5370*/  @P6 STG.E.128 desc[UR4][R2.64], R84 ;  /* 0x0000005402006986 */ /* 0x0003e8000c101d04 */
[----:B------:R-:W2:Y:S01]  /*5380*/  @P4 LDC.64 R12, c[0x0][0x2d8] ;  /* 0x0000b600ff0c4b82 */ /* 0x000ea20000000a00 */
[C---:B---3--:R-:W-:Y:S01]  /*5390*/  @P5 IMAD.WIDE.U32 R6, R27.reuse, 0x10, R6 ;  /* 0x000000101b065825 */ /* 0x048fe200078e0006 */
[----:B------:R1:W-:Y:S04]  /*53a0*/  @P6 STG.E.128 desc[UR4][R4.64], R112 ;  /* 0x0000007004006986 */ /* 0x0003e8000c101d04 */
[----:B------:R1:W-:Y:S02]  /*53b0*/  @P5 STG.E.128 desc[UR4][R6.64], R80 ;  /* 0x0000005006005986 */ /* 0x0003e4000c101d04 */
[----:B------:R-:W3:Y:S01]  /*53c0*/  @P0 LDC.64 R14, c[0x0][0x2d0] ;  /* 0x0000b400ff0e0b82 */ /* 0x000ee20000000a00 */
[----:B----4-:R-:W-:-:S04]  /*53d0*/  @P5 IMAD.WIDE.U32 R8, R27, 0x10, R8 ;  /* 0x000000101b085825 */ /* 0x010fc800078e0008 */
[----:B------:R-:W-:Y:S01]  /*53e0*/  @P5 VIADD R27, R27, 0x100 ;  /* 0x000001001b1b5836 */ /* 0x000fe20000000000 */
[----:B------:R1:W-:Y:S02]  /*53f0*/  @P5 STG.E.128 desc[UR4][R8.64], R108 ;  /* 0x0000006c08005986 */ /* 0x0003e4000c101d04 */
[----:B------:R-:W4:Y:S01]  /*5400*/  @P1 LDC.64 R18, c[0x0][0x2d0] ;  /* 0x0000b400ff121b82 */ /* 0x000f220000000a00 */
[----:B0-----:R-:W-:-:S05]  /*5410*/  @P4 IMAD.WIDE.U32 R10, R27, 0x10, R10 ;  /* 0x000000101b0a4825 */ /* 0x001fca00078e000a */
[----:B------:R1:W-:Y:S02]  /*5420*/  @P4 STG.E.128 desc[UR4][R10.64], R76 ;  /* 0x0000004c0a004986 */ /* 0x0003e4000c101d04 */
[----:B------:R-:W0:Y:S01]  /*5430*/  @P1 LDC.64 R20, c[0x0][0x2d8] ;  /* 0x0000b600ff141b82 */ /* 0x000e220000000a00 */
[C---:B--2---:R-:W-:Y:S01]  /*5440*/  @P4 IMAD.WIDE.U32 R12, R27.reuse, 0x10, R12 ;  /* 0x000000101b0c4825 */ /* 0x044fe200078e000c */
[----:B------:R-:W-:-:S04]  /*5450*/  @P4 IADD3 R27, R27, 0x100, RZ ;  /* 0x000001001b1b4810 */ /* 0x000fc80007ffe0ff */
[----:B------:R1:W-:Y:S01]  /*5460*/  @P4 STG.E.128 desc[UR4][R12.64], R104 ;  /* 0x000000680c004986 */ /* 0x0003e2000c101d04 */
[C---:B------:R-:W-:Y:S01]  /*5470*/  @P0 IMAD.WIDE.U32 R16, R27.reuse, 0x10, R16 ;  /* 0x000000101b100825 */ /* 0x040fe200078e0010 */
[----:B------:R-:W2:Y:S03]  /*5480*/  @P2 LDC.64 R22, c[0x0][0x2d0] ;  /* 0x0000b400ff162b82 */ /* 0x000ea60000000a00 */
[----:B---3--:R-:W-:-:S04]  /*5490*/  @P0 IMAD.WIDE.U32 R14, R27, 0x10, R14 ;  /* 0x000000101b0e0825 */ /* 0x008fc800078e000e */
[----:B------:R-:W-:Y:S01]  /*54a0*/  @P0 VIADD R27, R27, 0x100 ;  /* 0x000001001b1b0836 */ /* 0x000fe20000000000 */
[----:B------:R-:W3:Y:S01]  /*54b0*/  @P2 LDC.64 R24, c[0x0][0x2d8] ;  /* 0x0000b600ff182b82 */ /* 0x000ee20000000a00 */
[----:B------:R1:W-:Y:S02]  /*54c0*/  @P0 STG.E.128 desc[UR4][R14.64], R72 ;  /* 0x000000480e000986 */ /* 0x0003e4000c101d04 */
[C---:B----4-:R-:W-:Y:S02]  /*54d0*/  @P1 IMAD.WIDE.U32 R18, R27.reuse, 0x10, R18 ;  /* 0x000000101b121825 */ /* 0x050fe400078e0012 */
[----:B------:R1:W-:Y:S02]  /*54e0*/  @P0 STG.E.128 desc[UR4][R16.64], R100 ;  /* 0x0000006410000986 */ /* 0x0003e4000c101d04 */
[C---:B0-----:R-:W-:Y:S01]  /*54f0*/  @P1 IMAD.WIDE.U32 R20, R27.reuse, 0x10, R20 ;  /* 0x000000101b141825 */ /* 0x041fe200078e0014 */
[----:B------:R-:W-:Y:S01]  /*5500*/  @P1 IADD3 R27, R27, 0x100, RZ ;  /* 0x000001001b1b1810 */ /* 0x000fe20007ffe0ff */
[----:B------:R1:W-:Y:S04]  /*5510*/  @P1 STG.E.128 desc[UR4][R18.64], R68 ;  /* 0x0000004412001986 */ /* 0x0003e8000c101d04 */
[----:B------:R1:W-:Y:S01]  /*5520*/  @P1 STG.E.128 desc[UR4][R20.64], R96 ;  /* 0x0000006014001986 */ /* 0x0003e2000c101d04 */
[----:B--2---:R-:W-:-:S05]  /*5530*/  @P2 IMAD.WIDE.U32 R22, R27, 0x10, R22 ;  /* 0x000000101b162825 */ /* 0x004fca00078e0016 */
[----:B------:R1:W-:Y:S01]  /*5540*/  @P2 STG.E.128 desc[UR4][R22.64], R64 ;  /* 0x0000004016002986 */ /* 0x0003e2000c101d04 */
[----:B---3--:R-:W-:-:S05]  /*5550*/  @P2 IMAD.WIDE.U32 R24, R27, 0x10, R24 ;  /* 0x000000101b182825 */ /* 0x008fca00078e0018 */
        /* <DEDUP_REMOVED lines=10> */
.L_x_6723:
[----:B------:R-:W-:Y:S01]  /*5600*/  HFMA2.MMA R162, -RZ, RZ, 0, 1.847743988037109375e-06 ;  /* 0x0000001fffa27435 */ /* 0x000fe200000001ff */
[----:B------:R-:W-:Y:S01]  /*5610*/  MOV R160, R157 ;  /* 0x0000009d00a07202 */ /* 0x000fe20000000f00 */
[----:B------:R-:W-:Y:S02]  /*5620*/  IMAD.MOV.U32 R161, RZ, RZ, 0x10 ;  /* 0x00000010ffa17424 */ /* 0x000fe400078e00ff */
[----:B-----5:R-:W-:-:S07]  /*5630*/  IMAD.MOV.U32 R159, RZ, RZ, -0x1 ;  /* 0xffffffffff9f7424 */ /* 0x020fce00078e00ff */
[----:B01----:R-:W-:Y:S05]  /*5640*/  WARPSYNC.COLLECTIVE R159, `(.L_x_6807) ;  /* 0x000000009f087348 */ /* 0x003fea0003c00000 */
[----:B------:R2:W3:Y:S02]  /*5650*/  SHFL.DOWN P5, R201, R160, R161, R162 ;  /* 0x080000a1a0c97389 */ /* 0x0004e400000a00a2 */
[----:B0123--:R-:W-:Y:S01]  /*5660*/  ENDCOLLECTIVE ;  /* 0x000000000000791b */ /* 0x00ffe20003800000 */
.L_x_6807:
[----:B------:R-:W-:Y:S01]  /*5670*/  IMAD.MOV.U32 R160, RZ, RZ, R158 ;  /* 0x000000ffffa07224 */ /* 0x000fe200078e009e */
[----:B------:R-:W-:-:S07]  /*5680*/  MOV R150, R201 ;  /* 0x000000c900967202 */ /* 0x000fce0000000f00 */
[----:B------:R-:W-:Y:S05]  /*5690*/  WARPSYNC.COLLECTIVE R159, `(.L_x_6808) ;  /* 0x000000009f087348 */ /* 0x000fea0003c00000 */
[----:B------:R0:W1:Y:S02]  /*56a0*/  SHFL.DOWN P5, R201, R160, R161, R162 ;  /* 0x080000a1a0c97389 */ /* 0x00006400000a00a2 */
[----:B01----:R-:W-:Y:S01]  /*56b0*/  ENDCOLLECTIVE ;  /* 0x000000000000791b */ /* 0x003fe20003800000 */
.L_x_6808:
[----:B------:R-:W-:Y:S01]  /*56c0*/  FADD.FTZ R150, R150, R157 ;  /* 0x0000009d96967221 */ /* 0x000fe20000010000 */
[----:B------:R-:W-:-:S03]  /*56d0*/  HFMA2.MMA R161, -RZ, RZ, 0, 4.76837158203125e-07 ;  /* 0x00000008ffa17435 */ /* 0x000fc600000001ff */
[----:B------:R-:W-:Y:S01]  /*56e0*/  IMAD.MOV.U32 R160, RZ, RZ, R150 ;  /* 0x000000ffffa07224 */ /* 0x000fe200078e0096 */
[----:B------:R-:W-:-:S07]  /*56f0*/  MOV R151, R201 ;  /* 0x000000c900977202 */ /* 0x000fce0000000f00 */
[----:B------:R-:W-:Y:S05]  /*5700*/  WARPSYNC.COLLECTIVE R159, `(.L_x_6809) ;  /* 0x000000009f087348 */ /* 0x000fea0003c00000 */
[----:B------:R0:W1:Y:S02]  /*5710*/  SHFL.DOWN P5, R201, R160, R161, R162 ;  /* 0x080000a1a0c97389 */ /* 0x00006400000a00a2 */
[----:B01----:R-:W-:Y:S01]  /*5720*/  ENDCOLLECTIVE ;  /* 0x000000000000791b */ /* 0x003fe20003800000 */
.L_x_6809:
[----:B------:R-:W-:-:S05]  /*5730*/  FADD.FTZ R151, R151, R158 ;  /* 0x0000009e97977221 */ /* 0x000fca0000010000 */
[----:B------:R-:W-:Y:S01]  /*5740*/  MOV R160, R151 ;  /* 0x0000009700a07202 */ /* 0x000fe20000000f00 */
[----:B------:R-:W-:-:S07]  /*5750*/  IMAD.MOV.U32 R153, RZ, RZ, R201 ;  /* 0x000000ffff997224 */ /* 0x000fce00078e00c9 */
[----:B------:R-:W-:Y:S05]  /*5760*/  WARPSYNC.COLLECTIVE R159, `(.L_x_6810) ;  /* 0x000000009f087348 */ /* 0x000fea0003c00000 */
[----:B------:R0:W1:Y:S02]  /*5770*/  SHFL.DOWN P5, R201, R160, R161, R162 ;  /* 0x080000a1a0c97389 */ /* 0x00006400000a00a2 */
[----:B01----:R-:W-:Y:S01]  /*5780*/  ENDCOLLECTIVE ;  /* 0x000000000000791b */ /* 0x003fe20003800000 */
.L_x_6810:
[----:B------:R-:W-:-:S05]  /*5790*/  FADD.FTZ R153, R150, R153 ;  /* 0x0000009996997221 */ /* 0x000fca0000010000 */
[----:B------:R-:W-:Y:S01]  /*57a0*/  MOV R160, R153 ;  /* 0x0000009900a07202 */ /* 0x000fe20000000f00 */
[----:B------:R-:W-:Y:S02]  /*57b0*/  IMAD.MOV.U32 R161, RZ, RZ, 0x4 ;  /* 0x00000004ffa17424 */ /* 0x000fe400078e00ff */
[----:B------:R-:W-:-:S07]  /*57c0*/  IMAD.MOV.U32 R152, RZ, RZ, R201 ;  /* 0x000000ffff987224 */ /* 0x000fce00078e00c9 */
[----:B------:R-:W-:Y:S05]  /*57d0*/  WARPSYNC.COLLECTIVE R159, `(.L_x_6811) ;  /* 0x000000009f087348 */ /* 0x000fea0003c00000 */
[----:B------:R0:W1:Y:S02]  /*57e0*/  SHFL.DOWN P5, R201, R160, R161, R162 ;  /* 0x080000a1a0c97389 */ /* 0x00006400000a00a2 */
[----:B01----:R-:W-:Y:S01]  /*57f0*/  ENDCOLLECTIVE ;  /* 0x000000000000791b */ /* 0x003fe20003800000 */
.L_x_6811:
[----:B------:R-:W-:-:S04]  /*5800*/  FADD.FTZ R152, R151, R152 ;  /* 0x0000009897987221 */ /* 0x000fc80000010000 */
[----:B------:R-:W-:Y:S01]  /*5810*/  IMAD.MOV.U32 R160, RZ, RZ, R152 ;  /* 0x000000ffffa07224 */ /* 0x000fe200078e0098 */
[----:B------:R-:W-:-:S07]  /*5820*/  MOV R154, R201 ;  /* 0x000000c9009a7202 */ /* 0x000fce0000000f00 */
[----:B------:R-:W-:Y:S05]  /*5830*/  WARPSYNC.COLLECTIVE R159, `(.L_x_6812) ;  /* 0x000000009f087348 */ /* 0x000fea0003c00000 */
[----:B------:R0:W1:Y:S02]  /*5840*/  SHFL.DOWN P5, R201, R160, R161, R162 ;  /* 0x080000a1a0c97389 */ /* 0x00006400000a00a2 */
[----:B01----:R-:W-:Y:S01]  /*5850*/  ENDCOLLECTIVE ;  /* 0x000000000000791b */ /* 0x003fe20003800000 */
.L_x_6812:
[----:B------:R-:W-:Y:S01]  /*5860*/  FADD.FTZ R154, R153, R154 ;  /* 0x0000009a999a7221 */ /* 0x000fe20000010000 */
[----:B------:R-:W-:-:S03]  /*5870*/  HFMA2.MMA R161, -RZ, RZ, 0, 1.1920928955078125e-07 ;  /* 0x00000002ffa17435 */ /* 0x000fc600000001ff */
[----:B------:R-:W-:Y:S01]  /*5880*/  IMAD.MOV.U32 R160, RZ, RZ, R154 ;  /* 0x000000ffffa07224 */ /* 0x000fe200078e009a */
[----:B------:R-:W-:-:S07]  /*5890*/  MOV R155, R201 ;  /* 0x000000c9009b7202 */ /* 0x000fce0000000f00 */
[----:B------:R-:W-:Y:S05]  /*58a0*/  WARPSYNC.COLLECTIVE R159, `(.L_x_6813) ;  /* 0x000000009f087348 */ /* 0x000fea0003c00000 */
[----:B------:R0:W1:Y:S02]  /*58b0*/  SHFL.DOWN P5, R201, R160, R161, R162 ;  /* 0x080000a1a0c97389 */ /* 0x00006400000a00a2 */
[----:B01----:R-:W-:Y:S01]  /*58c0*/  ENDCOLLECTIVE ;  /* 0x000000000000791b */ /* 0x003fe20003800000 */
.L_x_6813:
[----:B------:R-:W-:-:S04]  /*58d0*/  FADD.FTZ R155, R152, R155 ;  /* 0x0000009b989b7221 */ /* 0x000fc80000010000 */
[----:B------:R-:W-:Y:S01]  /*58e0*/  IMAD.MOV.U32 R160, RZ, RZ, R155 ;  /* 0x000000ffffa07224 */ /* 0x000fe200078e009b */
[----:B------:R-:W-:-:S07]  /*58f0*/  MOV R157, R201 ;  /* 0x000000c9009d7202 */ /* 0x000fce0000000f00 */
[----:B------:R-:W-:Y:S05]  /*5900*/  WARPSYNC.COLLECTIVE R159, `(.L_x_6814) ;  /* 0x000000009f087348 */ /* 0x000fea0003c00000 */
[----:B------:R0:W1:Y:S02]  /*5910*/  SHFL.DOWN P5, R201, R160, R161, R162 ;  /* 0x080000a1a0c97389 */ /* 0x00006400000a00a2 */
[----:B01----:R-:W-:Y:S01]  /*5920*/  ENDCOLLECTIVE ;  /* 0x000000000000791b */ /* 0x003fe20003800000 */
.L_x_6814:
[----:B------:R-:W-:-:S05]  /*5930*/  FADD.FTZ R157, R154, R157 ;  /* 0x0000009d9a9d7221 */ /* 0x000fca0000010000 */
[----:B------:R-:W-:Y:S01]  /*5940*/  MOV R160, R157 ;  /* 0x0000009d00a07202 */ /* 0x000fe20000000f00 */
[----:B------:R-:W-:Y:S01]  /*5950*/  IMAD.MOV.U32 R161, RZ, RZ, 0x1 ;  /* 0x00000001ffa17424 */ /* 0x000fe200078e00ff */
[----:B------:R-:W-:-:S07]  /*5960*/  MOV R156, R201 ;  /* 0x000000c9009c7202 */ /* 0x000fce0000000f00 */
[----:B------:R-:W-:Y:S05]  /*5970*/  WARPSYNC.COLLECTIVE R159, `(.L_x_6815) ;  /* 0x000000009f087348 */ /* 0x000fea0003c00000 */
[----:B------:R0:W1:Y:S02]  /*5980*/  SHFL.DOWN P5, R201, R160, R161, R162 ;  /* 0x080000a1a0c97389 */ /* 0x00006400000a00a2 */
[----:B01----:R-:W-:Y:S01]  /*5990*/  ENDCOLLECTIVE ;  /* 0x000000000000791b */ /* 0x003fe20003800000 */
.L_x_6815:
[----:B------:R-:W-:-:S05]  /*59a0*/  FADD.FTZ R156, R155, R156 ;  /* 0x0000009c9b9c7221 */ /* 0x000fca0000010000 */
[----:B------:R-:W-:Y:S02]  /*59b0*/  MOV R160, R156 ;  /* 0x0000009c00a07202 */ /* 0x000fe40000000f00 */
[----:B------:R-:W-:-:S07]  /*59c0*/  MOV R200, R201 ;  /* 0x000000c900c87202 */ /* 0x000fce0000000f00 */
[----:B------:R-:W-:Y:S05]  /*59d0*/  WARPSYNC.COLLECTIVE R159, `(.L_x_6816) ;  /* 0x000000009f087348 */ /* 0x000fea0003c00000 */
[----:B------:R0:W1:Y:S02]  /*59e0*/  SHFL.DOWN P5, R201, R160, R161, R162 ;  /* 0x080000a1a0c97389 */ /* 0x00006400000a00a2 */
[----:B01----:R-:W-:Y:S01]  /*59f0*/  ENDCOLLECTIVE ;  /* 0x000000000000791b */ /* 0x003fe20003800000 */
.L_x_6816:
[----:B------:R-:W-:Y:S05]  /*5a00*/  BRA `(.L_x_6817) ;  /* 0xffffffc800a47947 */ /* 0x000fea000383ffff */
.L_x_6818:
        /* <DEDUP_REMOVED lines=15> */
.L_x_15244:


//--------------------- .text._ZN10layer_norm13ln_bwd_kernelINS_13Kernel_traitsIf13__nv_bfloat16fS2_fjLj7168ELj1ELj1ELj8ELj8ENS_18Kernel_traits_baseILj7168EfS2_fS2_fjLj256EEEEELb0ELb0ELb1ELb1EEEvNS_9BwdParamsE --------------------------
	.section	.text._ZN10layer_norm13ln_bwd_kernelINS_13Kernel_traitsIf13__nv_bfloat16fS2_fjLj7168ELj1ELj1ELj8ELj8ENS_18Kernel_traits_baseILj7168EfS2_fS2_fjLj256EEEEELb0ELb0ELb1ELb1EEEvNS_9BwdParamsE,"ax",@progbits
	.align	128
        .global         _ZN10layer_norm13ln_bwd_kernelINS_13Kernel_traitsIf13__nv_bfloat16fS2_fjLj7168ELj1ELj1ELj8ELj8ENS_18Kernel_traits_baseILj7168EfS2_fS2_fjLj256EEEEELb0ELb0ELb1ELb1EEEvNS_9BwdParamsE
        .type           _ZN10layer_norm13ln_bwd_kernelINS_13Kernel_traitsIf13__nv_bfloat16fS2_fjLj7168ELj1ELj1ELj8ELj8ENS_18Kernel_traits_baseILj7168EfS2_fS2_fjLj256EEEEELb0ELb0ELb1ELb1EEEvNS_9BwdParamsE,@function
        .size           _ZN10layer_norm13ln_bwd_kernelINS_13Kernel_traitsIf13__nv_bfloat16fS2_fjLj7168ELj1ELj1ELj8ELj8ENS_18Kernel_traits_baseILj7168EfS2_fS2_fjLj256EEEEELb0ELb0ELb1ELb1EEEvNS_9BwdParamsE,(.L_x_15245 - _ZN10layer_norm13ln_bwd_kernelINS_13Kernel_traitsIf13__nv_bfloat16fS2_fjLj7168ELj1ELj1ELj8ELj8ENS_18Kernel_traits_baseILj7168EfS2_fS2_fjLj256EEEEELb0ELb0ELb1ELb1EEEvNS_9BwdParamsE)
        .other          _ZN10layer_norm13ln_bwd_kernelINS_13Kernel_traitsIf13__nv_bfloat16fS2_fjLj7168ELj1ELj1ELj8ELj8ENS_18Kernel_traits_baseILj7168EfS2_fS2_fjLj256EEEEELb0ELb0ELb1ELb1EEEvNS_9BwdParamsE,@"STO_CUDA_ENTRY STV_DEFAULT"
_ZN10layer_norm13ln_bwd_kernelINS_13Kernel_traitsIf13__nv_bfloat16fS2_fjLj7168ELj1ELj1ELj8ELj8ENS_18Kernel_traits_baseILj7168EfS2_fS2_fjLj256EEEEELb0ELb0ELb1ELb1EEEvNS_9BwdParamsE:
.text._ZN10layer_norm13ln_bwd_kernelINS_13Kernel_traitsIf13__nv_bfloat16fS2_fjLj7168ELj1ELj1ELj8ELj8ENS_18Kernel_traits_baseILj7168EfS2_fS2_fjLj256EEEEELb0ELb0ELb1ELb1EEEvNS_9BwdParamsE:
        /* <DEDUP_REMOVED lines=41> */
.L_x_6819:
        /* <DEDUP_REMOVED lines=42> */
.L_x_6895:
[----:B0-2---:R-:W0:Y:S08]  /*0530*/  LDC.64 R150, c[0x0][0x288] ;  /* 0x0000a200ff967b82 */ /* 0x005e300000000a00 */
[----:B-1-3--:R-:W1:Y:S08]  /*0540*/  LDC.64 R6, c[0x0][0x280] ;  /* 0x0000a000ff067b82 */ /* 0x00ae700000000a00 */
        /* <DEDUP_REMOVED lines=12> */
[----:B------:R-:W-:Y:S01]  /*0610*/  LEA.HI.SX32 R6, R7, R228, 0x1e ;  /* 0x000000e407067211 */ /* 0x000fe200078ff2ff */
[----:B------:R-:W-:Y:S01]  /*0620*/  BSSY B0, `(.L_x_6821) ;  /* 0x000015d000007945 */ /* 0x000fe20003800000 */
[----:B------:R0:W5:Y:S02]  /*0630*/  LDG.E R5, desc[UR4][R148.64] ;  /* 0x0000000494057981 */ /* 0x000164000c1e1900 */
[C---:B------:R-:W-:Y:S01]  /*0640*/  IADD3 R207, R6.reuse, 0x200, RZ ;  /* 0x0000020006cf7810 */ /* 0x040fe20007ffe0ff */
[C---:B------:R-:W-:Y:S01]  /*0650*/  VIADD R219, R6.reuse, 0x100 ;  /* 0x0000010006db7836 */ /* 0x040fe20000000000 */
[C---:B------:R-:W-:Y:S01]  /*0660*/  IADD3 R205, R6.reuse, 0x300, RZ ;  /* 0x0000030006cd7810 */ /* 0x040fe20007ffe0ff */
[----:B-1----:R-:W-:-:S04]  /*0670*/  IMAD.WIDE.U32 R154, R6, 0x10, R156 ;  /* 0x00000010069a7825 */ /* 0x002fc800078e009c */
[----:B------:R-:W-:-:S04]  /*0680*/  IMAD.WIDE.U32 R152, R219, 0x10, R156 ;  /* 0x00000010db987825 */ /* 0x000fc800078e009c */
[----:B---3--:R-:W-:-:S04]  /*0690*/  IMAD.WIDE.U32 R150, R207, 0x10, R156 ;  /* 0x00000010cf967825 */ /* 0x008fc800078e009c */
[----:B0-----:R-:W-:Y:S01]  /*06a0*/  IMAD.WIDE.U32 R148, R205, 0x10, R156 ;  /* 0x00000010cd947825 */ /* 0x001fe200078e009c */
        /* <DEDUP_REMOVED lines=22> */
[----:B------:R-:W-:-:S02]  /*0810*/  MOV R160, RZ ;  /* 0x000000ff00a07202 */ /* 0x000fc40000000f00 */
[----:B------:R-:W-:Y:S01]  /*0820*/  MOV R159, RZ ;  /* 0x000000ff009f7202 */ /* 0x000fe20000000f00 */
[----:B0-----:R-:W-:Y:S06]  /*0830*/  BRA `(.L_x_6823) ;  /* 0x0000001000ec7947 */ /* 0x001fec0003800000 */
.L_x_6822:
[----:B------:R-:W0:Y:S01]  /*0840*/  LDC.64 R10, c[0x0][0x250] ;  /* 0x00009400ff0a7b82 */ /* 0x000e220000000a00 */
[----:B------:R-:W-:-:S04]  /*0850*/  VIADD R12, R8, 0xffffffff ;  /* 0xffffffff080c7836 */ /* 0x000fc80000000000 */
[----:B------:R-:W-:-:S03]  /*0860*/  IMAD R12, R12, R229, RZ ;  /* 0x000000e50c0c7224 */ /* 0x000fc600078e02ff */
[----:B------:R-:W1:Y:S02]  /*0870*/  LDC.64 R160, c[0x0][0x2b8] ;  /* 0x0000ae00ffa07b82 */ /* 0x000e640000000a00 */
[----:B------:R-:W-:-:S04]  /*0880*/  SHF.R.S32.HI R3, RZ, 0x1f, R12 ;  /* 0x0000001fff037819 */ /* 0x000fc8000001140c */
[----:B------:R-:W-:Y:S02]  /*0890*/  LEA.HI R3, R3, R12, RZ, 0x2 ;  /* 0x0000000c03037211 */ /* 0x000fe400078f10ff */
[----:B------:R-:W2:Y:S02]  /*08a0*/  LDC.64 R8, c[0x0][0x238] ;  /* 0x00008e00ff087b82 */ /* 0x000ea40000000a00 */
[----:B------:R-:W-:Y:S01]  /*08b0*/  LEA.HI.SX32 R7, R3, R228, 0x1e ;  /* 0x000000e403077211 */ /* 0x000fe200078ff2ff */
[----:B0-----:R-:W-:-:S03]  /*08c0*/  IMAD.WIDE R10, R2, 0x4, R10 ;  /* 0x00000004020a7825 */ /* 0x001fc600078e020a */
[C---:B------:R-:W-:Y:S02]  /*08d0*/  IADD3 R177, R7.reuse, 0x100, RZ ;  /* 0x0000010007b17810 */ /* 0x040fe40007ffe0ff */
[C---:B------:R-:W-:Y:S01]  /*08e0*/  IADD3 R175, R7.reuse, 0x200, RZ ;  /* 0x0000020007af7810 */ /* 0x040fe20007ffe0ff */
[----:B------:R0:W3:Y:S01]  /*08f0*/  LDG.E R3, desc[UR4][R10.64] ;  /* 0x000000040a037981 */ /* 0x0000e2000c1e1900 */
[C---:B------:R-:W-:Y:S01]  /*0900*/  IADD3 R173, R7.reuse, 0x300, RZ ;  /* 0x0000030007ad7810 */ /* 0x040fe20007ffe0ff */
[C---:B------:R-:W-:Y:S01]  /*0910*/  VIADD R171, R7.reuse, 0x400 ;  /* 0x0000040007ab7836 */ /* 0x040fe20000000000 */
[C---:B------:R-:W-:Y:S01]  /*0920*/  IADD3 R169, R7.reuse, 0x500, RZ ;  /* 0x0000050007a97810 */ /* 0x040fe20007ffe0ff */
[C---:B------:R-:W-:Y:S01]  /*0930*/  VIADD R185, R6.reuse, 0x500 ;  /* 0x0000050006b97836 */ /* 0x040fe20000000000 */
[----:B------:R-:W-:Y:S01]  /*0940*/  IADD3 R183, R6, 0x400, RZ ;  /* 0x0000040006b77810 */ /* 0x000fe20007ffe0ff */
[C---:B-1----:R-:W-:Y:S01]  /*0950*/  IMAD.WIDE.U32 R178, R7.reuse, 0x8, R160 ;  /* 0x0000000807b27825 */ /* 0x042fe200078e00a0 */
[----:B0-----:R-:W-:-:S03]  /*0960*/  IADD3 R11, R7, 0x600, RZ ;  /* 0x00000600070b7810 */ /* 0x001fc60007ffe0ff */
[--C-:B------:R-:W-:Y:S01]  /*0970*/  IMAD.WIDE.U32 R176, R177, 0x8, R160.reuse ;  /* 0x00000008b1b07825 */ /* 0x100fe200078e00a0 */
[----:B------:R-:W-:Y:S01]  /*0980*/  IADD3 R187, R6, 0x600, RZ ;  /* 0x0000060006bb7810 */ /* 0x000fe20007ffe0ff */
[----:B------:R-:W4:Y:S02]  /*0990*/  LDG.E.64 R178, desc[UR4][R178.64] ;  /* 0x00000004b2b27981 */ /* 0x000f24000c1e1b00 */
[--C-:B------:R-:W-:Y:S02]  /*09a0*/  IMAD.WIDE.U32 R174, R175, 0x8, R160.reuse ;  /* 0x00000008afae7825 */ /* 0x100fe400078e00a0 */
[----:B------:R-:W4:Y:S02]  /*09b0*/  LDG.E.64 R176, desc[UR4][R176.64] ;  /* 0x00000004b0b07981 */ /* 0x000f24000c1e1b00 */
[--C-:B------:R-:W-:Y:S02]  /*09c0*/  IMAD.WIDE.U32 R172, R173, 0x8, R160.reuse ;  /* 0x00000008adac7825 */ /* 0x100fe400078e00a0 */
[----:B------:R-:W4:Y:S02]  /*09d0*/  LDG.E.64 R174, desc[UR4][R174.64] ;  /* 0x00000004aeae7981 */ /* 0x000f24000c1e1b00 */
[----:B------:R-:W-:-:S02]  /*09e0*/  IMAD.WIDE.U32 R170, R171, 0x8, R160 ;  /* 0x00000008abaa7825 */ /* 0x000fc400078e00a0 */
[----:B------:R-:W4:Y:S02]  /*09f0*/  LDG.E.64 R172, desc[UR4][R172.64] ;  /* 0x00000004acac7981 */ /* 0x000f24000c1e1b00 */
[--C-:B------:R-:W-:Y:S02]  /*0a00*/  IMAD.WIDE.U32 R168, R169, 0x8, R160.reuse ;  /* 0x00000008a9a87825 */ /* 0x100fe400078e00a0 */
[----:B------:R-:W4:Y:S02]  /*0a10*/  LDG.E.64 R170, desc[UR4][R170.64] ;  /* 0x00000004aaaa7981 */ /* 0x000f24000c1e1b00 */
[----:B------:R-:W-:Y:S02]  /*0a20*/  IMAD.WIDE.U32 R10, R11, 0x8, R160 ;  /* 0x000000080b0a7825 */ /* 0x000fe400078e00a0 */
[----:B------:R-:W4:Y:S02]  /*0a30*/  LDG.E.64 R168, desc[UR4][R168.64] ;  /* 0x00000004a8a87981 */ /* 0x000f24000c1e1b00 */
[----:B--2---:R-:W-:-:S02]  /*0a40*/  IMAD.WIDE.U32 R28, R183, 0x10, R8 ;  /* 0x00000010b71c7825 */ /* 0x004fc400078e0008 */
[----:B------:R-:W2:Y:S02]  /*0a50*/  LDG.E.64 R10, desc[UR4][R10.64] ;  /* 0x000000040a0a7981 */ /* 0x000ea4000c1e1b00 */
[--C-:B------:R-:W-:Y:S02]  /*0a60*/  IMAD.WIDE.U32 R160, R185, 0x10, R8.reuse ;  /* 0x00000010b9a07825 */ /* 0x100fe400078e0008 */
[----:B------:R-:W2:Y:S02]  /*0a70*/  LDG.E.128 R28, desc[UR4][R28.64] ;  /* 0x000000041c1c7981 */ /* 0x000ea4000c1e1d00 */
[--C-:B------:R-:W-:Y:S02]  /*0a80*/  IMAD.WIDE.U32 R12, R6, 0x10, R8.reuse ;  /* 0x00000010060c7825 */ /* 0x100fe400078e0008 */
[----:B------:R-:W2:Y:S02]  /*0a90*/  LDG.E.128 R160, desc[UR4][R160.64] ;  /* 0x00000004a0a07981 */ /* 0x000ea4000c1e1d00 */
[----:B------:R-:W-:-:S02]  /*0aa0*/  IMAD.WIDE.U32 R24, R205, 0x10, R8 ;  /* 0x00000010cd187825 */ /* 0x000fc400078e0008 */
[----:B------:R-:W2:Y:S02]  /*0ab0*/  LDG.E.128 R12, desc[UR4][R12.64] ;  /* 0x000000040c0c7981 */ /* 0x000ea4000c1e1d00 */
[--C-:B------:R-:W-:Y:S02]  /*0ac0*/  IMAD.WIDE.U32 R16, R219, 0x10, R8.reuse ;  /* 0x00000010db107825 */ /* 0x100fe400078e0008 */
[----:B------:R-:W2:Y:S02]  /*0ad0*/  LDG.E.128 R24, desc[UR4][R24.64] ;  /* 0x0000000418187981 */ /* 0x000ea4000c1e1d00 */
[--C-:B------:R-:W-:Y:S02]  /*0ae0*/  IMAD.WIDE.U32 R20, R207, 0x10, R8.reuse ;  /* 0x00000010cf147825 */ /* 0x100fe400078e0008 */
[----:B------:R-:W2:Y:S02]  /*0af0*/  LDG.E.128 R16, desc[UR4][R16.64] ;  /* 0x0000000410107981 */ /* 0x000ea4000c1e1d00 */
[----:B------:R-:W-:-:S02]  /*0b00*/  IMAD.WIDE.U32 R164, R187, 0x10, R8 ;  /* 0x00000010bba47825 */ /* 0x000fc400078e0008 */
[----:B------:R-:W2:Y:S04]  /*0b10*/  LDG.E.128 R20, desc[UR4][R20.64] ;  /* 0x0000000414147981 */ /* 0x000ea8000c1e1d00 */
[----:B------:R-:W2:Y:S01]  /*0b20*/  LDG.E.128 R164, desc[UR4][R164.64] ;  /* 0x00000004a4a47981 */ /* 0x000ea2000c1e1d00 */
[----:B------:R-:W-:Y:S02]  /*0b30*/  MOV R7, UR14 ;  /* 0x0000000e00077c02 */ /* 0x000fe40008000f00 */
[----:B------:R-:W-:Y:S02]  /*0b40*/  MOV R8, UR15 ;  /* 0x0000000f00087c02 */ /* 0x000fe40008000f00 */
[----:B------:R-:W-:-:S04]  /*0b50*/  ISETP.NE.U32.AND P0, PT, R7, RZ, PT ;  /* 0x000000ff0700720c */ /* 0x000fc80003f05070 */
[----:B------:R-:W-:-:S13]  /*0b60*/  ISETP.NE.AND.EX P0, PT, R8, RZ, PT, P0 ;  /* 0x000000ff0800720c */ /* 0x000fda0003f05300 */
[--C-:B------:R-:W-:Y:S01]  /*0b70*/  @P0 IMAD.WIDE.U32 R182, R183, 0x10, R156.reuse ;  /* 0x00000010b7b60825 */ /* 0x100fe200078e009c */
[----:B------:R0:W5:Y:S03]  /*0b80*/  @P0 LDG.E.128 R56, desc[UR4][R154.64] ;  /* 0x000000049a380981 */ /* 0x000166000c1e1d00 */
[--C-:B------:R-:W-:Y:S01]  /*0b90*/  @P0 IMAD.WIDE.U32 R184, R185, 0x10, R156.reuse ;  /* 0x00000010b9b80825 */ /* 0x100fe200078e009c */
[----:B------:R-:W5:Y:S03]  /*0ba0*/  @P0 LDG.E.128 R52, desc[UR4][R152.64] ;  /* 0x0000000498340981 */ /* 0x000f66000c1e1d00 */
[----:B------:R-:W-:Y:S01]  /*0bb0*/  @P0 IMAD.WIDE.U32 R186, R187, 0x10, R156 ;  /* 0x00000010bbba0825 */ /* 0x000fe200078e009c */
[----:B------:R1:W5:Y:S04]  /*0bc0*/  @P0 LDG.E.128 R48, desc[UR4][R150.64] ;  /* 0x0000000496300981 */ /* 0x000368000c1e1d00 */
[----:B------:R-:W5:Y:S04]  /*0bd0*/  @P0 LDG.E.128 R44, desc[UR4][R148.64] ;  /* 0x00000004942c0981 */ /* 0x000f68000c1e1d00 */
[----:B------:R1:W5:Y:S04]  /*0be0*/  @P0 LDG.E.128 R40, desc[UR4][R182.64] ;  /* 0x00000004b6280981 */ /* 0x000368000c1e1d00 */
[----:B------:R-:W5:Y:S04]  /*0bf0*/  @P0 LDG.E.128 R36, desc[UR4][R184.64] ;  /* 0x00000004b8240981 */ /* 0x000f68000c1e1d00 */
[----:B------:R1:W5:Y:S01]  /*0c00*/  @P0 LDG.E.128 R32, desc[UR4][R186.64] ;  /* 0x00000004ba200981 */ /* 0x000362000c1e1d00 */
[----:B------:R-:W-:-:S04]  /*0c10*/  ISETP.NE.AND P0, PT, R4, RZ, PT ;  /* 0x000000ff0400720c */ /* 0x000fc80003f05270 */
[----:B---3--:R-:W-:Y:S01]  /*0c20*/  FSEL R3, R3, RZ, !P0 ;  /* 0x000000ff03037208 */ /* 0x008fe20004000000 */
[----:B----4-:R-:W-:Y:S01]  /*0c30*/  IMAD.MOV.U32 R180, RZ, RZ, R178 ;  /* 0x000000ffffb47224 */ /* 0x010fe200078e00b2 */
[--C-:B------:R-:W-:Y:S02]  /*0c40*/  SHF.R.U64 R157, R178, 0x10, R179.reuse ;  /* 0x00000010b29d7819 */ /* 0x100fe400000012b3 */
[----:B------:R-:W-:Y:S02]  /*0c50*/  SHF.R.U32.HI R156, RZ, 0x10, R179 ;  /* 0x00000010ff9c7819 */ /* 0x000fe400000116b3 */
[----:B0-----:R-:W-:Y:S02]  /*0c60*/  MOV R154, R179 ;  /* 0x000000b3009a7202 */ /* 0x001fe40000000f00 */
[----:B------:R-:W-:Y:S02]  /*0c70*/  SHF.L.U32 R156, R156, 0x10, RZ ;  /* 0x000000109c9c7819 */ /* 0x000fe400000006ff */
[----:B------:R-:W-:-:S02]  /*0c80*/  SHF.R.U64 R155, R174, 0x10, R175 ;  /* 0x00000010ae9b7819 */ /* 0x000fc400000012af */
[----:B-1----:R-:W-:Y:S02]  /*0c90*/  MOV R151, R175 ;  /* 0x000000af00977202 */ /* 0x002fe40000000f00 */
[----:B------:R-:W-:Y:S02]  /*0ca0*/  SHF.R.U64 R150, R176, 0x10, R177 ;  /* 0x00000010b0967819 */ /* 0x000fe400000012b1 */
[----:B------:R-:W-:Y:S02]  /*0cb0*/  MOV R182, R170 ;  /* 0x000000aa00b67202 */ /* 0x000fe40000000f00 */
[----:B------:R-:W-:Y:S02]  /*0cc0*/  MOV R187, R168 ;  /* 0x000000a800bb7202 */ /* 0x000fe40000000f00 */
[----:B------:R-:W-:Y:S02]  /*0cd0*/  SHF.R.U64 R186, R168, 0x10, R169 ;  /* 0x00000010a8ba7819 */ /* 0x000fe400000012a9 */
[----:B------:R-:W-:Y:S01]  /*0ce0*/  SHF.R.U64 R181, R170, 0x10, R171 ;  /* 0x00000010aab57819 */ /* 0x000fe200000012ab */
[C---:B--2---:R-:W-:Y:S01]  /*0cf0*/  FADD.FTZ R30, -R3.reuse, R30 ;  /* 0x0000001e031e7221 */ /* 0x044fe20000010100 */
[C---:B------:R-:W-:Y:S01]  /*0d00*/  FADD.FTZ R160, -R3.reuse, R160 ;  /* 0x000000a003a07221 */ /* 0x040fe20000010100 */
[----:B------:R-:W-:Y:S01]  /*0d10*/  FADD.FTZ R168, -R3, R161 ;  /* 0x000000a103a87221 */ /* 0x000fe20000010100 */
[----:B------:R-:W-:-:S02]  /*0d20*/  IMAD.U32 R161, R180, 0x10000, RZ ;  /* 0x00010000b4a17824 */ /* 0x000fc400078e00ff */
        /* <DEDUP_REMOVED lines=29> */
[----:B------:R-:W-:Y:S01]  /*0f00*/  SHF.L.U32 R160, R157, 0x10, RZ ;  /* 0x000000109da07819 */ /* 0x000fe200000006ff */
[C---:B------:R-:W-:Y:S01]  /*0f10*/  FMUL.FTZ R12, R5.reuse, R190 ;  /* 0x000000be050c7220 */ /* 0x040fe20000410000 */
[----:B------:R-:W-:Y:S01]  /*0f20*/  SHF.R.U32.HI R153, RZ, 0x10, R175 ;  /* 0x00000010ff997819 */ /* 0x000fe200000116af */
[----:B------:R-:W-:Y:S01]  /*0f30*/  FMUL.FTZ R168, R84, R161 ;  /* 0x000000a154a87220 */ /* 0x000fe20000410000 */
[----:B------:R-:W-:Y:S01]  /*0f40*/  SHF.R.U64 R178, R10, 0x10, R11 ;  /* 0x000000100ab27819 */ /* 0x000fe2000000120b */
[----:B------:R-:W-:Y:S01]  /*0f50*/  FMUL.FTZ R29, R5, R162 ;  /* 0x000000a2051d7220 */ /* 0x000fe20000410000 */
[----:B------:R-:W-:Y:S01]  /*0f60*/  MOV R152, R176 ;  /* 0x000000b000987202 */ /* 0x000fe20000000f00 */
[----:B------:R-:W-:Y:S01]  /*0f70*/  IMAD.MOV.U32 R159, RZ, RZ, R174 ;  /* 0x000000ffff9f7224 */ /* 0x000fe200078e00ae */
[----:B------:R-:W-:Y:S01]  /*0f80*/  SHF.L.U32 R162, R155, 0x10, RZ ;  /* 0x000000109ba27819 */ /* 0x000fe200000006ff */
[----:B------:R-:W-:Y:S01]  /*0f90*/  FMUL.FTZ R17, R5, R22 ;  /* 0x0000001605117220 */ /* 0x000fe20000410000 */
[----:B------:R-:W-:Y:S01]  /*0fa0*/  MOV R176, R172 ;  /* 0x000000ac00b07202 */ /* 0x000fe20000000f00 */
[----:B------:R-:W-:Y:S01]  /*0fb0*/  IMAD.U32 R155, R151, 0x10000, RZ ;  /* 0x00010000979b7824 */ /* 0x000fe200078e00ff */
[----:B------:R-:W-:Y:S01]  /*0fc0*/  SHF.R.U64 R175, R172, 0x10, R173 ;  /* 0x00000010acaf7819 */ /* 0x000fe200000012ad */
[----:B------:R-:W-:Y:S01]  /*0fd0*/  FMUL.FTZ R167, R85, R160 ;  /* 0x000000a055a77220 */ /* 0x000fe20000410000 */
[----:B------:R-:W-:Y:S01]  /*0fe0*/  MOV R183, R169 ;  /* 0x000000a900b77202 */ /* 0x000fe20000000f00 */
[----:B------:R-:W-:Y:S01]  /*0ff0*/  FADD.FTZ R143, R143, R156 ;  /* 0x0000009c8f8f7221 */ /* 0x000fe20000010000 */
[----:B------:R-:W-:Y:S01]  /*1000*/  SHF.R.U32.HI R185, RZ, 0x10, R169 ;  /* 0x00000010ffb97819 */ /* 0x000fe200000116a9 */
[----:B------:R-:W-:Y:S01]  /*1010*/  FFMA.FTZ R91, R12, R156, R91 ;  /* 0x0000009c0c5b7223 */ /* 0x000fe2000001005b */
[----:B------:R-:W-:Y:S01]  /*1020*/  MOV R184, R10 ;  /* 0x0000000a00b87202 */ /* 0x000fe20000000f00 */
[----:B------:R-:W-:Y:S01]  /*1030*/  FMUL.FTZ R10, R5, R188 ;  /* 0x000000bc050a7220 */ /* 0x000fe20000410000 */
[----:B------:R-:W-:Y:S01]  /*1040*/  SHF.L.U32 R157, R154, 0x10, RZ ;  /* 0x000000109a9d7819 */ /* 0x000fe200000006ff */
[----:B------:R-:W-:Y:S01]  /*1050*/  FMUL.FTZ R169, R87, R156 ;  /* 0x0000009c57a97220 */ /* 0x000fe20000410000 */
[----:B------:R-:W-:Y:S01]  /*1060*/  MOV R174, R173 ;  /* 0x000000ad00ae7202 */ /* 0x000fe20000000f00 */
[----:B------:R-:W-:Y:S01]  /*1070*/  FADD.FTZ R154, RZ, R168 ;  /* 0x000000a8ff9a7221 */ /* 0x000fe20000010000 */
[----:B------:R-:W-:Y:S01]  /*1080*/  SHF.R.U32.HI R172, RZ, 0x10, R173 ;  /* 0x00000010ffac7819 */ /* 0x000fe200000116ad */
[----:B------:R-:W-:Y:S01]  /*1090*/  IMAD.MOV.U32 R173, RZ, RZ, R171 ;  /* 0x000000ffffad7224 */ /* 0x000fe200078e00ab */
[----:B------:R-:W-:Y:S01]  /*10a0*/  SHF.L.U32 R180, R153, 0x10, RZ ;  /* 0x0000001099b47819 */ /* 0x000fe200000006ff */
[----:B------:R-:W-:Y:S01]  /*10b0*/  IMAD.U32 R156, R150, 0x10000, RZ ;  /* 0x00010000969c7824 */ /* 0x000fe200078e00ff */
[----:B------:R-:W-:Y:S01]  /*10c0*/  SHF.R.U32.HI R149, RZ, 0x10, R177 ;  /* 0x00000010ff957819 */ /* 0x000fe200000116b1 */
[----:B------:R-:W-:Y:S01]  /*10d0*/  FFMA.FTZ R153, R3, R168, RZ ;  /* 0x000000a803997223 */ /* 0x000fe200000100ff */
[----:B------:R-:W-:Y:S01]  /*10e0*/  SHF.R.U32.HI R179, RZ, 0x10, R171 ;  /* 0x00000010ffb37819 */ /* 0x000fe200000116ab */
[C---:B------:R-:W-:Y:S01]  /*10f0*/  FMUL.FTZ R9, R5.reuse, R14 ;  /* 0x0000000e05097220 */ /* 0x040fe20000410000 */
[----:B------:R-:W-:Y:S01]  /*1100*/  MOV R171, R11 ;  /* 0x0000000b00ab7202 */ /* 0x000fe20000000f00 */
[----:B------:R-:W-:Y:S01]  /*1110*/  FMUL.FTZ R21, R5, R26 ;  /* 0x0000001a05157220 */ /* 0x000fe20000410000 */
[----:B------:R-:W-:-:S02]  /*1120*/  IMAD.U32 R150, R178, 0x10000, RZ ;  /* 0x00010000b2967824 */ /* 0x000fc400078e00ff */
[C---:B------:R-:W-:Y:S01]  /*1130*/  FMUL.FTZ R14, R5.reuse, R192 ;  /* 0x000000c0050e7220 */ /* 0x040fe20000410000 */
        /* <DEDUP_REMOVED lines=8> */
[----:B------:R-:W-:Y:S01]  /*11c0*/  SHF.L.U32 R160, R149, 0x10, RZ ;  /* 0x0000001095a07819 */ /* 0x000fe200000006ff */
[----:B------:R-:W-:Y:S01]  /*11d0*/  FFMA.FTZ R154, R10, R167, R153 ;  /* 0x000000a70a9a7223 */ /* 0x000fe20000010099 */
[----:B------:R-:W-:Y:S01]  /*11e0*/  FADD.FTZ R142, R142, R157 ;  /* 0x0000009d8e8e7221 */ /* 0x000fe20000010000 */
        /* <DEDUP_REMOVED lines=8> */
[----:B------:R-:W-:Y:S01]  /*1270*/  MOV R148, R177 ;  /* 0x000000b100947202 */ /* 0x000fe20000000f00 */
[----:B------:R-:W-:Y:S01]  /*1280*/  IMAD.U32 R190, R172, 0x10000, RZ ;  /* 0x00010000acbe7824 */ /* 0x000fe200078e00ff */
[----:B------:R-:W-:Y:S01]  /*1290*/  SHF.R.U32.HI R177, RZ, 0x10, R11 ;  /* 0x00000010ffb17819 */ /* 0x000fe2000001160b */
        /* <DEDUP_REMOVED lines=8> */
[----:B------:R-:W-:Y:S01]  /*1320*/  FFMA.FTZ R153, R11, R172, R156 ;  /* 0x000000ac0b997223 */ /* 0x000fe2000001009c */
[----:B------:R-:W-:Y:S01]  /*1330*/  SHF.L.U32 R189, R174, 0x10, RZ ;  /* 0x00000010aebd7819 */ /* 0x000fe200000006ff */
[----:B------:R-:W-:Y:S01]  /*1340*/  FMUL.FTZ R13, R5, R18 ;  /* 0x00000012050d7220 */ /* 0x000fe20000410000 */
[----:B------:R-:W-:Y:S01]  /*1350*/  FMUL.FTZ R174, R82, R161 ;  /* 0x000000a152ae7220 */ /* 0x000fe20000410000 */
[----:B------:R-:W-:Y:S01]  /*1360*/  FADD.FTZ R155, R154, R171 ;  /* 0x000000ab9a9b7221 */ /* 0x000fe20000010000 */
[----:B------:R-:W-:Y:S01]  /*1370*/  FFMA.FTZ R154, R14, R171, R153 ;  /* 0x000000ab0e9a7223 */ /* 0x000fe20000010099 */
[----:B------:R-:W-:-:S02]  /*1380*/  SHF.L.U32 R159, R159, 0x10, RZ ;  /* 0x000000109f9f7819 */ /* 0x000fc400000006ff */
        /* <DEDUP_REMOVED lines=14> */
[----:B------:R-:W-:-:S02]  /*1470*/  FFMA.FTZ R153, R15, R176, R156 ;  /* 0x000000b00f997223 */ /* 0x000fc4000001009c */
[----:B------:R-:W-:Y:S02]  /*1480*/  FADD.FTZ R155, R154, R175 ;  /* 0x000000af9a9b7221 */ /* 0x000fe40000010000 */
        /* <DEDUP_REMOVED lines=118> */
.L_x_6823:
[----:B------:R-:W-:Y:S05]  /*1bf0*/  BSYNC B0 ;  /* 0x0000000000007941 */ /* 0x000fea0003800000 */
.L_x_6821:
        /* <DEDUP_REMOVED lines=25> */
.L_x_6906:
        /* <DEDUP_REMOVED lines=9> */
[C---:B------:R-:W-:Y:S02]  /*1e20*/  @!P4 ISETP.NE.U32.AND P2, PT, R7.reuse, RZ, PT ;  /* 0x000000ff0700c20c */ /* 0x040fe40003f45070 */
[----:B------:R-:W-:Y:S02]  /*1e30*/  @!P4 ISETP.NE.U32.AND P1, PT, R7, RZ, PT ;  /* 0x000000ff0700c20c */ /* 0x000fe40003f25070 */
[----:B------:R-:W-:Y:S02]  /*1e40*/  ISETP.NE.AND P3, PT, R4, RZ, PT ;  /* 0x000000ff0400720c */ /* 0x000fe40003f65270 */
[C---:B------:R-:W-:Y:S02]  /*1e50*/  @!P4 ISETP.NE.AND.EX P2, PT, R8.reuse, RZ, PT, P2 ;  /* 0x000000ff0800c20c */ /* 0x040fe40003f45320 */
[----:B------:R-:W-:-:S03]  /*1e60*/  @!P4 ISETP.NE.AND.EX P1, PT, R8, RZ, PT, P1 ;  /* 0x000000ff0800c20c */ /* 0x000fc60003f25310 */
[----:B------:R-:W1:Y:S01]  /*1e70*/  @P6 LDC R233, c[0x0][0x29c] ;  /* 0x0000a700ffe96b82 */ /* 0x000e620000000800 */
[----:B------:R-:W-:Y:S02]  /*1e80*/  @P6 IADD3 R210, R210, -0x1, RZ ;  /* 0xffffffffd2d26810 */ /* 0x000fe40007ffe0ff */
[----:B------:R-:W-:-:S03]  /*1e90*/  @!P4 FSEL R234, R57, RZ, P1 ;  /* 0x000000ff39eac208 */ /* 0x000fc60000800000 */
[----:B------:R-:W-:Y:S01]  /*1ea0*/  @P6 IMAD R229, R210, R229, RZ ;  /* 0x000000e5d2e56224 */ /* 0x000fe200078e02ff */
[----:B---3--:R-:W-:Y:S01]  /*1eb0*/  LEA R150, R151, R150, 0x18 ;  /* 0x0000009697967211 */ /* 0x008fe200078ec0ff */
[----:B------:R-:W2:Y:S03]  /*1ec0*/  @P6 LDC R232, c[0x0][0x29c] ;  /* 0x0000a700ffe86b82 */ /* 0x000ea60000000800 */
[----:B------:R-:W-:Y:S01]  /*1ed0*/  LEA R195, R149, R150, 0x3 ;  /* 0x0000009695c37211 */ /* 0x000fe200078e18ff */
[----:B------:R-:W-:-:S04]  /*1ee0*/  @!P0 IMAD R194, R148, 0x8, R150 ;  /* 0x0000000894c28824 */ /* 0x000fc800078e0296 */
[----:B------:R-:W3:Y:S01]  /*1ef0*/  @P6 LDC R231, c[0x0][0x29c] ;  /* 0x0000a700ffe76b82 */ /* 0x000ee20000000800 */
[----:B------:R-:W-:Y:S01]  /*1f00*/  @!P0 STS.64 [R194+0x7000], R190 ;  /* 0x007000bec2008388 */ /* 0x000fe20000000a00 */
[----:B------:R-:W-:-:S06]  /*1f10*/  ISETP.NE.U32.AND P0, PT, RZ, UR10, PT ;  /* 0x0000000aff007c0c */ /* 0x000fcc000bf05070 */
[----:B------:R-:W-:Y:S01]  /*1f20*/  BAR.SYNC.DEFER_BLOCKING 0x0 ;  /* 0x0000000000007b1d */ /* 0x000fe20000010000 */
[----:B------:R-:W-:-:S07]  /*1f30*/  ISETP.NE.AND.EX P0, PT, RZ, UR11, PT, P0 ;  /* 0x0000000bff007c0c */ /* 0x000fce000bf05300 */
[----:B------:R-:W4:Y:S08]  /*1f40*/  @P6 LDC R230, c[0x0][0x29c] ;  /* 0x0000a700ffe66b82 */ /* 0x000f300000000800 */
[----:B------:R-:W1:Y:S08]  /*1f50*/  @P6 LDC R224, c[0x0][0x29c] ;  /* 0x0000a700ffe06b82 */ /* 0x000e700000000800 */
[----:B------:R-:W1:Y:S01]  /*1f60*/  @P6 LDC R225, c[0x0][0x29c] ;  /* 0x0000a700ffe16b82 */ /* 0x000e620000000800 */
[----:B------:R-:W2:Y:S04]  /*1f70*/  LDS.128 R148, [R195+0x7000] ;  /* 0x00700000c3947984 */ /* 0x000ea80000000c00 */
[----:B------:R-:W3:Y:S03]  /*1f80*/  LDS.128 R152, [R195+0x7010] ;  /* 0x00701000c3987984 */ /* 0x000ee60000000c00 */
[----:B------:R-:W1:Y:S01]  /*1f90*/  @P6 LDC R226, c[0x0][0x29c] ;  /* 0x0000a700ffe26b82 */ /* 0x000e620000000800 */
[----:B0-----:R-:W0:Y:S04]  /*1fa0*/  LDS.128 R156, [R195+0x7020] ;  /* 0x00702000c39c7984 */ /* 0x001e280000000c00 */
[----:B------:R-:W4:Y:S03]  /*1fb0*/  LDS.128 R160, [R195+0x7030] ;  /* 0x00703000c3a07984 */ /* 0x000f260000000c00 */
[----:B------:R-:W1:Y:S08]  /*1fc0*/  @P6 LDC R227, c[0x0][0x29c] ;  /* 0x0000a700ffe36b82 */ /* 0x000e700000000800 */
[----:B------:R-:W1:Y:S08]  /*1fd0*/  @P6 LDC R220, c[0x0][0x29c] ;  /* 0x0000a700ffdc6b82 */ /* 0x000e700000000800 */
[----:B------:R-:W1:Y:S08]  /*1fe0*/  @P6 LDC R221, c[0x0][0x29c] ;  /* 0x0000a700ffdd6b82 */ /* 0x000e700000000800 */
[----:B------:R-:W1:Y:S01]  /*1ff0*/  @P6 LDC R222, c[0x0][0x29c] ;  /* 0x0000a700ffde6b82 */ /* 0x000e620000000800 */
[----:B--2---:R-:W-:Y:S01]  /*2000*/  FADD.FTZ R209, RZ, R148 ;  /* 0x00000094ffd17221 */ /* 0x004fe20000010000 */
[----:B------:R-:W-:-:S03]  /*2010*/  FADD.FTZ R148, RZ, R149 ;  /* 0x00000095ff947221 */ /* 0x000fc60000010000 */
[----:B------:R-:W-:Y:S01]  /*2020*/  FADD.FTZ R209, R150, R209 ;  /* 0x000000d196d17221 */ /* 0x000fe20000010000 */
[----:B------:R-:W-:Y:S02]  /*2030*/  FADD.FTZ R148, R151, R148 ;  /* 0x0000009497947221 */ /* 0x000fe40000010000 */
[----:B------:R-:W2:Y:S01]  /*2040*/  @P6 LDC R150, c[0x0][0x29c] ;  /* 0x0000a700ff966b82 */ /* 0x000ea20000000800 */
[----:B------:R-:W-:Y:S01]  /*2050*/  @!P4 FSEL R151, R56, RZ, P2 ;  /* 0x000000ff3897c208 */ /* 0x000fe20001000000 */
[----:B---3--:R-:W-:Y:S01]  /*2060*/  FADD.FTZ R209, R209, R152 ;  /* 0x00000098d1d17221 */ /* 0x008fe20000010000 */
[----:B------:R-:W-:Y:S01]  /*2070*/  FADD.FTZ R148, R148, R153 ;  /* 0x0000009994947221 */ /* 0x000fe20000010000 */
[----:B------:R-:W-:Y:S02]  /*2080*/  @!P4 ISETP.NE.U32.AND P2, PT, R7, RZ, PT ;  /* 0x000000ff0700c20c */ /* 0x000fe40003f45070 */
[----:B------:R-:W-:Y:S01]  /*2090*/  FADD.FTZ R209, R154, R209 ;  /* 0x000000d19ad17221 */ /* 0x000fe20000010000 */
[----:B------:R-:W-:Y:S01]  /*20a0*/  FADD.FTZ R148, R155, R148 ;  /* 0x000000949b947221 */ /* 0x000fe20000010000 */
[----:B------:R-:W3:Y:S02]  /*20b0*/  @P6 LDC R152, c[0x0][0x29c] ;  /* 0x0000a700ff986b82 */ /* 0x000ee40000000800 */
[----:B0-----:R-:W-:Y:S01]  /*20c0*/  FADD.FTZ R209, R209, R156 ;  /* 0x0000009cd1d17221 */ /* 0x001fe20000010000 */
[----:B------:R-:W-:-:S03]  /*20d0*/  FADD.FTZ R148, R148, R157 ;  /* 0x0000009d94947221 */ /* 0x000fc60000010000 */
[----:B------:R-:W-:Y:S01]  /*20e0*/  FADD.FTZ R209, R158, R209 ;  /* 0x000000d19ed17221 */ /* 0x000fe20000010000 */
[----:B------:R-:W-:Y:S01]  /*20f0*/  FADD.FTZ R156, R159, R148 ;  /* 0x000000949f9c7221 */ /* 0x000fe20000010000 */
[----:B------:R-:W0:Y:S02]  /*2100*/  @P6 LDC R157, c[0x0][0x29c] ;  /* 0x0000a700ff9d6b82 */ /* 0x000e240000000800 */
[----:B----4-:R-:W-:Y:S01]  /*2110*/  FADD.FTZ R209, R209, R160 ;  /* 0x000000a0d1d17221 */ /* 0x010fe20000010000 */
[----:B------:R-:W-:-:S03]  /*2120*/  FADD.FTZ R156, R156, R161 ;  /* 0x000000a19c9c7221 */ /* 0x000fc60000010000 */
[----:B------:R-:W-:Y:S01]  /*2130*/  FADD.FTZ R209, R162, R209 ;  /* 0x000000d1a2d17221 */ /* 0x000fe20000010000 */
[----:B------:R-:W-:Y:S01]  /*2140*/  FADD.FTZ R156, R163, R156 ;  /* 0x0000009ca39c7221 */ /* 0x000fe20000010000 */
[----:B------:R-:W4:Y:S02]  /*2150*/  @P6 LDC R160, c[0x0][0x29c] ;  /* 0x0000a700ffa06b82 */ /* 0x000f240000000800 */
[----:B------:R-:W-:Y:S01]  /*2160*/  FMUL.FTZ R209, R209, UR8 ;  /* 0x00000008d1d17c20 */ /* 0x000fe20008410000 */
[----:B------:R-:W-:-:S04]  /*2170*/  FMUL.FTZ R210, R156, UR8 ;  /* 0x000000089cd27c20 */ /* 0x000fc80008410000 */
[----:B------:R-:W-:Y:S01]  /*2180*/  FSEL R209, R209, RZ, !P3 ;  /* 0x000000ffd1d17208 */ /* 0x000fe20005800000 */
[----:B------:R-:W0:Y:S01]  /*2190*/  @P6 LDC R223, c[0x0][0x29c] ;  /* 0x0000a700ffdf6b82 */ /* 0x000e220000000800 */
[----:B------:R-:W-:-:S07]  /*21a0*/  @!P4 ISETP.NE.U32.AND P3, PT, R7, RZ, PT ;  /* 0x000000ff0700c20c */ /* 0x000fce0003f65070 */
        /* <DEDUP_REMOVED lines=24> */
.L_x_6826:
[----:B------:R-:W-:Y:S05]  /*2330*/  BSYNC B0 ;  /* 0x0000000000007941 */ /* 0x000fea0003800000 */
.L_x_6825:
        /* <DEDUP_REMOVED lines=8> */
.L_x_6828:
[----:B------:R-:W-:Y:S05]  /*23c0*/  BSYNC B0 ;  /* 0x0000000000007941 */ /* 0x000fea0003800000 */
.L_x_6827:
[----:B------:R-:W-:Y:S01]  /*23d0*/  @P6 FMUL.FTZ R153, R151, R160 ;  /* 0x000000a097996220 */ /* 0x000fe20000410000 */
[----:B0-----:R-:W-:Y:S01]  /*23e0*/  @P6 FMUL.FTZ R157, R234, R157 ;  /* 0x0000009dea9d6220 */ /* 0x001fe20000410000 */
[----:B------:R-:W-:Y:S01]  /*23f0*/  @P6 SHF.R.S32.HI R156, RZ, 0x1f, R229 ;  /* 0x0000001fff9c6819 */ /* 0x000fe200000114e5 */
[----:B------:R-:W-:Y:S01]  /*2400*/  BSSY B0, `(.L_x_6829) ;  /* 0x000000f000007945 */ /* 0x000fe20003800000 */
[----:B------:R-:W-:Y:S01]  /*2410*/  @!P4 ISETP.NE.AND.EX P3, PT, R8, RZ, PT, P3 ;  /* 0x000000ff0800c20c */ /* 0x000fe20003f65330 */
[----:B------:R-:W-:Y:S01]  /*2420*/  HFMA2.MMA R163, -RZ, RZ, 0, 0 ;  /* 0x00000000ffa37435 */ /* 0x000fe200000001ff */
[----:B------:R-:W-:Y:S02]  /*2430*/  @!P4 ISETP.NE.U32.AND P1, PT, R7, RZ, PT ;  /* 0x000000ff0700c20c */ /* 0x000fe40003f25070 */
[----:B------:R-:W-:Y:S02]  /*2440*/  @P6 LEA.HI R229, R156, R229, RZ, 0x2 ;  /* 0x000000e59ce56211 */ /* 0x000fe400078f10ff */
        /* <DEDUP_REMOVED lines=10> */
.L_x_6830:
[----:B------:R-:W-:Y:S05]  /*24f0*/  BSYNC B0 ;  /* 0x0000000000007941 */ /* 0x000fea0003800000 */
.L_x_6829:
        /* <DEDUP_REMOVED lines=15> */
.L_x_6832:
[----:B------:R-:W-:Y:S05]  /*25f0*/  BSYNC B0 ;  /* 0x0000000000007941 */ /* 0x000fea0003800000 */
.L_x_6831:
[----:B------:R-:W-:Y:S01]  /*2600*/  ISETP.NE.U32.AND P3, PT, RZ, UR10, PT ;  /* 0x0000000aff007c0c */ /* 0x000fe2000bf65070 */
[----:B------:R-:W-:Y:S01]  /*2610*/  @P6 FMUL.FTZ R150, R228, R150 ;  /* 0x00000096e4966220 */ /* 0x000fe20000410000 */
        /* <DEDUP_REMOVED lines=28> */
.L_x_6834:
[----:B------:R-:W-:Y:S05]  /*27e0*/  BSYNC B0 ;  /* 0x0000000000007941 */ /* 0x000fea0003800000 */
.L_x_6833:
        /* <DEDUP_REMOVED lines=8> */
.L_x_6836:
[----:B------:R-:W-:Y:S05]  /*2870*/  BSYNC B0 ;  /* 0x0000000000007941 */ /* 0x000fea0003800000 */
.L_x_6835:
        /* <DEDUP_REMOVED lines=13> */
.L_x_6838:
[----:B------:R-:W-:Y:S05]  /*2950*/  BSYNC B0 ;  /* 0x0000000000007941 */ /* 0x000fea0003800000 */
.L_x_6837:
        /* <DEDUP_REMOVED lines=8> */
.L_x_6840:
[----:B------:R-:W-:Y:S05]  /*29e0*/  BSYNC B0 ;  /* 0x0000000000007941 */ /* 0x000fea0003800000 */
.L_x_6839:
        /* <DEDUP_REMOVED lines=15> */
.L_x_6842:
[----:B------:R-:W-:Y:S05]  /*2ae0*/  BSYNC B0 ;  /* 0x0000000000007941 */ /* 0x000fea0003800000 */
.L_x_6841:
        /* <DEDUP_REMOVED lines=29> */
.L_x_6844:
[----:B------:R-:W-:Y:S05]  /*2cc0*/  BSYNC B0 ;  /* 0x0000000000007941 */ /* 0x000fea0003800000 */
.L_x_6843:
        /* <DEDUP_REMOVED lines=8> */
.L_x_6846:
[----:B------:R-:W-:Y:S05]  /*2d50*/  BSYNC B0 ;  /* 0x0000000000007941 */ /* 0x000fea0003800000 */
.L_x_6845:
        /* <DEDUP_REMOVED lines=13> */
.L_x_6848:
[----:B------:R-:W-:Y:S05]  /*2e30*/  BSYNC B0 ;  /* 0x0000000000007941 */ /* 0x000fea0003800000 */
.L_x_6847:
        /* <DEDUP_REMOVED lines=8> */
.L_x_6850:
[----:B------:R-:W-:Y:S05]  /*2ec0*/  BSYNC B0 ;  /* 0x0000000000007941 */ /* 0x000fea0003800000 */
.L_x_6849:
        /* <DEDUP_REMOVED lines=15> */
.L_x_6852:
[----:B------:R-:W-:Y:S05]  /*2fc0*/  BSYNC B0 ;  /* 0x0000000000007941 */ /* 0x000fea0003800000 */
.L_x_6851:
        /* <DEDUP_REMOVED lines=29> */
.L_x_6854:
[----:B------:R-:W-:Y:S05]  /*31a0*/  BSYNC B0 ;  /* 0x0000000000007941 */ /* 0x000fea0003800000 */
.L_x_6853:
        /* <DEDUP_REMOVED lines=8> */
.L_x_6856:
[----:B------:R-:W-:Y:S05]  /*3230*/  BSYNC B0 ;  /* 0x0000000000007941 */ /* 0x000fea0003800000 */
.L_x_6855:
        /* <DEDUP_REMOVED lines=13> */
.L_x_6858:
[----:B------:R-:W-:Y:S05]  /*3310*/  BSYNC B0 ;  /* 0x0000000000007941 */ /* 0x000fea0003800000 */
.L_x_6857:
        /* <DEDUP_REMOVED lines=8> */
.L_x_6860:
[----:B------:R-:W-:Y:S05]  /*33a0*/  BSYNC B0 ;  /* 0x0000000000007941 */ /* 0x000fea0003800000 */
.L_x_6859:
        /* <DEDUP_REMOVED lines=15> */
.L_x_6862:
[----:B------:R-:W-:Y:S05]  /*34a0*/  BSYNC B0 ;  /* 0x0000000000007941 */ /* 0x000fea0003800000 */
.L_x_6861:
        /* <DEDUP_REMOVED lines=29> */
.L_x_6864:
[----:B------:R-:W-:Y:S05]  /*3680*/  BSYNC B0 ;  /* 0x0000000000007941 */ /* 0x000fea0003800000 */
.L_x_6863:
        /* <DEDUP_REMOVED lines=8> */
.L_x_6866:
[----:B------:R-:W-:Y:S05]  /*3710*/  BSYNC B0 ;  /* 0x0000000000007941 */ /* 0x000fea0003800000 */
.L_x_6865:
        /* <DEDUP_REMOVED lines=14> */
.L_x_6868:
[----:B------:R-:W-:Y:S05]  /*3800*/  BSYNC B0 ;  /* 0x0000000000007941 */ /* 0x000fea0003800000 */
.L_x_6867:
        /* <DEDUP_REMOVED lines=8> */
.L_x_6870:
[----:B------:R-:W-:Y:S05]  /*3890*/  BSYNC B0 ;  /* 0x0000000000007941 */ /* 0x000fea0003800000 */
.L_x_6869:
        /* <DEDUP_REMOVED lines=15> */
.L_x_6872:
[----:B------:R-:W-:Y:S05]  /*3990*/  BSYNC B0 ;  /* 0x0000000000007941 */ /* 0x000fea0003800000 */
.L_x_6871:
        /* <DEDUP_REMOVED lines=29> */
.L_x_6874:
[----:B------:R-:W-:Y:S05]  /*3b70*/  BSYNC B0 ;  /* 0x0000000000007941 */ /* 0x000fea0003800000 */
.L_x_6873:
        /* <DEDUP_REMOVED lines=8> */
.L_x_6876:
[----:B------:R-:W-:Y:S05]  /*3c00*/  BSYNC B0 ;  /* 0x0000000000007941 */ /* 0x000fea0003800000 */
.L_x_6875:
        /* <DEDUP_REMOVED lines=8> */
.L_x_6878:
[----:B------:R-:W-:Y:S05]  /*3c90*/  BSYNC B0 ;  /* 0x0000000000007941 */ /* 0x000fea0003800000 */
.L_x_6877:
        /* <DEDUP_REMOVED lines=15> */
.L_x_6880:
[----:B------:R-:W-:Y:S05]  /*3d90*/  BSYNC B0 ;  /* 0x0000000000007941 */ /* 0x000fea0003800000 */
.L_x_6879:
        /* <DEDUP_REMOVED lines=21> */
.L_x_6882:
[----:B------:R-:W-:Y:S05]  /*3ef0*/  BSYNC B0 ;  /* 0x0000000000007941 */ /* 0x000fea0003800000 */
.L_x_6881:
[----:B0-----:R-:W-:Y:S01]  /*3f00*/  @P0 IMAD.WIDE.U32 R156, R149, 0x10, R156 ;  /* 0x00000010959c0825 */ /* 0x001fe200078e009c */
[----:B------:R-:W-:-:S03]  /*3f10*/  SEL R150, R151, R146, P3 ;  /* 0x0000009297967207 */ /* 0x000fc60001800000 */
[----:B------:R-:W-:Y:S01]  /*3f20*/  @P6 FMUL.FTZ R214, R154, R214 ;  /* 0x000000d69ad66220 */ /* 0x000fe20000410000 */
[----:B------:R-:W-:Y:S01]  /*3f30*/  SEL R148, R159, R144, P3 ;  /* 0x000000909f947207 */ /* 0x000fe20001800000 */
[----:B------:R-:W-:Y:S01]  /*3f40*/  BSSY B0, `(.L_x_6883) ;  /* 0x0000018000007945 */ /* 0x000fe20003800000 */
[----:B------:R-:W-:Y:S01]  /*3f50*/  SEL R149, R158, R145, P3 ;  /* 0x000000919e957207 */ /* 0x000fe20001800000 */
[----:B------:R-:W-:Y:S01]  /*3f60*/  @P0 VIADD R191, R6, 0x600 ;  /* 0x0000060006bf0836 */ /* 0x000fe20000000000 */
        /* <DEDUP_REMOVED lines=9> */
[----:B------:R-:W-:Y:S02]  /*4000*/  @!P4 FSEL R159, R34, RZ, P2 ;  /* 0x000000ff229fc208 */ /* 0x000fe40001000000 */
[----:B------:R-:W-:Y:S01]  /*4010*/  @!P4 FSEL R154, R35, RZ, P1 ;  /* 0x000000ff239ac208 */ /* 0x000fe20000800000 */
[----:B------:R-:W-:Y:S06]  /*4020*/  @!P6 BRA `(.L_x_6884) ;  /* 0x000000000024e947 */ /* 0x000fec0003800000 */
        /* <DEDUP_REMOVED lines=9> */
.L_x_6884:
[----:B------:R-:W-:Y:S05]  /*40c0*/  BSYNC B0 ;  /* 0x0000000000007941 */ /* 0x000fea0003800000 */
.L_x_6883:
        /* <DEDUP_REMOVED lines=8> */
.L_x_6886:
[----:B------:R-:W-:Y:S05]  /*4150*/  BSYNC B0 ;  /* 0x0000000000007941 */ /* 0x000fea0003800000 */
.L_x_6885:
        /* <DEDUP_REMOVED lines=8> */
.L_x_6888:
[----:B------:R-:W-:Y:S05]  /*41e0*/  BSYNC B0 ;  /* 0x0000000000007941 */ /* 0x000fea0003800000 */
.L_x_6887:
        /* <DEDUP_REMOVED lines=8> */
.L_x_6890:
[----:B------:R-:W-:Y:S05]  /*4270*/  BSYNC B0 ;  /* 0x0000000000007941 */ /* 0x000fea0003800000 */
.L_x_6889:
        /* <DEDUP_REMOVED lines=8> */
.L_x_6892:
[----:B------:R-:W-:Y:S05]  /*4300*/  BSYNC B0 ;  /* 0x0000000000007941 */ /* 0x000fea0003800000 */
.L_x_6891:
        /* <DEDUP_REMOVED lines=29> */
.L_x_6894:
[----:B------:R-:W-:Y:S05]  /*44e0*/  BSYNC B0 ;  /* 0x0000000000007941 */ /* 0x000fea0003800000 */
.L_x_6893:
[----:B------:R-:W-:Y:S02]  /*44f0*/  IADD3 R2, R2, UR12, RZ ;  /* 0x0000000c02027c10 */ /* 0x000fe4000fffe0ff */
[----:B------:R-:W-:Y:S02]  /*4500*/  SEL R158, RZ, 0x1, P5 ;  /* 0x00000001ff9e7807 */ /* 0x000fe40002800000 */
[----:B------:R-:W-:-:S13]  /*4510*/  ISETP.GE.AND P0, PT, R2, UR13, PT ;  /* 0x0000000d02007c0c */ /* 0x000fda000bf06270 */
[----:B------:R-:W-:Y:S05]  /*4520*/  @!P0 BRA `(.L_x_6895) ;  /* 0xffffffc000008947 */ /* 0x000fea000383ffff */
.L_x_6820:
[----:B------:R-:W4:Y:S01]  /*4530*/  S2UR UR6, SR_CTAID.X ;  /* 0x00000000000679c3 */ /* 0x000f220000002500 */
[----:B---3--:R-:W-:-:S07]  /*4540*/  LOP3.LUT R7, R0, 0xff, RZ, 0xc0, !PT ;  /* 0x000000ff00077812 */ /* 0x008fce00078ec0ff */
[----:B------:R-:W3:Y:S08]  /*4550*/  LDC.64 R2, c[0x0][0x2d0] ;  /* 0x0000b400ff027b82 */ /* 0x000ef00000000a00 */
[----:B------:R-:W5:Y:S01]  /*4560*/  LDC.64 R4, c[0x0][0x2d8] ;  /* 0x0000b600ff047b82 */ /* 0x000f620000000a00 */
[----:B----4-:R-:W-:Y:S01]  /*4570*/  LEA.HI R6, R0, UR6, RZ, 0x18 ;  /* 0x0000000600067c11 */ /* 0x010fe2000f8fc0ff */
[----:B------:R-:W-:-:S04]  /*4580*/  ULDC UR6, c[0x0][0x218] ;  /* 0x0000860000067ab9 */ /* 0x000fc80000000800 */
[----:B------:R-:W-:-:S05]  /*4590*/  IMAD R6, R6, UR6, RZ ;  /* 0x0000000606067c24 */ /* 0x000fca000f8e02ff */
[----:B------:R-:W-:-:S05]  /*45a0*/  LEA.HI R7, R6, R7, RZ, 0x1e ;  /* 0x0000000706077211 */ /* 0x000fca00078ff0ff */
[----:B---3--:R-:W-:-:S04]  /*45b0*/  IMAD.WIDE.U32 R2, R7, 0x10, R2 ;  /* 0x0000001007027825 */ /* 0x008fc800078e0002 */
[----:B-----5:R-:W-:Y:S01]  /*45c0*/  IMAD.WIDE.U32 R4, R7, 0x10, R4 ;  /* 0x0000001007047825 */ /* 0x020fe200078e0004 */
        /* <DEDUP_REMOVED lines=15> */
.L_x_6824:
[----:B------:R-:W-:Y:S01]  /*46c0*/  HFMA2.MMA R163, -RZ, RZ, 0, 1.847743988037109375e-06 ;  /* 0x0000001fffa37435 */ /* 0x000fe200000001ff */
[----:B------:R-:W-:Y:S01]  /*46d0*/  MOV R161, R159 ;  /* 0x0000009f00a17202 */ /* 0x000fe20000000f00 */
[----:B------:R-:W-:Y:S01]  /*46e0*/  IMAD.MOV.U32 R162, RZ, RZ, 0x10 ;  /* 0x00000010ffa27424 */ /* 0x000fe200078e00ff */
[----:B------:R-:W-:-:S08]  /*46f0*/  MOV R158, 0xffffffff ;  /* 0xffffffff009e7802 */ /* 0x000fd00000000f00 */
[----:B-----5:R-:W-:Y:S05]  /*4700*/  WARPSYNC.COLLECTIVE R158, `(.L_x_6896) ;  /* 0x000000009e087348 */ /* 0x020fea0003c00000 */
[----:B------:R0:W1:Y:S02]  /*4710*/  SHFL.DOWN P1, R191, R161, R162, R163 ;  /* 0x080000a2a1bf7389 */ /* 0x00006400000200a3 */
[----:B01---5:R-:W-:Y:S01]  /*4720*/  ENDCOLLECTIVE ;  /* 0x000000000000791b */ /* 0x023fe20003800000 */
.L_x_6896:
[----:B------:R-:W-:Y:S02]  /*4730*/  MOV R161, R160 ;  /* 0x000000a000a17202 */ /* 0x000fe40000000f00 */
[----:B------:R-:W-:-:S07]  /*4740*/  MOV R150, R191 ;  /* 0x000000bf00967202 */ /* 0x000fce0000000f00 */
[----:B------:R-:W-:Y:S05]  /*4750*/  WARPSYNC.COLLECTIVE R158, `(.L_x_6897) ;  /* 0x000000009e087348 */ /* 0x000fea0003c00000 */
[----:B------:R0:W1:Y:S02]  /*4760*/  SHFL.DOWN P1, R191, R161, R162, R163 ;  /* 0x080000a2a1bf7389 */ /* 0x00006400000200a3 */
[----:B01----:R-:W-:Y:S01]  /*4770*/  ENDCOLLECTIVE ;  /* 0x000000000000791b */ /* 0x003fe20003800000 */
.L_x_6897:
[----:B------:R-:W-:Y:S01]  /*4780*/  FADD.FTZ R150, R150, R159 ;  /* 0x0000009f96967221 */ /* 0x000fe20000010000 */
[----:B------:R-:W-:-:S04]  /*4790*/  HFMA2.MMA R162, -RZ, RZ, 0, 4.76837158203125e-07 ;  /* 0x00000008ffa27435 */ /* 0x000fc800000001ff */
[----:B------:R-:W-:Y:S01]  /*47a0*/  MOV R161, R150 ;  /* 0x0000009600a17202 */ /* 0x000fe20000000f00 */
[----:B------:R-:W-:-:S07]  /*47b0*/  IMAD.MOV.U32 R151, RZ, RZ, R191 ;  /* 0x000000ffff977224 */ /* 0x000fce00078e00bf */
[----:B------:R-:W-:Y:S05]  /*47c0*/  WARPSYNC.COLLECTIVE R158, `(.L_x_6898) ;  /* 0x000000009e087348 */ /* 0x000fea0003c00000 */
[----:B------:R0:W1:Y:S02]  /*47d0*/  SHFL.DOWN P1, R191, R161, R162, R163 ;  /* 0x080000a2a1bf7389 */ /* 0x00006400000200a3 */
[----:B01----:R-:W-:Y:S01]  /*47e0*/  ENDCOLLECTIVE ;  /* 0x000000000000791b */ /* 0x003fe20003800000 */
.L_x_6898:
[----:B------:R-:W-:-:S05]  /*47f0*/  FADD.FTZ R151, R151, R160 ;  /* 0x000000a097977221 */ /* 0x000fca0000010000 */
[----:B------:R-:W-:Y:S02]  /*4800*/  MOV R161, R151 ;  /* 0x0000009700a17202 */ /* 0x000fe40000000f00 */
[----:B------:R-:W-:-:S07]  /*4810*/  MOV R153, R191 ;  /* 0x000000bf00997202 */ /* 0x000fce0000000f00 */
[----:B------:R-:W-:Y:S05]  /*4820*/  WARPSYNC.COLLECTIVE R158, `(.L_x_6899) ;  /* 0x000000009e087348 */ /* 0x000fea0003c00000 */
[----:B------:R0:W1:Y:S02]  /*4830*/  SHFL.DOWN P1, R191, R161, R162, R163 ;  /* 0x080000a2a1bf7389 */ /* 0x00006400000200a3 */
[----:B01----:R-:W-:Y:S01]  /*4840*/  ENDCOLLECTIVE ;  /* 0x000000000000791b */ /* 0x003fe20003800000 */
.L_x_6899:
[----:B------:R-:W-:Y:S01]  /*4850*/  FADD.FTZ R153, R150, R153 ;  /* 0x0000009996997221 */ /* 0x000fe20000010000 */
[----:B------:R-:W-:-:S04]  /*4860*/  HFMA2.MMA R162, -RZ, RZ, 0, 2.384185791015625e-07 ;  /* 0x00000004ffa27435 */ /* 0x000fc800000001ff */
[----:B------:R-:W-:Y:S01]  /*4870*/  MOV R161, R153 ;  /* 0x0000009900a17202 */ /* 0x000fe20000000f00 */
[----:B------:R-:W-:-:S07]  /*4880*/  IMAD.MOV.U32 R152, RZ, RZ, R191 ;  /* 0x000000ffff987224 */ /* 0x000fce00078e00bf */
[----:B------:R-:W-:Y:S05]  /*4890*/  WARPSYNC.COLLECTIVE R158, `(.L_x_6900) ;  /* 0x000000009e087348 */ /* 0x000fea0003c00000 */
[----:B------:R0:W1:Y:S02]  /*48a0*/  SHFL.DOWN P1, R191, R161, R162, R163 ;  /* 0x080000a2a1bf7389 */ /* 0x00006400000200a3 */
[----:B01----:R-:W-:Y:S01]  /*48b0*/  ENDCOLLECTIVE ;  /* 0x000000000000791b */ /* 0x003fe20003800000 */
.L_x_6900:
[----:B------:R-:W-:-:S05]  /*48c0*/  FADD.FTZ R152, R151, R152 ;  /* 0x0000009897987221 */ /* 0x000fca0000010000 */
[----:B------:R-:W-:Y:S02]  /*48d0*/  MOV R161, R152 ;  /* 0x0000009800a17202 */ /* 0x000fe40000000f00 */
[----:B------:R-:W-:-:S07]  /*48e0*/  MOV R154, R191 ;  /* 0x000000bf009a7202 */ /* 0x000fce0000000f00 */
[----:B------:R-:W-:Y:S05]  /*48f0*/  WARPSYNC.COLLECTIVE R158, `(.L_x_6901) ;  /* 0x000000009e087348 */ /* 0x000fea0003c00000 */
[----:B------:R0:W1:Y:S02]  /*4900*/  SHFL.DOWN P1, R191, R161, R162, R163 ;  /* 0x080000a2a1bf7389 */ /* 0x00006400000200a3 */
[----:B01----:R-:W-:Y:S01]  /*4910*/  ENDCOLLECTIVE ;  /* 0x000000000000791b */ /* 0x003fe20003800000 */
.L_x_6901:
[----:B------:R-:W-:Y:S01]  /*4920*/  FADD.FTZ R154, R153, R154 ;  /* 0x0000009a999a7221 */ /* 0x000fe20000010000 */
[----:B------:R-:W-:-:S04]  /*4930*/  HFMA2.MMA R162, -RZ, RZ, 0, 1.1920928955078125e-07 ;  /* 0x00000002ffa27435 */ /* 0x000fc800000001ff */
[----:B------:R-:W-:Y:S01]  /*4940*/  MOV R161, R154 ;  /* 0x0000009a00a17202 */ /* 0x000fe20000000f00 */
[----:B------:R-:W-:-:S07]  /*4950*/  IMAD.MOV.U32 R155, RZ, RZ, R191 ;  /* 0x000000ffff9b7224 */ /* 0x000fce00078e00bf */
[----:B------:R-:W-:Y:S05]  /*4960*/  WARPSYNC.COLLECTIVE R158, `(.L_x_6902) ;  /* 0x000000009e087348 */ /* 0x000fea0003c00000 */
[----:B------:R0:W1:Y:S02]  /*4970*/  SHFL.DOWN P1, R191, R161, R162, R163 ;  /* 0x080000a2a1bf7389 */ /* 0x00006400000200a3 */
[----:B01----:R-:W-:Y:S01]  /*4980*/  ENDCOLLECTIVE ;  /* 0x000000000000791b */ /* 0x003fe20003800000 */
.L_x_6902:
[----:B------:R-:W-:-:S05]  /*4990*/  FADD.FTZ R155, R152, R155 ;  /* 0x0000009b989b7221 */ /* 0x000fca0000010000 */
[----:B------:R-:W-:Y:S02]  /*49a0*/  MOV R161, R155 ;  /* 0x0000009b00a17202 */ /* 0x000fe40000000f00 */
[----:B------:R-:W-:-:S07]  /*49b0*/  MOV R157, R191 ;  /* 0x000000bf009d7202 */ /* 0x000fce0000000f00 */
[----:B------:R-:W-:Y:S05]  /*49c0*/  WARPSYNC.COLLECTIVE R158, `(.L_x_6903) ;  /* 0x000000009e087348 */ /* 0x000fea0003c00000 */
[----:B------:R0:W1:Y:S02]  /*49d0*/  SHFL.DOWN P1, R191, R161, R162, R163 ;  /* 0x080000a2a1bf7389 */ /* 0x00006400000200a3 */
[----:B01----:R-:W-:Y:S01]  /*49e0*/  ENDCOLLECTIVE ;  /* 0x000000000000791b */ /* 0x003fe20003800000 */
.L_x_6903:
[----:B------:R-:W-:Y:S01]  /*49f0*/  FADD.FTZ R157, R154, R157 ;  /* 0x0000009d9a9d7221 */ /* 0x000fe20000010000 */
[----:B------:R-:W-:-:S04]  /*4a00*/  HFMA2.MMA R162, -RZ, RZ, 0, 5.9604644775390625e-08 ;  /* 0x00000001ffa27435 */ /* 0x000fc800000001ff */
[----:B------:R-:W-:Y:S01]  /*4a10*/  MOV R161, R157 ;  /* 0x0000009d00a17202 */ /* 0x000fe20000000f00 */
[----:B------:R-:W-:-:S07]  /*4a20*/  IMAD.MOV.U32 R156, RZ, RZ, R191 ;  /* 0x000000ffff9c7224 */ /* 0x000fce00078e00bf */
[----:B------:R-:W-:Y:S05]  /*4a30*/  WARPSYNC.COLLECTIVE R158, `(.L_x_6904) ;  /* 0x000000009e087348 */ /* 0x000fea0003c00000 */
[----:B------:R0:W1:Y:S02]  /*4a40*/  SHFL.DOWN P1, R191, R161, R162, R163 ;  /* 0x080000a2a1bf7389 */ /* 0x00006400000200a3 */
[----:B01----:R-:W-:Y:S01]  /*4a50*/  ENDCOLLECTIVE ;  /* 0x000000000000791b */ /* 0x003fe20003800000 */
.L_x_6904:
[----:B------:R-:W-:-:S05]  /*4a60*/  FADD.FTZ R156, R155, R156 ;  /* 0x0000009c9b9c7221 */ /* 0x000fca0000010000 */
[----:B------:R-:W-:Y:S02]  /*4a70*/  MOV R161, R156 ;  /* 0x0000009c00a17202 */ /* 0x000fe40000000f00 */
[----:B------:R-:W-:-:S07]  /*4a80*/  MOV R190, R191 ;  /* 0x000000bf00be7202 */ /* 0x000fce0000000f00 */
[----:B------:R-:W-:Y:S05]  /*4a90*/  WARPSYNC.COLLECTIVE R158, `(.L_x_6905) ;  /* 0x000000009e087348 */ /* 0x000fea0003c00000 */
[----:B------:R0:W1:Y:S02]  /*4aa0*/  SHFL.DOWN P1, R191, R161, R162, R163 ;  /* 0x080000a2a1bf7389 */ /* 0x00006400000200a3 */
[----:B01----:R-:W-:Y:S01]  /*4ab0*/  ENDCOLLECTIVE ;  /* 0x000000000000791b */ /* 0x003fe20003800000 */
.L_x_6905:
[----:B------:R-:W-:Y:S05]  /*4ac0*/  BRA `(.L_x_6906) ;  /* 0xffffffd000b07947 */ /* 0x000fea000383ffff */
.L_x_6907:
        /* <DEDUP_REMOVED lines=11> */
.L_x_15245:


//--------------------- .text._ZN10layer_norm13ln_bwd_kernelINS_13Kernel_traitsIf13__nv_bfloat16fS2_fjLj7168ELj1ELj1ELj8ELj8ENS_18Kernel_traits_baseILj7168EfS2_fS2_fjLj256EEEEELb0ELb1ELb0ELb0EEEvNS_9BwdParamsE --------------------------
	.section	.text._ZN10layer_norm13ln_bwd_kernelINS_13Kernel_traitsIf13__nv_bfloat16fS2_fjLj7168ELj1ELj1ELj8ELj8ENS_18Kernel_traits_baseILj7168EfS2_fS2_fjLj256EEEEELb0ELb1ELb0ELb0EEEvNS_9BwdParamsE,"ax",@progbits
	.align	128
        .global         _ZN10layer_norm13ln_bwd_kernelINS_13Kernel_traitsIf13__nv_bfloat16fS2_fjLj7168ELj1ELj1ELj8ELj8ENS_18Kernel_traits_baseILj7168EfS2_fS2_fjLj256EEEEELb0ELb1ELb0ELb0EEEvNS_9BwdParamsE
        .type           _ZN10layer_norm13ln_bwd_kernelINS_13Kernel_traitsIf13__nv_bfloat16fS2_fjLj7168ELj1ELj1ELj8ELj8ENS_18Kernel_traits_baseILj7168EfS2_fS2_fjLj256EEEEELb0ELb1ELb0ELb0EEEvNS_9BwdParamsE,@function
        .size           _ZN10layer_norm13ln_bwd_kernelINS_13Kernel_traitsIf13__nv_bfloat16fS2_fjLj7168ELj1ELj1ELj8ELj8ENS_18Kernel_traits_baseILj7168EfS2_fS2_fjLj256EEEEELb0ELb1ELb0ELb0EEEvNS_9BwdParamsE,(.L_x_15246 - _ZN10layer_norm13ln_bwd_kernelINS_13Kernel_traitsIf13__nv_bfloat16fS2_fjLj7168ELj1ELj1ELj8ELj8ENS_18Kernel_traits_baseILj7168EfS2_fS2_fjLj256EEEEELb0ELb1ELb0ELb0EEEvNS_9BwdParamsE)
        .other          _ZN10layer_norm13ln_bwd_kernelINS_13Kernel_traitsIf13__nv_bfloat16fS2_fjLj7168ELj1ELj1ELj8ELj8ENS_18Kernel_traits_baseILj7168EfS2_fS2_fjLj256EEEEELb0ELb1ELb0ELb0EEEvNS_9BwdParamsE,@"STO_CUDA_ENTRY STV_DEFAULT"
_ZN10layer_norm13ln_bwd_kernelINS_13Kernel_traitsIf13__nv_bfloat16fS2_fjLj7168ELj1ELj1ELj8ELj8ENS_18Kernel_traits_baseILj7168EfS2_fS2_fjLj256EEEEELb0ELb1ELb0ELb0EEEvNS_9BwdParamsE:
.text._ZN10layer_norm13ln_bwd_kernelINS_13Kernel_traitsIf13__nv_bfloat16fS2_fjLj7168ELj1ELj1ELj8ELj8ENS_18Kernel_traits_baseILj7168EfS2_fS2_fjLj256EEEEELb0ELb1ELb0ELb0EEEvNS_9BwdParamsE:
        /* <DEDUP_REMOVED lines=40> */
[----:B------:R1:W5:Y:S02]  /*0280*/  @P6 LDG.E.128 R176, desc[UR4][R4.64] ;  /* 0x0000000404b06981 */ /* 0x000364000c1e1d00 */
[----:B------:R-:W0:Y:S01]  /*0290*/  @P4 LDC.64 R18, c[0x0][0x260] ;  /* 0x00009800ff124b82 */ /* 0x000e220000000a00 */
[C---:B--2---:R-:W-:Y:S01]  /*02a0*/  @P6 IMAD.WIDE.U32 R8, R39.reuse, 0x10, R8 ;  /* 0x0000001027086825 */ /* 0x044fe200078e0008 */
[----:B------:R-:W-:-:S04]  /*02b0*/  @P6 LOP3.LUT R39, R39, 0x100, RZ, 0xfc, !PT ;  /* 0x0000010027276812 */ /* 0x000fc800078efcff */
[----:B------:R2:W5:Y:S02]  /*02c0*/  @P6 LDG.E.128 R172, desc[UR4][R8.64] ;  /* 0x0000000408ac6981 */ /* 0x000564000c1e1d00 */
[----:B------:R-:W1:Y:S01]  /*02d0*/  @P4 LDC.64 R20, c[0x0][0x278] ;  /* 0x00009e00ff144b82 */ /* 0x000e620000000a00 */
[----:B---3--:R-:W-:-:S05]  /*02e0*/  @P5 IMAD.WIDE.U32 R14, R39, 0x10, R10 ;  /* 0x00000010270e5825 */ /* 0x008fca00078e000a */
[----:B------:R2:W5:Y:S02]  /*02f0*/  @P5 LDG.E.128 R168, desc[UR4][R14.64] ;  /* 0x000000040ea85981 */ /* 0x000564000c1e1d00 */
[----:B------:R-:W3:Y:S01]  /*0300*/  @P0 LDC.64 R22, c[0x0][0x260] ;  /* 0x00009800ff160b82 */ /* 0x000ee20000000a00 */
[C---:B----4-:R-:W-:Y:S01]  /*0310*/  @P5 IMAD.WIDE.U32 R16, R39.reuse, 0x10, R12 ;  /* 0x0000001027105825 */ /* 0x050fe200078e000c */
[----:B------:R-:W-:-:S04]  /*0320*/  @P5 IADD3 R39, R39, 0x100, RZ ;  /* 0x0000010027275810 */ /* 0x000fc80007ffe0ff */
[----:B------:R2:W5:Y:S02]  /*0330*/  @P5 LDG.E.128 R164, desc[UR4][R16.64] ;  /* 0x0000000410a45981 */ /* 0x000564000c1e1d00 */
[----:B------:R-:W4:Y:S01]  /*0340*/  @P0 LDC.64 R24, c[0x0][0x278] ;  /* 0x00009e00ff180b82 */ /* 0x000f220000000a00 */
[----:B0-----:R-:W-:-:S05]  /*0350*/  @P4 IMAD.WIDE.U32 R18, R39, 0x10, R18 ;  /* 0x0000001027124825 */ /* 0x001fca00078e0012 */
[----:B------:R2:W5:Y:S02]  /*0360*/  @P4 LDG.E.128 R160, desc[UR4][R18.64] ;  /* 0x0000000412a04981 */ /* 0x000564000c1e1d00 */
[----:B------:R-:W0:Y:S01]  /*0370*/  @P1 LDC.64 R26, c[0x0][0x260] ;  /* 0x00009800ff1a1b82 */ /* 0x000e220000000a00 */
[C---:B-1----:R-:W-:Y:S01]  /*0380*/  @P4 IMAD.WIDE.U32 R20, R39.reuse, 0x10, R20 ;  /* 0x0000001027144825 */ /* 0x042fe200078e0014 */
[----:B------:R-:W-:-:S04]  /*0390*/  @P4 IADD3 R39, R39, 0x100, RZ ;  /* 0x0000010027274810 */ /* 0x000fc80007ffe0ff */
        /* <DEDUP_REMOVED lines=10> */
[----:B------:R2:W5:Y:S01]  /*0440*/  @P1 LDG.E.128 R144, desc[UR4][R26.64] ;  /* 0x000000041a901981 */ /* 0x000562000c1e1d00 */
[C---:B-1----:R-:W-:Y:S01]  /*0450*/  @P1 IMAD.WIDE.U32 R28, R39.reuse, 0x10, R28 ;  /* 0x00000010271c1825 */ /* 0x042fe200078e001c */
[----:B------:R-:W-:Y:S01]  /*0460*/  @P1 IADD3 R39, R39, 0x100, RZ ;  /* 0x0000010027271810 */ /* 0x000fe20007ffe0ff */
[----:B------:R-:W0:Y:S03]  /*0470*/  @P3 LDC.64 R34, c[0x0][0x260] ;  /* 0x00009800ff223b82 */ /* 0x000e260000000a00 */
[----:B------:R2:W5:Y:S01]  /*0480*/  @P1 LDG.E.128 R140, desc[UR4][R28.64] ;  /* 0x000000041c8c1981 */ /* 0x000562000c1e1d00 */
[----:B---3--:R-:W-:-:S04]  /*0490*/  @P2 IMAD.WIDE.U32 R30, R39, 0x10, R10 ;  /* 0x00000010271e2825 */ /* 0x008fc800078e000a */
[----:B------:R-:W1:Y:S01]  /*04a0*/  @P3 LDC.64 R36, c[0x0][0x278] ;  /* 0x00009e00ff243b82 */ /* 0x000e620000000a00 */
[----:B------:R2:W5:Y:S01]  /*04b0*/  @P2 LDG.E.128 R136, desc[UR4][R30.64] ;  /* 0x000000041e882981 */ /* 0x000562000c1e1d00 */
[C---:B----4-:R-:W-:Y:S01]  /*04c0*/  @P2 IMAD.WIDE.U32 R32, R39.reuse, 0x10, R12 ;  /* 0x0000001027202825 */ /* 0x050fe200078e000c */
[----:B------:R-:W-:-:S04]  /*04d0*/  @P2 IADD3 R39, R39, 0x100, RZ ;  /* 0x0000010027272810 */ /* 0x000fc80007ffe0ff */
[----:B------:R2:W5:Y:S01]  /*04e0*/  @P2 LDG.E.128 R132, desc[UR4][R32.64] ;  /* 0x0000000420842981 */ /* 0x000562000c1e1d00 */
[----:B------:R-:W-:Y:S01]  /*04f0*/  LEA.HI R4, R2, UR6, RZ, 0x18 ;  /* 0x0000000602047c11 */ /* 0x000fe2000f8fc0ff */
[----:B0-----:R-:W-:-:S05]  /*0500*/  @P3 IMAD.WIDE.U32 R10, R39, 0x10, R34 ;  /* 0x00000010270a3825 */ /* 0x001fca00078e0022 */
[----:B------:R2:W5:Y:S01]  /*0510*/  @P3 LDG.E.128 R128, desc[UR4][R10.64] ;  /* 0x000000040a803981 */ /* 0x000562000c1e1d00 */
[----:B-1----:R-:W-:-:S05]  /*0520*/  @P3 IMAD.WIDE.U32 R12, R39, 0x10, R36 ;  /* 0x00000010270c3825 */ /* 0x002fca00078e0024 */
        /* <DEDUP_REMOVED lines=45> */
[----:B------:R-:W0:Y:S01]  /*0800*/  LDC.U8 R5, c[0x0][0x2a0] ;  /* 0x0000a800ff057b82 */ /* 0x000e220000000000 */
[----:B------:R-:W-:Y:S01]  /*0810*/  ULDC.64 UR6, c[0x0][0x270] ;  /* 0x00009c0000067ab9 */ /* 0x000fe20000000a00 */
[----:B------:R-:W-:Y:S01]  /*0820*/  HFMA2.MMA R196, -RZ, RZ, 0, 5.9604644775390625e-08 ;  /* 0x00000001ffc47435 */ /* 0x000fe200000001ff */
[----:B------:R-:W-:Y:S02]  /*0830*/  ISETP.NE.U32.AND P3, PT, RZ, UR6, PT ;  /* 0x00000006ff007c0c */ /* 0x000fe4000bf65070 */
[----:B------:R-:W-:Y:S02]  /*0840*/  MOV R121, RZ ;  /* 0x000000ff00797202 */ /* 0x000fe40000000f00 */
[----:B------:R-:W-:-:S13]  /*0850*/  ISETP.NE.AND.EX P3, PT, RZ, UR7, PT, P3 ;  /* 0x00000007ff007c0c */ /* 0x000fda000bf65330 */
.L_x_6938:
        /* <DEDUP_REMOVED lines=8> */
[----:B------:R1:W2:Y:S04]  /*08e0*/  @P3 LDG.E.U16 R192, desc[UR4][R192.64] ;  /* 0x00000004c0c03981 */ /* 0x0002a8000c1e1500 */
[----:B-----5:R-:W5:Y:S01]  /*08f0*/  LDG.E R248, desc[UR4][R248.64] ;  /* 0x00000004f8f87981 */ /* 0x020f62000c1e1900 */
[----:B------:R-:W4:Y:S01]  /*0900*/  S2R R197, SR_TID.X ;  /* 0x0000000000c57919 */ /* 0x000f220000002100 */
[----:B------:R-:W-:Y:S01]  /*0910*/  MOV R7, UR13 ;  /* 0x0000000d00077c02 */ /* 0x000fe20008000f00 */
[----:B---3--:R-:W-:-:S04]  /*0920*/  IMAD.WIDE R198, R4, 0x4, R198 ;  /* 0x0000000404c67825 */ /* 0x008fc800078e02c6 */
[----:B------:R-:W-:Y:S01]  /*0930*/  IMAD R0, R4, R7, RZ ;  /* 0x0000000704007224 */ /* 0x000fe200078e02ff */
[----:B------:R-:W-:Y:S01]  /*0940*/  BSSY B0, `(.L_x_6909) ;  /* 0x000003e000007945 */ /* 0x000fe20003800000 */
[----:B------:R3:W5:Y:S03]  /*0950*/  LDG.E R198, desc[UR4][R198.64] ;  /* 0x00000004c6c67981 */ /* 0x000766000c1e1900 */
[----:B-1----:R-:W-:-:S04]  /*0960*/  SHF.R.S32.HI R193, RZ, 0x1f, R0 ;  /* 0x0000001fffc17819 */ /* 0x002fc80000011400 */
[----:B------:R-:W-:Y:S02]  /*0970*/  LEA.HI R193, R193, R0, RZ, 0x2 ;  /* 0x00000000c1c17211 */ /* 0x000fe400078f10ff */
[----:B------:R-:W-:Y:S02]  /*0980*/  MOV R2, 0x3f800000 ;  /* 0x3f80000000027802 */ /* 0x000fe40000000f00 */
[----:B---3--:R-:W-:Y:S02]  /*0990*/  MOV R199, RZ ;  /* 0x000000ff00c77202 */ /* 0x008fe40000000f00 */
[----:B------:R-:W-:Y:S02]  /*09a0*/  MOV R200, RZ ;  /* 0x000000ff00c87202 */ /* 0x000fe40000000f00 */
[----:B----4-:R-:W-:-:S04]  /*09b0*/  LOP3.LUT R6, R197, 0xff, RZ, 0xc0, !PT ;  /* 0x000000ffc5067812 */ /* 0x010fc800078ec0ff */
[----:B------:R-:W-:-:S04]  /*09c0*/  LEA.HI.SX32 R0, R193, R6, 0x1e ;  /* 0x00000006c1007211 */ /* 0x000fc800078ff2ff */
[----:B------:R-:W-:Y:S02]  /*09d0*/  MOV R201, R0 ;  /* 0x0000000000c97202 */ /* 0x000fe40000000f00 */
[----:B--2---:R-:W-:Y:S01]  /*09e0*/  @P3 SHF.L.U32 R2, R192, 0x10, RZ ;  /* 0x00000010c0023819 */ /* 0x004fe200000006ff */
[----:B------:R-:W-:Y:S06]  /*09f0*/  @!P5 BRA `(.L_x_6910) ;  /* 0x0000000000c8d947 */ /* 0x000fec0003800000 */
[----:B------:R-:W-:Y:S01]  /*0a00*/  ISETP.NE.U32.AND P4, PT, RZ, UR8, PT ;  /* 0x00000008ff007c0c */ /* 0x000fe2000bf85070 */
[----:B------:R-:W1:Y:S03]  /*0a10*/  LDC.64 R194, c[0x0][0x2b8] ;  /* 0x0000ae00ffc27b82 */ /* 0x000e660000000a00 */
[----:B------:R-:W-:-:S13]  /*0a20*/  ISETP.NE.AND.EX P4, PT, RZ, UR9, PT, P4 ;  /* 0x00000009ff007c0c */ /* 0x000fda000bf85340 */
[----:B------:R-:W-:-:S04]  /*0a30*/  @P4 LEA R202, P5, R0, UR8, 0x4 ;  /* 0x0000000800ca4c11 */ /* 0x000fc8000f8a20ff */
[C---:B------:R-:W-:Y:S01]  /*0a40*/  @P4 LEA.HI.X R203, R0.reuse, UR9, RZ, 0x4, P5 ;  /* 0x0000000900cb4c11 */ /* 0x040fe2000a8f24ff */
[----:B-1----:R-:W-:-:S04]  /*0a50*/  IMAD.WIDE.U32 R200, R0, 0x8, R194 ;  /* 0x0000000800c87825 */ /* 0x002fc800078e00c2 */
[----:B------:R1:W5:Y:S01]  /*0a60*/  @P4 LDG.E.128 R36, desc[UR4][R202.64] ;  /* 0x00000004ca244981 */ /* 0x000362000c1e1d00 */
[----:B------:R-:W-:-:S04]  /*0a70*/  LEA R192, P4, R0, UR10, 0x4 ;  /* 0x0000000a00c07c11 */ /* 0x000fc8000f8820ff */
[----:B------:R-:W-:Y:S01]  /*0a80*/  LEA.HI.X R193, R0, UR11, RZ, 0x4, P4 ;  /* 0x0000000b00c17c11 */ /* 0x000fe2000a0f24ff */
[----:B------:R-:W2:Y:S01]  /*0a90*/  LDG.E.64 R200, desc[UR4][R200.64] ;  /* 0x00000004c8c87981 */ /* 0x000ea2000c1e1b00 */
[----:B0-----:R-:W-:-:S04]  /*0aa0*/  ISETP.NE.AND P4, PT, R5, RZ, PT ;  /* 0x000000ff0500720c */ /* 0x001fc80003f85270 */
[----:B------:R-:W1:Y:S01]  /*0ab0*/  LDG.E.128 R192, desc[UR4][R192.64] ;  /* 0x00000004c0c07981 */ /* 0x000e62000c1e1d00 */
[----:B-----5:R-:W-:Y:S02]  /*0ac0*/  FSEL R240, R198, RZ, !P4 ;  /* 0x000000ffc6f07208 */ /* 0x020fe40006000000 */
[----:B--2---:R-:W-:Y:S02]  /*0ad0*/  MOV R199, R200 ;  /* 0x000000c800c77202 */ /* 0x004fe40000000f00 */
[----:B------:R-:W-:Y:S02]  /*0ae0*/  SHF.R.U64 R244, R200, 0x10, R201 ;  /* 0x00000010c8f47819 */ /* 0x000fe400000012c9 */
[----:B------:R-:W-:Y:S01]  /*0af0*/  SHF.L.U32 R199, R199, 0x10, RZ ;  /* 0x00000010c7c77819 */ /* 0x000fe200000006ff */
[C---:B-1----:R-:W-:Y:S01]  /*0b00*/  FADD.FTZ R203, -R240.reuse, R193 ;  /* 0x000000c1f0cb7221 */ /* 0x042fe20000010100 */
[C---:B------:R-:W-:Y:S01]  /*0b10*/  FADD.FTZ R247, -R240.reuse, R192 ;  /* 0x000000c0f0f77221 */ /* 0x040fe20000010100 */
[----:B------:R-:W-:Y:S01]  /*0b20*/  MOV R202, R201 ;  /* 0x000000c900ca7202 */ /* 0x000fe20000000f00 */
[C---:B------:R-:W-:Y:S01]  /*0b30*/  FADD.FTZ R243, -R240.reuse, R194 ;  /* 0x000000c2f0f37221 */ /* 0x040fe20000010100 */
[----:B------:R-:W-:Y:S01]  /*0b40*/  SHF.R.U32.HI R242, RZ, 0x10, R201 ;  /* 0x00000010fff27819 */ /* 0x000fe200000116c9 */
[----:B------:R-:W-:Y:S01]  /*0b50*/  FADD.FTZ R195, -R240, R195 ;  /* 0x000000c3f0c37221 */ /* 0x000fe20000010100 */
[----:B------:R-:W-:Y:S01]  /*0b60*/  SHF.L.U32 R244, R244, 0x10, RZ ;  /* 0x00000010f4f47819 */ /* 0x000fe200000006ff */
[C---:B------:R-:W-:Y:S01]  /*0b70*/  FMUL.FTZ R246, R248.reuse, R203 ;  /* 0x000000cbf8f67220 */ /* 0x040fe20000410000 */
[----:B------:R-:W-:Y:S01]  /*0b80*/  FMUL.FTZ R247, R248, R247 ;  /* 0x000000f7f8f77220 */ /* 0x000fe20000410000 */
[----:B------:R-:W-:Y:S01]  /*0b90*/  FMUL.FTZ R245, R176, R199 ;  /* 0x000000c7b0f57220 */ /* 0x000fe20000410000 */
[----:B------:R-:W-:Y:S01]  /*0ba0*/  SHF.L.U32 R241, R202, 0x10, RZ ;  /* 0x00000010caf17819 */ /* 0x000fe200000006ff */
[----:B------:R-:W-:Y:S01]  /*0bb0*/  FMUL.FTZ R243, R248, R243 ;  /* 0x000000f3f8f37220 */ /* 0x000fe20000410000 */
[----:B------:R-:W-:Y:S01]  /*0bc0*/  SHF.L.U32 R240, R242, 0x10, RZ ;  /* 0x00000010f2f07819 */ /* 0x000fe200000006ff */
        /* <DEDUP_REMOVED lines=21> */
.L_x_6910:
[----:B------:R-:W-:Y:S05]  /*0d20*/  BSYNC B0 ;  /* 0x0000000000007941 */ /* 0x000fea0003800000 */
.L_x_6909:
        /* <DEDUP_REMOVED lines=11> */
[----:B------:R-:W-:Y:S02]  /*0de0*/  LEA.HI.X R193, R201, UR11, RZ, 0x4, P4 ;  /* 0x0000000bc9c17c11 */ /* 0x000fe4000a0f24ff */
[----:B0-----:R-:W-:Y:S01]  /*0df0*/  ISETP.NE.AND P4, PT, R5, RZ, PT ;  /* 0x000000ff0500720c */ /* 0x001fe20003f85270 */
[----:B------:R-:W3:Y:S03]  /*0e00*/  LDG.E.64 R202, desc[UR4][R202.64] ;  /* 0x00000004caca7981 */ /* 0x000ee6000c1e1b00 */
[----:B-----5:R-:W-:Y:S01]  /*0e10*/  FSEL R234, R198, RZ, !P4 ;  /* 0x000000ffc6ea7208 */ /* 0x020fe20006000000 */
[----:B------:R-:W4:Y:S01]  /*0e20*/  LDG.E.128 R192, desc[UR4][R192.64] ;  /* 0x00000004c0c07981 */ /* 0x000f22000c1e1d00 */
[----:B------:R-:W-:Y:S02]  /*0e30*/  IADD3 R201, R201, 0x100, RZ ;  /* 0x00000100c9c97810 */ /* 0x000fe40007ffe0ff */
[----:B---3--:R-:W-:-:S02]  /*0e40*/  MOV R235, R202 ;  /* 0x000000ca00eb7202 */ /* 0x008fc40000000f00 */
[----:B--2---:R-:W-:Y:S01]  /*0e50*/  MOV R232, R203 ;  /* 0x000000cb00e87202 */ /* 0x004fe20000000f00 */
[----:B----4-:R-:W-:Y:S01]  /*0e60*/  FADD.FTZ R239, -R234, R192 ;  /* 0x000000c0eaef7221 */ /* 0x010fe20000010100 */
[--C-:B------:R-:W-:Y:S02]  /*0e70*/  SHF.R.U32.HI R237, RZ, 0x10, R203.reuse ;  /* 0x00000010ffed7819 */ /* 0x100fe400000116cb */
[----:B------:R-:W-:Y:S01]  /*0e80*/  SHF.L.U32 R235, R235, 0x10, RZ ;  /* 0x00000010ebeb7819 */ /* 0x000fe200000006ff */
[----:B------:R-:W-:Y:S01]  /*0e90*/  FMUL.FTZ R239, R248, R239 ;  /* 0x000000eff8ef7220 */ /* 0x000fe20000410000 */
[----:B------:R-:W-:Y:S01]  /*0ea0*/  SHF.R.U64 R236, R202, 0x10, R203 ;  /* 0x00000010caec7819 */ /* 0x000fe200000012cb */
[C---:B------:R-:W-:Y:S01]  /*0eb0*/  FADD.FTZ R233, -R234.reuse, R193 ;  /* 0x000000c1eae97221 */ /* 0x040fe20000010100 */
[----:B------:R-:W-:Y:S01]  /*0ec0*/  FADD.FTZ R249, -R234, R194 ;  /* 0x000000c2eaf97221 */ /* 0x000fe20000010100 */
[----:B------:R-:W-:Y:S01]  /*0ed0*/  SHF.L.U32 R193, R232, 0x10, RZ ;  /* 0x00000010e8c17819 */ /* 0x000fe200000006ff */
[----:B------:R-:W-:Y:S01]  /*0ee0*/  FADD.FTZ R88, R88, R235 ;  /* 0x000000eb58587221 */ /* 0x000fe20000010000 */
[----:B------:R-:W-:Y:S01]  /*0ef0*/  SHF.L.U32 R232, R237, 0x10, RZ ;  /* 0x00000010ede87819 */ /* 0x000fe200000006ff */
[-C--:B------:R-:W-:Y:S01]  /*0f00*/  FFMA.FTZ R116, R239, R235.reuse, R116 ;  /* 0x000000ebef747223 */ /* 0x080fe20000010074 */
[----:B------:R-:W-:Y:S01]  /*0f10*/  SHF.L.U32 R236, R236, 0x10, RZ ;  /* 0x00000010ecec7819 */ /* 0x000fe200000006ff */
[----:B------:R-:W-:Y:S01]  /*0f20*/  FMUL.FTZ R237, R168, R235 ;  /* 0x000000eba8ed7220 */ /* 0x000fe20000410000 */
[C---:B------:R-:W-:Y:S01]  /*0f30*/  FMUL.FTZ R238, R248.reuse, R233 ;  /* 0x000000e9f8ee7220 */ /* 0x040fe20000410000 */
[----:B------:R-:W-:Y:S01]  /*0f40*/  FMUL.FTZ R235, R248, R249 ;  /* 0x000000f9f8eb7220 */ /* 0x000fe20000410000 */
[----:B------:R-:W-:Y:S01]  /*0f50*/  FADD.FTZ R195, -R234, R195 ;  /* 0x000000c3eac37221 */ /* 0x000fe20000010100 */
        /* <DEDUP_REMOVED lines=18> */
.L_x_6912:
[----:B------:R-:W-:Y:S05]  /*1080*/  BSYNC B0 ;  /* 0x0000000000007941 */ /* 0x000fea0003800000 */
.L_x_6911:
        /* <DEDUP_REMOVED lines=18> */
[--C-:B------:R-:W-:Y:S01]  /*11b0*/  SHF.R.U32.HI R230, RZ, 0x10, R203.reuse ;  /* 0x00000010ffe67819 */ /* 0x100fe200000116cb */
[----:B----4-:R-:W-:Y:S01]  /*11c0*/  FADD.FTZ R231, -R222, R192 ;  /* 0x000000c0dee77221 */ /* 0x010fe20000010100 */
[----:B------:R-:W-:Y:S01]  /*11d0*/  SHF.R.U64 R228, R202, 0x10, R203 ;  /* 0x00000010cae47819 */ /* 0x000fe200000012cb */
[C---:B--2---:R-:W-:Y:S01]  /*11e0*/  FADD.FTZ R227, -R222.reuse, R193 ;  /* 0x000000c1dee37221 */ /* 0x044fe20000010100 */
[----:B------:R-:W-:Y:S01]  /*11f0*/  MOV R226, R203 ;  /* 0x000000cb00e27202 */ /* 0x000fe20000000f00 */
[----:B------:R-:W-:Y:S01]  /*1200*/  FADD.FTZ R249, -R222, R194 ;  /* 0x000000c2def97221 */ /* 0x000fe20000010100 */
[----:B------:R-:W-:Y:S01]  /*1210*/  SHF.L.U32 R229, R224, 0x10, RZ ;  /* 0x00000010e0e57819 */ /* 0x000fe200000006ff */
[----:B------:R-:W-:Y:S01]  /*1220*/  FMUL.FTZ R231, R248, R231 ;  /* 0x000000e7f8e77220 */ /* 0x000fe20000410000 */
        /* <DEDUP_REMOVED lines=27> */
.L_x_6914:
[----:B------:R-:W-:Y:S05]  /*13e0*/  BSYNC B0 ;  /* 0x0000000000007941 */ /* 0x000fea0003800000 */
.L_x_6913:
        /* <DEDUP_REMOVED lines=17> */
[----:B------:R-:W-:Y:S01]  /*1500*/  SHF.R.U64 R203, R12, 0x10, R13 ;  /* 0x000000100ccb7819 */ /* 0x000fe2000000120d */
[C---:B----4-:R-:W-:Y:S01]  /*1510*/  FADD.FTZ R225, -R15.reuse, R8 ;  /* 0x000000080fe17221 */ /* 0x050fe20000010100 */
[C---:B--2---:R-:W-:Y:S01]  /*1520*/  FADD.FTZ R193, -R15.reuse, R9 ;  /* 0x000000090fc17221 */ /* 0x044fe20000010100 */
[C---:B------:R-:W-:Y:S01]  /*1530*/  FADD.FTZ R195, -R15.reuse, R10 ;  /* 0x0000000a0fc37221 */ /* 0x040fe20000010100 */
[----:B------:R-:W-:Y:S01]  /*1540*/  FADD.FTZ R15, -R15, R11 ;  /* 0x0000000b0f0f7221 */ /* 0x000fe20000010100 */
[----:B------:R-:W-:Y:S02]  /*1550*/  SHF.L.U32 R11, R194, 0x10, RZ ;  /* 0x00000010c20b7819 */ /* 0x000fe400000006ff */
[----:B------:R-:W-:Y:S02]  /*1560*/  MOV R192, R13 ;  /* 0x0000000d00c07202 */ /* 0x000fe40000000f00 */
[----:B------:R-:W-:Y:S01]  /*1570*/  SHF.L.U32 R10, R203, 0x10, RZ ;  /* 0x00000010cb0a7819 */ /* 0x000fe200000006ff */
[----:B------:R-:W-:Y:S01]  /*1580*/  FMUL.FTZ R9, R152, R11 ;  /* 0x0000000b98097220 */ /* 0x000fe20000410000 */
[C---:B------:R-:W-:Y:S01]  /*1590*/  FMUL.FTZ R225, R248.reuse, R225 ;  /* 0x000000e1f8e17220 */ /* 0x040fe20000410000 */
[----:B------:R-:W-:Y:S01]  /*15a0*/  SHF.R.U32.HI R202, RZ, 0x10, R13 ;  /* 0x00000010ffca7819 */ /* 0x000fe2000001160d */
[----:B------:R-:W-:Y:S01]  /*15b0*/  FMUL.FTZ R8, R248, R193 ;  /* 0x000000c1f8087220 */ /* 0x000fe20000410000 */
[----:B------:R-:W-:Y:S01]  /*15c0*/  SHF.L.U32 R203, R192, 0x10, RZ ;  /* 0x00000010c0cb7819 */ /* 0x000fe200000006ff */
[-C--:B------:R-:W-:Y:S01]  /*15d0*/  FMUL.FTZ R13, R153, R10.reuse ;  /* 0x0000000a990d7220 */ /* 0x080fe20000410000 */
[----:B------:R-:W-:Y:S01]  /*15e0*/  FADD.FTZ R192, R199, R9 ;  /* 0x00000009c7c07221 */ /* 0x000fe20000010000 */
[C---:B------:R-:W-:Y:S01]  /*15f0*/  FFMA.FTZ R193, R225.reuse, R9, R200 ;  /* 0x00000009e1c17223 */ /* 0x040fe200000100c8 */
        /* <DEDUP_REMOVED lines=19> */
.L_x_6916:
[----:B------:R-:W-:Y:S05]  /*1730*/  BSYNC B0 ;  /* 0x0000000000007941 */ /* 0x000fea0003800000 */
.L_x_6915:
        /* <DEDUP_REMOVED lines=16> */
[----:B---3--:R-:W-:Y:S01]  /*1840*/  MOV R202, R192 ;  /* 0x000000c000ca7202 */ /* 0x008fe20000000f00 */
[C---:B----4-:R-:W-:Y:S01]  /*1850*/  FADD.FTZ R203, -R14.reuse, R16 ;  /* 0x000000100ecb7221 */ /* 0x050fe20000010100 */
[----:B--2---:R-:W-:Y:S01]  /*1860*/  FADD.FTZ R195, -R14, R19 ;  /* 0x000000130ec37221 */ /* 0x004fe20000010100 */
[----:B------:R-:W-:Y:S01]  /*1870*/  SHF.R.U64 R249, R192, 0x10, R193 ;  /* 0x00000010c0f97819 */ /* 0x000fe200000012c1 */
[----:B------:R-:W-:Y:S01]  /*1880*/  FADD.FTZ R205, -R14, R17 ;  /* 0x000000110ecd7221 */ /* 0x000fe20000010100 */
[----:B------:R-:W-:Y:S01]  /*1890*/  SHF.L.U32 R19, R202, 0x10, RZ ;  /* 0x00000010ca137819 */ /* 0x000fe200000006ff */
[----:B------:R-:W-:Y:S01]  /*18a0*/  FMUL.FTZ R17, R248, R203 ;  /* 0x000000cbf8117220 */ /* 0x000fe20000410000 */
[----:B------:R-:W-:Y:S01]  /*18b0*/  MOV R194, R193 ;  /* 0x000000c100c27202 */ /* 0x000fe20000000f00 */
[----:B------:R-:W-:Y:S01]  /*18c0*/  FADD.FTZ R207, -R14, R18 ;  /* 0x000000120ecf7221 */ /* 0x000fe20000010100 */
[----:B------:R-:W-:Y:S01]  /*18d0*/  SHF.R.U32.HI R204, RZ, 0x10, R193 ;  /* 0x00000010ffcc7819 */ /* 0x000fe200000116c1 */
        /* <DEDUP_REMOVED lines=26> */
.L_x_6918:
[----:B------:R-:W-:Y:S05]  /*1a80*/  BSYNC B0 ;  /* 0x0000000000007941 */ /* 0x000fea0003800000 */
.L_x_6917:
        /* <DEDUP_REMOVED lines=14> */
[----:B------:R-:W2:Y:S01]  /*1b70*/  LDG.E.128 R192, desc[UR4][R192.64] ;  /* 0x00000004c0c07981 */ /* 0x000ea2000c1e1d00 */
[----:B------:R-:W-:Y:S02]  /*1b80*/  IADD3 R201, R201, 0x100, RZ ;  /* 0x00000100c9c97810 */ /* 0x000fe40007ffe0ff */
[----:B---3--:R-:W-:Y:S01]  /*1b90*/  MOV R210, R202 ;  /* 0x000000ca00d27202 */ /* 0x008fe20000000f00 */
[----:B--2---:R-:W-:Y:S01]  /*1ba0*/  FADD.FTZ R209, -R206, R192 ;  /* 0x000000c0ced17221 */ /* 0x004fe20000010100 */
[----:B------:R-:W-:-:S02]  /*1bb0*/  MOV R208, R203 ;  /* 0x000000cb00d07202 */ /* 0x000fc40000000f00 */
        /* <DEDUP_REMOVED lines=9> */
[----:B------:R-:W-:Y:S01]  /*1c50*/  FMUL.FTZ R208, R136, R211 ;  /* 0x000000d388d07220 */ /* 0x000fe20000410000 */
[----:B------:R-:W-:Y:S01]  /*1c60*/  FMUL.FTZ R211, R248, R215 ;  /* 0x000000d7f8d37220 */ /* 0x000fe20000410000 */
[----:B------:R-:W-:Y:S01]  /*1c70*/  SHF.R.U32.HI R212, RZ, 0x10, R203 ;  /* 0x00000010ffd47819 */ /* 0x000fe200000116cb */
[----:B------:R-:W-:Y:S01]  /*1c80*/  FADD.FTZ R195, -R206, R195 ;  /* 0x000000c3cec37221 */ /* 0x000fe20000010100 */
[----:B------:R-:W-:Y:S01]  /*1c90*/  FMUL.FTZ R206, R248, R213 ;  /* 0x000000d5f8ce7220 */ /* 0x000fe20000410000 */
        /* <DEDUP_REMOVED lines=18> */
[----:B------:R-:W-:-:S07]  /*1dc0*/  FFMA.FTZ R200, R212, R215, R193 ;  /* 0x000000d7d4c87223 */ /* 0x000fce00000100c1 */
.L_x_6920:
[----:B------:R-:W-:Y:S05]  /*1dd0*/  BSYNC B0 ;  /* 0x0000000000007941 */ /* 0x000fea0003800000 */
.L_x_6919:
        /* <DEDUP_REMOVED lines=11> */
[----:B-----5:R-:W-:Y:S02]  /*1e90*/  FSEL R198, R198, RZ, !P4 ;  /* 0x000000ffc6c67208 */ /* 0x020fe40006000000 */
[C---:B------:R-:W-:Y:S01]  /*1ea0*/  LEA R192, P4, R201.reuse, UR10, 0x4 ;  /* 0x0000000ac9c07c11 */ /* 0x040fe2000f8820ff */
[----:B------:R-:W3:Y:S03]  /*1eb0*/  LDG.E.64 R202, desc[UR4][R202.64] ;  /* 0x00000004caca7981 */ /* 0x000ee6000c1e1b00 */
[----:B------:R-:W-:-:S06]  /*1ec0*/  LEA.HI.X R193, R201, UR11, RZ, 0x4, P4 ;  /* 0x0000000bc9c17c11 */ /* 0x000fcc000a0f24ff */
[----:B------:R-:W4:Y:S01]  /*1ed0*/  LDG.E.128 R192, desc[UR4][R192.64] ;  /* 0x00000004c0c07981 */ /* 0x000f22000c1e1d00 */
[----:B---3--:R-:W-:Y:S02]  /*1ee0*/  MOV R201, R202 ;  /* 0x000000ca00c97202 */ /* 0x008fe40000000f00 */
[----:B------:R-:W-:Y:S02]  /*1ef0*/  MOV R214, R203 ;  /* 0x000000cb00d67202 */ /* 0x000fe40000000f00 */
[--C-:B------:R-:W-:Y:S02]  /*1f00*/  SHF.R.U64 R218, R202, 0x10, R203.reuse ;  /* 0x00000010cada7819 */ /* 0x100fe400000012cb */
[----:B--2---:R-:W-:Y:S02]  /*1f10*/  SHF.R.U32.HI R216, RZ, 0x10, R203 ;  /* 0x00000010ffd87819 */ /* 0x004fe400000116cb */
[----:B------:R-:W-:Y:S01]  /*1f20*/  SHF.L.U32 R201, R201, 0x10, RZ ;  /* 0x00000010c9c97819 */ /* 0x000fe200000006ff */
[C---:B----4-:R-:W-:Y:S01]  /*1f30*/  FADD.FTZ R219, -R198.reuse, R193 ;  /* 0x000000c1c6db7221 */ /* 0x050fe20000010100 */
[C---:B------:R-:W-:Y:S01]  /*1f40*/  FADD.FTZ R221, -R198.reuse, R194 ;  /* 0x000000c2c6dd7221 */ /* 0x040fe20000010100 */
[C---:B------:R-:W-:Y:S01]  /*1f50*/  FADD.FTZ R217, -R198.reuse, R192 ;  /* 0x000000c0c6d97221 */ /* 0x040fe20000010100 */
[----:B------:R-:W-:Y:S01]  /*1f60*/  FADD.FTZ R195, -R198, R195 ;  /* 0x000000c3c6c37221 */ /* 0x000fe20000010100 */
[----:B------:R-:W-:Y:S01]  /*1f70*/  SHF.L.U32 R193, R214, 0x10, RZ ;  /* 0x00000010d6c17819 */ /* 0x000fe200000006ff */
[----:B------:R-:W-:Y:S01]  /*1f80*/  FMUL.FTZ R214, R248, R219 ;  /* 0x000000dbf8d67220 */ /* 0x000fe20000410000 */
[----:B------:R-:W-:Y:S01]  /*1f90*/  SHF.L.U32 R194, R218, 0x10, RZ ;  /* 0x00000010dac27819 */ /* 0x000fe200000006ff */
[----:B------:R-:W-:Y:S01]  /*1fa0*/  FMUL.FTZ R219, R248, R221 ;  /* 0x000000ddf8db7220 */ /* 0x000fe20000410000 */
[----:B------:R-:W-:Y:S01]  /*1fb0*/  SHF.L.U32 R198, R216, 0x10, RZ ;  /* 0x00000010d8c67819 */ /* 0x000fe200000006ff */
[----:B------:R-:W-:Y:S01]  /*1fc0*/  FMUL.FTZ R216, R128, R201 ;  /* 0x000000c980d87220 */ /* 0x000fe20000410000 */
[----:B------:R-:W-:Y:S01]  /*1fd0*/  FMUL.FTZ R217, R248, R217 ;  /* 0x000000d9f8d97220 */ /* 0x000fe20000410000 */
        /* <DEDUP_REMOVED lines=20> */
.L_x_6922:
[----:B------:R-:W-:Y:S05]  /*2120*/  BSYNC B0 ;  /* 0x0000000000007941 */ /* 0x000fea0003800000 */
.L_x_6921:
[----:B------:R-:W-:Y:S01]  /*2130*/  LOP3.LUT P4, RZ, R196, 0xff, RZ, 0xc0, !PT ;  /* 0x000000ffc4ff7812 */ /* 0x000fe2000788c0ff */
[----:B------:R-:W-:Y:S01]  /*2140*/  UMOV UR6, 0xffffffff ;  /* 0xffffffff00067882 */ /* 0x000fe20000000000 */
[----:B------:R-:W-:Y:S02]  /*2150*/  SHF.R.U32.HI R193, RZ, 0x5, R197 ;  /* 0x00000005ffc17819 */ /* 0x000fe400000116c5 */
[----:B------:R-:W-:Y:S02]  /*2160*/  LOP3.LUT P5, RZ, R197, 0x1f, RZ, 0xc0, !PT ;  /* 0x0000001fc5ff7812 */ /* 0x000fe400078ac0ff */
[----:B------:R-:W-:-:S07]  /*2170*/  LOP3.LUT R192, R193, 0x7fffff8, RZ, 0xc0, !PT ;  /* 0x07fffff8c1c07812 */ /* 0x000fce00078ec0ff */
[----:B------:R-:W-:Y:S01]  /*2180*/  @!P4 IADD3 R192, R192, 0x8, RZ ;  /* 0x00000008c0c0c810 */ /* 0x000fe20007ffe0ff */
[----:B------:R-:W-:Y:S06]  /*2190*/  BRA.DIV UR6, `(.L_x_6923) ;  /* 0x0000002606c87947 */ /* 0x000fec000b800000 */
        /* <DEDUP_REMOVED lines=18> */
.L_x_6961:
[----:B------:R-:W4:Y:S01]  /*22c0*/  S2R R195, SR_CgaCtaId ;  /* 0x0000000000c37919 */ /* 0x000f220000008800 */
[----:B------:R-:W-:Y:S01]  /*22d0*/  @!P5 LOP3.LUT R193, R193, 0x7, RZ, 0xc0, !PT ;  /* 0x00000007c1c1d812 */ /* 0x000fe200078ec0ff */
[----:B--2---:R-:W-:Y:S01]  /*22e0*/  FADD.FTZ R200, R249, R200 ;  /* 0x000000c8f9c87221 */ /* 0x004fe20000010000 */
[----:B------:R-:W-:Y:S01]  /*22f0*/  MOV R194, 0x400 ;  /* 0x0000040000c27802 */ /* 0x000fe20000000f00 */
[----:B-1-3--:R-:W-:Y:S01]  /*2300*/  FADD.FTZ R201, R201, R198 ;  /* 0x000000c6c9c97221 */ /* 0x00afe20000010000 */
[----:B------:R-:W-:Y:S01]  /*2310*/  @!P5 IADD3 R193, R192, R193, RZ ;  /* 0x000000c1c0c1d210 */ /* 0x000fe20007ffe0ff */
[----:B------:R-:W-:Y:S05]  /*2320*/  WARPSYNC.ALL ;  /* 0x0000000000007948 */ /* 0x000fea0003800000 */
        /* <DEDUP_REMOVED lines=8> */
[----:B------:R-:W-:Y:S04]  /*23b0*/  LDS.128 R196, [R250+0x7020] ;  /* 0x00702000fac47984 */ /* 0x000fe80000000c00 */
[----:B------:R-:W-:Y:S01]  /*23c0*/  LDS.128 R200, [R250+0x7030] ;  /* 0x00703000fac87984 */ /* 0x000fe20000000c00 */
        /* <DEDUP_REMOVED lines=71> */
[C---:B0-----:R-:W-:Y:S01]  /*2840*/  IMAD.WIDE.U32 R194, R0.reuse, 0x8, R194 ;  /* 0x0000000800c27825 */ /* 0x041fe200078e00c2 */
[----:B------:R-:W-:-:S04]  /*2850*/  IADD3 R0, R0, 0x100, RZ ;  /* 0x0000010000007810 */ /* 0x000fc80007ffe0ff */
        /* <DEDUP_REMOVED lines=10> */
[----:B-1----:R-:W-:-:S07]  /*2900*/  FFMA.FTZ R67, R200, R192, R67 ;  /* 0x000000c0c8437223 */ /* 0x002fce0000010043 */
.L_x_6925:
[----:B------:R-:W-:Y:S05]  /*2910*/  BSYNC B0 ;  /* 0x0000000000007941 */ /* 0x000fea0003800000 */
.L_x_6924:
[----:B------:R-:W-:Y:S01]  /*2920*/  LOP3.LUT P5, RZ, R3, 0x2, RZ, 0xc0, !PT ;  /* 0x0000000203ff7812 */ /* 0x000fe200078ac0ff */
[----:B------:R-:W-:-:S12]  /*2930*/  BSSY B0, `(.L_x_6926) ;  /* 0x0000042000007945 */ /* 0x000fd80003800000 */
[----:B------:R-:W-:Y:S05]  /*2940*/  @!P5 BRA `(.L_x_6927) ;  /* 0x000000040000d947 */ /* 0x000fea0003800000 */
[----:B0-----:R-:W-:-:S04]  /*2950*/  ISETP.NE.AND P5, PT, R5, RZ, PT ;  /* 0x000000ff0500720c */ /* 0x001fc80003fa5270 */
        /* <DEDUP_REMOVED lines=62> */
[----:B-1----:R-:W-:-:S07]  /*2d40*/  FFMA.FTZ R63, R200, R192, R63 ;  /* 0x000000c0c83f7223 */ /* 0x002fce000001003f */
.L_x_6927:
[----:B------:R-:W-:Y:S05]  /*2d50*/  BSYNC B0 ;  /* 0x0000000000007941 */ /* 0x000fea0003800000 */
.L_x_6926:
        /* <DEDUP_REMOVED lines=67> */
.L_x_6929:
[----:B------:R-:W-:Y:S05]  /*3190*/  BSYNC B0 ;  /* 0x0000000000007941 */ /* 0x000fea0003800000 */
.L_x_6928:
[----:B------:R-:W-:Y:S04]  /*31a0*/  BSSY B0, `(.L_x_6930) ;  /* 0x0000042000007945 */ /* 0x000fe80003800000 */
        /* <DEDUP_REMOVED lines=65> */
.L_x_6931:
[----:B------:R-:W-:Y:S05]  /*35c0*/  BSYNC B0 ;  /* 0x0000000000007941 */ /* 0x000fea0003800000 */
.L_x_6930:
        /* <DEDUP_REMOVED lines=66> */
.L_x_6933:
[----:B------:R-:W-:Y:S05]  /*39f0*/  BSYNC B0 ;  /* 0x0000000000007941 */ /* 0x000fea0003800000 */
.L_x_6932:
        /* <DEDUP_REMOVED lines=66> */
.L_x_6935:
[----:B------:R-:W-:Y:S05]  /*3e20*/  BSYNC B0 ;  /* 0x0000000000007941 */ /* 0x000fea0003800000 */
.L_x_6934:
        /* <DEDUP_REMOVED lines=33> */
[----:B------:R-:W-:-:S13]  /*4040*/  ISETP.NE.AND.EX P5, PT, RZ, UR15, PT, P5 ;  /* 0x0000000fff007c0c */ /* 0x000fda000bfa5350 */
[----:B------:R-:W-:-:S04]  /*4050*/  @P5 LEA R194, P6, R0, UR14, 0x4 ;  /* 0x0000000e00c25c11 */ /* 0x000fc8000f8c20ff */
[----:B------:R-:W-:-:S05]  /*4060*/  @P5 LEA.HI.X R195, R0, UR15, RZ, 0x4, P6 ;  /* 0x0000000f00c35c11 */ /* 0x000fca000b0f24ff */
[----:B------:R0:W-:Y:S01]  /*4070*/  @P5 STG.E.128 desc[UR4][R194.64], R188 ;  /* 0x000000bcc2005986 */ /* 0x0001e2000c101d04 */
[----:B------:R-:W-:Y:S01]  /*4080*/  LEA R196, P5, R0, UR16, 0x3 ;  /* 0x0000001000c47c11 */ /* 0x000fe2000f8a18ff */
[----:B------:R-:W-:-:S03]  /*4090*/  FMUL.FTZ R248, R248, R2 ;  /* 0x00000002f8f87220 */ /* 0x000fc60000410000 */
[----:B------:R-:W-:Y:S01]  /*40a0*/  LEA.HI.X R197, R0, UR17, RZ, 0x3, P5 ;  /* 0x0000001100c57c11 */ /* 0x000fe2000a8f1cff */
[-C--:B------:R-:W-:Y:S01]  /*40b0*/  FMUL.FTZ R0, R198, R2.reuse ;  /* 0x00000002c6007220 */ /* 0x080fe20000410000 */
[----:B------:R-:W-:Y:S01]  /*40c0*/  FMUL.FTZ R201, R201, R2 ;  /* 0x00000002c9c97220 */ /* 0x000fe20000410000 */
[----:B------:R-:W-:Y:S02]  /*40d0*/  FMUL.FTZ R203, R127, R248 ;  /* 0x000000f87fcb7220 */ /* 0x000fe40000410000 */
[----:B------:R-:W-:Y:S01]  /*40e0*/  FMUL.FTZ R200, R125, R0 ;  /* 0x000000007dc87220 */ /* 0x000fe20000410000 */
[----:B------:R-:W-:Y:S01]  /*40f0*/  FMUL.FTZ R199, R199, R2 ;  /* 0x00000002c7c77220 */ /* 0x000fe20000410000 */
[----:B------:R-:W-:Y:S02]  /*4100*/  FMUL.FTZ R202, R126, R201 ;  /* 0x000000c97eca7220 */ /* 0x000fe40000410000 */
[----:B------:R-:W-:Y:S01]  /*4110*/  F2F.BF16.F32 R203, R203 ;  /* 0x000000cb00cb7304 */ /* 0x000fe20000202000 */
[----:B------:R-:W-:-:S07]  /*4120*/  FMUL.FTZ R198, R124, R199 ;  /* 0x000000c77cc67220 */ /* 0x000fce0000410000 */
[----:B------:R-:W0:Y:S08]  /*4130*/  F2F.BF16.F32 R200, R200 ;  /* 0x000000c800c87304 */ /* 0x000e300000202000 */
[----:B------:R-:W1:Y:S08]  /*4140*/  F2F.BF16.F32 R202, R202 ;  /* 0x000000ca00ca7304 */ /* 0x000e700000202000 */
[----:B------:R-:W3:Y:S01]  /*4150*/  F2F.BF16.F32 R251, R198 ;  /* 0x000000c600fb7304 */ /* 0x000ee20000202000 */
[----:B0-----:R-:W-:Y:S01]  /*4160*/  IMAD.WIDE.U32 R194, R200, 0x10000, RZ ;  /* 0x00010000c8c27825 */ /* 0x001fe200078e00ff */
[----:B------:R-:W-:-:S04]  /*4170*/  SHF.L.U32 R249, R203, 0x10, RZ ;  /* 0x00000010cbf97819 */ /* 0x000fc800000006ff */
[----:B-1----:R-:W-:Y:S02]  /*4180*/  LOP3.LUT R195, R195, R249, R202, 0xfe, !PT ;  /* 0x000000f9c3c37212 */ /* 0x002fe400078efeca */
[----:B---3--:R-:W-:-:S05]  /*4190*/  LOP3.LUT R194, R194, R251, RZ, 0xfc, !PT ;  /* 0x000000fbc2c27212 */ /* 0x008fca00078efcff */
[----:B------:R1:W-:Y:S01]  /*41a0*/  STG.E.64 desc[UR4][R196.64], R194 ;  /* 0x000000c2c4007986 */ /* 0x0003e2000c101b04 */
[----:B--2---:R-:W-:-:S05]  /*41b0*/  SHF.L.U32 R2, R192, 0x10, RZ ;  /* 0x00000010c0027819 */ /* 0x004fca00000006ff */
[----:B------:R-:W-:Y:S01]  /*41c0*/  FFMA.FTZ R40, R199, R2, R40 ;  /* 0x00000002c7287223 */ /* 0x000fe20000010028 */
[----:B------:R-:W-:-:S04]  /*41d0*/  SHF.R.U64 R2, R192, 0x10, R193 ;  /* 0x00000010c0027819 */ /* 0x000fc800000012c1 */
[----:B------:R-:W-:-:S05]  /*41e0*/  SHF.L.U32 R2, R2, 0x10, RZ ;  /* 0x0000001002027819 */ /* 0x000fca00000006ff */
[----:B------:R-:W-:Y:S01]  /*41f0*/  FFMA.FTZ R41, R0, R2, R41 ;  /* 0x0000000200297223 */ /* 0x000fe20000010029 */
[----:B------:R-:W-:-:S05]  /*4200*/  SHF.L.U32 R0, R193, 0x10, RZ ;  /* 0x00000010c1007819 */ /* 0x000fca00000006ff */
[----:B------:R-:W-:Y:S01]  /*4210*/  FFMA.FTZ R42, R201, R0, R42 ;  /* 0x00000000c92a7223 */ /* 0x000fe2000001002a */
[----:B------:R-:W-:-:S04]  /*4220*/  SHF.R.U32.HI R0, RZ, 0x10, R193 ;  /* 0x00000010ff007819 */ /* 0x000fc800000116c1 */
[----:B------:R-:W-:-:S05]  /*4230*/  SHF.L.U32 R0, R0, 0x10, RZ ;  /* 0x0000001000007819 */ /* 0x000fca00000006ff */
[----:B-1----:R-:W-:-:S07]  /*4240*/  FFMA.FTZ R43, R248, R0, R43 ;  /* 0x00000000f82b7223 */ /* 0x002fce000001002b */
.L_x_6937:
[----:B------:R-:W-:Y:S05]  /*4250*/  BSYNC B0 ;  /* 0x0000000000007941 */ /* 0x000fea0003800000 */
.L_x_6936:
[----:B------:R-:W-:Y:S02]  /*4260*/  IADD3 R4, R4, UR18, RZ ;  /* 0x0000001204047c10 */ /* 0x000fe4000fffe0ff */
[----:B------:R-:W-:Y:S02]  /*4270*/  SEL R196, RZ, 0x1, P4 ;  /* 0x00000001ffc47807 */ /* 0x000fe40002000000 */
[----:B------:R-:W-:-:S13]  /*4280*/  ISETP.GE.AND P4, PT, R4, UR19, PT ;  /* 0x0000001304007c0c */ /* 0x000fda000bf86270 */
[----:B------:R-:W-:Y:S05]  /*4290*/  @!P4 BRA `(.L_x_6938) ;  /* 0xffffffc40070c947 */ /* 0x000fea000383ffff */
.L_x_6908:
        /* <DEDUP_REMOVED lines=18> */
.L_x_6940:
[----:B------:R-:W-:Y:S05]  /*43c0*/  BSYNC B0 ;  /* 0x0000000000007941 */ /* 0x000fea0003800000 */
.L_x_6939:
        /* <DEDUP_REMOVED lines=13> */
.L_x_6942:
[----:B------:R-:W-:Y:S05]  /*44a0*/  BSYNC B0 ;  /* 0x0000000000007941 */ /* 0x000fea0003800000 */
.L_x_6941:
[----:B------:R-:W-:Y:S01]  /*44b0*/  LOP3.LUT P3, RZ, R3, 0x1, RZ, 0xc0, !PT ;  /* 0x0000000103ff7812 */ /* 0x000fe2000786c0ff */
[----:B------:R-:W-:-:S12]  /*44c0*/  BSSY B0, `(.L_x_6943) ;  /* 0x000000c000007945 */ /* 0x000fd80003800000 */
        /* <DEDUP_REMOVED lines=11> */
.L_x_6944:
[----:B------:R-:W-:Y:S05]  /*4580*/  BSYNC B0 ;  /* 0x0000000000007941 */ /* 0x000fea0003800000 */
.L_x_6943:
        /* <DEDUP_REMOVED lines=12> */
.L_x_6946:
[----:B------:R-:W-:Y:S05]  /*4650*/  BSYNC B0 ;  /* 0x0000000000007941 */ /* 0x000fea0003800000 */
.L_x_6945:
        /* <DEDUP_REMOVED lines=12> */
.L_x_6948:
[----:B------:R-:W-:Y:S05]  /*4720*/  BSYNC B0 ;  /* 0x0000000000007941 */ /* 0x000fea0003800000 */
.L_x_6947:
        /* <DEDUP_REMOVED lines=12> */
.L_x_6950:
[----:B------:R-:W-:Y:S05]  /*47f0*/  BSYNC B0 ;  /* 0x0000000000007941 */ /* 0x000fea0003800000 */
.L_x_6949:
[----:B------:R-:W-:-:S13]  /*4800*/  LOP3.LUT P0, RZ, R3, 0x8, RZ, 0xc0, !PT ;  /* 0x0000000803ff7812 */ /* 0x000fda000780c0ff */
[----:B------:R-:W-:Y:S05]  /*4810*/  @!P0 EXIT ;  /* 0x000000000000894d */ /* 0x000fea0003800000 */
[----:B------:R-:W1:Y:S08]  /*4820*/  LDC.64 R2, c[0x0][0x2d0] ;  /* 0x0000b400ff027b82 */ /* 0x000e700000000a00 */
[----:B0--34-:R-:W0:Y:S08]  /*4830*/  LDC.64 R4, c[0x0][0x2d8] ;  /* 0x0000b600ff047b82 */ /* 0x019e300000000a00 */
        /* <DEDUP_REMOVED lines=8> */
.L_x_6923:
[----:B------:R-:W-:Y:S01]  /*48c0*/  HFMA2.MMA R194, -RZ, RZ, 0, 9.5367431640625e-07 ;  /* 0x00000010ffc27435 */ /* 0x000fe200000001ff */
[----:B------:R-:W-:Y:S02]  /*48d0*/  MOV R252, R199 ;  /* 0x000000c700fc7202 */ /* 0x000fe40000000f00 */
[----:B------:R-:W-:Y:S02]  /*48e0*/  MOV R195, 0x1f ;  /* 0x0000001f00c37802 */ /* 0x000fe40000000f00 */
[----:B------:R-:W-:-:S07]  /*48f0*/  MOV R196, 0xffffffff ;  /* 0xffffffff00c47802 */ /* 0x000fce0000000f00 */
[----:B0----5:R-:W-:Y:S05]  /*4900*/  WARPSYNC.COLLECTIVE R196, `(.L_x_6951) ;  /* 0x00000000c4087348 */ /* 0x021fea0003c00000 */
[----:B------:R1:W2:Y:S02]  /*4910*/  SHFL.DOWN P6, R251, R252, R194, R195 ;  /* 0x080000c2fcfb7389 */ /* 0x0002a400000c00c3 */
[----:B012--5:R-:W-:Y:S01]  /*4920*/  ENDCOLLECTIVE ;  /* 0x000000000000791b */ /* 0x027fe20003800000 */
.L_x_6951:
[----:B------:R-:W-:Y:S02]  /*4930*/  MOV R252, R200 ;  /* 0x000000c800fc7202 */ /* 0x000fe40000000f00 */
[----:B------:R-:W-:-:S07]  /*4940*/  MOV R198, R251 ;  /* 0x000000fb00c67202 */ /* 0x000fce0000000f00 */
[----:B------:R-:W-:Y:S05]  /*4950*/  WARPSYNC.COLLECTIVE R196, `(.L_x_6952) ;  /* 0x00000000c4087348 */ /* 0x000fea0003c00000 */
[----:B------:R0:W1:Y:S02]  /*4960*/  SHFL.DOWN P6, R251, R252, R194, R195 ;  /* 0x080000c2fcfb7389 */ /* 0x00006400000c00c3 */
[----:B01----:R-:W-:Y:S01]  /*4970*/  ENDCOLLECTIVE ;  /* 0x000000000000791b */ /* 0x003fe20003800000 */
.L_x_6952:
[----:B------:R-:W-:Y:S01]  /*4980*/  FADD.FTZ R198, R198, R199 ;  /* 0x000000c7c6c67221 */ /* 0x000fe20000010000 */
[----:B------:R-:W-:-:S04]  /*4990*/  HFMA2.MMA R194, -RZ, RZ, 0, 4.76837158203125e-07 ;  /* 0x00000008ffc27435 */ /* 0x000fc800000001ff */
[----:B------:R-:W-:Y:S02]  /*49a0*/  MOV R252, R198 ;  /* 0x000000c600fc7202 */ /* 0x000fe40000000f00 */
[----:B------:R-:W-:-:S07]  /*49b0*/  MOV R197, R251 ;  /* 0x000000fb00c57202 */ /* 0x000fce0000000f00 */
[----:B------:R-:W-:Y:S05]  /*49c0*/  WARPSYNC.COLLECTIVE R196, `(.L_x_6953) ;  /* 0x00000000c4087348 */ /* 0x000fea0003c00000 */
[----:B------:R0:W1:Y:S02]  /*49d0*/  SHFL.DOWN P6, R251, R252, R194, R195 ;  /* 0x080000c2fcfb7389 */ /* 0x00006400000c00c3 */
[----:B01----:R-:W-:Y:S01]  /*49e0*/  ENDCOLLECTIVE ;  /* 0x000000000000791b */ /* 0x003fe20003800000 */
.L_x_6953:
[----:B------:R-:W-:-:S05]  /*49f0*/  FADD.FTZ R197, R197, R200 ;  /* 0x000000c8c5c57221 */ /* 0x000fca0000010000 */
[----:B------:R-:W-:Y:S02]  /*4a00*/  MOV R252, R197 ;  /* 0x000000c500fc7202 */ /* 0x000fe40000000f00 */
[----:B------:R-:W-:-:S07]  /*4a10*/  MOV R201, R251 ;  /* 0x000000fb00c97202 */ /* 0x000fce0000000f00 */
[----:B------:R-:W-:Y:S05]  /*4a20*/  WARPSYNC.COLLECTIVE R196, `(.L_x_6954) ;  /* 0x00000000c4087348 */ /* 0x000fea0003c00000 */
[----:B------:R0:W1:Y:S02]  /*4a30*/  SHFL.DOWN P6, R251, R252, R194, R195 ;  /* 0x080000c2fcfb7389 */ /* 0x00006400000c00c3 */
[----:B01----:R-:W-:Y:S01]  /*4a40*/  ENDCOLLECTIVE ;  /* 0x000000000000791b */ /* 0x003fe20003800000 */
.L_x_6954:
[----:B------:R-:W-:Y:S01]  /*4a50*/  FADD.FTZ R203, R198, R201 ;  /* 0x000000c9c6cb7221 */ /* 0x000fe20000010000 */
[----:B------:R-:W-:-:S04]  /*4a60*/  HFMA2.MMA R194, -RZ, RZ, 0, 2.384185791015625e-07 ;  /* 0x00000004ffc27435 */ /* 0x000fc800000001ff */
[----:B------:R-:W-:Y:S02]  /*4a70*/  MOV R252, R203 ;  /* 0x000000cb00fc7202 */ /* 0x000fe40000000f00 */
[----:B------:R-:W-:-:S07]  /*4a80*/  MOV R202, R251 ;  /* 0x000000fb00ca7202 */ /* 0x000fce0000000f00 */
[----:B------:R-:W-:Y:S05]  /*4a90*/  WARPSYNC.COLLECTIVE R196, `(.L_x_6955) ;  /* 0x00000000c4087348 */ /* 0x000fea0003c00000 */
[----:B------:R0:W1:Y:S02]  /*4aa0*/  SHFL.DOWN P6, R251, R252, R194, R195 ;  /* 0x080000c2fcfb7389 */ /* 0x00006400000c00c3 */
[----:B01----:R-:W-:Y:S01]  /*4ab0*/  ENDCOLLECTIVE ;  /* 0x000000000000791b */ /* 0x003fe20003800000 */
.L_x_6955:
[----:B------:R-:W-:-:S05]  /*4ac0*/  FADD.FTZ R202, R197, R202 ;  /* 0x000000cac5ca7221 */ /* 0x000fca0000010000 */
[----:B------:R-:W-:Y:S02]  /*4ad0*/  MOV R252, R202 ;  /* 0x000000ca00fc7202 */ /* 0x000fe40000000f00 */
[----:B------:R-:W-:-:S07]  /*4ae0*/  MOV R250, R251 ;  /* 0x000000fb00fa7202 */ /* 0x000fce0000000f00 */
[----:B------:R-:W-:Y:S05]  /*4af0*/  WARPSYNC.COLLECTIVE R196, `(.L_x_6956) ;  /* 0x00000000c4087348 */ /* 0x000fea0003c00000 */
[----:B------:R0:W1:Y:S02]  /*4b00*/  SHFL.DOWN P6, R251, R252, R194, R195 ;  /* 0x080000c2fcfb7389 */ /* 0x00006400000c00c3 */
[----:B01----:R-:W-:Y:S01]  /*4b10*/  ENDCOLLECTIVE ;  /* 0x000000000000791b */ /* 0x003fe20003800000 */
.L_x_6956:
[----:B------:R-:W-:Y:S01]  /*4b20*/  FADD.FTZ R250, R203, R250 ;  /* 0x000000facbfa7221 */ /* 0x000fe20000010000 */
[----:B------:R-:W-:-:S04]  /*4b30*/  HFMA2.MMA R194, -RZ, RZ, 0, 1.1920928955078125e-07 ;  /* 0x00000002ffc27435 */ /* 0x000fc800000001ff */
[----:B------:R-:W-:Y:S02]  /*4b40*/  MOV R252, R250 ;  /* 0x000000fa00fc7202 */ /* 0x000fe40000000f00 */
[----:B------:R-:W-:-:S07]  /*4b50*/  MOV R201, R251 ;  /* 0x000000fb00c97202 */ /* 0x000fce0000000f00 */
[----:B------:R-:W-:Y:S05]  /*4b60*/  WARPSYNC.COLLECTIVE R196, `(.L_x_6957) ;  /* 0x00000000c4087348 */ /* 0x000fea0003c00000 */
[----:B------:R0:W1:Y:S02]  /*4b70*/  SHFL.DOWN P6, R251, R252, R194, R195 ;  /* 0x080000c2fcfb7389 */ /* 0x00006400000c00c3 */
[----:B01----:R-:W-:Y:S01]  /*4b80*/  ENDCOLLECTIVE ;  /* 0x000000000000791b */ /* 0x003fe20003800000 */
.L_x_6957:
[----:B------:R-:W-:-:S05]  /*4b90*/  FADD.FTZ R199, R202, R201 ;  /* 0x000000c9cac77221 */ /* 0x000fca0000010000 */
[----:B------:R-:W-:Y:S02]  /*4ba0*/  MOV R252, R199 ;  /* 0x000000c700fc7202 */ /* 0x000fe40000000f00 */
[----:B------:R-:W-:-:S07]  /*4bb0*/  MOV R201, R251 ;  /* 0x000000fb00c97202 */ /* 0x000fce0000000f00 */
[----:B------:R-:W-:Y:S05]  /*4bc0*/  WARPSYNC.COLLECTIVE R196, `(.L_x_6958) ;  /* 0x00000000c4087348 */ /* 0x000fea0003c00000 */
[----:B------:R0:W1:Y:S02]  /*4bd0*/  SHFL.DOWN P6, R251, R252, R194, R195 ;  /* 0x080000c2fcfb7389 */ /* 0x00006400000c00c3 */
[----:B01----:R-:W-:Y:S01]  /*4be0*/  ENDCOLLECTIVE ;  /* 0x000000000000791b */ /* 0x003fe20003800000 */
.L_x_6958:
[----:B------:R-:W-:Y:S01]  /*4bf0*/  FADD.FTZ R249, R250, R201 ;  /* 0x000000c9faf97221 */ /* 0x000fe20000010000 */
[----:B------:R-:W-:-:S04]  /*4c00*/  HFMA2.MMA R194, -RZ, RZ, 0, 5.9604644775390625e-08 ;  /* 0x00000001ffc27435 */ /* 0x000fc800000001ff */
[----:B------:R-:W-:Y:S02]  /*4c10*/  MOV R252, R249 ;  /* 0x000000f900fc7202 */ /* 0x000fe40000000f00 */
[----:B------:R-:W-:-:S07]  /*4c20*/  MOV R200, R251 ;  /* 0x000000fb00c87202 */ /* 0x000fce0000000f00 */
[----:B------:R-:W-:Y:S05]  /*4c30*/  WARPSYNC.COLLECTIVE R196, `(.L_x_6959) ;  /* 0x00000000c4087348 */ /* 0x000fea0003c00000 */
[----:B------:R0:W1:Y:S02]  /*4c40*/  SHFL.DOWN P6, R251, R252, R194, R195 ;  /* 0x080000c2fcfb7389 */ /* 0x00006400000c00c3 */
[----:B01----:R-:W-:Y:S01]  /*4c50*/  ENDCOLLECTIVE ;  /* 0x000000000000791b */ /* 0x003fe20003800000 */
.L_x_6959:
[----:B------:R-:W-:-:S05]  /*4c60*/  FADD.FTZ R201, R199, R200 ;  /* 0x000000c8c7c97221 */ /* 0x000fca0000010000 */
[----:B------:R-:W-:Y:S02]  /*4c70*/  MOV R252, R201 ;  /* 0x000000c900fc7202 */ /* 0x000fe40000000f00 */
[----:B------:R-:W-:-:S07]  /*4c80*/  MOV R200, R251 ;  /* 0x000000fb00c87202 */ /* 0x000fce0000000f00 */
[----:B------:R-:W-:Y:S05]  /*4c90*/  WARPSYNC.COLLECTIVE R196, `(.L_x_6960) ;  /* 0x00000000c4087348 */ /* 0x000fea0003c00000 */
[----:B------:R0:W1:Y:S02]  /*4ca0*/  SHFL.DOWN P6, R251, R252, R194, R195 ;  /* 0x080000c2fcfb7389 */ /* 0x00006400000c00c3 */
[----:B01----:R-:W-:Y:S01]  /*4cb0*/  ENDCOLLECTIVE ;  /* 0x000000000000791b */ /* 0x003fe20003800000 */
.L_x_6960:
[----:B------:R-:W-:Y:S01]  /*4cc0*/  MOV R198, R251 ;  /* 0x000000fb00c67202 */ /* 0x000fe20000000f00 */
[----:B------:R-:W-:Y:S06]  /*4cd0*/  BRA `(.L_x_6961) ;  /* 0xffffffd400787947 */ /* 0x000fec000383ffff */
.L_x_6962:
        /* <DEDUP_REMOVED lines=10> */
.L_x_15246:


//--------------------- .text._ZN10layer_norm13ln_bwd_kernelINS_13Kernel_traitsIf13__nv_bfloat16fS2_fjLj7168ELj1ELj1ELj8ELj8ENS_18Kernel_traits_baseILj7168EfS2_fS2_fjLj256EEEEELb0ELb1ELb0ELb1EEEvNS_9BwdParamsE --------------------------
	.section	.text._ZN10layer_norm13ln_bwd_kernelINS_13Kernel_traitsIf13__nv_bfloat16fS2_fjLj7168ELj1ELj1ELj8ELj8ENS_18Kernel_traits_baseILj7168EfS2_fS2_fjLj256EEEEELb0ELb1ELb0ELb1EEEvNS_9BwdParamsE,"ax",@progbits
	.align	128
        .global         _ZN10layer_norm13ln_bwd_kernelINS_13Kernel_traitsIf13__nv_bfloat16fS2_fjLj7168ELj1ELj1ELj8ELj8ENS_18Kernel_traits_baseILj7168EfS2_fS2_fjLj256EEEEELb0ELb1ELb0ELb1EEEvNS_9BwdParamsE
        .type           _ZN10layer_norm13ln_bwd_kernelINS_13Kernel_traitsIf13__nv_bfloat16fS2_fjLj7168ELj1ELj1ELj8ELj8ENS_18Kernel_traits_baseILj7168EfS2_fS2_fjLj256EEEEELb0ELb1ELb0ELb1EEEvNS_9BwdParamsE,@function
        .size           _ZN10layer_norm13ln_bwd_kernelINS_13Kernel_traitsIf13__nv_bfloat16fS2_fjLj7168ELj1ELj1ELj8ELj8ENS_18Kernel_traits_baseILj7168EfS2_fS2_fjLj256EEEEELb0ELb1ELb0ELb1EEEvNS_9BwdParamsE,(.L_x_15247 - _ZN10layer_norm13ln_bwd_kernelINS_13Kernel_traitsIf13__nv_bfloat16fS2_fjLj7168ELj1ELj1ELj8ELj8ENS_18Kernel_traits_baseILj7168EfS2_fS2_fjLj256EEEEELb0ELb1ELb0ELb1EEEvNS_9BwdParamsE)
        .other          _ZN10layer_norm13ln_bwd_kernelINS_13Kernel_traitsIf13__nv_bfloat16fS2_fjLj7168ELj1ELj1ELj8ELj8ENS_18Kernel_traits_baseILj7168EfS2_fS2_fjLj256EEEEELb0ELb1ELb0ELb1EEEvNS_9BwdParamsE,@"STO_CUDA_ENTRY STV_DEFAULT"
_ZN10layer_norm13ln_bwd_kernelINS_13Kernel_traitsIf13__nv_bfloat16fS2_fjLj7168ELj1ELj1ELj8ELj8ENS_18Kernel_traits_baseILj7168EfS2_fS2_fjLj256EEEEELb0ELb1ELb0ELb1EEEvNS_9BwdParamsE:
.text._ZN10layer_norm13ln_bwd_kernelINS_13Kernel_traitsIf13__nv_bfloat16fS2_fjLj7168ELj1ELj1ELj8ELj8ENS_18Kernel_traits_baseILj7168EfS2_fS2_fjLj256EEEEELb0ELb1ELb0ELb1EEEvNS_9BwdParamsE:
        /* <DEDUP_REMOVED lines=60> */
.L_x_6963:
[----:B------:R0:W-:Y:S01]  /*03c0*/  STL [R1+0xc], RZ ;  /* 0x00000cff01007387 */ /* 0x0001e20000100800 */
[----:B------:R-:W-:Y:S01]  /*03d0*/  SHF.L.U32 R2, R2, 0x4, RZ ;  /* 0x0000000402027819 */ /* 0x000fe200000006ff */
[----:B------:R-:W-:Y:S01]  /*03e0*/  ULDC.64 UR4, c[0x0][0x260] ;  /* 0x0000980000047ab9 */ /* 0x000fe20000000a00 */
[----:B------:R-:W-:Y:S01]  /*03f0*/  ULDC.64 UR8, c[0x0][0x278] ;  /* 0x00009e0000087ab9 */ /* 0x000fe20000000a00 */
[----:B------:R0:W-:Y:S01]  /*0400*/  STL [R1+0x8], RZ ;  /* 0x000008ff01007387 */ /* 0x0001e20000100800 */
[----:B------:R-:W-:-:S03]  /*0410*/  LOP3.LUT R4, R2, 0xff0, RZ, 0xc0, !PT ;  /* 0x00000ff002047812 */ /* 0x000fc600078ec0ff */
[----:B------:R0:W-:Y:S01]  /*0420*/  STL [R1+0x4], RZ ;  /* 0x000004ff01007387 */ /* 0x0001e20000100800 */
[C---:B------:R-:W-:Y:S02]  /*0430*/  IADD3 R2, P0, R4.reuse, UR4, RZ ;  /* 0x0000000404027c10 */ /* 0x040fe4000ff1e0ff */
[----:B------:R-:W-:Y:S01]  /*0440*/  IADD3 R4, P1, R4, UR8, RZ ;  /* 0x0000000804047c10 */ /* 0x000fe2000ff3e0ff */
[----:B------:R0:W-:Y:S01]  /*0450*/  STL [R1], RZ ;  /* 0x000000ff01007387 */ /* 0x0001e20000100800 */
[----:B------:R-:W-:Y:S01]  /*0460*/  IADD3.X R3, RZ, UR5, RZ, P0, !PT ;  /* 0x00000005ff037c10 */ /* 0x000fe200087fe4ff */
[----:B------:R-:W-:Y:S01]  /*0470*/  ULDC.64 UR4, c[0x0][0x270] ;  /* 0x00009c0000047ab9 */ /* 0x000fe20000000a00 */
[----:B------:R-:W-:Y:S02]  /*0480*/  IADD3.X R5, RZ, UR9, RZ, P1, !PT ;  /* 0x00000009ff057c10 */ /* 0x000fe40008ffe4ff */
[----:B------:R-:W-:Y:S01]  /*0490*/  ISETP.NE.U32.AND P0, PT, RZ, UR4, PT ;  /* 0x00000004ff007c0c */ /* 0x000fe2000bf05070 */
[----:B------:R-:W-:Y:S01]  /*04a0*/  HFMA2.MMA R198, -RZ, RZ, 0, 5.9604644775390625e-08 ;  /* 0x00000001ffc67435 */ /* 0x000fe200000001ff */
[----:B------:R-:W5:Y:S01]  /*04b0*/  LDG.E.128 R88, desc[UR6][R2.64] ;  /* 0x0000000602587981 */ /* 0x000f62000c1e1d00 */
[----:B------:R-:W-:-:S02]  /*04c0*/  HFMA2.MMA R243, -RZ, RZ, 0, 0 ;  /* 0x00000000fff37435 */ /* 0x000fc400000001ff */
[----:B------:R-:W-:Y:S01]  /*04d0*/  HFMA2.MMA R239, -RZ, RZ, 0, 0 ;  /* 0x00000000ffef7435 */ /* 0x000fe200000001ff */
[----:B------:R-:W5:Y:S01]  /*04e0*/  LDG.E.128 R84, desc[UR6][R2.64+0x1000] ;  /* 0x0010000602547981 */ /* 0x000f62000c1e1d00 */
[----:B------:R-:W-:Y:S01]  /*04f0*/  HFMA2.MMA R166, -RZ, RZ, 0, 0 ;  /* 0x00000000ffa67435 */ /* 0x000fe200000001ff */
[----:B------:R-:W-:Y:S02]  /*0500*/  ISETP.NE.AND.EX P0, PT, RZ, UR5, PT, P0 ;  /* 0x00000005ff007c0c */ /* 0x000fe4000bf05300 */
[----:B------:R-:W-:Y:S01]  /*0510*/  CS2R R250, SRZ ;  /* 0x0000000000fa7805 */ /* 0x000fe2000001ff00 */
[----:B------:R-:W5:Y:S01]  /*0520*/  LDG.E.128 R80, desc[UR6][R2.64+0x2000] ;  /* 0x0020000602507981 */ /* 0x000f62000c1e1d00 */
[----:B------:R-:W-:Y:S02]  /*0530*/  MOV R252, RZ ;  /* 0x000000ff00fc7202 */ /* 0x000fe40000000f00 */
[----:B------:R-:W-:Y:S02]  /*0540*/  CS2R R248, SRZ ;  /* 0x0000000000f87805 */ /* 0x000fe4000001ff00 */
[----:B------:R-:W-:Y:S01]  /*0550*/  CS2R R246, SRZ ;  /* 0x0000000000f67805 */ /* 0x000fe2000001ff00 */
[----:B------:R-:W5:Y:S01]  /*0560*/  LDG.E.128 R76, desc[UR6][R2.64+0x3000] ;  /* 0x00300006024c7981 */ /* 0x000f62000c1e1d00 */
[----:B------:R-:W-:-:S02]  /*0570*/  CS2R R244, SRZ ;  /* 0x0000000000f47805 */ /* 0x000fc4000001ff00 */
[----:B------:R-:W-:Y:S02]  /*0580*/  MOV R240, RZ ;  /* 0x000000ff00f07202 */ /* 0x000fe40000000f00 */
        /* <DEDUP_REMOVED lines=11> */
[----:B------:R-:W-:Y:S02]  /*0640*/  MOV R206, RZ ;  /* 0x000000ff00ce7202 */ /* 0x000fe40000000f00 */
[----:B------:R-:W-:Y:S01]  /*0650*/  CS2R R204, SRZ ;  /* 0x0000000000cc7805 */ /* 0x000fe2000001ff00 */
[----:B------:R-:W5:Y:S01]  /*0660*/  LDG.E.128 R60, desc[UR6][R4.64] ;  /* 0x00000006043c7981 */ /* 0x000f62000c1e1d00 */
[----:B------:R-:W-:-:S02]  /*0670*/  CS2R R6, SRZ ;  /* 0x0000000000067805 */ /* 0x000fc4000001ff00 */
[----:B------:R-:W-:Y:S02]  /*0680*/  CS2R R8, SRZ ;  /* 0x0000000000087805 */ /* 0x000fe4000001ff00 */
[----:B------:R-:W-:Y:S01]  /*0690*/  CS2R R10, SRZ ;  /* 0x00000000000a7805 */ /* 0x000fe2000001ff00 */
[----:B------:R-:W5:Y:S01]  /*06a0*/  LDG.E.128 R56, desc[UR6][R4.64+0x1000] ;  /* 0x0010000604387981 */ /* 0x000f62000c1e1d00 */
[----:B------:R-:W-:Y:S02]  /*06b0*/  CS2R R12, SRZ ;  /* 0x00000000000c7805 */ /* 0x000fe4000001ff00 */
[----:B-1----:R-:W-:Y:S02]  /*06c0*/  CS2R R2, SRZ ;  /* 0x0000000000027805 */ /* 0x002fe4000001ff00 */
        /* <DEDUP_REMOVED lines=20> */
[----:B------:R-:W-:Y:S02]  /*0810*/  CS2R R160, SRZ ;  /* 0x0000000000a07805 */ /* 0x000fe4000001ff00 */
[----:B------:R-:W-:Y:S02]  /*0820*/  CS2R R162, SRZ ;  /* 0x0000000000a27805 */ /* 0x000fe4000001ff00 */
[----:B------:R-:W-:Y:S02]  /*0830*/  CS2R R164, SRZ ;  /* 0x0000000000a47805 */ /* 0x000fe4000001ff00 */
[----:B01----:R-:W-:-:S07]  /*0840*/  CS2R R4, SRZ ;  /* 0x0000000000047805 */ /* 0x003fce000001ff00 */
.L_x_6967:
[----:B0-----:R-:W0:Y:S01]  /*0850*/  S2R R234, SR_TID.X ;  /* 0x0000000000ea7919 */ /* 0x001e220000002100 */
[----:B------:R-:W1:Y:S01]  /*0860*/  @P0 LDC.64 R124, c[0x0][0x270] ;  /* 0x00009c00ff7c0b82 */ /* 0x000e620000000a00 */
[----:B------:R-:W-:Y:S01]  /*0870*/  IMAD R126, R0, UR10, RZ ;  /* 0x0000000a007e7c24 */ /* 0x000fe2000f8e02ff */
[----:B------:R-:W-:-:S04]  /*0880*/  SHF.R.S32.HI R128, RZ, 0x1f, R0 ;  /* 0x0000001fff807819 */ /* 0x000fc80000011400 */
[----:B------:R-:W-:Y:S02]  /*0890*/  SHF.R.S32.HI R127, RZ, 0x1f, R126 ;  /* 0x0000001fff7f7819 */ /* 0x000fe4000001147e */
[----:B------:R-:W2:Y:S02]  /*08a0*/  LDC.64 R184, c[0x0][0x2b8] ;  /* 0x0000ae00ffb87b82 */ /* 0x000ea40000000a00 */
[----:B------:R-:W-:-:S06]  /*08b0*/  LEA.HI R127, R127, R126, RZ, 0x2 ;  /* 0x0000007e7f7f7211 */ /* 0x000fcc00078f10ff */
[----:B------:R-:W3:Y:S01]  /*08c0*/  LDC.64 R174, c[0x0][0x258] ;  /* 0x00009600ffae7b82 */ /* 0x000ee20000000a00 */
[----:B-1----:R-:W-:-:S04]  /*08d0*/  @P0 LEA R124, P1, R0, R124, 0x1 ;  /* 0x0000007c007c0211 */ /* 0x002fc800078208ff */
[----:B------:R-:W-:Y:S02]  /*08e0*/  @P0 LEA.HI.X R125, R0, R125, R128, 0x1, P1 ;  /* 0x0000007d007d0211 */ /* 0x000fe400008f0c80 */
[----:B0-----:R-:W-:-:S03]  /*08f0*/  LOP3.LUT R126, R234, 0xff, RZ, 0xc0, !PT ;  /* 0x000000ffea7e7812 */ /* 0x001fc600078ec0ff */
[----:B------:R0:W4:Y:S01]  /*0900*/  @P0 LDG.E.U16 R199, desc[UR6][R124.64] ;  /* 0x000000067cc70981 */ /* 0x000122000c1e1500 */
[----:B------:R-:W-:Y:S02]  /*0910*/  LEA.HI.SX32 R197, R127, R126, 0x1e ;  /* 0x0000007e7fc57211 */ /* 0x000fe400078ff2ff */
[----:B------:R-:W1:Y:S02]  /*0920*/  LDC.64 R126, c[0x0][0x250] ;  /* 0x00009400ff7e7b82 */ /* 0x000e640000000a00 */
[C---:B------:R-:W-:Y:S01]  /*0930*/  IADD3 R173, R197.reuse, 0x200, RZ ;  /* 0x00000200c5ad7810 */ /* 0x040fe20007ffe0ff */
[C---:B--2---:R-:W-:Y:S01]  /*0940*/  IMAD.WIDE.U32 R188, R197.reuse, 0x8, R184 ;  /* 0x00000008c5bc7825 */ /* 0x044fe200078e00b8 */
[C---:B------:R-:W-:Y:S02]  /*0950*/  IADD3 R196, R197.reuse, 0x100, RZ ;  /* 0x00000100c5c47810 */ /* 0x040fe40007ffe0ff */
[----:B0-----:R-:W-:Y:S02]  /*0960*/  LEA R124, P1, R197, UR12, 0x4 ;  /* 0x0000000cc57c7c11 */ /* 0x001fe4000f8220ff */
[----:B------:R-:W-:-:S02]  /*0970*/  LEA R132, P2, R173, UR12, 0x4 ;  /* 0x0000000cad847c11 */ /* 0x000fc4000f8420ff */
[C---:B------:R-:W-:Y:S02]  /*0980*/  IADD3 R171, R197.reuse, 0x400, RZ ;  /* 0x00000400c5ab7810 */ /* 0x040fe40007ffe0ff */
[C---:B------:R-:W-:Y:S02]  /*0990*/  IADD3 R172, R197.reuse, 0x300, RZ ;  /* 0x00000300c5ac7810 */ /* 0x040fe40007ffe0ff */
[C---:B------:R-:W-:Y:S02]  /*09a0*/  IADD3 R170, R197.reuse, 0x500, RZ ;  /* 0x00000500c5aa7810 */ /* 0x040fe40007ffe0ff */
[C---:B------:R-:W-:Y:S01]  /*09b0*/  IADD3 R168, R197.reuse, 0x600, RZ ;  /* 0x00000600c5a87810 */ /* 0x040fe20007ffe0ff */
[----:B-1----:R-:W-:Y:S01]  /*09c0*/  IMAD.WIDE R126, R0, 0x4, R126 ;  /* 0x00000004007e7825 */ /* 0x002fe200078e027e */
[----:B------:R-:W-:Y:S01]  /*09d0*/  LEA.HI.X R125, R197, UR13, RZ, 0x4, P1 ;  /* 0x0000000dc57d7c11 */ /* 0x000fe200088f24ff */
[----:B------:R-:W2:Y:S01]  /*09e0*/  LDG.E.64 R188, desc[UR6][R188.64] ;  /* 0x00000006bcbc7981 */ /* 0x000ea2000c1e1b00 */
[----:B------:R-:W-:-:S02]  /*09f0*/  LEA R128, P1, R196, UR12, 0x4 ;  /* 0x0000000cc4807c11 */ /* 0x000fc4000f8220ff */
[----:B------:R-:W-:Y:S01]  /*0a00*/  LEA.HI.X R133, R173, UR13, RZ, 0x4, P2 ;  /* 0x0000000dad857c11 */ /* 0x000fe200090f24ff */
[----:B------:R-:W2:Y:S01]  /*0a10*/  LDG.E R200, desc[UR6][R126.64] ;  /* 0x000000067ec87981 */ /* 0x000ea2000c1e1900 */
[C---:B------:R-:W-:Y:S02]  /*0a20*/  LEA R140, P2, R171.reuse, UR12, 0x4 ;  /* 0x0000000cab8c7c11 */ /* 0x040fe4000f8420ff */
[----:B------:R-:W-:Y:S02]  /*0a30*/  LEA.HI.X R129, R196, UR13, RZ, 0x4, P1 ;  /* 0x0000000dc4817c11 */ /* 0x000fe400088f24ff */
[----:B------:R-:W-:Y:S01]  /*0a40*/  LEA R136, P1, R172, UR12, 0x4 ;  /* 0x0000000cac887c11 */ /* 0x000fe2000f8220ff */
[--C-:B------:R-:W-:Y:S01]  /*0a50*/  IMAD.WIDE.U32 R186, R196, 0x8, R184.reuse ;  /* 0x00000008c4ba7825 */ /* 0x100fe200078e00b8 */
[----:B------:R-:W-:Y:S01]  /*0a60*/  LEA.HI.X R141, R171, UR13, RZ, 0x4, P2 ;  /* 0x0000000dab8d7c11 */ /* 0x000fe200090f24ff */
[----:B------:R-:W2:Y:S01]  /*0a70*/  LDG.E.128 R132, desc[UR6][R132.64] ;  /* 0x0000000684847981 */ /* 0x000ea2000c1e1d00 */
[----:B------:R-:W-:Y:S01]  /*0a80*/  LEA.HI.X R137, R172, UR13, RZ, 0x4, P1 ;  /* 0x0000000dac897c11 */ /* 0x000fe200088f24ff */
[--C-:B------:R-:W-:Y:S01]  /*0a90*/  IMAD.WIDE.U32 R182, R173, 0x8, R184.reuse ;  /* 0x00000008adb67825 */ /* 0x100fe200078e00b8 */
[----:B------:R-:W-:Y:S01]  /*0aa0*/  LEA R144, P1, R170, UR12, 0x4 ;  /* 0x0000000caa907c11 */ /* 0x000fe2000f8220ff */
[----:B------:R-:W2:Y:S02]  /*0ab0*/  LDG.E.128 R124, desc[UR6][R124.64] ;  /* 0x000000067c7c7981 */ /* 0x000ea4000c1e1d00 */
[--C-:B------:R-:W-:Y:S01]  /*0ac0*/  IMAD.WIDE.U32 R180, R172, 0x8, R184.reuse ;  /* 0x00000008acb47825 */ /* 0x100fe200078e00b8 */
[----:B------:R-:W-:Y:S01]  /*0ad0*/  LEA R148, P2, R168, UR12, 0x4 ;  /* 0x0000000ca8947c11 */ /* 0x000fe2000f8420ff */
[----:B------:R-:W2:Y:S02]  /*0ae0*/  LDG.E.128 R140, desc[UR6][R140.64] ;  /* 0x000000068c8c7981 */ /* 0x000ea4000c1e1d00 */
[----:B------:R-:W-:-:S04]  /*0af0*/  IMAD.WIDE.U32 R178, R171, 0x8, R184 ;  /* 0x00000008abb27825 */ /* 0x000fc800078e00b8 */
[----:B------:R-:W-:-:S04]  /*0b00*/  IMAD.WIDE.U32 R176, R170, 0x8, R184 ;  /* 0x00000008aab07825 */ /* 0x000fc800078e00b8 */
[----:B---3--:R-:W-:Y:S01]  /*0b10*/  IMAD.WIDE R174, R0, 0x4, R174 ;  /* 0x0000000400ae7825 */ /* 0x008fe200078e02ae */
[----:B------:R-:W-:Y:S01]  /*0b20*/  LEA.HI.X R145, R170, UR13, RZ, 0x4, P1 ;  /* 0x0000000daa917c11 */ /* 0x000fe200088f24ff */
[----:B------:R-:W3:Y:S02]  /*0b30*/  LDG.E.64 R186, desc[UR6][R186.64] ;  /* 0x00000006baba7981 */ /* 0x000ee4000c1e1b00 */
[C---:B------:R-:W-:Y:S01]  /*0b40*/  IMAD.WIDE.U32 R184, R168.reuse, 0x8, R184 ;  /* 0x00000008a8b87825 */ /* 0x040fe200078e00b8 */
[----:B------:R-:W-:Y:S01]  /*0b50*/  LEA.HI.X R149, R168, UR13, RZ, 0x4, P2 ;  /* 0x0000000da8957c11 */ /* 0x000fe200090f24ff */
[----:B------:R0:W3:Y:S04]  /*0b60*/  LDG.E R167, desc[UR6][R174.64] ;  /* 0x00000006aea77981 */ /* 0x0000e8000c1e1900 */
[----:B------:R-:W3:Y:S04]  /*0b70*/  LDG.E.64 R184, desc[UR6][R184.64] ;  /* 0x00000006b8b87981 */ /* 0x000ee8000c1e1b00 */
[----:B------:R-:W3:Y:S01]  /*0b80*/  LDG.E.64 R182, desc[UR6][R182.64] ;  /* 0x00000006b6b67981 */ /* 0x000ee2000c1e1b00 */
[----:B0-----:R-:W0:Y:S03]  /*0b90*/  LDC.64 R174, c[0x0][0x2c8] ;  /* 0x0000b200ffae7b82 */ /* 0x001e260000000a00 */
[----:B------:R-:W3:Y:S04]  /*0ba0*/  LDG.E.64 R178, desc[UR6][R178.64] ;  /* 0x00000006b2b27981 */ /* 0x000ee8000c1e1b00 */
[----:B------:R-:W3:Y:S04]  /*0bb0*/  LDG.E.128 R128, desc[UR6][R128.64] ;  /* 0x0000000680807981 */ /* 0x000ee8000c1e1d00 */
[----:B------:R-:W3:Y:S04]  /*0bc0*/  LDG.E.64 R180, desc[UR6][R180.64] ;  /* 0x00000006b4b47981 */ /* 0x000ee8000c1e1b00 */
[----:B------:R-:W3:Y:S04]  /*0bd0*/  LDG.E.128 R144, desc[UR6][R144.64] ;  /* 0x0000000690907981 */ /* 0x000ee8000c1e1d00 */
[----:B------:R-:W3:Y:S04]  /*0be0*/  LDG.E.64 R176, desc[UR6][R176.64] ;  /* 0x00000006b0b07981 */ /* 0x000ee8000c1e1b00 */
[----:B------:R-:W3:Y:S04]  /*0bf0*/  LDG.E.128 R136, desc[UR6][R136.64] ;  /* 0x0000000688887981 */ /* 0x000ee8000c1e1d00 */
[----:B------:R-:W3:Y:S01]  /*0c00*/  LDG.E.128 R148, desc[UR6][R148.64] ;  /* 0x0000000694947981 */ /* 0x000ee2000c1e1d00 */
[----:B0-----:R-:W-:-:S04]  /*0c10*/  ISETP.NE.U32.AND P1, PT, R174, RZ, PT ;  /* 0x000000ffae00720c */ /* 0x001fc80003f25070 */
[----:B------:R-:W-:-:S13]  /*0c20*/  ISETP.NE.AND.EX P1, PT, R175, RZ, PT, P1 ;  /* 0x000000ffaf00720c */ /* 0x000fda0003f25310 */
[CC--:B------:R-:W-:Y:S02]  /*0c30*/  @P1 LEA R192, P2, R197.reuse, R174.reuse, 0x4 ;  /* 0x000000aec5c01211 */ /* 0x0c0fe400078420ff */
[C---:B------:R-:W-:Y:S02]  /*0c40*/  @P1 LEA R190, P3, R196.reuse, R174, 0x4 ;  /* 0x000000aec4be1211 */ /* 0x040fe400078620ff */
[-C--:B------:R-:W-:Y:S02]  /*0c50*/  @P1 LEA.HI.X R193, R197, R175.reuse, RZ, 0x4, P2 ;  /* 0x000000afc5c11211 */ /* 0x080fe400010f24ff */
[----:B------:R-:W-:-:S03]  /*0c60*/  @P1 LEA.HI.X R191, R196, R175, RZ, 0x4, P3 ;  /* 0x000000afc4bf1211 */ /* 0x000fc600018f24ff */
[----:B-----5:R0:W5:Y:S01]  /*0c70*/  @P1 LDG.E.128 R92, desc[UR6][R192.64] ;  /* 0x00000006c05c1981 */ /* 0x020162000c1e1d00 */
[----:B------:R-:W-:-:S03]  /*0c80*/  @P1 LEA R194, P3, R172, R174, 0x4 ;  /* 0x000000aeacc21211 */ /* 0x000fc600078620ff */
[----:B------:R1:W5:Y:S01]  /*0c90*/  @P1 LDG.E.128 R96, desc[UR6][R190.64] ;  /* 0x00000006be601981 */ /* 0x000362000c1e1d00 */
[----:B0-----:R-:W-:-:S04]  /*0ca0*/  @P1 LEA R192, P2, R173, R174, 0x4 ;  /* 0x000000aeadc01211 */ /* 0x001fc800078420ff */
[-C--:B------:R-:W-:Y:S02]  /*0cb0*/  @P1 LEA.HI.X R193, R173, R175.reuse, RZ, 0x4, P2 ;  /* 0x000000afadc11211 */ /* 0x080fe400010f24ff */
[C---:B-1----:R-:W-:Y:S02]  /*0cc0*/  @P1 LEA R190, P2, R171.reuse, R174, 0x4 ;  /* 0x000000aeabbe1211 */ /* 0x042fe400078420ff */
[-C--:B------:R-:W-:Y:S01]  /*0cd0*/  @P1 LEA.HI.X R195, R172, R175.reuse, RZ, 0x4, P3 ;  /* 0x000000afacc31211 */ /* 0x080fe200018f24ff */
[----:B------:R0:W5:Y:S01]  /*0ce0*/  @P1 LDG.E.128 R100, desc[UR6][R192.64] ;  /* 0x00000006c0641981 */ /* 0x000162000c1e1d00 */
[----:B------:R-:W-:-:S03]  /*0cf0*/  @P1 LEA.HI.X R191, R171, R175, RZ, 0x4, P2 ;  /* 0x000000afabbf1211 */ /* 0x000fc600010f24ff */
[----:B------:R1:W5:Y:S01]  /*0d00*/  @P1 LDG.E.128 R104, desc[UR6][R194.64] ;  /* 0x00000006c2681981 */ /* 0x000362000c1e1d00 */
[----:B------:R-:W-:-:S03]  /*0d10*/  MOV R169, 0x3f800000 ;  /* 0x3f80000000a97802 */ /* 0x000fc60000000f00 */
[----:B------:R-:W5:Y:S01]  /*0d20*/  @P1 LDG.E.128 R108, desc[UR6][R190.64] ;  /* 0x00000006be6c1981 */ /* 0x000f62000c1e1d00 */
[-C--:B0-----:R-:W-:Y:S02]  /*0d30*/  @P1 LEA R192, P2, R170, R174.reuse, 0x4 ;  /* 0x000000aeaac01211 */ /* 0x081fe400078420ff */
[----:B-1----:R-:W-:Y:S02]  /*0d40*/  @P1 LEA R194, P3, R168, R174, 0x4 ;  /* 0x000000aea8c21211 */ /* 0x002fe400078620ff */
[-C--:B------:R-:W-:Y:S02]  /*0d50*/  @P1 LEA.HI.X R193, R170, R175.reuse, RZ, 0x4, P2 ;  /* 0x000000afaac11211 */ /* 0x080fe400010f24ff */
[----:B------:R-:W-:Y:S02]  /*0d60*/  ISETP.NE.AND P2, PT, RZ, UR11, PT ;  /* 0x0000000bff007c0c */ /* 0x000fe4000bf45270 */
[----:B------:R-:W-:Y:S01]  /*0d70*/  @P1 LEA.HI.X R195, R168, R175, RZ, 0x4, P3 ;  /* 0x000000afa8c31211 */ /* 0x000fe200018f24ff */
[----:B------:R-:W5:Y:S04]  /*0d80*/  @P1 LDG.E.128 R112, desc[UR6][R192.64] ;  /* 0x00000006c0701981 */ /* 0x000f68000c1e1d00 */
[----:B------:R0:W5:Y:S01]  /*0d90*/  @P1 LDG.E.128 R116, desc[UR6][R194.64] ;  /* 0x00000006c2741981 */ /* 0x000162000c1e1d00 */
[----:B------:R-:W-:Y:S01]  /*0da0*/  LOP3.LUT P1, RZ, R234, 0x1f, RZ, 0xc0, !PT ;  /* 0x0000001feaff7812 */ /* 0x000fe2000782c0ff */
[----:B------:R-:W-:Y:S01]  /*0db0*/  UMOV UR4, 0xffffffff ;  /* 0xffffffff00047882 */ /* 0x000fe20000000000 */
[----:B----4-:R-:W-:-:S02]  /*0dc0*/  @P0 SHF.L.U32 R169, R199, 0x10, RZ ;  /* 0x00000010c7a90819 */ /* 0x010fc400000006ff */
[----:B--2---:R-:W-:Y:S02]  /*0dd0*/  MOV R207, R188 ;  /* 0x000000bc00cf7202 */ /* 0x004fe40000000f00 */
[----:B------:R-:W-:Y:S02]  /*0de0*/  FSEL R230, R200, RZ, !P2 ;  /* 0x000000ffc8e67208 */ /* 0x000fe40005000000 */
[----:B0-----:R-:W-:Y:S02]  /*0df0*/  SHF.R.U64 R194, R188, 0x10, R189 ;  /* 0x00000010bcc27819 */ /* 0x001fe400000012bd */
[----:B------:R-:W-:Y:S02]  /*0e00*/  SHF.L.U32 R207, R207, 0x10, RZ ;  /* 0x00000010cfcf7819 */ /* 0x000fe400000006ff */
[----:B------:R-:W-:Y:S01]  /*0e10*/  MOV R195, R189 ;  /* 0x000000bd00c37202 */ /* 0x000fe20000000f00 */
[C---:B------:R-:W-:Y:S01]  /*0e20*/  FADD.FTZ R232, -R230.reuse, R124 ;  /* 0x0000007ce6e87221 */ /* 0x040fe20000010100 */
[C---:B------:R-:W-:Y:S01]  /*0e30*/  FADD.FTZ R233, -R230.reuse, R126 ;  /* 0x0000007ee6e97221 */ /* 0x040fe20000010100 */
[----:B------:R-:W-:Y:S01]  /*0e40*/  FADD.FTZ R126, -R230, R141 ;  /* 0x0000008de67e7221 */ /* 0x000fe20000010100 */
[----:B------:R-:W-:-:S02]  /*0e50*/  SHF.L.U32 R141, R194, 0x10, RZ ;  /* 0x00000010c28d7819 */ /* 0x000fc400000006ff */
[----:B------:R-:W-:Y:S01]  /*0e60*/  SHF.R.U32.HI R208, RZ, 0x10, R189 ;  /* 0x00000010ffd07819 */ /* 0x000fe200000116bd */
[----:B------:R-:W-:Y:S01]  /*0e70*/  FADD.FTZ R133, -R230, R133 ;  /* 0x00000085e6857221 */ /* 0x000fe20000010100 */
[----:B------:R-:W-:Y:S01]  /*0e80*/  FADD.FTZ R21, R207, R21 ;  /* 0x00000015cf157221 */ /* 0x000fe20000010000 */
[----:B------:R-:W-:Y:S01]  /*0e90*/  FMUL.FTZ R234, R88, R207 ;  /* 0x000000cf58ea7220 */ /* 0x000fe20000410000 */
[----:B------:R-:W-:Y:S01]  /*0ea0*/  FADD.FTZ R231, -R230, R127 ;  /* 0x0000007fe6e77221 */ /* 0x000fe20000010100 */
[----:B---3--:R-:W-:Y:S01]  /*0eb0*/  IMAD.MOV.U32 R238, RZ, RZ, R186 ;  /* 0x000000ffffee7224 */ /* 0x008fe200078e00ba */
[--C-:B------:R-:W-:Y:S02]  /*0ec0*/  SHF.R.U64 R186, R186, 0x10, R187.reuse ;  /* 0x00000010baba7819 */ /* 0x100fe400000012bb */
[----:B------:R-:W-:Y:S01]  /*0ed0*/  MOV R188, R187 ;  /* 0x000000bb00bc7202 */ /* 0x000fe20000000f00 */
[----:B------:R-:W-:Y:S01]  /*0ee0*/  FMUL.FTZ R194, R167, R232 ;  /* 0x000000e8a7c27220 */ /* 0x000fe20000410000 */
[----:B------:R-:W-:-:S02]  /*0ef0*/  SHF.R.U32.HI R190, RZ, 0x10, R187 ;  /* 0x00000010ffbe7819 */ /* 0x000fc400000116bb */
[----:B------:R-:W-:Y:S01]  /*0f00*/  MOV R200, R184 ;  /* 0x000000b800c87202 */ /* 0x000fe20000000f00 */
[----:B------:R-:W-:Y:S01]  /*0f10*/  FFMA.FTZ R165, R194, R207, R165 ;  /* 0x000000cfc2a57223 */ /* 0x000fe200000100a5 */
[--C-:B------:R-:W-:Y:S02]  /*0f20*/  SHF.R.U64 R187, R182, 0x10, R183.reuse ;  /* 0x00000010b6bb7819 */ /* 0x100fe400000012b7 */
[----:B------:R-:W-:Y:S02]  /*0f30*/  MOV R189, R183 ;  /* 0x000000b700bd7202 */ /* 0x000fe40000000f00 */
[----:B------:R-:W-:Y:S02]  /*0f40*/  SHF.R.U32.HI R193, RZ, 0x10, R183 ;  /* 0x00000010ffc17819 */ /* 0x000fe400000116b7 */
[----:B------:R-:W-:Y:S01]  /*0f50*/  MOV R201, R179 ;  /* 0x000000b300c97202 */ /* 0x000fe20000000f00 */
[C---:B------:R-:W-:Y:S01]  /*0f60*/  FADD.FTZ R236, -R230.reuse, R128 ;  /* 0x00000080e6ec7221 */ /* 0x040fe20000010100 */
[----:B------:R-:W-:Y:S01]  /*0f70*/  FADD.FTZ R225, -R230, R130 ;  /* 0x00000082e6e17221 */ /* 0x000fe20000010100 */
[----:B------:R-:W-:-:S02]  /*0f80*/  MOV R191, R182 ;  /* 0x000000b600bf7202 */ /* 0x000fc40000000f00 */
[--C-:B------:R-:W-:Y:S02]  /*0f90*/  SHF.R.U64 R183, R180, 0x10, R181.reuse ;  /* 0x00000010b4b77819 */ /* 0x100fe400000012b5 */
[----:B------:R-:W-:Y:S02]  /*0fa0*/  MOV R192, R181 ;  /* 0x000000b500c07202 */ /* 0x000fe40000000f00 */
[----:B------:R-:W-:Y:S02]  /*0fb0*/  SHF.R.U32.HI R202, RZ, 0x10, R181 ;  /* 0x00000010ffca7819 */ /* 0x000fe400000116b5 */
[----:B------:R-:W-:Y:S01]  /*0fc0*/  MOV R199, R180 ;  /* 0x000000b400c77202 */ /* 0x000fe20000000f00 */
[----:B------:R-:W-:Y:S01]  /*0fd0*/  FADD.FTZ R180, -R230, R146 ;  /* 0x00000092e6b47221 */ /* 0x000fe20000010100 */
[----:B------:R-:W-:Y:S02]  /*0fe0*/  MOV R203, R178 ;  /* 0x000000b200cb7202 */ /* 0x000fe40000000f00 */
[----:B------:R-:W-:Y:S01]  /*0ff0*/  SHF.R.U64 R181, R178, 0x10, R179 ;  /* 0x00000010b2b57819 */ /* 0x000fe200000012b3 */
[C---:B------:R-:W-:Y:S01]  /*1000*/  FADD.FTZ R178, -R230.reuse, R145 ;  /* 0x00000091e6b27221 */ /* 0x040fe20000010100 */
[----:B------:R-:W-:Y:S01]  /*1010*/  SHF.R.U32.HI R222, RZ, 0x10, R179 ;  /* 0x00000010ffde7819 */ /* 0x000fe200000116b3 */
[----:B------:R-:W-:Y:S01]  /*1020*/  FADD.FTZ R127, -R230, R139 ;  /* 0x0000008be67f7221 */ /* 0x000fe20000010100 */
[----:B------:R-:W-:Y:S01]  /*1030*/  MOV R224, R185 ;  /* 0x000000b900e07202 */ /* 0x000fe20000000f00 */
[----:B------:R-:W-:Y:S01]  /*1040*/  FMUL.FTZ R146, R167, R236 ;  /* 0x000000eca7927220 */ /* 0x000fe20000410000 */
[----:B------:R-:W-:-:S02]  /*1050*/  SHF.L.U32 R207, R238, 0x10, RZ ;  /* 0x00000010eecf7819 */ /* 0x000fc400000006ff */
[----:B------:R-:W-:Y:S02]  /*1060*/  SHF.L.U32 R188, R188, 0x10, RZ ;  /* 0x00000010bcbc7819 */ /* 0x000fe400000006ff */
[----:B------:R-:W-:Y:S01]  /*1070*/  SHF.L.U32 R241, R200, 0x10, RZ ;  /* 0x00000010c8f17819 */ /* 0x000fe200000006ff */
[----:B------:R-:W-:Y:S01]  /*1080*/  FMUL.FTZ R200, R167, R225 ;  /* 0x000000e1a7c87220 */ /* 0x000fe20000410000 */
[----:B------:R-:W-:Y:S01]  /*1090*/  MOV R223, R176 ;  /* 0x000000b000df7202 */ /* 0x000fe20000000f00 */
[----:B------:R-:W-:Y:S01]  /*10a0*/  FADD.FTZ R237, -R230, R129 ;  /* 0x00000081e6ed7221 */ /* 0x000fe20000010100 */
[----:B------:R-:W-:Y:S01]  /*10b0*/  SHF.R.U64 R179, R176, 0x10, R177 ;  /* 0x00000010b0b37819 */ /* 0x000fe200000012b1 */
[C---:B------:R-:W-:Y:S01]  /*10c0*/  FADD.FTZ R176, -R230.reuse, R144 ;  /* 0x00000090e6b07221 */ /* 0x040fe20000010100 */
[----:B------:R-:W-:Y:S01]  /*10d0*/  SHF.L.U32 R187, R187, 0x10, RZ ;  /* 0x00000010bbbb7819 */ /* 0x000fe200000006ff */
[C---:B------:R-:W-:Y:S01]  /*10e0*/  FADD.FTZ R139, -R230.reuse, R148 ;  /* 0x00000094e68b7221 */ /* 0x040fe20000010100 */
[----:B------:R-:W-:Y:S01]  /*10f0*/  SHF.L.U32 R145, R201, 0x10, RZ ;  /* 0x00000010c9917819 */ /* 0x000fe200000006ff */
[----:B------:R-:W-:Y:S01]  /*1100*/  FMUL.FTZ R201, R167, R133 ;  /* 0x00000085a7c97220 */ /* 0x000fe20000410000 */
[C---:B------:R-:W-:Y:S01]  /*1110*/  FADD.FTZ R235, -R230.reuse, R125 ;  /* 0x0000007de6eb7221 */ /* 0x040fe20000010100 */
[C---:B------:R-:W-:Y:S01]  /*1120*/  FADD.FTZ R130, -R230.reuse, R132 ;  /* 0x00000084e6827221 */ /* 0x040fe20000010100 */
[C---:B------:R-:W-:Y:S01]  /*1130*/  FADD.FTZ R129, -R230.reuse, R134 ;  /* 0x00000086e6817221 */ /* 0x040fe20000010100 */
[----:B------:R-:W-:Y:S01]  /*1140*/  FADD.FTZ R128, -R230, R138 ;  /* 0x0000008ae6807221 */ /* 0x000fe20000010100 */
        /* <DEDUP_REMOVED lines=26> */
[----:B------:R-:W-:Y:S01]  /*12f0*/  FMUL.FTZ R188, R167, R127 ;  /* 0x0000007fa7bc7220 */ /* 0x000fe20000410000 */
[----:B------:R-:W-:Y:S01]  /*1300*/  FMUL.FTZ R232, R89, R141 ;  /* 0x0000008d59e87220 */ /* 0x000fe20000410000 */
[C---:B------:R-:W-:Y:S01]  /*1310*/  FMUL.FTZ R187, R167.reuse, R128 ;  /* 0x00000080a7bb7220 */ /* 0x040fe20000410000 */
[----:B------:R-:W-:Y:S01]  /*1320*/  FADD.FTZ R127, RZ, R234 ;  /* 0x000000eaff7f7221 */ /* 0x000fe20000010000 */
[C---:B------:R-:W-:Y:S01]  /*1330*/  FMUL.FTZ R235, R167.reuse, R235 ;  /* 0x000000eba7eb7220 */ /* 0x040fe20000410000 */
[----:B------:R-:W-:Y:S01]  /*1340*/  SHF.L.U32 R150, R186, 0x10, RZ ;  /* 0x00000010ba967819 */ /* 0x000fe200000006ff */
[----:B------:R-:W-:Y:S01]  /*1350*/  FFMA.FTZ R128, R194, R234, RZ ;  /* 0x000000eac2807223 */ /* 0x000fe200000100ff */
[----:B------:R-:W-:Y:S01]  /*1360*/  FMUL.FTZ R147, R167, R237 ;  /* 0x000000eda7937220 */ /* 0x000fe20000410000 */
[----:B------:R-:W-:Y:S01]  /*1370*/  SHF.L.U32 R208, R208, 0x10, RZ ;  /* 0x00000010d0d07819 */ /* 0x000fe200000006ff */
[----:B------:R-:W-:Y:S01]  /*1380*/  FADD.FTZ R19, R230, R19 ;  /* 0x00000013e6137221 */ /* 0x000fe20000010000 */
[-C--:B------:R-:W-:Y:S01]  /*1390*/  FFMA.FTZ R163, R233, R230.reuse, R163 ;  /* 0x000000e6e9a37223 */ /* 0x080fe200000100a3 */
[----:B------:R-:W-:Y:S01]  /*13a0*/  FMUL.FTZ R230, R90, R230 ;  /* 0x000000e65ae67220 */ /* 0x000fe20000410000 */
[----:B------:R-:W-:Y:S01]  /*13b0*/  FADD.FTZ R127, R127, R232 ;  /* 0x000000e87f7f7221 */ /* 0x000fe20000010000 */
[----:B------:R-:W-:Y:S01]  /*13c0*/  SHF.L.U32 R149, R222, 0x10, RZ ;  /* 0x00000010de957819 */ /* 0x000fe200000006ff */
        /* <DEDUP_REMOVED lines=9> */
[----:B------:R-:W-:Y:S01]  /*1460*/  FADD.FTZ R22, R141, R22 ;  /* 0x000000168d167221 */ /* 0x000fe20000010000 */
[----:B------:R-:W-:Y:S01]  /*1470*/  FFMA.FTZ R166, R235, R141, R166 ;  /* 0x0000008deba67223 */ /* 0x000fe200000100a6 */
[----:B------:R-:W-:Y:S01]  /*1480*/  SHF.L.U32 R141, R203, 0x10, RZ ;  /* 0x00000010cb8d7819 */ /* 0x000fe200000006ff */
[----:B------:R-:W-:Y:S01]  /*1490*/  FMUL.FTZ R203, R167, R129 ;  /* 0x00000081a7cb7220 */ /* 0x000fe20000410000 */
[----:B------:R-:W-:Y:S01]  /*14a0*/  FADD.FTZ R130, R130, R195 ;  /* 0x000000c382827221 */ /* 0x000fe20000010000 */
[----:B------:R-:W-:Y:S01]  /*14b0*/  FFMA.FTZ R129, R231, R195, R128 ;  /* 0x000000c3e7817223 */ /* 0x000fe20000010080 */
[----:B------:R-:W-:-:S02]  /*14c0*/  SHF.R.U64 R184, R184, 0x10, R185 ;  /* 0x00000010b8b87819 */ /* 0x000fc400000012b9 */
[----:B------:R-:W-:Y:S01]  /*14d0*/  FADD.FTZ R127, R130, R199 ;  /* 0x000000c7827f7221 */ /* 0x000fe20000010000 */
[----:B------:R-:W-:Y:S01]  /*14e0*/  SHF.L.U32 R142, R202, 0x10, RZ ;  /* 0x00000010ca8e7819 */ /* 0x000fe200000006ff */
[----:B------:R-:W-:Y:S01]  /*14f0*/  FFMA.FTZ R128, R146, R199, R129 ;  /* 0x000000c792807223 */ /* 0x000fe20000010081 */
[----:B------:R-:W-:Y:S01]  /*1500*/  SHF.L.U32 R190, R190, 0x10, RZ ;  /* 0x00000010bebe7819 */ /* 0x000fe200000006ff */
[----:B------:R-:W-:Y:S01]  /*1510*/  FADD.FTZ R127, R127, R222 ;  /* 0x000000de7f7f7221 */ /* 0x000fe20000010000 */
[----:B------:R-:W-:Y:S01]  /*1520*/  SHF.R.U32.HI R185, RZ, 0x10, R185 ;  /* 0x00000010ffb97819 */ /* 0x000fe200000116b9 */
[----:B------:R-:W-:Y:S01]  /*1530*/  FFMA.FTZ R129, R147, R222, R128 ;  /* 0x000000de93817223 */ /* 0x000fe20000010080 */
[----:B------:R-:W-:Y:S01]  /*1540*/  SHF.L.U32 R238, R184, 0x10, RZ ;  /* 0x00000010b8ee7819 */ /* 0x000fe200000006ff */
[----:B------:R-:W-:Y:S01]  /*1550*/  FADD.FTZ R8, R142, R8 ;  /* 0x000000088e087221 */ /* 0x000fe20000010000 */
[-C--:B------:R-:W-:Y:S01]  /*1560*/  FFMA.FTZ R152, R188, R142.reuse, R152 ;  /* 0x0000008ebc987223 */ /* 0x080fe20000010098 */
[----:B------:R-:W-:Y:S01]  /*1570*/  FMUL.FTZ R184, R79, R142 ;  /* 0x0000008e4fb87220 */ /* 0x000fe20000410000 */
[----:B------:R-:W-:Y:S01]  /*1580*/  FMUL.FTZ R142, R167, R126 ;  /* 0x0000007ea78e7220 */ /* 0x000fe20000410000 */
[----:B------:R-:W-:Y:S01]  /*1590*/  SHF.L.U32 R151, R193, 0x10, RZ ;  /* 0x00000010c1977819 */ /* 0x000fe200000006ff */
[----:B------:R-:W-:Y:S01]  /*15a0*/  FMUL.FTZ R225, R87, R190 ;  /* 0x000000be57e17220 */ /* 0x000fe20000410000 */
[----:B------:R-:W-:Y:S01]  /*15b0*/  SHF.L.U32 R242, R223, 0x10, RZ ;  /* 0x00000010dff27819 */ /* 0x000fe200000006ff */
[----:B------:R-:W-:Y:S01]  /*15c0*/  FADD.FTZ R126, R127, R224 ;  /* 0x000000e07f7e7221 */ /* 0x000fe20000010000 */
[----:B------:R-:W-:Y:S01]  /*15d0*/  SHF.L.U32 R193, R185, 0x10, RZ ;  /* 0x00000010b9c17819 */ /* 0x000fe200000006ff */
        /* <DEDUP_REMOVED lines=9> */
[----:B------:R-:W-:-:S02]  /*1670*/  MOV R209, R177 ;  /* 0x000000b100d17202 */ /* 0x000fc40000000f00 */
[----:B------:R-:W-:Y:S01]  /*1680*/  SHF.L.U32 R189, R189, 0x10, RZ ;  /* 0x00000010bdbd7819 */ /* 0x000fe200000006ff */
[----:B------:R-:W-:Y:S01]  /*1690*/  FADD.FTZ R126, R125, R202 ;  /* 0x000000ca7d7e7221 */ /* 0x000fe20000010000 */
[----:B------:R-:W-:Y:S01]  /*16a0*/  FFMA.FTZ R128, R150, R202, R127 ;  /* 0x000000ca96807223 */ /* 0x000fe2000001007f */
        /* <DEDUP_REMOVED lines=53> */
[----:B------:R-:W-:Y:S01]  /*1a00*/  SHF.R.U32.HI R177, RZ, 0x10, R177 ;  /* 0x00000010ffb17819 */ /* 0x000fe200000116b1 */
        /* <DEDUP_REMOVED lines=76> */
.L_x_6978:
        /* <DEDUP_REMOVED lines=8> */
[----:B------:R-:W-:-:S05]  /*1f50*/  LOP3.LUT R127, R126, 0x7fffff8, RZ, 0xc0, !PT ;  /* 0x07fffff87e7f7812 */ /* 0x000fca00078ec0ff */
[----:B------:R-:W-:-:S05]  /*1f60*/  @!P4 VIADD R127, R127, 0x8 ;  /* 0x000000087f7fc836 */ /* 0x000fca0000000000 */
[----:B------:R-:W-:Y:S01]  /*1f70*/  LOP3.LUT R126, R127, 0x7, R126, 0xf8, !PT ;  /* 0x000000077f7e7812 */ /* 0x000fe200078ef87e */
[----:B0-----:R-:W-:-:S06]  /*1f80*/  ULEA UR4, UR5, UR4, 0x18 ;  /* 0x0000000405047291 */ /* 0x001fcc000f8ec03f */
[----:B------:R-:W-:-:S05]  /*1f90*/  LEA R126, R126, UR4, 0x3 ;  /* 0x000000047e7e7c11 */ /* 0x000fca000f8e18ff */
[----:B------:R0:W-:Y:S02]  /*1fa0*/  STS.64 [R126+0x7000], R124 ;  /* 0x0070007c7e007388 */ /* 0x0001e40000000a00 */
.L_x_6966:
[----:B------:R-:W-:Y:S05]  /*1fb0*/  WARPSYNC.ALL ;  /* 0x0000000000007948 */ /* 0x000fea0003800000 */
[----:B------:R-:W1:Y:S08]  /*1fc0*/  S2UR UR5, SR_CgaCtaId ;  /* 0x00000000000579c3 */ /* 0x000e700000008800 */
[----:B------:R-:W-:Y:S01]  /*1fd0*/  BAR.SYNC.DEFER_BLOCKING 0x0 ;  /* 0x0000000000007b1d */ /* 0x000fe20000010000 */
[----:B0--3--:R-:W-:-:S04]  /*1fe0*/  SHF.R.U32.HI R124, RZ, 0x5, R128 ;  /* 0x00000005ff7c7819 */ /* 0x009fc80000011680 */
[----:B------:R-:W-:Y:S01]  /*1ff0*/  LOP3.LUT R124, R124, 0x7fffff8, RZ, 0xc0, !PT ;  /* 0x07fffff87c7c7812 */ /* 0x000fe200078ec0ff */
[----:B------:R-:W-:Y:S01]  /*2000*/  UMOV UR4, 0x400 ;  /* 0x0000040000047882 */ /* 0x000fe20000000000 */
[----:B------:R-:W2:Y:S02]  /*2010*/  LDL.LU R238, [R1+0xc] ;  /* 0x00000c0001ee7983 */ /* 0x000ea40000300800 */
[----:B------:R-:W-:Y:S02]  /*2020*/  @!P4 IADD3 R124, R124, 0x8, RZ ;  /* 0x000000087c7cc810 */ /* 0x000fe40007ffe0ff */
[----:B------:R-:W-:Y:S01]  /*2030*/  SHF.L.U32 R236, R197, 0x3, RZ ;  /* 0x00000003c5ec7819 */ /* 0x000fe200000006ff */
[----:B------:R-:W3:Y:S01]  /*2040*/  LDL.LU R237, [R1+0x8] ;  /* 0x0000080001ed7983 */ /* 0x000ee20000300800 */
[----:B------:R-:W-:Y:S01]  /*2050*/  SHF.R.U32.HI R198, RZ, 0x1d, R197 ;  /* 0x0000001dffc67819 */ /* 0x000fe200000116c5 */
        /* <DEDUP_REMOVED lines=22> */
[----:B------:R-:W4:Y:S01]  /*21c0*/  LDG.E.64 R128, desc[UR6][R128.64] ;  /* 0x0000000680807981 */ /* 0x000f22000c1e1b00 */
[----:B------:R-:W-:Y:S01]  /*21d0*/  FADD.FTZ R126, R126, R131 ;  /* 0x000000837e7e7221 */ /* 0x000fe20000010000 */
[----:B------:R-:W-:Y:S01]  /*21e0*/  FADD.FTZ R124, R127, R124 ;  /* 0x0000007c7f7c7221 */ /* 0x000fe20000010000 */
[----:B------:R-:W-:Y:S02]  /*21f0*/  ISETP.NE.U32.AND P1, PT, R174, RZ, PT ;  /* 0x000000ffae00720c */ /* 0x000fe40003f25070 */
[----:B------:R-:W-:Y:S01]  /*2200*/  FMUL.FTZ R126, R126, UR14 ;  /* 0x0000000e7e7e7c20 */ /* 0x000fe20008410000 */
[----:B------:R-:W-:Y:S01]  /*2210*/  FMUL.FTZ R193, R124, UR14 ;  /* 0x0000000e7cc17c20 */ /* 0x000fe20008410000 */
[----:B------:R-:W-:-:S03]  /*2220*/  ISETP.NE.AND.EX P1, PT, R175, RZ, PT, P1 ;  /* 0x000000ffaf00720c */ /* 0x000fc60003f25310 */
[----:B------:R-:W-:Y:S02]  /*2230*/  FSEL R192, R126, RZ, !P2 ;  /* 0x000000ff7ec07208 */ /* 0x000fe40005000000 */
[----:B------:R-:W-:-:S03]  /*2240*/  ISETP.NE.U32.AND P2, PT, RZ, UR18, PT ;  /* 0x00000012ff007c0c */ /* 0x000fc6000bf45070 */
        /* <DEDUP_REMOVED lines=10> */
[----:B------:R-:W-:Y:S01]  /*22f0*/  ISETP.NE.U32.AND P3, PT, RZ, UR18, PT ;  /* 0x00000012ff007c0c */ /* 0x000fe2000bf65070 */
[C---:B------:R-:W-:Y:S01]  /*2300*/  FMUL.FTZ R175, R167.reuse, R234 ;  /* 0x000000eaa7af7220 */ /* 0x040fe20000410000 */
[C---:B------:R-:W-:Y:S01]  /*2310*/  FMUL.FTZ R195, R167.reuse, R230 ;  /* 0x000000e6a7c37220 */ /* 0x040fe20000410000 */
[----:B------:R-:W-:Y:S01]  /*2320*/  FMUL.FTZ R174, R167, R124 ;  /* 0x0000007ca7ae7220 */ /* 0x000fe20000410000 */
[----:B-----5:R-:W-:Y:S01]  /*2330*/  @P1 FADD.FTZ R194, R93, R194 ;  /* 0x000000c25dc21221 */ /* 0x020fe20000010000 */
[----:B------:R-:W-:Y:S01]  /*2340*/  ISETP.NE.AND.EX P3, PT, RZ, UR19, PT, P3 ;  /* 0x00000013ff007c0c */ /* 0x000fe2000bf65330 */
        /* <DEDUP_REMOVED lines=8> */
[----:B------:R-:W-:Y:S01]  /*23d0*/  FMUL.FTZ R197, R195, R169 ;  /* 0x000000a9c3c57220 */ /* 0x000fe20000410000 */
[----:B------:R-:W-:Y:S01]  /*23e0*/  SEL R124, R175, R120, P3 ;  /* 0x00000078af7c7207 */ /* 0x000fe20001800000 */
[-CC-:B------:R-:W-:Y:S01]  /*23f0*/  FFMA.FTZ R147, R147, R193.reuse, R192.reuse ;  /* 0x000000c193937223 */ /* 0x180fe200000100c0 */
[----:B------:R-:W-:Y:S01]  /*2400*/  SEL R126, R195, R122, P3 ;  /* 0x0000007ac37e7207 */ /* 0x000fe20001800000 */
[--C-:B------:R-:W-:Y:S01]  /*2410*/  FFMA.FTZ R142, R142, R193, R192.reuse ;  /* 0x000000c18e8e7223 */ /* 0x100fe200000100c0 */
[C---:B------:R-:W-:Y:S01]  /*2420*/  SEL R127, R174.reuse, R123, P3 ;  /* 0x0000007bae7f7207 */ /* 0x040fe20001800000 */
[-C--:B------:R-:W-:Y:S01]  /*2430*/  FMUL.FTZ R195, R174, R169.reuse ;  /* 0x000000a9aec37220 */ /* 0x080fe20000410000 */
[----:B------:R-:W-:Y:S01]  /*2440*/  FMUL.FTZ R231, R61, R194 ;  /* 0x000000c23de77220 */ /* 0x000fe20000410000 */
[----:B------:R-:W-:Y:S01]  /*2450*/  FMUL.FTZ R230, R175, R169 ;  /* 0x000000a9afe67220 */ /* 0x000fe20000410000 */
[----:B------:R-:W-:Y:S01]  /*2460*/  FFMA.FTZ R148, R148, R193, R192 ;  /* 0x000000c194947223 */ /* 0x000fe200000100c0 */
[----:B------:R0:W-:Y:S01]  /*2470*/  @P2 STG.E.128 desc[UR6][R130.64], R124 ;  /* 0x0000007c82002986 */ /* 0x0001e2000c101d06 */
[----:B------:R-:W-:-:S02]  /*2480*/  FMUL.FTZ R232, R62, R197 ;  /* 0x000000c53ee87220 */ /* 0x000fc40000410000 */
[----:B------:R-:W1:Y:S01]  /*2490*/  F2F.BF16.F32 R231, R231 ;  /* 0x000000e700e77304 */ /* 0x000e620000202000 */
[-CC-:B------:R-:W-:Y:S01]  /*24a0*/  FFMA.FTZ R144, R144, R193.reuse, R192.reuse ;  /* 0x000000c190907223 */ /* 0x180fe200000100c0 */
[-CC-:B------:R-:W-:Y:S01]  /*24b0*/  FFMA.FTZ R140, R140, R193.reuse, R192.reuse ;  /* 0x000000c18c8c7223 */ /* 0x180fe200000100c0 */
[-CC-:B------:R-:W-:Y:S01]  /*24c0*/  FFMA.FTZ R178, R178, R193.reuse, R192.reuse ;  /* 0x000000c1b2b27223 */ /* 0x180fe200000100c0 */
[----:B------:R-:W-:Y:S01]  /*24d0*/  FFMA.FTZ R180, R180, R193, R192 ;  /* 0x000000c1b4b47223 */ /* 0x000fe200000100c0 */
[----:B------:R-:W3:Y:S01]  /*24e0*/  LDL.LU R235, [R1] ;  /* 0x0000000001eb7983 */ /* 0x000ee20000300800 */
[----:B0-----:R-:W-:Y:S02]  /*24f0*/  FMUL.FTZ R130, R63, R195 ;  /* 0x000000c33f827220 */ /* 0x001fe40000410000 */
[----:B------:R-:W-:Y:S01]  /*2500*/  F2F.BF16.F32 R232, R232 ;  /* 0x000000e800e87304 */ /* 0x000fe20000202000 */
[----:B-1----:R-:W-:Y:S01]  /*2510*/  IMAD.WIDE.U32 R124, R231, 0x10000, RZ ;  /* 0x00010000e77c7825 */ /* 0x002fe200078e00ff */
[----:B------:R-:W-:-:S02]  /*2520*/  IADD3 R126, P5, R236, UR20, RZ ;  /* 0x00000014ec7e7c10 */ /* 0x000fc4000ffbe0ff */
[----:B------:R-:W-:Y:S01]  /*2530*/  SHF.L.U32 R174, R196, 0x3, RZ ;  /* 0x00000003c4ae7819 */ /* 0x000fe200000006ff */
[----:B------:R-:W-:Y:S01]  /*2540*/  FADD.FTZ R142, R143, -R142 ;  /* 0x8000008e8f8e7221 */ /* 0x000fe20000010000 */
[----:B------:R-:W-:Y:S01]  /*2550*/  FADD.FTZ R144, R145, -R144 ;  /* 0x8000009091907221 */ /* 0x000fe20000010000 */
[----:B------:R-:W-:Y:S01]  /*2560*/  FADD.FTZ R140, R141, -R140 ;  /* 0x8000008c8d8c7221 */ /* 0x000fe20000010000 */
[----:B------:R0:W1:Y:S01]  /*2570*/  F2F.BF16.F32 R127, R130 ;  /* 0x00000082007f7304 */ /* 0x0000620000202000 */
[----:B------:R-:W-:Y:S01]  /*2580*/  FADD.FTZ R180, R181, -R180 ;  /* 0x800000b4b5b47221 */ /* 0x000fe20000010000 */
[----:B------:R-:W2:Y:S01]  /*2590*/  LDL.LU R233, [R1+0x4] ;  /* 0x0000040001e97983 */ /* 0x000ea20000300800 */
[----:B0-----:R-:W-:Y:S01]  /*25a0*/  FADD.FTZ R130, R199, -R146 ;  /* 0x80000092c7827221 */ /* 0x001fe20000010000 */
[----:B------:R-:W-:Y:S01]  /*25b0*/  FFMA.FTZ R146, R223, R193, R192 ;  /* 0x000000c1df927223 */ /* 0x000fe200000100c0 */
[----:B-1----:R-:W-:-:S04]  /*25c0*/  SHF.L.U32 R127, R127, 0x10, RZ ;  /* 0x000000107f7f7819 */ /* 0x002fc800000006ff */
[----:B------:R-:W-:Y:S02]  /*25d0*/  LOP3.LUT R125, R125, R127, R232, 0xfe, !PT ;  /* 0x0000007f7d7d7212 */ /* 0x000fe400078efee8 */
[----:B------:R-:W-:Y:S01]  /*25e0*/  IADD3.X R127, R198, UR21, RZ, P5, !PT ;  /* 0x00000015c67f7c10 */ /* 0x000fe2000affe4ff */
[----:B------:R-:W-:Y:S01]  /*25f0*/  FADD.FTZ R198, R222, -R147 ;  /* 0x80000093dec67221 */ /* 0x000fe20000010000 */
[----:B------:R-:W-:-:S03]  /*2600*/  SHF.R.U32.HI R222, RZ, 0x1d, R196 ;  /* 0x0000001dffde7819 */ /* 0x000fc600000116c4 */
[----:B------:R-:W-:-:S04]  /*2610*/  FMUL.FTZ R198, R167, R198 ;  /* 0x000000c6a7c67220 */ /* 0x000fc80000410000 */
[----:B------:R-:W-:Y:S01]  /*2620*/  @P1 FADD.FTZ R198, R97, R198 ;  /* 0x000000c661c61221 */ /* 0x000fe20000010000 */
[----:B----4-:R-:W-:-:S05]  /*2630*/  SHF.L.U32 R175, R128, 0x10, RZ ;  /* 0x0000001080af7819 */ /* 0x010fca00000006ff */
[----:B------:R-:W-:Y:S01]  /*2640*/  FFMA.FTZ R215, R230, R175, R215 ;  /* 0x000000afe6d77223 */ /* 0x000fe200000100d7 */
[----:B------:R-:W-:Y:S01]  /*2650*/  FMUL.FTZ R230, R60, R230 ;  /* 0x000000e63ce67220 */ /* 0x000fe20000410000 */
[----:B------:R-:W-:-:S03]  /*2660*/  FMUL.FTZ R175, R167, R130 ;  /* 0x00000082a7af7220 */ /* 0x000fc60000410000 */
[----:B------:R-:W0:Y:S01]  /*2670*/  F2F.BF16.F32 R131, R230 ;  /* 0x000000e600837304 */ /* 0x000e220000202000 */
[----:B------:R-:W-:Y:S01]  /*2680*/  @P1 FADD.FTZ R175, R96, R175 ;  /* 0x000000af60af1221 */ /* 0x000fe20000010000 */
[----:B0-----:R-:W-:Y:S01]  /*2690*/  LOP3.LUT R124, R124, R131, RZ, 0xfc, !PT ;  /* 0x000000837c7c7212 */ /* 0x001fe200078efcff */
[----:B------:R-:W-:Y:S01]  /*26a0*/  FFMA.FTZ R131, R200, R193, R192 ;  /* 0x000000c1c8837223 */ /* 0x000fe200000100c0 */
[----:B------:R-:W-:Y:S01]  /*26b0*/  FADD.FTZ R200, R225, -R146 ;  /* 0x80000092e1c87221 */ /* 0x000fe20000010000 */
[----:B------:R-:W-:Y:S02]  /*26c0*/  @P2 LEA R146, P5, R196, UR18, 0x4 ;  /* 0x00000012c4922c11 */ /* 0x000fe4000f8a20ff */
[----:B------:R-:W-:Y:S01]  /*26d0*/  FADD.FTZ R224, R224, -R131 ;  /* 0x80000083e0e07221 */ /* 0x000fe20000010000 */
[----:B------:R0:W-:Y:S01]  /*26e0*/  STG.E.64 desc[UR6][R126.64], R124 ;  /* 0x0000007c7e007986 */ /* 0x0001e2000c101b06 */
[----:B------:R-:W-:Y:S01]  /*26f0*/  @P2 LEA.HI.X R147, R196, UR19, RZ, 0x4, P5 ;  /* 0x00000013c4932c11 */ /* 0x000fe2000a8f24ff */
[C---:B------:R-:W-:Y:S01]  /*2700*/  FMUL.FTZ R196, R167.reuse, R200 ;  /* 0x000000c8a7c47220 */ /* 0x040fe20000410000 */
[----:B------:R-:W-:Y:S01]  /*2710*/  FMUL.FTZ R199, R167, R224 ;  /* 0x000000e0a7c77220 */ /* 0x000fe20000410000 */
[----:B------:R-:W-:-:S02]  /*2720*/  IADD3 R130, P5, R174, UR16, RZ ;  /* 0x00000010ae827c10 */ /* 0x000fc4000ffbe0ff */
[----:B------:R-:W-:Y:S01]  /*2730*/  @P1 FADD.FTZ R196, R99, R196 ;  /* 0x000000c463c41221 */ /* 0x000fe20000010000 */
[----:B------:R-:W-:Y:S01]  /*2740*/  @P1 FADD.FTZ R199, R98, R199 ;  /* 0x000000c762c71221 */ /* 0x000fe20000010000 */
[----:B------:R-:W-:Y:S02]  /*2750*/  IADD3.X R131, R222, UR17, RZ, P5, !PT ;  /* 0x00000011de837c10 */ /* 0x000fe4000affe4ff */
[C---:B0-----:R-:W-:Y:S01]  /*2760*/  SEL R125, R198.reuse, R121, P3 ;  /* 0x00000079c67d7207 */ /* 0x041fe20001800000 */
[----:B------:R-:W-:Y:S01]  /*2770*/  FMUL.FTZ R198, R198, R169 ;  /* 0x000000a9c6c67220 */ /* 0x000fe20000410000 */
[C---:B------:R-:W-:Y:S01]  /*2780*/  SEL R127, R196.reuse, R123, P3 ;  /* 0x0000007bc47f7207 */ /* 0x040fe20001800000 */
[-C--:B------:R-:W-:Y:S01]  /*2790*/  FMUL.FTZ R196, R196, R169.reuse ;  /* 0x000000a9c4c47220 */ /* 0x080fe20000410000 */
[----:B------:R-:W-:Y:S01]  /*27a0*/  SEL R124, R175, R120, P3 ;  /* 0x00000078af7c7207 */ /* 0x000fe20001800000 */
[----:B------:R-:W-:Y:S01]  /*27b0*/  FMUL.FTZ R223, R57, R198 ;  /* 0x000000c639df7220 */ /* 0x000fe20000410000 */
[----:B------:R-:W-:Y:S01]  /*27c0*/  SEL R126, R199, R122, P3 ;  /* 0x0000007ac77e7207 */ /* 0x000fe20001800000 */
[-C--:B------:R-:W-:Y:S01]  /*27d0*/  FMUL.FTZ R200, R175, R169.reuse ;  /* 0x000000a9afc87220 */ /* 0x080fe20000410000 */
[----:B------:R-:W4:Y:S01]  /*27e0*/  LDG.E.64 R130, desc[UR6][R130.64] ;  /* 0x0000000682827981 */ /* 0x000f22000c1e1b00 */
[----:B------:R-:W-:Y:S01]  /*27f0*/  FMUL.FTZ R199, R199, R169 ;  /* 0x000000a9c7c77220 */ /* 0x000fe20000410000 */
[----:B------:R-:W-:Y:S01]  /*2800*/  FMUL.FTZ R225, R59, R196 ;  /* 0x000000c43be17220 */ /* 0x000fe20000410000 */
[----:B------:R-:W0:Y:S01]  /*2810*/  F2F.BF16.F32 R223, R223 ;  /* 0x000000df00df7304 */ /* 0x000e220000202000 */
[----:B------:R1:W-:Y:S01]  /*2820*/  @P2 STG.E.128 desc[UR6][R146.64], R124 ;  /* 0x0000007c92002986 */ /* 0x0003e2000c101d06 */
[----:B------:R-:W-:Y:S01]  /*2830*/  FMUL.FTZ R224, R58, R199 ;  /* 0x000000c73ae07220 */ /* 0x000fe20000410000 */
[----:B------:R-:W-:-:S05]  /*2840*/  SHF.R.U32.HI R175, RZ, 0x1d, R173 ;  /* 0x0000001dffaf7819 */ /* 0x000fca00000116ad */
[----:B------:R-:W3:Y:S08]  /*2850*/  F2F.BF16.F32 R225, R225 ;  /* 0x000000e100e17304 */ /* 0x000ef00000202000 */
[----:B------:R-:W2:Y:S01]  /*2860*/  F2F.BF16.F32 R224, R224 ;  /* 0x000000e000e07304 */ /* 0x000ea20000202000 */
[----:B-1----:R-:W-:Y:S01]  /*2870*/  FMUL.FTZ R146, R56, R200 ;  /* 0x000000c838927220 */ /* 0x002fe20000410000 */
[----:B0-----:R-:W-:Y:S01]  /*2880*/  IMAD.WIDE.U32 R124, R223, 0x10000, RZ ;  /* 0x00010000df7c7825 */ /* 0x001fe200078e00ff */
[----:B------:R-:W-:-:S03]  /*2890*/  IADD3 R126, P5, R174, UR20, RZ ;  /* 0x00000014ae7e7c10 */ /* 0x000fc6000ffbe0ff */
[----:B------:R-:W-:Y:S01]  /*28a0*/  FFMA.FTZ R174, R203, R193, R192 ;  /* 0x000000c1cbae7223 */ /* 0x000fe200000100c0 */
[----:B---3--:R-:W-:Y:S01]  /*28b0*/  SHF.L.U32 R127, R225, 0x10, RZ ;  /* 0x00000010e17f7819 */ /* 0x008fe200000006ff */
[----:B------:R-:W0:Y:S03]  /*28c0*/  F2F.BF16.F32 R147, R146 ;  /* 0x0000009200937304 */ /* 0x000e260000202000 */
[----:B--2---:R-:W-:Y:S02]  /*28d0*/  LOP3.LUT R125, R125, R127, R224, 0xfe, !PT ;  /* 0x0000007f7d7d7212 */ /* 0x004fe400078efee0 */
[----:B------:R-:W-:Y:S01]  /*28e0*/  IADD3.X R127, R222, UR21, RZ, P5, !PT ;  /* 0x00000015de7f7c10 */ /* 0x000fe2000affe4ff */
[----:B------:R-:W-:Y:S01]  /*28f0*/  FFMA.FTZ R222, R208, R193, R192 ;  /* 0x000000c1d0de7223 */ /* 0x000fe200000100c0 */
[----:B------:R-:W-:Y:S01]  /*2900*/  FADD.FTZ R208, R209, -R174 ;  /* 0x800000aed1d07221 */ /* 0x000fe20000010000 */
[----:B------:R-:W-:-:S02]  /*2910*/  SHF.L.U32 R174, R173, 0x3, RZ ;  /* 0x00000003adae7819 */ /* 0x000fc400000006ff */
[----:B------:R-:W-:Y:S01]  /*2920*/  FADD.FTZ R222, R151, -R222 ;  /* 0x800000de97de7221 */ /* 0x000fe20000010000 */
[----:B0-----:R-:W-:Y:S01]  /*2930*/  LOP3.LUT R124, R124, R147, RZ, 0xfc, !PT ;  /* 0x000000937c7c7212 */ /* 0x001fe200078efcff */
[-CC-:B------:R-:W-:Y:S01]  /*2940*/  FFMA.FTZ R147, R150, R193.reuse, R192.reuse ;  /* 0x000000c196937223 */ /* 0x180fe200000100c0 */
[----:B------:R-:W-:Y:S01]  /*2950*/  FFMA.FTZ R150, R201, R193, R192 ;  /* 0x000000c1c9967223 */ /* 0x000fe200000100c0 */
[----:B------:R-:W-:Y:S02]  /*2960*/  FMUL.FTZ R222, R167, R222 ;  /* 0x000000dea7de7220 */ /* 0x000fe40000410000 */
[----:B------:R-:W-:Y:S01]  /*2970*/  FADD.FTZ R202, R202, -R147 ;  /* 0x80000093caca7221 */ /* 0x000fe20000010000 */
[----:B------:R-:W-:Y:S01]  /*2980*/  FADD.FTZ R146, R207, -R150 ;  /* 0x80000096cf927221 */ /* 0x000fe20000010000 */
[----:B------:R-:W-:Y:S01]  /*2990*/  @P2 LEA R150, P5, R173, UR18, 0x4 ;  /* 0x00000012ad962c11 */ /* 0x000fe2000f8a20ff */
[----:B------:R-:W-:Y:S01]  /*29a0*/  @P1 FADD.FTZ R222, R103, R222 ;  /* 0x000000de67de1221 */ /* 0x000fe20000010000 */
[C---:B------:R-:W-:Y:S01]  /*29b0*/  FMUL.FTZ R203, R167.reuse, R202 ;  /* 0x000000caa7cb7220 */ /* 0x040fe20000410000 */
[----:B------:R-:W-:Y:S01]  /*29c0*/  FMUL.FTZ R202, R167, R146 ;  /* 0x00000092a7ca7220 */ /* 0x000fe20000410000 */
[----:B------:R-:W-:Y:S01]  /*29d0*/  @P2 LEA.HI.X R151, R173, UR19, RZ, 0x4, P5 ;  /* 0x00000013ad972c11 */ /* 0x000fe2000a8f24ff */
[----:B------:R-:W-:Y:S01]  /*29e0*/  FMUL.FTZ R173, R167, R208 ;  /* 0x000000d0a7ad7220 */ /* 0x000fe20000410000 */
[----:B------:R0:W-:Y:S01]  /*29f0*/  STG.E.64 desc[UR6][R126.64], R124 ;  /* 0x0000007c7e007986 */ /* 0x0001e2000c101b06 */
[----:B------:R-:W-:Y:S01]  /*2a00*/  @P1 FADD.FTZ R202, R101, R202 ;  /* 0x000000ca65ca1221 */ /* 0x000fe20000010000 */
[----:B------:R-:W-:Y:S01]  /*2a10*/  IADD3 R146, P5, R174, UR16, RZ ;  /* 0x00000010ae927c10 */ /* 0x000fe2000ffbe0ff */
[----:B------:R-:W-:Y:S01]  /*2a20*/  @P1 FADD.FTZ R173, R102, R173 ;  /* 0x000000ad66ad1221 */ /* 0x000fe20000010000 */
[----:B------:R-:W-:Y:S01]  /*2a30*/  @P1 FADD.FTZ R203, R100, R203 ;  /* 0x000000cb64cb1221 */ /* 0x000fe20000010000 */
[----:B------:R-:W-:Y:S01]  /*2a40*/  FMUL.FTZ R201, R202, R169 ;  /* 0x000000a9cac97220 */ /* 0x000fe20000410000 */
[----:B------:R-:W-:-:S03]  /*2a50*/  IADD3.X R147, R175, UR17, RZ, P5, !PT ;  /* 0x00000011af937c10 */ /* 0x000fc6000affe4ff */
[----:B------:R-:W-:-:S03]  /*2a60*/  FMUL.FTZ R207, R53, R201 ;  /* 0x000000c935cf7220 */ /* 0x000fc60000410000 */
[----:B------:R-:W2:Y:S01]  /*2a70*/  LDG.E.64 R146, desc[UR6][R146.64] ;  /* 0x0000000692927981 */ /* 0x000ea2000c1e1b00 */
[----:B0-----:R-:W-:Y:S01]  /*2a80*/  SEL R125, R202, R121, P3 ;  /* 0x00000079ca7d7207 */ /* 0x001fe20001800000 */
[CC--:B------:R-:W-:Y:S01]  /*2a90*/  FMUL.FTZ R202, R173.reuse, R169.reuse ;  /* 0x000000a9adca7220 */ /* 0x0c0fe20000410000 */
[----:B------:R-:W-:Y:S01]  /*2aa0*/  SEL R126, R173, R122, P3 ;  /* 0x0000007aad7e7207 */ /* 0x000fe20001800000 */
[C---:B------:R-:W-:Y:S01]  /*2ab0*/  FMUL.FTZ R173, R222.reuse, R169 ;  /* 0x000000a9dead7220 */ /* 0x040fe20000410000 */
[----:B------:R-:W-:Y:S02]  /*2ac0*/  SEL R124, R203, R120, P3 ;  /* 0x00000078cb7c7207 */ /* 0x000fe40001800000 */
[----:B------:R-:W-:Y:S01]  /*2ad0*/  SEL R127, R222, R123, P3 ;  /* 0x0000007bde7f7207 */ /* 0x000fe20001800000 */
[----:B------:R-:W-:Y:S01]  /*2ae0*/  FMUL.FTZ R209, R55, R173 ;  /* 0x000000ad37d17220 */ /* 0x000fe20000410000 */
[----:B------:R-:W-:Y:S01]  /*2af0*/  FMUL.FTZ R203, R203, R169 ;  /* 0x000000a9cbcb7220 */ /* 0x000fe20000410000 */
[----:B------:R-:W-:Y:S01]  /*2b00*/  FMUL.FTZ R208, R54, R202 ;  /* 0x000000ca36d07220 */ /* 0x000fe20000410000 */
[----:B------:R-:W0:Y:S01]  /*2b10*/  F2F.BF16.F32 R207, R207 ;  /* 0x000000cf00cf7304 */ /* 0x000e220000202000 */
[----:B------:R1:W-:Y:S07]  /*2b20*/  @P2 STG.E.128 desc[UR6][R150.64], R124 ;  /* 0x0000007c96002986 */ /* 0x0003ee000c101d06 */
[----:B------:R-:W3:Y:S08]  /*2b30*/  F2F.BF16.F32 R209, R209 ;  /* 0x000000d100d17304 */ /* 0x000ef00000202000 */
[----:B------:R-:W3:Y:S01]  /*2b40*/  F2F.BF16.F32 R208, R208 ;  /* 0x000000d000d07304 */ /* 0x000ee20000202000 */
[----:B-1----:R-:W-:-:S07]  /*2b50*/  FMUL.FTZ R150, R52, R203 ;  /* 0x000000cb34967220 */ /* 0x002fce0000410000 */
[----:B------:R-:W1:Y:S01]  /*2b60*/  F2F.BF16.F32 R151, R150 ;  /* 0x0000009600977304 */ /* 0x000e620000202000 */
[----:B0-----:R-:W-:Y:S01]  /*2b70*/  IMAD.WIDE.U32 R124, R207, 0x10000, RZ ;  /* 0x00010000cf7c7825 */ /* 0x001fe200078e00ff */
[----:B---3--:R-:W-:Y:S02]  /*2b80*/  SHF.L.U32 R127, R209, 0x10, RZ ;  /* 0x00000010d17f7819 */ /* 0x008fe400000006ff */
[----:B------:R-:W-:Y:S01]  /*2b90*/  IADD3 R126, P5, R174, UR20, RZ ;  /* 0x00000014ae7e7c10 */ /* 0x000fe2000ffbe0ff */
[----:B------:R-:W-:Y:S01]  /*2ba0*/  FFMA.FTZ R174, R189, R193, R192 ;  /* 0x000000c1bdae7223 */ /* 0x000fe200000100c0 */
[----:B------:R-:W-:Y:S02]  /*2bb0*/  LOP3.LUT R125, R125, R127, R208, 0xfe, !PT ;  /* 0x0000007f7d7d7212 */ /* 0x000fe400078efed0 */
[----:B------:R-:W-:Y:S01]  /*2bc0*/  IADD3.X R127, R175, UR21, RZ, P5, !PT ;  /* 0x00000015af7f7c10 */ /* 0x000fe2000affe4ff */
[----:B------:R-:W-:Y:S01]  /*2bd0*/  FADD.FTZ R208, R191, -R174 ;  /* 0x800000aebfd07221 */ /* 0x000fe20000010000 */
[-CC-:B------:R-:W-:Y:S01]  /*2be0*/  FFMA.FTZ R174, R187, R193.reuse, R192.reuse ;  /* 0x000000c1bbae7223 */ /* 0x180fe200000100c0 */
[--C-:B------:R-:W-:Y:S01]  /*2bf0*/  FFMA.FTZ R175, R188, R193, R192.reuse ;  /* 0x000000c1bcaf7223 */ /* 0x100fe200000100c0 */
[----:B-1----:R-:W-:Y:S01]  /*2c00*/  LOP3.LUT R124, R124, R151, RZ, 0xfc, !PT ;  /* 0x000000977c7c7212 */ /* 0x002fe200078efcff */
[----:B------:R-:W-:Y:S01]  /*2c10*/  FFMA.FTZ R151, R190, R193, R192 ;  /* 0x000000c1be977223 */ /* 0x000fe200000100c0 */
[----:B------:R-:W-:Y:S01]  /*2c20*/  SHF.L.U32 R191, R172, 0x3, RZ ;  /* 0x00000003acbf7819 */ /* 0x000fe200000006ff */
[----:B------:R-:W-:Y:S01]  /*2c30*/  FADD.FTZ R188, R185, -R174 ;  /* 0x800000aeb9bc7221 */ /* 0x000fe20000010000 */
[----:B------:R-:W-:Y:S01]  /*2c40*/  FADD.FTZ R184, R184, -R175 ;  /* 0x800000afb8b87221 */ /* 0x000fe20000010000 */
[----:B------:R-:W-:Y:S01]  /*2c50*/  FADD.FTZ R186, R186, -R151 ;  /* 0x80000097baba7221 */ /* 0x000fe20000010000 */
[----:B------:R-:W-:Y:S01]  /*2c60*/  SHF.R.U32.HI R189, RZ, 0x1d, R172 ;  /* 0x0000001dffbd7819 */ /* 0x000fe200000116ac */
[----:B------:R-:W-:Y:S01]  /*2c70*/  FMUL.FTZ R185, R167, R208 ;  /* 0x000000d0a7b97220 */ /* 0x000fe20000410000 */
[----:B------:R-:W-:Y:S01]  /*2c80*/  IADD3 R150, P5, R191, UR16, RZ ;  /* 0x00000010bf967c10 */ /* 0x000fe2000ffbe0ff */
[C---:B------:R-:W-:Y:S01]  /*2c90*/  FMUL.FTZ R186, R167.reuse, R186 ;  /* 0x000000baa7ba7220 */ /* 0x040fe20000410000 */
[C---:B------:R-:W-:Y:S01]  /*2ca0*/  FMUL.FTZ R187, R167.reuse, R188 ;  /* 0x000000bca7bb7220 */ /* 0x040fe20000410000 */
[----:B------:R-:W-:Y:S01]  /*2cb0*/  FMUL.FTZ R184, R167, R184 ;  /* 0x000000b8a7b87220 */ /* 0x000fe20000410000 */
[----:B------:R-:W-:Y:S01]  /*2cc0*/  IADD3.X R151, R189, UR17, RZ, P5, !PT ;  /* 0x00000011bd977c10 */ /* 0x000fe2000affe4ff */
[----:B------:R-:W-:Y:S01]  /*2cd0*/  @P1 FADD.FTZ R185, R104, R185 ;  /* 0x000000b968b91221 */ /* 0x000fe20000010000 */
[----:B------:R-:W-:Y:S01]  /*2ce0*/  @P1 FADD.FTZ R186, R105, R186 ;  /* 0x000000ba69ba1221 */ /* 0x000fe20000010000 */
[----:B------:R-:W-:Y:S01]  /*2cf0*/  @P1 FADD.FTZ R187, R106, R187 ;  /* 0x000000bb6abb1221 */ /* 0x000fe20000010000 */
[----:B------:R-:W-:Y:S01]  /*2d00*/  @P1 FADD.FTZ R184, R107, R184 ;  /* 0x000000b86bb81221 */ /* 0x000fe20000010000 */
[C---:B------:R-:W-:Y:S01]  /*2d10*/  @P2 LEA R174, P5, R172.reuse, UR18, 0x4 ;  /* 0x00000012acae2c11 */ /* 0x040fe2000f8a20ff */
[----:B------:R0:W-:Y:S03]  /*2d20*/  STG.E.64 desc[UR6][R126.64], R124 ;  /* 0x0000007c7e007986 */ /* 0x0001e6000c101b06 */
[----:B------:R-:W-:Y:S01]  /*2d30*/  @P2 LEA.HI.X R175, R172, UR19, RZ, 0x4, P5 ;  /* 0x00000013acaf2c11 */ /* 0x000fe2000a8f24ff */
[----:B------:R-:W3:Y:S01]  /*2d40*/  LDG.E.64 R150, desc[UR6][R150.64] ;  /* 0x0000000696967981 */ /* 0x000ee2000c1e1b00 */
[----:B------:R-:W-:Y:S01]  /*2d50*/  FMUL.FTZ R172, R186, R169 ;  /* 0x000000a9baac7220 */ /* 0x000fe20000410000 */
[----:B0-----:R-:W-:-:S02]  /*2d60*/  SEL R124, R185, R120, P3 ;  /* 0x00000078b97c7207 */ /* 0x001fc40001800000 */
[----:B------:R-:W-:Y:S02]  /*2d70*/  SEL R125, R186, R121, P3 ;  /* 0x00000079ba7d7207 */ /* 0x000fe40001800000 */
[----:B------:R-:W-:Y:S02]  /*2d80*/  SEL R126, R187, R122, P3 ;  /* 0x0000007abb7e7207 */ /* 0x000fe40001800000 */
[----:B------:R-:W-:-:S05]  /*2d90*/  SEL R127, R184, R123, P3 ;  /* 0x0000007bb87f7207 */ /* 0x000fca0001800000 */
[----:B------:R0:W-:Y:S01]  /*2da0*/  @P2 STG.E.128 desc[UR6][R174.64], R124 ;  /* 0x0000007cae002986 */ /* 0x0001e2000c101d06 */
[----:B------:R-:W-:-:S04]  /*2db0*/  FMUL.FTZ R186, R49, R172 ;  /* 0x000000ac31ba7220 */ /* 0x000fc80000410000 */
[----:B------:R1:W1:Y:S01]  /*2dc0*/  F2F.BF16.F32 R207, R186 ;  /* 0x000000ba00cf7304 */ /* 0x0002620000202000 */
[-C--:B0-----:R-:W-:Y:S01]  /*2dd0*/  FMUL.FTZ R175, R184, R169.reuse ;  /* 0x000000a9b8af7220 */ /* 0x081fe20000410000 */
[----:B------:R-:W-:-:S03]  /*2de0*/  FMUL.FTZ R174, R187, R169 ;  /* 0x000000a9bbae7220 */ /* 0x000fc60000410000 */
[----:B------:R-:W-:Y:S01]  /*2df0*/  FMUL.FTZ R190, R51, R175 ;  /* 0x000000af33be7220 */ /* 0x000fe20000410000 */
[----:B------:R-:W-:-:S05]  /*2e00*/  FMUL.FTZ R187, R50, R174 ;  /* 0x000000ae32bb7220 */ /* 0x000fca0000410000 */
[----:B------:R-:W0:Y:S01]  /*2e10*/  F2F.BF16.F32 R190, R190 ;  /* 0x000000be00be7304 */ /* 0x000e220000202000 */
[----:B-1----:R-:W-:-:S07]  /*2e20*/  FADD.FTZ R186, R149, -R148 ;  /* 0x8000009495ba7221 */ /* 0x002fce0000010000 */
[----:B------:R-:W1:Y:S01]  /*2e30*/  F2F.BF16.F32 R187, R187 ;  /* 0x000000bb00bb7304 */ /* 0x000e620000202000 */
[----:B------:R-:W-:Y:S01]  /*2e40*/  FMUL.FTZ R188, R167, R142 ;  /* 0x0000008ea7bc7220 */ /* 0x000fe20000410000 */
[----:B------:R-:W-:Y:S01]  /*2e50*/  IMAD.WIDE.U32 R124, R207, 0x10000, RZ ;  /* 0x00010000cf7c7825 */ /* 0x000fe200078e00ff */
[----:B0-----:R-:W-:-:S03]  /*2e60*/  SHF.L.U32 R127, R190, 0x10, RZ ;  /* 0x00000010be7f7819 */ /* 0x001fc600000006ff */
[----:B------:R-:W-:Y:S01]  /*2e70*/  FMUL.FTZ R190, R167, R186 ;  /* 0x000000baa7be7220 */ /* 0x000fe20000410000 */
[----:B------:R-:W-:Y:S01]  /*2e80*/  FMUL.FTZ R184, R185, R169 ;  /* 0x000000a9b9b87220 */ /* 0x000fe20000410000 */
[----:B------:R-:W-:Y:S01]  /*2e90*/  @P1 FADD.FTZ R188, R109, R188 ;  /* 0x000000bc6dbc1221 */ /* 0x000fe20000010000 */
[----:B------:R-:W-:Y:S01]  /*2ea0*/  FMUL.FTZ R185, R167, R144 ;  /* 0x00000090a7b97220 */ /* 0x000fe20000410000 */
[----:B------:R-:W-:Y:S01]  /*2eb0*/  @P1 FADD.FTZ R190, R111, R190 ;  /* 0x000000be6fbe1221 */ /* 0x000fe20000010000 */
[----:B------:R-:W-:Y:S01]  /*2ec0*/  FFMA.FTZ R186, R176, R193, R192 ;  /* 0x000000c1b0ba7223 */ /* 0x000fe200000100c0 */
[----:B-1----:R-:W-:Y:S01]  /*2ed0*/  LOP3.LUT R125, R125, R127, R187, 0xfe, !PT ;  /* 0x0000007f7d7d7212 */ /* 0x002fe200078efebb */
[----:B------:R-:W-:Y:S01]  /*2ee0*/  FMUL.FTZ R187, R167, R140 ;  /* 0x0000008ca7bb7220 */ /* 0x000fe20000410000 */
[----:B------:R-:W-:Y:S01]  /*2ef0*/  FMUL.FTZ R126, R48, R184 ;  /* 0x000000b8307e7220 */ /* 0x000fe20000410000 */
[-C--:B------:R-:W-:Y:S01]  /*2f00*/  FMUL.FTZ R148, R188, R169.reuse ;  /* 0x000000a9bc947220 */ /* 0x080fe20000410000 */
[-C--:B------:R-:W-:Y:S01]  /*2f10*/  FMUL.FTZ R176, R190, R169.reuse ;  /* 0x000000a9beb07220 */ /* 0x080fe20000410000 */
[----:B------:R-:W-:Y:S01]  /*2f20*/  @P1 FADD.FTZ R185, R110, R185 ;  /* 0x000000b96eb91221 */ /* 0x000fe20000010000 */
[----:B------:R-:W-:Y:S01]  /*2f30*/  @P1 FADD.FTZ R187, R108, R187 ;  /* 0x000000bb6cbb1221 */ /* 0x000fe20000010000 */
[----:B------:R0:W1:Y:S01]  /*2f40*/  F2F.BF16.F32 R143, R126 ;  /* 0x0000007e008f7304 */ /* 0x0000620000202000 */
[----:B------:R-:W-:Y:S01]  /*2f50*/  FMUL.FTZ R142, R45, R148 ;  /* 0x000000942d8e7220 */ /* 0x000fe20000410000 */
[----:B------:R-:W-:Y:S01]  /*2f60*/  FMUL.FTZ R140, R47, R176 ;  /* 0x000000b02f8c7220 */ /* 0x000fe20000410000 */
[-C--:B------:R-:W-:Y:S01]  /*2f70*/  FMUL.FTZ R149, R185, R169.reuse ;  /* 0x000000a9b9957220 */ /* 0x080fe20000410000 */
[----:B------:R-:W-:Y:S01]  /*2f80*/  FADD.FTZ R186, R177, -R186 ;  /* 0x800000bab1ba7221 */ /* 0x000fe20000010000 */
[----:B------:R-:W-:Y:S01]  /*2f90*/  FMUL.FTZ R177, R187, R169 ;  /* 0x000000a9bbb17220 */ /* 0x000fe20000410000 */
[----:B------:R-:W-:Y:S01]  /*2fa0*/  FADD.FTZ R208, R179, -R178 ;  /* 0x800000b2b3d07221 */ /* 0x000fe20000010000 */
[----:B------:R-:W-:Y:S01]  /*2fb0*/  FMUL.FTZ R145, R46, R149 ;  /* 0x000000952e917220 */ /* 0x000fe20000410000 */
[----:B------:R-:W-:Y:S01]  /*2fc0*/  F2F.BF16.F32 R142, R142 ;  /* 0x0000008e008e7304 */ /* 0x000fe20000202000 */
[----:B------:R-:W-:Y:S01]  /*2fd0*/  FMUL.FTZ R179, R44, R177 ;  /* 0x000000b12cb37220 */ /* 0x000fe20000410000 */
[----:B0-----:R-:W-:-:S06]  /*2fe0*/  IADD3 R126, P5, R191, UR20, RZ ;  /* 0x00000014bf7e7c10 */ /* 0x001fcc000ffbe0ff */
[----:B------:R-:W0:Y:S01]  /*2ff0*/  F2F.BF16.F32 R140, R140 ;  /* 0x0000008c008c7304 */ /* 0x000e220000202000 */
[----:B------:R-:W-:Y:S01]  /*3000*/  FFMA.FTZ R178, R182, R193, R192 ;  /* 0x000000c1b6b27223 */ /* 0x000fe200000100c0 */
[----:B-1----:R-:W-:Y:S02]  /*3010*/  LOP3.LUT R124, R124, R143, RZ, 0xfc, !PT ;  /* 0x0000008f7c7c7212 */ /* 0x002fe400078efcff */
[----:B------:R-:W-:-:S04]  /*3020*/  IADD3.X R127, R189, UR21, RZ, P5, !PT ;  /* 0x00000015bd7f7c10 */ /* 0x000fc8000affe4ff */
[----:B------:R-:W1:Y:S01]  /*3030*/  F2F.BF16.F32 R145, R145 ;  /* 0x0000009100917304 */ /* 0x000e620000202000 */
[----:B------:R-:W-:Y:S01]  /*3040*/  FADD.FTZ R178, R183, -R178 ;  /* 0x800000b2b7b27221 */ /* 0x000fe20000010000 */
[----:B------:R-:W-:-:S06]  /*3050*/  SHF.L.U32 R183, R171, 0x3, RZ ;  /* 0x00000003abb77819 */ /* 0x000fcc00000006ff */
[----:B------:R-:W1:Y:S01]  /*3060*/  F2F.BF16.F32 R179, R179 ;  /* 0x000000b300b37304 */ /* 0x000e620000202000 */
[----:B------:R1:W-:Y:S01]  /*3070*/  STG.E.64 desc[UR6][R126.64], R124 ;  /* 0x0000007c7e007986 */ /* 0x0003e2000c101b06 */
[----:B0-----:R-:W-:Y:S02]  /*3080*/  SHF.L.U32 R144, R140, 0x10, RZ ;  /* 0x000000108c907819 */ /* 0x001fe400000006ff */
[----:B------:R-:W-:Y:S02]  /*3090*/  SHF.R.U32.HI R189, RZ, 0x1d, R171 ;  /* 0x0000001dffbd7819 */ /* 0x000fe400000116ab */
[----:B------:R-:W-:Y:S01]  /*30a0*/  IADD3 R140, P5, R183, UR16, RZ ;  /* 0x00000010b78c7c10 */ /* 0x000fe2000ffbe0ff */
[----:B------:R-:W-:-:S03]  /*30b0*/  FMUL.FTZ R182, R167, R208 ;  /* 0x000000d0a7b67220 */ /* 0x000fc60000410000 */
[----:B------:R-:W-:Y:S01]  /*30c0*/  IADD3.X R141, R189, UR17, RZ, P5, !PT ;  /* 0x00000011bd8d7c10 */ /* 0x000fe2000affe4ff */
[----:B-1----:R-:W-:Y:S01]  /*30d0*/  IMAD.WIDE.U32 R124, R142, 0x10000, RZ ;  /* 0x000100008e7c7825 */ /* 0x002fe200078e00ff */
[----:B------:R-:W-:-:S03]  /*30e0*/  @P2 LEA R142, P6, R171, UR18, 0x4 ;  /* 0x00000012ab8e2c11 */ /* 0x000fc6000f8c20ff */
[----:B------:R-:W-:Y:S01]  /*30f0*/  @P1 FADD.FTZ R182, R113, R182 ;  /* 0x000000b671b61221 */ /* 0x000fe20000010000 */
[----:B------:R-:W-:Y:S01]  /*3100*/  SEL R126, R185, R122, P3 ;  /* 0x0000007ab97e7207 */ /* 0x000fe20001800000 */
[----:B------:R-:W3:Y:S01]  /*3110*/  LDG.E.64 R140, desc[UR6][R140.64] ;  /* 0x000000068c8c7981 */ /* 0x000ee2000c1e1b00 */
[----:B------:R-:W-:Y:S02]  /*3120*/  LOP3.LUT R145, R125, R144, R145, 0xfe, !PT ;  /* 0x000000907d917212 */ /* 0x000fe400078efe91 */
[----:B------:R-:W-:Y:S02]  /*3130*/  LOP3.LUT R144, R124, R179, RZ, 0xfc, !PT ;  /* 0x000000b37c907212 */ /* 0x000fe400078efcff */
[----:B------:R-:W-:Y:S01]  /*3140*/  SEL R125, R188, R121, P3 ;  /* 0x00000079bc7d7207 */ /* 0x000fe20001800000 */
[----:B------:R-:W-:Y:S01]  /*3150*/  FMUL.FTZ R188, R167, R178 ;  /* 0x000000b2a7bc7220 */ /* 0x000fe20000410000 */
[----:B------:R-:W-:Y:S02]  /*3160*/  @P2 LEA.HI.X R143, R171, UR19, RZ, 0x4, P6 ;  /* 0x00000013ab8f2c11 */ /* 0x000fe4000b0f24ff */
[----:B------:R-:W-:-:S02]  /*3170*/  SEL R124, R187, R120, P3 ;  /* 0x00000078bb7c7207 */ /* 0x000fc40001800000 */
[----:B------:R-:W-:Y:S01]  /*3180*/  SEL R127, R190, R123, P3 ;  /* 0x0000007bbe7f7207 */ /* 0x000fe20001800000 */
[----:B------:R-:W-:Y:S01]  /*3190*/  FMUL.FTZ R181, R167, R180 ;  /* 0x000000b4a7b57220 */ /* 0x000fe20000410000 */
[----:B------:R-:W-:Y:S01]  /*31a0*/  @P1 FADD.FTZ R188, R115, R188 ;  /* 0x000000bc73bc1221 */ /* 0x000fe20000010000 */
[-C--:B------:R-:W-:Y:S02]  /*31b0*/  FMUL.FTZ R180, R182, R169.reuse ;  /* 0x000000a9b6b47220 */ /* 0x080fe40000410000 */
[----:B------:R0:W-:Y:S01]  /*31c0*/  @P2 STG.E.128 desc[UR6][R142.64], R124 ;  /* 0x0000007c8e002986 */ /* 0x0001e2000c101d06 */
[----:B------:R-:W-:Y:S01]  /*31d0*/  @P1 FADD.FTZ R181, R114, R181 ;  /* 0x000000b572b51221 */ /* 0x000fe20000010000 */
[-C--:B------:R-:W-:Y:S01]  /*31e0*/  FMUL.FTZ R178, R188, R169.reuse ;  /* 0x000000a9bcb27220 */ /* 0x080fe20000410000 */
[----:B------:R-:W-:Y:S01]  /*31f0*/  FMUL.FTZ R179, R41, R180 ;  /* 0x000000b429b37220 */ /* 0x000fe20000410000 */
[----:B------:R-:W-:Y:S01]  /*3200*/  SHF.L.U32 R187, R170, 0x3, RZ ;  /* 0x00000003aabb7819 */ /* 0x000fe200000006ff */
[----:B------:R-:W-:-:S02]  /*3210*/  FMUL.FTZ R171, R181, R169 ;  /* 0x000000a9b5ab7220 */ /* 0x000fc40000410000 */
[----:B------:R1:W-:Y:S01]  /*3220*/  F2F.BF16.F32 R190, R179 ;  /* 0x000000b300be7304 */ /* 0x0003e20000202000 */
[----:B0-----:R-:W-:Y:S01]  /*3230*/  FMUL.FTZ R127, R167, R186 ;  /* 0x000000baa77f7220 */ /* 0x001fe20000410000 */
[----:B------:R-:W-:-:S03]  /*3240*/  IADD3 R124, P5, R183, UR20, RZ ;  /* 0x00000014b77c7c10 */ /* 0x000fc6000ffbe0ff */
[----:B------:R-:W-:Y:S01]  /*3250*/  @P1 FADD.FTZ R127, R112, R127 ;  /* 0x0000007f707f1221 */ /* 0x000fe20000010000 */
[----:B------:R-:W-:Y:S01]  /*3260*/  IADD3.X R125, R189, UR21, RZ, P5, !PT ;  /* 0x00000015bd7d7c10 */ /* 0x000fe2000affe4ff */
[----:B------:R-:W-:Y:S02]  /*3270*/  FMUL.FTZ R189, R43, R178 ;  /* 0x000000b22bbd7220 */ /* 0x000fe40000410000 */
[----:B-1----:R-:W-:Y:S01]  /*3280*/  FMUL.FTZ R179, R127, R169 ;  /* 0x000000a97fb37220 */ /* 0x002fe20000410000 */
[----:B------:R-:W-:Y:S01]  /*3290*/  FMUL.FTZ R185, R42, R171 ;  /* 0x000000ab2ab97220 */ /* 0x000fe20000410000 */
[----:B------:R-:W-:Y:S02]  /*32a0*/  SHF.R.U32.HI R183, RZ, 0x1d, R170 ;  /* 0x0000001dffb77819 */ /* 0x000fe400000116aa */
[----:B------:R-:W-:Y:S01]  /*32b0*/  IADD3 R142, P5, R187, UR16, RZ ;  /* 0x00000010bb8e7c10 */ /* 0x000fe2000ffbe0ff */
[----:B------:R-:W0:Y:S01]  /*32c0*/  F2F.BF16.F32 R189, R189 ;  /* 0x000000bd00bd7304 */ /* 0x000e220000202000 */
[----:B------:R-:W-:Y:S01]  /*32d0*/  FMUL.FTZ R186, R40, R179 ;  /* 0x000000b328ba7220 */ /* 0x000fe20000410000 */
[----:B------:R1:W-:Y:S01]  /*32e0*/  STG.E.64 desc[UR6][R124.64], R144 ;  /* 0x000000907c007986 */ /* 0x0003e2000c101b06 */
[----:B------:R-:W-:-:S05]  /*32f0*/  IADD3.X R143, R183, UR17, RZ, P5, !PT ;  /* 0x00000011b78f7c10 */ /* 0x000fca000affe4ff */
[----:B------:R-:W4:Y:S01]  /*3300*/  F2F.BF16.F32 R185, R185 ;  /* 0x000000b900b97304 */ /* 0x000f220000202000 */
[----:B------:R-:W-:Y:S01]  /*3310*/  SEL R126, R181, R122, P3 ;  /* 0x0000007ab57e7207 */ /* 0x000fe20001800000 */
[----:B------:R-:W3:Y:S01]  /*3320*/  LDG.E.64 R142, desc[UR6][R142.64] ;  /* 0x000000068e8e7981 */ /* 0x000ee2000c1e1b00 */
[----:B-1----:R-:W-:-:S05]  /*3330*/  @P2 LEA R144, P5, R170, UR18, 0x4 ;  /* 0x00000012aa902c11 */ /* 0x002fca000f8a20ff */
[----:B------:R-:W1:Y:S01]  /*3340*/  F2F.BF16.F32 R191, R186 ;  /* 0x000000ba00bf7304 */ /* 0x000e620000202000 */
[----:B------:R-:W-:Y:S02]  /*3350*/  SEL R124, R127, R120, P3 ;  /* 0x000000787f7c7207 */ /* 0x000fe40001800000 */
[----:B------:R-:W-:Y:S02]  /*3360*/  @P2 LEA.HI.X R145, R170, UR19, RZ, 0x4, P5 ;  /* 0x00000013aa912c11 */ /* 0x000fe4000a8f24ff */
[----:B------:R-:W-:Y:S02]  /*3370*/  SEL R125, R182, R121, P3 ;  /* 0x00000079b67d7207 */ /* 0x000fe40001800000 */
[----:B------:R-:W-:Y:S02]  /*3380*/  SEL R127, R188, R123, P3 ;  /* 0x0000007bbc7f7207 */ /* 0x000fe40001800000 */
[----:B------:R-:W-:-:S03]  /*3390*/  SHF.L.U32 R181, R168, 0x3, RZ ;  /* 0x00000003a8b57819 */ /* 0x000fc600000006ff */
[----:B------:R4:W-:Y:S01]  /*33a0*/  @P2 STG.E.128 desc[UR6][R144.64], R124 ;  /* 0x0000007c90002986 */ /* 0x0009e2000c101d06 */
[----:B------:R-:W-:Y:S02]  /*33b0*/  SHF.R.U32.HI R170, RZ, 0x1d, R168 ;  /* 0x0000001dffaa7819 */ /* 0x000fe400000116a8 */
[----:B0-----:R-:W-:Y:S01]  /*33c0*/  SHF.L.U32 R182, R189, 0x10, RZ ;  /* 0x00000010bdb67819 */ /* 0x001fe200000006ff */
[----:B----4-:R-:W-:Y:S01]  /*33d0*/  IMAD.WIDE.U32 R144, R190, 0x10000, RZ ;  /* 0x00010000be907825 */ /* 0x010fe200078e00ff */
[----:B------:R-:W-:Y:S02]  /*33e0*/  IADD3 R126, P5, R187, UR20, RZ ;  /* 0x00000014bb7e7c10 */ /* 0x000fe4000ffbe0ff */
[----:B------:R-:W-:Y:S02]  /*33f0*/  IADD3 R124, P6, R181, UR16, RZ ;  /* 0x00000010b57c7c10 */ /* 0x000fe4000ffde0ff */
[----:B------:R-:W-:Y:S02]  /*3400*/  LOP3.LUT R145, R145, R182, R185, 0xfe, !PT ;  /* 0x000000b691917212 */ /* 0x000fe400078efeb9 */
[----:B------:R-:W-:-:S02]  /*3410*/  IADD3.X R127, R183, UR21, RZ, P5, !PT ;  /* 0x00000015b77f7c10 */ /* 0x000fc4000affe4ff */
[----:B------:R-:W-:Y:S02]  /*3420*/  IADD3.X R125, R170, UR17, RZ, P6, !PT ;  /* 0x00000011aa7d7c10 */ /* 0x000fe4000b7fe4ff */
[----:B-1----:R-:W-:-:S05]  /*3430*/  LOP3.LUT R144, R144, R191, RZ, 0xfc, !PT ;  /* 0x000000bf90907212 */ /* 0x002fca00078efcff */
[----:B------:R0:W-:Y:S04]  /*3440*/  STG.E.64 desc[UR6][R126.64], R144 ;  /* 0x000000907e007986 */ /* 0x0001e8000c101b06 */
[----:B------:R-:W4:Y:S01]  /*3450*/  LDG.E.64 R124, desc[UR6][R124.64] ;  /* 0x000000067c7c7981 */ /* 0x000f22000c1e1b00 */
[-CC-:B------:R-:W-:Y:S01]  /*3460*/  FFMA.FTZ R132, R132, R193.reuse, R192.reuse ;  /* 0x000000c184847223 */ /* 0x180fe200000100c0 */
[----:B------:R-:W-:-:S03]  /*3470*/  FFMA.FTZ R134, R134, R193, R192 ;  /* 0x000000c186867223 */ /* 0x000fc600000100c0 */
[----:B------:R-:W-:Y:S01]  /*3480*/  FADD.FTZ R132, R135, -R132 ;  /* 0x8000008487847221 */ /* 0x000fe20000010000 */
[-CC-:B------:R-:W-:Y:S01]  /*3490*/  FFMA.FTZ R135, R138, R193.reuse, R192.reuse ;  /* 0x000000c18a877223 */ /* 0x180fe200000100c0 */
[----:B------:R-:W-:-:S04]  /*34a0*/  FFMA.FTZ R192, R139, R193, R192 ;  /* 0x000000c18bc07223 */ /* 0x000fc800000100c0 */
[----:B------:R-:W-:Y:S01]  /*34b0*/  FADD.FTZ R192, R133, -R192 ;  /* 0x800000c085c07221 */ /* 0x000fe20000010000 */
[----:B------:R-:W-:-:S04]  /*34c0*/  SHF.R.U64 R133, R128, 0x10, R129 ;  /* 0x0000001080857819 */ /* 0x000fc80000001281 */
[----:B------:R-:W-:Y:S01]  /*34d0*/  SHF.L.U32 R133, R133, 0x10, RZ ;  /* 0x0000001085857819 */ /* 0x000fe200000006ff */
[----:B------:R-:W-:Y:S01]  /*34e0*/  FADD.FTZ R134, R137, -R134 ;  /* 0x8000008689867221 */ /* 0x000fe20000010000 */
[----:B------:R-:W-:-:S03]  /*34f0*/  SHF.L.U32 R128, R129, 0x10, RZ ;  /* 0x0000001081807819 */ /* 0x000fc600000006ff */
[----:B------:R-:W-:Y:S01]  /*3500*/  FFMA.FTZ R214, R194, R133, R214 ;  /* 0x00000085c2d67223 */ /* 0x000fe200000100d6 */
[----:B------:R-:W-:Y:S01]  /*3510*/  SHF.R.U32.HI R133, RZ, 0x10, R129 ;  /* 0x00000010ff857819 */ /* 0x000fe20000011681 */
[C---:B------:R-:W-:Y:S01]  /*3520*/  FMUL.FTZ R138, R167.reuse, R132 ;  /* 0x00000084a78a7220 */ /* 0x040fe20000410000 */
[----:B------:R-:W-:Y:S01]  /*3530*/  FADD.FTZ R136, R136, -R135 ;  /* 0x8000008788887221 */ /* 0x000fe20000010000 */
[----:B------:R-:W-:Y:S01]  /*3540*/  FMUL.FTZ R134, R167, R134 ;  /* 0x00000086a7867220 */ /* 0x000fe20000410000 */
[----:B------:R-:W-:Y:S01]  /*3550*/  SHF.L.U32 R129, R133, 0x10, RZ ;  /* 0x0000001085817819 */ /* 0x000fe200000006ff */
[----:B------:R-:W-:Y:S01]  /*3560*/  FFMA.FTZ R217, R197, R128, R217 ;  /* 0x00000080c5d97223 */ /* 0x000fe200000100d9 */
[----:B------:R-:W-:Y:S01]  /*3570*/  @P1 FADD.FTZ R138, R117, R138 ;  /* 0x0000008a758a1221 */ /* 0x000fe20000010000 */
[----:B------:R-:W-:Y:S01]  /*3580*/  FMUL.FTZ R183, R167, R136 ;  /* 0x00000088a7b77220 */ /* 0x000fe20000410000 */
[----:B------:R-:W-:Y:S01]  /*3590*/  SHF.L.U32 R128, R131, 0x10, RZ ;  /* 0x0000001083807819 */ /* 0x000fe200000006ff */
[----:B------:R-:W-:Y:S01]  /*35a0*/  @P1 FADD.FTZ R134, R119, R134 ;  /* 0x0000008677861221 */ /* 0x000fe20000010000 */
[----:B------:R-:W-:Y:S01]  /*35b0*/  FMUL.FTZ R167, R167, R192 ;  /* 0x000000c0a7a77220 */ /* 0x000fe20000410000 */
[----:B------:R-:W-:Y:S01]  /*35c0*/  SHF.R.U64 R133, R130, 0x10, R131 ;  /* 0x0000001082857819 */ /* 0x000fe20000001283 */
[----:B------:R-:W-:Y:S01]  /*35d0*/  FFMA.FTZ R216, R195, R129, R216 ;  /* 0x00000081c3d87223 */ /* 0x000fe200000100d8 */
[-C--:B------:R-:W-:Y:S01]  /*35e0*/  FMUL.FTZ R132, R138, R169.reuse ;  /* 0x000000a98a847220 */ /* 0x080fe20000410000 */
[----:B------:R-:W-:Y:S01]  /*35f0*/  @P1 FADD.FTZ R183, R118, R183 ;  /* 0x000000b776b71221 */ /* 0x000fe20000010000 */
[----:B------:R-:W-:Y:S01]  /*3600*/  SHF.R.U32.HI R129, RZ, 0x10, R131 ;  /* 0x00000010ff817819 */ /* 0x000fe20000011683 */
[----:B------:R-:W-:Y:S01]  /*3610*/  FMUL.FTZ R136, R134, R169 ;  /* 0x000000a986887220 */ /* 0x000fe20000410000 */
[----:B------:R-:W-:Y:S01]  /*3620*/  @P1 FADD.FTZ R167, R116, R167 ;  /* 0x000000a774a71221 */ /* 0x000fe20000010000 */
[----:B------:R-:W-:-:S02]  /*3630*/  IMAD.U32 R130, R130, 0x10000, RZ ;  /* 0x0001000082827824 */ /* 0x000fc400078e00ff */
[----:B------:R-:W-:Y:S01]  /*3640*/  FFMA.FTZ R221, R199, R128, R221 ;  /* 0x00000080c7dd7223 */ /* 0x000fe200000100dd */
[----:B--2---:R-:W-:Y:S01]  /*3650*/  SHF.R.U64 R128, R146, 0x10, R147 ;  /* 0x0000001092807819 */ /* 0x004fe20000001293 */
[----:B0-----:R-:W-:Y:S01]  /*3660*/  FMUL.FTZ R126, R37, R132 ;  /* 0x00000084257e7220 */ /* 0x001fe20000410000 */
[----:B------:R-:W-:Y:S01]  /*3670*/  SHF.L.U32 R133, R133, 0x10, RZ ;  /* 0x0000001085857819 */ /* 0x000fe200000006ff */
[-C--:B------:R-:W-:Y:S01]  /*3680*/  FMUL.FTZ R135, R183, R169.reuse ;  /* 0x000000a9b7877220 */ /* 0x080fe20000410000 */
[----:B------:R-:W-:Y:S01]  /*3690*/  SHF.L.U32 R129, R129, 0x10, RZ ;  /* 0x0000001081817819 */ /* 0x000fe200000006ff */
[----:B------:R-:W-:Y:S01]  /*36a0*/  FMUL.FTZ R144, R39, R136 ;  /* 0x0000008827907220 */ /* 0x000fe20000410000 */
[----:B------:R-:W-:Y:S01]  /*36b0*/  FMUL.FTZ R169, R167, R169 ;  /* 0x000000a9a7a97220 */ /* 0x000fe20000410000 */
[----:B------:R-:W-:Y:S01]  /*36c0*/  FFMA.FTZ R219, R200, R130, R219 ;  /* 0x00000082c8db7223 */ /* 0x000fe200000100db */
[----:B------:R-:W-:Y:S02]  /*36d0*/  SHF.R.U32.HI R130, RZ, 0x10, R147 ;  /* 0x00000010ff827819 */ /* 0x000fe40000011693 */
[----:B------:R-:W-:Y:S01]  /*36e0*/  SHF.L.U32 R128, R128, 0x10, RZ ;  /* 0x0000001080807819 */ /* 0x000fe200000006ff */
[----:B------:R-:W-:Y:S01]  /*36f0*/  FFMA.FTZ R218, R198, R133, R218 ;  /* 0x00000085c6da7223 */ /* 0x000fe200000100da */
[----:B------:R-:W-:Y:S01]  /*3700*/  FMUL.FTZ R139, R38, R135 ;  /* 0x00000087268b7220 */ /* 0x000fe20000410000 */
[----:B------:R-:W-:Y:S01]  /*3710*/  FMUL.FTZ R137, R36, R169 ;  /* 0x000000a924897220 */ /* 0x000fe20000410000 */
[----:B---3--:R-:W-:Y:S01]  /*3720*/  SHF.L.U32 R131, R150, 0x10, RZ ;  /* 0x0000001096837819 */ /* 0x008fe200000006ff */
[----:B------:R-:W-:Y:S01]  /*3730*/  FFMA.FTZ R220, R196, R129, R220 ;  /* 0x00000081c4dc7223 */ /* 0x000fe200000100dc */
[----:B------:R-:W-:Y:S01]  /*3740*/  SHF.L.U32 R133, R151, 0x10, RZ ;  /* 0x0000001097857819 */ /* 0x000fe200000006ff */
[----:B------:R-:W0:Y:S01]  /*3750*/  F2F.BF16.F32 R126, R126 ;  /* 0x0000007e007e7304 */ /* 0x000e220000202000 */
[----:B------:R-:W-:Y:S01]  /*3760*/  SHF.L.U32 R129, R130, 0x10, RZ ;  /* 0x0000001082817819 */ /* 0x000fe200000006ff */
[----:B------:R-:W-:Y:S01]  /*3770*/  FFMA.FTZ R226, R201, R128, R226 ;  /* 0x00000080c9e27223 */ /* 0x000fe200000100e2 */
[----:B------:R-:W-:Y:S01]  /*3780*/  SHF.R.U64 R128, R150, 0x10, R151 ;  /* 0x0000001096807819 */ /* 0x000fe20000001297 */
[----:B------:R-:W-:Y:S01]  /*3790*/  FFMA.FTZ R240, R184, R131, R240 ;  /* 0x00000083b8f07223 */ /* 0x000fe200000100f0 */
[----:B------:R-:W-:-:S03]  /*37a0*/  FFMA.FTZ R244, R174, R133, R244 ;  /* 0x00000085aef47223 */ /* 0x000fc600000100f4 */
[----:B------:R-:W1:Y:S01]  /*37b0*/  F2F.BF16.F32 R144, R144 ;  /* 0x0000009000907304 */ /* 0x000e620000202000 */
[----:B------:R-:W-:Y:S01]  /*37c0*/  FFMA.FTZ R228, R173, R129, R228 ;  /* 0x00000081ade47223 */ /* 0x000fe200000100e4 */
[----:B------:R-:W-:Y:S02]  /*37d0*/  SHF.R.U32.HI R130, RZ, 0x10, R151 ;  /* 0x00000010ff827819 */ /* 0x000fe40000011697 */
[----:B------:R-:W-:-:S04]  /*37e0*/  SHF.L.U32 R128, R128, 0x10, RZ ;  /* 0x0000001080807819 */ /* 0x000fc800000006ff */
[----:B------:R-:W2:Y:S01]  /*37f0*/  F2F.BF16.F32 R139, R139 ;  /* 0x0000008b008b7304 */ /* 0x000ea20000202000 */
[----:B------:R-:W-:Y:S01]  /*3800*/  SHF.L.U32 R130, R130, 0x10, RZ ;  /* 0x0000001082827819 */ /* 0x000fe200000006ff */
[----:B------:R-:W-:-:S06]  /*3810*/  FFMA.FTZ R239, R172, R128, R239 ;  /* 0x00000080acef7223 */ /* 0x000fcc00000100ef */
[----:B------:R-:W3:Y:S01]  /*3820*/  F2F.BF16.F32 R137, R137 ;  /* 0x0000008900897304 */ /* 0x000ee20000202000 */
[----:B------:R-:W-:Y:S01]  /*3830*/  @P2 LEA R128, P1, R168, UR18, 0x4 ;  /* 0x00000012a8802c11 */ /* 0x000fe2000f8220ff */
[----:B0-----:R-:W-:-:S04]  /*3840*/  IMAD.WIDE.U32 R126, R126, 0x10000, RZ ;  /* 0x000100007e7e7825 */ /* 0x001fc800078e00ff */
[----:B------:R-:W-:Y:S01]  /*3850*/  FFMA.FTZ R243, R175, R130, R243 ;  /* 0x00000082aff37223 */ /* 0x000fe200000100f3 */
[----:B-1----:R-:W-:Y:S02]  /*3860*/  SHF.L.U32 R145, R144, 0x10, RZ ;  /* 0x0000001090917819 */ /* 0x002fe400000006ff */
[----:B------:R-:W-:Y:S02]  /*3870*/  SEL R120, R167, R120, P3 ;  /* 0x00000078a7787207 */ /* 0x000fe40001800000 */
[----:B------:R-:W-:Y:S02]  /*3880*/  SEL R121, R138, R121, P3 ;  /* 0x000000798a797207 */ /* 0x000fe40001800000 */
[----:B------:R-:W-:Y:S02]  /*3890*/  SEL R122, R183, R122, P3 ;  /* 0x0000007ab77a7207 */ /* 0x000fe40001800000 */
[----:B------:R-:W-:Y:S02]  /*38a0*/  IADD3 R130, P5, R181, UR20, RZ ;  /* 0x00000014b5827c10 */ /* 0x000fe4000ffbe0ff */
[----:B------:R-:W-:-:S02]  /*38b0*/  SEL R123, R134, R123, P3 ;  /* 0x0000007b867b7207 */ /* 0x000fc40001800000 */
[----:B--2---:R-:W-:Y:S02]  /*38c0*/  LOP3.LUT R127, R127, R145, R139, 0xfe, !PT ;  /* 0x000000917f7f7212 */ /* 0x004fe400078efe8b */
[----:B---3--:R-:W-:Y:S01]  /*38d0*/  LOP3.LUT R126, R126, R137, RZ, 0xfc, !PT ;  /* 0x000000897e7e7212 */ /* 0x008fe200078efcff */
[----:B------:R-:W-:Y:S01]  /*38e0*/  VIADD R0, R0, UR22 ;  /* 0x0000001600007c36 */ /* 0x000fe20008000000 */
[----:B------:R-:W-:Y:S02]  /*38f0*/  SHF.L.U32 R146, R146, 0x10, RZ ;  /* 0x0000001092927819 */ /* 0x000fe400000006ff */
[----:B------:R-:W-:Y:S02]  /*3900*/  SHF.L.U32 R147, R147, 0x10, RZ ;  /* 0x0000001093937819 */ /* 0x000fe400000006ff */
[----:B------:R-:W-:Y:S01]  /*3910*/  SEL R198, RZ, 0x1, P4 ;  /* 0x00000001ffc67807 */ /* 0x000fe20002000000 */
[----:B------:R-:W-:Y:S02]  /*3920*/  FFMA.FTZ R227, R203, R146, R227 ;  /* 0x00000092cbe37223 */ /* 0x000fe400000100e3 */
[----:B------:R-:W-:Y:S01]  /*3930*/  FFMA.FTZ R229, R202, R147, R229 ;  /* 0x00000093cae57223 */ /* 0x000fe200000100e5 */
[----:B------:R-:W-:-:S02]  /*3940*/  SHF.L.U32 R131, R141, 0x10, RZ ;  /* 0x000000108d837819 */ /* 0x000fc400000006ff */
[----:B------:R-:W-:-:S03]  /*3950*/  SHF.R.U64 R129, R140, 0x10, R141 ;  /* 0x000000108c817819 */ /* 0x000fc6000000128d */
[----:B------:R-:W-:Y:S01]  /*3960*/  FFMA.FTZ R248, R149, R131, R248 ;  /* 0x0000008395f87223 */ /* 0x000fe200000100f8 */
[----:B------:R-:W-:Y:S02]  /*3970*/  SHF.L.U32 R129, R129, 0x10, RZ ;  /* 0x0000001081817819 */ /* 0x000fe400000006ff */
[----:B------:R-:W-:-:S03]  /*3980*/  SHF.R.U32.HI R131, RZ, 0x10, R141 ;  /* 0x00000010ff837819 */ /* 0x000fc6000001168d */
[----:B------:R-:W-:Y:S01]  /*3990*/  FFMA.FTZ R245, R148, R129, R245 ;  /* 0x0000008194f57223 */ /* 0x000fe200000100f5 */
[----:B------:R-:W-:Y:S02]  /*39a0*/  SHF.L.U32 R131, R131, 0x10, RZ ;  /* 0x0000001083837819 */ /* 0x000fe400000006ff */
[----:B------:R-:W-:-:S03]  /*39b0*/  @P2 LEA.HI.X R129, R168, UR19, RZ, 0x4, P1 ;  /* 0x00000013a8812c11 */ /* 0x000fc600088f24ff */
[----:B------:R-:W-:Y:S01]  /*39c0*/  FFMA.FTZ R247, R176, R131, R247 ;  /* 0x00000083b0f77223 */ /* 0x000fe200000100f7 */
[----:B------:R-:W-:Y:S01]  /*39d0*/  IADD3.X R131, R170, UR21, RZ, P5, !PT ;  /* 0x00000015aa837c10 */ /* 0x000fe2000affe4ff */
[----:B------:R0:W-:Y:S04]  /*39e0*/  @P2 STG.E.128 desc[UR6][R128.64], R120 ;  /* 0x0000007880002986 */ /* 0x0001e8000c101d06 */
[----:B------:R1:W-:Y:S01]  /*39f0*/  STG.E.64 desc[UR6][R130.64], R126 ;  /* 0x0000007e82007986 */ /* 0x0003e2000c101b06 */
[----:B------:R-:W-:-:S05]  /*3a00*/  SHF.L.U32 R133, R142, 0x10, RZ ;  /* 0x000000108e857819 */ /* 0x000fca00000006ff */
[----:B------:R-:W-:Y:S01]  /*3a10*/  FFMA.FTZ R250, R179, R133, R250 ;  /* 0x00000085b3fa7223 */ /* 0x000fe200000100fa */
[----:B------:R-:W-:-:S04]  /*3a20*/  SHF.R.U64 R133, R142, 0x10, R143 ;  /* 0x000000108e857819 */ /* 0x000fc8000000128f */
[----:B------:R-:W-:-:S05]  /*3a30*/  SHF.L.U32 R133, R133, 0x10, RZ ;  /* 0x0000001085857819 */ /* 0x000fca00000006ff */
[----:B------:R-:W-:Y:S01]  /*3a40*/  FFMA.FTZ R249, R180, R133, R249 ;  /* 0x00000085b4f97223 */ /* 0x000fe200000100f9 */
[----:B------:R-:W-:Y:S02]  /*3a50*/  ISETP.GE.AND P1, PT, R0, UR23, PT ;  /* 0x0000001700007c0c */ /* 0x000fe4000bf26270 */
[----:B------:R-:W-:Y:S02]  /*3a60*/  SHF.R.U32.HI R134, RZ, 0x10, R143 ;  /* 0x00000010ff867819 */ /* 0x000fe4000001168f */
[----:B------:R-:W-:Y:S02]  /*3a70*/  SHF.L.U32 R140, R140, 0x10, RZ ;  /* 0x000000108c8c7819 */ /* 0x000fe400000006ff */
[----:B------:R-:W-:Y:S02]  /*3a80*/  SHF.L.U32 R143, R143, 0x10, RZ ;  /* 0x000000108f8f7819 */ /* 0x000fe400000006ff */
[----:B------:R-:W-:Y:S02]  /*3a90*/  SHF.L.U32 R134, R134, 0x10, RZ ;  /* 0x0000001086867819 */ /* 0x000fe400000006ff */
[----:B----4-:R-:W-:-:S02]  /*3aa0*/  SHF.R.U64 R133, R124, 0x10, R125 ;  /* 0x000000107c857819 */ /* 0x010fc4000000127d */
[----:B0-----:R-:W-:Y:S02]  /*3ab0*/  SHF.R.U32.HI R129, RZ, 0x10, R125 ;  /* 0x00000010ff817819 */ /* 0x001fe4000001167d */
[----:B------:R-:W-:Y:S02]  /*3ac0*/  SHF.L.U32 R124, R124, 0x10, RZ ;  /* 0x000000107c7c7819 */ /* 0x000fe400000006ff */
[----:B------:R-:W-:Y:S02]  /*3ad0*/  SHF.L.U32 R128, R125, 0x10, RZ ;  /* 0x000000107d807819 */ /* 0x000fe400000006ff */
[----:B------:R-:W-:Y:S02]  /*3ae0*/  SHF.L.U32 R125, R133, 0x10, RZ ;  /* 0x00000010857d7819 */ /* 0x000fe400000006ff */
[----:B-1----:R-:W-:Y:S01]  /*3af0*/  SHF.L.U32 R127, R129, 0x10, RZ ;  /* 0x00000010817f7819 */ /* 0x002fe200000006ff */
[----:B------:R-:W-:Y:S01]  /*3b00*/  FFMA.FTZ R233, R169, R124, R233 ;  /* 0x0000007ca9e97223 */ /* 0x000fe200000100e9 */
[----:B------:R-:W-:Y:S01]  /*3b10*/  FFMA.FTZ R238, R135, R128, R238 ;  /* 0x0000008087ee7223 */ /* 0x000fe200000100ee */
[----:B------:R-:W-:-:S02]  /*3b20*/  FFMA.FTZ R235, R132, R125, R235 ;  /* 0x0000007d84eb7223 */ /* 0x000fc400000100eb */
[----:B------:R-:W-:Y:S01]  /*3b30*/  FFMA.FTZ R237, R136, R127, R237 ;  /* 0x0000007f88ed7223 */ /* 0x000fe200000100ed */
[----:B------:R0:W-:Y:S04]  /*3b40*/  STL [R1+0x4], R233 ;  /* 0x000004e901007387 */ /* 0x0001e80000100800 */
[----:B------:R0:W-:Y:S04]  /*3b50*/  STL [R1+0xc], R238 ;  /* 0x00000cee01007387 */ /* 0x0001e80000100800 */
[----:B------:R0:W-:Y:S04]  /*3b60*/  STL [R1], R235 ;  /* 0x000000eb01007387 */ /* 0x0001e80000100800 */
[----:B------:R0:W-:Y:S01]  /*3b70*/  STL [R1+0x8], R237 ;  /* 0x000008ed01007387 */ /* 0x0001e20000100800 */
[----:B------:R-:W-:Y:S01]  /*3b80*/  FFMA.FTZ R246, R177, R140, R246 ;  /* 0x0000008cb1f67223 */ /* 0x000fe200000100f6 */
[----:B------:R-:W-:Y:S01]  /*3b90*/  FFMA.FTZ R252, R171, R143, R252 ;  /* 0x0000008fabfc7223 */ /* 0x000fe200000100fc */
[----:B------:R-:W-:Y:S01]  /*3ba0*/  FFMA.FTZ R251, R178, R134, R251 ;  /* 0x00000086b2fb7223 */ /* 0x000fe200000100fb */
[----:B------:R-:W-:Y:S06]  /*3bb0*/  @!P1 BRA `(.L_x_6967) ;  /* 0xffffffcc00249947 */ /* 0x000fec000383ffff */
        /* <DEDUP_REMOVED lines=76> */
.L_x_6964:
[----:B------:R-:W1:Y:S01]  /*4080*/  S2R R80, SR_TID.X ;  /* 0x0000000000507919 */ /* 0x000e620000002100 */
[----:B------:R-:W1:Y:S08]  /*4090*/  S2UR UR4, SR_CTAID.X ;  /* 0x00000000000479c3 */ /* 0x000e700000002500 */
[----:B------:R-:W2:Y:S08]  /*40a0*/  LDC.64 R2, c[0x0][0x2d0] ;  /* 0x0000b400ff027b82 */ /* 0x000eb00000000a00 */
[----:B------:R-:W3:Y:S08]  /*40b0*/  LDC.64 R24, c[0x0][0x2d8] ;  /* 0x0000b600ff187b82 */ /* 0x000ef00000000a00 */
[----:B------:R-:W4:Y:S01]  /*40c0*/  LDC.64 R26, c[0x0][0x2f0] ;  /* 0x0000bc00ff1a7b82 */ /* 0x000f220000000a00 */
[C---:B-1----:R-:W-:Y:S01]  /*40d0*/  LEA.HI R0, R80.reuse, UR4, RZ, 0x18 ;  /* 0x0000000450007c11 */ /* 0x042fe2000f8fc0ff */
[----:B------:R-:W-:Y:S01]  /*40e0*/  ULDC UR4, c[0x0][0x218] ;  /* 0x0000860000047ab9 */ /* 0x000fe20000000800 */
[----:B------:R-:W-:-:S03]  /*40f0*/  LOP3.LUT R81, R80, 0xff, RZ, 0xc0, !PT ;  /* 0x000000ff50517812 */ /* 0x000fc600078ec0ff */
        /* <DEDUP_REMOVED lines=27> */
.L_x_6965:
[----:B------:R-:W-:Y:S01]  /*42b0*/  HFMA2.MMA R129, -RZ, RZ, 0, 1.847743988037109375e-06 ;  /* 0x0000001fff817435 */ /* 0x000fe200000001ff */
[----:B------:R-:W-:Y:S01]  /*42c0*/  IMAD.MOV.U32 R128, RZ, RZ, 0x10 ;  /* 0x00000010ff807424 */ /* 0x000fe200078e00ff */
[----:B------:R-:W-:-:S09]  /*42d0*/  MOV R130, 0xffffffff ;  /* 0xffffffff00827802 */ /* 0x000fd20000000f00 */
[----:B-----5:R-:W-:Y:S05]  /*42e0*/  WARPSYNC.COLLECTIVE R130, `(.L_x_6968) ;  /* 0x0000000082087348 */ /* 0x020fea0003c00000 */
[----:B------:R0:W1:Y:S02]  /*42f0*/  SHFL.DOWN P3, R126, R131, R128, R129 ;  /* 0x08000080837e7389 */ /* 0x0000640000060081 */
[----:B01---5:R-:W-:Y:S01]  /*4300*/  ENDCOLLECTIVE ;  /* 0x000000000000791b */ /* 0x023fe20003800000 */
.L_x_6968:
[----:B------:R-:W-:Y:S01]  /*4310*/  FADD.FTZ R125, R131, R126 ;  /* 0x0000007e837d7221 */ /* 0x000fe20000010000 */
[----:B------:R-:W-:-:S07]  /*4320*/  MOV R131, R124 ;  /* 0x0000007c00837202 */ /* 0x000fce0000000f00 */
[----:B------:R-:W-:Y:S05]  /*4330*/  WARPSYNC.COLLECTIVE R130, `(.L_x_6969) ;  /* 0x0000000082087348 */ /* 0x000fea0003c00000 */
[----:B------:R0:W1:Y:S02]  /*4340*/  SHFL.DOWN P3, R126, R131, R128, R129 ;  /* 0x08000080837e7389 */ /* 0x0000640000060081 */
[----:B01----:R-:W-:Y:S01]  /*4350*/  ENDCOLLECTIVE ;  /* 0x000000000000791b */ /* 0x003fe20003800000 */
.L_x_6969:
[----:B------:R-:W-:Y:S01]  /*4360*/  HFMA2.MMA R128, -RZ, RZ, 0, 4.76837158203125e-07 ;  /* 0x00000008ff807435 */ /* 0x000fe200000001ff */
[----:B------:R-:W-:Y:S02]  /*4370*/  MOV R131, R125 ;  /* 0x0000007d00837202 */ /* 0x000fe40000000f00 */
[----:B------:R-:W-:-:S08]  /*4380*/  MOV R127, R126 ;  /* 0x0000007e007f7202 */ /* 0x000fd00000000f00 */
[----:B------:R-:W-:Y:S05]  /*4390*/  WARPSYNC.COLLECTIVE R130, `(.L_x_6970) ;  /* 0x0000000082087348 */ /* 0x000fea0003c00000 */
[----:B------:R0:W1:Y:S02]  /*43a0*/  SHFL.DOWN P3, R126, R131, R128, R129 ;  /* 0x08000080837e7389 */ /* 0x0000640000060081 */
[----:B01----:R-:W-:Y:S01]  /*43b0*/  ENDCOLLECTIVE ;  /* 0x000000000000791b */ /* 0x003fe20003800000 */
.L_x_6970:
[----:B------:R-:W-:-:S05]  /*43c0*/  FADD.FTZ R127, R124, R127 ;  /* 0x0000007f7c7f7221 */ /* 0x000fca0000010000 */
[----:B------:R-:W-:Y:S01]  /*43d0*/  MOV R131, R127 ;  /* 0x0000007f00837202 */ /* 0x000fe20000000f00 */
[----:B------:R-:W-:-:S07]  /*43e0*/  FADD.FTZ R192, R125, R126 ;  /* 0x0000007e7dc07221 */ /* 0x000fce0000010000 */
[----:B------:R-:W-:Y:S05]  /*43f0*/  WARPSYNC.COLLECTIVE R130, `(.L_x_6971) ;  /* 0x0000000082087348 */ /* 0x000fea0003c00000 */
[----:B------:R0:W1:Y:S02]  /*4400*/  SHFL.DOWN P3, R126, R131, R128, R129 ;  /* 0x08000080837e7389 */ /* 0x0000640000060081 */
[----:B01----:R-:W-:Y:S01]  /*4410*/  ENDCOLLECTIVE ;  /* 0x000000000000791b */ /* 0x003fe20003800000 */
.L_x_6971:
[----:B------:R-:W-:Y:S01]  /*4420*/  HFMA2.MMA R128, -RZ, RZ, 0, 2.384185791015625e-07 ;  /* 0x00000004ff807435 */ /* 0x000fe200000001ff */
[----:B------:R-:W-:Y:S02]  /*4430*/  MOV R131, R192 ;  /* 0x000000c000837202 */ /* 0x000fe40000000f00 */
[----:B------:R-:W-:-:S08]  /*4440*/  MOV R236, R126 ;  /* 0x0000007e00ec7202 */ /* 0x000fd00000000f00 */
[----:B------:R-:W-:Y:S05]  /*4450*/  WARPSYNC.COLLECTIVE R130, `(.L_x_6972) ;  /* 0x0000000082087348 */ /* 0x000fea0003c00000 */
[----:B------:R0:W1:Y:S02]  /*4460*/  SHFL.DOWN P3, R126, R131, R128, R129 ;  /* 0x08000080837e7389 */ /* 0x0000640000060081 */
[----:B01----:R-:W-:Y:S01]  /*4470*/  ENDCOLLECTIVE ;  /* 0x000000000000791b */ /* 0x003fe20003800000 */
.L_x_6972:
[----:B------:R-:W-:-:S05]  /*4480*/  FADD.FTZ R236, R127, R236 ;  /* 0x000000ec7fec7221 */ /* 0x000fca0000010000 */
[----:B------:R-:W-:Y:S01]  /*4490*/  MOV R131, R236 ;  /* 0x000000ec00837202 */ /* 0x000fe20000000f00 */
[----:B------:R-:W-:-:S07]  /*44a0*/  FADD.FTZ R193, R192, R126 ;  /* 0x0000007ec0c17221 */ /* 0x000fce0000010000 */
[----:B------:R-:W-:Y:S05]  /*44b0*/  WARPSYNC.COLLECTIVE R130, `(.L_x_6973) ;  /* 0x0000000082087348 */ /* 0x000fea0003c00000 */
[----:B------:R0:W1:Y:S02]  /*44c0*/  SHFL.DOWN P3, R126, R131, R128, R129 ;  /* 0x08000080837e7389 */ /* 0x0000640000060081 */
[----:B01----:R-:W-:Y:S01]  /*44d0*/  ENDCOLLECTIVE ;  /* 0x000000000000791b */ /* 0x003fe20003800000 */
.L_x_6973:
[----:B------:R-:W-:Y:S01]  /*44e0*/  HFMA2.MMA R128, -RZ, RZ, 0, 1.1920928955078125e-07 ;  /* 0x00000002ff807435 */ /* 0x000fe200000001ff */
[----:B------:R-:W-:Y:S02]  /*44f0*/  MOV R131, R193 ;  /* 0x000000c100837202 */ /* 0x000fe40000000f00 */
[----:B------:R-:W-:-:S08]  /*4500*/  MOV R237, R126 ;  /* 0x0000007e00ed7202 */ /* 0x000fd00000000f00 */
[----:B------:R-:W-:Y:S05]  /*4510*/  WARPSYNC.COLLECTIVE R130, `(.L_x_6974) ;  /* 0x0000000082087348 */ /* 0x000fea0003c00000 */
[----:B------:R0:W1:Y:S02]  /*4520*/  SHFL.DOWN P3, R126, R131, R128, R129 ;  /* 0x08000080837e7389 */ /* 0x0000640000060081 */
[----:B01----:R-:W-:Y:S01]  /*4530*/  ENDCOLLECTIVE ;  /* 0x000000000000791b */ /* 0x003fe20003800000 */
.L_x_6974:
[----:B------:R-:W-:-:S05]  /*4540*/  FADD.FTZ R237, R236, R237 ;  /* 0x000000edeced7221 */ /* 0x000fca0000010000 */
[----:B------:R-:W-:Y:S01]  /*4550*/  MOV R131, R237 ;  /* 0x000000ed00837202 */ /* 0x000fe20000000f00 */
[----:B------:R-:W-:-:S07]  /*4560*/  FADD.FTZ R124, R193, R126 ;  /* 0x0000007ec17c7221 */ /* 0x000fce0000010000 */
[----:B------:R-:W-:Y:S05]  /*4570*/  WARPSYNC.COLLECTIVE R130, `(.L_x_6975) ;  /* 0x0000000082087348 */ /* 0x000fea0003c00000 */
[----:B------:R0:W1:Y:S02]  /*4580*/  SHFL.DOWN P3, R126, R131, R128, R129 ;  /* 0x08000080837e7389 */ /* 0x0000640000060081 */
[----:B01----:R-:W-:Y:S01]  /*4590*/  ENDCOLLECTIVE ;  /* 0x000000000000791b */ /* 0x003fe20003800000 */
.L_x_6975:
[----:B------:R-:W-:Y:S01]  /*45a0*/  HFMA2.MMA R128, -RZ, RZ, 0, 5.9604644775390625e-08 ;  /* 0x00000001ff807435 */ /* 0x000fe200000001ff */
[----:B------:R-:W-:Y:S02]  /*45b0*/  MOV R131, R124 ;  /* 0x0000007c00837202 */ /* 0x000fe40000000f00 */
[----:B------:R-:W-:-:S08]  /*45c0*/  MOV R238, R126 ;  /* 0x0000007e00ee7202 */ /* 0x000fd00000000f00 */
[----:B------:R-:W-:Y:S05]  /*45d0*/  WARPSYNC.COLLECTIVE R130, `(.L_x_6976) ;  /* 0x0000000082087348 */ /* 0x000fea0003c00000 */
[----:B------:R0:W1:Y:S02]  /*45e0*/  SHFL.DOWN P3, R126, R131, R128, R129 ;  /* 0x08000080837e7389 */ /* 0x0000640000060081 */
[----:B01----:R-:W-:Y:S01]  /*45f0*/  ENDCOLLECTIVE ;  /* 0x000000000000791b */ /* 0x003fe20003800000 */
.L_x_6976:
[----:B------:R-:W-:-:S05]  /*4600*/  FADD.FTZ R125, R237, R238 ;  /* 0x000000eeed7d7221 */ /* 0x000fca0000010000 */
[----:B------:R-:W-:Y:S02]  /*4610*/  MOV R131, R125 ;  /* 0x0000007d00837202 */ /* 0x000fe40000000f00 */
[----:B------:R-:W-:-:S07]  /*4620*/  MOV R127, R126 ;  /* 0x0000007e007f7202 */ /* 0x000fce0000000f00 */
[----:B------:R-:W-:Y:S05]  /*4630*/  WARPSYNC.COLLECTIVE R130, `(.L_x_6977) ;  /* 0x0000000082087348 */ /* 0x000fea0003c00000 */
[----:B------:R0:W1:Y:S02]  /*4640*/  SHFL.DOWN P3, R126, R131, R128, R129 ;  /* 0x08000080837e7389 */ /* 0x0000640000060081 */
[----:B01----:R-:W-:Y:S01]  /*4650*/  ENDCOLLECTIVE ;  /* 0x000000000000791b */ /* 0x003fe20003800000 */
.L_x_6977:
[----:B------:R-:W-:Y:S05]  /*4660*/  BRA `(.L_x_6978) ;  /* 0xffffffd800187947 */ /* 0x000fea000383ffff */
.L_x_6979:
        /* <DEDUP_REMOVED lines=9> */
.L_x_15247:


//--------------------- .text._ZN10layer_norm13ln_bwd_kernelINS_13Kernel_traitsIf13__nv_bfloat16fS2_fjLj7168ELj1ELj1ELj8ELj8ENS_18Kernel_traits_baseILj7168EfS2_fS2_fjLj256EEEEELb0ELb1ELb1ELb0EEEvNS_9BwdParamsE --------------------------
	.section	.text._ZN10layer_norm13ln_bwd_kernelINS_13Kernel_traitsIf13__nv_bfloat16fS2_fjLj7168ELj1ELj1ELj8ELj8ENS_18Kernel_traits_baseILj7168EfS2_fS2_fjLj256EEEEELb0ELb1ELb1ELb0EEEvNS_9BwdParamsE,"ax",@progbits
	.align	128
        .global         _ZN10layer_norm13ln_bwd_kernelINS_13Kernel_traitsIf13__nv_bfloat16fS2_fjLj7168ELj1ELj1ELj8ELj8ENS_18Kernel_traits_baseILj7168EfS2_fS2_fjLj256EEEEELb0ELb1ELb1ELb0EEEvNS_9BwdParamsE
        .type           _ZN10layer_norm13ln_bwd_kernelINS_13Kernel_traitsIf13__nv_bfloat16fS2_fjLj7168ELj1ELj1ELj8ELj8ENS_18Kernel_traits_baseILj7168EfS2_fS2_fjLj256EEEEELb0ELb1ELb1ELb0EEEvNS_9BwdParamsE,@function
        .size           _ZN10layer_norm13ln_bwd_kernelINS_13Kernel_traitsIf13__nv_bfloat16fS2_fjLj7168ELj1ELj1ELj8ELj8ENS_18Kernel_traits_baseILj7168EfS2_fS2_fjLj256EEEEELb0ELb1ELb1ELb0EEEvNS_9BwdParamsE,(.L_x_15248 - _ZN10layer_norm13ln_bwd_kernelINS_13Kernel_traitsIf13__nv_bfloat16fS2_fjLj7168ELj1ELj1ELj8ELj8ENS_18Kernel_traits_baseILj7168EfS2_fS2_fjLj256EEEEELb0ELb1ELb1ELb0EEEvNS_9BwdParamsE)
        .other          _ZN10layer_norm13ln_bwd_kernelINS_13Kernel_traitsIf13__nv_bfloat16fS2_fjLj7168ELj1ELj1ELj8ELj8ENS_18Kernel_traits_baseILj7168EfS2_fS2_fjLj256EEEEELb0ELb1ELb1ELb0EEEvNS_9BwdParamsE,@"STO_CUDA_ENTRY STV_DEFAULT"
_ZN10layer_norm13ln_bwd_kernelINS_13Kernel_traitsIf13__nv_bfloat16fS2_fjLj7168ELj1ELj1ELj8ELj8ENS_18Kernel_traits_baseILj7168EfS2_fS2_fjLj256EEEEELb0ELb1ELb1ELb0EEEvNS_9BwdParamsE:
.text._ZN10layer_norm13ln_bwd_kernelINS_13Kernel_traitsIf13__nv_bfloat16fS2_fjLj7168ELj1ELj1ELj8ELj8ENS_18Kernel_traits_baseILj7168EfS2_fS2_fjLj256EEEEELb0ELb1ELb1ELb0EEEvNS_9BwdParamsE:
[----:B------:R-:W0:Y:S01]  /*0000*/  LDC R1, c[0x0][0x28] ;  /* 0x00000a00ff017b82 */ /* 0x000e220000000800 */
[----:B------:R-:W1:Y:S01]  /*0010*/  S2R R2, SR_TID.X ;  /* 0x0000000000027919 */ /* 0x000e620000002100 */
[----:B------:R-:W-:Y:S01]  /*0020*/  ULDC UR4, c[0x0][0x218] ;  /* 0x0000860000047ab9 */ /* 0x000fe20000000800 */
[----:B------:R-:W-:Y:S01]  /*0030*/  LOP3.LUT R3, R3, 0xffffffef, RZ, 0xc0, !PT ;  /* 0xffffffef03037812 */ /* 0x000fe200078ec0ff */
[----:B------:R-:W-:Y:S01]  /*0040*/  IMAD.U32 R6, RZ, RZ, UR4 ;  /* 0x00000004ff067e24 */ /* 0x000fe2000f8e00ff */
[----:B------:R-:W-:-:S03]  /*0050*/  ULDC.64 UR4, c[0x0][0x208] ;  /* 0x0000820000047ab9 */ /* 0x000fc60000000a00 */
[----:B------:R-:W2:Y:S01]  /*0060*/  S2UR UR6, SR_CTAID.X ;  /* 0x00000000000679c3 */ /* 0x000ea20000002500 */
[----:B------:R-:W-:Y:S01]  /*0070*/  ULDC UR7, c[0x0][0x214] ;  /* 0x0000850000077ab9 */ /* 0x000fe20000000800 */
[----:B------:R-:W-:Y:S01]  /*0080*/  ULDC UR9, c[0x0][0x218] ;  /* 0x0000860000097ab9 */ /* 0x000fe20000000800 */
[----:B------:R-:W-:Y:S01]  /*0090*/  SHF.R.S32.HI R7, RZ, 0x1f, R6 ;  /* 0x0000001fff077819 */ /* 0x000fe20000011406 */
[----:B------:R-:W-:Y:S01]  /*00a0*/  ULDC UR8, c[0x0][0x290] ;  /* 0x0000a40000087ab9 */ /* 0x000fe20000000800 */
[----:B------:R-:W-:Y:S01]  /*00b0*/  ULDC.64 UR12, c[0x0][0x2c8] ;  /* 0x0000b200000c7ab9 */ /* 0x000fe20000000a00 */
[----:B------:R-:W-:Y:S01]  /*00c0*/  ULDC.64 UR10, c[0x0][0x210] ;  /* 0x00008400000a7ab9 */ /* 0x000fe20000000a00 */
[----:B------:R-:W-:Y:S02]  /*00d0*/  LEA.HI R7, R7, R6, RZ, 0x2 ;  /* 0x0000000607077211 */ /* 0x000fe400078f10ff */
[----:B0-----:R-:W-:Y:S02]  /*00e0*/  IADD3 R1, R1, -0x8, RZ ;  /* 0xfffffff801017810 */ /* 0x001fe40007ffe0ff */
[----:B-1----:R-:W-:-:S04]  /*00f0*/  LOP3.LUT R5, R2, 0xff, RZ, 0xc0, !PT ;  /* 0x000000ff02057812 */ /* 0x002fc800078ec0ff */
        /* <DEDUP_REMOVED lines=23> */
[----:B------:R-:W5:Y:S01]  /*0270*/  @P6 LDG.E.128 R20, desc[UR4][R8.64] ;  /* 0x0000000408146981 */ /* 0x000f62000c1e1d00 */
[C---:B-1----:R-:W-:Y:S01]  /*0280*/  @P6 IMAD.WIDE.U32 R10, R7.reuse, 0x10, R10 ;  /* 0x00000010070a6825 */ /* 0x042fe200078e000a */
[----:B------:R-:W-:Y:S01]  /*0290*/  @P6 LOP3.LUT R7, R7, 0x100, RZ, 0xfc, !PT ;  /* 0x0000010007076812 */ /* 0x000fe200078efcff */
[----:B------:R-:W0:Y:S03]  /*02a0*/  @P4 LDC.64 R76, c[0x0][0x260] ;  /* 0x00009800ff4c4b82 */ /* 0x000e260000000a00 */
[----:B------:R-:W5:Y:S01]  /*02b0*/  @P6 LDG.E.128 R24, desc[UR4][R10.64] ;  /* 0x000000040a186981 */ /* 0x000f62000c1e1d00 */
[----:B---3--:R-:W-:-:S04]  /*02c0*/  @P5 IMAD.WIDE.U32 R16, R7, 0x10, R12 ;  /* 0x0000001007105825 */ /* 0x008fc800078e000c */
[----:B------:R-:W1:Y:S01]  /*02d0*/  @P4 LDC.64 R78, c[0x0][0x278] ;  /* 0x00009e00ff4e4b82 */ /* 0x000e620000000a00 */
[----:B------:R-:W5:Y:S01]  /*02e0*/  @P5 LDG.E.128 R28, desc[UR4][R16.64] ;  /* 0x00000004101c5981 */ /* 0x000f62000c1e1d00 */
[----:B--2---:R-:W-:-:S06]  /*02f0*/  @P5 IMAD.WIDE.U32 R18, R7, 0x10, R14 ;  /* 0x0000001007125825 */ /* 0x004fcc00078e000e */
[----:B------:R-:W2:Y:S01]  /*0300*/  @P0 LDC.64 R80, c[0x0][0x260] ;  /* 0x00009800ff500b82 */ /* 0x000ea20000000a00 */
[----:B------:R-:W-:Y:S01]  /*0310*/  @P5 VIADD R7, R7, 0x100 ;  /* 0x0000010007075836 */ /* 0x000fe20000000000 */
[----:B------:R-:W5:Y:S06]  /*0320*/  @P5 LDG.E.128 R32, desc[UR4][R18.64] ;  /* 0x0000000412205981 */ /* 0x000f6c000c1e1d00 */
[----:B------:R-:W3:Y:S01]  /*0330*/  @P0 LDC.64 R82, c[0x0][0x278] ;  /* 0x00009e00ff520b82 */ /* 0x000ee20000000a00 */
[----:B0-----:R-:W-:Y:S01]  /*0340*/  @P4 IMAD.WIDE.U32 R76, R7, 0x10, R76 ;  /* 0x00000010074c4825 */ /* 0x001fe200078e004c */
[----:B------:R-:W-:-:S02]  /*0350*/  CS2R R108, SRZ ;  /* 0x00000000006c7805 */ /* 0x000fc4000001ff00 */
[----:B------:R-:W-:Y:S02]  /*0360*/  CS2R R110, SRZ ;  /* 0x00000000006e7805 */ /* 0x000fe4000001ff00 */
[----:B------:R-:W-:Y:S02]  /*0370*/  CS2R R96, SRZ ;  /* 0x0000000000607805 */ /* 0x000fe4000001ff00 */
[----:B------:R-:W-:Y:S01]  /*0380*/  CS2R R98, SRZ ;  /* 0x0000000000627805 */ /* 0x000fe2000001ff00 */
[----:B------:R0:W5:Y:S01]  /*0390*/  @P4 LDG.E.128 R36, desc[UR4][R76.64] ;  /* 0x000000044c244981 */ /* 0x000162000c1e1d00 */
[----:B------:R-:W4:Y:S01]  /*03a0*/  @P1 LDC.64 R84, c[0x0][0x260] ;  /* 0x00009800ff541b82 */ /* 0x000f220000000a00 */
[C---:B-1----:R-:W-:Y:S01]  /*03b0*/  @P4 IMAD.WIDE.U32 R78, R7.reuse, 0x10, R78 ;  /* 0x00000010074e4825 */ /* 0x042fe200078e004e */
[----:B------:R-:W-:Y:S02]  /*03c0*/  @P4 IADD3 R7, R7, 0x100, RZ ;  /* 0x0000010007074810 */ /* 0x000fe40007ffe0ff */
[----:B------:R-:W-:-:S02]  /*03d0*/  CS2R R100, SRZ ;  /* 0x0000000000647805 */ /* 0x000fc4000001ff00 */
[----:B------:R-:W-:Y:S02]  /*03e0*/  CS2R R102, SRZ ;  /* 0x0000000000667805 */ /* 0x000fe4000001ff00 */
[----:B------:R-:W-:Y:S01]  /*03f0*/  CS2R R104, SRZ ;  /* 0x0000000000687805 */ /* 0x000fe2000001ff00 */
[----:B------:R1:W5:Y:S01]  /*0400*/  @P4 LDG.E.128 R40, desc[UR4][R78.64] ;  /* 0x000000044e284981 */ /* 0x000362000c1e1d00 */
[----:B------:R-:W0:Y:S01]  /*0410*/  @P1 LDC.64 R86, c[0x0][0x278] ;  /* 0x00009e00ff561b82 */ /* 0x000e220000000a00 */
[----:B--2---:R-:W-:-:S07]  /*0420*/  @P0 IMAD.WIDE.U32 R80, R7, 0x10, R80 ;  /* 0x0000001007500825 */ /* 0x004fce00078e0050 */
[----:B------:R-:W2:Y:S01]  /*0430*/  @P2 LDC.64 R12, c[0x0][0x260] ;  /* 0x00009800ff0c2b82 */ /* 0x000ea20000000a00 */
[C---:B---3--:R-:W-:Y:S01]  /*0440*/  @P0 IMAD.WIDE.U32 R82, R7.reuse, 0x10, R82 ;  /* 0x0000001007520825 */ /* 0x048fe200078e0052 */
[----:B------:R3:W5:Y:S03]  /*0450*/  @P0 LDG.E.128 R44, desc[UR4][R80.64] ;  /* 0x00000004502c0981 */ /* 0x000766000c1e1d00 */
[----:B------:R-:W-:Y:S01]  /*0460*/  @P0 VIADD R7, R7, 0x100 ;  /* 0x0000010007070836 */ /* 0x000fe20000000000 */
[----:B------:R3:W5:Y:S02]  /*0470*/  @P0 LDG.E.128 R48, desc[UR4][R82.64] ;  /* 0x0000000452300981 */ /* 0x000764000c1e1d00 */
[----:B------:R-:W1:Y:S01]  /*0480*/  @P2 LDC.64 R14, c[0x0][0x278] ;  /* 0x00009e00ff0e2b82 */ /* 0x000e620000000a00 */
[----:B----4-:R-:W-:-:S07]  /*0490*/  @P1 IMAD.WIDE.U32 R84, R7, 0x10, R84 ;  /* 0x0000001007541825 */ /* 0x010fce00078e0054 */
[----:B------:R-:W4:Y:S01]  /*04a0*/  @P3 LDC.64 R92, c[0x0][0x260] ;  /* 0x00009800ff5c3b82 */ /* 0x000f220000000a00 */
[C---:B0-----:R-:W-:Y:S01]  /*04b0*/  @P1 IMAD.WIDE.U32 R86, R7.reuse, 0x10, R86 ;  /* 0x0000001007561825 */ /* 0x041fe200078e0056 */
[----:B------:R-:W-:Y:S01]  /*04c0*/  @P1 IADD3 R7, R7, 0x100, RZ ;  /* 0x0000010007071810 */ /* 0x000fe20007ffe0ff */
[----:B------:R0:W5:Y:S05]  /*04d0*/  @P1 LDG.E.128 R52, desc[UR4][R84.64] ;  /* 0x0000000454341981 */ /* 0x00016a000c1e1d00 */
[----:B------:R-:W3:Y:S01]  /*04e0*/  @P3 LDC.64 R94, c[0x0][0x278] ;  /* 0x00009e00ff5e3b82 */ /* 0x000ee20000000a00 */
[C---:B--2---:R-:W-:Y:S01]  /*04f0*/  @P2 IMAD.WIDE.U32 R88, R7.reuse, 0x10, R12 ;  /* 0x0000001007582825 */ /* 0x044fe200078e000c */
[----:B------:R2:W5:Y:S03]  /*0500*/  @P1 LDG.E.128 R56, desc[UR4][R86.64] ;  /* 0x0000000456381981 */ /* 0x000566000c1e1d00 */
[C---:B-1----:R-:W-:Y:S01]  /*0510*/  @P2 IMAD.WIDE.U32 R90, R7.reuse, 0x10, R14 ;  /* 0x00000010075a2825 */ /* 0x042fe200078e000e */
[----:B------:R1:W5:Y:S03]  /*0520*/  @P2 LDG.E.128 R60, desc[UR4][R88.64] ;  /* 0x00000004583c2981 */ /* 0x000366000c1e1d00 */
[----:B------:R-:W-:Y:S01]  /*0530*/  @P2 VIADD R7, R7, 0x100 ;  /* 0x0000010007072836 */ /* 0x000fe20000000000 */
[----:B------:R1:W5:Y:S03]  /*0540*/  @P2 LDG.E.128 R64, desc[UR4][R90.64] ;  /* 0x000000045a402981 */ /* 0x000366000c1e1d00 */
[----:B----4-:R-:W-:-:S05]  /*0550*/  @P3 IMAD.WIDE.U32 R12, R7, 0x10, R92 ;  /* 0x00000010070c3825 */ /* 0x010fca00078e005c */
[----:B------:R4:W5:Y:S01]  /*0560*/  @P3 LDG.E.128 R68, desc[UR4][R12.64] ;  /* 0x000000040c443981 */ /* 0x000962000c1e1d00 */
[----:B---3--:R-:W-:-:S05]  /*0570*/  @P3 IMAD.WIDE.U32 R14, R7, 0x10, R94 ;  /* 0x00000010070e3825 */ /* 0x008fca00078e005e */
[----:B------:R4:W5:Y:S01]  /*0580*/  @P3 LDG.E.128 R72, desc[UR4][R14.64] ;  /* 0x000000040e483981 */ /* 0x000962000c1e1d00 */
[----:B------:R-:W-:Y:S02]  /*0590*/  ISETP.GE.AND P3, PT, R4, UR7, PT ;  /* 0x0000000704007c0c */ /* 0x000fe4000bf66270 */
[----:B------:R-:W-:Y:S02]  /*05a0*/  CS2R R76, SRZ ;  /* 0x00000000004c7805 */ /* 0x000fe4000001ff00 */
[----:B------:R-:W-:Y:S02]  /*05b0*/  CS2R R78, SRZ ;  /* 0x00000000004e7805 */ /* 0x000fe4000001ff00 */
[----:B------:R-:W-:Y:S02]  /*05c0*/  CS2R R80, SRZ ;  /* 0x0000000000507805 */ /* 0x000fe4000001ff00 */
[----:B------:R-:W-:Y:S02]  /*05d0*/  CS2R R82, SRZ ;  /* 0x0000000000527805 */ /* 0x000fe4000001ff00 */
[----:B0-----:R-:W-:-:S02]  /*05e0*/  CS2R R84, SRZ ;  /* 0x0000000000547805 */ /* 0x001fc4000001ff00 */
[----:B--2---:R-:W-:Y:S02]  /*05f0*/  CS2R R86, SRZ ;  /* 0x0000000000567805 */ /* 0x004fe4000001ff00 */
        /* <DEDUP_REMOVED lines=29> */
[----:B----4-:R-:W-:Y:S06]  /*07d0*/  @P3 BRA `(.L_x_6980) ;  /* 0x00000058001c3947 */ /* 0x010fec0003800000 */
[----:B------:R-:W-:Y:S01]  /*07e0*/  ULDC.64 UR6, c[0x0][0x2c8] ;  /* 0x0000b20000067ab9 */ /* 0x000fe20000000a00 */
[----:B------:R-:W-:Y:S01]  /*07f0*/  LOP3.LUT R3, R3, 0xffffffbf, RZ, 0xc0, !PT ;  /* 0xffffffbf03037812 */ /* 0x000fe200078ec0ff */
[----:B------:R-:W-:Y:S01]  /*0800*/  IMAD.MOV.U32 R77, RZ, RZ, RZ ;  /* 0x000000ffff4d7224 */ /* 0x000fe200078e00ff */
[----:B------:R-:W-:-:S04]  /*0810*/  ISETP.NE.U32.AND P3, PT, RZ, UR6, PT ;  /* 0x00000006ff007c0c */ /* 0x000fc8000bf65070 */
[----:B------:R-:W-:-:S04]  /*0820*/  ISETP.NE.AND.EX P3, PT, RZ, UR7, PT, P3 ;  /* 0x00000007ff007c0c */ /* 0x000fc8000bf65330 */
[----:B------:R-:W-:Y:S01]  /*0830*/  ISETP.LT.U32.OR P3, PT, R0, 0x700, !P3 ;  /* 0x000007000000780c */ /* 0x000fe20005f61470 */
[----:B------:R-:W-:-:S07]  /*0840*/  HFMA2.MMA R0, -RZ, RZ, 0, 5.9604644775390625e-08 ;  /* 0x00000001ff007435 */ /* 0x000fce00000001ff */
[----:B------:R0:W-:Y:S05]  /*0850*/  STL.S16 [R1], R0 ;  /* 0x0000000001007387 */ /* 0x0001ea0000100600 */
[----:B------:R-:W-:-:S07]  /*0860*/  @P3 LOP3.LUT R3, R3, 0x40, RZ, 0xfc, !PT ;  /* 0x0000004003033812 */ /* 0x000fce00078efcff */
.L_x_7097:
[----:B-1-3--:R-:W1:Y:S08]  /*0870*/  LDC.64 R192, c[0x0][0x288] ;  /* 0x0000a200ffc07b82 */ /* 0x00ae700000000a00 */
[----:B--2---:R-:W2:Y:S08]  /*0880*/  LDC.64 R212, c[0x0][0x250] ;  /* 0x00009400ffd47b82 */ /* 0x004eb00000000a00 */
[----:B------:R-:W3:Y:S01]  /*0890*/  LDC.64 R194, c[0x0][0x258] ;  /* 0x00009600ffc27b82 */ /* 0x000ee20000000a00 */
[----:B-1----:R-:W-:-:S05]  /*08a0*/  IMAD.WIDE R192, R4, 0x4, R192 ;  /* 0x0000000404c07825 */ /* 0x002fca00078e02c0 */
[----:B------:R1:W4:Y:S01]  /*08b0*/  LDG.E R211, desc[UR4][R192.64] ;  /* 0x00000004c0d37981 */ /* 0x000322000c1e1900 */
[----:B--2---:R-:W-:-:S06]  /*08c0*/  IMAD.WIDE R212, R4, 0x4, R212 ;  /* 0x0000000404d47825 */ /* 0x004fcc00078e02d4 */
[----:B-----5:R-:W5:Y:S01]  /*08d0*/  LDG.E R213, desc[UR4][R212.64] ;  /* 0x00000004d4d57981 */ /* 0x020f62000c1e1900 */
[----:B-1----:R-:W1:Y:S01]  /*08e0*/  LDC.64 R192, c[0x0][0x280] ;  /* 0x0000a000ffc07b82 */ /* 0x002e620000000a00 */
[----:B---3--:R-:W-:Y:S01]  /*08f0*/  IMAD.WIDE R194, R4, 0x4, R194 ;  /* 0x0000000404c27825 */ /* 0x008fe200078e02c2 */
[----:B------:R-:W2:Y:S01]  /*0900*/  S2R R15, SR_TID.X ;  /* 0x00000000000f7919 */ /* 0x000ea20000002100 */
[----:B------:R-:W-:-:S03]  /*0910*/  MOV R6, UR9 ;  /* 0x0000000900067c02 */ /* 0x000fc60008000f00 */
[----:B------:R3:W5:Y:S02]  /*0920*/  LDG.E R2, desc[UR4][R194.64] ;  /* 0x00000004c2027981 */ /* 0x000764000c1e1900 */
[----:B------:R-:W-:Y:S01]  /*0930*/  IMAD R5, R4, R6, RZ ;  /* 0x0000000604057224 */ /* 0x000fe200078e02ff */
[----:B---3--:R-:W3:Y:S04]  /*0940*/  LDC.64 R194, c[0x0][0x2c8] ;  /* 0x0000b200ffc27b82 */ /* 0x008ee80000000a00 */
[----:B------:R-:W-:-:S04]  /*0950*/  SHF.R.S32.HI R216, RZ, 0x1f, R5 ;  /* 0x0000001fffd87819 */ /* 0x000fc80000011405 */
[----:B------:R-:W-:Y:S01]  /*0960*/  LEA.HI R216, R216, R5, RZ, 0x2 ;  /* 0x00000005d8d87211 */ /* 0x000fe200078f10ff */
[----:B-1----:R-:W-:Y:S01]  /*0970*/  IMAD.WIDE R192, R4, 0x4, R192 ;  /* 0x0000000404c07825 */ /* 0x002fe200078e02c0 */
[----:B------:R-:W-:Y:S04]  /*0980*/  BSSY B0, `(.L_x_6981) ;  /* 0x00001d4000007945 */ /* 0x000fe80003800000 */
[----:B------:R3:W5:Y:S01]  /*0990*/  LDG.E R221, desc[UR4][R192.64] ;  /* 0x00000004c0dd7981 */ /* 0x000762000c1e1900 */
[----:B--2---:R-:W-:-:S04]  /*09a0*/  LOP3.LUT R5, R15, 0xff, RZ, 0xc0, !PT ;  /* 0x000000ff0f057812 */ /* 0x004fc800078ec0ff */
[----:B------:R-:W-:-:S05]  /*09b0*/  LEA.HI.SX32 R15, R216, R5, 0x1e ;  /* 0x00000005d80f7211 */ /* 0x000fca00078ff2ff */
[----:B---3--:R-:W-:Y:S01]  /*09c0*/  IMAD.WIDE.U32 R192, R15, 0x10, R194 ;  /* 0x000000100fc07825 */ /* 0x008fe200078e00c2 */
[----:B----4-:R-:W-:-:S13]  /*09d0*/  ISETP.GT.AND P3, PT, R211, RZ, PT ;  /* 0x000000ffd300720c */ /* 0x010fda0003f64270 */
        /* <DEDUP_REMOVED lines=9> */
.L_x_6985:
[----:B------:R-:W-:-:S07]  /*0a70*/  IADD3 R194, R15, 0x100, RZ ;  /* 0x000001000fc27810 */ /* 0x000fce0007ffe0ff */
.L_x_6984:
[----:B------:R-:W-:Y:S05]  /*0a80*/  BSYNC B1 ;  /* 0x0000000000017941 */ /* 0x000fea0003800000 */
.L_x_6983:
[----:B------:R-:W-:Y:S01]  /*0a90*/  LOP3.LUT P4, RZ, R3, 0x4, RZ, 0xc0, !PT ;  /* 0x0000000403ff7812 */ /* 0x000fe2000788c0ff */
[----:B------:R-:W-:-:S12]  /*0aa0*/  BSSY B1, `(.L_x_6986) ;  /* 0x0000009000017945 */ /* 0x000fd80003800000 */
[----:B------:R-:W-:Y:S05]  /*0ab0*/  @!P4 BRA `(.L_x_6987) ;  /* 0x00000000001cc947 */ /* 0x000fea0003800000 */
[----:B------:R-:W-:-:S04]  /*0ac0*/  ISETP.NE.U32.AND P4, PT, RZ, UR12, PT ;  /* 0x0000000cff007c0c */ /* 0x000fc8000bf85070 */
[----:B------:R-:W-:-:S13]  /*0ad0*/  ISETP.NE.AND.EX P4, PT, RZ, UR13, PT, P4 ;  /* 0x0000000dff007c0c */ /* 0x000fda000bf85340 */
[----:B------:R-:W-:Y:S05]  /*0ae0*/  @!P4 BRA `(.L_x_6988) ;  /* 0x00000000000cc947 */ /* 0x000fea0003800000 */
[----:B-1----:R-:W1:Y:S02]  /*0af0*/  LDC.64 R192, c[0x0][0x2c8] ;  /* 0x0000b200ffc07b82 */ /* 0x002e640000000a00 */
[----:B-1----:R-:W-:-:S06]  /*0b00*/  IMAD.WIDE.U32 R160, R194, 0x10, R192 ;  /* 0x00000010c2a07825 */ /* 0x002fcc00078e00c0 */
[----:B------:R-:W5:Y:S02]  /*0b10*/  LDG.E.128 R160, desc[UR4][R160.64] ;  /* 0x00000004a0a07981 */ /* 0x000f64000c1e1d00 */
.L_x_6988:
[----:B------:R-:W-:-:S07]  /*0b20*/  VIADD R194, R194, 0x100 ;  /* 0x00000100c2c27836 */ /* 0x000fce0000000000 */
.L_x_6987:
[----:B------:R-:W-:Y:S05]  /*0b30*/  BSYNC B1 ;  /* 0x0000000000017941 */ /* 0x000fea0003800000 */
.L_x_6986:
        /* <DEDUP_REMOVED lines=9> */
.L_x_6991:
[----:B------:R-:W-:-:S07]  /*0bd0*/  IADD3 R194, R194, 0x100, RZ ;  /* 0x00000100c2c27810 */ /* 0x000fce0007ffe0ff */
.L_x_6990:
[----:B------:R-:W-:Y:S05]  /*0be0*/  BSYNC B1 ;  /* 0x0000000000017941 */ /* 0x000fea0003800000 */
.L_x_6989:
[----:B------:R-:W-:Y:S04]  /*0bf0*/  BSSY B1, `(.L_x_6992) ;  /* 0x0000009000017945 */ /* 0x000fe80003800000 */
[----:B------:R-:W-:Y:S05]  /*0c00*/  @!P0 BRA `(.L_x_6993) ;  /* 0x00000000001c8947 */ /* 0x000fea0003800000 */
[----:B------:R-:W-:-:S04]  /*0c10*/  ISETP.NE.U32.AND P4, PT, RZ, UR12, PT ;  /* 0x0000000cff007c0c */ /* 0x000fc8000bf85070 */
[----:B------:R-:W-:-:S13]  /*0c20*/  ISETP.NE.AND.EX P4, PT, RZ, UR13, PT, P4 ;  /* 0x0000000dff007c0c */ /* 0x000fda000bf85340 */
[----:B------:R-:W-:Y:S05]  /*0c30*/  @!P4 BRA `(.L_x_6994) ;  /* 0x00000000000cc947 */ /* 0x000fea0003800000 */
[----:B-1----:R-:W1:Y:S02]  /*0c40*/  LDC.64 R192, c[0x0][0x2c8] ;  /* 0x0000b200ffc07b82 */ /* 0x002e640000000a00 */
[----:B-1----:R-:W-:-:S06]  /*0c50*/  IMAD.WIDE.U32 R168, R194, 0x10, R192 ;  /* 0x00000010c2a87825 */ /* 0x002fcc00078e00c0 */
[----:B------:R-:W5:Y:S02]  /*0c60*/  LDG.E.128 R168, desc[UR4][R168.64] ;  /* 0x00000004a8a87981 */ /* 0x000f64000c1e1d00 */
.L_x_6994:
[----:B------:R-:W-:-:S07]  /*0c70*/  VIADD R194, R194, 0x100 ;  /* 0x00000100c2c27836 */ /* 0x000fce0000000000 */
.L_x_6993:
[----:B------:R-:W-:Y:S05]  /*0c80*/  BSYNC B1 ;  /* 0x0000000000017941 */ /* 0x000fea0003800000 */
.L_x_6992:
        /* <DEDUP_REMOVED lines=8> */
.L_x_6997:
[----:B------:R-:W-:-:S07]  /*0d10*/  IADD3 R194, R194, 0x100, RZ ;  /* 0x00000100c2c27810 */ /* 0x000fce0007ffe0ff */
.L_x_6996:
[----:B------:R-:W-:Y:S05]  /*0d20*/  BSYNC B1 ;  /* 0x0000000000017941 */ /* 0x000fea0003800000 */
.L_x_6995:
        /* <DEDUP_REMOVED lines=8> */
.L_x_7000:
[----:B------:R-:W-:-:S07]  /*0db0*/  VIADD R194, R194, 0x100 ;  /* 0x00000100c2c27836 */ /* 0x000fce0000000000 */
.L_x_6999:
[----:B------:R-:W-:Y:S05]  /*0dc0*/  BSYNC B1 ;  /* 0x0000000000017941 */ /* 0x000fea0003800000 */
.L_x_6998:
[----:B------:R-:W-:Y:S01]  /*0dd0*/  LOP3.LUT P4, RZ, R3, 0x40, RZ, 0xc0, !PT ;  /* 0x0000004003ff7812 */ /* 0x000fe2000788c0ff */
[----:B------:R-:W-:Y:S01]  /*0de0*/  IMAD.MOV.U32 R212, RZ, RZ, RZ ;  /* 0x000000ffffd47224 */ /* 0x000fe200078e00ff */
[----:B------:R-:W-:-:S11]  /*0df0*/  MOV R211, RZ ;  /* 0x000000ff00d37202 */ /* 0x000fd60000000f00 */
[----:B------:R-:W-:Y:S05]  /*0e00*/  @P4 BRA `(.L_x_7001) ;  /* 0x00000018002c4947 */ /* 0x000fea0003800000 */
[----:B-1----:R-:W1:Y:S02]  /*0e10*/  LDC.64 R192, c[0x0][0x2c8] ;  /* 0x0000b200ffc07b82 */ /* 0x002e640000000a00 */
[----:B-1----:R-:W-:-:S06]  /*0e20*/  IMAD.WIDE.U32 R180, R194, 0x10, R192 ;  /* 0x00000010c2b47825 */ /* 0x002fcc00078e00c0 */
[----:B------:R-:W5:Y:S01]  /*0e30*/  LDG.E.128 R180, desc[UR4][R180.64] ;  /* 0x00000004b4b47981 */ /* 0x000f62000c1e1d00 */
[----:B------:R-:W-:Y:S05]  /*0e40*/  BRA `(.L_x_7001) ;  /* 0x00000018001c7947 */ /* 0x000fea0003800000 */
.L_x_6982:
        /* <DEDUP_REMOVED lines=12> */
[----:B------:R-:W1:Y:S03]  /*0f10*/  LDC.64 R210, c[0x0][0x2b8] ;  /* 0x0000ae00ffd27b82 */ /* 0x000e660000000a00 */
[----:B------:R-:W-:-:S05]  /*0f20*/  ISETP.NE.AND.EX P4, PT, RZ, UR13, PT, P4 ;  /* 0x0000000dff007c0c */ /* 0x000fca000bf85340 */
[----:B------:R-:W2:Y:S08]  /*0f30*/  LDC.U8 R194, c[0x0][0x2a0] ;  /* 0x0000a800ffc27b82 */ /* 0x000eb00000000000 */
[----:B------:R3:W5:Y:S01]  /*0f40*/  @P4 LDG.E.128 R156, desc[UR4][R192.64] ;  /* 0x00000004c09c4981 */ /* 0x000762000c1e1d00 */
[----:B-1----:R-:W-:Y:S01]  /*0f50*/  IMAD.WIDE.U32 R210, R215, 0x8, R210 ;  /* 0x00000008d7d27825 */ /* 0x002fe200078e00d2 */
[----:B---3--:R-:W1:Y:S05]  /*0f60*/  LDC.64 R192, c[0x0][0x238] ;  /* 0x00008e00ffc07b82 */ /* 0x008e6a0000000a00 */
[----:B------:R-:W3:Y:S01]  /*0f70*/  LDG.E.64 R210, desc[UR4][R210.64] ;  /* 0x00000004d2d27981 */ /* 0x000ee2000c1e1b00 */
[----:B--2---:R-:W-:-:S04]  /*0f80*/  ISETP.NE.AND P4, PT, R194, RZ, PT ;  /* 0x000000ffc200720c */ /* 0x004fc80003f85270 */
[----:B0----5:R-:W-:Y:S01]  /*0f90*/  FSEL R0, R213, RZ, !P4 ;  /* 0x000000ffd5007208 */ /* 0x021fe20006000000 */
[----:B-1----:R-:W-:-:S06]  /*0fa0*/  IMAD.WIDE.U32 R192, R15, 0x10, R192 ;  /* 0x000000100fc07825 */ /* 0x002fcc00078e00c0 */
[----:B------:R-:W2:Y:S01]  /*0fb0*/  LDG.E.128 R192, desc[UR4][R192.64] ;  /* 0x00000004c0c07981 */ /* 0x000ea2000c1e1d00 */
[----:B------:R-:W-:Y:S01]  /*0fc0*/  IADD3 R215, R215, 0x100, RZ ;  /* 0x00000100d7d77810 */ /* 0x000fe20007ffe0ff */
[----:B------:R-:W-:Y:S01]  /*0fd0*/  VIADD R216, R15, 0x100 ;  /* 0x000001000fd87836 */ /* 0x000fe20000000000 */
[----:B---3--:R-:W-:Y:S02]  /*0fe0*/  MOV R212, R210 ;  /* 0x000000d200d47202 */ /* 0x008fe40000000f00 */
[--C-:B------:R-:W-:Y:S02]  /*0ff0*/  SHF.R.U64 R210, R210, 0x10, R211.reuse ;  /* 0x00000010d2d27819 */ /* 0x100fe400000012d3 */
[----:B------:R-:W-:Y:S01]  /*1000*/  SHF.L.U32 R212, R212, 0x10, RZ ;  /* 0x00000010d4d47819 */ /* 0x000fe200000006ff */
[----:B------:R-:W-:Y:S02]  /*1010*/  IMAD.MOV.U32 R249, RZ, RZ, R211 ;  /* 0x000000fffff97224 */ /* 0x000fe400078e00d3 */
[----:B------:R-:W-:-:S02]  /*1020*/  IMAD.U32 R251, R210, 0x10000, RZ ;  /* 0x00010000d2fb7824 */ /* 0x000fc400078e00ff */
[----:B------:R-:W-:Y:S01]  /*1030*/  FMUL.FTZ R210, R20, R212 ;  /* 0x000000d414d27220 */ /* 0x000fe20000410000 */
[----:B------:R-:W-:Y:S01]  /*1040*/  SHF.R.U32.HI R247, RZ, 0x10, R211 ;  /* 0x00000010fff77819 */ /* 0x000fe200000116d3 */
[----:B------:R-:W-:Y:S01]  /*1050*/  FADD.FTZ R101, R101, R251 ;  /* 0x000000fb65657221 */ /* 0x000fe20000010000 */
[----:B------:R-:W-:Y:S01]  /*1060*/  SHF.L.U32 R249, R249, 0x10, RZ ;  /* 0x00000010f9f97819 */ /* 0x000fe200000006ff */
[C---:B--2---:R-:W-:Y:S01]  /*1070*/  FADD.FTZ R193, -R0.reuse, R193 ;  /* 0x000000c100c17221 */ /* 0x044fe20000010100 */
[C---:B------:R-:W-:Y:S01]  /*1080*/  FADD.FTZ R192, -R0.reuse, R192 ;  /* 0x000000c000c07221 */ /* 0x040fe20000010100 */
[C---:B------:R-:W-:Y:S01]  /*1090*/  FADD.FTZ R194, -R0.reuse, R194 ;  /* 0x000000c200c27221 */ /* 0x040fe20000010100 */
[----:B------:R-:W-:Y:S01]  /*10a0*/  FADD.FTZ R195, -R0, R195 ;  /* 0x000000c300c37221 */ /* 0x000fe20000010100 */
[C---:B------:R-:W-:Y:S01]  /*10b0*/  FMUL.FTZ R252, R2.reuse, R193 ;  /* 0x000000c102fc7220 */ /* 0x040fe20000410000 */
[C---:B------:R-:W-:Y:S01]  /*10c0*/  FMUL.FTZ R0, R2.reuse, R192 ;  /* 0x000000c002007220 */ /* 0x040fe20000410000 */
[----:B------:R-:W-:Y:S01]  /*10d0*/  FMUL.FTZ R250, R2, R194 ;  /* 0x000000c202fa7220 */ /* 0x000fe20000410000 */
[----:B------:R-:W-:Y:S01]  /*10e0*/  FADD.FTZ R193, RZ, R210 ;  /* 0x000000d2ffc17221 */ /* 0x000fe20000010000 */
[-C--:B------:R-:W-:Y:S01]  /*10f0*/  FFMA.FTZ R77, R252, R251.reuse, R77 ;  /* 0x000000fbfc4d7223 */ /* 0x080fe2000001004d */
[----:B------:R-:W-:Y:S01]  /*1100*/  FMUL.FTZ R251, R21, R251 ;  /* 0x000000fb15fb7220 */ /* 0x000fe20000410000 */
[----:B------:R-:W-:Y:S01]  /*1110*/  FFMA.FTZ R192, R0, R210, RZ ;  /* 0x000000d200c07223 */ /* 0x000fe200000100ff */
[----:B------:R-:W-:-:S02]  /*1120*/  IMAD.U32 R247, R247, 0x10000, RZ ;  /* 0x00010000f7f77824 */ /* 0x000fc400078e00ff */
        /* <DEDUP_REMOVED lines=15> */
.L_x_7003:
[----:B------:R-:W-:Y:S05]  /*1220*/  BSYNC B1 ;  /* 0x0000000000017941 */ /* 0x000fea0003800000 */
.L_x_7002:
[----:B------:R-:W-:Y:S01]  /*1230*/  LOP3.LUT P4, RZ, R3, 0x4, RZ, 0xc0, !PT ;  /* 0x0000000403ff7812 */ /* 0x000fe2000788c0ff */
[----:B------:R-:W-:-:S12]  /*1240*/  BSSY B1, `(.L_x_7004) ;  /* 0x0000036000017945 */ /* 0x000fd80003800000 */
[----:B------:R-:W-:Y:S05]  /*1250*/  @!P4 BRA `(.L_x_7005) ;  /* 0x0000000000d0c947 */ /* 0x000fea0003800000 */
[----:B------:R-:W1:Y:S01]  /*1260*/  LDC.64 R192, c[0x0][0x2c8] ;  /* 0x0000b200ffc07b82 */ /* 0x000e620000000a00 */
[----:B------:R-:W-:-:S04]  /*1270*/  ISETP.NE.U32.AND P4, PT, RZ, UR12, PT ;  /* 0x0000000cff007c0c */ /* 0x000fc8000bf85070 */
[----:B------:R-:W-:-:S03]  /*1280*/  ISETP.NE.AND.EX P4, PT, RZ, UR13, PT, P4 ;  /* 0x0000000dff007c0c */ /* 0x000fc6000bf85340 */
[----:B------:R-:W2:Y:S10]  /*1290*/  LDC.U8 R194, c[0x0][0x2a0] ;  /* 0x0000a800ffc27b82 */ /* 0x000eb40000000000 */
[----:B-1----:R-:W-:-:S05]  /*12a0*/  @P4 IMAD.WIDE.U32 R192, R216, 0x10, R192 ;  /* 0x00000010d8c04825 */ /* 0x002fca00078e00c0 */
[----:B------:R1:W5:Y:S01]  /*12b0*/  @P4 LDG.E.128 R160, desc[UR4][R192.64] ;  /* 0x00000004c0a04981 */ /* 0x000362000c1e1d00 */
[----:B--2---:R-:W-:Y:S02]  /*12c0*/  ISETP.NE.AND P4, PT, R194, RZ, PT ;  /* 0x000000ffc200720c */ /* 0x004fe40003f85270 */
[----:B------:R-:W2:Y:S02]  /*12d0*/  LDC.64 R194, c[0x0][0x238] ;  /* 0x00008e00ffc27b82 */ /* 0x000ea40000000a00 */
[----:B-----5:R-:W-:-:S06]  /*12e0*/  FSEL R207, R213, RZ, !P4 ;  /* 0x000000ffd5cf7208 */ /* 0x020fcc0006000000 */
[----:B-1----:R-:W1:Y:S02]  /*12f0*/  LDC.64 R192, c[0x0][0x2b8] ;  /* 0x0000ae00ffc07b82 */ /* 0x002e640000000a00 */
[----:B-1----:R-:W-:-:S06]  /*1300*/  IMAD.WIDE.U32 R192, R215, 0x8, R192 ;  /* 0x00000008d7c07825 */ /* 0x002fcc00078e00c0 */
[----:B------:R-:W3:Y:S01]  /*1310*/  LDG.E.64 R192, desc[UR4][R192.64] ;  /* 0x00000004c0c07981 */ /* 0x000ee2000c1e1b00 */
[----:B--2---:R-:W-:Y:S01]  /*1320*/  IMAD.WIDE.U32 R194, R216, 0x10, R194 ;  /* 0x00000010d8c27825 */ /* 0x004fe200078e00c2 */
[----:B---3--:R-:W-:-:S03]  /*1330*/  MOV R246, R192 ;  /* 0x000000c000f67202 */ /* 0x008fc60000000f00 */
        /* <DEDUP_REMOVED lines=26> */
[----:B------:R-:W-:Y:S01]  /*14e0*/  FFMA.FTZ R82, R207, R244, R82 ;  /* 0x000000f4cf527223 */ /* 0x000fe20000010052 */
[----:B------:R-:W-:Y:S01]  /*14f0*/  FADD.FTZ R211, R211, R246 ;  /* 0x000000f6d3d37221 */ /* 0x000fe20000010000 */
[----:B------:R-:W-:Y:S01]  /*1500*/  FFMA.FTZ R212, R209, R246, R212 ;  /* 0x000000f6d1d47223 */ /* 0x000fe200000100d4 */
[----:B------:R-:W-:Y:S01]  /*1510*/  FMUL.FTZ R244, R30, R244 ;  /* 0x000000f41ef47220 */ /* 0x000fe20000410000 */
[-C--:B------:R-:W-:Y:S01]  /*1520*/  FFMA.FTZ R83, R243, R242.reuse, R83 ;  /* 0x000000f2f3537223 */ /* 0x080fe20000010053 */
[----:B------:R-:W-:Y:S01]  /*1530*/  FADD.FTZ R211, R211, R245 ;  /* 0x000000f5d3d37221 */ /* 0x000fe20000010000 */
[----:B------:R-:W-:Y:S01]  /*1540*/  FFMA.FTZ R212, R208, R245, R212 ;  /* 0x000000f5d0d47223 */ /* 0x000fe200000100d4 */
[----:B------:R-:W-:-:S02]  /*1550*/  FMUL.FTZ R242, R31, R242 ;  /* 0x000000f21ff27220 */ /* 0x000fc40000410000 */
[----:B------:R-:W-:Y:S01]  /*1560*/  FADD.FTZ R211, R211, R244 ;  /* 0x000000f4d3d37221 */ /* 0x000fe20000010000 */
[----:B------:R-:W-:-:S03]  /*1570*/  FFMA.FTZ R212, R207, R244, R212 ;  /* 0x000000f4cfd47223 */ /* 0x000fc600000100d4 */
[----:B------:R-:W-:Y:S01]  /*1580*/  FADD.FTZ R211, R211, R242 ;  /* 0x000000f2d3d37221 */ /* 0x000fe20000010000 */
[----:B------:R-:W-:-:S07]  /*1590*/  FFMA.FTZ R212, R243, R242, R212 ;  /* 0x000000f2f3d47223 */ /* 0x000fce00000100d4 */
.L_x_7005:
[----:B------:R-:W-:Y:S05]  /*15a0*/  BSYNC B1 ;  /* 0x0000000000017941 */ /* 0x000fea0003800000 */
.L_x_7004:
        /* <DEDUP_REMOVED lines=55> */
.L_x_7007:
[----:B------:R-:W-:Y:S05]  /*1920*/  BSYNC B1 ;  /* 0x0000000000017941 */ /* 0x000fea0003800000 */
.L_x_7006:
[----:B------:R-:W-:Y:S04]  /*1930*/  BSSY B1, `(.L_x_7008) ;  /* 0x0000036000017945 */ /* 0x000fe80003800000 */
        /* <DEDUP_REMOVED lines=53> */
.L_x_7009:
[----:B------:R-:W-:Y:S05]  /*1c90*/  BSYNC B1 ;  /* 0x0000000000017941 */ /* 0x000fea0003800000 */
.L_x_7008:
        /* <DEDUP_REMOVED lines=54> */
.L_x_7011:
[----:B------:R-:W-:Y:S05]  /*2000*/  BSYNC B1 ;  /* 0x0000000000017941 */ /* 0x000fea0003800000 */
.L_x_7010:
        /* <DEDUP_REMOVED lines=54> */
.L_x_7013:
[----:B------:R-:W-:Y:S05]  /*2370*/  BSYNC B1 ;  /* 0x0000000000017941 */ /* 0x000fea0003800000 */
.L_x_7012:
[----:B------:R-:W-:-:S13]  /*2380*/  LOP3.LUT P4, RZ, R3, 0x20, RZ, 0xc0, !PT ;  /* 0x0000002003ff7812 */ /* 0x000fda000788c0ff */
        /* <DEDUP_REMOVED lines=10> */
[----:B-1----:R-:W1:Y:S01]  /*2430*/  LDC.64 R16, c[0x0][0x2b8] ;  /* 0x0000ae00ff107b82 */ /* 0x002e620000000a00 */
[----:B--2---:R-:W-:-:S06]  /*2440*/  IMAD.WIDE.U32 R192, R216, 0x10, R192 ;  /* 0x00000010d8c07825 */ /* 0x004fcc00078e00c0 */
[----:B------:R-:W2:Y:S01]  /*2450*/  LDG.E.128 R192, desc[UR4][R192.64] ;  /* 0x00000004c0c07981 */ /* 0x000ea2000c1e1d00 */
[----:B-1----:R-:W-:-:S06]  /*2460*/  IMAD.WIDE.U32 R16, R215, 0x8, R16 ;  /* 0x00000008d7107825 */ /* 0x002fcc00078e0010 */
[----:B------:R-:W3:Y:S01]  /*2470*/  LDG.E.64 R16, desc[UR4][R16.64] ;  /* 0x0000000410107981 */ /* 0x000ee2000c1e1b00 */
[C---:B--2---:R-:W-:Y:S01]  /*2480*/  FADD.FTZ R192, -R213.reuse, R192 ;  /* 0x000000c0d5c07221 */ /* 0x044fe20000010100 */
[----:B---3--:R-:W-:Y:S01]  /*2490*/  MOV R18, R16 ;  /* 0x0000001000127202 */ /* 0x008fe20000000f00 */
[--C-:B------:R-:W-:Y:S01]  /*24a0*/  IMAD.MOV.U32 R223, RZ, RZ, R17.reuse ;  /* 0x000000ffffdf7224 */ /* 0x100fe200078e0011 */
[--C-:B------:R-:W-:Y:S02]  /*24b0*/  SHF.R.U64 R16, R16, 0x10, R17.reuse ;  /* 0x0000001010107819 */ /* 0x100fe40000001211 */
[----:B------:R-:W-:Y:S01]  /*24c0*/  SHF.R.U32.HI R220, RZ, 0x10, R17 ;  /* 0x00000010ffdc7819 */ /* 0x000fe20000011611 */
[C---:B------:R-:W-:Y:S01]  /*24d0*/  FADD.FTZ R17, -R213.reuse, R193 ;  /* 0x000000c1d5117221 */ /* 0x040fe20000010100 */
[----:B------:R-:W-:Y:S01]  /*24e0*/  SHF.L.U32 R225, R18, 0x10, RZ ;  /* 0x0000001012e17819 */ /* 0x000fe200000006ff */
[----:B------:R-:W-:Y:S01]  /*24f0*/  FMUL.FTZ R18, R2, R192 ;  /* 0x000000c002127220 */ /* 0x000fe20000410000 */
[----:B------:R-:W-:Y:S01]  /*2500*/  FADD.FTZ R194, -R213, R194 ;  /* 0x000000c2d5c27221 */ /* 0x000fe20000010100 */
[----:B------:R-:W-:-:S02]  /*2510*/  IMAD.U32 R224, R16, 0x10000, RZ ;  /* 0x0001000010e07824 */ /* 0x000fc400078e00ff */
[----:B------:R-:W-:Y:S01]  /*2520*/  FMUL.FTZ R17, R2, R17 ;  /* 0x0000001102117220 */ /* 0x000fe20000410000 */
[----:B------:R-:W-:Y:S01]  /*2530*/  FADD.FTZ R124, R124, R225 ;  /* 0x000000e17c7c7221 */ /* 0x000fe20000010000 */
[-C--:B------:R-:W-:Y:S01]  /*2540*/  FFMA.FTZ R96, R18, R225.reuse, R96 ;  /* 0x000000e112607223 */ /* 0x080fe20000010060 */
[----:B------:R-:W-:Y:S01]  /*2550*/  FMUL.FTZ R225, R68, R225 ;  /* 0x000000e144e17220 */ /* 0x000fe20000410000 */
[----:B------:R-:W-:Y:S01]  /*2560*/  SHF.L.U32 R223, R223, 0x10, RZ ;  /* 0x00000010dfdf7819 */ /* 0x000fe200000006ff */
[----:B------:R-:W-:Y:S01]  /*2570*/  FADD.FTZ R195, -R213, R195 ;  /* 0x000000c3d5c37221 */ /* 0x000fe20000010100 */
[----:B------:R-:W-:Y:S01]  /*2580*/  FMUL.FTZ R16, R2, R194 ;  /* 0x000000c202107220 */ /* 0x000fe20000410000 */
[----:B------:R-:W-:Y:S01]  /*2590*/  FADD.FTZ R125, R125, R224 ;  /* 0x000000e07d7d7221 */ /* 0x000fe20000010000 */
[-C--:B------:R-:W-:Y:S01]  /*25a0*/  FFMA.FTZ R97, R17, R224.reuse, R97 ;  /* 0x000000e011617223 */ /* 0x080fe20000010061 */
[----:B------:R-:W-:Y:S01]  /*25b0*/  FMUL.FTZ R224, R69, R224 ;  /* 0x000000e045e07220 */ /* 0x000fe20000410000 */
[----:B------:R-:W-:Y:S01]  /*25c0*/  FADD.FTZ R211, R211, R225 ;  /* 0x000000e1d3d37221 */ /* 0x000fe20000010000 */
[----:B------:R-:W-:Y:S01]  /*25d0*/  FFMA.FTZ R212, R18, R225, R212 ;  /* 0x000000e112d47223 */ /* 0x000fe200000100d4 */
        /* <DEDUP_REMOVED lines=14> */
.L_x_7001:
[----:B------:R-:W-:Y:S05]  /*26c0*/  BSYNC B0 ;  /* 0x0000000000007941 */ /* 0x000fea0003800000 */
.L_x_6981:
[----:B------:R-:W2:Y:S01]  /*26d0*/  LDL.LU R194, [R1] ;  /* 0x0000000001c27983 */ /* 0x000ea20000300800 */
[----:B------:R-:W-:Y:S01]  /*26e0*/  UMOV UR6, 0xffffffff ;  /* 0xffffffff00067882 */ /* 0x000fe20000000000 */
[----:B------:R-:W-:Y:S01]  /*26f0*/  LOP3.LUT R3, R3, 0xfffffff7, RZ, 0xc0, !PT ;  /* 0xfffffff703037812 */ /* 0x000fe200078ec0ff */
[----:B-1----:R-:W1:Y:S02]  /*2700*/  S2R R192, SR_TID.X ;  /* 0x0000000000c07919 */ /* 0x002e640000002100 */
[----:B-1----:R-:W-:Y:S02]  /*2710*/  SHF.R.U32.HI R193, RZ, 0x5, R192 ;  /* 0x00000005ffc17819 */ /* 0x002fe400000116c0 */
[----:B--2---:R-:W-:Y:S02]  /*2720*/  LOP3.LUT P4, RZ, R194, 0xff, RZ, 0xc0, !PT ;  /* 0x000000ffc2ff7812 */ /* 0x004fe4000788c0ff */
[----:B------:R-:W-:-:S11]  /*2730*/  LOP3.LUT R194, R193, 0x7fffff8, RZ, 0xc0, !PT ;  /* 0x07fffff8c1c27812 */ /* 0x000fd600078ec0ff */
[----:B------:R-:W-:Y:S02]  /*2740*/  @P4 LOP3.LUT R3, R3, 0x8, RZ, 0xfc, !PT ;  /* 0x0000000803034812 */ /* 0x000fe400078efcff */
[----:B------:R-:W-:Y:S02]  /*2750*/  @!P4 IADD3 R194, R194, 0x8, RZ ;  /* 0x00000008c2c2c810 */ /* 0x000fe40007ffe0ff */
[----:B------:R-:W-:Y:S01]  /*2760*/  LOP3.LUT P4, RZ, R192, 0x1f, RZ, 0xc0, !PT ;  /* 0x0000001fc0ff7812 */ /* 0x000fe2000788c0ff */
[----:B------:R-:W-:-:S12]  /*2770*/  BRA.DIV UR6, `(.L_x_7014) ;  /* 0x0000003e06bc7947 */ /* 0x000fd8000b800000 */
[----:B------:R-:W1:Y:S02]  /*2780*/  SHFL.DOWN PT, R215, R211, 0x10, 0x1f ;  /* 0x0a001f00d3d77f89 */ /* 0x000e6400000e0000 */
[----:B-1---5:R-:W-:Y:S02]  /*2790*/  FADD.FTZ R213, R215, R211 ;  /* 0x000000d3d7d57221 */ /* 0x022fe40000010000 */
[----:B------:R-:W1:Y:S02]  /*27a0*/  SHFL.DOWN PT, R215, R212, 0x10, 0x1f ;  /* 0x0a001f00d4d77f89 */ /* 0x000e6400000e0000 */
[----:B-1----:R-:W-:Y:S02]  /*27b0*/  FADD.FTZ R212, R215, R212 ;  /* 0x000000d4d7d47221 */ /* 0x002fe40000010000 */
[----:B------:R-:W1:Y:S02]  /*27c0*/  SHFL.DOWN PT, R215, R213, 0x8, 0x1f ;  /* 0x09001f00d5d77f89 */ /* 0x000e6400000e0000 */
[----:B-1----:R-:W-:-:S02]  /*27d0*/  FADD.FTZ R213, R213, R215 ;  /* 0x000000d7d5d57221 */ /* 0x002fc40000010000 */
[----:B------:R-:W1:Y:S02]  /*27e0*/  SHFL.DOWN PT, R215, R212, 0x8, 0x1f ;  /* 0x09001f00d4d77f89 */ /* 0x000e6400000e0000 */
[----:B-1----:R-:W-:Y:S02]  /*27f0*/  FADD.FTZ R212, R212, R215 ;  /* 0x000000d7d4d47221 */ /* 0x002fe40000010000 */
[----:B------:R-:W1:Y:S02]  /*2800*/  SHFL.DOWN PT, R215, R213, 0x4, 0x1f ;  /* 0x08801f00d5d77f89 */ /* 0x000e6400000e0000 */
[----:B-1----:R-:W-:Y:S02]  /*2810*/  FADD.FTZ R213, R213, R215 ;  /* 0x000000d7d5d57221 */ /* 0x002fe40000010000 */
[----:B------:R-:W1:Y:S02]  /*2820*/  SHFL.DOWN PT, R215, R212, 0x4, 0x1f ;  /* 0x08801f00d4d77f89 */ /* 0x000e6400000e0000 */
[----:B-1----:R-:W-:-:S02]  /*2830*/  FADD.FTZ R212, R212, R215 ;  /* 0x000000d7d4d47221 */ /* 0x002fc40000010000 */
[----:B------:R-:W1:Y:S02]  /*2840*/  SHFL.DOWN PT, R215, R213, 0x2, 0x1f ;  /* 0x08401f00d5d77f89 */ /* 0x000e6400000e0000 */
[----:B-1----:R-:W-:Y:S02]  /*2850*/  FADD.FTZ R213, R213, R215 ;  /* 0x000000d7d5d57221 */ /* 0x002fe40000010000 */
[----:B------:R-:W1:Y:S04]  /*2860*/  SHFL.DOWN PT, R215, R212, 0x2, 0x1f ;  /* 0x08401f00d4d77f89 */ /* 0x000e6800000e0000 */
[----:B------:R2:W3:Y:S01]  /*2870*/  SHFL.DOWN PT, R216, R213, 0x1, 0x1f ;  /* 0x08201f00d5d87f89 */ /* 0x0004e200000e0000 */
[----:B-1----:R-:W-:-:S05]  /*2880*/  FADD.FTZ R212, R212, R215 ;  /* 0x000000d7d4d47221 */ /* 0x002fca0000010000 */
[----:B---3--:R2:W1:Y:S02]  /*2890*/  SHFL.DOWN PT, R193, R212, 0x1, 0x1f ;  /* 0x08201f00d4c17f89 */ /* 0x00846400000e0000 */
.L_x_7120:
[----:B------:R-:W3:Y:S01]  /*28a0*/  S2R R192, SR_TID.X ;  /* 0x0000000000c07919 */ /* 0x000ee20000002100 */
[----:B-1----:R-:W-:Y:S01]  /*28b0*/  FADD.FTZ R193, R212, R193 ;  /* 0x000000c1d4c17221 */ /* 0x002fe20000010000 */
[----:B--2---:R-:W-:Y:S01]  /*28c0*/  MOV R212, 0x400 ;  /* 0x0000040000d47802 */ /* 0x004fe20000000f00 */
[----:B------:R-:W-:Y:S05]  /*28d0*/  WARPSYNC.ALL ;  /* 0x0000000000007948 */ /* 0x000fea0003800000 */
[----:B------:R-:W1:Y:S01]  /*28e0*/  S2R R211, SR_CgaCtaId ;  /* 0x0000000000d37919 */ /* 0x000e620000008800 */
[----:B------:R-:W-:Y:S01]  /*28f0*/  LOP3.LUT P5, RZ, R3, 0x10, RZ, 0xc0, !PT ;  /* 0x0000001003ff7812 */ /* 0x000fe200078ac0ff */
[----:B------:R-:W-:Y:S01]  /*2900*/  BSSY B0, `(.L_x_7015) ;  /* 0x00000a5000007945 */ /* 0x000fe20003800000 */
[----:B---3--:R-:W-:Y:S01]  /*2910*/  SHF.R.U32.HI R195, RZ, 0x5, R192 ;  /* 0x00000005ffc37819 */ /* 0x008fe200000116c0 */
[----:B------:R-:W-:-:S03]  /*2920*/  FADD.FTZ R192, R213, R216 ;  /* 0x000000d8d5c07221 */ /* 0x000fc60000010000 */
[----:B------:R-:W-:Y:S02]  /*2930*/  @!P4 LOP3.LUT R195, R195, 0x7, RZ, 0xc0, !PT ;  /* 0x00000007c3c3c812 */ /* 0x000fe400078ec0ff */
[----:B-1----:R-:W-:-:S03]  /*2940*/  LEA R211, R211, R212, 0x18 ;  /* 0x000000d4d3d37211 */ /* 0x002fc600078ec0ff */
[----:B------:R-:W-:-:S05]  /*2950*/  @!P4 IMAD.IADD R212, R194, 0x1, R195 ;  /* 0x00000001c2d4c824 */ /* 0x000fca00078e02c3 */
[----:B------:R-:W-:Y:S01]  /*2960*/  @!P4 LEA R216, R212, R211, 0x3 ;  /* 0x000000d3d4d8c211 */ /* 0x000fe200078e18ff */
[----:B------:R-:W-:-:S04]  /*2970*/  IMAD R211, R194, 0x8, R211 ;  /* 0x00000008c2d37824 */ /* 0x000fc800078e02d3 */
[----:B------:R-:W-:Y:S01]  /*2980*/  @!P4 STS.64 [R216+0x7000], R192 ;  /* 0x007000c0d800c388 */ /* 0x000fe20000000a00 */
[----:B------:R-:W-:Y:S01]  /*2990*/  BAR.SYNC.DEFER_BLOCKING 0x0 ;  /* 0x0000000000007b1d */ /* 0x000fe20000010000 */
[----:B------:R-:W-:-:S13]  /*29a0*/  ISETP.GE.AND P4, PT, R221, 0x1, PT ;  /* 0x00000001dd00780c */ /* 0x000fda0003f86270 */
[----:B------:R-:W-:-:S05]  /*29b0*/  @P4 IADD3 R221, R221, -0x1, RZ ;  /* 0xffffffffdddd4810 */ /* 0x000fca0007ffe0ff */
[----:B------:R-:W-:Y:S01]  /*29c0*/  @P4 IMAD R221, R221, R6, RZ ;  /* 0x00000006dddd4224 */ /* 0x000fe200078e02ff */
[----:B------:R-:W1:Y:S02]  /*29d0*/  LDS.128 R192, [R211+0x7000] ;  /* 0x00700000d3c07984 */ /* 0x000e640000000c00 */
[----:B-1----:R-:W-:-:S04]  /*29e0*/  FADD.FTZ R213, RZ, R192 ;  /* 0x000000c0ffd57221 */ /* 0x002fc80000010000 */
[----:B------:R-:W-:Y:S01]  /*29f0*/  FADD.FTZ R212, R194, R213 ;  /* 0x000000d5c2d47221 */ /* 0x000fe20000010000 */
[----:B------:R-:W-:-:S04]  /*2a00*/  FADD.FTZ R194, RZ, R193 ;  /* 0x000000c1ffc27221 */ /* 0x000fc80000010000 */
        /* <DEDUP_REMOVED lines=23> */
[----:B------:R-:W1:Y:S08]  /*2b80*/  @P4 LDC.64 R194, c[0x0][0x220] ;  /* 0x00008800ffc24b82 */ /* 0x000e700000000a00 */
[----:B------:R-:W2:Y:S01]  /*2b90*/  LDC.U8 R221, c[0x0][0x2a0] ;  /* 0x0000a800ffdd7b82 */ /* 0x000ea20000000000 */
[----:B-1----:R-:W-:-:S05]  /*2ba0*/  @P4 IMAD.WIDE.U32 R194, R192, 0x8, R194 ;  /* 0x00000008c0c24825 */ /* 0x002fca00078e00c2 */
[----:B------:R1:W3:Y:S01]  /*2bb0*/  @P4 LDG.E.64 R212, desc[UR4][R194.64] ;  /* 0x00000004c2d44981 */ /* 0x0002e2000c1e1b00 */
[----:B------:R-:W-:Y:S01]  /*2bc0*/  BSSY B1, `(.L_x_7017) ;  /* 0x0000016000017945 */ /* 0x000fe20003800000 */
[----:B-1----:R-:W1:Y:S02]  /*2bd0*/  @!P3 LDC.64 R194, c[0x0][0x2c8] ;  /* 0x0000b200ffc2bb82 */ /* 0x002e640000000a00 */
[----:B-1----:R-:W-:-:S04]  /*2be0*/  @!P3 ISETP.NE.U32.AND P5, PT, R194, RZ, PT ;  /* 0x000000ffc200b20c */ /* 0x002fc80003fa5070 */
[----:B------:R-:W-:-:S04]  /*2bf0*/  @!P3 ISETP.NE.AND.EX P5, PT, R195, RZ, PT, P5 ;  /* 0x000000ffc300b20c */ /* 0x000fc80003fa5350 */
[----:B------:R-:W-:Y:S02]  /*2c00*/  @!P3 FSEL R215, R156, RZ, P5 ;  /* 0x000000ff9cd7b208 */ /* 0x000fe40002800000 */
[C---:B---3--:R-:W-:Y:S02]  /*2c10*/  @P4 PRMT R7, R212.reuse, 0x7610, R7 ;  /* 0x00007610d4074816 */ /* 0x048fe40000000007 */
[----:B------:R-:W-:Y:S02]  /*2c20*/  @P4 SHF.R.U64 R212, R212, 0x10, R213 ;  /* 0x00000010d4d44819 */ /* 0x000fe400000012d5 */
[----:B------:R-:W-:Y:S02]  /*2c30*/  @P4 PRMT R9, R213, 0x7610, R9 ;  /* 0x00007610d5094816 */ /* 0x000fe40000000009 */
[----:B------:R-:W-:Y:S02]  /*2c40*/  @P4 SHF.R.U32.HI R213, RZ, 0x10, R213 ;  /* 0x00000010ffd54819 */ /* 0x000fe400000116d5 */
[----:B------:R-:W-:-:S02]  /*2c50*/  @P4 PRMT R8, R212, 0x7610, R8 ;  /* 0x00007610d4084816 */ /* 0x000fc40000000008 */
[----:B------:R-:W-:Y:S01]  /*2c60*/  @P4 PRMT R10, R213, 0x7610, R10 ;  /* 0x00007610d50a4816 */ /* 0x000fe2000000000a */
[----:B--2---:R-:W-:Y:S06]  /*2c70*/  @!P3 BRA `(.L_x_7018) ;  /* 0x000000000028b947 */ /* 0x004fec0003800000 */
        /* <DEDUP_REMOVED lines=10> */
.L_x_7018:
[----:B------:R-:W-:Y:S05]  /*2d20*/  BSYNC B1 ;  /* 0x0000000000017941 */ /* 0x000fea0003800000 */
.L_x_7017:
[----:B------:R-:W1:Y:S01]  /*2d30*/  LDC.64 R212, c[0x0][0x308] ;  /* 0x0000c200ffd47b82 */ /* 0x000e620000000a00 */
[----:B------:R-:W-:Y:S01]  /*2d40*/  @!P3 ISETP.NE.U32.AND P6, PT, R194, RZ, PT ;  /* 0x000000ffc200b20c */ /* 0x000fe20003fc5070 */
[----:B------:R-:W-:Y:S03]  /*2d50*/  BSSY B1, `(.L_x_7019) ;  /* 0x0000016000017945 */ /* 0x000fe60003800000 */
[----:B------:R-:W-:-:S03]  /*2d60*/  @!P3 ISETP.NE.AND.EX P6, PT, R195, RZ, PT, P6 ;  /* 0x000000ffc300b20c */ /* 0x000fc60003fc5360 */
[----:B------:R-:W2:Y:S01]  /*2d70*/  @P4 LDC R216, c[0x0][0x29c] ;  /* 0x0000a700ffd84b82 */ /* 0x000ea20000000800 */
[----:B-1----:R-:W-:-:S04]  /*2d80*/  ISETP.NE.U32.AND P5, PT, R212, RZ, PT ;  /* 0x000000ffd400720c */ /* 0x002fc80003fa5070 */
[----:B------:R-:W-:-:S04]  /*2d90*/  ISETP.NE.AND.EX P5, PT, R213, RZ, PT, P5 ;  /* 0x000000ffd500720c */ /* 0x000fc80003fa5350 */
[C---:B------:R-:W-:Y:S01]  /*2da0*/  SEL R188, R215.reuse, R188, P5 ;  /* 0x000000bcd7bc7207 */ /* 0x040fe20002800000 */
[----:B--2---:R-:W-:Y:S01]  /*2db0*/  @P4 FMUL.FTZ R216, R215, R216 ;  /* 0x000000d8d7d84220 */ /* 0x004fe20000410000 */
        /* <DEDUP_REMOVED lines=15> */
.L_x_7020:
[----:B------:R-:W-:Y:S05]  /*2eb0*/  BSYNC B1 ;  /* 0x0000000000017941 */ /* 0x000fea0003800000 */
.L_x_7019:
[----:B------:R-:W1:Y:S01]  /*2ec0*/  @P4 LDC R216, c[0x0][0x29c] ;  /* 0x0000a700ffd84b82 */ /* 0x000e620000000800 */
[----:B------:R-:W-:Y:S01]  /*2ed0*/  SEL R189, R215, R189, P5 ;  /* 0x000000bdd7bd7207 */ /* 0x000fe20002800000 */
[----:B------:R-:W-:Y:S01]  /*2ee0*/  BSSY B1, `(.L_x_7021) ;  /* 0x0000013000017945 */ /* 0x000fe20003800000 */
[----:B------:R-:W-:-:S04]  /*2ef0*/  @!P3 ISETP.NE.U32.AND P6, PT, R194, RZ, PT ;  /* 0x000000ffc200b20c */ /* 0x000fc80003fc5070 */
[----:B------:R-:W-:Y:S01]  /*2f00*/  @!P3 ISETP.NE.AND.EX P6, PT, R195, RZ, PT, P6 ;  /* 0x000000ffc300b20c */ /* 0x000fe20003fc5360 */
[----:B-1----:R-:W-:Y:S01]  /*2f10*/  @P4 FMUL.FTZ R216, R215, R216 ;  /* 0x000000d8d7d84220 */ /* 0x002fe20000410000 */
        /* <DEDUP_REMOVED lines=15> */
.L_x_7022:
[----:B------:R-:W-:Y:S05]  /*3010*/  BSYNC B1 ;  /* 0x0000000000017941 */ /* 0x000fea0003800000 */
.L_x_7021:
        /* <DEDUP_REMOVED lines=16> */
.L_x_7024:
[----:B------:R-:W-:Y:S05]  /*3120*/  BSYNC B1 ;  /* 0x0000000000017941 */ /* 0x000fea0003800000 */
.L_x_7023:
[----:B------:R-:W-:Y:S01]  /*3130*/  SEL R190, R215, R190, P5 ;  /* 0x000000bed7be7207 */ /* 0x000fe20002800000 */
[----:B------:R-:W-:Y:S01]  /*3140*/  BSSY B1, `(.L_x_7025) ;  /* 0x000001e000017945 */ /* 0x000fe20003800000 */
[----:B------:R-:W-:Y:S02]  /*3150*/  SEL R191, R216, R191, P5 ;  /* 0x000000bfd8bf7207 */ /* 0x000fe40002800000 */
[----:B------:R-:W-:Y:S02]  /*3160*/  ISETP.NE.U32.AND P5, PT, R212, RZ, PT ;  /* 0x000000ffd400720c */ /* 0x000fe40003fa5070 */
[----:B------:R-:W1:Y:S02]  /*3170*/  @P4 LDC R212, c[0x0][0x29c] ;  /* 0x0000a700ffd44b82 */ /* 0x000e640000000800 */
[----:B------:R-:W-:-:S06]  /*3180*/  ISETP.NE.AND.EX P5, PT, R213, RZ, PT, P5 ;  /* 0x000000ffd500720c */ /* 0x000fcc0003fa5350 */
[----:B------:R-:W2:Y:S08]  /*3190*/  @P4 LDC R213, c[0x0][0x29c] ;  /* 0x0000a700ffd54b82 */ /* 0x000eb00000000800 */
[----:B------:R-:W3:Y:S01]  /*31a0*/  @P5 LDC.64 R194, c[0x0][0x308] ;  /* 0x0000c200ffc25b82 */ /* 0x000ee20000000a00 */
[----:B-1----:R-:W-:Y:S01]  /*31b0*/  @P4 FMUL.FTZ R215, R215, R212 ;  /* 0x000000d4d7d74220 */ /* 0x002fe20000410000 */
[----:B------:R-:W-:-:S05]  /*31c0*/  @P4 SHF.L.U32 R212, R9, 0x10, RZ ;  /* 0x0000001009d44819 */ /* 0x000fca00000006ff */
[----:B------:R-:W-:Y:S01]  /*31d0*/  @P4 FFMA.FTZ R130, R215, R212, R130 ;  /* 0x000000d4d7824223 */ /* 0x000fe20000010082 */
[----:B------:R-:W-:Y:S02]  /*31e0*/  @P4 IMAD.U32 R212, R10, 0x10000, RZ ;  /* 0x000100000ad44824 */ /* 0x000fe400078e00ff */
[----:B--2---:R-:W-:Y:S01]  /*31f0*/  @P4 FMUL.FTZ R216, R216, R213 ;  /* 0x000000d5d8d84220 */ /* 0x004fe20000410000 */
[----:B------:R-:W-:-:S03]  /*3200*/  @P4 FMUL.FTZ R215, R26, R215 ;  /* 0x000000d71ad74220 */ /* 0x000fc60000410000 */
[----:B------:R-:W-:Y:S01]  /*3210*/  @P4 FFMA.FTZ R131, R216, R212, R131 ;  /* 0x000000d4d8834223 */ /* 0x000fe20000010083 */
[----:B------:R-:W-:Y:S01]  /*3220*/  @P4 FMUL.FTZ R216, R27, R216 ;  /* 0x000000d81bd84220 */ /* 0x000fe20000410000 */
[----:B------:R-:W-:Y:S01]  /*3230*/  @P4 F2FP.BF16.F32.PACK_AB R215, RZ, R215 ;  /* 0x000000d7ffd7423e */ /* 0x000fe200000010ff */
[----:B---3--:R-:W-:-:S03]  /*3240*/  @P5 IMAD.WIDE.U32 R194, R15, 0x10, R194 ;  /* 0x000000100fc25825 */ /* 0x008fc600078e00c2 */
[----:B------:R-:W-:Y:S02]  /*3250*/  @P4 F2FP.BF16.F32.PACK_AB R216, RZ, R216 ;  /* 0x000000d8ffd8423e */ /* 0x000fe400000010ff */
[----:B------:R-:W-:Y:S01]  /*3260*/  @P4 PRMT R13, R215, 0x7610, R13 ;  /* 0x00007610d70d4816 */ /* 0x000fe2000000000d */
[----:B------:R1:W-:Y:S01]  /*3270*/  @P5 STG.E.128 desc[UR4][R194.64], R188 ;  /* 0x000000bcc2005986 */ /* 0x0003e2000c101d04 */
[----:B------:R-:W-:Y:S01]  /*3280*/  @P4 PRMT R14, R216, 0x7610, R14 ;  /* 0x00007610d80e4816 */ /* 0x000fe2000000000e */
[----:B------:R-:W-:Y:S06]  /*3290*/  @!P4 BRA `(.L_x_7026) ;  /* 0x000000000020c947 */ /* 0x000fec0003800000 */
[----:B-1----:R-:W-:Y:S02]  /*32a0*/  LOP3.LUT R194, R12, 0xffff, RZ, 0xc0, !PT ;  /* 0x0000ffff0cc27812 */ /* 0x002fe400078ec0ff */
[----:B------:R-:W-:-:S03]  /*32b0*/  PRMT R213, R13, 0x5410, R14 ;  /* 0x000054100dd57816 */ /* 0x000fc6000000000e */
[----:B------:R-:W-:-:S05]  /*32c0*/  IMAD.WIDE.U32 R194, R194, 0x10000, RZ ;  /* 0x00010000c2c27825 */ /* 0x000fca00078e00ff */
[----:B------:R-:W-:Y:S02]  /*32d0*/  LOP3.LUT R195, R213, R195, RZ, 0xfc, !PT ;  /* 0x000000c3d5c37212 */ /* 0x000fe400078efcff */
[----:B------:R-:W1:Y:S01]  /*32e0*/  LDC.64 R212, c[0x0][0x2f8] ;  /* 0x0000be00ffd47b82 */ /* 0x000e620000000a00 */
[----:B------:R-:W-:Y:S01]  /*32f0*/  LOP3.LUT R194, R194, 0xffff, R11, 0xf8, !PT ;  /* 0x0000ffffc2c27812 */ /* 0x000fe200078ef80b */
[----:B-1----:R-:W-:-:S05]  /*3300*/  IMAD.WIDE.U32 R212, R192, 0x8, R212 ;  /* 0x00000008c0d47825 */ /* 0x002fca00078e00d4 */
[----:B------:R2:W-:Y:S02]  /*3310*/  STG.E.64 desc[UR4][R212.64], R194 ;  /* 0x000000c2d4007986 */ /* 0x0005e4000c101b04 */
.L_x_7026:
[----:B------:R-:W-:Y:S05]  /*3320*/  BSYNC B1 ;  /* 0x0000000000017941 */ /* 0x000fea0003800000 */
.L_x_7025:
[----:B------:R-:W-:Y:S01]  /*3330*/  IADD3 R15, R15, 0x100, RZ ;  /* 0x000001000f0f7810 */ /* 0x000fe20007ffe0ff */
[----:B------:R-:W-:-:S07]  /*3340*/  VIADD R192, R192, 0x100 ;  /* 0x00000100c0c07836 */ /* 0x000fce0000000000 */
.L_x_7016:
[----:B------:R-:W-:Y:S05]  /*3350*/  BSYNC B0 ;  /* 0x0000000000007941 */ /* 0x000fea0003800000 */
.L_x_7015:
[----:B------:R-:W-:Y:S01]  /*3360*/  LOP3.LUT P5, RZ, R3, 0x4, RZ, 0xc0, !PT ;  /* 0x0000000403ff7812 */ /* 0x000fe200078ac0ff */
[----:B------:R-:W-:-:S12]  /*3370*/  BSSY B0, `(.L_x_7027) ;  /* 0x0000076000007945 */ /* 0x000fd80003800000 */
[----:B------:R-:W-:Y:S05]  /*3380*/  @!P5 BRA `(.L_x_7028) ;  /* 0x0000000400d0d947 */ /* 0x000fea0003800000 */
[----:B-12---:R-:W1:Y:S02]  /*3390*/  LDC.U8 R194, c[0x0][0x2a0] ;  /* 0x0000a800ffc27b82 */ /* 0x006e640000000000 */
[----:B-1----:R-:W-:-:S06]  /*33a0*/  ISETP.NE.AND P5, PT, R194, RZ, PT ;  /* 0x000000ffc200720c */ /* 0x002fcc0003fa5270 */
[----:B------:R-:W1:Y:S01]  /*33b0*/  @P4 LDC.64 R194, c[0x0][0x220] ;  /* 0x00008800ffc24b82 */ /* 0x000e620000000a00 */
[----:B------:R-:W-:Y:S01]  /*33c0*/  FSEL R215, R193, RZ, !P5 ;  /* 0x000000ffc1d77208 */ /* 0x000fe20006800000 */
[----:B-1----:R-:W-:-:S05]  /*33d0*/  @P4 IMAD.WIDE.U32 R194, R192, 0x8, R194 ;  /* 0x00000008c0c24825 */ /* 0x002fca00078e00c2 */
[----:B------:R1:W2:Y:S01]  /*33e0*/  @P4 LDG.E.64 R212, desc[UR4][R194.64] ;  /* 0x00000004c2d44981 */ /* 0x0002a2000c1e1b00 */
[----:B------:R-:W-:Y:S01]  /*33f0*/  BSSY B1, `(.L_x_7029) ;  /* 0x0000014000017945 */ /* 0x000fe20003800000 */
[----:B-1----:R-:W1:Y:S02]  /*3400*/  @!P3 LDC.64 R194, c[0x0][0x2c8] ;  /* 0x0000b200ffc2bb82 */ /* 0x002e640000000a00 */
[----:B-1----:R-:W-:-:S04]  /*3410*/  @!P3 ISETP.NE.U32.AND P5, PT, R194, RZ, PT ;  /* 0x000000ffc200b20c */ /* 0x002fc80003fa5070 */
[----:B------:R-:W-:-:S04]  /*3420*/  @!P3 ISETP.NE.AND.EX P5, PT, R195, RZ, PT, P5 ;  /* 0x000000ffc300b20c */ /* 0x000fc80003fa5350 */
[----:B------:R-:W-:Y:S02]  /*3430*/  @!P3 FSEL R216, R160, RZ, P5 ;  /* 0x000000ffa0d8b208 */ /* 0x000fe40002800000 */
[C---:B--2---:R-:W-:Y:S02]  /*3440*/  @P4 PRMT R7, R212.reuse, 0x7610, R7 ;  /* 0x00007610d4074816 */ /* 0x044fe40000000007 */
[----:B------:R-:W-:Y:S02]  /*3450*/  @P4 SHF.R.U64 R212, R212, 0x10, R213 ;  /* 0x00000010d4d44819 */ /* 0x000fe400000012d5 */
        /* <DEDUP_REMOVED lines=13> */
.L_x_7030:
[----:B------:R-:W-:Y:S05]  /*3530*/  BSYNC B1 ;  /* 0x0000000000017941 */ /* 0x000fea0003800000 */
.L_x_7029:
        /* <DEDUP_REMOVED lines=22> */
.L_x_7032:
[----:B------:R-:W-:Y:S05]  /*36a0*/  BSYNC B1 ;  /* 0x0000000000017941 */ /* 0x000fea0003800000 */
.L_x_7031:
[----:B------:R-:W1:Y:S01]  /*36b0*/  @P4 LDC R221, c[0x0][0x29c] ;  /* 0x0000a700ffdd4b82 */ /* 0x000e620000000800 */
[----:B------:R-:W-:Y:S01]  /*36c0*/  SEL R189, R216, R189, P5 ;  /* 0x000000bdd8bd7207 */ /* 0x000fe20002800000 */
[----:B------:R-:W-:Y:S01]  /*36d0*/  BSSY B1, `(.L_x_7033) ;  /* 0x0000011000017945 */ /* 0x000fe20003800000 */
[----:B------:R-:W-:-:S04]  /*36e0*/  @!P3 ISETP.NE.U32.AND P6, PT, R194, RZ, PT ;  /* 0x000000ffc200b20c */ /* 0x000fc80003fc5070 */
[----:B------:R-:W-:Y:S01]  /*36f0*/  @!P3 ISETP.NE.AND.EX P6, PT, R195, RZ, PT, P6 ;  /* 0x000000ffc300b20c */ /* 0x000fe20003fc5360 */
[----:B-1----:R-:W-:Y:S01]  /*3700*/  @P4 FMUL.FTZ R221, R216, R221 ;  /* 0x000000ddd8dd4220 */ /* 0x002fe20000410000 */
        /* <DEDUP_REMOVED lines=13> */
.L_x_7034:
[----:B------:R-:W-:Y:S05]  /*37e0*/  BSYNC B1 ;  /* 0x0000000000017941 */ /* 0x000fea0003800000 */
.L_x_7033:
        /* <DEDUP_REMOVED lines=11> */
.L_x_7036:
[----:B------:R-:W-:Y:S05]  /*38a0*/  BSYNC B1 ;  /* 0x0000000000017941 */ /* 0x000fea0003800000 */
.L_x_7035:
[----:B------:R-:W-:Y:S01]  /*38b0*/  SEL R190, R216, R190, P5 ;  /* 0x000000bed8be7207 */ /* 0x000fe20002800000 */
[----:B------:R-:W-:Y:S01]  /*38c0*/  BSSY B1, `(.L_x_7037) ;  /* 0x000001e000017945 */ /* 0x000fe20003800000 */
[----:B------:R-:W-:Y:S02]  /*38d0*/  SEL R191, R221, R191, P5 ;  /* 0x000000bfddbf7207 */ /* 0x000fe40002800000 */
[----:B------:R-:W-:Y:S02]  /*38e0*/  ISETP.NE.U32.AND P5, PT, R212, RZ, PT ;  /* 0x000000ffd400720c */ /* 0x000fe40003fa5070 */
[----:B------:R-:W1:Y:S01]  /*38f0*/  @P4 LDC R212, c[0x0][0x29c] ;  /* 0x0000a700ffd44b82 */ /* 0x000e620000000800 */
[----:B------:R-:W-:Y:S02]  /*3900*/  @P4 SHF.L.U32 R215, R9, 0x10, RZ ;  /* 0x0000001009d74819 */ /* 0x000fe400000006ff */
[----:B------:R-:W-:-:S05]  /*3910*/  ISETP.NE.AND.EX P5, PT, R213, RZ, PT, P5 ;  /* 0x000000ffd500720c */ /* 0x000fca0003fa5350 */
[----:B------:R-:W2:Y:S08]  /*3920*/  @P4 LDC R213, c[0x0][0x29c] ;  /* 0x0000a700ffd54b82 */ /* 0x000eb00000000800 */
[----:B------:R-:W3:Y:S01]  /*3930*/  @P5 LDC.64 R194, c[0x0][0x308] ;  /* 0x0000c200ffc25b82 */ /* 0x000ee20000000a00 */
[----:B-1----:R-:W-:Y:S01]  /*3940*/  @P4 FMUL.FTZ R212, R221, R212 ;  /* 0x000000d4ddd44220 */ /* 0x002fe20000410000 */
[----:B--2---:R-:W-:Y:S01]  /*3950*/  @P4 FMUL.FTZ R213, R216, R213 ;  /* 0x000000d5d8d54220 */ /* 0x004fe20000410000 */
[----:B------:R-:W-:-:S03]  /*3960*/  @P4 IMAD.U32 R216, R10, 0x10000, RZ ;  /* 0x000100000ad84824 */ /* 0x000fc600078e00ff */
[-C--:B------:R-:W-:Y:S01]  /*3970*/  @P4 FFMA.FTZ R134, R215, R213.reuse, R134 ;  /* 0x000000d5d7864223 */ /* 0x080fe20000010086 */
[-C--:B------:R-:W-:Y:S01]  /*3980*/  @P4 FFMA.FTZ R135, R216, R212.reuse, R135 ;  /* 0x000000d4d8874223 */ /* 0x080fe20000010087 */
[----:B------:R-:W-:Y:S01]  /*3990*/  @P4 FMUL.FTZ R213, R34, R213 ;  /* 0x000000d522d54220 */ /* 0x000fe20000410000 */
[----:B------:R-:W-:Y:S01]  /*39a0*/  @P4 FMUL.FTZ R212, R35, R212 ;  /* 0x000000d423d44220 */ /* 0x000fe20000410000 */
[----:B---3--:R-:W-:-:S03]  /*39b0*/  @P5 IMAD.WIDE.U32 R194, R15, 0x10, R194 ;  /* 0x000000100fc25825 */ /* 0x008fc600078e00c2 */
[----:B------:R-:W-:Y:S02]  /*39c0*/  @P4 F2FP.BF16.F32.PACK_AB R213, RZ, R213 ;  /* 0x000000d5ffd5423e */ /* 0x000fe400000010ff */
[----:B------:R1:W-:Y:S01]  /*39d0*/  @P5 STG.E.128 desc[UR4][R194.64], R188 ;  /* 0x000000bcc2005986 */ /* 0x0003e2000c101d04 */
[----:B------:R-:W-:Y:S02]  /*39e0*/  @P4 F2FP.BF16.F32.PACK_AB R212, RZ, R212 ;  /* 0x000000d4ffd4423e */ /* 0x000fe400000010ff */
[----:B------:R-:W-:Y:S02]  /*39f0*/  @P4 PRMT R13, R213, 0x7610, R13 ;  /* 0x00007610d50d4816 */ /* 0x000fe4000000000d */
        /* <DEDUP_REMOVED lines=10> */
.L_x_7038:
[----:B------:R-:W-:Y:S05]  /*3aa0*/  BSYNC B1 ;  /* 0x0000000000017941 */ /* 0x000fea0003800000 */
.L_x_7037:
[----:B------:R-:W-:Y:S01]  /*3ab0*/  IADD3 R15, R15, 0x100, RZ ;  /* 0x000001000f0f7810 */ /* 0x000fe20007ffe0ff */
[----:B------:R-:W-:-:S07]  /*3ac0*/  VIADD R192, R192, 0x100 ;  /* 0x00000100c0c07836 */ /* 0x000fce0000000000 */
.L_x_7028:
[----:B------:R-:W-:Y:S05]  /*3ad0*/  BSYNC B0 ;  /* 0x0000000000007941 */ /* 0x000fea0003800000 */
.L_x_7027:
        /* <DEDUP_REMOVED lines=29> */
.L_x_7042:
[----:B------:R-:W-:Y:S05]  /*3cb0*/  BSYNC B1 ;  /* 0x0000000000017941 */ /* 0x000fea0003800000 */
.L_x_7041:
        /* <DEDUP_REMOVED lines=22> */
.L_x_7044:
[----:B------:R-:W-:Y:S05]  /*3e20*/  BSYNC B1 ;  /* 0x0000000000017941 */ /* 0x000fea0003800000 */
.L_x_7043:
        /* <DEDUP_REMOVED lines=19> */
.L_x_7046:
[----:B------:R-:W-:Y:S05]  /*3f60*/  BSYNC B1 ;  /* 0x0000000000017941 */ /* 0x000fea0003800000 */
.L_x_7045:
        /* <DEDUP_REMOVED lines=11> */
.L_x_7048:
[----:B------:R-:W-:Y:S05]  /*4020*/  BSYNC B1 ;  /* 0x0000000000017941 */ /* 0x000fea0003800000 */
.L_x_7047:
        /* <DEDUP_REMOVED lines=31> */
.L_x_7050:
[----:B------:R-:W-:Y:S05]  /*4220*/  BSYNC B1 ;  /* 0x0000000000017941 */ /* 0x000fea0003800000 */
.L_x_7049:
[----:B------:R-:W-:Y:S01]  /*4230*/  IADD3 R15, R15, 0x100, RZ ;  /* 0x000001000f0f7810 */ /* 0x000fe20007ffe0ff */
[----:B------:R-:W-:-:S07]  /*4240*/  VIADD R192, R192, 0x100 ;  /* 0x00000100c0c07836 */ /* 0x000fce0000000000 */
.L_x_7040:
[----:B------:R-:W-:Y:S05]  /*4250*/  BSYNC B0 ;  /* 0x0000000000007941 */ /* 0x000fea0003800000 */
.L_x_7039:
[----:B------:R-:W-:Y:S04]  /*4260*/  BSSY B0, `(.L_x_7051) ;  /* 0x0000076000007945 */ /* 0x000fe80003800000 */
        /* <DEDUP_REMOVED lines=27> */
.L_x_7054:
[----:B------:R-:W-:Y:S05]  /*4420*/  BSYNC B1 ;  /* 0x0000000000017941 */ /* 0x000fea0003800000 */
.L_x_7053:
        /* <DEDUP_REMOVED lines=22> */
.L_x_7056:
[----:B------:R-:W-:Y:S05]  /*4590*/  BSYNC B1 ;  /* 0x0000000000017941 */ /* 0x000fea0003800000 */
.L_x_7055:
        /* <DEDUP_REMOVED lines=19> */
.L_x_7058:
[----:B------:R-:W-:Y:S05]  /*46d0*/  BSYNC B1 ;  /* 0x0000000000017941 */ /* 0x000fea0003800000 */
.L_x_7057:
        /* <DEDUP_REMOVED lines=11> */
.L_x_7060:
[----:B------:R-:W-:Y:S05]  /*4790*/  BSYNC B1 ;  /* 0x0000000000017941 */ /* 0x000fea0003800000 */
.L_x_7059:
        /* <DEDUP_REMOVED lines=31> */
.L_x_7062:
[----:B------:R-:W-:Y:S05]  /*4990*/  BSYNC B1 ;  /* 0x0000000000017941 */ /* 0x000fea0003800000 */
.L_x_7061:
[----:B------:R-:W-:Y:S01]  /*49a0*/  IADD3 R15, R15, 0x100, RZ ;  /* 0x000001000f0f7810 */ /* 0x000fe20007ffe0ff */
[----:B------:R-:W-:-:S07]  /*49b0*/  VIADD R192, R192, 0x100 ;  /* 0x00000100c0c07836 */ /* 0x000fce0000000000 */
.L_x_7052:
[----:B------:R-:W-:Y:S05]  /*49c0*/  BSYNC B0 ;  /* 0x0000000000007941 */ /* 0x000fea0003800000 */
.L_x_7051:
        /* <DEDUP_REMOVED lines=28> */
.L_x_7066:
[----:B------:R-:W-:Y:S05]  /*4b90*/  BSYNC B1 ;  /* 0x0000000000017941 */ /* 0x000fea0003800000 */
.L_x_7065:
        /* <DEDUP_REMOVED lines=22> */
.L_x_7068:
[----:B------:R-:W-:Y:S05]  /*4d00*/  BSYNC B1 ;  /* 0x0000000000017941 */ /* 0x000fea0003800000 */
.L_x_7067:
        /* <DEDUP_REMOVED lines=19> */
.L_x_7070:
[----:B------:R-:W-:Y:S05]  /*4e40*/  BSYNC B1 ;  /* 0x0000000000017941 */ /* 0x000fea0003800000 */
.L_x_7069:
        /* <DEDUP_REMOVED lines=11> */
.L_x_7072:
[----:B------:R-:W-:Y:S05]  /*4f00*/  BSYNC B1 ;  /* 0x0000000000017941 */ /* 0x000fea0003800000 */
.L_x_7071:
        /* <DEDUP_REMOVED lines=31> */
.L_x_7074:
[----:B------:R-:W-:Y:S05]  /*5100*/  BSYNC B1 ;  /* 0x0000000000017941 */ /* 0x000fea0003800000 */
.L_x_7073:
[----:B------:R-:W-:Y:S02]  /*5110*/  IADD3 R15, R15, 0x100, RZ ;  /* 0x000001000f0f7810 */ /* 0x000fe40007ffe0ff */
[----:B------:R-:W-:-:S07]  /*5120*/  IADD3 R192, R192, 0x100, RZ ;  /* 0x00000100c0c07810 */ /* 0x000fce0007ffe0ff */
.L_x_7064:
[----:B------:R-:W-:Y:S05]  /*5130*/  BSYNC B0 ;  /* 0x0000000000007941 */ /* 0x000fea0003800000 */
.L_x_7063:
        /* <DEDUP_REMOVED lines=28> */
.L_x_7078:
[----:B------:R-:W-:Y:S05]  /*5300*/  BSYNC B1 ;  /* 0x0000000000017941 */ /* 0x000fea0003800000 */
.L_x_7077:
        /* <DEDUP_REMOVED lines=22> */
.L_x_7080:
[----:B------:R-:W-:Y:S05]  /*5470*/  BSYNC B1 ;  /* 0x0000000000017941 */ /* 0x000fea0003800000 */
.L_x_7079:
        /* <DEDUP_REMOVED lines=19> */
.L_x_7082:
[----:B------:R-:W-:Y:S05]  /*55b0*/  BSYNC B1 ;  /* 0x0000000000017941 */ /* 0x000fea0003800000 */
.L_x_7081:
        /* <DEDUP_REMOVED lines=11> */
.L_x_7084:
[----:B------:R-:W-:Y:S05]  /*5670*/  BSYNC B1 ;  /* 0x0000000000017941 */ /* 0x000fea0003800000 */
.L_x_7083:
        /* <DEDUP_REMOVED lines=11> */
[----:B------:R-:W-:-:S03]  /*5730*/  @P4 SHF.L.U32 R216, R10, 0x10, RZ ;  /* 0x000000100ad84819 */ /* 0x000fc600000006ff */
[-C--:B------:R-:W-:Y:S01]  /*5740*/  @P4 FFMA.FTZ R150, R215, R213.reuse, R150 ;  /* 0x000000d5d7964223 */ /* 0x080fe20000010096 */
[----:B------:R-:W-:Y:S01]  /*5750*/  @P4 FMUL.FTZ R213, R66, R213 ;  /* 0x000000d542d54220 */ /* 0x000fe20000410000 */
[-C--:B------:R-:W-:Y:S01]  /*5760*/  @P4 FFMA.FTZ R151, R216, R212.reuse, R151 ;  /* 0x000000d4d8974223 */ /* 0x080fe20000010097 */
[----:B------:R-:W-:Y:S01]  /*5770*/  @P4 FMUL.FTZ R212, R67, R212 ;  /* 0x000000d443d44220 */ /* 0x000fe20000410000 */
[----:B---3--:R-:W-:Y:S02]  /*5780*/  @P5 IMAD.WIDE.U32 R194, R15, 0x10, R194 ;  /* 0x000000100fc25825 */ /* 0x008fe400078e00c2 */
[----:B------:R-:W-:Y:S02]  /*5790*/  @P4 F2FP.BF16.F32.PACK_AB R213, RZ, R213 ;  /* 0x000000d5ffd5423e */ /* 0x000fe400000010ff */
[----:B------:R-:W-:Y:S01]  /*57a0*/  @P4 F2FP.BF16.F32.PACK_AB R212, RZ, R212 ;  /* 0x000000d4ffd4423e */ /* 0x000fe200000010ff */
[----:B------:R1:W-:Y:S01]  /*57b0*/  @P5 STG.E.128 desc[UR4][R194.64], R188 ;  /* 0x000000bcc2005986 */ /* 0x0003e2000c101d04 */
[----:B------:R-:W-:-:S02]  /*57c0*/  @P4 PRMT R13, R213, 0x7610, R13 ;  /* 0x00007610d50d4816 */ /* 0x000fc4000000000d */
        /* <DEDUP_REMOVED lines=10> */
.L_x_7086:
[----:B------:R-:W-:Y:S05]  /*5870*/  BSYNC B1 ;  /* 0x0000000000017941 */ /* 0x000fea0003800000 */
.L_x_7085:
[----:B------:R-:W-:Y:S01]  /*5880*/  VIADD R15, R15, 0x100 ;  /* 0x000001000f0f7836 */ /* 0x000fe20000000000 */
[----:B------:R-:W-:-:S07]  /*5890*/  IADD3 R192, R192, 0x100, RZ ;  /* 0x00000100c0c07810 */ /* 0x000fce0007ffe0ff */
.L_x_7076:
[----:B------:R-:W-:Y:S05]  /*58a0*/  BSYNC B0 ;  /* 0x0000000000007941 */ /* 0x000fea0003800000 */
.L_x_7075:
        /* <DEDUP_REMOVED lines=29> */
.L_x_7090:
[----:B------:R-:W-:Y:S05]  /*5a80*/  BSYNC B1 ;  /* 0x0000000000017941 */ /* 0x000fea0003800000 */
.L_x_7089:
        /* <DEDUP_REMOVED lines=22> */
.L_x_7092:
[----:B------:R-:W-:Y:S05]  /*5bf0*/  BSYNC B1 ;  /* 0x0000000000017941 */ /* 0x000fea0003800000 */
.L_x_7091:
[----:B------:R-:W1:Y:S01]  /*5c00*/  @P4 LDC R216, c[0x0][0x29c] ;  /* 0x0000a700ffd84b82 */ /* 0x000e620000000800 */
[----:B------:R-:W-:Y:S01]  /*5c10*/  SEL R189, R215, R189, P5 ;  /* 0x000000bdd7bd7207 */ /* 0x000fe20002800000 */
[----:B------:R-:W-:Y:S01]  /*5c20*/  BSSY B1, `(.L_x_7093) ;  /* 0x0000011000017945 */ /* 0x000fe20003800000 */
[----:B------:R-:W-:-:S04]  /*5c30*/  @!P3 ISETP.NE.U32.AND P6, PT, R194, RZ, PT ;  /* 0x000000ffc200b20c */ /* 0x000fc80003fc5070 */
[----:B------:R-:W-:Y:S01]  /*5c40*/  @!P3 ISETP.NE.AND.EX P6, PT, R195, RZ, PT, P6 ;  /* 0x000000ffc300b20c */ /* 0x000fe20003fc5360 */
        /* <DEDUP_REMOVED lines=14> */
.L_x_7094:
[----:B------:R-:W-:Y:S05]  /*5d30*/  BSYNC B1 ;  /* 0x0000000000017941 */ /* 0x000fea0003800000 */
.L_x_7093:
        /* <DEDUP_REMOVED lines=11> */
.L_x_7096:
[----:B------:R-:W-:Y:S05]  /*5df0*/  BSYNC B1 ;  /* 0x0000000000017941 */ /* 0x000fea0003800000 */
.L_x_7095:
[----:B------:R-:W-:Y:S01]  /*5e00*/  ISETP.NE.U32.AND P3, PT, R212, RZ, PT ;  /* 0x000000ffd400720c */ /* 0x000fe20003f65070 */
[----:B------:R-:W1:Y:S01]  /*5e10*/  @P4 LDC R2, c[0x0][0x29c] ;  /* 0x0000a700ff024b82 */ /* 0x000e620000000800 */
[----:B------:R-:W-:Y:S02]  /*5e20*/  SEL R190, R215, R190, P5 ;  /* 0x000000bed7be7207 */ /* 0x000fe40002800000 */
[----:B------:R-:W-:Y:S02]  /*5e30*/  ISETP.NE.AND.EX P3, PT, R213, RZ, PT, P3 ;  /* 0x000000ffd500720c */ /* 0x000fe40003f65330 */
[----:B------:R-:W-:-:S11]  /*5e40*/  SEL R191, R216, R191, P5 ;  /* 0x000000bfd8bf7207 */ /* 0x000fd60002800000 */
[----:B------:R-:W2:Y:S01]  /*5e50*/  @P3 LDC.64 R194, c[0x0][0x308] ;  /* 0x0000c200ffc23b82 */ /* 0x000ea20000000a00 */
[----:B-1----:R-:W-:Y:S01]  /*5e60*/  @P4 FMUL.FTZ R215, R215, R2 ;  /* 0x00000002d7d74220 */ /* 0x002fe20000410000 */
[----:B------:R-:W-:Y:S01]  /*5e70*/  @P4 SHF.L.U32 R2, R10, 0x10, RZ ;  /* 0x000000100a024819 */ /* 0x000fe200000006ff */
[----:B--2---:R-:W-:-:S04]  /*5e80*/  @P3 IMAD.WIDE.U32 R194, R15, 0x10, R194 ;  /* 0x000000100fc23825 */ /* 0x004fc800078e00c2 */
[----:B------:R-:W-:Y:S01]  /*5e90*/  @P4 IMAD.U32 R15, R9, 0x10000, RZ ;  /* 0x00010000090f4824 */ /* 0x000fe200078e00ff */
[----:B------:R3:W-:Y:S03]  /*5ea0*/  @P3 STG.E.128 desc[UR4][R194.64], R188 ;  /* 0x000000bcc2003986 */ /* 0x0007e6000c101d04 */
[-C--:B------:R-:W-:Y:S01]  /*5eb0*/  @P4 FFMA.FTZ R154, R15, R215.reuse, R154 ;  /* 0x000000d70f9a4223 */ /* 0x080fe2000001009a */
[----:B------:R-:W-:Y:S01]  /*5ec0*/  @P4 FMUL.FTZ R215, R74, R215 ;  /* 0x000000d74ad74220 */ /* 0x000fe20000410000 */
[----:B------:R-:W1:Y:S04]  /*5ed0*/  @P4 LDC R15, c[0x0][0x29c] ;  /* 0x0000a700ff0f4b82 */ /* 0x000e680000000800 */
[----:B------:R-:W-:-:S04]  /*5ee0*/  @P4 F2FP.BF16.F32.PACK_AB R215, RZ, R215 ;  /* 0x000000d7ffd7423e */ /* 0x000fc800000010ff */
[----:B------:R-:W-:Y:S01]  /*5ef0*/  @P4 PRMT R13, R215, 0x7610, R13 ;  /* 0x00007610d70d4816 */ /* 0x000fe2000000000d */
[----:B-1----:R-:W-:-:S04]  /*5f00*/  @P4 FMUL.FTZ R216, R216, R15 ;  /* 0x0000000fd8d84220 */ /* 0x002fc80000410000 */
[-C--:B------:R-:W-:Y:S01]  /*5f10*/  @P4 FFMA.FTZ R155, R2, R216.reuse, R155 ;  /* 0x000000d8029b4223 */ /* 0x080fe2000001009b */
[----:B------:R-:W-:-:S05]  /*5f20*/  @P4 FMUL.FTZ R216, R75, R216 ;  /* 0x000000d84bd84220 */ /* 0x000fca0000410000 */
[----:B------:R-:W-:-:S04]  /*5f30*/  @P4 F2FP.BF16.F32.PACK_AB R216, RZ, R216 ;  /* 0x000000d8ffd8423e */ /* 0x000fc800000010ff */
[----:B------:R-:W-:Y:S01]  /*5f40*/  @P4 PRMT R14, R216, 0x7610, R14 ;  /* 0x00007610d80e4816 */ /* 0x000fe2000000000e */
[----:B---3--:R-:W-:Y:S06]  /*5f50*/  @!P4 BRA `(.L_x_7088) ;  /* 0x000000000020c947 */ /* 0x008fec0003800000 */
        /* <DEDUP_REMOVED lines=8> */
.L_x_7088:
[----:B------:R-:W-:Y:S05]  /*5fe0*/  BSYNC B0 ;  /* 0x0000000000007941 */ /* 0x000fea0003800000 */
.L_x_7087:
[----:B------:R-:W-:Y:S02]  /*5ff0*/  LOP3.LUT P3, RZ, R3, 0x8, RZ, 0xc0, !PT ;  /* 0x0000000803ff7812 */ /* 0x000fe4000786c0ff */
[----:B------:R-:W-:Y:S02]  /*6000*/  IADD3 R4, R4, UR10, RZ ;  /* 0x0000000a04047c10 */ /* 0x000fe4000fffe0ff */
[----:B------:R-:W-:Y:S02]  /*6010*/  SEL R2, RZ, 0x1, P3 ;  /* 0x00000001ff027807 */ /* 0x000fe40001800000 */
[----:B------:R-:W-:-:S03]  /*6020*/  ISETP.GE.AND P3, PT, R4, UR11, PT ;  /* 0x0000000b04007c0c */ /* 0x000fc6000bf66270 */
[----:B------:R4:W-:Y:S10]  /*6030*/  STL.S16 [R1], R2 ;  /* 0x0000000201007387 */ /* 0x0009f40000100600 */
[----:B----4-:R-:W-:Y:S05]  /*6040*/  @!P3 BRA `(.L_x_7097) ;  /* 0xffffffa80008b947 */ /* 0x010fea000383ffff */
.L_x_6980:
[----:B0-----:R-:W0:Y:S01]  /*6050*/  S2R R0, SR_TID.X ;  /* 0x0000000000007919 */ /* 0x001e220000002100 */
        /* <DEDUP_REMOVED lines=9> */
[----:B------:R-:W1:Y:S01]  /*60f0*/  LDC.64 R8, c[0x0][0x2f0] ;  /* 0x0000bc00ff087b82 */ /* 0x000e620000000a00 */
[----:B0-----:R-:W-:-:S05]  /*6100*/  IMAD.WIDE.U32 R4, R11, 0x10, R4 ;  /* 0x000000100b047825 */ /* 0x001fca00078e0004 */
[----:B------:R0:W-:Y:S01]  /*6110*/  STG.E.128 desc[UR4][R4.64], R100 ;  /* 0x0000006404007986 */ /* 0x0001e2000c101d04 */
[----:B----4-:R-:W-:-:S05]  /*6120*/  IMAD.WIDE.U32 R6, R11, 0x10, R6 ;  /* 0x000000100b067825 */ /* 0x010fca00078e0006 */
[----:B------:R0:W-:Y:S01]  /*6130*/  STG.E.128 desc[UR4][R6.64], R76 ;  /* 0x0000004c06007986 */ /* 0x0001e2000c101d04 */
[----:B-1----:R-:W-:-:S04]  /*6140*/  IMAD.WIDE.U32 R8, R11, 0x10, R8 ;  /* 0x000000100b087825 */ /* 0x002fc800078e0008 */
[----:B------:R-:W-:Y:S01]  /*6150*/  VIADD R11, R11, 0x100 ;  /* 0x000001000b0b7836 */ /* 0x000fe20000000000 */
[----:B------:R0:W-:Y:S06]  /*6160*/  STG.E.128 desc[UR4][R8.64], R128 ;  /* 0x0000008008007986 */ /* 0x0001ec000c101d04 */
.L_x_7099:
[----:B------:R-:W-:Y:S05]  /*6170*/  BSYNC B0 ;  /* 0x0000000000007941 */ /* 0x000fea0003800000 */
.L_x_7098:
[----:B------:R-:W-:Y:S01]  /*6180*/  LOP3.LUT P3, RZ, R3, 0x4, RZ, 0xc0, !PT ;  /* 0x0000000403ff7812 */ /* 0x000fe2000786c0ff */
[----:B------:R-:W-:-:S12]  /*6190*/  BSSY B0, `(.L_x_7100) ;  /* 0x000000c000007945 */ /* 0x000fd80003800000 */
[----:B------:R-:W-:Y:S05]  /*61a0*/  @!P3 BRA `(.L_x_7101) ;  /* 0x000000000028b947 */ /* 0x000fea0003800000 */
[----:B0-----:R-:W0:Y:S08]  /*61b0*/  LDC.64 R4, c[0x0][0x2d0] ;  /* 0x0000b400ff047b82 */ /* 0x001e300000000a00 */
[----:B------:R-:W4:Y:S08]  /*61c0*/  LDC.64 R6, c[0x0][0x2d8] ;  /* 0x0000b600ff067b82 */ /* 0x000f300000000a00 */
[----:B------:R-:W1:Y:S01]  /*61d0*/  LDC.64 R8, c[0x0][0x2f0] ;  /* 0x0000bc00ff087b82 */ /* 0x000e620000000a00 */
[----:B0-----:R-:W-:-:S05]  /*61e0*/  IMAD.WIDE.U32 R4, R11, 0x10, R4 ;  /* 0x000000100b047825 */ /* 0x001fca00078e0004 */
[----:B------:R0:W-:Y:S01]  /*61f0*/  STG.E.128 desc[UR4][R4.64], R104 ;  /* 0x0000006804007986 */ /* 0x0001e2000c101d04 */
[----:B----4-:R-:W-:-:S05]  /*6200*/  IMAD.WIDE.U32 R6, R11, 0x10, R6 ;  /* 0x000000100b067825 */ /* 0x010fca00078e0006 */
[----:B------:R0:W-:Y:S01]  /*6210*/  STG.E.128 desc[UR4][R6.64], R80 ;  /* 0x0000005006007986 */ /* 0x0001e2000c101d04 */
[C---:B-1----:R-:W-:Y:S01]  /*6220*/  IMAD.WIDE.U32 R8, R11.reuse, 0x10, R8 ;  /* 0x000000100b087825 */ /* 0x042fe200078e0008 */
[----:B------:R-:W-:-:S04]  /*6230*/  IADD3 R11, R11, 0x100, RZ ;  /* 0x000001000b0b7810 */ /* 0x000fc80007ffe0ff */
[----:B------:R0:W-:Y:S03]  /*6240*/  STG.E.128 desc[UR4][R8.64], R132 ;  /* 0x0000008408007986 */ /* 0x0001e6000c101d04 */
.L_x_7101:
[----:B------:R-:W-:Y:S05]  /*6250*/  BSYNC B0 ;  /* 0x0000000000007941 */ /* 0x000fea0003800000 */
.L_x_7100:
        /* <DEDUP_REMOVED lines=13> */
.L_x_7103:
[----:B------:R-:W-:Y:S05]  /*6330*/  BSYNC B0 ;  /* 0x0000000000007941 */ /* 0x000fea0003800000 */
.L_x_7102:
[----:B------:R-:W-:Y:S04]  /*6340*/  BSSY B0, `(.L_x_7104) ;  /* 0x000000c000007945 */ /* 0x000fe80003800000 */
        /* <DEDUP_REMOVED lines=11> */
.L_x_7105:
[----:B------:R-:W-:Y:S05]  /*6400*/  BSYNC B0 ;  /* 0x0000000000007941 */ /* 0x000fea0003800000 */
.L_x_7104:
        /* <DEDUP_REMOVED lines=12> */
.L_x_7107:
[----:B------:R-:W-:Y:S05]  /*64d0*/  BSYNC B0 ;  /* 0x0000000000007941 */ /* 0x000fea0003800000 */
.L_x_7106:
        /* <DEDUP_REMOVED lines=12> */
.L_x_7109:
[----:B------:R-:W-:Y:S05]  /*65a0*/  BSYNC B0 ;  /* 0x0000000000007941 */ /* 0x000fea0003800000 */
.L_x_7108:
[----:B------:R-:W-:-:S13]  /*65b0*/  LOP3.LUT P0, RZ, R3, 0x20, RZ, 0xc0, !PT ;  /* 0x0000002003ff7812 */ /* 0x000fda000780c0ff */
[----:B------:R-:W-:Y:S05]  /*65c0*/  @!P0 EXIT ;  /* 0x000000000000894d */ /* 0x000fea0003800000 */
[----:B------:R-:W4:Y:S08]  /*65d0*/  LDC.64 R2, c[0x0][0x2d0] ;  /* 0x0000b400ff027b82 */ /* 0x000f300000000a00 */
[----:B0-----:R-:W0:Y:S08]  /*65e0*/  LDC.64 R4, c[0x0][0x2d8] ;  /* 0x0000b600ff047b82 */ /* 0x001e300000000a00 */
[----:B------:R-:W1:Y:S01]  /*65f0*/  LDC.64 R6, c[0x0][0x2f0] ;  /* 0x0000bc00ff067b82 */ /* 0x000e620000000a00 */
[----:B----4-:R-:W-:-:S05]  /*6600*/  IMAD.WIDE.U32 R2, R11, 0x10, R2 ;  /* 0x000000100b027825 */ /* 0x010fca00078e0002 */
[----:B------:R-:W-:Y:S01]  /*6610*/  STG.E.128 desc[UR4][R2.64], R124 ;  /* 0x0000007c02007986 */ /* 0x000fe2000c101d04 */
[----:B0-----:R-:W-:-:S05]  /*6620*/  IMAD.WIDE.U32 R4, R11, 0x10, R4 ;  /* 0x000000100b047825 */ /* 0x001fca00078e0004 */
[----:B------:R-:W-:Y:S01]  /*6630*/  STG.E.128 desc[UR4][R4.64], R96 ;  /* 0x0000006004007986 */ /* 0x000fe2000c101d04 */
[----:B-1----:R-:W-:-:S05]  /*6640*/  IMAD.WIDE.U32 R6, R11, 0x10, R6 ;  /* 0x000000100b067825 */ /* 0x002fca00078e0006 */
[----:B------:R-:W-:Y:S01]  /*6650*/  STG.E.128 desc[UR4][R6.64], R152 ;  /* 0x0000009806007986 */ /* 0x000fe2000c101d04 */
[----:B------:R-:W-:Y:S05]  /*6660*/  EXIT ;  /* 0x000000000000794d */ /* 0x000fea0003800000 */
.L_x_7014:
[----:B------:R-:W-:Y:S01]  /*6670*/  HFMA2.MMA R193, -RZ, RZ, 0, 1.847743988037109375e-06 ;  /* 0x0000001fffc17435 */ /* 0x000fe200000001ff */
[----:B------:R-:W-:Y:S01]  /*6680*/  IMAD.MOV.U32 R192, RZ, RZ, 0x10 ;  /* 0x00000010ffc07424 */ /* 0x000fe200078e00ff */
[----:B------:R-:W-:-:S09]  /*6690*/  MOV R195, 0xffffffff ;  /* 0xffffffff00c37802 */ /* 0x000fd20000000f00 */
[----:B0----5:R-:W-:Y:S05]  /*66a0*/  WARPSYNC.COLLECTIVE R195, `(.L_x_7110) ;  /* 0x00000000c3087348 */ /* 0x021fea0003c00000 */
[----:B------:R1:W2:Y:S02]  /*66b0*/  SHFL.DOWN P5, R215, R211, R192, R193 ;  /* 0x080000c0d3d77389 */ /* 0x0002a400000a00c1 */
[----:B012--5:R-:W-:Y:S01]  /*66c0*/  ENDCOLLECTIVE ;  /* 0x000000000000791b */ /* 0x027fe20003800000 */
.L_x_7110:
[----:B------:R-:W-:Y:S01]  /*66d0*/  FADD.FTZ R213, R215, R211 ;  /* 0x000000d3d7d57221 */ /* 0x000fe20000010000 */
[----:B------:R-:W-:-:S07]  /*66e0*/  IMAD.MOV.U32 R211, RZ, RZ, R212 ;  /* 0x000000ffffd37224 */ /* 0x000fce00078e00d4 */
[----:B------:R-:W-:Y:S05]  /*66f0*/  WARPSYNC.COLLECTIVE R195, `(.L_x_7111) ;  /* 0x00000000c3087348 */ /* 0x000fea0003c00000 */
[----:B------:R0:W1:Y:S02]  /*6700*/  SHFL.DOWN P5, R215, R211, R192, R193 ;  /* 0x080000c0d3d77389 */ /* 0x00006400000a00c1 */
[----:B01----:R-:W-:Y:S01]  /*6710*/  ENDCOLLECTIVE ;  /* 0x000000000000791b */ /* 0x003fe20003800000 */
.L_x_7111:
[----:B------:R-:W-:Y:S01]  /*6720*/  HFMA2.MMA R192, -RZ, RZ, 0, 4.76837158203125e-07 ;  /* 0x00000008ffc07435 */ /* 0x000fe200000001ff */
[----:B------:R-:W-:Y:S01]  /*6730*/  MOV R211, R213 ;  /* 0x000000d500d37202 */ /* 0x000fe20000000f00 */
[----:B------:R-:W-:-:S09]  /*6740*/  FADD.FTZ R212, R215, R212 ;  /* 0x000000d4d7d47221 */ /* 0x000fd20000010000 */
[----:B------:R-:W-:Y:S05]  /*6750*/  WARPSYNC.COLLECTIVE R195, `(.L_x_7112) ;  /* 0x00000000c3087348 */ /* 0x000fea0003c00000 */
[----:B------:R0:W1:Y:S02]  /*6760*/  SHFL.DOWN P5, R215, R211, R192, R193 ;  /* 0x080000c0d3d77389 */ /* 0x00006400000a00c1 */
[----:B01----:R-:W-:Y:S01]  /*6770*/  ENDCOLLECTIVE ;  /* 0x000000000000791b */ /* 0x003fe20003800000 */
.L_x_7112:
[----:B------:R-:W-:Y:S02]  /*6780*/  IMAD.MOV.U32 R211, RZ, RZ, R212 ;  /* 0x000000ffffd37224 */ /* 0x000fe400078e00d4 */
[----:B------:R-:W-:-:S07]  /*6790*/  FADD.FTZ R213, R213, R215 ;  /* 0x000000d7d5d57221 */ /* 0x000fce0000010000 */
[----:B------:R-:W-:Y:S05]  /*67a0*/  WARPSYNC.COLLECTIVE R195, `(.L_x_7113) ;  /* 0x00000000c3087348 */ /* 0x000fea0003c00000 */
[----:B------:R0:W1:Y:S02]  /*67b0*/  SHFL.DOWN P5, R215, R211, R192, R193 ;  /* 0x080000c0d3d77389 */ /* 0x00006400000a00c1 */
[----:B01----:R-:W-:Y:S01]  /*67c0*/  ENDCOLLECTIVE ;  /* 0x000000000000791b */ /* 0x003fe20003800000 */
.L_x_7113:
[----:B------:R-:W-:Y:S01]  /*67d0*/  HFMA2.MMA R192, -RZ, RZ, 0, 2.384185791015625e-07 ;  /* 0x00000004ffc07435 */ /* 0x000fe200000001ff */
[----:B------:R-:W-:Y:S01]  /*67e0*/  MOV R211, R213 ;  /* 0x000000d500d37202 */ /* 0x000fe20000000f00 */
[----:B------:R-:W-:-:S09]  /*67f0*/  FADD.FTZ R212, R212, R215 ;  /* 0x000000d7d4d47221 */ /* 0x000fd20000010000 */
[----:B------:R-:W-:Y:S05]  /*6800*/  WARPSYNC.COLLECTIVE R195, `(.L_x_7114) ;  /* 0x00000000c3087348 */ /* 0x000fea0003c00000 */
[----:B------:R0:W1:Y:S02]  /*6810*/  SHFL.DOWN P5, R215, R211, R192, R193 ;  /* 0x080000c0d3d77389 */ /* 0x00006400000a00c1 */
[----:B01----:R-:W-:Y:S01]  /*6820*/  ENDCOLLECTIVE ;  /* 0x000000000000791b */ /* 0x003fe20003800000 */
.L_x_7114:
[----:B------:R-:W-:Y:S02]  /*6830*/  IMAD.MOV.U32 R211, RZ, RZ, R212 ;  /* 0x000000ffffd37224 */ /* 0x000fe400078e00d4 */
[----:B------:R-:W-:-:S07]  /*6840*/  FADD.FTZ R213, R213, R215 ;  /* 0x000000d7d5d57221 */ /* 0x000fce0000010000 */
[----:B------:R-:W-:Y:S05]  /*6850*/  WARPSYNC.COLLECTIVE R195, `(.L_x_7115) ;  /* 0x00000000c3087348 */ /* 0x000fea0003c00000 */
[----:B------:R0:W1:Y:S02]  /*6860*/  SHFL.DOWN P5, R215, R211, R192, R193 ;  /* 0x080000c0d3d77389 */ /* 0x00006400000a00c1 */
[----:B01----:R-:W-:Y:S01]  /*6870*/  ENDCOLLECTIVE ;  /* 0x000000000000791b */ /* 0x003fe20003800000 */
.L_x_7115:
[----:B------:R-:W-:Y:S01]  /*6880*/  HFMA2.MMA R192, -RZ, RZ, 0, 1.1920928955078125e-07 ;  /* 0x00000002ffc07435 */ /* 0x000fe200000001ff */
[----:B------:R-:W-:Y:S01]  /*6890*/  MOV R211, R213 ;  /* 0x000000d500d37202 */ /* 0x000fe20000000f00 */
[----:B------:R-:W-:-:S09]  /*68a0*/  FADD.FTZ R212, R212, R215 ;  /* 0x000000d7d4d47221 */ /* 0x000fd20000010000 */
[----:B------:R-:W-:Y:S05]  /*68b0*/  WARPSYNC.COLLECTIVE R195, `(.L_x_7116) ;  /* 0x00000000c3087348 */ /* 0x000fea0003c00000 */
[----:B------:R0:W1:Y:S02]  /*68c0*/  SHFL.DOWN P5, R215, R211, R192, R193 ;  /* 0x080000c0d3d77389 */ /* 0x00006400000a00c1 */
[----:B01----:R-:W-:Y:S01]  /*68d0*/  ENDCOLLECTIVE ;  /* 0x000000000000791b */ /* 0x003fe20003800000 */
.L_x_7116:
[----:B------:R-:W-:Y:S02]  /*68e0*/  IMAD.MOV.U32 R211, RZ, RZ, R212 ;  /* 0x000000ffffd37224 */ /* 0x000fe400078e00d4 */
[----:B------:R-:W-:-:S07]  /*68f0*/  FADD.FTZ R213, R213, R215 ;  /* 0x000000d7d5d57221 */ /* 0x000fce0000010000 */
[----:B------:R-:W-:Y:S05]  /*6900*/  WARPSYNC.COLLECTIVE R195, `(.L_x_7117) ;  /* 0x00000000c3087348 */ /* 0x000fea0003c00000 */
[----:B------:R0:W1:Y:S02]  /*6910*/  SHFL.DOWN P5, R215, R211, R192, R193 ;  /* 0x080000c0d3d77389 */ /* 0x00006400000a00c1 */
[----:B01----:R-:W-:Y:S01]  /*6920*/  ENDCOLLECTIVE ;  /* 0x000000000000791b */ /* 0x003fe20003800000 */
.L_x_7117:
[----:B------:R-:W-:Y:S01]  /*6930*/  HFMA2.MMA R192, -RZ, RZ, 0, 5.9604644775390625e-08 ;  /* 0x00000001ffc07435 */ /* 0x000fe200000001ff */
[----:B------:R-:W-:Y:S01]  /*6940*/  MOV R211, R213 ;  /* 0x000000d500d37202 */ /* 0x000fe20000000f00 */
[----:B------:R-:W-:-:S09]  /*6950*/  FADD.FTZ R212, R212, R215 ;  /* 0x000000d7d4d47221 */ /* 0x000fd20000010000 */
[----:B------:R-:W-:Y:S05]  /*6960*/  WARPSYNC.COLLECTIVE R195, `(.L_x_7118) ;  /* 0x00000000c3087348 */ /* 0x000fea0003c00000 */
[----:B------:R0:W1:Y:S02]  /*6970*/  SHFL.DOWN P5, R215, R211, R192, R193 ;  /* 0x080000c0d3d77389 */ /* 0x00006400000a00c1 */
[----:B01----:R-:W-:Y:S01]  /*6980*/  ENDCOLLECTIVE ;  /* 0x000000000000791b */ /* 0x003fe20003800000 */
.L_x_7118:
[----:B------:R-:W-:Y:S01]  /*6990*/  MOV R211, R212 ;  /* 0x000000d400d37202 */ /* 0x000fe20000000f00 */
[----:B------:R-:W-:-:S07]  /*69a0*/  IMAD.MOV.U32 R216, RZ, RZ, R215 ;  /* 0x000000ffffd87224 */ /* 0x000fce00078e00d7 */
[----:B------:R-:W-:Y:S05]  /*69b0*/  WARPSYNC.COLLECTIVE R195, `(.L_x_7119) ;  /* 0x00000000c3087348 */ /* 0x000fea0003c00000 */
[----:B------:R0:W1:Y:S02]  /*69c0*/  SHFL.DOWN P5, R215, R211, R192, R193 ;  /* 0x080000c0d3d77389 */ /* 0x00006400000a00c1 */
[----:B01----:R-:W-:Y:S01]  /*69d0*/  ENDCOLLECTIVE ;  /* 0x000000000000791b */ /* 0x003fe20003800000 */
.L_x_7119:
[----:B------:R-:W-:Y:S01]  /*69e0*/  MOV R193, R215 ;  /* 0x000000d700c17202 */ /* 0x000fe20000000f00 */
[----:B------:R-:W-:Y:S06]  /*69f0*/  BRA `(.L_x_7120) ;  /* 0xffffffbc00a87947 */ /* 0x000fec000383ffff */
.L_x_7121:
        /* <DEDUP_REMOVED lines=16> */
.L_x_15248:


//--------------------- .text._ZN10layer_norm13ln_bwd_kernelINS_13Kernel_traitsIf13__nv_bfloat16fS2_fjLj7168ELj1ELj1ELj8ELj8ENS_18Kernel_traits_baseILj7168EfS2_fS2_fjLj256EEEEELb0ELb1ELb1ELb1EEEvNS_9BwdParamsE --------------------------
	.section	.text._ZN10layer_norm13ln_bwd_kernelINS_13Kernel_traitsIf13__nv_bfloat16fS2_fjLj7168ELj1ELj1ELj8ELj8ENS_18Kernel_traits_baseILj7168EfS2_fS2_fjLj256EEEEELb0ELb1ELb1ELb1EEEvNS_9BwdParamsE,"ax",@progbits
	.align	128
        .global         _ZN10layer_norm13ln_bwd_kernelINS_13Kernel_traitsIf13__nv_bfloat16fS2_fjLj7168ELj1ELj1ELj8ELj8ENS_18Kernel_traits_baseILj7168EfS2_fS2_fjLj256EEEEELb0ELb1ELb1ELb1EEEvNS_9BwdParamsE
        .type           _ZN10layer_norm13ln_bwd_kernelINS_13Kernel_traitsIf13__nv_bfloat16fS2_fjLj7168ELj1ELj1ELj8ELj8ENS_18Kernel_traits_baseILj7168EfS2_fS2_fjLj256EEEEELb0ELb1ELb1ELb1EEEvNS_9BwdParamsE,@function
        .size           _ZN10layer_norm13ln_bwd_kernelINS_13Kernel_traitsIf13__nv_bfloat16fS2_fjLj7168ELj1ELj1ELj8ELj8ENS_18Kernel_traits_baseILj7168EfS2_fS2_fjLj256EEEEELb0ELb1ELb1ELb1EEEvNS_9BwdParamsE,(.L_x_15249 - _ZN10layer_norm13ln_bwd_kernelINS_13Kernel_traitsIf13__nv_bfloat16fS2_fjLj7168ELj1ELj1ELj8ELj8ENS_18Kernel_traits_baseILj7168EfS2_fS2_fjLj256EEEEELb0ELb1ELb1ELb1EEEvNS_9BwdParamsE)
        .other          _ZN10layer_norm13ln_bwd_kernelINS_13Kernel_traitsIf13__nv_bfloat16fS2_fjLj7168ELj1ELj1ELj8ELj8ENS_18Kernel_traits_baseILj7168EfS2_fS2_fjLj256EEEEELb0ELb1ELb1ELb1EEEvNS_9BwdParamsE,@"STO_CUDA_ENTRY STV_DEFAULT"
_ZN10layer_norm13ln_bwd_kernelINS_13Kernel_traitsIf13__nv_bfloat16fS2_fjLj7168ELj1ELj1ELj8ELj8ENS_18Kernel_traits_baseILj7168EfS2_fS2_fjLj256EEEEELb0ELb1ELb1ELb1EEEvNS_9BwdParamsE:
.text._ZN10layer_norm13ln_bwd_kernelINS_13Kernel_traitsIf13__nv_bfloat16fS2_fjLj7168ELj1ELj1ELj8ELj8ENS_18Kernel_traits_baseILj7168EfS2_fS2_fjLj256EEEEELb0ELb1ELb1ELb1EEEvNS_9BwdParamsE:
        /* <DEDUP_REMOVED lines=56> */
.L_x_7122:
[----:B------:R-:W-:Y:S01]  /*0380*/  SHF.L.U32 R0, R0, 0x4, RZ ;  /* 0x0000000400007819 */ /* 0x000fe200000006ff */
[----:B------:R-:W-:Y:S01]  /*0390*/  ULDC.64 UR6, c[0x0][0x260] ;  /* 0x0000980000067ab9 */ /* 0x000fe20000000a00 */
[----:B------:R-:W-:Y:S02]  /*03a0*/  ULDC.64 UR8, c[0x0][0x278] ;  /* 0x00009e0000087ab9 */ /* 0x000fe40000000a00 */
[----:B------:R-:W-:-:S04]  /*03b0*/  LOP3.LUT R0, R0, 0xff0, RZ, 0xc0, !PT ;  /* 0x00000ff000007812 */ /* 0x000fc800078ec0ff */
[C---:B------:R-:W-:Y:S02]  /*03c0*/  IADD3 R2, P0, R0.reuse, UR6, RZ ;  /* 0x0000000600027c10 */ /* 0x040fe4000ff1e0ff */
[----:B------:R-:W-:Y:S02]  /*03d0*/  IADD3 R6, P1, R0, UR8, RZ ;  /* 0x0000000800067c10 */ /* 0x000fe4000ff3e0ff */
[----:B------:R-:W-:-:S03]  /*03e0*/  IADD3.X R3, RZ, UR7, RZ, P0, !PT ;  /* 0x00000007ff037c10 */ /* 0x000fc600087fe4ff */
[----:B------:R-:W-:Y:S02]  /*03f0*/  IMAD.X R7, RZ, RZ, UR9, P1 ;  /* 0x00000009ff077e24 */ /* 0x000fe400088e06ff */
[----:B------:R-:W2:Y:S04]  /*0400*/  LDG.E.128 R8, desc[UR4][R2.64] ;  /* 0x0000000402087981 */ /* 0x000ea8000c1e1d00 */
        /* <DEDUP_REMOVED lines=56> */
[----:B--2---:R0:W-:Y:S04]  /*0790*/  STL.64 [R1+0x18], R8 ;  /* 0x0000180801007387 */ /* 0x0041e80000100a00 */
[----:B------:R0:W-:Y:S04]  /*07a0*/  STL.64 [R1+0x20], R10 ;  /* 0x0000200a01007387 */ /* 0x0001e80000100a00 */
[----:B------:R0:W-:Y:S02]  /*07b0*/  STL.S16 [R1+0x14], R0 ;  /* 0x0000140001007387 */ /* 0x0001e40000100600 */
.L_x_7210:
[----:B0-----:R-:W0:Y:S08]  /*07c0*/  LDC.64 R2, c[0x0][0x288] ;  /* 0x0000a200ff027b82 */ /* 0x001e300000000a00 */
[----:B------:R-:W1:Y:S08]  /*07d0*/  LDC.64 R190, c[0x0][0x280] ;  /* 0x0000a000ffbe7b82 */ /* 0x000e700000000a00 */
[----:B------:R-:W2:Y:S01]  /*07e0*/  LDC R192, c[0x0][0x218] ;  /* 0x00008600ffc07b82 */ /* 0x000ea20000000800 */
[----:B0-----:R-:W-:-:S07]  /*07f0*/  IMAD.WIDE R2, R4, 0x4, R2 ;  /* 0x0000000404027825 */ /* 0x001fce00078e0202 */
[----:B------:R-:W0:Y:S01]  /*0800*/  LDC.64 R8, c[0x0][0x258] ;  /* 0x00009600ff087b82 */ /* 0x000e220000000a00 */
[----:B------:R1:W3:Y:S07]  /*0810*/  LDG.E R188, desc[UR4][R2.64] ;  /* 0x0000000402bc7981 */ /* 0x0002ee000c1e1900 */
[----:B------:R-:W4:Y:S01]  /*0820*/  LDC.64 R194, c[0x0][0x2c8] ;  /* 0x0000b200ffc27b82 */ /* 0x000f220000000a00 */
[----:B-1----:R-:W-:-:S06]  /*0830*/  IMAD.WIDE R2, R4, 0x4, R190 ;  /* 0x0000000404027825 */ /* 0x002fcc00078e02be */
[----:B------:R-:W3:Y:S01]  /*0840*/  LDG.E R2, desc[UR4][R2.64] ;  /* 0x0000000402027981 */ /* 0x000ee2000c1e1900 */
[----:B------:R-:W1:Y:S01]  /*0850*/  S2R R193, SR_TID.X ;  /* 0x0000000000c17919 */ /* 0x000e620000002100 */
[C---:B--2---:R-:W-:Y:S02]  /*0860*/  IMAD R189, R4.reuse, R192, RZ ;  /* 0x000000c004bd7224 */ /* 0x044fe400078e02ff */
[----:B0-----:R-:W-:-:S03]  /*0870*/  IMAD.WIDE R8, R4, 0x4, R8 ;  /* 0x0000000404087825 */ /* 0x001fc600078e0208 */
[----:B------:R-:W-:-:S03]  /*0880*/  SHF.R.S32.HI R190, RZ, 0x1f, R189 ;  /* 0x0000001fffbe7819 */ /* 0x000fc600000114bd */
[----:B-----5:R0:W5:Y:S01]  /*0890*/  LDG.E R8, desc[UR4][R8.64] ;  /* 0x0000000408087981 */ /* 0x020162000c1e1900 */
[----:B------:R-:W-:Y:S01]  /*08a0*/  LEA.HI R190, R190, R189, RZ, 0x2 ;  /* 0x000000bdbebe7211 */ /* 0x000fe200078f10ff */
[----:B------:R-:W-:Y:S01]  /*08b0*/  BSSY B0, `(.L_x_7124) ;  /* 0x0000179000007945 */ /* 0x000fe20003800000 */
[----:B-1----:R-:W-:-:S04]  /*08c0*/  LOP3.LUT R191, R193, 0xff, RZ, 0xc0, !PT ;  /* 0x000000ffc1bf7812 */ /* 0x002fc800078ec0ff */
[----:B0-----:R-:W-:-:S04]  /*08d0*/  LEA.HI.SX32 R9, R190, R191, 0x1e ;  /* 0x000000bfbe097211 */ /* 0x001fc800078ff2ff */
[C---:B------:R-:W-:Y:S01]  /*08e0*/  IADD3 R221, R9.reuse, 0x100, RZ ;  /* 0x0000010009dd7810 */ /* 0x040fe20007ffe0ff */
[C---:B------:R-:W-:Y:S01]  /*08f0*/  VIADD R223, R9.reuse, 0x300 ;  /* 0x0000030009df7836 */ /* 0x040fe20000000000 */
[C---:B------:R-:W-:Y:S01]  /*0900*/  IADD3 R222, R9.reuse, 0x200, RZ ;  /* 0x0000020009de7810 */ /* 0x040fe20007ffe0ff */
[----:B----4-:R-:W-:-:S04]  /*0910*/  IMAD.WIDE.U32 R218, R9, 0x10, R194 ;  /* 0x0000001009da7825 */ /* 0x010fc800078e00c2 */
[----:B------:R-:W-:-:S04]  /*0920*/  IMAD.WIDE.U32 R216, R221, 0x10, R194 ;  /* 0x00000010ddd87825 */ /* 0x000fc800078e00c2 */
[----:B------:R-:W-:-:S04]  /*0930*/  IMAD.WIDE.U32 R214, R222, 0x10, R194 ;  /* 0x00000010ded67825 */ /* 0x000fc800078e00c2 */
[----:B------:R-:W-:Y:S01]  /*0940*/  IMAD.WIDE.U32 R212, R223, 0x10, R194 ;  /* 0x00000010dfd47825 */ /* 0x000fe200078e00c2 */
[----:B---3--:R-:W-:Y:S01]  /*0950*/  ISETP.GT.AND P6, PT, R188, RZ, PT ;  /* 0x000000ffbc00720c */ /* 0x008fe20003fc4270 */
[----:B------:R0:W-:-:S12]  /*0960*/  STL [R1+0x10], R2 ;  /* 0x0000100201007387 */ /* 0x0001d80000100800 */
[----:B------:R-:W-:Y:S05]  /*0970*/  @P6 BRA `(.L_x_7125) ;  /* 0x0000000000546947 */ /* 0x000fea0003800000 */
[----:B------:R-:W-:Y:S02]  /*0980*/  MOV R3, UR16 ;  /* 0x0000001000037c02 */ /* 0x000fe40008000f00 */
[----:B------:R-:W-:Y:S02]  /*0990*/  CS2R R188, SRZ ;  /* 0x0000000000bc7805 */ /* 0x000fe4000001ff00 */
[----:B0-----:R-:W-:Y:S02]  /*09a0*/  MOV R2, UR17 ;  /* 0x0000001100027c02 */ /* 0x001fe40008000f00 */
        /* <DEDUP_REMOVED lines=13> */
[----:B------:R0:W5:Y:S04]  /*0a80*/  LDG.E.128 R32, desc[UR4][R212.64] ;  /* 0x00000004d4207981 */ /* 0x000168000c1e1d00 */
[----:B------:R0:W5:Y:S04]  /*0a90*/  LDG.E.128 R24, desc[UR4][R22.64] ;  /* 0x0000000416187981 */ /* 0x000168000c1e1d00 */
[----:B------:R-:W5:Y:S01]  /*0aa0*/  LDG.E.128 R20, desc[UR4][R20.64] ;  /* 0x0000000414147981 */ /* 0x000f62000c1e1d00 */
[----:B------:R-:W-:Y:S01]  /*0ab0*/  CS2R R188, SRZ ;  /* 0x0000000000bc7805 */ /* 0x000fe2000001ff00 */
[----:B0-----:R-:W-:Y:S06]  /*0ac0*/  BRA `(.L_x_7126) ;  /* 0x00000014005c7947 */ /* 0x001fec0003800000 */
.L_x_7125:
[----:B------:R-:W-:Y:S01]  /*0ad0*/  IADD3 R188, R188, -0x1, RZ ;  /* 0xffffffffbcbc7810 */ /* 0x000fe20007ffe0ff */
[----:B------:R-:W1:Y:S04]  /*0ae0*/  LDC.64 R16, c[0x0][0x250] ;  /* 0x00009400ff107b82 */ /* 0x000e680000000a00 */
[----:B------:R-:W-:-:S04]  /*0af0*/  IMAD R188, R188, R192, RZ ;  /* 0x000000c0bcbc7224 */ /* 0x000fc800078e02ff */
[----:B0-----:R-:W0:Y:S01]  /*0b00*/  LDC.64 R2, c[0x0][0x2b8] ;  /* 0x0000ae00ff027b82 */ /* 0x001e220000000a00 */
        /* <DEDUP_REMOVED lines=8> */
[C---:B------:R-:W-:Y:S01]  /*0b90*/  IADD3 R227, R15.reuse, 0x500, RZ ;  /* 0x000005000fe37810 */ /* 0x040fe20007ffe0ff */
[----:B-1----:R-:W-:Y:S01]  /*0ba0*/  IMAD.WIDE R198, R4, 0x4, R16 ;  /* 0x0000000404c67825 */ /* 0x002fe200078e0210 */
[----:B------:R-:W-:Y:S01]  /*0bb0*/  IADD3 R235, R15, 0x100, RZ ;  /* 0x000001000feb7810 */ /* 0x000fe20007ffe0ff */
[----:B------:R-:W1:Y:S01]  /*0bc0*/  LDC.64 R240, c[0x0][0x2c8] ;  /* 0x0000b200fff07b82 */ /* 0x000e620000000a00 */
[C---:B------:R-:W-:Y:S02]  /*0bd0*/  IADD3 R238, R9.reuse, 0x400, RZ ;  /* 0x0000040009ee7810 */ /* 0x040fe40007ffe0ff */
[----:B------:R-:W-:Y:S01]  /*0be0*/  IADD3 R220, R9, 0x500, RZ ;  /* 0x0000050009dc7810 */ /* 0x000fe20007ffe0ff */
[--C-:B0-----:R-:W-:Y:S01]  /*0bf0*/  IMAD.WIDE.U32 R230, R231, 0x8, R2.reuse ;  /* 0x00000008e7e67825 */ /* 0x101fe200078e0002 */
[----:B------:R-:W3:Y:S03]  /*0c00*/  LDG.E R0, desc[UR4][R198.64] ;  /* 0x00000004c6007981 */ /* 0x000ee6000c1e1900 */
        /* <DEDUP_REMOVED lines=8> */
[----:B------:R-:W-:Y:S01]  /*0c90*/  IMAD.WIDE.U32 R236, R15, 0x8, R2 ;  /* 0x000000080fec7825 */ /* 0x000fe200078e0002 */
[C---:B------:R-:W-:Y:S01]  /*0ca0*/  IADD3 R15, R9.reuse, 0x600, RZ ;  /* 0x00000600090f7810 */ /* 0x040fe20007ffe0ff */
[----:B------:R-:W4:Y:S02]  /*0cb0*/  LDG.E.64 R226, desc[UR4][R226.64] ;  /* 0x00000004e2e27981 */ /* 0x000f24000c1e1b00 */
[--C-:B--2---:R-:W-:Y:S02]  /*0cc0*/  IMAD.WIDE.U32 R16, R9, 0x10, R208.reuse ;  /* 0x0000001009107825 */ /* 0x104fe400078e00d0 */
[----:B------:R-:W2:Y:S02]  /*0cd0*/  LDG.E.64 R236, desc[UR4][R236.64] ;  /* 0x00000004ecec7981 */ /* 0x000ea4000c1e1b00 */
[----:B------:R-:W-:-:S02]  /*0ce0*/  IMAD.WIDE.U32 R188, R221, 0x10, R208 ;  /* 0x00000010ddbc7825 */ /* 0x000fc400078e00d0 */
[----:B------:R-:W2:Y:S02]  /*0cf0*/  LDG.E.128 R16, desc[UR4][R16.64] ;  /* 0x0000000410107981 */ /* 0x000ea4000c1e1d00 */
[----:B------:R-:W-:Y:S02]  /*0d00*/  IMAD.WIDE.U32 R196, R223, 0x10, R208 ;  /* 0x00000010dfc47825 */ /* 0x000fe400078e00d0 */
[----:B------:R-:W2:Y:S02]  /*0d10*/  LDG.E.128 R188, desc[UR4][R188.64] ;  /* 0x00000004bcbc7981 */ /* 0x000ea4000c1e1d00 */
[----:B------:R-:W-:Y:S02]  /*0d20*/  IMAD.WIDE.U32 R234, R235, 0x8, R2 ;  /* 0x00000008ebea7825 */ /* 0x000fe400078e0002 */
[----:B------:R-:W2:Y:S02]  /*0d30*/  LDG.E.128 R196, desc[UR4][R196.64] ;  /* 0x00000004c4c47981 */ /* 0x000ea4000c1e1d00 */
        /* <DEDUP_REMOVED lines=9> */
[----:B------:R-:W-:Y:S01]  /*0dd0*/  IMAD.U32 R3, RZ, RZ, UR16 ;  /* 0x00000010ff037e24 */ /* 0x000fe2000f8e00ff */
[----:B------:R-:W-:-:S04]  /*0de0*/  MOV R2, UR17 ;  /* 0x0000001100027c02 */ /* 0x000fc80008000f00 */
[----:B------:R-:W-:-:S04]  /*0df0*/  ISETP.NE.U32.AND P0, PT, R3, RZ, PT ;  /* 0x000000ff0300720c */ /* 0x000fc80003f05070 */
[----:B------:R-:W-:-:S13]  /*0e00*/  ISETP.NE.AND.EX P0, PT, R2, RZ, PT, P0 ;  /* 0x000000ff0200720c */ /* 0x000fda0003f05300 */
[----:B------:R1:W5:Y:S04]  /*0e10*/  @P0 LDG.E.128 R40, desc[UR4][R216.64] ;  /* 0x00000004d8280981 */ /* 0x000368000c1e1d00 */
[----:B------:R0:W5:Y:S04]  /*0e20*/  @P0 LDG.E.128 R44, desc[UR4][R218.64] ;  /* 0x00000004da2c0981 */ /* 0x000168000c1e1d00 */
[----:B------:R0:W5:Y:S01]  /*0e30*/  @P0 LDG.E.128 R36, desc[UR4][R214.64] ;  /* 0x00000004d6240981 */ /* 0x000162000c1e1d00 */
[--C-:B-1----:R-:W-:Y:S02]  /*0e40*/  @P0 IMAD.WIDE.U32 R216, R220, 0x10, R240.reuse ;  /* 0x00000010dcd80825 */ /* 0x102fe400078e00f0 */
[----:B------:R-:W1:Y:S01]  /*0e50*/  LDC.U8 R220, c[0x0][0x2a0] ;  /* 0x0000a800ffdc7b82 */ /* 0x000e620000000000 */
[----:B------:R-:W5:Y:S01]  /*0e60*/  @P0 LDG.E.128 R32, desc[UR4][R212.64] ;  /* 0x00000004d4200981 */ /* 0x000f62000c1e1d00 */
[----:B0-----:R-:W-:-:S03]  /*0e70*/  @P0 IMAD.WIDE.U32 R218, R15, 0x10, R240 ;  /* 0x000000100fda0825 */ /* 0x001fc600078e00f0 */
[----:B------:R-:W5:Y:S01]  /*0e80*/  @P0 LDG.E.128 R24, desc[UR4][R216.64] ;  /* 0x00000004d8180981 */ /* 0x000f62000c1e1d00 */
[----:B------:R-:W-:-:S03]  /*0e90*/  @P0 IMAD.WIDE.U32 R214, R238, 0x10, R240 ;  /* 0x00000010eed60825 */ /* 0x000fc600078e00f0 */
[----:B------:R-:W5:Y:S04]  /*0ea0*/  @P0 LDG.E.128 R20, desc[UR4][R218.64] ;  /* 0x00000004da140981 */ /* 0x000f68000c1e1d00 */
[----:B------:R4:W5:Y:S01]  /*0eb0*/  @P0 LDG.E.128 R28, desc[UR4][R214.64] ;  /* 0x00000004d61c0981 */ /* 0x000962000c1e1d00 */
[----:B-1----:R-:W-:-:S04]  /*0ec0*/  ISETP.NE.AND P0, PT, R220, RZ, PT ;  /* 0x000000ffdc00720c */ /* 0x002fc80003f05270 */
[----:B---3--:R-:W-:Y:S02]  /*0ed0*/  FSEL R0, R0, RZ, !P0 ;  /* 0x000000ff00007208 */ /* 0x008fe40004000000 */
[--C-:B----4-:R-:W-:Y:S01]  /*0ee0*/  SHF.R.U64 R215, R230, 0x10, R231.reuse ;  /* 0x00000010e6d77819 */ /* 0x110fe200000012e7 */
[----:B------:R-:W-:Y:S01]  /*0ef0*/  IMAD.MOV.U32 R245, RZ, RZ, R230 ;  /* 0x000000fffff57224 */ /* 0x000fe200078e00e6 */
[----:B------:R-:W-:Y:S02]  /*0f00*/  MOV R240, R231 ;  /* 0x000000e700f07202 */ /* 0x000fe40000000f00 */
[----:B------:R-:W-:Y:S02]  /*0f10*/  SHF.R.U32.HI R248, RZ, 0x10, R231 ;  /* 0x00000010fff87819 */ /* 0x000fe400000116e7 */
[----:B------:R-:W-:Y:S02]  /*0f20*/  SHF.R.U64 R214, R228, 0x10, R229 ;  /* 0x00000010e4d67819 */ /* 0x000fe400000012e5 */
[----:B------:R-:W-:-:S02]  /*0f30*/  MOV R238, R229 ;  /* 0x000000e500ee7202 */ /* 0x000fc40000000f00 */
[----:B------:R-:W-:Y:S02]  /*0f40*/  SHF.R.U32.HI R239, RZ, 0x10, R229 ;  /* 0x00000010ffef7819 */ /* 0x000fe400000116e5 */
[----:B------:R-:W-:Y:S02]  /*0f50*/  MOV R219, R224 ;  /* 0x000000e000db7202 */ /* 0x000fe40000000f00 */
[----:B------:R-:W-:Y:S02]  /*0f60*/  MOV R249, R232 ;  /* 0x000000e800f97202 */ /* 0x000fe40000000f00 */
[----:B------:R-:W-:Y:S01]  /*0f70*/  SHF.R.U64 R217, R232, 0x10, R233 ;  /* 0x00000010e8d97819 */ /* 0x000fe200000012e9 */
[----:B------:R-:W-:Y:S01]  /*0f80*/  IMAD.MOV.U32 R232, RZ, RZ, R226 ;  /* 0x000000ffffe87224 */ /* 0x000fe200078e00e2 */
[----:B------:R-:W-:Y:S02]  /*0f90*/  SHF.R.U32.HI R231, RZ, 0x10, R227 ;  /* 0x00000010ffe77819 */ /* 0x000fe400000116e3 */
[----:B------:R-:W-:-:S02]  /*0fa0*/  SHF.R.U64 R212, R224, 0x10, R225 ;  /* 0x00000010e0d47819 */ /* 0x000fc400000012e1 */
[----:B------:R-:W-:Y:S02]  /*0fb0*/  MOV R229, R225 ;  /* 0x000000e100e57202 */ /* 0x000fe40000000f00 */
[----:B------:R-:W-:Y:S01]  /*0fc0*/  MOV R230, R227 ;  /* 0x000000e300e67202 */ /* 0x000fe20000000f00 */
[C---:B--2---:R-:W-:Y:S01]  /*0fd0*/  FADD.FTZ R224, -R0.reuse, R16 ;  /* 0x0000001000e07221 */ /* 0x044fe20000010100 */
[----:B------:R-:W-:Y:S01]  /*0fe0*/  MOV R247, R233 ;  /* 0x000000e900f77202 */ /* 0x000fe20000000f00 */
[C---:B------:R-:W-:Y:S01]  /*0ff0*/  FADD.FTZ R15, -R0.reuse, R190 ;  /* 0x000000be000f7221 */ /* 0x040fe20000010100 */
[C---:B------:R-:W-:Y:S01]  /*1000*/  FADD.FTZ R16, -R0.reuse, R191 ;  /* 0x000000bf00107221 */ /* 0x040fe20000010100 */
[----:B------:R-:W-:Y:S01]  /*1010*/  SHF.R.U32.HI R246, RZ, 0x10, R233 ;  /* 0x00000010fff67819 */ /* 0x000fe200000116e9 */
[C---:B------:R-:W-:Y:S01]  /*1020*/  FADD.FTZ R190, -R0.reuse, R196 ;  /* 0x000000c400be7221 */ /* 0x040fe20000010100 */
[C---:B------:R-:W-:Y:S01]  /*1030*/  FADD.FTZ R191, -R0.reuse, R197 ;  /* 0x000000c500bf7221 */ /* 0x040fe20000010100 */
[----:B------:R-:W-:Y:S01]  /*1040*/  FADD.FTZ R220, -R0, R199 ;  /* 0x000000c700dc7221 */ /* 0x000fe20000010100 */
[----:B------:R-:W-:Y:S01]  /*1050*/  IMAD.MOV.U32 R196, RZ, RZ, R219 ;  /* 0x000000ffffc47224 */ /* 0x000fe200078e00db */
[----:B------:R-:W-:Y:S01]  /*1060*/  SHF.R.U64 R218, R234, 0x10, R235 ;  /* 0x00000010eada7819 */ /* 0x000fe200000012eb */
[----:B------:R-:W-:Y:S01]  /*1070*/  IMAD.MOV.U32 R244, RZ, RZ, R234 ;  /* 0x000000fffff47224 */ /* 0x000fe200078e00ea */
[----:B------:R-:W-:Y:S01]  /*1080*/  MOV R199, R229 ;  /* 0x000000e500c77202 */ /* 0x000fe20000000f00 */
[C---:B------:R-:W-:Y:S01]  /*1090*/  FADD.FTZ R189, -R0.reuse, R189 ;  /* 0x000000bd00bd7221 */ /* 0x040fe20000010100 */
[----:B------:R-:W-:Y:S01]  /*10a0*/  MOV R197, R231 ;  /* 0x000000e700c57202 */ /* 0x000fe20000000f00 */
[C---:B------:R-:W-:Y:S01]  /*10b0*/  FADD.FTZ R219, -R0.reuse, R198 ;  /* 0x000000c600db7221 */ /* 0x040fe20000010100 */
[C---:B------:R-:W-:Y:S01]  /*10c0*/  FADD.FTZ R229, -R0.reuse, R200 ;  /* 0x000000c800e57221 */ /* 0x040fe20000010100 */
[C---:B------:R-:W-:Y:S01]  /*10d0*/  FADD.FTZ R231, -R0.reuse, R202 ;  /* 0x000000ca00e77221 */ /* 0x040fe20000010100 */
[C---:B------:R-:W-:Y:S01]  /*10e0*/  FADD.FTZ R233, -R0.reuse, R204 ;  /* 0x000000cc00e97221 */ /* 0x040fe20000010100 */
[----:B------:R-:W-:Y:S01]  /*10f0*/  FADD.FTZ R234, -R0, R205 ;  /* 0x000000cd00ea7221 */ /* 0x000fe20000010100 */
[----:B------:R-:W-:Y:S01]  /*1100*/  MOV R242, R236 ;  /* 0x000000ec00f27202 */ /* 0x000fe20000000f00 */
[----:B------:R-:W-:Y:S01]  /*1110*/  IMAD.MOV.U32 R198, RZ, RZ, R230 ;  /* 0x000000ffffc67224 */ /* 0x000fe200078e00e6 */
[----:B------:R-:W-:Y:S01]  /*1120*/  SHF.R.U64 R216, R236, 0x10, R237 ;  /* 0x00000010ecd87819 */ /* 0x000fe200000012ed */
[----:B------:R-:W-:Y:S01]  /*1130*/  IMAD.MOV.U32 R204, RZ, RZ, R238 ;  /* 0x000000ffffcc7224 */ /* 0x000fe200078e00ee */
        /* <DEDUP_REMOVED lines=8> */
[----:B------:R-:W-:Y:S01]  /*11c0*/  MOV R200, R232 ;  /* 0x000000e800c87202 */ /* 0x000fe20000000f00 */
[C---:B------:R-:W-:Y:S01]  /*11d0*/  FADD.FTZ R192, -R0.reuse, R192 ;  /* 0x000000c000c07221 */ /* 0x040fe20000010100 */
[----:B------:R-:W-:Y:S01]  /*11e0*/  MOV R205, R240 ;  /* 0x000000f000cd7202 */ /* 0x000fe20000000f00 */
[C---:B------:R-:W-:Y:S01]  /*11f0*/  FADD.FTZ R193, -R0.reuse, R193 ;  /* 0x000000c100c17221 */ /* 0x040fe20000010100 */
[----:B------:R-:W-:Y:S01]  /*1200*/  MOV R202, R239 ;  /* 0x000000ef00ca7202 */ /* 0x000fe20000000f00 */
        /* <DEDUP_REMOVED lines=12> */
[----:B------:R-:W-:Y:S01]  /*12d0*/  MOV R189, R199 ;  /* 0x000000c700bd7202 */ /* 0x000fe20000000f00 */
[C---:B------:R-:W-:Y:S01]  /*12e0*/  FMUL.FTZ R199, R8.reuse, R219 ;  /* 0x000000db08c77220 */ /* 0x040fe20000410000 */
[----:B------:R-:W-:Y:S01]  /*12f0*/  MOV R219, R200 ;  /* 0x000000c800db7202 */ /* 0x000fe20000000f00 */
[----:B------:R-:W-:Y:S01]  /*1300*/  FMUL.FTZ R200, R8, R220 ;  /* 0x000000dc08c87220 */ /* 0x000fe20000410000 */
[----:B------:R-:W-:Y:S01]  /*1310*/  MOV R252, R228 ;  /* 0x000000e400fc7202 */ /* 0x000fe20000000f00 */
[----:B------:R-:W2:Y:S01]  /*1320*/  LDL R220, [R1+0x18] ;  /* 0x0000180001dc7983 */ /* 0x000ea20000100800 */
[----:B------:R-:W-:Y:S01]  /*1330*/  SHF.R.U64 R213, R226, 0x10, R227 ;  /* 0x00000010e2d57819 */ /* 0x000fe200000012e3 */
[C---:B------:R-:W-:Y:S01]  /*1340*/  FMUL.FTZ R227, R8.reuse, R18 ;  /* 0x0000001208e37220 */ /* 0x040fe20000410000 */
[----:B------:R-:W-:Y:S01]  /*1350*/  SHF.R.U32.HI R228, RZ, 0x10, R225 ;  /* 0x00000010ffe47819 */ /* 0x000fe200000116e1 */
[C---:B------:R-:W-:Y:S01]  /*1360*/  FMUL.FTZ R18, R8.reuse, R193 ;  /* 0x000000c108127220 */ /* 0x040fe20000410000 */
[C---:B------:R-:W-:Y:S01]  /*1370*/  FMUL.FTZ R226, R8.reuse, R19 ;  /* 0x0000001308e27220 */ /* 0x040fe20000410000 */
[----:B------:R-:W3:Y:S01]  /*1380*/  LDL R193, [R1+0x1c] ;  /* 0x00001c0001c17983 */ /* 0x000ee20000100800 */
[----:B------:R-:W-:Y:S01]  /*1390*/  MOV R201, R228 ;  /* 0x000000e400c97202 */ /* 0x000fe20000000f00 */
[C---:B------:R-:W-:Y:S01]  /*13a0*/  FMUL.FTZ R19, R8.reuse, R194 ;  /* 0x000000c208137220 */ /* 0x040fe20000410000 */
[C---:B------:R-:W-:Y:S01]  /*13b0*/  FMUL.FTZ R228, R8.reuse, R17 ;  /* 0x0000001108e47220 */ /* 0x040fe20000410000 */
[----:B------:R-:W-:Y:S01]  /*13c0*/  MOV R194, R196 ;  /* 0x000000c400c27202 */ /* 0x000fe20000000f00 */
[C---:B------:R-:W-:Y:S01]  /*13d0*/  FMUL.FTZ R17, R8.reuse, R192 ;  /* 0x000000c008117220 */ /* 0x040fe20000410000 */
[C---:B------:R-:W-:Y:S01]  /*13e0*/  FMUL.FTZ R196, R8.reuse, R195 ;  /* 0x000000c308c47220 */ /* 0x040fe20000410000 */
[----:B------:R-:W-:Y:S01]  /*13f0*/  IMAD.MOV.U32 R195, RZ, RZ, R197 ;  /* 0x000000ffffc37224 */ /* 0x000fe200078e00c5 */
[----:B------:R-:W4:Y:S01]  /*1400*/  LDL R192, [R1+0x20] ;  /* 0x0000200001c07983 */ /* 0x000f220000100800 */
[C---:B------:R-:W-:Y:S01]  /*1410*/  FMUL.FTZ R197, R8.reuse, R190 ;  /* 0x000000be08c57220 */ /* 0x040fe20000410000 */
[----:B------:R-:W-:Y:S01]  /*1420*/  MOV R190, R198 ;  /* 0x000000c600be7202 */ /* 0x000fe20000000f00 */
[----:B------:R-:W-:-:S02]  /*1430*/  FMUL.FTZ R198, R8, R191 ;  /* 0x000000bf08c67220 */ /* 0x000fc40000410000 */
[----:B------:R-:W4:Y:S01]  /*1440*/  LDL R191, [R1+0x24] ;  /* 0x0000240001bf7983 */ /* 0x000f220000100800 */
[----:B------:R-:W-:Y:S01]  /*1450*/  FMUL.FTZ R225, R8, R188 ;  /* 0x000000bc08e17220 */ /* 0x000fe20000410000 */
[----:B------:R-:W-:Y:S01]  /*1460*/  SHF.L.U32 R242, R242, 0x10, RZ ;  /* 0x00000010f2f27819 */ /* 0x000fe200000006ff */
[C---:B------:R-:W-:Y:S01]  /*1470*/  FMUL.FTZ R203, R8.reuse, R231 ;  /* 0x000000e708cb7220 */ /* 0x040fe20000410000 */
[----:B------:R-:W-:Y:S01]  /*1480*/  MOV R188, R201 ;  /* 0x000000c900bc7202 */ /* 0x000fe20000000f00 */
[----:B------:R-:W-:Y:S01]  /*1490*/  FMUL.FTZ R201, R8, R229 ;  /* 0x000000e508c97220 */ /* 0x000fe20000410000 */
[----:B------:R-:W-:Y:S01]  /*14a0*/  MOV R229, R202 ;  /* 0x000000ca00e57202 */ /* 0x000fe20000000f00 */
[----:B------:R-:W-:Y:S01]  /*14b0*/  IMAD.MOV.U32 R231, RZ, RZ, R204 ;  /* 0x000000ffffe77224 */ /* 0x000fe200078e00cc */
[----:B------:R-:W-:Y:S01]  /*14c0*/  SHF.L.U32 R216, R216, 0x10, RZ ;  /* 0x00000010d8d87819 */ /* 0x000fe200000006ff */
[C---:B------:R-:W-:Y:S01]  /*14d0*/  FMUL.FTZ R210, R8.reuse, R238 ;  /* 0x000000ee08d27220 */ /* 0x040fe20000410000 */
[----:B------:R-:W-:Y:S01]  /*14e0*/  FMUL.FTZ R211, R8, R239 ;  /* 0x000000ef08d37220 */ /* 0x000fe20000410000 */
[----:B------:R-:W-:Y:S01]  /*14f0*/  IMAD.U32 R239, R231, 0x10000, RZ ;  /* 0x00010000e7ef7824 */ /* 0x000fe200078e00ff */
[----:B------:R-:W-:Y:S01]  /*1500*/  SHF.L.U32 R238, R229, 0x10, RZ ;  /* 0x00000010e5ee7819 */ /* 0x000fe200000006ff */
[----:B------:R-:W-:Y:S01]  /*1510*/  IMAD.U32 R231, R189, 0x10000, RZ ;  /* 0x00010000bde77824 */ /* 0x000fe200078e00ff */
[----:B------:R-:W-:Y:S01]  /*1520*/  SHF.L.U32 R229, R188, 0x10, RZ ;  /* 0x00000010bce57819 */ /* 0x000fe200000006ff */
[----:B------:R-:W-:Y:S01]  /*1530*/  IMAD.U32 R243, R243, 0x10000, RZ ;  /* 0x00010000f3f37824 */ /* 0x000fe200078e00ff */
[----:B------:R-:W-:-:S02]  /*1540*/  SHF.L.U32 R241, R241, 0x10, RZ ;  /* 0x00000010f1f17819 */ /* 0x000fc400000006ff */
[----:B------:R-:W-:Y:S01]  /*1550*/  SHF.L.U32 R244, R244, 0x10, RZ ;  /* 0x00000010f4f47819 */ /* 0x000fe200000006ff */
[----:B------:R-:W-:Y:S01]  /*1560*/  FMUL.FTZ R207, R8, R235 ;  /* 0x000000eb08cf7220 */ /* 0x000fe20000410000 */
[----:B------:R-:W-:Y:S01]  /*1570*/  SHF.L.U32 R218, R218, 0x10, RZ ;  /* 0x00000010dada7819 */ /* 0x000fe200000006ff */
[----:B------:R-:W-:Y:S02]  /*1580*/  IMAD.U32 R235, R190, 0x10000, RZ ;  /* 0x00010000beeb7824 */ /* 0x000fe400078e00ff */
[----:B------:R-:W-:Y:S01]  /*1590*/  FMUL.FTZ R190, R96, R244 ;  /* 0x000000f460be7220 */ /* 0x000fe20000410000 */
[----:B------:R-:W-:Y:S01]  /*15a0*/  FADD.FTZ R131, R131, R241 ;  /* 0x000000f183837221 */ /* 0x000fe20000010000 */
[----:B------:R-:W-:Y:S01]  /*15b0*/  FFMA.FTZ R103, R226, R241, R103 ;  /* 0x000000f1e2677223 */ /* 0x000fe20000010067 */
[----:B------:R-:W-:Y:S01]  /*15c0*/  FMUL.FTZ R15, R8, R15 ;  /* 0x0000000f080f7220 */ /* 0x000fe20000410000 */
[----:B------:R-:W-:Y:S01]  /*15d0*/  IMAD.U32 R251, R251, 0x10000, RZ ;  /* 0x00010000fbfb7824 */ /* 0x000fe200078e00ff */
[----:B------:R-:W-:Y:S01]  /*15e0*/  SHF.L.U32 R250, R250, 0x10, RZ ;  /* 0x00000010fafa7819 */ /* 0x000fe200000006ff */
[----:B------:R-:W-:-:S02]  /*15f0*/  FMUL.FTZ R16, R8, R16 ;  /* 0x0000001008107220 */ /* 0x000fc40000410000 */
[----:B------:R-:W-:Y:S01]  /*1600*/  FADD.FTZ R134, R134, R251 ;  /* 0x000000fb86867221 */ /* 0x000fe20000010000 */
[-C--:B------:R-:W-:Y:S01]  /*1610*/  FFMA.FTZ R106, R15, R251.reuse, R106 ;  /* 0x000000fb0f6a7223 */ /* 0x080fe2000001006a */
[----:B------:R-:W-:Y:S01]  /*1620*/  FMUL.FTZ R251, R98, R251 ;  /* 0x000000fb62fb7220 */ /* 0x000fe20000410000 */
[----:B------:R-:W-:Y:S01]  /*1630*/  SHF.L.U32 R249, R249, 0x10, RZ ;  /* 0x00000010f9f97819 */ /* 0x000fe200000006ff */
        /* <DEDUP_REMOVED lines=9> */
[----:B------:R-:W-:Y:S01]  /*16d0*/  IMAD.U32 R247, R247, 0x10000, RZ ;  /* 0x00010000f7f77824 */ /* 0x000fe200078e00ff */
[----:B------:R-:W-:-:S03]  /*16e0*/  SHF.L.U32 R246, R246, 0x10, RZ ;  /* 0x00000010f6f67819 */ /* 0x000fc600000006ff */
[----:B------:R-:W-:Y:S01]  /*16f0*/  FADD.FTZ R138, R138, R247 ;  /* 0x000000f78a8a7221 */ /* 0x000fe20000010000 */
[-C--:B------:R-:W-:Y:S01]  /*1700*/  FFMA.FTZ R110, R19, R247.reuse, R110 ;  /* 0x000000f7136e7223 */ /* 0x080fe2000001006e */
[----:B------:R-:W-:Y:S01]  /*1710*/  FMUL.FTZ R247, R94, R247 ;  /* 0x000000f75ef77220 */ /* 0x000fe20000410000 */
[----:B------:R-:W-:Y:S01]  /*1720*/  SHF.L.U32 R245, R245, 0x10, RZ ;  /* 0x00000010f5f57819 */ /* 0x000fe200000006ff */
[----:B------:R-:W-:Y:S01]  /*1730*/  FADD.FTZ R139, R139, R246 ;  /* 0x000000f68b8b7221 */ /* 0x000fe20000010000 */
[-C--:B------:R-:W-:Y:S01]  /*1740*/  FFMA.FTZ R111, R196, R246.reuse, R111 ;  /* 0x000000f6c46f7223 */ /* 0x080fe2000001006f */
[----:B------:R-:W-:Y:S01]  /*1750*/  FMUL.FTZ R246, R95, R246 ;  /* 0x000000f65ff67220 */ /* 0x000fe20000410000 */
[----:B------:R-:W-:Y:S01]  /*1760*/  FMUL.FTZ R204, R8, R232 ;  /* 0x000000e808cc7220 */ /* 0x000fe20000410000 */
[----:B------:R-:W-:Y:S01]  /*1770*/  MOV R232, R205 ;  /* 0x000000cd00e87202 */ /* 0x000fe20000000f00 */
[----:B------:R-:W-:Y:S01]  /*1780*/  FADD.FTZ R140, R140, R245 ;  /* 0x000000f58c8c7221 */ /* 0x000fe20000010000 */
[----:B------:R-:W-:Y:S01]  /*1790*/  SHF.L.U32 R215, R215, 0x10, RZ ;  /* 0x00000010d7d77819 */ /* 0x000fe200000006ff */
[-C--:B------:R-:W-:Y:S01]  /*17a0*/  FFMA.FTZ R112, R197, R245.reuse, R112 ;  /* 0x000000f5c5707223 */ /* 0x080fe20000010070 */
[----:B------:R-:W-:Y:S01]  /*17b0*/  FMUL.FTZ R245, R88, R245 ;  /* 0x000000f558f57220 */ /* 0x000fe20000410000 */
[----:B------:R-:W-:Y:S01]  /*17c0*/  FADD.FTZ R130, R130, R243 ;  /* 0x000000f382827221 */ /* 0x000fe20000010000 */
[----:B------:R-:W-:Y:S01]  /*17d0*/  FFMA.FTZ R102, R227, R243, R102 ;  /* 0x000000f3e3667223 */ /* 0x000fe20000010066 */
[----:B------:R-:W-:Y:S01]  /*17e0*/  FADD.FTZ R132, R132, R244 ;  /* 0x000000f484847221 */ /* 0x000fe20000010000 */
[----:B------:R-:W-:Y:S01]  /*17f0*/  FFMA.FTZ R104, R225, R244, R104 ;  /* 0x000000f4e1687223 */ /* 0x000fe20000010068 */
[----:B------:R-:W-:Y:S01]  /*1800*/  FMUL.FTZ R244, R89, R215 ;  /* 0x000000d759f47220 */ /* 0x000fe20000410000 */
[----:B------:R-:W-:Y:S01]  /*1810*/  SHF.L.U32 R214, R214, 0x10, RZ ;  /* 0x00000010d6d67819 */ /* 0x000fe200000006ff */
[C---:B------:R-:W-:Y:S01]  /*1820*/  FMUL.FTZ R202, R8.reuse, R230 ;  /* 0x000000e608ca7220 */ /* 0x040fe20000410000 */
[----:B------:R-:W-:-:S03]  /*1830*/  FMUL.FTZ R230, R8, R240 ;  /* 0x000000f008e67220 */ /* 0x000fc60000410000 */
[----:B------:R-:W-:Y:S01]  /*1840*/  FMUL.FTZ R240, R85, R214 ;  /* 0x000000d655f07220 */ /* 0x000fe20000410000 */
[----:B------:R-:W-:Y:S01]  /*1850*/  FADD.FTZ R146, R146, R239 ;  /* 0x000000ef92927221 */ /* 0x000fe20000010000 */
[-C--:B------:R-:W-:Y:S01]  /*1860*/  FFMA.FTZ R118, R203, R239.reuse, R118 ;  /* 0x000000efcb767223 */ /* 0x080fe20000010076 */
[----:B------:R-:W-:Y:S01]  /*1870*/  FMUL.FTZ R239, R86, R239 ;  /* 0x000000ef56ef7220 */ /* 0x000fe20000410000 */
[C---:B------:R-:W-:Y:S01]  /*1880*/  FMUL.FTZ R209, R8.reuse, R237 ;  /* 0x000000ed08d17220 */ /* 0x040fe20000410000 */
[----:B------:R-:W-:Y:S01]  /*1890*/  SHF.L.U32 R237, R219, 0x10, RZ ;  /* 0x00000010dbed7819 */ /* 0x000fe200000006ff */
        /* <DEDUP_REMOVED lines=8> */
[C---:B------:R-:W-:Y:S01]  /*1920*/  FMUL.FTZ R208, R8.reuse, R236 ;  /* 0x000000ec08d07220 */ /* 0x040fe20000410000 */
[----:B------:R-:W-:Y:S01]  /*1930*/  FMUL.FTZ R206, R8, R234 ;  /* 0x000000ea08ce7220 */ /* 0x000fe20000410000 */
        /* <DEDUP_REMOVED lines=34> */
[----:B------:R-:W-:Y:S01]  /*1b60*/  FADD.FTZ R188, RZ, R220 ;  /* 0x000000dcffbc7221 */ /* 0x000fe20000010000 */
[----:B------:R-:W-:Y:S01]  /*1b70*/  FFMA.FTZ R189, R0, R220, RZ ;  /* 0x000000dc00bd7223 */ /* 0x000fe200000100ff */
[----:B---3--:R-:W-:-:S04]  /*1b80*/  FMUL.FTZ R193, R193, R216 ;  /* 0x000000d8c1c17220 */ /* 0x008fc80000410000 */
[----:B------:R-:W-:Y:S01]  /*1b90*/  FADD.FTZ R188, R188, R193 ;  /* 0x000000c1bcbc7221 */ /* 0x000fe20000010000 */
[----:B------:R-:W-:Y:S01]  /*1ba0*/  FFMA.FTZ R189, R228, R193, R189 ;  /* 0x000000c1e4bd7223 */ /* 0x000fe200000100bd */
[----:B----4-:R-:W-:-:S04]  /*1bb0*/  FMUL.FTZ R192, R192, R243 ;  /* 0x000000f3c0c07220 */ /* 0x010fc80000410000 */
[----:B------:R-:W-:Y:S01]  /*1bc0*/  FADD.FTZ R188, R188, R192 ;  /* 0x000000c0bcbc7221 */ /* 0x000fe20000010000 */
[----:B------:R-:W-:Y:S01]  /*1bd0*/  FMUL.FTZ R191, R191, R241 ;  /* 0x000000f1bfbf7220 */ /* 0x000fe20000410000 */
[----:B------:R-:W-:-:S03]  /*1be0*/  FFMA.FTZ R189, R227, R192, R189 ;  /* 0x000000c0e3bd7223 */ /* 0x000fc600000100bd */
[----:B------:R-:W-:Y:S01]  /*1bf0*/  FADD.FTZ R188, R188, R191 ;  /* 0x000000bfbcbc7221 */ /* 0x000fe20000010000 */
[----:B------:R-:W-:Y:S01]  /*1c00*/  FFMA.FTZ R189, R226, R191, R189 ;  /* 0x000000bfe2bd7223 */ /* 0x000fe200000100bd */
[----:B------:R-:W-:Y:S01]  /*1c10*/  SHF.L.U32 R241, R252, 0x10, RZ ;  /* 0x00000010fcf17819 */ /* 0x000fe200000006ff */
        /* <DEDUP_REMOVED lines=19> */
[----:B------:R-:W-:Y:S02]  /*1d50*/  IMAD.U32 R243, R232, 0x10000, RZ ;  /* 0x00010000e8f37824 */ /* 0x000fe400078e00ff */
        /* <DEDUP_REMOVED lines=27> */
[----:B------:R0:W-:Y:S02]  /*1f10*/  STL [R1+0xc], R193 ;  /* 0x00000cc101007387 */ /* 0x0001e40000100800 */
[----:B------:R-:W-:Y:S01]  /*1f20*/  FADD.FTZ R188, R188, R236 ;  /* 0x000000ecbcbc7221 */ /* 0x000fe20000010000 */
[----:B------:R-:W-:Y:S01]  /*1f30*/  FFMA.FTZ R189, R206, R236, R189 ;  /* 0x000000eccebd7223 */ /* 0x000fe200000100bd */
[----:B------:R0:W-:Y:S02]  /*1f40*/  STL [R1+0x8], R192 ;  /* 0x000008c001007387 */ /* 0x0001e40000100800 */
[----:B------:R-:W-:Y:S01]  /*1f50*/  FADD.FTZ R188, R188, R235 ;  /* 0x000000ebbcbc7221 */ /* 0x000fe20000010000 */
[----:B------:R-:W-:Y:S01]  /*1f60*/  FFMA.FTZ R189, R207, R235, R189 ;  /* 0x000000ebcfbd7223 */ /* 0x000fe200000100bd */
[----:B------:R0:W-:Y:S04]  /*1f70*/  STL [R1+0x4], R191 ;  /* 0x000004bf01007387 */ /* 0x0001e80000100800 */
[----:B------:R0:W-:Y:S01]  /*1f80*/  STL [R1], R190 ;  /* 0x000000be01007387 */ /* 0x0001e20000100800 */
[----:B------:R-:W-:Y:S01]  /*1f90*/  FADD.FTZ R188, R188, R234 ;  /* 0x000000eabcbc7221 */ /* 0x000fe20000010000 */
[----:B------:R-:W-:Y:S01]  /*1fa0*/  FFMA.FTZ R189, R208, R234, R189 ;  /* 0x000000ead0bd7223 */ /* 0x000fe200000100bd */
[----:B------:R-:W-:-:S02]  /*1fb0*/  FMUL.FTZ R232, R77, R212 ;  /* 0x000000d44de87220 */ /* 0x000fc40000410000 */
[----:B------:R-:W-:Y:S01]  /*1fc0*/  FADD.FTZ R188, R188, R233 ;  /* 0x000000e9bcbc7221 */ /* 0x000fe20000010000 */
[----:B------:R-:W-:-:S03]  /*1fd0*/  FFMA.FTZ R189, R209, R233, R189 ;  /* 0x000000e9d1bd7223 */ /* 0x000fc600000100bd */
[----:B------:R-:W-:Y:S01]  /*1fe0*/  FADD.FTZ R188, R188, R232 ;  /* 0x000000e8bcbc7221 */ /* 0x000fe20000010000 */
[----:B------:R-:W-:-:S03]  /*1ff0*/  FFMA.FTZ R189, R210, R232, R189 ;  /* 0x000000e8d2bd7223 */ /* 0x000fc600000100bd */
[----:B------:R-:W-:Y:S01]  /*2000*/  FADD.FTZ R188, R188, R231 ;  /* 0x000000e7bcbc7221 */ /* 0x000fe20000010000 */
[----:B------:R-:W-:-:S03]  /*2010*/  FFMA.FTZ R189, R211, R231, R189 ;  /* 0x000000e7d3bd7223 */ /* 0x000fc600000100bd */
[----:B------:R-:W-:Y:S01]  /*2020*/  FADD.FTZ R188, R188, R229 ;  /* 0x000000e5bcbc7221 */ /* 0x000fe20000010000 */
[----:B0-----:R-:W-:-:S07]  /*2030*/  FFMA.FTZ R189, R230, R229, R189 ;  /* 0x000000e5e6bd7223 */ /* 0x001fce00000100bd */
.L_x_7126:
[----:B------:R-:W-:Y:S05]  /*2040*/  BSYNC B0 ;  /* 0x0000000000007941 */ /* 0x000fea0003800000 */
.L_x_7124:
[----:B------:R-:W2:Y:S01]  /*2050*/  LDL.LU R190, [R1+0x14] ;  /* 0x0000140001be7983 */ /* 0x000ea20000300800 */
[----:B------:R-:W-:Y:S01]  /*2060*/  UMOV UR6, 0xffffffff ;  /* 0xffffffff00067882 */ /* 0x000fe20000000000 */
[----:B------:R-:W0:Y:S02]  /*2070*/  S2R R214, SR_TID.X ;  /* 0x0000000000d67919 */ /* 0x000e240000002100 */
[----:B0-----:R-:W-:Y:S02]  /*2080*/  SHF.R.U32.HI R213, RZ, 0x5, R214 ;  /* 0x00000005ffd57819 */ /* 0x001fe400000116d6 */
[----:B------:R-:W-:Y:S02]  /*2090*/  LOP3.LUT P0, RZ, R214, 0x1f, RZ, 0xc0, !PT ;  /* 0x0000001fd6ff7812 */ /* 0x000fe4000780c0ff */
[----:B--2---:R-:W-:Y:S02]  /*20a0*/  LOP3.LUT P5, RZ, R190, 0xff, RZ, 0xc0, !PT ;  /* 0x000000ffbeff7812 */ /* 0x004fe400078ac0ff */
[----:B------:R-:W-:-:S11]  /*20b0*/  LOP3.LUT R190, R213, 0x7fffff8, RZ, 0xc0, !PT ;  /* 0x07fffff8d5be7812 */ /* 0x000fd600078ec0ff */
[----:B------:R-:W-:Y:S01]  /*20c0*/  @!P5 IADD3 R190, R190, 0x8, RZ ;  /* 0x00000008bebed810 */ /* 0x000fe20007ffe0ff */
[----:B------:R-:W-:Y:S06]  /*20d0*/  BRA.DIV UR6, `(.L_x_7127) ;  /* 0x0000003606147947 */ /* 0x000fec000b800000 */
[----:B------:R-:W0:Y:S04]  /*20e0*/  SHFL.DOWN PT, R194, R188, 0x10, 0x1f ;  /* 0x0a001f00bcc27f89 */ /* 0x000e2800000e0000 */
[----:B------:R-:W1:Y:S01]  /*20f0*/  SHFL.DOWN PT, R195, R189, 0x10, 0x1f ;  /* 0x0a001f00bdc37f89 */ /* 0x000e6200000e0000 */
[----:B0-----:R-:W-:Y:S01]  /*2100*/  FADD.FTZ R194, R194, R188 ;  /* 0x000000bcc2c27221 */ /* 0x001fe20000010000 */
[----:B-1----:R-:W-:-:S04]  /*2110*/  FADD.FTZ R189, R195, R189 ;  /* 0x000000bdc3bd7221 */ /* 0x002fc80000010000 */
        /* <DEDUP_REMOVED lines=10> */
[----:B------:R-:W0:Y:S04]  /*21c0*/  SHFL.DOWN PT, R195, R189, 0x2, 0x1f ;  /* 0x08401f00bdc37f89 */ /* 0x000e2800000e0000 */
[----:B------:R1:W2:Y:S01]  /*21d0*/  SHFL.DOWN PT, R212, R194, 0x1, 0x1f ;  /* 0x08201f00c2d47f89 */ /* 0x0002a200000e0000 */
[----:B0-----:R-:W-:-:S05]  /*21e0*/  FADD.FTZ R189, R189, R195 ;  /* 0x000000c3bdbd7221 */ /* 0x001fca0000010000 */
[----:B--2---:R1:W0:Y:S02]  /*21f0*/  SHFL.DOWN PT, R191, R189, 0x1, 0x1f ;  /* 0x08201f00bdbf7f89 */ /* 0x00422400000e0000 */
.L_x_7221:
[----:B------:R-:W2:Y:S01]  /*2200*/  LDL.LU R193, [R1+0x10] ;  /* 0x0000100001c17983 */ /* 0x000ea20000300800 */
[----:B01----:R-:W-:Y:S01]  /*2210*/  FADD.FTZ R189, R189, R191 ;  /* 0x000000bfbdbd7221 */ /* 0x003fe20000010000 */
[----:B------:R-:W-:Y:S01]  /*2220*/  @!P0 LOP3.LUT R213, R213, 0x7, RZ, 0xc0, !PT ;  /* 0x00000007d5d58812 */ /* 0x000fe200078ec0ff */
[----:B------:R-:W-:Y:S01]  /*2230*/  FADD.FTZ R188, R194, R212 ;  /* 0x000000d4c2bc7221 */ /* 0x000fe20000010000 */
[----:B------:R-:W0:Y:S01]  /*2240*/  S2R R191, SR_CgaCtaId ;  /* 0x0000000000bf7919 */ /* 0x000e220000008800 */
[----:B------:R-:W-:Y:S01]  /*2250*/  MOV R192, 0x400 ;  /* 0x0000040000c07802 */ /* 0x000fe20000000f00 */
[----:B------:R-:W-:Y:S05]  /*2260*/  WARPSYNC.ALL ;  /* 0x0000000000007948 */ /* 0x000fea0003800000 */
[----:B------:R-:W-:Y:S01]  /*2270*/  @!P0 IADD3 R213, R190, R213, RZ ;  /* 0x000000d5bed58210 */ /* 0x000fe20007ffe0ff */
[----:B------:R-:W1:Y:S01]  /*2280*/  LDC R195, c[0x0][0x218] ;  /* 0x00008600ffc37b82 */ /* 0x000e620000000800 */
[----:B------:R-:W-:Y:S01]  /*2290*/  HFMA2.MMA R212, -RZ, RZ, 0, 0 ;  /* 0x00000000ffd47435 */ /* 0x000fe200000001ff */
[----:B0-----:R-:W-:-:S05]  /*22a0*/  LEA R192, R191, R192, 0x18 ;  /* 0x000000c0bfc07211 */ /* 0x001fca00078ec0ff */
[----:B------:R-:W-:Y:S01]  /*22b0*/  @!P0 IMAD R213, R213, 0x8, R192 ;  /* 0x00000008d5d58824 */ /* 0x000fe200078e02c0 */
[----:B------:R-:W-:-:S04]  /*22c0*/  LEA R192, R190, R192, 0x3 ;  /* 0x000000c0bec07211 */ /* 0x000fc800078e18ff */
[----:B------:R-:W-:Y:S01]  /*22d0*/  @!P0 STS.64 [R213+0x7000], R188 ;  /* 0x007000bcd5008388 */ /* 0x000fe20000000a00 */
[----:B------:R-:W-:Y:S06]  /*22e0*/  BAR.SYNC.DEFER_BLOCKING 0x0 ;  /* 0x0000000000007b1d */ /* 0x000fec0000010000 */
[----:B------:R-:W0:Y:S02]  /*22f0*/  LDS.128 R188, [R192+0x7000] ;  /* 0x00700000c0bc7984 */ /* 0x000e240000000c00 */
[----:B0-----:R-:W-:Y:S01]  /*2300*/  FADD.FTZ R188, RZ, R188 ;  /* 0x000000bcffbc7221 */ /* 0x001fe20000010000 */
[----:B------:R-:W-:Y:S01]  /*2310*/  FADD.FTZ R189, RZ, R189 ;  /* 0x000000bdffbd7221 */ /* 0x000fe20000010000 */
[----:B--2---:R-:W-:-:S13]  /*2320*/  ISETP.GE.AND P4, PT, R193, 0x1, PT ;  /* 0x00000001c100780c */ /* 0x004fda0003f86270 */
[----:B------:R-:W-:-:S05]  /*2330*/  @P4 IADD3 R193, R193, -0x1, RZ ;  /* 0xffffffffc1c14810 */ /* 0x000fca0007ffe0ff */
[----:B-1----:R-:W-:Y:S01]  /*2340*/  @P4 IMAD R193, R193, R195, RZ ;  /* 0x000000c3c1c14224 */ /* 0x002fe200078e02ff */
[----:B------:R-:W-:Y:S02]  /*2350*/  LOP3.LUT R195, R214, 0xff, RZ, 0xc0, !PT ;  /* 0x000000ffd6c37812 */ /* 0x000fe400078ec0ff */
[----:B------:R-:W0:Y:S02]  /*2360*/  LDC.U8 R214, c[0x0][0x2a0] ;  /* 0x0000a800ffd67b82 */ /* 0x000e240000000000 */
[----:B------:R-:W-:-:S04]  /*2370*/  @P4 SHF.R.S32.HI R194, RZ, 0x1f, R193 ;  /* 0x0000001fffc24819 */ /* 0x000fc800000114c1 */
[----:B------:R-:W-:Y:S01]  /*2380*/  @P4 LEA.HI R194, R194, R193, RZ, 0x2 ;  /* 0x000000c1c2c24211 */ /* 0x000fe200078f10ff */
[----:B------:R-:W-:-:S03]  /*2390*/  FADD.FTZ R193, R190, R188 ;  /* 0x000000bcbec17221 */ /* 0x000fc60000010000 */
[----:B------:R-:W-:Y:S01]  /*23a0*/  @P4 LEA.HI.SX32 R212, R194, R195, 0x1e ;  /* 0x000000c3c2d44211 */ /* 0x000fe200078ff2ff */
        /* <DEDUP_REMOVED lines=30> */
[----:B------:R-:W-:Y:S02]  /*2590*/  @P4 SHF.R.U64 R188, R188, 0x10, R189 ;  /* 0x00000010bcbc4819 */ /* 0x000fe400000012bd */
[----:B------:R-:W-:Y:S02]  /*25a0*/  @P4 PRMT R13, R189, 0x7610, R13 ;  /* 0x00007610bd0d4816 */ /* 0x000fe4000000000d */
[----:B------:R-:W-:Y:S02]  /*25b0*/  @P4 SHF.R.U32.HI R189, RZ, 0x10, R189 ;  /* 0x00000010ffbd4819 */ /* 0x000fe400000116bd */
[----:B------:R-:W-:Y:S02]  /*25c0*/  @P4 PRMT R6, R188, 0x7610, R6 ;  /* 0x00007610bc064816 */ /* 0x000fe40000000006 */
[----:B------:R-:W-:Y:S02]  /*25d0*/  @P4 PRMT R14, R189, 0x7610, R14 ;  /* 0x00007610bd0e4816 */ /* 0x000fe4000000000e */
[----:B-----5:R-:W-:Y:S01]  /*25e0*/  @!P6 FSEL R188, R44, RZ, P1 ;  /* 0x000000ff2cbce208 */ /* 0x020fe20000800000 */
[----:B-1-3--:R-:W-:Y:S06]  /*25f0*/  @!P6 BRA `(.L_x_7129) ;  /* 0x000000000018e947 */ /* 0x00afec0003800000 */
[----:B------:R-:W-:Y:S01]  /*2600*/  ISETP.NE.U32.AND P1, PT, R3, RZ, PT ;  /* 0x000000ff0300720c */ /* 0x000fe20003f25070 */
[----:B------:R-:W-:-:S03]  /*2610*/  FFMA.FTZ R189, R0, R194, R195 ;  /* 0x000000c200bd7223 */ /* 0x000fc600000100c3 */
[----:B------:R-:W-:Y:S01]  /*2620*/  ISETP.NE.AND.EX P1, PT, R2, RZ, PT, P1 ;  /* 0x000000ff0200720c */ /* 0x000fe20003f25310 */
[----:B------:R-:W-:-:S04]  /*2630*/  FADD.FTZ R189, R220, -R189 ;  /* 0x800000bddcbd7221 */ /* 0x000fc80000010000 */
[----:B------:R-:W-:-:S08]  /*2640*/  FMUL.FTZ R188, R8, R189 ;  /* 0x000000bd08bc7220 */ /* 0x000fd00000410000 */
[----:B------:R-:W-:-:S07]  /*2650*/  @P1 FADD.FTZ R188, R44, R188 ;  /* 0x000000bc2cbc1221 */ /* 0x000fce0000010000 */
.L_x_7129:
[----:B------:R-:W-:Y:S05]  /*2660*/  BSYNC B0 ;  /* 0x0000000000007941 */ /* 0x000fea0003800000 */
.L_x_7128:
[----:B------:R-:W-:Y:S01]  /*2670*/  @P4 FMUL.FTZ R192, R188, R192 ;  /* 0x000000c0bcc04220 */ /* 0x000fe20000410000 */
[----:B------:R-:W-:Y:S01]  /*2680*/  @P4 IMAD.U32 R189, R12, 0x10000, RZ ;  /* 0x000100000cbd4824 */ /* 0x000fe200078e00ff */
[----:B------:R-:W-:Y:S01]  /*2690*/  @!P6 ISETP.NE.AND.EX P0, PT, R2, RZ, PT, P0 ;  /* 0x000000ff0200e20c */ /* 0x000fe20003f05300 */
[----:B------:R-:W-:Y:S02]  /*26a0*/  BSSY B0, `(.L_x_7130) ;  /* 0x000000b000007945 */ /* 0x000fe40003800000 */
[----:B------:R-:W-:Y:S01]  /*26b0*/  @P4 FFMA.FTZ R180, R192, R189, R180 ;  /* 0x000000bdc0b44223 */ /* 0x000fe200000100b4 */
[----:B------:R-:W-:Y:S01]  /*26c0*/  @!P6 FSEL R189, R45, RZ, P0 ;  /* 0x000000ff2dbde208 */ /* 0x000fe20000000000 */
[----:B------:R-:W-:Y:S08]  /*26d0*/  @!P6 BRA `(.L_x_7131) ;  /* 0x00000000001ce947 */ /* 0x000ff00003800000 */
[----:B------:R-:W2:Y:S01]  /*26e0*/  LDL R191, [R1+0xc] ;  /* 0x00000c0001bf7983 */ /* 0x000ea20000100800 */
[----:B------:R-:W-:Y:S01]  /*26f0*/  ISETP.NE.U32.AND P0, PT, R3, RZ, PT ;  /* 0x000000ff0300720c */ /* 0x000fe20003f05070 */
[----:B------:R-:W-:-:S03]  /*2700*/  FFMA.FTZ R189, R228, R194, R195 ;  /* 0x000000c2e4bd7223 */ /* 0x000fc600000100c3 */
[----:B------:R-:W-:Y:S01]  /*2710*/  ISETP.NE.AND.EX P0, PT, R2, RZ, PT, P0 ;  /* 0x000000ff0200720c */ /* 0x000fe20003f05300 */
[----:B--2---:R-:W-:-:S04]  /*2720*/  FADD.FTZ R189, R191, -R189 ;  /* 0x800000bdbfbd7221 */ /* 0x004fc80000010000 */
[----:B------:R-:W-:-:S08]  /*2730*/  FMUL.FTZ R189, R8, R189 ;  /* 0x000000bd08bd7220 */ /* 0x000fd00000410000 */
[----:B------:R-:W-:-:S07]  /*2740*/  @P0 FADD.FTZ R189, R45, R189 ;  /* 0x000000bd2dbd0221 */ /* 0x000fce0000010000 */
.L_x_7131:
[----:B------:R-:W-:Y:S05]  /*2750*/  BSYNC B0 ;  /* 0x0000000000007941 */ /* 0x000fea0003800000 */
.L_x_7130:
        /* <DEDUP_REMOVED lines=15> */
[----:B------:R-:W2:Y:S01]  /*2850*/  LDL R193, [R1+0x8] ;  /* 0x0000080001c17983 */ /* 0x000ea20000100800 */
[----:B------:R-:W-:Y:S01]  /*2860*/  ISETP.NE.U32.AND P0, PT, R3, RZ, PT ;  /* 0x000000ff0300720c */ /* 0x000fe20003f05070 */
[----:B------:R-:W-:-:S03]  /*2870*/  FFMA.FTZ R190, R227, R194, R195 ;  /* 0x000000c2e3be7223 */ /* 0x000fc600000100c3 */
[----:B------:R-:W-:Y:S01]  /*2880*/  ISETP.NE.AND.EX P0, PT, R2, RZ, PT, P0 ;  /* 0x000000ff0200720c */ /* 0x000fe20003f05300 */
[----:B--2---:R-:W-:-:S04]  /*2890*/  FADD.FTZ R190, R193, -R190 ;  /* 0x800000bec1be7221 */ /* 0x004fc80000010000 */
[----:B------:R-:W-:-:S08]  /*28a0*/  FMUL.FTZ R190, R8, R190 ;  /* 0x000000be08be7220 */ /* 0x000fd00000410000 */
[----:B------:R-:W-:-:S07]  /*28b0*/  @P0 FADD.FTZ R190, R46, R190 ;  /* 0x000000be2ebe0221 */ /* 0x000fce0000010000 */
.L_x_7133:
[----:B------:R-:W-:Y:S05]  /*28c0*/  BSYNC B0 ;  /* 0x0000000000007941 */ /* 0x000fea0003800000 */
.L_x_7132:
[----:B------:R-:W-:Y:S01]  /*28d0*/  @P4 SHF.L.U32 R192, R13, 0x10, RZ ;  /* 0x000000100dc04819 */ /* 0x000fe200000006ff */
        /* <DEDUP_REMOVED lines=18> */
.L_x_7135:
[----:B------:R-:W-:Y:S05]  /*2a00*/  BSYNC B0 ;  /* 0x0000000000007941 */ /* 0x000fea0003800000 */
.L_x_7134:
        /* <DEDUP_REMOVED lines=27> */
.L_x_7137:
[----:B------:R-:W-:Y:S05]  /*2bc0*/  BSYNC B0 ;  /* 0x0000000000007941 */ /* 0x000fea0003800000 */
.L_x_7136:
        /* <DEDUP_REMOVED lines=9> */
[--C-:B--2---:R-:W-:Y:S02]  /*2c60*/  SHF.R.U64 R6, R12, 0x10, R13.reuse ;  /* 0x000000100c067819 */ /* 0x104fe4000000120d */
[----:B------:R-:W-:-:S07]  /*2c70*/  SHF.R.U32.HI R14, RZ, 0x10, R13 ;  /* 0x00000010ff0e7819 */ /* 0x000fce000001160d */
.L_x_7139:
[----:B------:R-:W-:Y:S05]  /*2c80*/  BSYNC B0 ;  /* 0x0000000000007941 */ /* 0x000fea0003800000 */
.L_x_7138:
[----:B------:R-:W-:Y:S01]  /*2c90*/  BSSY B0, `(.L_x_7140) ;  /* 0x000000a000007945 */ /* 0x000fe20003800000 */
[----:B------:R-:W-:-:S03]  /*2ca0*/  @!P6 FSEL R188, R40, RZ, P2 ;  /* 0x000000ff28bce208 */ /* 0x000fc60001000000 */
[----:B------:R-:W-:Y:S05]  /*2cb0*/  @!P6 BRA `(.L_x_7141) ;  /* 0x00000000001ce947 */ /* 0x000fea0003800000 */
[----:B------:R-:W2:Y:S01]  /*2cc0*/  LDL R190, [R1] ;  /* 0x0000000001be7983 */ /* 0x000ea20000100800 */
[----:B------:R-:W-:Y:S01]  /*2cd0*/  ISETP.NE.U32.AND P2, PT, R3, RZ, PT ;  /* 0x000000ff0300720c */ /* 0x000fe20003f45070 */
[----:B------:R-:W-:-:S03]  /*2ce0*/  FFMA.FTZ R188, R225, R194, R195 ;  /* 0x000000c2e1bc7223 */ /* 0x000fc600000100c3 */
[----:B------:R-:W-:Y:S01]  /*2cf0*/  ISETP.NE.AND.EX P2, PT, R2, RZ, PT, P2 ;  /* 0x000000ff0200720c */ /* 0x000fe20003f45320 */
[----:B--2---:R-:W-:-:S04]  /*2d00*/  FADD.FTZ R191, R190, -R188 ;  /* 0x800000bcbebf7221 */ /* 0x004fc80000010000 */
[----:B------:R-:W-:-:S08]  /*2d10*/  FMUL.FTZ R188, R8, R191 ;  /* 0x000000bf08bc7220 */ /* 0x000fd00000410000 */
[----:B------:R-:W-:-:S07]  /*2d20*/  @P2 FADD.FTZ R188, R40, R188 ;  /* 0x000000bc28bc2221 */ /* 0x000fce0000010000 */
.L_x_7141:
[----:B------:R-:W-:Y:S05]  /*2d30*/  BSYNC B0 ;  /* 0x0000000000007941 */ /* 0x000fea0003800000 */
.L_x_7140:
[----:B------:R-:W1:Y:S01]  /*2d40*/  @P4 LDC R190, c[0x0][0x29c] ;  /* 0x0000a700ffbe4b82 */ /* 0x000e620000000800 */
        /* <DEDUP_REMOVED lines=17> */
.L_x_7143:
[----:B------:R-:W-:Y:S05]  /*2e60*/  BSYNC B0 ;  /* 0x0000000000007941 */ /* 0x000fea0003800000 */
.L_x_7142:
[----:B------:R-:W-:Y:S01]  /*2e70*/  @P4 SHF.L.U32 R191, R6, 0x10, RZ ;  /* 0x0000001006bf4819 */ /* 0x000fe200000006ff */
[----:B-1----:R-:W-:Y:S01]  /*2e80*/  @P4 FMUL.FTZ R190, R189, R190 ;  /* 0x000000bebdbe4220 */ /* 0x002fe20000410000 */
        /* <DEDUP_REMOVED lines=16> */
.L_x_7145:
[----:B------:R-:W-:Y:S05]  /*2f90*/  BSYNC B0 ;  /* 0x0000000000007941 */ /* 0x000fea0003800000 */
.L_x_7144:
        /* <DEDUP_REMOVED lines=17> */
.L_x_7147:
[----:B------:R-:W-:Y:S05]  /*30b0*/  BSYNC B0 ;  /* 0x0000000000007941 */ /* 0x000fea0003800000 */
.L_x_7146:
        /* <DEDUP_REMOVED lines=24> */
.L_x_7149:
[----:B------:R-:W-:Y:S05]  /*3240*/  BSYNC B0 ;  /* 0x0000000000007941 */ /* 0x000fea0003800000 */
.L_x_7148:
        /* <DEDUP_REMOVED lines=11> */
[--C-:B--2---:R-:W-:Y:S02]  /*3300*/  SHF.R.U64 R6, R12, 0x10, R13.reuse ;  /* 0x000000100c067819 */ /* 0x104fe4000000120d */
[----:B------:R-:W-:-:S07]  /*3310*/  SHF.R.U32.HI R14, RZ, 0x10, R13 ;  /* 0x00000010ff0e7819 */ /* 0x000fce000001160d */
.L_x_7151:
[----:B------:R-:W-:Y:S05]  /*3320*/  BSYNC B0 ;  /* 0x0000000000007941 */ /* 0x000fea0003800000 */
.L_x_7150:
        /* <DEDUP_REMOVED lines=9> */
.L_x_7153:
[----:B------:R-:W-:Y:S05]  /*33c0*/  BSYNC B0 ;  /* 0x0000000000007941 */ /* 0x000fea0003800000 */
.L_x_7152:
[----:B0-----:R-:W-:Y:S01]  /*33d0*/  @P4 FMUL.FTZ R192, R188, R189 ;  /* 0x000000bdbcc04220 */ /* 0x001fe20000410000 */
[----:B------:R-:W-:Y:S01]  /*33e0*/  @P4 SHF.L.U32 R189, R12, 0x10, RZ ;  /* 0x000000100cbd4819 */ /* 0x000fe200000006ff */
[----:B------:R-:W-:Y:S01]  /*33f0*/  BSSY B0, `(.L_x_7154) ;  /* 0x000000b000007945 */ /* 0x000fe20003800000 */
[----:B------:R-:W-:-:S03]  /*3400*/  @!P6 ISETP.NE.AND.EX P2, PT, R2, RZ, PT, P2 ;  /* 0x000000ff0200e20c */ /* 0x000fc60003f45320 */
        /* <DEDUP_REMOVED lines=9> */
.L_x_7155:
[----:B------:R-:W-:Y:S05]  /*34a0*/  BSYNC B0 ;  /* 0x0000000000007941 */ /* 0x000fea0003800000 */
.L_x_7154:
[----:B------:R-:W-:Y:S01]  /*34b0*/  @P4 SHF.L.U32 R191, R6, 0x10, RZ ;  /* 0x0000001006bf4819 */ /* 0x000fe200000006ff */
        /* <DEDUP_REMOVED lines=20> */
.L_x_7157:
[----:B------:R-:W-:Y:S05]  /*3600*/  BSYNC B0 ;  /* 0x0000000000007941 */ /* 0x000fea0003800000 */
.L_x_7156:
[----:B------:R-:W-:Y:S02]  /*3610*/  @P4 IMAD.U32 R192, R13, 0x10000, RZ ;  /* 0x000100000dc04824 */ /* 0x000fe400078e00ff */
        /* <DEDUP_REMOVED lines=17> */
.L_x_7159:
[----:B------:R-:W-:Y:S05]  /*3730*/  BSYNC B0 ;  /* 0x0000000000007941 */ /* 0x000fea0003800000 */
.L_x_7158:
        /* <DEDUP_REMOVED lines=23> */
.L_x_7161:
[----:B------:R-:W-:Y:S05]  /*38b0*/  BSYNC B0 ;  /* 0x0000000000007941 */ /* 0x000fea0003800000 */
.L_x_7160:
        /* <DEDUP_REMOVED lines=9> */
[--C-:B--2---:R-:W-:Y:S02]  /*3950*/  SHF.R.U64 R6, R12, 0x10, R13.reuse ;  /* 0x000000100c067819 */ /* 0x104fe4000000120d */
[----:B------:R-:W-:-:S07]  /*3960*/  SHF.R.U32.HI R14, RZ, 0x10, R13 ;  /* 0x00000010ff0e7819 */ /* 0x000fce000001160d */
.L_x_7163:
[----:B------:R-:W-:Y:S05]  /*3970*/  BSYNC B0 ;  /* 0x0000000000007941 */ /* 0x000fea0003800000 */
.L_x_7162:
        /* <DEDUP_REMOVED lines=9> */
.L_x_7165:
[----:B------:R-:W-:Y:S05]  /*3a10*/  BSYNC B0 ;  /* 0x0000000000007941 */ /* 0x000fea0003800000 */
.L_x_7164:
        /* <DEDUP_REMOVED lines=20> */
.L_x_7167:
[----:B------:R-:W-:Y:S05]  /*3b60*/  BSYNC B0 ;  /* 0x0000000000007941 */ /* 0x000fea0003800000 */
.L_x_7166:
        /* <DEDUP_REMOVED lines=13> */
.L_x_7169:
[----:B------:R-:W-:Y:S05]  /*3c40*/  BSYNC B0 ;  /* 0x0000000000007941 */ /* 0x000fea0003800000 */
.L_x_7168:
        /* <DEDUP_REMOVED lines=21> */
.L_x_7171:
[----:B------:R-:W-:Y:S05]  /*3da0*/  BSYNC B0 ;  /* 0x0000000000007941 */ /* 0x000fea0003800000 */
.L_x_7170:
        /* <DEDUP_REMOVED lines=23> */
.L_x_7173:
[----:B------:R-:W-:Y:S05]  /*3f20*/  BSYNC B0 ;  /* 0x0000000000007941 */ /* 0x000fea0003800000 */
.L_x_7172:
        /* <DEDUP_REMOVED lines=13> */
.L_x_7175:
[----:B------:R-:W-:Y:S05]  /*4000*/  BSYNC B0 ;  /* 0x0000000000007941 */ /* 0x000fea0003800000 */
.L_x_7174:
        /* <DEDUP_REMOVED lines=9> */
.L_x_7177:
[----:B------:R-:W-:Y:S05]  /*40a0*/  BSYNC B0 ;  /* 0x0000000000007941 */ /* 0x000fea0003800000 */
.L_x_7176:
        /* <DEDUP_REMOVED lines=13> */
.L_x_7179:
[----:B------:R-:W-:Y:S05]  /*4180*/  BSYNC B0 ;  /* 0x0000000000007941 */ /* 0x000fea0003800000 */
.L_x_7178:
        /* <DEDUP_REMOVED lines=23> */
.L_x_7181:
[----:B------:R-:W-:Y:S05]  /*4300*/  BSYNC B0 ;  /* 0x0000000000007941 */ /* 0x000fea0003800000 */
.L_x_7180:
        /* <DEDUP_REMOVED lines=13> */
.L_x_7183:
[----:B------:R-:W-:Y:S05]  /*43e0*/  BSYNC B0 ;  /* 0x0000000000007941 */ /* 0x000fea0003800000 */
.L_x_7182:
[----:B------:R-:W-:Y:S01]  /*43f0*/  @P4 SHF.L.U32 R214, R14, 0x10, RZ ;  /* 0x000000100ed64819 */ /* 0x000fe200000006ff */
[----:B-1----:R-:W-:Y:S01]  /*4400*/  @P4 FMUL.FTZ R192, R191, R192 ;  /* 0x000000c0bfc04220 */ /* 0x002fe20000410000 */
[----:B------:R-:W-:Y:S01]  /*4410*/  @P4 FMUL.FTZ R193, R58, R193 ;  /* 0x000000c13ac14220 */ /* 0x000fe20000410000 */
[----:B------:R-:W-:Y:S01]  /*4420*/  SEL R188, R188, R184, P0 ;  /* 0x000000b8bcbc7207 */ /* 0x000fe20000000000 */
[----:B------:R-:W-:Y:S01]  /*4430*/  BSSY B0, `(.L_x_7184) ;  /* 0x0000017000007945 */ /* 0x000fe20003800000 */
[-C--:B------:R-:W-:Y:S01]  /*4440*/  @P4 FFMA.FTZ R167, R214, R192.reuse, R167 ;  /* 0x000000c0d6a74223 */ /* 0x080fe200000100a7 */
[----:B------:R-:W-:Y:S01]  /*4450*/  @P4 FMUL.FTZ R192, R59, R192 ;  /* 0x000000c03bc04220 */ /* 0x000fe20000410000 */
[----:B------:R-:W0:Y:S01]  /*4460*/  @P1 LDC.64 R214, c[0x0][0x308] ;  /* 0x0000c200ffd61b82 */ /* 0x000e220000000a00 */
[----:B------:R-:W-:Y:S02]  /*4470*/  @P4 F2FP.BF16.F32.PACK_AB R193, RZ, R193 ;  /* 0x000000c1ffc1423e */ /* 0x000fe400000010ff */
[----:B------:R-:W-:-:S02]  /*4480*/  SEL R189, R189, R185, P0 ;  /* 0x000000b9bdbd7207 */ /* 0x000fc40000000000 */
[----:B------:R-:W-:Y:S02]  /*4490*/  @P4 F2FP.BF16.F32.PACK_AB R192, RZ, R192 ;  /* 0x000000c0ffc0423e */ /* 0x000fe400000010ff */
[----:B------:R-:W-:Y:S02]  /*44a0*/  @P4 PRMT R11, R193, 0x7610, R11 ;  /* 0x00007610c10b4816 */ /* 0x000fe4000000000b */
[----:B------:R-:W-:Y:S02]  /*44b0*/  @P4 PRMT R7, R192, 0x7610, R7 ;  /* 0x00007610c0074816 */ /* 0x000fe40000000007 */
[----:B------:R-:W-:Y:S02]  /*44c0*/  @P1 IADD3 R192, R9, 0x400, RZ ;  /* 0x0000040009c01810 */ /* 0x000fe40007ffe0ff */
        /* <DEDUP_REMOVED lines=13> */
.L_x_7185:
[----:B------:R-:W-:Y:S05]  /*45a0*/  BSYNC B0 ;  /* 0x0000000000007941 */ /* 0x000fea0003800000 */
.L_x_7184:
        /* <DEDUP_REMOVED lines=13> */
.L_x_7187:
[----:B------:R-:W-:Y:S05]  /*4680*/  BSYNC B0 ;  /* 0x0000000000007941 */ /* 0x000fea0003800000 */
.L_x_7186:
        /* <DEDUP_REMOVED lines=9> */
.L_x_7189:
[----:B------:R-:W-:Y:S05]  /*4720*/  BSYNC B0 ;  /* 0x0000000000007941 */ /* 0x000fea0003800000 */
.L_x_7188:
        /* <DEDUP_REMOVED lines=13> */
.L_x_7191:
[----:B------:R-:W-:Y:S05]  /*4800*/  BSYNC B0 ;  /* 0x0000000000007941 */ /* 0x000fea0003800000 */
.L_x_7190:
[----:B------:R-:W-:Y:S02]  /*4810*/  @P4 IMAD.U32 R192, R6, 0x10000, RZ ;  /* 0x0001000006c04824 */ /* 0x000fe400078e00ff */
        /* <DEDUP_REMOVED lines=22> */
.L_x_7193:
[----:B------:R-:W-:Y:S05]  /*4980*/  BSYNC B0 ;  /* 0x0000000000007941 */ /* 0x000fea0003800000 */
.L_x_7192:
        /* <DEDUP_REMOVED lines=13> */
.L_x_7195:
[----:B------:R-:W-:Y:S05]  /*4a60*/  BSYNC B0 ;  /* 0x0000000000007941 */ /* 0x000fea0003800000 */
.L_x_7194:
        /* <DEDUP_REMOVED lines=15> */
[----:B------:R-:W-:-:S02]  /*4b60*/  SEL R191, R191, R187, P0 ;  /* 0x000000bbbfbf7207 */ /* 0x000fc40000000000 */
[C---:B------:R-:W-:Y:S02]  /*4b70*/  @!P6 ISETP.NE.U32.AND P2, PT, R3.reuse, RZ, PT ;  /* 0x000000ff0300e20c */ /* 0x040fe40003f45070 */
        /* <DEDUP_REMOVED lines=13> */
.L_x_7197:
[----:B------:R-:W-:Y:S05]  /*4c50*/  BSYNC B0 ;  /* 0x0000000000007941 */ /* 0x000fea0003800000 */
.L_x_7196:
[----:B------:R-:W-:Y:S01]  /*4c60*/  BSSY B0, `(.L_x_7198) ;  /* 0x0000008000007945 */ /* 0x000fe20003800000 */
[----:B01----:R-:W-:-:S03]  /*4c70*/  IADD3 R188, R212, 0x600, RZ ;  /* 0x00000600d4bc7810 */ /* 0x003fc60007ffe0ff */
[----:B------:R-:W-:Y:S05]  /*4c80*/  @!P4 BRA `(.L_x_7199) ;  /* 0x000000000014c947 */ /* 0x000fea0003800000 */
[----:B------:R-:W0:Y:S02]  /*4c90*/  LDC.64 R12, c[0x0][0x220] ;  /* 0x00008800ff0c7b82 */ /* 0x000e240000000a00 */
[----:B0-----:R-:W-:-:S06]  /*4ca0*/  IMAD.WIDE.U32 R12, R188, 0x8, R12 ;  /* 0x00000008bc0c7825 */ /* 0x001fcc00078e000c */
[----:B------:R-:W2:Y:S02]  /*4cb0*/  LDG.E.64 R12, desc[UR4][R12.64] ;  /* 0x000000040c0c7981 */ /* 0x000ea4000c1e1b00 */
[--C-:B--2---:R-:W-:Y:S02]  /*4cc0*/  SHF.R.U64 R6, R12, 0x10, R13.reuse ;  /* 0x000000100c067819 */ /* 0x104fe4000000120d */
[----:B------:R-:W-:-:S07]  /*4cd0*/  SHF.R.U32.HI R14, RZ, 0x10, R13 ;  /* 0x00000010ff0e7819 */ /* 0x000fce000001160d */
.L_x_7199:
[----:B------:R-:W-:Y:S05]  /*4ce0*/  BSYNC B0 ;  /* 0x0000000000007941 */ /* 0x000fea0003800000 */
.L_x_7198:
        /* <DEDUP_REMOVED lines=9> */
.L_x_7201:
[----:B------:R-:W-:Y:S05]  /*4d80*/  BSYNC B0 ;  /* 0x0000000000007941 */ /* 0x000fea0003800000 */
.L_x_7200:
        /* <DEDUP_REMOVED lines=11> */
.L_x_7203:
[----:B------:R-:W-:Y:S05]  /*4e40*/  BSYNC B0 ;  /* 0x0000000000007941 */ /* 0x000fea0003800000 */
.L_x_7202:
        /* <DEDUP_REMOVED lines=12> */
.L_x_7205:
[----:B------:R-:W-:Y:S05]  /*4f10*/  BSYNC B0 ;  /* 0x0000000000007941 */ /* 0x000fea0003800000 */
.L_x_7204:
        /* <DEDUP_REMOVED lines=9> */
.L_x_7207:
[----:B------:R-:W-:Y:S05]  /*4fb0*/  BSYNC B0 ;  /* 0x0000000000007941 */ /* 0x000fea0003800000 */
.L_x_7206:
        /* <DEDUP_REMOVED lines=10> */
[----:B0-----:R-:W-:Y:S01]  /*5060*/  @P1 IMAD.WIDE.U32 R2, R9, 0x10, R2 ;  /* 0x0000001009021825 */ /* 0x001fe200078e0002 */
[----:B------:R-:W-:-:S04]  /*5070*/  @P4 SHF.L.U32 R9, R12, 0x10, RZ ;  /* 0x000000100c094819 */ /* 0x000fc800000006ff */
[----:B------:R0:W-:Y:S02]  /*5080*/  @P1 STG.E.128 desc[UR4][R2.64], R184 ;  /* 0x000000b802001986 */ /* 0x0001e4000c101d04 */
[----:B------:R-:W4:Y:S01]  /*5090*/  @P4 LDC R195, c[0x0][0x29c] ;  /* 0x0000a700ffc34b82 */ /* 0x000f220000000800 */
[----:B-1----:R-:W-:Y:S01]  /*50a0*/  @P4 FMUL.FTZ R189, R189, R8 ;  /* 0x00000008bdbd4220 */ /* 0x002fe20000410000 */
[----:B------:R-:W-:-:S03]  /*50b0*/  @P4 SHF.L.U32 R8, R6, 0x10, RZ ;  /* 0x0000001006084819 */ /* 0x000fc600000006ff */
[-C--:B------:R-:W-:Y:S01]  /*50c0*/  @P4 FFMA.FTZ R156, R9, R189.reuse, R156 ;  /* 0x000000bd099c4223 */ /* 0x080fe2000001009c */
[----:B------:R-:W-:Y:S01]  /*50d0*/  @P4 SHF.L.U32 R9, R13, 0x10, RZ ;  /* 0x000000100d094819 */ /* 0x000fe200000006ff */
[----:B------:R-:W-:Y:S01]  /*50e0*/  @P4 FMUL.FTZ R189, R48, R189 ;  /* 0x000000bd30bd4220 */ /* 0x000fe20000410000 */
[----:B--2---:R-:W-:-:S04]  /*50f0*/  @P4 FMUL.FTZ R190, R190, R193 ;  /* 0x000000c1bebe4220 */ /* 0x004fc80000410000 */
[-C--:B------:R-:W-:Y:S01]  /*5100*/  @P4 FFMA.FTZ R157, R8, R190.reuse, R157 ;  /* 0x000000be089d4223 */ /* 0x080fe2000001009d */
[----:B------:R-:W-:Y:S01]  /*5110*/  @P4 SHF.L.U32 R8, R14, 0x10, RZ ;  /* 0x000000100e084819 */ /* 0x000fe200000006ff */
[----:B------:R-:W-:Y:S01]  /*5120*/  @P4 FMUL.FTZ R190, R49, R190 ;  /* 0x000000be31be4220 */ /* 0x000fe20000410000 */
[----:B------:R-:W-:Y:S01]  /*5130*/  @P4 F2FP.BF16.F32.PACK_AB R189, RZ, R189 ;  /* 0x000000bdffbd423e */ /* 0x000fe200000010ff */
[----:B---3--:R-:W-:-:S03]  /*5140*/  @P4 FMUL.FTZ R191, R191, R194 ;  /* 0x000000c2bfbf4220 */ /* 0x008fc60000410000 */
[----:B------:R-:W-:Y:S01]  /*5150*/  @P4 F2FP.BF16.F32.PACK_AB R190, RZ, R190 ;  /* 0x000000beffbe423e */ /* 0x000fe200000010ff */
[-C--:B------:R-:W-:Y:S01]  /*5160*/  @P4 FFMA.FTZ R158, R9, R191.reuse, R158 ;  /* 0x000000bf099e4223 */ /* 0x080fe2000001009e */
[----:B------:R-:W-:Y:S01]  /*5170*/  @P4 FMUL.FTZ R191, R50, R191 ;  /* 0x000000bf32bf4220 */ /* 0x000fe20000410000 */
[----:B------:R-:W-:Y:S01]  /*5180*/  @P4 PRMT R10, R189, 0x7610, R10 ;  /* 0x00007610bd0a4816 */ /* 0x000fe2000000000a */
[----:B----4-:R-:W-:Y:S01]  /*5190*/  @P4 FMUL.FTZ R192, R192, R195 ;  /* 0x000000c3c0c04220 */ /* 0x010fe20000410000 */
[----:B------:R-:W-:Y:S02]  /*51a0*/  @P4 PRMT R5, R190, 0x7610, R5 ;  /* 0x00007610be054816 */ /* 0x000fe40000000005 */
[----:B------:R-:W-:Y:S01]  /*51b0*/  @P4 F2FP.BF16.F32.PACK_AB R191, RZ, R191 ;  /* 0x000000bfffbf423e */ /* 0x000fe200000010ff */
[-C--:B------:R-:W-:Y:S01]  /*51c0*/  @P4 FFMA.FTZ R159, R8, R192.reuse, R159 ;  /* 0x000000c0089f4223 */ /* 0x080fe2000001009f */
[----:B------:R-:W-:Y:S02]  /*51d0*/  @P4 FMUL.FTZ R192, R51, R192 ;  /* 0x000000c033c04220 */ /* 0x000fe40000410000 */
[----:B------:R-:W-:-:S03]  /*51e0*/  @P4 PRMT R11, R191, 0x7610, R11 ;  /* 0x00007610bf0b4816 */ /* 0x000fc6000000000b */
[----:B------:R-:W-:-:S04]  /*51f0*/  @P4 F2FP.BF16.F32.PACK_AB R192, RZ, R192 ;  /* 0x000000c0ffc0423e */ /* 0x000fc800000010ff */
        /* <DEDUP_REMOVED lines=10> */
.L_x_7209:
[----:B------:R-:W-:Y:S05]  /*52a0*/  BSYNC B0 ;  /* 0x0000000000007941 */ /* 0x000fea0003800000 */
.L_x_7208:
[----:B0-----:R-:W-:Y:S01]  /*52b0*/  SEL R2, RZ, 0x1, P5 ;  /* 0x00000001ff027807 */ /* 0x001fe20002800000 */
[----:B------:R-:W-:-:S04]  /*52c0*/  VIADD R4, R4, UR14 ;  /* 0x0000000e04047c36 */ /* 0x000fc80008000000 */
[----:B------:R1:W-:Y:S01]  /*52d0*/  STL.S16 [R1+0x14], R2 ;  /* 0x0000140201007387 */ /* 0x0003e20000100600 */
[----:B------:R-:W-:-:S13]  /*52e0*/  ISETP.GE.AND P0, PT, R4, UR15, PT ;  /* 0x0000000f04007c0c */ /* 0x000fda000bf06270 */
[----:B-1----:R-:W-:Y:S05]  /*52f0*/  @!P0 BRA `(.L_x_7210) ;  /* 0xffffffb400308947 */ /* 0x002fea000383ffff */
.L_x_7123:
        /* <DEDUP_REMOVED lines=35> */
.L_x_7127:
[----:B------:R-:W-:Y:S01]  /*5530*/  HFMA2.MMA R192, -RZ, RZ, 0, 1.847743988037109375e-06 ;  /* 0x0000001fffc07435 */ /* 0x000fe200000001ff */
[----:B------:R-:W-:Y:S02]  /*5540*/  MOV R193, 0x10 ;  /* 0x0000001000c17802 */ /* 0x000fe40000000f00 */
[----:B------:R-:W-:-:S08]  /*5550*/  MOV R191, 0xffffffff ;  /* 0xffffffff00bf7802 */ /* 0x000fd00000000f00 */
[----:B-----5:R-:W-:Y:S05]  /*5560*/  WARPSYNC.COLLECTIVE R191, `(.L_x_7211) ;  /* 0x00000000bf087348 */ /* 0x020fea0003c00000 */
[----:B------:R0:W1:Y:S02]  /*5570*/  SHFL.DOWN P1, R195, R188, R193, R192 ;  /* 0x080000c1bcc37389 */ /* 0x00006400000200c0 */
[----:B01---5:R-:W-:Y:S01]  /*5580*/  ENDCOLLECTIVE ;  /* 0x000000000000791b */ /* 0x023fe20003800000 */
.L_x_7211:
[----:B------:R-:W-:-:S05]  /*5590*/  MOV R194, R195 ;  /* 0x000000c300c27202 */ /* 0x000fca0000000f00 */
[----:B------:R-:W-:Y:S01]  /*55a0*/  FADD.FTZ R194, R194, R188 ;  /* 0x000000bcc2c27221 */ /* 0x000fe20000010000 */
[----:B------:R-:W-:-:S07]  /*55b0*/  IMAD.MOV.U32 R188, RZ, RZ, R189 ;  /* 0x000000ffffbc7224 */ /* 0x000fce00078e00bd */
[----:B------:R-:W-:Y:S05]  /*55c0*/  WARPSYNC.COLLECTIVE R191, `(.L_x_7212) ;  /* 0x00000000bf087348 */ /* 0x000fea0003c00000 */
[----:B------:R0:W1:Y:S02]  /*55d0*/  SHFL.DOWN P1, R195, R188, R193, R192 ;  /* 0x080000c1bcc37389 */ /* 0x00006400000200c0 */
[----:B01----:R-:W-:Y:S01]  /*55e0*/  ENDCOLLECTIVE ;  /* 0x000000000000791b */ /* 0x003fe20003800000 */
.L_x_7212:
[----:B------:R-:W-:Y:S01]  /*55f0*/  HFMA2.MMA R193, -RZ, RZ, 0, 4.76837158203125e-07 ;  /* 0x00000008ffc17435 */ /* 0x000fe200000001ff */
[----:B------:R-:W-:Y:S01]  /*5600*/  MOV R188, R194 ;  /* 0x000000c200bc7202 */ /* 0x000fe20000000f00 */
[----:B------:R-:W-:-:S09]  /*5610*/  FADD.FTZ R189, R195, R189 ;  /* 0x000000bdc3bd7221 */ /* 0x000fd20000010000 */
[----:B------:R-:W-:Y:S05]  /*5620*/  WARPSYNC.COLLECTIVE R191, `(.L_x_7213) ;  /* 0x00000000bf087348 */ /* 0x000fea0003c00000 */
[----:B------:R0:W1:Y:S02]  /*5630*/  SHFL.DOWN P1, R195, R188, R193, R192 ;  /* 0x080000c1bcc37389 */ /* 0x00006400000200c0 */
[----:B01----:R-:W-:Y:S01]  /*5640*/  ENDCOLLECTIVE ;  /* 0x000000000000791b */ /* 0x003fe20003800000 */
.L_x_7213:
[----:B------:R-:W-:Y:S01]  /*5650*/  MOV R188, R189 ;  /* 0x000000bd00bc7202 */ /* 0x000fe20000000f00 */
[----:B------:R-:W-:-:S07]  /*5660*/  FADD.FTZ R194, R194, R195 ;  /* 0x000000c3c2c27221 */ /* 0x000fce0000010000 */
[----:B------:R-:W-:Y:S05]  /*5670*/  WARPSYNC.COLLECTIVE R191, `(.L_x_7214) ;  /* 0x00000000bf087348 */ /* 0x000fea0003c00000 */
[----:B------:R0:W1:Y:S02]  /*5680*/  SHFL.DOWN P1, R195, R188, R193, R192 ;  /* 0x080000c1bcc37389 */ /* 0x00006400000200c0 */
[----:B01----:R-:W-:Y:S01]  /*5690*/  ENDCOLLECTIVE ;  /* 0x000000000000791b */ /* 0x003fe20003800000 */
.L_x_7214:
[----:B------:R-:W-:Y:S01]  /*56a0*/  MOV R188, R194 ;  /* 0x000000c200bc7202 */ /* 0x000fe20000000f00 */
[----:B------:R-:W-:Y:S02]  /*56b0*/  IMAD.MOV.U32 R193, RZ, RZ, 0x4 ;  /* 0x00000004ffc17424 */ /* 0x000fe400078e00ff */
[----:B------:R-:W-:-:S07]  /*56c0*/  FADD.FTZ R189, R189, R195 ;  /* 0x000000c3bdbd7221 */ /* 0x000fce0000010000 */
[----:B------:R-:W-:Y:S05]  /*56d0*/  WARPSYNC.COLLECTIVE R191, `(.L_x_7215) ;  /* 0x00000000bf087348 */ /* 0x000fea0003c00000 */
[----:B------:R0:W1:Y:S02]  /*56e0*/  SHFL.DOWN P1, R195, R188, R193, R192 ;  /* 0x080000c1bcc37389 */ /* 0x00006400000200c0 */
[----:B01----:R-:W-:Y:S01]  /*56f0*/  ENDCOLLECTIVE ;  /* 0x000000000000791b */ /* 0x003fe20003800000 */
.L_x_7215:
[----:B------:R-:W-:Y:S01]  /*5700*/  MOV R188, R189 ;  /* 0x000000bd00bc7202 */ /* 0x000fe20000000f00 */
[----:B------:R-:W-:-:S07]  /*5710*/  FADD.FTZ R194, R194, R195 ;  /* 0x000000c3c2c27221 */ /* 0x000fce0000010000 */
[----:B------:R-:W-:Y:S05]  /*5720*/  WARPSYNC.COLLECTIVE R191, `(.L_x_7216) ;  /* 0x00000000bf087348 */ /* 0x000fea0003c00000 */
[----:B------:R0:W1:Y:S02]  /*5730*/  SHFL.DOWN P1, R195, R188, R193, R192 ;  /* 0x080000c1bcc37389 */ /* 0x00006400000200c0 */
[----:B01----:R-:W-:Y:S01]  /*5740*/  ENDCOLLECTIVE ;  /* 0x000000000000791b */ /* 0x003fe20003800000 */
.L_x_7216:
[----:B------:R-:W-:Y:S01]  /*5750*/  HFMA2.MMA R193, -RZ, RZ, 0, 1.1920928955078125e-07 ;  /* 0x00000002ffc17435 */ /* 0x000fe200000001ff */
[----:B------:R-:W-:Y:S01]  /*5760*/  MOV R188, R194 ;  /* 0x000000c200bc7202 */ /* 0x000fe20000000f00 */
[----:B------:R-:W-:-:S09]  /*5770*/  FADD.FTZ R189, R189, R195 ;  /* 0x000000c3bdbd7221 */ /* 0x000fd20000010000 */
[----:B------:R-:W-:Y:S05]  /*5780*/  WARPSYNC.COLLECTIVE R191, `(.L_x_7217) ;  /* 0x00000000bf087348 */ /* 0x000fea0003c00000 */
[----:B------:R0:W1:Y:S02]  /*5790*/  SHFL.DOWN P1, R195, R188, R193, R192 ;  /* 0x080000c1bcc37389 */ /* 0x00006400000200c0 */
[----:B01----:R-:W-:Y:S01]  /*57a0*/  ENDCOLLECTIVE ;  /* 0x000000000000791b */ /* 0x003fe20003800000 */
.L_x_7217:
[----:B------:R-:W-:Y:S01]  /*57b0*/  MOV R188, R189 ;  /* 0x000000bd00bc7202 */ /* 0x000fe20000000f00 */
[----:B------:R-:W-:-:S07]  /*57c0*/  FADD.FTZ R194, R194, R195 ;  /* 0x000000c3c2c27221 */ /* 0x000fce0000010000 */
[----:B------:R-:W-:Y:S05]  /*57d0*/  WARPSYNC.COLLECTIVE R191, `(.L_x_7218) ;  /* 0x00000000bf087348 */ /* 0x000fea0003c00000 */
[----:B------:R0:W1:Y:S02]  /*57e0*/  SHFL.DOWN P1, R195, R188, R193, R192 ;  /* 0x080000c1bcc37389 */ /* 0x00006400000200c0 */
[----:B01----:R-:W-:Y:S01]  /*57f0*/  ENDCOLLECTIVE ;  /* 0x000000000000791b */ /* 0x003fe20003800000 */
.L_x_7218:
[----:B------:R-:W-:Y:S01]  /*5800*/  HFMA2.MMA R193, -RZ, RZ, 0, 5.9604644775390625e-08 ;  /* 0x00000001ffc17435 */ /* 0x000fe200000001ff */
[----:B------:R-:W-:Y:S02]  /*5810*/  IMAD.MOV.U32 R188, RZ, RZ, R194 ;  /* 0x000000ffffbc7224 */ /* 0x000fe400078e00c2 */
[----:B------:R-:W-:-:S08]  /*5820*/  FADD.FTZ R189, R189, R195 ;  /* 0x000000c3bdbd7221 */ /* 0x000fd00000010000 */
[----:B------:R-:W-:Y:S05]  /*5830*/  WARPSYNC.COLLECTIVE R191, `(.L_x_7219) ;  /* 0x00000000bf087348 */ /* 0x000fea0003c00000 */
[----:B------:R0:W1:Y:S02]  /*5840*/  SHFL.DOWN P1, R195, R188, R193, R192 ;  /* 0x080000c1bcc37389 */ /* 0x00006400000200c0 */
[----:B01----:R-:W-:Y:S01]  /*5850*/  ENDCOLLECTIVE ;  /* 0x000000000000791b */ /* 0x003fe20003800000 */
.L_x_7219:
[----:B------:R-:W-:Y:S02]  /*5860*/  MOV R188, R189 ;  /* 0x000000bd00bc7202 */ /* 0x000fe40000000f00 */
[----:B------:R-:W-:-:S07]  /*5870*/  MOV R212, R195 ;  /* 0x000000c300d47202 */ /* 0x000fce0000000f00 */
[----:B------:R-:W-:Y:S05]  /*5880*/  WARPSYNC.COLLECTIVE R191, `(.L_x_7220) ;  /* 0x00000000bf087348 */ /* 0x000fea0003c00000 */
[----:B------:R0:W1:Y:S02]  /*5890*/  SHFL.DOWN P1, R195, R188, R193, R192 ;  /* 0x080000c1bcc37389 */ /* 0x00006400000200c0 */
[----:B01----:R-:W-:Y:S01]  /*58a0*/  ENDCOLLECTIVE ;  /* 0x000000000000791b */ /* 0x003fe20003800000 */
.L_x_7220:
[----:B------:R-:W-:Y:S01]  /*58b0*/  MOV R191, R195 ;  /* 0x000000c300bf7202 */ /* 0x000fe20000000f00 */
[----:B------:R-:W-:Y:S06]  /*58c0*/  BRA `(.L_x_7221) ;  /* 0xffffffc8004c7947 */ /* 0x000fec000383ffff */
.L_x_7222:
        /* <DEDUP_REMOVED lines=11> */
.L_x_15249:


//--------------------- .text._ZN10layer_norm13ln_bwd_kernelINS_13Kernel_traitsIf13__nv_bfloat16fS2_fjLj7168ELj1ELj1ELj8ELj8ENS_18Kernel_traits_baseILj7168EfS2_fS2_fjLj256EEEEELb1ELb0ELb0ELb0EEEvNS_9BwdParamsE --------------------------
	.section	.text._ZN10layer_norm13ln_bwd_kernelINS_13Kernel_traitsIf13__nv_bfloat16fS2_fjLj7168ELj1ELj1ELj8ELj8ENS_18Kernel_traits_baseILj7168EfS2_fS2_fjLj256EEEEELb1ELb0ELb0ELb0EEEvNS_9BwdParamsE,"ax",@progbits
	.align	128
        .global         _ZN10layer_norm13ln_bwd_kernelINS_13Kernel_traitsIf13__nv_bfloat16fS2_fjLj7168ELj1ELj1ELj8ELj8ENS_18Kernel_traits_baseILj7168EfS2_fS2_fjLj256EEEEELb1ELb0ELb0ELb0EEEvNS_9BwdParamsE
        .type           _ZN10layer_norm13ln_bwd_kernelINS_13Kernel_traitsIf13__nv_bfloat16fS2_fjLj7168ELj1ELj1ELj8ELj8ENS_18Kernel_traits_baseILj7168EfS2_fS2_fjLj256EEEEELb1ELb0ELb0ELb0EEEvNS_9BwdParamsE,@function
        .size           _ZN10layer_norm13ln_bwd_kernelINS_13Kernel_traitsIf13__nv_bfloat16fS2_fjLj7168ELj1ELj1ELj8ELj8ENS_18Kernel_traits_baseILj7168EfS2_fS2_fjLj256EEEEELb1ELb0ELb0ELb0EEEvNS_9BwdParamsE,(.L_x_15250 - _ZN10layer_norm13ln_bwd_kernelINS_13Kernel_traitsIf13__nv_bfloat16fS2_fjLj7168ELj1ELj1ELj8ELj8ENS_18Kernel_traits_baseILj7168EfS2_fS2_fjLj256EEEEELb1ELb0ELb0ELb0EEEvNS_9BwdParamsE)
        .other          _ZN10layer_norm13ln_bwd_kernelINS_13Kernel_traitsIf13__nv_bfloat16fS2_fjLj7168ELj1ELj1ELj8ELj8ENS_18Kernel_traits_baseILj7168EfS2_fS2_fjLj256EEEEELb1ELb0ELb0ELb0EEEvNS_9BwdParamsE,@"STO_CUDA_ENTRY STV_DEFAULT"
_ZN10layer_norm13ln_bwd_kernelINS_13Kernel_traitsIf13__nv_bfloat16fS2_fjLj7168ELj1ELj1ELj8ELj8ENS_18Kernel_traits_baseILj7168EfS2_fS2_fjLj256EEEEELb1ELb0ELb0ELb0EEEvNS_9BwdParamsE:
.text._ZN10layer_norm13ln_bwd_kernelINS_13Kernel_traitsIf13__nv_bfloat16fS2_fjLj7168ELj1ELj1ELj8ELj8ENS_18Kernel_traits_baseILj7168EfS2_fS2_fjLj256EEEEELb1ELb0ELb0ELb0EEEvNS_9BwdParamsE:
        /* <DEDUP_REMOVED lines=44> */
[C---:B---3--:R-:W-:Y:S01]  /*02c0*/  @P5 IMAD.WIDE.U32 R20, R3.reuse, 0x10, R20 ;  /* 0x0000001003145825 */ /* 0x048fe200078e0014 */
[----:B------:R-:W-:-:S04]  /*02d0*/  @P5 IADD3 R3, R3, 0x100, RZ ;  /* 0x0000010003035810 */ /* 0x000fc80007ffe0ff */
[----:B------:R3:W5:Y:S01]  /*02e0*/  @P5 LDG.E.128 R112, desc[UR4][R20.64] ;  /* 0x0000000414705981 */ /* 0x000762000c1e1d00 */
[C---:B----4-:R-:W-:Y:S01]  /*02f0*/  @P4 IMAD.WIDE.U32 R22, R3.reuse, 0x10, R22 ;  /* 0x0000001003164825 */ /* 0x050fe200078e0016 */
[----:B------:R-:W-:Y:S01]  /*0300*/  @P4 IADD3 R3, R3, 0x100, RZ ;  /* 0x0000010003034810 */ /* 0x000fe20007ffe0ff */
[----:B------:R-:W4:Y:S03]  /*0310*/  @P0 LDC.64 R6, c[0x0][0x260] ;  /* 0x00009800ff060b82 */ /* 0x000f260000000a00 */
[----:B------:R3:W5:Y:S01]  /*0320*/  @P4 LDG.E.128 R108, desc[UR4][R22.64] ;  /* 0x00000004166c4981 */ /* 0x000762000c1e1d00 */
[C---:B0-----:R-:W-:Y:S01]  /*0330*/  @P3 IMAD.WIDE.U32 R24, R3.reuse, 0x10, R24 ;  /* 0x0000001003183825 */ /* 0x041fe200078e0018 */
[----:B------:R-:W-:-:S04]  /*0340*/  @P3 IADD3 R3, R3, 0x100, RZ ;  /* 0x0000010003033810 */ /* 0x000fc80007ffe0ff */
[----:B------:R3:W5:Y:S01]  /*0350*/  @P3 LDG.E.128 R104, desc[UR4][R24.64] ;  /* 0x0000000418683981 */ /* 0x000762000c1e1d00 */
[C---:B--2---:R-:W-:Y:S01]  /*0360*/  @P2 IMAD.WIDE.U32 R26, R3.reuse, 0x10, R26 ;  /* 0x00000010031a2825 */ /* 0x044fe200078e001a */
[----:B------:R-:W-:-:S04]  /*0370*/  @P2 IADD3 R3, R3, 0x100, RZ ;  /* 0x0000010003032810 */ /* 0x000fc80007ffe0ff */
[----:B------:R3:W5:Y:S01]  /*0380*/  @P2 LDG.E.128 R100, desc[UR4][R26.64] ;  /* 0x000000041a642981 */ /* 0x000762000c1e1d00 */
[----:B-1----:R-:W-:Y:S01]  /*0390*/  LEA.HI R12, R14, UR6, RZ, 0x18 ;  /* 0x000000060e0c7c11 */ /* 0x002fe2000f8fc0ff */
        /* <DEDUP_REMOVED lines=30> */
[----:B---3--:R-:W-:Y:S06]  /*0580*/  @P0 BRA `(.L_x_7223) ;  /* 0x00000038003c0947 */ /* 0x008fec0003800000 */
[----:B------:R-:W0:Y:S01]  /*0590*/  LDC.U8 R13, c[0x0][0x2a0] ;  /* 0x0000a800ff0d7b82 */ /* 0x000e220000000000 */
[----:B------:R-:W-:Y:S01]  /*05a0*/  ULDC.64 UR6, c[0x0][0x270] ;  /* 0x00009c0000067ab9 */ /* 0x000fe20000000a00 */
[----:B------:R-:W-:Y:S01]  /*05b0*/  HFMA2.MMA R156, -RZ, RZ, 0, 5.9604644775390625e-08 ;  /* 0x00000001ff9c7435 */ /* 0x000fe200000001ff */
[----:B------:R-:W-:Y:S02]  /*05c0*/  ISETP.NE.U32.AND P1, PT, RZ, UR6, PT ;  /* 0x00000006ff007c0c */ /* 0x000fe4000bf25070 */
[----:B------:R-:W-:Y:S02]  /*05d0*/  MOV R93, RZ ;  /* 0x000000ff005d7202 */ /* 0x000fe40000000f00 */
[----:B------:R-:W-:-:S13]  /*05e0*/  ISETP.NE.AND.EX P1, PT, RZ, UR7, PT, P1 ;  /* 0x00000007ff007c0c */ /* 0x000fda000bf25310 */
.L_x_7253:
[----:B-1----:R-:W1:Y:S01]  /*05f0*/  @P1 LDC.64 R16, c[0x0][0x270] ;  /* 0x00009c00ff101b82 */ /* 0x002e620000000a00 */
[----:B------:R-:W-:Y:S02]  /*0600*/  SHF.R.S32.HI R15, RZ, 0x1f, R12 ;  /* 0x0000001fff0f7819 */ /* 0x000fe4000001140c */
[----:B------:R-:W-:-:S05]  /*0610*/  ISETP.NE.AND P6, PT, R11, RZ, PT ;  /* 0x000000ff0b00720c */ /* 0x000fca0003fc5270 */
[----:B0-234-:R-:W2:Y:S08]  /*0620*/  LDC.64 R150, c[0x0][0x250] ;  /* 0x00009400ff967b82 */ /* 0x01deb00000000a00 */
[----:B------:R-:W3:Y:S01]  /*0630*/  LDC.64 R148, c[0x0][0x258] ;  /* 0x00009600ff947b82 */ /* 0x000ee20000000a00 */
[----:B-1----:R-:W-:-:S04]  /*0640*/  @P1 LEA R152, P0, R12, R16, 0x1 ;  /* 0x000000100c981211 */ /* 0x002fc800078008ff */
[C---:B------:R-:W-:Y:S01]  /*0650*/  @P1 LEA.HI.X R153, R12.reuse, R17, R15, 0x1, P0 ;  /* 0x000000110c991211 */ /* 0x040fe200000f0c0f */
[----:B--2---:R-:W-:-:S04]  /*0660*/  IMAD.WIDE R150, R12, 0x4, R150 ;  /* 0x000000040c967825 */ /* 0x004fc800078e0296 */
[----:B-----5:R1:W5:Y:S04]  /*0670*/  @P1 LDG.E.U16 R157, desc[UR4][R152.64] ;  /* 0x00000004989d1981 */ /* 0x020368000c1e1500 */
        /* <DEDUP_REMOVED lines=16> */
[----:B------:R-:W1:Y:S03]  /*0780*/  LDC.64 R22, c[0x0][0x2b8] ;  /* 0x0000ae00ff167b82 */ /* 0x000e660000000a00 */
[----:B------:R-:W-:Y:S02]  /*0790*/  LEA.HI.X R151, R15, UR13, RZ, 0x2, P0 ;  /* 0x0000000d0f977c11 */ /* 0x000fe400080f14ff */
[----:B------:R-:W-:-:S03]  /*07a0*/  ISETP.NE.U32.AND P0, PT, RZ, UR8, PT ;  /* 0x00000008ff007c0c */ /* 0x000fc6000bf05070 */
[----:B------:R-:W5:Y:S01]  /*07b0*/  LDG.E R10, desc[UR4][R150.64] ;  /* 0x00000004960a7981 */ /* 0x000f62000c1e1900 */
[----:B------:R-:W-:-:S13]  /*07c0*/  ISETP.NE.AND.EX P0, PT, RZ, UR9, PT, P0 ;  /* 0x00000009ff007c0c */ /* 0x000fda000bf05300 */
[C---:B------:R-:W-:Y:S01]  /*07d0*/  @P0 LEA R152, P6, R15.reuse, UR8, 0x4 ;  /* 0x000000080f980c11 */ /* 0x040fe2000f8c20ff */
[----:B-1----:R-:W-:-:S03]  /*07e0*/  IMAD.WIDE.U32 R148, R15, 0x8, R22 ;  /* 0x000000080f947825 */ /* 0x002fc600078e0016 */
[C---:B------:R-:W-:Y:S02]  /*07f0*/  @P0 LEA.HI.X R153, R15.reuse, UR9, RZ, 0x4, P6 ;  /* 0x000000090f990c11 */ /* 0x040fe4000b0f24ff */
[C---:B------:R-:W-:Y:S01]  /*0800*/  LEA R20, P6, R15.reuse, UR10, 0x4 ;  /* 0x0000000a0f147c11 */ /* 0x040fe2000f8c20ff */
[----:B------:R-:W2:Y:S03]  /*0810*/  LDG.E.64 R148, desc[UR4][R148.64] ;  /* 0x0000000494947981 */ /* 0x000ea6000c1e1b00 */
[----:B------:R-:W-:Y:S01]  /*0820*/  LEA.HI.X R21, R15, UR11, RZ, 0x4, P6 ;  /* 0x0000000b0f157c11 */ /* 0x000fe2000b0f24ff */
[----:B------:R1:W5:Y:S01]  /*0830*/  @P0 LDG.E.128 R36, desc[UR4][R152.64] ;  /* 0x0000000498240981 */ /* 0x000362000c1e1d00 */
[----:B0-----:R-:W-:-:S04]  /*0840*/  ISETP.NE.AND P0, PT, R13, RZ, PT ;  /* 0x000000ff0d00720c */ /* 0x001fc80003f05270 */
[----:B------:R-:W1:Y:S01]  /*0850*/  LDG.E.128 R20, desc[UR4][R20.64] ;  /* 0x0000000414147981 */ /* 0x000e62000c1e1d00 */
[----:B-----5:R-:W-:Y:S02]  /*0860*/  FSEL R24, R161, RZ, !P0 ;  /* 0x000000ffa1187208 */ /* 0x020fe40004000000 */
[----:B--2---:R-:W-:Y:S02]  /*0870*/  MOV R3, R148 ;  /* 0x0000009400037202 */ /* 0x004fe40000000f00 */
[----:B------:R-:W-:Y:S02]  /*0880*/  SHF.R.U64 R154, R148, 0x10, R149 ;  /* 0x00000010949a7819 */ /* 0x000fe40000001295 */
[----:B------:R-:W-:Y:S01]  /*0890*/  MOV R18, R149 ;  /* 0x0000009500127202 */ /* 0x000fe20000000f00 */
[C---:B-1----:R-:W-:Y:S01]  /*08a0*/  FADD.FTZ R153, -R24.reuse, R20 ;  /* 0x0000001418997221 */ /* 0x042fe20000010100 */
[C---:B------:R-:W-:Y:S01]  /*08b0*/  FADD.FTZ R163, -R24.reuse, R23 ;  /* 0x0000001718a37221 */ /* 0x040fe20000010100 */
[----:B------:R-:W-:Y:S01]  /*08c0*/  SHF.L.U32 R23, R3, 0x10, RZ ;  /* 0x0000001003177819 */ /* 0x000fe200000006ff */
[C---:B------:R-:W-:Y:S01]  /*08d0*/  FADD.FTZ R155, -R24.reuse, R21 ;  /* 0x00000015189b7221 */ /* 0x040fe20000010100 */
[----:B------:R-:W-:Y:S01]  /*08e0*/  FADD.FTZ R159, -R24, R22 ;  /* 0x00000016189f7221 */ /* 0x000fe20000010100 */
[----:B------:R-:W-:Y:S01]  /*08f0*/  FMUL.FTZ R3, R16, R153 ;  /* 0x0000009910037220 */ /* 0x000fe20000410000 */
[----:B------:R-:W-:Y:S01]  /*0900*/  SHF.R.U32.HI R26, RZ, 0x10, R149 ;  /* 0x00000010ff1a7819 */ /* 0x000fe20000011695 */
[----:B------:R-:W-:Y:S01]  /*0910*/  FMUL.FTZ R20, R120, R23 ;  /* 0x0000001778147220 */ /* 0x000fe20000410000 */
[----:B------:R-:W-:Y:S01]  /*0920*/  SHF.L.U32 R22, R154, 0x10, RZ ;  /* 0x000000109a167819 */ /* 0x000fe200000006ff */
[----:B------:R-:W-:Y:S01]  /*0930*/  FADD.FTZ R64, R64, R23 ;  /* 0x0000001740407221 */ /* 0x000fe20000010000 */
[----:B------:R-:W-:Y:S01]  /*0940*/  SHF.L.U32 R151, R18, 0x10, RZ ;  /* 0x0000001012977819 */ /* 0x000fe200000006ff */
[----:B------:R-:W-:Y:S01]  /*0950*/  FMUL.FTZ R18, R16, R155 ;  /* 0x0000009b10127220 */ /* 0x000fe20000410000 */
[----:B------:R-:W-:Y:S01]  /*0960*/  FFMA.FTZ R92, R3, R23, R92 ;  /* 0x00000017035c7223 */ /* 0x000fe2000001005c */
[----:B------:R-:W-:Y:S01]  /*0970*/  SHF.L.U32 R150, R26, 0x10, RZ ;  /* 0x000000101a967819 */ /* 0x000fe200000006ff */
[----:B------:R-:W-:Y:S01]  /*0980*/  FMUL.FTZ R23, R16, R159 ;  /* 0x0000009f10177220 */ /* 0x000fe20000410000 */
[----:B------:R-:W-:Y:S01]  /*0990*/  FMUL.FTZ R21, R121, R22 ;  /* 0x0000001679157220 */ /* 0x000fe20000410000 */
[----:B------:R-:W-:Y:S01]  /*09a0*/  FADD.FTZ R26, RZ, R20 ;  /* 0x00000014ff1a7221 */ /* 0x000fe20000010000 */
[----:B------:R-:W-:Y:S01]  /*09b0*/  FFMA.FTZ R149, R3, R20, RZ ;  /* 0x0000001403957223 */ /* 0x000fe200000100ff */
        /* <DEDUP_REMOVED lines=13> */
[----:B------:R-:W-:Y:S01]  /*0a90*/  IADD3 R163, R15, 0x100, RZ ;  /* 0x000001000fa37810 */ /* 0x000fe20007ffe0ff */
[----:B------:R-:W-:Y:S01]  /*0aa0*/  FADD.FTZ R159, R151, R24 ;  /* 0x00000018979f7221 */ /* 0x000fe20000010000 */
[----:B------:R-:W-:-:S07]  /*0ab0*/  FFMA.FTZ R160, R26, R24, R149 ;  /* 0x000000181aa07223 */ /* 0x000fce0000010095 */
.L_x_7225:
[----:B------:R-:W-:Y:S05]  /*0ac0*/  BSYNC B0 ;  /* 0x0000000000007941 */ /* 0x000fea0003800000 */
.L_x_7224:
        /* <DEDUP_REMOVED lines=13> */
[----:B------:R1:W5:Y:S01]  /*0ba0*/  @P0 LDG.E.128 R32, desc[UR4][R152.64] ;  /* 0x0000000498200981 */ /* 0x000362000c1e1d00 */
[----:B------:R-:W-:-:S03]  /*0bb0*/  LEA.HI.X R29, R163, UR11, RZ, 0x4, P6 ;  /* 0x0000000ba31d7c11 */ /* 0x000fc6000b0f24ff */
[----:B------:R-:W2:Y:S04]  /*0bc0*/  LDG.E.64 R148, desc[UR4][R148.64] ;  /* 0x0000000494947981 */ /* 0x000ea8000c1e1b00 */
[----:B------:R-:W1:Y:S01]  /*0bd0*/  LDG.E.128 R28, desc[UR4][R28.64] ;  /* 0x000000041c1c7981 */ /* 0x000e62000c1e1d00 */
[----:B0-----:R-:W-:-:S04]  /*0be0*/  ISETP.NE.AND P0, PT, R13, RZ, PT ;  /* 0x000000ff0d00720c */ /* 0x001fc80003f05270 */
[----:B-----5:R-:W-:Y:S02]  /*0bf0*/  FSEL R207, R161, RZ, !P0 ;  /* 0x000000ffa1cf7208 */ /* 0x020fe40004000000 */
[----:B------:R-:W-:Y:S02]  /*0c00*/  IADD3 R163, R163, 0x100, RZ ;  /* 0x00000100a3a37810 */ /* 0x000fe40007ffe0ff */
[----:B--2---:R-:W-:Y:S02]  /*0c10*/  MOV R25, R148 ;  /* 0x0000009400197202 */ /* 0x004fe40000000f00 */
[----:B------:R-:W-:Y:S01]  /*0c20*/  SHF.R.U64 R154, R148, 0x10, R149 ;  /* 0x00000010949a7819 */ /* 0x000fe20000001295 */
[C---:B-1----:R-:W-:Y:S01]  /*0c30*/  FADD.FTZ R153, -R207.reuse, R28 ;  /* 0x0000001ccf997221 */ /* 0x042fe20000010100 */
[C---:B------:R-:W-:Y:S01]  /*0c40*/  FADD.FTZ R155, -R207.reuse, R29 ;  /* 0x0000001dcf9b7221 */ /* 0x040fe20000010100 */
[C---:B------:R-:W-:Y:S01]  /*0c50*/  FADD.FTZ R201, -R207.reuse, R30 ;  /* 0x0000001ecfc97221 */ /* 0x040fe20000010100 */
[----:B------:R-:W-:Y:S01]  /*0c60*/  FADD.FTZ R207, -R207, R31 ;  /* 0x0000001fcfcf7221 */ /* 0x000fe20000010100 */
[----:B------:R-:W-:Y:S01]  /*0c70*/  SHF.L.U32 R31, R25, 0x10, RZ ;  /* 0x00000010191f7819 */ /* 0x000fe200000006ff */
[----:B------:R-:W-:Y:S01]  /*0c80*/  FMUL.FTZ R28, R16, R155 ;  /* 0x0000009b101c7220 */ /* 0x000fe20000410000 */
[----:B------:R-:W-:-:S02]  /*0c90*/  MOV R27, R149 ;  /* 0x00000095001b7202 */ /* 0x000fc40000000f00 */
[----:B------:R-:W-:Y:S01]  /*0ca0*/  SHF.L.U32 R148, R154, 0x10, RZ ;  /* 0x000000109a947819 */ /* 0x000fe200000006ff */
[----:B------:R-:W-:Y:S01]  /*0cb0*/  FMUL.FTZ R30, R116, R31 ;  /* 0x0000001f741e7220 */ /* 0x000fe20000410000 */
[C---:B------:R-:W-:Y:S01]  /*0cc0*/  FMUL.FTZ R25, R16.reuse, R153 ;  /* 0x0000009910197220 */ /* 0x040fe20000410000 */
[----:B------:R-:W-:Y:S01]  /*0cd0*/  SHF.L.U32 R151, R27, 0x10, RZ ;  /* 0x000000101b977819 */ /* 0x000fe200000006ff */
[----:B------:R-:W-:Y:S01]  /*0ce0*/  FMUL.FTZ R29, R16, R201 ;  /* 0x000000c9101d7220 */ /* 0x000fe20000410000 */
[----:B------:R-:W-:Y:S01]  /*0cf0*/  FADD.FTZ R61, R61, R148 ;  /* 0x000000943d3d7221 */ /* 0x000fe20000010000 */
[-C--:B------:R-:W-:Y:S01]  /*0d00*/  FFMA.FTZ R89, R28, R148.reuse, R89 ;  /* 0x000000941c597223 */ /* 0x080fe20000010059 */
[----:B------:R-:W-:Y:S01]  /*0d10*/  FMUL.FTZ R27, R117, R148 ;  /* 0x00000094751b7220 */ /* 0x000fe20000410000 */
[----:B------:R-:W-:Y:S01]  /*0d20*/  SHF.R.U32.HI R152, RZ, 0x10, R149 ;  /* 0x00000010ff987819 */ /* 0x000fe20000011695 */
        /* <DEDUP_REMOVED lines=18> */
.L_x_7227:
[----:B------:R-:W-:Y:S05]  /*0e50*/  BSYNC B0 ;  /* 0x0000000000007941 */ /* 0x000fea0003800000 */
.L_x_7226:
        /* <DEDUP_REMOVED lines=15> */
[----:B------:R-:W3:Y:S01]  /*0f50*/  LDG.E.128 R148, desc[UR4][R148.64] ;  /* 0x0000000494947981 */ /* 0x000ee2000c1e1d00 */
[----:B0-----:R-:W-:-:S04]  /*0f60*/  ISETP.NE.AND P0, PT, R13, RZ, PT ;  /* 0x000000ff0d00720c */ /* 0x001fc80003f05270 */
[----:B-----5:R-:W-:Y:S02]  /*0f70*/  FSEL R201, R161, RZ, !P0 ;  /* 0x000000ffa1c97208 */ /* 0x020fe40004000000 */
[----:B------:R-:W-:Y:S02]  /*0f80*/  IADD3 R163, R163, 0x100, RZ ;  /* 0x00000100a3a37810 */ /* 0x000fe40007ffe0ff */
[----:B--2---:R-:W-:Y:S02]  /*0f90*/  MOV R162, R152 ;  /* 0x0000009800a27202 */ /* 0x004fe40000000f00 */
[----:B------:R-:W-:Y:S01]  /*0fa0*/  SHF.R.U64 R170, R152, 0x10, R153 ;  /* 0x0000001098aa7819 */ /* 0x000fe20000001299 */
[C---:B---3--:R-:W-:Y:S01]  /*0fb0*/  FADD.FTZ R167, -R201.reuse, R148 ;  /* 0x00000094c9a77221 */ /* 0x048fe20000010100 */
[C---:B-1----:R-:W-:Y:S01]  /*0fc0*/  FADD.FTZ R169, -R201.reuse, R149 ;  /* 0x00000095c9a97221 */ /* 0x042fe20000010100 */
[C---:B------:R-:W-:Y:S01]  /*0fd0*/  FADD.FTZ R171, -R201.reuse, R150 ;  /* 0x00000096c9ab7221 */ /* 0x040fe20000010100 */
[----:B------:R-:W-:Y:S01]  /*0fe0*/  SHF.R.U32.HI R168, RZ, 0x10, R153 ;  /* 0x00000010ffa87819 */ /* 0x000fe20000011699 */
[----:B------:R-:W-:Y:S01]  /*0ff0*/  FADD.FTZ R201, -R201, R151 ;  /* 0x00000097c9c97221 */ /* 0x000fe20000010100 */
[----:B------:R-:W-:-:S02]  /*1000*/  SHF.L.U32 R151, R162, 0x10, RZ ;  /* 0x00000010a2977819 */ /* 0x000fc400000006ff */
[----:B------:R-:W-:Y:S02]  /*1010*/  MOV R165, R153 ;  /* 0x0000009900a57202 */ /* 0x000fe40000000f00 */
[----:B------:R-:W-:Y:S02]  /*1020*/  SHF.L.U32 R148, R170, 0x10, RZ ;  /* 0x00000010aa947819 */ /* 0x000fe400000006ff */
[----:B------:R-:W-:Y:S01]  /*1030*/  SHF.L.U32 R152, R168, 0x10, RZ ;  /* 0x00000010a8987819 */ /* 0x000fe200000006ff */
[----:B------:R-:W-:Y:S01]  /*1040*/  FMUL.FTZ R168, R16, R169 ;  /* 0x000000a910a87220 */ /* 0x000fe20000410000 */
[----:B------:R-:W-:Y:S01]  /*1050*/  SHF.L.U32 R153, R165, 0x10, RZ ;  /* 0x00000010a5997819 */ /* 0x000fe200000006ff */
        /* <DEDUP_REMOVED lines=23> */
.L_x_7229:
[----:B------:R-:W-:Y:S05]  /*11d0*/  BSYNC B0 ;  /* 0x0000000000007941 */ /* 0x000fea0003800000 */
.L_x_7228:
        /* <DEDUP_REMOVED lines=55> */
.L_x_7231:
[----:B------:R-:W-:Y:S05]  /*1550*/  BSYNC B0 ;  /* 0x0000000000007941 */ /* 0x000fea0003800000 */
.L_x_7230:
        /* <DEDUP_REMOVED lines=55> */
.L_x_7233:
[----:B------:R-:W-:Y:S05]  /*18d0*/  BSYNC B0 ;  /* 0x0000000000007941 */ /* 0x000fea0003800000 */
.L_x_7232:
        /* <DEDUP_REMOVED lines=55> */
.L_x_7235:
[----:B------:R-:W-:Y:S05]  /*1c50*/  BSYNC B0 ;  /* 0x0000000000007941 */ /* 0x000fea0003800000 */
.L_x_7234:
        /* <DEDUP_REMOVED lines=24> */
[----:B------:R-:W-:Y:S01]  /*1de0*/  MOV R162, R153 ;  /* 0x0000009900a27202 */ /* 0x000fe20000000f00 */
[C---:B------:R-:W-:Y:S01]  /*1df0*/  FADD.FTZ R203, -R204.reuse, R150 ;  /* 0x00000096cccb7221 */ /* 0x040fe20000010100 */
[----:B------:R-:W-:Y:S01]  /*1e00*/  SHF.R.U32.HI R199, RZ, 0x10, R153 ;  /* 0x00000010ffc77819 */ /* 0x000fe20000011699 */
[----:B0-----:R-:W-:Y:S01]  /*1e10*/  FADD.FTZ R201, -R204, R151 ;  /* 0x00000097ccc97221 */ /* 0x001fe20000010100 */
[----:B------:R-:W-:Y:S01]  /*1e20*/  SHF.L.U32 R148, R202, 0x10, RZ ;  /* 0x00000010ca947819 */ /* 0x000fe200000006ff */
[----:B------:R-:W-:Y:S01]  /*1e30*/  FMUL.FTZ R202, R16, R163 ;  /* 0x000000a310ca7220 */ /* 0x000fe20000410000 */
        /* <DEDUP_REMOVED lines=25> */
.L_x_7237:
[----:B------:R-:W-:Y:S05]  /*1fd0*/  BSYNC B0 ;  /* 0x0000000000007941 */ /* 0x000fea0003800000 */
.L_x_7236:
        /* <DEDUP_REMOVED lines=27> */
.L_x_7264:
        /* <DEDUP_REMOVED lines=97> */
.L_x_7240:
[----:B------:R-:W-:Y:S05]  /*27a0*/  BSYNC B0 ;  /* 0x0000000000007941 */ /* 0x000fea0003800000 */
.L_x_7239:
        /* <DEDUP_REMOVED lines=60> */
.L_x_7242:
[----:B------:R-:W-:Y:S05]  /*2b70*/  BSYNC B0 ;  /* 0x0000000000007941 */ /* 0x000fea0003800000 */
.L_x_7241:
        /* <DEDUP_REMOVED lines=59> */
.L_x_7244:
[----:B------:R-:W-:Y:S05]  /*2f30*/  BSYNC B0 ;  /* 0x0000000000007941 */ /* 0x000fea0003800000 */
.L_x_7243:
        /* <DEDUP_REMOVED lines=59> */
.L_x_7246:
[----:B------:R-:W-:Y:S05]  /*32f0*/  BSYNC B0 ;  /* 0x0000000000007941 */ /* 0x000fea0003800000 */
.L_x_7245:
        /* <DEDUP_REMOVED lines=59> */
.L_x_7248:
[----:B------:R-:W-:Y:S05]  /*36b0*/  BSYNC B0 ;  /* 0x0000000000007941 */ /* 0x000fea0003800000 */
.L_x_7247:
        /* <DEDUP_REMOVED lines=59> */
.L_x_7250:
[----:B------:R-:W-:Y:S05]  /*3a70*/  BSYNC B0 ;  /* 0x0000000000007941 */ /* 0x000fea0003800000 */
.L_x_7249:
        /* <DEDUP_REMOVED lines=59> */
.L_x_7252:
[----:B------:R-:W-:Y:S05]  /*3e30*/  BSYNC B0 ;  /* 0x0000000000007941 */ /* 0x000fea0003800000 */
.L_x_7251:
[----:B------:R-:W-:Y:S02]  /*3e40*/  IADD3 R12, R12, UR18, RZ ;  /* 0x000000120c0c7c10 */ /* 0x000fe4000fffe0ff */
[----:B------:R-:W-:Y:S02]  /*3e50*/  SEL R156, RZ, 0x1, P0 ;  /* 0x00000001ff9c7807 */ /* 0x000fe40000000000 */
[----:B------:R-:W-:-:S13]  /*3e60*/  ISETP.GE.AND P0, PT, R12, UR19, PT ;  /* 0x000000130c007c0c */ /* 0x000fda000bf06270 */
[----:B------:R-:W-:Y:S05]  /*3e70*/  @!P0 BRA `(.L_x_7253) ;  /* 0xffffffc400dc8947 */ /* 0x000fea000383ffff */
.L_x_7223:
        /* <DEDUP_REMOVED lines=58> */
.L_x_7238:
[----:B------:R-:W-:Y:S02]  /*4220*/  MOV R162, R159 ;  /* 0x0000009f00a27202 */ /* 0x000fe40000000f00 */
[----:B------:R-:W-:Y:S02]  /*4230*/  MOV R161, 0x10 ;  /* 0x0000001000a17802 */ /* 0x000fe40000000f00 */
[----:B------:R-:W-:Y:S02]  /*4240*/  MOV R210, 0x1f ;  /* 0x0000001f00d27802 */ /* 0x000fe40000000f00 */
[----:B------:R-:W-:-:S07]  /*4250*/  MOV R157, 0xffffffff ;  /* 0xffffffff009d7802 */ /* 0x000fce0000000f00 */
[----:B0-----:R-:W-:Y:S05]  /*4260*/  WARPSYNC.COLLECTIVE R157, `(.L_x_7254) ;  /* 0x000000009d087348 */ /* 0x001fea0003c00000 */
[----:B------:R1:W2:Y:S02]  /*4270*/  SHFL.DOWN P6, R201, R162, R161, R210 ;  /* 0x080000a1a2c97389 */ /* 0x0002a400000c00d2 */
[----:B012---:R-:W-:Y:S01]  /*4280*/  ENDCOLLECTIVE ;  /* 0x000000000000791b */ /* 0x007fe20003800000 */
.L_x_7254:
[----:B------:R-:W-:Y:S02]  /*4290*/  MOV R162, R160 ;  /* 0x000000a000a27202 */ /* 0x000fe40000000f00 */
[----:B------:R-:W-:-:S07]  /*42a0*/  MOV R150, R201 ;  /* 0x000000c900967202 */ /* 0x000fce0000000f00 */
[----:B------:R-:W-:Y:S05]  /*42b0*/  WARPSYNC.COLLECTIVE R157, `(.L_x_7255) ;  /* 0x000000009d087348 */ /* 0x000fea0003c00000 */
[----:B------:R0:W1:Y:S02]  /*42c0*/  SHFL.DOWN P6, R201, R162, R161, R210 ;  /* 0x080000a1a2c97389 */ /* 0x00006400000c00d2 */
[----:B01----:R-:W-:Y:S01]  /*42d0*/  ENDCOLLECTIVE ;  /* 0x000000000000791b */ /* 0x003fe20003800000 */
.L_x_7255:
[----:B------:R-:W-:-:S05]  /*42e0*/  FADD.FTZ R150, R150, R159 ;  /* 0x0000009f96967221 */ /* 0x000fca0000010000 */
[----:B------:R-:W-:Y:S02]  /*42f0*/  MOV R162, R150 ;  /* 0x0000009600a27202 */ /* 0x000fe40000000f00 */
[----:B------:R-:W-:Y:S02]  /*4300*/  MOV R161, 0x8 ;  /* 0x0000000800a17802 */ /* 0x000fe40000000f00 */
[----:B------:R-:W-:-:S07]  /*4310*/  MOV R149, R201 ;  /* 0x000000c900957202 */ /* 0x000fce0000000f00 */
[----:B------:R-:W-:Y:S05]  /*4320*/  WARPSYNC.COLLECTIVE R157, `(.L_x_7256) ;  /* 0x000000009d087348 */ /* 0x000fea0003c00000 */
[----:B------:R0:W1:Y:S02]  /*4330*/  SHFL.DOWN P6, R201, R162, R161, R210 ;  /* 0x080000a1a2c97389 */ /* 0x00006400000c00d2 */
[----:B01----:R-:W-:Y:S01]  /*4340*/  ENDCOLLECTIVE ;  /* 0x000000000000791b */ /* 0x003fe20003800000 */
.L_x_7256:
[----:B------:R-:W-:-:S05]  /*4350*/  FADD.FTZ R149, R149, R160 ;  /* 0x000000a095957221 */ /* 0x000fca0000010000 */
[----:B------:R-:W-:Y:S02]  /*4360*/  MOV R162, R149 ;  /* 0x0000009500a27202 */ /* 0x000fe40000000f00 */
[----:B------:R-:W-:-:S07]  /*4370*/  MOV R151, R201 ;  /* 0x000000c900977202 */ /* 0x000fce0000000f00 */
[----:B------:R-:W-:Y:S05]  /*4380*/  WARPSYNC.COLLECTIVE R157, `(.L_x_7257) ;  /* 0x000000009d087348 */ /* 0x000fea0003c00000 */
[----:B------:R0:W1:Y:S02]  /*4390*/  SHFL.DOWN P6, R201, R162, R161, R210 ;  /* 0x080000a1a2c97389 */ /* 0x00006400000c00d2 */
[----:B01----:R-:W-:Y:S01]  /*43a0*/  ENDCOLLECTIVE ;  /* 0x000000000000791b */ /* 0x003fe20003800000 */
.L_x_7257:
[----:B------:R-:W-:-:S05]  /*43b0*/  FADD.FTZ R151, R150, R151 ;  /* 0x0000009796977221 */ /* 0x000fca0000010000 */
[----:B------:R-:W-:Y:S02]  /*43c0*/  MOV R162, R151 ;  /* 0x0000009700a27202 */ /* 0x000fe40000000f00 */
[----:B------:R-:W-:Y:S02]  /*43d0*/  MOV R161, 0x4 ;  /* 0x0000000400a17802 */ /* 0x000fe40000000f00 */
[----:B------:R-:W-:-:S07]  /*43e0*/  MOV R152, R201 ;  /* 0x000000c900987202 */ /* 0x000fce0000000f00 */
[----:B------:R-:W-:Y:S05]  /*43f0*/  WARPSYNC.COLLECTIVE R157, `(.L_x_7258) ;  /* 0x000000009d087348 */ /* 0x000fea0003c00000 */
[----:B------:R0:W1:Y:S02]  /*4400*/  SHFL.DOWN P6, R201, R162, R161, R210 ;  /* 0x080000a1a2c97389 */ /* 0x00006400000c00d2 */
[----:B01----:R-:W-:Y:S01]  /*4410*/  ENDCOLLECTIVE ;  /* 0x000000000000791b */ /* 0x003fe20003800000 */
.L_x_7258:
[----:B------:R-:W-:-:S05]  /*4420*/  FADD.FTZ R152, R149, R152 ;  /* 0x0000009895987221 */ /* 0x000fca0000010000 */
[----:B------:R-:W-:Y:S02]  /*4430*/  MOV R162, R152 ;  /* 0x0000009800a27202 */ /* 0x000fe40000000f00 */
[----:B------:R-:W-:-:S07]  /*4440*/  MOV R154, R201 ;  /* 0x000000c9009a7202 */ /* 0x000fce0000000f00 */
[----:B------:R-:W-:Y:S05]  /*4450*/  WARPSYNC.COLLECTIVE R157, `(.L_x_7259) ;  /* 0x000000009d087348 */ /* 0x000fea0003c00000 */
[----:B------:R0:W1:Y:S02]  /*4460*/  SHFL.DOWN P6, R201, R162, R161, R210 ;  /* 0x080000a1a2c97389 */ /* 0x00006400000c00d2 */
[----:B01----:R-:W-:Y:S01]  /*4470*/  ENDCOLLECTIVE ;  /* 0x000000000000791b */ /* 0x003fe20003800000 */
.L_x_7259:
[----:B------:R-:W-:-:S05]  /*4480*/  FADD.FTZ R154, R151, R154 ;  /* 0x0000009a979a7221 */ /* 0x000fca0000010000 */
[----:B------:R-:W-:Y:S02]  /*4490*/  MOV R162, R154 ;  /* 0x0000009a00a27202 */ /* 0x000fe40000000f00 */
[----:B------:R-:W-:Y:S02]  /*44a0*/  MOV R161, 0x2 ;  /* 0x0000000200a17802 */ /* 0x000fe40000000f00 */
[----:B------:R-:W-:-:S07]  /*44b0*/  MOV R153, R201 ;  /* 0x000000c900997202 */ /* 0x000fce0000000f00 */
[----:B------:R-:W-:Y:S05]  /*44c0*/  WARPSYNC.COLLECTIVE R157, `(.L_x_7260) ;  /* 0x000000009d087348 */ /* 0x000fea0003c00000 */
[----:B------:R0:W1:Y:S02]  /*44d0*/  SHFL.DOWN P6, R201, R162, R161, R210 ;  /* 0x080000a1a2c97389 */ /* 0x00006400000c00d2 */
[----:B01----:R-:W-:Y:S01]  /*44e0*/  ENDCOLLECTIVE ;  /* 0x000000000000791b */ /* 0x003fe20003800000 */
.L_x_7260:
[----:B------:R-:W-:-:S05]  /*44f0*/  FADD.FTZ R153, R152, R153 ;  /* 0x0000009998997221 */ /* 0x000fca0000010000 */
[----:B------:R-:W-:Y:S02]  /*4500*/  MOV R162, R153 ;  /* 0x0000009900a27202 */ /* 0x000fe40000000f00 */
[----:B------:R-:W-:-:S07]  /*4510*/  MOV R155, R201 ;  /* 0x000000c9009b7202 */ /* 0x000fce0000000f00 */
[----:B------:R-:W-:Y:S05]  /*4520*/  WARPSYNC.COLLECTIVE R157, `(.L_x_7261) ;  /* 0x000000009d087348 */ /* 0x000fea0003c00000 */
[----:B------:R0:W1:Y:S02]  /*4530*/  SHFL.DOWN P6, R201, R162, R161, R210 ;  /* 0x080000a1a2c97389 */ /* 0x00006400000c00d2 */
[----:B01----:R-:W-:Y:S01]  /*4540*/  ENDCOLLECTIVE ;  /* 0x000000000000791b */ /* 0x003fe20003800000 */
.L_x_7261:
[----:B------:R-:W-:-:S05]  /*4550*/  FADD.FTZ R155, R154, R155 ;  /* 0x0000009b9a9b7221 */ /* 0x000fca0000010000 */
[----:B------:R-:W-:Y:S02]  /*4560*/  MOV R162, R155 ;  /* 0x0000009b00a27202 */ /* 0x000fe40000000f00 */
[----:B------:R-:W-:Y:S02]  /*4570*/  MOV R161, 0x1 ;  /* 0x0000000100a17802 */ /* 0x000fe40000000f00 */
[----:B------:R-:W-:-:S07]  /*4580*/  MOV R156, R201 ;  /* 0x000000c9009c7202 */ /* 0x000fce0000000f00 */
[----:B------:R-:W-:Y:S05]  /*4590*/  WARPSYNC.COLLECTIVE R157, `(.L_x_7262) ;  /* 0x000000009d087348 */ /* 0x000fea0003c00000 */
[----:B------:R0:W1:Y:S02]  /*45a0*/  SHFL.DOWN P6, R201, R162, R161, R210 ;  /* 0x080000a1a2c97389 */ /* 0x00006400000c00d2 */
[----:B01----:R-:W-:Y:S01]  /*45b0*/  ENDCOLLECTIVE ;  /* 0x000000000000791b */ /* 0x003fe20003800000 */
.L_x_7262:
[----:B------:R-:W-:-:S05]  /*45c0*/  FADD.FTZ R156, R153, R156 ;  /* 0x0000009c999c7221 */ /* 0x000fca0000010000 */
[----:B------:R-:W-:Y:S02]  /*45d0*/  MOV R162, R156 ;  /* 0x0000009c00a27202 */ /* 0x000fe40000000f00 */
[----:B------:R-:W-:-:S07]  /*45e0*/  MOV R200, R201 ;  /* 0x000000c900c87202 */ /* 0x000fce0000000f00 */
[----:B------:R-:W-:Y:S05]  /*45f0*/  WARPSYNC.COLLECTIVE R157, `(.L_x_7263) ;  /* 0x000000009d087348 */ /* 0x000fea0003c00000 */
[----:B------:R0:W1:Y:S02]  /*4600*/  SHFL.DOWN P6, R201, R162, R161, R210 ;  /* 0x080000a1a2c97389 */ /* 0x00006400000c00d2 */
[----:B01----:R-:W-:Y:S01]  /*4610*/  ENDCOLLECTIVE ;  /* 0x000000000000791b */ /* 0x003fe20003800000 */
.L_x_7263:
[----:B------:R-:W-:Y:S05]  /*4620*/  BRA `(.L_x_7264) ;  /* 0xffffffd800d87947 */ /* 0x000fea000383ffff */
.L_x_7265:
        /* <DEDUP_REMOVED lines=13> */
.L_x_15250:


//--------------------- .text._ZN10layer_norm13ln_bwd_kernelINS_13Kernel_traitsIf13__nv_bfloat16fS2_fjLj7168ELj1ELj1ELj8ELj8ENS_18Kernel_traits_baseILj7168EfS2_fS2_fjLj256EEEEELb1ELb0ELb0ELb1EEEvNS_9BwdParamsE --------------------------
	.section	.text._ZN10layer_norm13ln_bwd_kernelINS_13Kernel_traitsIf13__nv_bfloat16fS2_fjLj7168ELj1ELj1ELj8ELj8ENS_18Kernel_traits_baseILj7168EfS2_fS2_fjLj256EEEEELb1ELb0ELb0ELb1EEEvNS_9BwdParamsE,"ax",@progbits
	.align	128
        .global         _ZN10layer_norm13ln_bwd_kernelINS_13Kernel_traitsIf13__nv_bfloat16fS2_fjLj7168ELj1ELj1ELj8ELj8ENS_18Kernel_traits_baseILj7168EfS2_fS2_fjLj256EEEEELb1ELb0ELb0ELb1EEEvNS_9BwdParamsE
        .type           _ZN10layer_norm13ln_bwd_kernelINS_13Kernel_traitsIf13__nv_bfloat16fS2_fjLj7168ELj1ELj1ELj8ELj8ENS_18Kernel_traits_baseILj7168EfS2_fS2_fjLj256EEEEELb1ELb0ELb0ELb1EEEvNS_9BwdParamsE,@function
        .size           _ZN10layer_norm13ln_bwd_kernelINS_13Kernel_traitsIf13__nv_bfloat16fS2_fjLj7168ELj1ELj1ELj8ELj8ENS_18Kernel_traits_baseILj7168EfS2_fS2_fjLj256EEEEELb1ELb0ELb0ELb1EEEvNS_9BwdParamsE,(.L_x_15251 - _ZN10layer_norm13ln_bwd_kernelINS_13Kernel_traitsIf13__nv_bfloat16fS2_fjLj7168ELj1ELj1ELj8ELj8ENS_18Kernel_traits_baseILj7168EfS2_fS2_fjLj256EEEEELb1ELb0ELb0ELb1EEEvNS_9BwdParamsE)
        .other          _ZN10layer_norm13ln_bwd_kernelINS_13Kernel_traitsIf13__nv_bfloat16fS2_fjLj7168ELj1ELj1ELj8ELj8ENS_18Kernel_traits_baseILj7168EfS2_fS2_fjLj256EEEEELb1ELb0ELb0ELb1EEEvNS_9BwdParamsE,@"STO_CUDA_ENTRY STV_DEFAULT"
_ZN10layer_norm13ln_bwd_kernelINS_13Kernel_traitsIf13__nv_bfloat16fS2_fjLj7168ELj1ELj1ELj8ELj8ENS_18Kernel_traits_baseILj7168EfS2_fS2_fjLj256EEEEELb1ELb0ELb0ELb1EEEvNS_9BwdParamsE:
.text._ZN10layer_norm13ln_bwd_kernelINS_13Kernel_traitsIf13__nv_bfloat16fS2_fjLj7168ELj1ELj1ELj8ELj8ENS_18Kernel_traits_baseILj7168EfS2_fS2_fjLj256EEEEELb1ELb0ELb0ELb1EEEvNS_9BwdParamsE:
        /* <DEDUP_REMOVED lines=43> */
.L_x_7266:
        /* <DEDUP_REMOVED lines=47> */
.L_x_7269:
[----:B0-----:R-:W0:Y:S01]  /*05a0*/  LDC.64 R198, c[0x0][0x250] ;  /* 0x00009400ffc67b82 */ /* 0x001e220000000a00 */
        /* <DEDUP_REMOVED lines=11> */
[----:B-1----:R-:W-:Y:S01]  /*0660*/  @P1 LEA R70, P0, R191, R70, 0x1 ;  /* 0x00000046bf461211 */ /* 0x002fe200078008ff */
[----:B------:R1:W4:Y:S01]  /*0670*/  LDG.E R198, desc[UR4][R198.64] ;  /* 0x00000004c6c67981 */ /* 0x000322000c1e1900 */
[C---:B------:R-:W-:Y:S02]  /*0680*/  IADD3 R195, R205.reuse, 0x600, RZ ;  /* 0x00000600cdc37810 */ /* 0x040fe40007ffe0ff */
[----:B------:R-:W-:Y:S02]  /*0690*/  IADD3 R201, R205, 0x200, RZ ;  /* 0x00000200cdc97810 */ /* 0x000fe40007ffe0ff */
[----:B------:R-:W-:Y:S01]  /*06a0*/  @P1 LEA.HI.X R71, R191, R71, R64, 0x1, P0 ;  /* 0x00000047bf471211 */ /* 0x000fe200000f0c40 */
[C-C-:B--2---:R-:W-:Y:S01]  /*06b0*/  IMAD.WIDE.U32 R92, R205.reuse, 0x8, R84.reuse ;  /* 0x00000008cd5c7825 */ /* 0x144fe200078e0054 */
[C---:B------:R-:W-:Y:S01]  /*06c0*/  IADD3 R203, R205.reuse, 0x100, RZ ;  /* 0x00000100cdcb7810 */ /* 0x040fe20007ffe0ff */
[----:B------:R-:W2:Y:S01]  /*06d0*/  LDC.64 R120, c[0x0][0x240] ;  /* 0x00009000ff787b82 */ /* 0x000ea20000000a00 */
[----:B-1----:R-:W-:Y:S01]  /*06e0*/  IADD3 R199, R205, 0x300, RZ ;  /* 0x00000300cdc77810 */ /* 0x002fe20007ffe0ff */
[----:B------:R-:W-:Y:S01]  /*06f0*/  IMAD.WIDE.U32 R104, R195, 0x8, R84 ;  /* 0x00000008c3687825 */ /* 0x000fe200078e0054 */
[C---:B------:R-:W-:Y:S01]  /*0700*/  IADD3 R197, R205.reuse, 0x400, RZ ;  /* 0x00000400cdc57810 */ /* 0x040fe20007ffe0ff */
[----:B------:R-:W4:Y:S02]  /*0710*/  @P1 LDG.E.U16 R0, desc[UR4][R70.64] ;  /* 0x0000000446001981 */ /* 0x000f24000c1e1500 */
[C-C-:B---3--:R-:W-:Y:S01]  /*0720*/  IMAD.WIDE.U32 R64, R205.reuse, 0x10, R2.reuse ;  /* 0x00000010cd407825 */ /* 0x148fe200078e0002 */
[----:B------:R-:W-:Y:S01]  /*0730*/  IADD3 R193, R205, 0x500, RZ ;  /* 0x00000500cdc17810 */ /* 0x000fe20007ffe0ff */
[----:B------:R-:W3:Y:S02]  /*0740*/  LDG.E.64 R92, desc[UR4][R92.64] ;  /* 0x000000045c5c7981 */ /* 0x000ee4000c1e1b00 */
[----:B------:R-:W-:-:S02]  /*0750*/  IMAD.WIDE.U32 R72, R201, 0x10, R2 ;  /* 0x00000010c9487825 */ /* 0x000fc400078e0002 */
[----:B------:R-:W3:Y:S02]  /*0760*/  LDG.E.128 R64, desc[UR4][R64.64] ;  /* 0x0000000440407981 */ /* 0x000ee4000c1e1d00 */
[C---:B------:R-:W-:Y:S02]  /*0770*/  IMAD.WIDE.U32 R98, R199.reuse, 0x8, R84 ;  /* 0x00000008c7627825 */ /* 0x040fe400078e0054 */
[----:B------:R-:W3:Y:S02]  /*0780*/  LDG.E.64 R104, desc[UR4][R104.64] ;  /* 0x0000000468687981 */ /* 0x000ee4000c1e1b00 */
[----:B------:R-:W-:Y:S02]  /*0790*/  IMAD.WIDE.U32 R76, R199, 0x10, R2 ;  /* 0x00000010c74c7825 */ /* 0x000fe400078e0002 */
[----:B------:R-:W3:Y:S02]  /*07a0*/  LDG.E.128 R72, desc[UR4][R72.64] ;  /* 0x0000000448487981 */ /* 0x000ee4000c1e1d00 */
[----:B0-----:R-:W-:-:S02]  /*07b0*/  IMAD.WIDE R114, R191, 0x4, R106 ;  /* 0x00000004bf727825 */ /* 0x001fc400078e026a */
[----:B------:R-:W3:Y:S02]  /*07c0*/  LDG.E.64 R98, desc[UR4][R98.64] ;  /* 0x0000000462627981 */ /* 0x000ee4000c1e1b00 */
[----:B------:R-:W-:Y:S02]  /*07d0*/  IMAD.WIDE.U32 R68, R203, 0x10, R2 ;  /* 0x00000010cb447825 */ /* 0x000fe400078e0002 */
[----:B------:R0:W3:Y:S02]  /*07e0*/  LDG.E R192, desc[UR4][R114.64] ;  /* 0x0000000472c07981 */ /* 0x0000e4000c1e1900 */
[--C-:B------:R-:W-:Y:S02]  /*07f0*/  IMAD.WIDE.U32 R100, R197, 0x8, R84.reuse ;  /* 0x00000008c5647825 */ /* 0x100fe400078e0054 */
[----:B------:R-:W3:Y:S02]  /*0800*/  LDG.E.128 R76, desc[UR4][R76.64] ;  /* 0x000000044c4c7981 */ /* 0x000ee4000c1e1d00 */
[----:B------:R-:W-:-:S02]  /*0810*/  IMAD.WIDE.U32 R96, R201, 0x8, R84 ;  /* 0x00000008c9607825 */ /* 0x000fc400078e0054 */
[----:B------:R-:W3:Y:S02]  /*0820*/  LDG.E.128 R68, desc[UR4][R68.64] ;  /* 0x0000000444447981 */ /* 0x000ee4000c1e1d00 */
[----:B------:R-:W-:Y:S02]  /*0830*/  IMAD.WIDE.U32 R80, R197, 0x10, R2 ;  /* 0x00000010c5507825 */ /* 0x000fe400078e0002 */
[----:B------:R-:W3:Y:S02]  /*0840*/  LDG.E.64 R100, desc[UR4][R100.64] ;  /* 0x0000000464647981 */ /* 0x000ee4000c1e1b00 */
[--C-:B------:R-:W-:Y:S02]  /*0850*/  IMAD.WIDE.U32 R102, R193, 0x8, R84.reuse ;  /* 0x00000008c1667825 */ /* 0x100fe400078e0054 */
[----:B------:R-:W3:Y:S02]  /*0860*/  LDG.E.64 R96, desc[UR4][R96.64] ;  /* 0x0000000460607981 */ /* 0x000ee4000c1e1b00 */
[----:B------:R-:W-:-:S02]  /*0870*/  IMAD.WIDE.U32 R94, R203, 0x8, R84 ;  /* 0x00000008cb5e7825 */ /* 0x000fc400078e0054 */
[----:B------:R-:W3:Y:S02]  /*0880*/  LDG.E.128 R80, desc[UR4][R80.64] ;  /* 0x0000000450507981 */ /* 0x000ee4000c1e1d00 */
[--C-:B------:R-:W-:Y:S02]  /*0890*/  IMAD.WIDE.U32 R84, R193, 0x10, R2.reuse ;  /* 0x00000010c1547825 */ /* 0x100fe400078e0002 */
[----:B------:R-:W3:Y:S04]  /*08a0*/  LDG.E.64 R102, desc[UR4][R102.64] ;  /* 0x0000000466667981 */ /* 0x000ee8000c1e1b00 */
[----:B------:R-:W3:Y:S04]  /*08b0*/  LDG.E.128 R84, desc[UR4][R84.64] ;  /* 0x0000000454547981 */ /* 0x000ee8000c1e1d00 */
[----:B------:R-:W3:Y:S01]  /*08c0*/  LDG.E.64 R94, desc[UR4][R94.64] ;  /* 0x000000045e5e7981 */ /* 0x000ee2000c1e1b00 */
[----:B------:R-:W-:-:S02]  /*08d0*/  IMAD.WIDE.U32 R88, R195, 0x10, R2 ;  /* 0x00000010c3587825 */ /* 0x000fc400078e0002 */
[----:B------:R-:W1:Y:S04]  /*08e0*/  LDC.64 R2, c[0x0][0x2c8] ;  /* 0x0000b200ff027b82 */ /* 0x000e680000000a00 */
[----:B------:R-:W3:Y:S01]  /*08f0*/  LDG.E.128 R88, desc[UR4][R88.64] ;  /* 0x0000000458587981 */ /* 0x000ee2000c1e1d00 */
[----:B-1----:R-:W-:-:S04]  /*0900*/  ISETP.NE.U32.AND P0, PT, R2, RZ, PT ;  /* 0x000000ff0200720c */ /* 0x002fc80003f05070 */
[----:B------:R-:W-:-:S13]  /*0910*/  ISETP.NE.AND.EX P0, PT, R3, RZ, PT, P0 ;  /* 0x000000ff0300720c */ /* 0x000fda0003f05300 */
[----:B------:R-:W1:Y:S08]  /*0920*/  @P0 LDC.64 R116, c[0x0][0x2c8] ;  /* 0x0000b200ff740b82 */ /* 0x000e700000000a00 */
[----:B------:R-:W2:Y:S08]  /*0930*/  @P0 LDC.64 R106, c[0x0][0x2c8] ;  /* 0x0000b200ff6a0b82 */ /* 0x000eb00000000a00 */
[----:B------:R-:W2:Y:S08]  /*0940*/  @P0 LDC.64 R108, c[0x0][0x2c8] ;  /* 0x0000b200ff6c0b82 */ /* 0x000eb00000000a00 */
[----:B------:R-:W2:Y:S08]  /*0950*/  @P0 LDC.64 R110, c[0x0][0x2c8] ;  /* 0x0000b200ff6e0b82 */ /* 0x000eb00000000a00 */
[----:B------:R-:W2:Y:S08]  /*0960*/  @P0 LDC.64 R112, c[0x0][0x2c8] ;  /* 0x0000b200ff700b82 */ /* 0x000eb00000000a00 */
[----:B0-----:R-:W0:Y:S01]  /*0970*/  @P0 LDC.64 R114, c[0x0][0x2c8] ;  /* 0x0000b200ff720b82 */ /* 0x001e220000000a00 */
[----:B-1----:R-:W-:Y:S01]  /*0980*/  @P0 IMAD.WIDE.U32 R116, R203, 0x10, R116 ;  /* 0x00000010cb740825 */ /* 0x002fe200078e0074 */
[----:B------:R-:W-:-:S03]  /*0990*/  ISETP.NE.AND P4, PT, R196, RZ, PT ;  /* 0x000000ffc400720c */ /* 0x000fc60003f85270 */
[----:B--2---:R-:W-:Y:S01]  /*09a0*/  @P0 IMAD.WIDE.U32 R106, R201, 0x10, R106 ;  /* 0x00000010c96a0825 */ /* 0x004fe200078e006a */
[----:B-----5:R1:W5:Y:S02]  /*09b0*/  @P0 LDG.E.128 R36, desc[UR4][R116.64] ;  /* 0x0000000474240981 */ /* 0x020364000c1e1d00 */
[----:B------:R-:W2:Y:S01]  /*09c0*/  @P0 LDC.64 R118, c[0x0][0x2c8] ;  /* 0x0000b200ff760b82 */ /* 0x000ea20000000a00 */
[----:B------:R-:W-:Y:S01]  /*09d0*/  @P0 IMAD.WIDE.U32 R108, R199, 0x10, R108 ;  /* 0x00000010c76c0825 */ /* 0x000fe200078e006c */
[----:B------:R3:W5:Y:S03]  /*09e0*/  @P0 LDG.E.128 R40, desc[UR4][R106.64] ;  /* 0x000000046a280981 */ /* 0x000766000c1e1d00 */
[----:B------:R-:W-:Y:S01]  /*09f0*/  @P0 IMAD.WIDE.U32 R110, R197, 0x10, R110 ;  /* 0x00000010c56e0825 */ /* 0x000fe200078e006e */
[----:B------:R3:W5:Y:S01]  /*0a00*/  @P0 LDG.E.128 R44, desc[UR4][R108.64] ;  /* 0x000000046c2c0981 */ /* 0x000762000c1e1d00 */
[----:B-1----:R-:W-:-:S02]  /*0a10*/  MOV R116, 0x3f800000 ;  /* 0x3f80000000747802 */ /* 0x002fc40000000f00 */
[--C-:B------:R-:W-:Y:S01]  /*0a20*/  IMAD.WIDE.U32 R128, R203, 0x4, R120.reuse ;  /* 0x00000004cb807825 */ /* 0x100fe200078e0078 */
[----:B------:R1:W5:Y:S03]  /*0a30*/  @P0 LDG.E.128 R48, desc[UR4][R110.64] ;  /* 0x000000046e300981 */ /* 0x000366000c1e1d00 */
[--C-:B------:R-:W-:Y:S02]  /*0a40*/  IMAD.WIDE.U32 R130, R201, 0x4, R120.reuse ;  /* 0x00000004c9827825 */ /* 0x100fe400078e0078 */
[----:B------:R1:W5:Y:S02]  /*0a50*/  LDG.E R128, desc[UR4][R128.64] ;  /* 0x0000000480807981 */ /* 0x000364000c1e1900 */
[----:B------:R-:W-:Y:S02]  /*0a60*/  IMAD.WIDE.U32 R132, R199, 0x4, R120 ;  /* 0x00000004c7847825 */ /* 0x000fe400078e0078 */
[----:B------:R1:W5:Y:S02]  /*0a70*/  LDG.E R130, desc[UR4][R130.64] ;  /* 0x0000000482827981 */ /* 0x000364000c1e1900 */
[----:B------:R-:W-:-:S02]  /*0a80*/  @P0 IMAD.WIDE.U32 R112, R193, 0x10, R112 ;  /* 0x00000010c1700825 */ /* 0x000fc400078e0070 */
[----:B------:R-:W5:Y:S02]  /*0a90*/  LDG.E R132, desc[UR4][R132.64] ;  /* 0x0000000484847981 */ /* 0x000f64000c1e1900 */
[----:B0-----:R-:W-:Y:S02]  /*0aa0*/  @P0 IMAD.WIDE.U32 R114, R195, 0x10, R114 ;  /* 0x00000010c3720825 */ /* 0x001fe400078e0072 */
[----:B------:R0:W5:Y:S02]  /*0ab0*/  @P0 LDG.E.128 R52, desc[UR4][R112.64] ;  /* 0x0000000470340981 */ /* 0x000164000c1e1d00 */
[--C-:B------:R-:W-:Y:S02]  /*0ac0*/  IMAD.WIDE.U32 R122, R197, 0x4, R120.reuse ;  /* 0x00000004c57a7825 */ /* 0x100fe400078e0078 */
[----:B------:R0:W5:Y:S02]  /*0ad0*/  @P0 LDG.E.128 R56, desc[UR4][R114.64] ;  /* 0x0000000472380981 */ /* 0x000164000c1e1d00 */
[----:B------:R-:W-:-:S02]  /*0ae0*/  IMAD.WIDE.U32 R126, R205, 0x4, R120 ;  /* 0x00000004cd7e7825 */ /* 0x000fc400078e0078 */
[----:B------:R0:W5:Y:S02]  /*0af0*/  LDG.E R122, desc[UR4][R122.64] ;  /* 0x000000047a7a7981 */ /* 0x000164000c1e1900 */
[--C-:B------:R-:W-:Y:S02]  /*0b00*/  IMAD.WIDE.U32 R124, R193, 0x4, R120.reuse ;  /* 0x00000004c17c7825 */ /* 0x100fe400078e0078 */
[----:B------:R0:W5:Y:S02]  /*0b10*/  LDG.E R126, desc[UR4][R126.64] ;  /* 0x000000047e7e7981 */ /* 0x000164000c1e1900 */
[----:B------:R-:W-:Y:S02]  /*0b20*/  IMAD.WIDE.U32 R120, R195, 0x4, R120 ;  /* 0x00000004c3787825 */ /* 0x000fe400078e0078 */
[----:B------:R-:W5:Y:S04]  /*0b30*/  LDG.E R124, desc[UR4][R124.64] ;  /* 0x000000047c7c7981 */ /* 0x000f68000c1e1900 */
[----:B------:R0:W5:Y:S01]  /*0b40*/  LDG.E R120, desc[UR4][R120.64] ;  /* 0x0000000478787981 */ /* 0x000162000c1e1900 */
[----:B--2---:R-:W-:-:S05]  /*0b50*/  @P0 IMAD.WIDE.U32 R118, R205, 0x10, R118 ;  /* 0x00000010cd760825 */ /* 0x004fca00078e0076 */
[----:B------:R2:W5:Y:S01]  /*0b60*/  @P0 LDG.E.128 R32, desc[UR4][R118.64] ;  /* 0x0000000476200981 */ /* 0x000562000c1e1d00 */
[----:B----4-:R-:W-:Y:S02]  /*0b70*/  FSEL R213, R198, RZ, !P4 ;  /* 0x000000ffc6d57208 */ /* 0x010fe40006000000 */
[----:B------:R-:W-:Y:S02]  /*0b80*/  @P1 SHF.L.U32 R116, R0, 0x10, RZ ;  /* 0x0000001000741819 */ /* 0x000fe400000006ff */
[----:B---3--:R-:W-:Y:S02]  /*0b90*/  MOV R0, R92 ;  /* 0x0000005c00007202 */ /* 0x008fe40000000f00 */
[----:B------:R-:W-:Y:S01]  /*0ba0*/  MOV R106, R93 ;  /* 0x0000005d006a7202 */ /* 0x000fe20000000f00 */
[C---:B------:R-:W-:Y:S01]  /*0bb0*/  FADD.FTZ R107, -R213.reuse, R64 ;  /* 0x00000040d56b7221 */ /* 0x040fe20000010100 */
[C---:B------:R-:W-:Y:S01]  /*0bc0*/  FADD.FTZ R109, -R213.reuse, R65 ;  /* 0x00000041d56d7221 */ /* 0x040fe20000010100 */
[----:B-1----:R-:W-:Y:S01]  /*0bd0*/  FADD.FTZ R111, -R213, R66 ;  /* 0x00000042d56f7221 */ /* 0x002fe20000010100 */
[----:B------:R-:W-:-:S02]  /*0be0*/  SHF.R.U64 R129, R92, 0x10, R93 ;  /* 0x000000105c817819 */ /* 0x000fc4000000125d */
[--C-:B------:R-:W-:Y:S02]  /*0bf0*/  SHF.R.U64 R65, R104, 0x10, R105.reuse ;  /* 0x0000001068417819 */ /* 0x100fe40000001269 */
[----:B------:R-:W-:Y:S01]  /*0c00*/  MOV R64, R105 ;  /* 0x0000006900407202 */ /* 0x000fe20000000f00 */
[C---:B------:R-:W-:Y:S01]  /*0c10*/  FADD.FTZ R131, -R213.reuse, R74 ;  /* 0x0000004ad5837221 */ /* 0x040fe20000010100 */
[----:B------:R-:W-:Y:S02]  /*0c20*/  SHF.R.U32.HI R66, RZ, 0x10, R105 ;  /* 0x00000010ff427819 */ /* 0x000fe40000011669 */
[----:B------:R-:W-:Y:S02]  /*0c30*/  SHF.L.U32 R105, R0, 0x10, RZ ;  /* 0x0000001000697819 */ /* 0x000fe400000006ff */
[--C-:B------:R-:W-:Y:S02]  /*0c40*/  SHF.R.U64 R204, R98, 0x10, R99.reuse ;  /* 0x0000001062cc7819 */ /* 0x100fe40000001263 */
[----:B------:R-:W-:Y:S01]  /*0c50*/  MOV R74, R99 ;  /* 0x00000063004a7202 */ /* 0x000fe20000000f00 */
[----:B------:R-:W-:Y:S01]  /*0c60*/  FMUL.FTZ R0, R192, R107 ;  /* 0x0000006bc0007220 */ /* 0x000fe20000410000 */
[----:B------:R-:W-:Y:S01]  /*0c70*/  SHF.R.U32.HI R206, RZ, 0x10, R99 ;  /* 0x00000010ffce7819 */ /* 0x000fe20000011663 */
[C---:B0-----:R-:W-:Y:S01]  /*0c80*/  FADD.FTZ R113, -R213.reuse, R67 ;  /* 0x00000043d5717221 */ /* 0x041fe20000010100 */
[----:B------:R-:W-:Y:S01]  /*0c90*/  SHF.L.U32 R106, R106, 0x10, RZ ;  /* 0x000000106a6a7819 */ /* 0x000fe200000006ff */
[C---:B------:R-:W-:Y:S01]  /*0ca0*/  FADD.FTZ R99, -R213.reuse, R76 ;  /* 0x0000004cd5637221 */ /* 0x040fe20000010100 */
[----:B------:R-:W-:Y:S01]  /*0cb0*/  FADD.FTZ R133, -R213, R78 ;  /* 0x0000004ed5857221 */ /* 0x000fe20000010100 */
[----:B------:R-:W-:Y:S01]  /*0cc0*/  SHF.L.U32 R108, R129, 0x10, RZ ;  /* 0x00000010816c7819 */ /* 0x000fe200000006ff */
[C---:B------:R-:W-:Y:S01]  /*0cd0*/  FADD.FTZ R115, -R213.reuse, R68 ;  /* 0x00000044d5737221 */ /* 0x040fe20000010100 */
[----:B------:R-:W-:Y:S01]  /*0ce0*/  FADD.FTZ R123, -R213, R72 ;  /* 0x00000048d57b7221 */ /* 0x000fe20000010100 */
[----:B------:R-:W-:Y:S01]  /*0cf0*/  FADD.FTZ R161, R105, R161 ;  /* 0x000000a169a17221 */ /* 0x000fe20000010000 */
[----:B------:R-:W-:-:S02]  /*0d00*/  MOV R76, R100 ;  /* 0x00000064004c7202 */ /* 0x000fc40000000f00 */
[----:B------:R-:W-:Y:S01]  /*0d10*/  SHF.R.U64 R196, R100, 0x10, R101 ;  /* 0x0000001064c47819 */ /* 0x000fe20000001265 */
[----:B------:R-:W-:Y:S01]  /*0d20*/  FMUL.FTZ R100, R192, R111 ;  /* 0x0000006fc0647220 */ /* 0x000fe20000410000 */
[----:B------:R-:W-:Y:S01]  /*0d30*/  MOV R68, R96 ;  /* 0x0000006000447202 */ /* 0x000fe20000000f00 */
[----:B------:R-:W-:Y:S01]  /*0d40*/  FFMA.FTZ R189, R0, R105, R189 ;  /* 0x0000006900bd7223 */ /* 0x000fe200000100bd */
[----:B------:R-:W-:Y:S02]  /*0d50*/  MOV R78, R101 ;  /* 0x00000065004e7202 */ /* 0x000fe40000000f00 */
[----:B------:R-:W-:Y:S01]  /*0d60*/  SHF.R.U32.HI R208, RZ, 0x10, R101 ;  /* 0x00000010ffd07819 */ /* 0x000fe20000011665 */
[C---:B------:R-:W-:Y:S01]  /*0d70*/  FADD.FTZ R209, -R213.reuse, R82 ;  /* 0x00000052d5d17221 */ /* 0x040fe20000010100 */
[----:B------:R-:W-:Y:S01]  /*0d80*/  FMUL.FTZ R101, R192, R109 ;  /* 0x0000006dc0657220 */ /* 0x000fe20000410000 */
[----:B------:R-:W-:Y:S01]  /*0d90*/  FMUL.FTZ R105, R28, R105 ;  /* 0x000000691c697220 */ /* 0x000fe20000410000 */
[----:B------:R-:W-:Y:S01]  /*0da0*/  SHF.R.U64 R210, R102, 0x10, R103 ;  /* 0x0000001066d27819 */ /* 0x000fe20000001267 */
[----:B------:R-:W-:Y:S01]  /*0db0*/  FADD.FTZ R117, -R213, R69 ;  /* 0x00000045d5757221 */ /* 0x000fe20000010100 */
[----:B------:R-:W-:-:S02]  /*0dc0*/  MOV R82, R103 ;  /* 0x0000006700527202 */ /* 0x000fc40000000f00 */
[----:B------:R-:W-:Y:S01]  /*0dd0*/  SHF.R.U32.HI R212, RZ, 0x10, R103 ;  /* 0x00000010ffd47819 */ /* 0x000fe20000011667 */
[----:B------:R-:W-:Y:S01]  /*0de0*/  FMUL.FTZ R103, R192, R113 ;  /* 0x00000071c0677220 */ /* 0x000fe20000410000 */
[----:B------:R-:W-:Y:S01]  /*0df0*/  SHF.R.U32.HI R127, RZ, 0x10, R93 ;  /* 0x00000010ff7f7819 */ /* 0x000fe2000001165d */
[C---:B------:R-:W-:Y:S01]  /*0e00*/  FADD.FTZ R121, -R213.reuse, R71 ;  /* 0x00000047d5797221 */ /* 0x040fe20000010100 */
[C---:B------:R-:W-:Y:S01]  /*0e10*/  FADD.FTZ R69, -R213.reuse, R86 ;  /* 0x00000056d5457221 */ /* 0x040fe20000010100 */
[----:B------:R-:W-:Y:S01]  /*0e20*/  FADD.FTZ R93, -R213, R87 ;  /* 0x00000057d55d7221 */ /* 0x000fe20000010100 */
        /* <DEDUP_REMOVED lines=8> */
[----:B------:R-:W-:Y:S01]  /*0eb0*/  FMUL.FTZ R108, R29, R108 ;  /* 0x0000006c1d6c7220 */ /* 0x000fe20000410000 */
[----:B------:R-:W-:Y:S01]  /*0ec0*/  SHF.L.U32 R87, R64, 0x10, RZ ;  /* 0x0000001040577819 */ /* 0x000fe200000006ff */
[----:B------:R-:W-:Y:S01]  /*0ed0*/  FADD.FTZ R65, RZ, R105 ;  /* 0x00000069ff417221 */ /* 0x000fe20000010000 */
[----:B------:R-:W-:Y:S01]  /*0ee0*/  SHF.L.U32 R64, R66, 0x10, RZ ;  /* 0x0000001042407819 */ /* 0x000fe200000006ff */
[----:B------:R-:W-:Y:S01]  /*0ef0*/  FMUL.FTZ R114, R192, R115 ;  /* 0x00000073c0727220 */ /* 0x000fe20000410000 */
[----:B------:R-:W-:Y:S01]  /*0f00*/  MOV R92, R94 ;  /* 0x0000005e005c7202 */ /* 0x000fe20000000f00 */
[----:B------:R-:W-:Y:S01]  /*0f10*/  FFMA.FTZ R66, R0, R105, RZ ;  /* 0x0000006900427223 */ /* 0x000fe200000100ff */
[----:B------:R-:W-:Y:S01]  /*0f20*/  SHF.R.U64 R202, R94, 0x10, R95 ;  /* 0x000000105eca7819 */ /* 0x000fe2000000125f */
[----:B------:R-:W-:Y:S01]  /*0f30*/  FMUL.FTZ R115, R192, R121 ;  /* 0x00000079c0737220 */ /* 0x000fe20000410000 */
[----:B------:R-:W-:Y:S01]  /*0f40*/  MOV R94, R104 ;  /* 0x00000068005e7202 */ /* 0x000fe20000000f00 */
[----:B------:R-:W-:Y:S01]  /*0f50*/  FADD.FTZ R67, -R213, R84 ;  /* 0x00000054d5437221 */ /* 0x000fe20000010100 */
[----:B------:R-:W-:Y:S01]  /*0f60*/  SHF.L.U32 R110, R127, 0x10, RZ ;  /* 0x000000107f6e7819 */ /* 0x000fe200000006ff */
[----:B------:R-:W-:Y:S01]  /*0f70*/  FADD.FTZ R153, R68, R153 ;  /* 0x0000009944997221 */ /* 0x000fe20000010000 */
[-C--:B------:R-:W-:Y:S01]  /*0f80*/  FFMA.FTZ R181, R106, R68.reuse, R181 ;  /* 0x000000446ab57223 */ /* 0x080fe200000100b5 */
[----:B------:R-:W-:Y:S01]  /*0f90*/  FMUL.FTZ R121, R20, R68 ;  /* 0x0000004414797220 */ /* 0x000fe20000410000 */
[----:B------:R-:W-:Y:S01]  /*0fa0*/  MOV R112, R95 ;  /* 0x0000005f00707202 */ /* 0x000fe20000000f00 */
[----:B------:R-:W-:Y:S01]  /*0fb0*/  FADD.FTZ R68, R65, R108 ;  /* 0x0000006c41447221 */ /* 0x000fe20000010000 */
[----:B------:R-:W-:Y:S01]  /*0fc0*/  SHF.R.U32.HI R200, RZ, 0x10, R95 ;  /* 0x00000010ffc87819 */ /* 0x000fe2000001165f */
[----:B------:R-:W-:Y:S01]  /*0fd0*/  FADD.FTZ R95, -R213, R85 ;  /* 0x00000055d55f7221 */ /* 0x000fe20000010100 */
        /* <DEDUP_REMOVED lines=9> */
[----:B------:R-:W-:Y:S01]  /*1070*/  SHF.L.U32 R202, R202, 0x10, RZ ;  /* 0x00000010caca7819 */ /* 0x000fe200000006ff */
[----:B--2---:R-:W-:Y:S01]  /*1080*/  FADD.FTZ R119, -R213, R70 ;  /* 0x00000046d5777221 */ /* 0x004fe20000010100 */
        /* <DEDUP_REMOVED lines=19> */
[----:B------:R-:W-:Y:S01]  /*11c0*/  SHF.R.U64 R118, R96, 0x10, R97 ;  /* 0x0000001060767819 */ /* 0x000fe20000001261 */
[----:B------:R-:W-:Y:S01]  /*11d0*/  FADD.FTZ R125, -R213, R73 ;  /* 0x00000049d57d7221 */ /* 0x000fe20000010100 */
[----:B------:R-:W-:Y:S01]  /*11e0*/  FADD.FTZ R156, R200, R156 ;  /* 0x0000009cc89c7221 */ /* 0x000fe20000010000 */
[-C--:B------:R-:W-:Y:S01]  /*11f0*/  FFMA.FTZ R184, R115, R200.reuse, R184 ;  /* 0x000000c873b87223 */ /* 0x080fe200000100b8 */
[----:B------:R-:W-:Y:S01]  /*1200*/  FMUL.FTZ R200, R27, R200 ;  /* 0x000000c81bc87220 */ /* 0x000fe20000410000 */
[----:B------:R-:W-:Y:S01]  /*1210*/  FADD.FTZ R67, R68, R127 ;  /* 0x0000007f44437221 */ /* 0x000fe20000010000 */
[----:B------:R-:W-:Y:S01]  /*1220*/  FFMA.FTZ R66, R112, R127, R65 ;  /* 0x0000007f70427223 */ /* 0x000fe20000010041 */
[----:B------:R-:W-:Y:S01]  /*1230*/  SHF.L.U32 R118, R118, 0x10, RZ ;  /* 0x0000001076767819 */ /* 0x000fe200000006ff */
[----:B------:R-:W-:Y:S01]  /*1240*/  FMUL.FTZ R109, R192, R125 ;  /* 0x0000007dc06d7220 */ /* 0x000fe20000410000 */
[----:B------:R-:W-:Y:S01]  /*1250*/  MOV R70, R97 ;  /* 0x0000006100467202 */ /* 0x000fe20000000f00 */
[----:B------:R-:W-:Y:S01]  /*1260*/  FADD.FTZ R68, R67, R200 ;  /* 0x000000c843447221 */ /* 0x000fe20000010000 */
[----:B------:R-:W-:Y:S01]  /*1270*/  FFMA.FTZ R67, R115, R200, R66 ;  /* 0x000000c873437223 */ /* 0x000fe20000010042 */
[----:B------:R-:W-:Y:S01]  /*1280*/  SHF.R.U32.HI R198, RZ, 0x10, R97 ;  /* 0x00000010ffc67819 */ /* 0x000fe20000011661 */
        /* <DEDUP_REMOVED lines=51> */
[----:B------:R-:W-:Y:S01]  /*15c0*/  FMUL.FTZ R91, R192, R81 ;  /* 0x00000051c05b7220 */ /* 0x000fe20000410000 */
[----:B------:R-:W-:Y:S01]  /*15d0*/  FMUL.FTZ R119, R12, R76 ;  /* 0x0000004c0c777220 */ /* 0x000fe20000410000 */
[----:B------:R-:W-:Y:S01]  /*15e0*/  FADD.FTZ R68, R67, R206 ;  /* 0x000000ce43447221 */ /* 0x000fe20000010000 */
[----:B------:R-:W-:Y:S01]  /*15f0*/  FMUL.FTZ R92, R192, R207 ;  /* 0x000000cfc05c7220 */ /* 0x000fe20000410000 */
[----:B------:R-:W-:Y:S01]  /*1600*/  FFMA.FTZ R67, R99, R206, R66 ;  /* 0x000000ce63437223 */ /* 0x000fe20000010042 */
[C---:B------:R-:W-:Y:S01]  /*1610*/  FADD.FTZ R73, -R213.reuse, R90 ;  /* 0x0000005ad5497221 */ /* 0x040fe20000010100 */
        /* <DEDUP_REMOVED lines=65> */
[----:B------:R-:W-:Y:S01]  /*1a30*/  FMUL.FTZ R87, R6, R87 ;  /* 0x0000005706577220 */ /* 0x000fe20000410000 */
        /* <DEDUP_REMOVED lines=38> */
.L_x_7280:
        /* <DEDUP_REMOVED lines=59> */
[----:B------:R-:W-:Y:S01]  /*2050*/  FMUL.FTZ R71, R192, R71 ;  /* 0x00000047c0477220 */ /* 0x000fe20000410000 */
[-CC-:B------:R-:W-:Y:S01]  /*2060*/  FFMA.FTZ R114, R114, R65.reuse, R2.reuse ;  /* 0x0000004172727223 */ /* 0x180fe20000010002 */
[----:B------:R-:W-:Y:S01]  /*2070*/  FFMA.FTZ R117, R117, R65, R2 ;  /* 0x0000004175757223 */ /* 0x000fe20000010002 */
[----:B------:R-:W-:Y:S01]  /*2080*/  @P0 FADD.FTZ R103, R32, R103 ;  /* 0x0000006720670221 */ /* 0x000fe20000010000 */
[----:B------:R-:W-:Y:S01]  /*2090*/  @P0 FADD.FTZ R71, R34, R71 ;  /* 0x0000004722470221 */ /* 0x000fe20000010000 */
[----:B------:R-:W-:Y:S01]  /*20a0*/  FADD.FTZ R129, R129, -R114 ;  /* 0x8000007281817221 */ /* 0x000fe20000010000 */
[----:B------:R-:W-:Y:S01]  /*20b0*/  FMUL.FTZ R70, R192, R101 ;  /* 0x00000065c0467220 */ /* 0x000fe20000410000 */
[-C--:B------:R-:W-:Y:S01]  /*20c0*/  FMUL.FTZ R0, R103, R116.reuse ;  /* 0x0000007467007220 */ /* 0x080fe20000410000 */
[-CC-:B------:R-:W-:Y:S01]  /*20d0*/  FFMA.FTZ R112, R112, R65.reuse, R2.reuse ;  /* 0x0000004170707223 */ /* 0x180fe20000010002 */
[----:B------:R-:W-:Y:S01]  /*20e0*/  FADD.FTZ R117, R202, -R117 ;  /* 0x80000075ca757221 */ /* 0x000fe20000010000 */
[-CC-:B------:R-:W-:Y:S01]  /*20f0*/  FFMA.FTZ R115, R115, R65.reuse, R2.reuse ;  /* 0x0000004173737223 */ /* 0x180fe20000010002 */
[-C--:B------:R-:W-:Y:S01]  /*2100*/  FMUL.FTZ R64, R71, R116.reuse ;  /* 0x0000007447407220 */ /* 0x080fe20000410000 */
[----:B------:R-:W-:Y:S01]  /*2110*/  FFMA.FTZ R109, R109, R65, R2 ;  /* 0x000000416d6d7223 */ /* 0x000fe20000010002 */
[----:B------:R-:W-:Y:S01]  /*2120*/  FMUL.FTZ R0, R0, UR12 ;  /* 0x0000000c00007c20 */ /* 0x000fe20008410000 */
[----:B------:R-:W-:Y:S01]  /*2130*/  @P0 FADD.FTZ R70, R33, R70 ;  /* 0x0000004621460221 */ /* 0x000fe20000010000 */
[----:B------:R-:W-:Y:S01]  /*2140*/  FADD.FTZ R101, R127, -R112 ;  /* 0x800000707f657221 */ /* 0x000fe20000010000 */
[C---:B------:R-:W-:Y:S01]  /*2150*/  FMUL.FTZ R100, R192.reuse, R69 ;  /* 0x00000045c0647220 */ /* 0x040fe20000410000 */
[----:B------:R-:W-:Y:S01]  /*2160*/  FMUL.FTZ R105, R192, R129 ;  /* 0x00000081c0697220 */ /* 0x000fe20000410000 */
[----:B------:R-:W-:Y:S01]  /*2170*/  FADD.FTZ R115, R200, -R115 ;  /* 0x80000073c8737221 */ /* 0x000fe20000010000 */
[----:B------:R-:W-:Y:S01]  /*2180*/  FMUL.FTZ R80, R192, R117 ;  /* 0x00000075c0507220 */ /* 0x000fe20000410000 */
[----:B------:R-:W-:Y:S01]  /*2190*/  FFMA.FTZ R104, R104, R65, R2 ;  /* 0x0000004168687223 */ /* 0x000fe20000010002 */
[----:B------:R-:W-:Y:S01]  /*21a0*/  FMUL.FTZ R64, R64, UR12 ;  /* 0x0000000c40407c20 */ /* 0x000fe20008410000 */
[----:B------:R-:W-:Y:S01]  /*21b0*/  FADD.FTZ R109, R118, -R109 ;  /* 0x8000006d766d7221 */ /* 0x000fe20000010000 */
[-C--:B------:R-:W-:Y:S01]  /*21c0*/  FMUL.FTZ R3, R70, R116.reuse ;  /* 0x0000007446037220 */ /* 0x080fe20000410000 */
[----:B------:R-:W-:Y:S01]  /*21d0*/  FSEL R67, R0, RZ, P4 ;  /* 0x000000ff00437208 */ /* 0x000fe20002000000 */
[----:B------:R-:W-:Y:S01]  /*21e0*/  @P0 FADD.FTZ R100, R35, R100 ;  /* 0x0000006423640221 */ /* 0x000fe20000010000 */
[----:B------:R-:W-:Y:S01]  /*21f0*/  FMUL.FTZ R101, R192, R101 ;  /* 0x00000065c0657220 */ /* 0x000fe20000410000 */
[----:B------:R-:W-:Y:S01]  /*2200*/  @P0 FADD.FTZ R105, R36, R105 ;  /* 0x0000006924690221 */ /* 0x000fe20000010000 */
[----:B------:R-:W-:Y:S01]  /*2210*/  FFMA.FTZ R75, R111, R65, R2 ;  /* 0x000000416f4b7223 */ /* 0x000fe20000010002 */
[C---:B------:R-:W-:Y:S01]  /*2220*/  FMUL.FTZ R0, R192.reuse, R115 ;  /* 0x00000073c0007220 */ /* 0x040fe20000410000 */
[----:B------:R-:W-:Y:S01]  /*2230*/  @P0 FADD.FTZ R80, R37, R80 ;  /* 0x0000005025500221 */ /* 0x000fe20000010000 */
[----:B------:R-:W-:Y:S01]  /*2240*/  FADD.FTZ R111, R123, -R104 ;  /* 0x800000687b6f7221 */ /* 0x000fe20000010000 */
[----:B------:R-:W-:Y:S01]  /*2250*/  FMUL.FTZ R104, R192, R109 ;  /* 0x0000006dc0687220 */ /* 0x000fe20000410000 */
[----:B------:R-:W-:Y:S01]  /*2260*/  FSEL R69, R64, RZ, P5 ;  /* 0x000000ff40457208 */ /* 0x000fe20002800000 */
[----:B------:R-:W-:Y:S01]  /*2270*/  FFMA.FTZ R106, R106, R65, R2 ;  /* 0x000000416a6a7223 */ /* 0x000fe20000010002 */
[----:B------:R-:W-:Y:S01]  /*2280*/  FMUL.FTZ R3, R3, UR12 ;  /* 0x0000000c03037c20 */ /* 0x000fe20008410000 */
[-C--:B------:R-:W-:Y:S01]  /*2290*/  FMUL.FTZ R64, R100, R116.reuse ;  /* 0x0000007464407220 */ /* 0x080fe20000410000 */
[----:B------:R-:W-:Y:S01]  /*22a0*/  @P0 FADD.FTZ R101, R38, R101 ;  /* 0x0000006526650221 */ /* 0x000fe20000010000 */
[-C--:B------:R-:W-:Y:S01]  /*22b0*/  FMUL.FTZ R66, R105, R116.reuse ;  /* 0x0000007469427220 */ /* 0x080fe20000410000 */
[----:B------:R-:W-:Y:S01]  /*22c0*/  @P0 FADD.FTZ R0, R39, R0 ;  /* 0x0000000027000221 */ /* 0x000fe20000010000 */
[-C--:B------:R-:W-:Y:S01]  /*22d0*/  FMUL.FTZ R68, R80, R116.reuse ;  /* 0x0000007450447220 */ /* 0x080fe20000410000 */
[----:B------:R-:W-:Y:S01]  /*22e0*/  FMUL.FTZ R111, R192, R111 ;  /* 0x0000006fc06f7220 */ /* 0x000fe20000410000 */
[----:B------:R-:W-:Y:S01]  /*22f0*/  @P0 FADD.FTZ R104, R41, R104 ;  /* 0x0000006829680221 */ /* 0x000fe20000010000 */
[----:B------:R-:W-:Y:S01]  /*2300*/  FADD.FTZ R113, R121, -R106 ;  /* 0x8000006a79717221 */ /* 0x000fe20000010000 */
[----:B------:R-:W-:Y:S01]  /*2310*/  FMUL.FTZ R64, R64, UR12 ;  /* 0x0000000c40407c20 */ /* 0x000fe20008410000 */
[-C--:B------:R-:W-:Y:S01]  /*2320*/  FMUL.FTZ R72, R101, R116.reuse ;  /* 0x0000007465487220 */ /* 0x080fe20000410000 */
[----:B------:R-:W-:Y:S01]  /*2330*/  FMUL.FTZ R66, R66, UR12 ;  /* 0x0000000c42427c20 */ /* 0x000fe20008410000 */
[-CC-:B------:R-:W-:Y:S01]  /*2340*/  FFMA.FTZ R98, R98, R65.reuse, R2.reuse ;  /* 0x0000004162627223 */ /* 0x180fe20000010002 */
[-CC-:B------:R-:W-:Y:S01]  /*2350*/  FFMA.FTZ R107, R107, R65.reuse, R2.reuse ;  /* 0x000000416b6b7223 */ /* 0x180fe20000010002 */
[----:B------:R-:W-:Y:S01]  /*2360*/  FADD.FTZ R79, R198, -R75 ;  /* 0x8000004bc64f7221 */ /* 0x000fe20000010000 */
[----:B------:R-:W-:Y:S01]  /*2370*/  LOP3.LUT P4, RZ, R128, 0xff, RZ, 0xc0, !PT ;  /* 0x000000ff80ff7812 */ /* 0x000fe2000788c0ff */
[-C--:B------:R-:W-:Y:S01]  /*2380*/  FMUL.FTZ R74, R0, R116.reuse ;  /* 0x00000074004a7220 */ /* 0x080fe20000410000 */
[----:B------:R-:W-:Y:S01]  /*2390*/  FSEL R3, R3, RZ, P2 ;  /* 0x000000ff03037208 */ /* 0x000fe20001000000 */
[----:B------:R-:W-:Y:S01]  /*23a0*/  FMUL.FTZ R68, R68, UR12 ;  /* 0x0000000c44447c20 */ /* 0x000fe20008410000 */
[-CC-:B------:R-:W-:Y:S01]  /*23b0*/  FFMA.FTZ R102, R102, R65.reuse, R2.reuse ;  /* 0x0000004166667223 */ /* 0x180fe20000010002 */
[----:B------:R-:W-:Y:S01]  /*23c0*/  @P0 FADD.FTZ R111, R42, R111 ;  /* 0x0000006f2a6f0221 */ /* 0x000fe20000010000 */
[----:B------:R-:W-:Y:S01]  /*23d0*/  FFMA.FTZ R99, R99, R65, R2 ;  /* 0x0000004163637223 */ /* 0x000fe20000010002 */
[----:B------:R-:W-:Y:S01]  /*23e0*/  LOP3.LUT P2, RZ, R128, 0xff00, RZ, 0xc0, !PT ;  /* 0x0000ff0080ff7812 */ /* 0x000fe2000784c0ff */
[-C--:B------:R-:W-:Y:S01]  /*23f0*/  FMUL.FTZ R75, R104, R116.reuse ;  /* 0x00000074684b7220 */ /* 0x080fe20000410000 */
[----:B------:R-:W-:Y:S01]  /*2400*/  FMUL.FTZ R113, R192, R113 ;  /* 0x00000071c0717220 */ /* 0x000fe20000410000 */
[----:B------:R-:W-:Y:S01]  /*2410*/  FMUL.FTZ R72, R72, UR12 ;  /* 0x0000000c48487c20 */ /* 0x000fe20008410000 */
[----:B------:R-:W-:Y:S01]  /*2420*/  FADD.FTZ R131, R131, -R98 ;  /* 0x8000006283837221 */ /* 0x000fe20000010000 */
[----:B------:R-:W-:Y:S01]  /*2430*/  FADD.FTZ R107, R204, -R107 ;  /* 0x8000006bcc6b7221 */ /* 0x000fe20000010000 */
[----:B------:R-:W-:Y:S01]  /*2440*/  FMUL.FTZ R110, R192, R79 ;  /* 0x0000004fc06e7220 */ /* 0x000fe20000410000 */
[----:B------:R-:W-:Y:S01]  /*2450*/  LOP3.LUT P5, RZ, R128, 0xff0000, RZ, 0xc0, !PT ;  /* 0x00ff000080ff7812 */ /* 0x000fe200078ac0ff */
[----:B------:R-:W-:Y:S01]  /*2460*/  FMUL.FTZ R74, R74, UR12 ;  /* 0x0000000c4a4a7c20 */ /* 0x000fe20008410000 */
[----:B------:R-:W-:Y:S01]  /*2470*/  FSEL R64, R64, RZ, P6 ;  /* 0x000000ff40407208 */ /* 0x000fe20003000000 */
[----:B------:R-:W-:Y:S01]  /*2480*/  FADD.FTZ R133, R133, -R102 ;  /* 0x8000006685857221 */ /* 0x000fe20000010000 */
[----:B------:R-:W-:Y:S01]  /*2490*/  FSEL R73, R66, RZ, P4 ;  /* 0x000000ff42497208 */ /* 0x000fe20002000000 */
[-C--:B------:R-:W-:Y:S01]  /*24a0*/  FMUL.FTZ R76, R111, R116.reuse ;  /* 0x000000746f4c7220 */ /* 0x080fe20000410000 */
[----:B------:R-:W-:Y:S01]  /*24b0*/  FADD.FTZ R99, R206, -R99 ;  /* 0x80000063ce637221 */ /* 0x000fe20000010000 */
[----:B------:R-:W-:Y:S01]  /*24c0*/  LOP3.LUT P6, RZ, R128, 0xff000000, RZ, 0xc0, !PT ;  /* 0xff00000080ff7812 */ /* 0x000fe200078cc0ff */
[----:B------:R-:W-:Y:S01]  /*24d0*/  FMUL.FTZ R75, R75, UR12 ;  /* 0x0000000c4b4b7c20 */ /* 0x000fe20008410000 */
[----:B------:R-:W-:Y:S01]  /*24e0*/  FSEL R66, R68, RZ, P2 ;  /* 0x000000ff44427208 */ /* 0x000fe20001000000 */
[----:B------:R-:W-:Y:S01]  /*24f0*/  @P0 FADD.FTZ R113, R40, R113 ;  /* 0x0000007128710221 */ /* 0x000fe20000010000 */
[----:B------:R-:W-:Y:S01]  /*2500*/  LOP3.LUT P2, RZ, R130, 0xff00, RZ, 0xc0, !PT ;  /* 0x0000ff0082ff7812 */ /* 0x000fe2000784c0ff */
[C---:B------:R-:W-:Y:S01]  /*2510*/  FMUL.FTZ R109, R192.reuse, R131 ;  /* 0x00000083c06d7220 */ /* 0x040fe20000410000 */
[----:B------:R-:W-:Y:S01]  /*2520*/  @P0 FADD.FTZ R110, R43, R110 ;  /* 0x0000006e2b6e0221 */ /* 0x000fe20000010000 */
[----:B------:R-:W-:Y:S01]  /*2530*/  FMUL.FTZ R108, R192, R107 ;  /* 0x0000006bc06c7220 */ /* 0x000fe20000410000 */
[----:B------:R-:W-:Y:S01]  /*2540*/  FSEL R72, R72, RZ, P5 ;  /* 0x000000ff48487208 */ /* 0x000fe20002800000 */
[----:B------:R-:W-:Y:S01]  /*2550*/  FMUL.FTZ R77, R76, UR12 ;  /* 0x0000000c4c4d7c20 */ /* 0x000fe20008410000 */
[C---:B------:R-:W-:Y:S01]  /*2560*/  FMUL.FTZ R107, R192.reuse, R133 ;  /* 0x00000085c06b7220 */ /* 0x040fe20000410000 */
[----:B------:R-:W-:Y:S01]  /*2570*/  FMUL.FTZ R106, R192, R99 ;  /* 0x00000063c06a7220 */ /* 0x000fe20000410000 */
[----:B------:R-:W-:Y:S01]  /*2580*/  LOP3.LUT P5, RZ, R130, 0xff0000, RZ, 0xc0, !PT ;  /* 0x00ff000082ff7812 */ /* 0x000fe200078ac0ff */
[-C--:B------:R-:W-:Y:S01]  /*2590*/  FFMA.FTZ R92, R92, R65.reuse, R2 ;  /* 0x000000415c5c7223 */ /* 0x080fe20000010002 */
[----:B------:R-:W-:Y:S01]  /*25a0*/  FSEL R68, R74, RZ, P6 ;  /* 0x000000ff4a447208 */ /* 0x000fe20003000000 */
[-C--:B------:R-:W-:Y:S01]  /*25b0*/  FMUL.FTZ R74, R113, R116.reuse ;  /* 0x00000074714a7220 */ /* 0x080fe20000410000 */
[----:B------:R-:W-:Y:S01]  /*25c0*/  FSEL R76, R75, RZ, P2 ;  /* 0x000000ff4b4c7208 */ /* 0x000fe20001000000 */
[----:B------:R-:W-:Y:S01]  /*25d0*/  @P0 FADD.FTZ R109, R44, R109 ;  /* 0x0000006d2c6d0221 */ /* 0x000fe20000010000 */
[-C--:B------:R-:W-:Y:S01]  /*25e0*/  FMUL.FTZ R75, R110, R116.reuse ;  /* 0x000000746e4b7220 */ /* 0x080fe20000410000 */
[----:B------:R-:W-:Y:S01]  /*25f0*/  @P0 FADD.FTZ R108, R45, R108 ;  /* 0x0000006c2d6c0221 */ /* 0x000fe20000010000 */
[----:B------:R-:W-:Y:S01]  /*2600*/  @P0 FADD.FTZ R107, R46, R107 ;  /* 0x0000006b2e6b0221 */ /* 0x000fe20000010000 */
[----:B------:R-:W-:Y:S01]  /*2610*/  @P0 FADD.FTZ R106, R47, R106 ;  /* 0x0000006a2f6a0221 */ /* 0x000fe20000010000 */
[----:B------:R-:W-:Y:S01]  /*2620*/  FSEL R79, R77, RZ, P5 ;  /* 0x000000ff4d4f7208 */ /* 0x000fe20002800000 */
[----:B------:R-:W-:Y:S01]  /*2630*/  FMUL.FTZ R74, R74, UR12 ;  /* 0x0000000c4a4a7c20 */ /* 0x000fe20008410000 */
[----:B------:R0:W-:Y:S01]  /*2640*/  F2F.BF16.F32 R77, R72 ;  /* 0x00000048004d7304 */ /* 0x0001e20000202000 */
[----:B------:R-:W-:Y:S01]  /*2650*/  FADD.FTZ R117, R119, -R92 ;  /* 0x8000005c77757221 */ /* 0x000fe20000010000 */
[C---:B------:R-:W-:Y:S01]  /*2660*/  LOP3.LUT P4, RZ, R130.reuse, 0xff, RZ, 0xc0, !PT ;  /* 0x000000ff82ff7812 */ /* 0x040fe2000788c0ff */
[-C--:B------:R-:W-:Y:S01]  /*2670*/  FMUL.FTZ R78, R109, R116.reuse ;  /* 0x000000746d4e7220 */ /* 0x080fe20000410000 */
[--C-:B------:R-:W-:Y:S01]  /*2680*/  FFMA.FTZ R91, R91, R65, R2.reuse ;  /* 0x000000415b5b7223 */ /* 0x100fe20000010002 */
[----:B------:R-:W-:Y:S01]  /*2690*/  LOP3.LUT P6, RZ, R130, 0xff000000, RZ, 0xc0, !PT ;  /* 0xff00000082ff7812 */ /* 0x000fe200078cc0ff */
[-C--:B------:R-:W-:Y:S01]  /*26a0*/  FMUL.FTZ R98, R108, R116.reuse ;  /* 0x000000746c627220 */ /* 0x080fe20000410000 */
[-C--:B------:R-:W-:Y:S01]  /*26b0*/  FMUL.FTZ R99, R107, R116.reuse ;  /* 0x000000746b637220 */ /* 0x080fe20000410000 */
[-C--:B------:R-:W-:Y:S01]  /*26c0*/  FMUL.FTZ R102, R106, R116.reuse ;  /* 0x000000746a667220 */ /* 0x080fe20000410000 */
[----:B0-----:R-:W-:Y:S01]  /*26d0*/  FMUL.FTZ R72, R75, UR12 ;  /* 0x0000000c4b487c20 */ /* 0x001fe20008410000 */
[----:B------:R-:W-:Y:S01]  /*26e0*/  FMUL.FTZ R117, R192, R117 ;  /* 0x00000075c0757220 */ /* 0x000fe20000410000 */
[----:B------:R-:W-:Y:S01]  /*26f0*/  FSEL R74, R74, RZ, P4 ;  /* 0x000000ff4a4a7208 */ /* 0x000fe20002000000 */
[----:B------:R-:W-:Y:S01]  /*2700*/  FMUL.FTZ R81, R78, UR12 ;  /* 0x0000000c4e517c20 */ /* 0x000fe20008410000 */
[-CC-:B------:R-:W-:Y:S01]  /*2710*/  FFMA.FTZ R90, R90, R65.reuse, R2.reuse ;  /* 0x000000415a5a7223 */ /* 0x180fe20000010002 */
[----:B------:R-:W-:Y:S01]  /*2720*/  FFMA.FTZ R89, R89, R65, R2 ;  /* 0x0000004159597223 */ /* 0x000fe20000010002 */
[----:B------:R-:W-:Y:S01]  /*2730*/  FADD.FTZ R91, R196, -R91 ;  /* 0x8000005bc45b7221 */ /* 0x000fe20000010000 */
[----:B------:R-:W-:Y:S01]  /*2740*/  FSEL R78, R72, RZ, P6 ;  /* 0x000000ff484e7208 */ /* 0x000fe20003000000 */
[----:B------:R-:W-:Y:S01]  /*2750*/  FMUL.FTZ R98, R98, UR12 ;  /* 0x0000000c62627c20 */ /* 0x000fe20008410000 */
[----:B------:R-:W-:Y:S01]  /*2760*/  FMUL.FTZ R99, R99, UR12 ;  /* 0x0000000c63637c20 */ /* 0x000fe20008410000 */
[----:B------:R-:W-:Y:S01]  /*2770*/  FMUL.FTZ R102, R102, UR12 ;  /* 0x0000000c66667c20 */ /* 0x000fe20008410000 */
[----:B------:R-:W-:Y:S01]  /*2780*/  LOP3.LUT P4, RZ, R132, 0xff, RZ, 0xc0, !PT ;  /* 0x000000ff84ff7812 */ /* 0x000fe2000788c0ff */
[----:B------:R-:W-:Y:S01]  /*2790*/  @P0 FADD.FTZ R117, R48, R117 ;  /* 0x0000007530750221 */ /* 0x000fe20000010000 */
[C---:B------:R-:W-:Y:S01]  /*27a0*/  LOP3.LUT P2, RZ, R132.reuse, 0xff00, RZ, 0xc0, !PT ;  /* 0x0000ff0084ff7812 */ /* 0x040fe2000784c0ff */
[----:B------:R-:W-:Y:S01]  /*27b0*/  FADD.FTZ R119, R125, -R90 ;  /* 0x8000005a7d777221 */ /* 0x000fe20000010000 */
[----:B------:R-:W-:Y:S01]  /*27c0*/  LOP3.LUT P5, RZ, R132, 0xff0000, RZ, 0xc0, !PT ;  /* 0x00ff000084ff7812 */ /* 0x000fe200078ac0ff */
[----:B------:R-:W-:Y:S01]  /*27d0*/  FADD.FTZ R115, R208, -R89 ;  /* 0x80000059d0737221 */ /* 0x000fe20000010000 */
[----:B------:R-:W-:Y:S01]  /*27e0*/  LOP3.LUT P6, RZ, R132, 0xff000000, RZ, 0xc0, !PT ;  /* 0xff00000084ff7812 */ /* 0x000fe200078cc0ff */
[----:B------:R-:W-:Y:S01]  /*27f0*/  FMUL.FTZ R118, R192, R91 ;  /* 0x0000005bc0767220 */ /* 0x000fe20000410000 */
[----:B------:R-:W-:Y:S01]  /*2800*/  F2F.BF16.F32 R75, R74 ;  /* 0x0000004a004b7304 */ /* 0x000fe20000202000 */
[-CC-:B------:R-:W-:Y:S01]  /*2810*/  FFMA.FTZ R94, R94, R65.reuse, R2.reuse ;  /* 0x000000415e5e7223 */ /* 0x180fe20000010002 */
[-CC-:B------:R-:W-:Y:S01]  /*2820*/  FFMA.FTZ R95, R95, R65.reuse, R2.reuse ;  /* 0x000000415f5f7223 */ /* 0x180fe20000010002 */
[-CC-:B------:R-:W-:Y:S01]  /*2830*/  FFMA.FTZ R96, R96, R65.reuse, R2.reuse ;  /* 0x0000004160607223 */ /* 0x180fe20000010002 */
[----:B------:R-:W-:Y:S01]  /*2840*/  FFMA.FTZ R91, R93, R65, R2 ;  /* 0x000000415d5b7223 */ /* 0x000fe20000010002 */
[----:B------:R-:W-:Y:S01]  /*2850*/  FSEL R81, R81, RZ, P4 ;  /* 0x000000ff51517208 */ /* 0x000fe20002000000 */
[----:B------:R-:W-:Y:S01]  /*2860*/  FMUL.FTZ R119, R192, R119 ;  /* 0x00000077c0777220 */ /* 0x000fe20000410000 */
[----:B------:R-:W-:Y:S01]  /*2870*/  FSEL R98, R98, RZ, P2 ;  /* 0x000000ff62627208 */ /* 0x000fe20001000000 */
[----:B------:R0:W-:Y:S01]  /*2880*/  F2F.BF16.F32 R74, R78 ;  /* 0x0000004e004a7304 */ /* 0x0001e20000202000 */
[----:B------:R-:W-:Y:S01]  /*2890*/  FSEL R99, R99, RZ, P5 ;  /* 0x000000ff63637208 */ /* 0x000fe20002800000 */
[----:B------:R-:W-:Y:S01]  /*28a0*/  FADD.FTZ R121, R207, -R94 ;  /* 0x8000005ecf797221 */ /* 0x000fe20000010000 */
[----:B------:R-:W-:Y:S01]  /*28b0*/  FSEL R102, R102, RZ, P6 ;  /* 0x000000ff66667208 */ /* 0x000fe20003000000 */
[----:B------:R-:W-:Y:S01]  /*28c0*/  FADD.FTZ R95, R210, -R95 ;  /* 0x8000005fd25f7221 */ /* 0x000fe20000010000 */
[C---:B------:R-:W-:Y:S01]  /*28d0*/  LOP3.LUT P4, RZ, R122.reuse, 0xff, RZ, 0xc0, !PT ;  /* 0x000000ff7aff7812 */ /* 0x040fe2000788c0ff */
[----:B------:R-:W-:Y:S01]  /*28e0*/  FADD.FTZ R209, R209, -R96 ;  /* 0x80000060d1d17221 */ /* 0x000fe20000010000 */
[----:B------:R-:W-:Y:S01]  /*28f0*/  LOP3.LUT P2, RZ, R122, 0xff00, RZ, 0xc0, !PT ;  /* 0x0000ff007aff7812 */ /* 0x000fe2000784c0ff */
[----:B------:R-:W-:Y:S01]  /*2900*/  FADD.FTZ R123, R212, -R91 ;  /* 0x8000005bd47b7221 */ /* 0x000fe20000010000 */
[C---:B------:R-:W-:Y:S01]  /*2910*/  LOP3.LUT P5, RZ, R122.reuse, 0xff0000, RZ, 0xc0, !PT ;  /* 0x00ff00007aff7812 */ /* 0x040fe200078ac0ff */
[-C--:B0-----:R-:W-:Y:S01]  /*2920*/  FMUL.FTZ R78, R117, R116.reuse ;  /* 0x00000074754e7220 */ /* 0x081fe20000410000 */
[----:B------:R-:W-:Y:S01]  /*2930*/  LOP3.LUT P6, RZ, R122, 0xff000000, RZ, 0xc0, !PT ;  /* 0xff0000007aff7812 */ /* 0x000fe200078cc0ff */
[----:B------:R-:W-:Y:S01]  /*2940*/  FMUL.FTZ R122, R192, R115 ;  /* 0x00000073c07a7220 */ /* 0x000fe20000410000 */
[----:B------:R-:W-:Y:S01]  /*2950*/  @P0 FADD.FTZ R118, R49, R118 ;  /* 0x0000007631760221 */ /* 0x000fe20000010000 */
[----:B------:R-:W-:Y:S01]  /*2960*/  FMUL.FTZ R78, R78, UR12 ;  /* 0x0000000c4e4e7c20 */ /* 0x000fe20008410000 */
[----:B------:R-:W-:Y:S01]  /*2970*/  @P0 FADD.FTZ R119, R50, R119 ;  /* 0x0000007732770221 */ /* 0x000fe20000010000 */
[----:B------:R-:W-:Y:S01]  /*2980*/  @P0 FADD.FTZ R122, R51, R122 ;  /* 0x0000007a337a0221 */ /* 0x000fe20000010000 */
[C---:B------:R-:W-:Y:S01]  /*2990*/  FMUL.FTZ R121, R192.reuse, R121 ;  /* 0x00000079c0797220 */ /* 0x040fe20000410000 */
[C---:B------:R-:W-:Y:S01]  /*29a0*/  FMUL.FTZ R114, R192.reuse, R95 ;  /* 0x0000005fc0727220 */ /* 0x040fe20000410000 */
[C---:B------:R-:W-:Y:S01]  /*29b0*/  FMUL.FTZ R115, R192.reuse, R209 ;  /* 0x000000d1c0737220 */ /* 0x040fe20000410000 */
[----:B------:R-:W-:Y:S01]  /*29c0*/  FMUL.FTZ R112, R192, R123 ;  /* 0x0000007bc0707220 */ /* 0x000fe20000410000 */
[-C--:B------:R-:W-:Y:S01]  /*29d0*/  FMUL.FTZ R89, R118, R116.reuse ;  /* 0x0000007476597220 */ /* 0x080fe20000410000 */
[-C--:B------:R-:W-:Y:S01]  /*29e0*/  FMUL.FTZ R90, R119, R116.reuse ;  /* 0x00000074775a7220 */ /* 0x080fe20000410000 */
[----:B------:R-:W-:Y:S01]  /*29f0*/  FSEL R78, R78, RZ, P4 ;  /* 0x000000ff4e4e7208 */ /* 0x000fe20002000000 */
[-C--:B------:R-:W-:Y:S01]  /*2a00*/  FMUL.FTZ R92, R122, R116.reuse ;  /* 0x000000747a5c7220 */ /* 0x080fe20000410000 */
[----:B------:R-:W-:Y:S01]  /*2a10*/  @P0 FADD.FTZ R121, R52, R121 ;  /* 0x0000007934790221 */ /* 0x000fe20000010000 */
[----:B------:R-:W-:Y:S01]  /*2a20*/  @P0 FADD.FTZ R114, R53, R114 ;  /* 0x0000007235720221 */ /* 0x000fe20000010000 */
[----:B------:R-:W-:Y:S01]  /*2a30*/  @P0 FADD.FTZ R115, R54, R115 ;  /* 0x0000007336730221 */ /* 0x000fe20000010000 */
[----:B------:R-:W-:Y:S01]  /*2a40*/  @P0 FADD.FTZ R112, R55, R112 ;  /* 0x0000007037700221 */ /* 0x000fe20000010000 */
[----:B------:R-:W-:Y:S01]  /*2a50*/  FMUL.FTZ R89, R89, UR12 ;  /* 0x0000000c59597c20 */ /* 0x000fe20008410000 */
[----:B------:R-:W-:Y:S01]  /*2a60*/  FMUL.FTZ R90, R90, UR12 ;  /* 0x0000000c5a5a7c20 */ /* 0x000fe20008410000 */
[----:B------:R0:W-:Y:S01]  /*2a70*/  F2F.BF16.F32 R91, R78 ;  /* 0x0000004e005b7304 */ /* 0x0001e20000202000 */
[----:B------:R-:W-:Y:S01]  /*2a80*/  FMUL.FTZ R92, R92, UR12 ;  /* 0x0000000c5c5c7c20 */ /* 0x000fe20008410000 */
[-C--:B------:R-:W-:Y:S01]  /*2a90*/  FMUL.FTZ R94, R121, R116.reuse ;  /* 0x00000074795e7220 */ /* 0x080fe20000410000 */
[-C--:B------:R-:W-:Y:S01]  /*2aa0*/  FMUL.FTZ R95, R114, R116.reuse ;  /* 0x00000074725f7220 */ /* 0x080fe20000410000 */
[-C--:B------:R-:W-:Y:S01]  /*2ab0*/  FMUL.FTZ R96, R112, R116.reuse ;  /* 0x0000007470607220 */ /* 0x080fe20000410000 */
[-CC-:B------:R-:W-:Y:S01]  /*2ac0*/  FFMA.FTZ R83, R83, R65.reuse, R2.reuse ;  /* 0x0000004153537223 */ /* 0x180fe20000010002 */
[----:B------:R-:W-:Y:S01]  /*2ad0*/  FSEL R89, R89, RZ, P2 ;  /* 0x000000ff59597208 */ /* 0x000fe20001000000 */
[----:B------:R-:W-:Y:S01]  /*2ae0*/  FMUL.FTZ R94, R94, UR12 ;  /* 0x0000000c5e5e7c20 */ /* 0x000fe20008410000 */
[----:B------:R-:W1:Y:S01]  /*2af0*/  F2F.BF16.F32 R3, R3 ;  /* 0x0000000300037304 */ /* 0x000e620000202000 */
[----:B0-----:R-:W-:Y:S01]  /*2b00*/  FMUL.FTZ R78, R115, R116 ;  /* 0x00000074734e7220 */ /* 0x001fe20000410000 */
[----:B------:R-:W-:Y:S01]  /*2b10*/  FSEL R90, R90, RZ, P5 ;  /* 0x000000ff5a5a7208 */ /* 0x000fe20002800000 */
[----:B------:R-:W-:Y:S01]  /*2b20*/  FMUL.FTZ R95, R95, UR12 ;  /* 0x0000000c5f5f7c20 */ /* 0x000fe20008410000 */
[----:B------:R-:W-:Y:S01]  /*2b30*/  FSEL R92, R92, RZ, P6 ;  /* 0x000000ff5c5c7208 */ /* 0x000fe20003000000 */
[----:B------:R-:W-:Y:S01]  /*2b40*/  FMUL.FTZ R78, R78, UR12 ;  /* 0x0000000c4e4e7c20 */ /* 0x000fe20008410000 */
[----:B------:R-:W-:Y:S01]  /*2b50*/  FMUL.FTZ R96, R96, UR12 ;  /* 0x0000000c60607c20 */ /* 0x000fe20008410000 */
[C---:B------:R-:W-:Y:S01]  /*2b60*/  LOP3.LUT P4, RZ, R124.reuse, 0xff, RZ, 0xc0, !PT ;  /* 0x000000ff7cff7812 */ /* 0x040fe2000788c0ff */
[----:B------:R-:W0:Y:S01]  /*2b70*/  F2F.BF16.F32 R64, R64 ;  /* 0x0000004000407304 */ /* 0x000e220000202000 */
[----:B------:R-:W-:Y:S01]  /*2b80*/  LOP3.LUT P2, RZ, R124, 0xff00, RZ, 0xc0, !PT ;  /* 0x0000ff007cff7812 */ /* 0x000fe2000784c0ff */
[----:B------:R-:W-:Y:S01]  /*2b90*/  FADD.FTZ R83, R86, -R83 ;  /* 0x8000005356537221 */ /* 0x000fe20000010000 */
[----:B------:R-:W-:Y:S01]  /*2ba0*/  LOP3.LUT P5, RZ, R124, 0xff0000, RZ, 0xc0, !PT ;  /* 0x00ff00007cff7812 */ /* 0x000fe200078ac0ff */
[-CC-:B------:R-:W-:Y:S01]  /*2bb0*/  FFMA.FTZ R82, R82, R65.reuse, R2.reuse ;  /* 0x0000004152527223 */ /* 0x180fe20000010002 */
[----:B------:R-:W-:Y:S01]  /*2bc0*/  LOP3.LUT P6, RZ, R124, 0xff000000, RZ, 0xc0, !PT ;  /* 0xff0000007cff7812 */ /* 0x000fe200078cc0ff */
[-CC-:B------:R-:W-:Y:S01]  /*2bd0*/  FFMA.FTZ R84, R84, R65.reuse, R2.reuse ;  /* 0x0000004154547223 */ /* 0x180fe20000010002 */
[----:B------:R-:W-:Y:S01]  /*2be0*/  FSEL R94, R94, RZ, P4 ;  /* 0x000000ff5e5e7208 */ /* 0x000fe20002000000 */
[----:B------:R-:W-:Y:S01]  /*2bf0*/  F2F.BF16.F32 R69, R69 ;  /* 0x0000004500457304 */ /* 0x000fe20000202000 */
[----:B------:R-:W-:Y:S01]  /*2c00*/  FSEL R95, R95, RZ, P2 ;  /* 0x000000ff5f5f7208 */ /* 0x000fe20001000000 */
[----:B------:R-:W-:Y:S01]  /*2c10*/  FFMA.FTZ R65, R97, R65, R2 ;  /* 0x0000004161417223 */ /* 0x000fe20000010002 */
[----:B------:R-:W-:Y:S01]  /*2c20*/  FSEL R78, R78, RZ, P5 ;  /* 0x000000ff4e4e7208 */ /* 0x000fe20002800000 */
[----:B------:R-:W-:Y:S01]  /*2c30*/  FADD.FTZ R85, R85, -R82 ;  /* 0x8000005255557221 */ /* 0x000fe20000010000 */
[----:B------:R-:W-:Y:S01]  /*2c40*/  FSEL R96, R96, RZ, P6 ;  /* 0x000000ff60607208 */ /* 0x000fe20003000000 */
[----:B------:R-:W-:Y:S01]  /*2c50*/  FADD.FTZ R87, R87, -R84 ;  /* 0x8000005457577221 */ /* 0x000fe20000010000 */
[C---:B------:R-:W-:Y:S01]  /*2c60*/  LOP3.LUT P4, RZ, R120.reuse, 0xff, RZ, 0xc0, !PT ;  /* 0x000000ff78ff7812 */ /* 0x040fe2000788c0ff */
[----:B------:R-:W-:Y:S01]  /*2c70*/  F2F.BF16.F32 R66, R66 ;  /* 0x0000004200427304 */ /* 0x000fe20000202000 */
[----:B------:R-:W-:Y:S01]  /*2c80*/  LOP3.LUT P2, RZ, R120, 0xff00, RZ, 0xc0, !PT ;  /* 0x0000ff0078ff7812 */ /* 0x000fe2000784c0ff */
[----:B------:R-:W-:Y:S01]  /*2c90*/  FADD.FTZ R65, R88, -R65 ;  /* 0x8000004158417221 */ /* 0x000fe20000010000 */
[C---:B------:R-:W-:Y:S01]  /*2ca0*/  LOP3.LUT P5, RZ, R120.reuse, 0xff0000, RZ, 0xc0, !PT ;  /* 0x00ff000078ff7812 */ /* 0x040fe200078ac0ff */
[----:B-1----:R-:W-:Y:S01]  /*2cb0*/  IMAD.WIDE.U32 R2, R3, 0x10000, RZ ;  /* 0x0001000003027825 */ /* 0x002fe200078e00ff */
[----:B------:R-:W-:-:S03]  /*2cc0*/  LOP3.LUT P6, RZ, R120, 0xff000000, RZ, 0xc0, !PT ;  /* 0xff00000078ff7812 */ /* 0x000fc600078cc0ff */
[----:B------:R-:W-:Y:S01]  /*2cd0*/  FMUL.FTZ R120, R192, R83 ;  /* 0x00000053c0787220 */ /* 0x000fe20000410000 */
[----:B0-----:R-:W-:Y:S01]  /*2ce0*/  SHF.L.U32 R88, R64, 0x10, RZ ;  /* 0x0000001040587819 */ /* 0x001fe200000006ff */
[----:B------:R-:W0:Y:S01]  /*2cf0*/  F2F.BF16.F32 R68, R68 ;  /* 0x0000004400447304 */ /* 0x000e220000202000 */
[C---:B------:R-:W-:Y:S01]  /*2d00*/  FMUL.FTZ R123, R192.reuse, R85 ;  /* 0x00000055c07b7220 */ /* 0x040fe20000410000 */
[----:B------:R-:W-:Y:S01]  /*2d10*/  @P0 FADD.FTZ R120, R57, R120 ;  /* 0x0000007839780221 */ /* 0x000fe20000010000 */
[C---:B------:R-:W-:Y:S01]  /*2d20*/  FMUL.FTZ R125, R192.reuse, R87 ;  /* 0x00000057c07d7220 */ /* 0x040fe20000410000 */
[----:B------:R-:W-:Y:S01]  /*2d30*/  FMUL.FTZ R192, R192, R65 ;  /* 0x00000041c0c07220 */ /* 0x000fe20000410000 */
[----:B------:R-:W-:Y:S01]  /*2d40*/  SHF.L.U32 R74, R74, 0x10, RZ ;  /* 0x000000104a4a7819 */ /* 0x000fe200000006ff */
[----:B------:R-:W-:Y:S01]  /*2d50*/  FMUL.FTZ R64, R120, R116 ;  /* 0x0000007478407220 */ /* 0x000fe20000410000 */
[----:B------:R-:W-:Y:S01]  /*2d60*/  @P0 FADD.FTZ R125, R58, R125 ;  /* 0x0000007d3a7d0221 */ /* 0x000fe20000010000 */
[----:B------:R-:W-:Y:S01]  /*2d70*/  F2F.BF16.F32 R72, R76 ;  /* 0x0000004c00487304 */ /* 0x000fe20000202000 */
[----:B------:R-:W-:Y:S01]  /*2d80*/  @P0 FADD.FTZ R192, R59, R192 ;  /* 0x000000c03bc00221 */ /* 0x000fe20000010000 */
[----:B------:R-:W-:Y:S01]  /*2d90*/  @P0 FADD.FTZ R123, R56, R123 ;  /* 0x0000007b387b0221 */ /* 0x000fe20000010000 */
[----:B------:R-:W-:-:S02]  /*2da0*/  ISETP.NE.U32.AND P0, PT, RZ, UR10, PT ;  /* 0x0000000aff007c0c */ /* 0x000fc4000bf05070 */
[----:B------:R-:W-:Y:S02]  /*2db0*/  MOV R196, UR13 ;  /* 0x0000000d00c47c02 */ /* 0x000fe40008000f00 */
[----:B0-----:R-:W-:Y:S01]  /*2dc0*/  SHF.L.U32 R68, R68, 0x10, RZ ;  /* 0x0000001044447819 */ /* 0x001fe200000006ff */
[----:B------:R-:W-:Y:S01]  /*2dd0*/  F2F.BF16.F32 R76, R98 ;  /* 0x00000062004c7304 */ /* 0x000fe20000202000 */
[----:B------:R-:W-:-:S07]  /*2de0*/  ISETP.NE.AND.EX P0, PT, RZ, UR11, PT, P0 ;  /* 0x0000000bff007c0c */ /* 0x000fce000bf05300 */
[----:B------:R0:W1:Y:S08]  /*2df0*/  F2F.BF16.F32 R98, R89 ;  /* 0x0000005900627304 */ /* 0x0000700000202000 */
[----:B------:R-:W2:Y:S01]  /*2e00*/  F2F.BF16.F32 R73, R73 ;  /* 0x0000004900497304 */ /* 0x000ea20000202000 */
[----:B0-----:R-:W-:Y:S01]  /*2e10*/  LOP3.LUT R89, R3, R88, R69, 0xfe, !PT ;  /* 0x0000005803597212 */ /* 0x001fe200078efe45 */
[----:B------:R-:W-:Y:S01]  /*2e20*/  FMUL.FTZ R3, R64, UR12 ;  /* 0x0000000c40037c20 */ /* 0x000fe20008410000 */
[----:B------:R-:W-:-:S04]  /*2e30*/  IMAD.WIDE.U32 R64, R66, 0x10000, RZ ;  /* 0x0001000042407825 */ /* 0x000fc800078e00ff */
[----:B------:R-:W-:Y:S01]  /*2e40*/  FSEL R66, R3, RZ, P2 ;  /* 0x000000ff03427208 */ /* 0x000fe20001000000 */
[----:B------:R-:W0:Y:S01]  /*2e50*/  F2F.BF16.F32 R67, R67 ;  /* 0x0000004300437304 */ /* 0x000e220000202000 */
[----:B------:R-:W-:Y:S01]  /*2e60*/  LOP3.LUT R85, R65, R68, R77, 0xfe, !PT ;  /* 0x0000004441557212 */ /* 0x000fe200078efe4d */
[----:B------:R-:W-:Y:S01]  /*2e70*/  FMUL.FTZ R65, R192, R116 ;  /* 0x00000074c0417220 */ /* 0x000fe20000410000 */
[----:B------:R-:W-:Y:S01]  /*2e80*/  ISETP.NE.U32.AND P2, PT, RZ, UR10, PT ;  /* 0x0000000aff007c0c */ /* 0x000fe2000bf45070 */
[----:B-1----:R-:W-:-:S04]  /*2e90*/  IMAD.WIDE.U32 R68, R98, 0x10000, RZ ;  /* 0x0001000062447825 */ /* 0x002fc800078e00ff */
[----:B------:R-:W-:Y:S01]  /*2ea0*/  FMUL.FTZ R65, R65, UR12 ;  /* 0x0000000c41417c20 */ /* 0x000fe20008410000 */
[----:B--2---:R-:W-:Y:S01]  /*2eb0*/  LOP3.LUT R84, R64, R73, RZ, 0xfc, !PT ;  /* 0x0000004940547212 */ /* 0x004fe200078efcff */
[----:B------:R-:W1:Y:S01]  /*2ec0*/  F2F.BF16.F32 R79, R79 ;  /* 0x0000004f004f7304 */ /* 0x000e620000202000 */
[----:B------:R-:W-:Y:S02]  /*2ed0*/  ISETP.NE.AND.EX P2, PT, RZ, UR11, PT, P2 ;  /* 0x0000000bff007c0c */ /* 0x000fe4000bf45320 */
[----:B------:R-:W-:Y:S01]  /*2ee0*/  FSEL R73, R65, RZ, P6 ;  /* 0x000000ff41497208 */ /* 0x000fe20003000000 */
[----:B------:R-:W-:Y:S01]  /*2ef0*/  IMAD.WIDE.U32 R64, R76, 0x10000, RZ ;  /* 0x000100004c407825 */ /* 0x000fe200078e00ff */
[----:B0-----:R-:W-:-:S03]  /*2f00*/  LOP3.LUT R88, R2, R67, RZ, 0xfc, !PT ;  /* 0x0000004302587212 */ /* 0x001fc600078efcff */
[----:B------:R-:W0:Y:S01]  /*2f10*/  F2F.BF16.F32 R102, R102 ;  /* 0x0000006600667304 */ /* 0x000e220000202000 */
[----:B------:R-:W-:-:S03]  /*2f20*/  IMAD.WIDE.U32 R2, R72, 0x10000, RZ ;  /* 0x0001000048027825 */ /* 0x000fc600078e00ff */
[----:B------:R-:W-:-:S04]  /*2f30*/  LOP3.LUT R86, R2, R75, RZ, 0xfc, !PT ;  /* 0x0000004b02567212 */ /* 0x000fc800078efcff */
[----:B------:R-:W2:Y:S01]  /*2f40*/  F2F.BF16.F32 R93, R99 ;  /* 0x00000063005d7304 */ /* 0x000ea20000202000 */
[----:B-1----:R-:W-:Y:S01]  /*2f50*/  LOP3.LUT R87, R3, R74, R79, 0xfe, !PT ;  /* 0x0000004a03577212 */ /* 0x002fe200078efe4f */
[-C--:B------:R-:W-:Y:S01]  /*2f60*/  FMUL.FTZ R3, R125, R116.reuse ;  /* 0x000000747d037220 */ /* 0x080fe20000410000 */
[----:B------:R-:W-:-:S03]  /*2f70*/  FMUL.FTZ R116, R123, R116 ;  /* 0x000000747b747220 */ /* 0x000fc60000410000 */
[----:B------:R-:W-:Y:S01]  /*2f80*/  FMUL.FTZ R67, R3, UR12 ;  /* 0x0000000c03437c20 */ /* 0x000fe20008410000 */
[----:B0-----:R-:W-:Y:S01]  /*2f90*/  SHF.L.U32 R76, R102, 0x10, RZ ;  /* 0x00000010664c7819 */ /* 0x001fe200000006ff */
[----:B------:R-:W0:Y:S01]  /*2fa0*/  F2F.BF16.F32 R81, R81 ;  /* 0x0000005100517304 */ /* 0x000e220000202000 */
[----:B------:R-:W1:Y:S01]  /*2fb0*/  LDC.64 R2, c[0x0][0x2f8] ;  /* 0x0000be00ff027b82 */ /* 0x000e620000000a00 */
[----:B------:R-:W-:Y:S01]  /*2fc0*/  FMUL.FTZ R116, R116, UR12 ;  /* 0x0000000c74747c20 */ /* 0x000fe20008410000 */
[----:B------:R-:W-:Y:S02]  /*2fd0*/  FSEL R72, R67, RZ, P5 ;  /* 0x000000ff43487208 */ /* 0x000fe40002800000 */
[----:B--2---:R-:W-:-:S03]  /*2fe0*/  LOP3.LUT R77, R65, R76, R93, 0xfe, !PT ;  /* 0x0000004c414d7212 */ /* 0x004fc600078efe5d */
[----:B------:R-:W2:Y:S01]  /*2ff0*/  F2F.BF16.F32 R73, R73 ;  /* 0x0000004900497304 */ /* 0x000ea20000202000 */
[----:B------:R-:W-:Y:S02]  /*3000*/  FSEL R116, R116, RZ, P4 ;  /* 0x000000ff74747208 */ /* 0x000fe40002000000 */
[----:B0-----:R-:W-:-:S05]  /*3010*/  LOP3.LUT R76, R64, R81, RZ, 0xfc, !PT ;  /* 0x00000051404c7212 */ /* 0x001fca00078efcff */
[----:B------:R-:W-:Y:S01]  /*3020*/  F2F.BF16.F32 R127, R94 ;  /* 0x0000005e007f7304 */ /* 0x000fe20000202000 */
[----:B------:R-:W0:Y:S01]  /*3030*/  @P2 LDC.64 R64, c[0x0][0x308] ;  /* 0x0000c200ff402b82 */ /* 0x000e220000000a00 */
[----:B--2---:R-:W-:-:S06]  /*3040*/  SHF.L.U32 R81, R73, 0x10, RZ ;  /* 0x0000001049517819 */ /* 0x004fcc00000006ff */
[----:B------:R2:W-:Y:S08]  /*3050*/  F2F.BF16.F32 R83, R95 ;  /* 0x0000005f00537304 */ /* 0x0005f00000202000 */
[----:B------:R3:W-:Y:S01]  /*3060*/  F2F.BF16.F32 R93, R72 ;  /* 0x00000048005d7304 */ /* 0x0007e20000202000 */
[----:B--2---:R-:W2:Y:S07]  /*3070*/  @P2 LDC.64 R94, c[0x0][0x308] ;  /* 0x0000c200ff5e2b82 */ /* 0x004eae0000000a00 */
[----:B------:R-:W4:Y:S01]  /*3080*/  F2F.BF16.F32 R92, R92 ;  /* 0x0000005c005c7304 */ /* 0x000f220000202000 */
[----:B---3--:R-:W3:Y:S07]  /*3090*/  @P2 LDC.64 R72, c[0x0][0x308] ;  /* 0x0000c200ff482b82 */ /* 0x008eee0000000a00 */
[----:B------:R-:W1:Y:S01]  /*30a0*/  F2F.BF16.F32 R96, R96 ;  /* 0x0000006000607304 */ /* 0x000e620000202000 */
[----:B----4-:R-:W-:-:S07]  /*30b0*/  SHF.L.U32 R82, R92, 0x10, RZ ;  /* 0x000000105c527819 */ /* 0x010fce00000006ff */
[----:B------:R-:W4:Y:S01]  /*30c0*/  F2F.BF16.F32 R99, R90 ;  /* 0x0000005a00637304 */ /* 0x000f220000202000 */
[----:B--2---:R-:W-:Y:S01]  /*30d0*/  @P2 IMAD.WIDE.U32 R94, R205, 0x10, R94 ;  /* 0x00000010cd5e2825 */ /* 0x004fe200078e005e */
[----:B-1----:R-:W-:-:S06]  /*30e0*/  SHF.L.U32 R79, R96, 0x10, RZ ;  /* 0x00000010604f7819 */ /* 0x002fcc00000006ff */
[----:B------:R1:W2:Y:S01]  /*30f0*/  F2F.BF16.F32 R90, R66 ;  /* 0x00000042005a7304 */ /* 0x0002a20000202000 */
[----:B------:R-:W-:-:S07]  /*3100*/  IMAD.WIDE.U32 R96, R205, 0x8, R2 ;  /* 0x00000008cd607825 */ /* 0x000fce00078e0002 */
[----:B------:R-:W3:Y:S01]  /*3110*/  F2F.BF16.F32 R78, R78 ;  /* 0x0000004e004e7304 */ /* 0x000ee20000202000 */
[----:B-1----:R-:W-:Y:S01]  /*3120*/  IMAD.WIDE.U32 R66, R83, 0x10000, RZ ;  /* 0x0001000053427825 */ /* 0x002fe200078e00ff */
[----:B----4-:R-:W-:Y:S02]  /*3130*/  LOP3.LUT R83, R69, R82, R99, 0xfe, !PT ;  /* 0x0000005245537212 */ /* 0x010fe400078efe63 */
[----:B------:R-:W-:Y:S01]  /*3140*/  LOP3.LUT R82, R68, R91, RZ, 0xfc, !PT ;  /* 0x0000005b44527212 */ /* 0x000fe200078efcff */
[----:B0-----:R-:W-:Y:S01]  /*3150*/  @P2 IMAD.WIDE.U32 R98, R203, 0x10, R64 ;  /* 0x00000010cb622825 */ /* 0x001fe200078e0040 */
[-C--:B------:R-:W-:Y:S02]  /*3160*/  SEL R64, R103, R60.reuse, P0 ;  /* 0x0000003c67407207 */ /* 0x080fe40000000000 */
[-C--:B------:R-:W-:Y:S01]  /*3170*/  SEL R65, R70, R61.reuse, P0 ;  /* 0x0000003d46417207 */ /* 0x080fe20000000000 */
[----:B--2---:R-:W-:Y:S01]  /*3180*/  IMAD.WIDE.U32 R74, R90, 0x10000, RZ ;  /* 0x000100005a4a7825 */ /* 0x004fe200078e00ff */
[----:B------:R-:W-:Y:S01]  /*3190*/  SEL R68, R105, R60, P0 ;  /* 0x0000003c69447207 */ /* 0x000fe20000000000 */
[----:B------:R-:W0:Y:S01]  /*31a0*/  @P2 LDC.64 R90, c[0x0][0x308] ;  /* 0x0000c200ff5a2b82 */ /* 0x000e220000000a00 */
[----:B------:R-:W-:Y:S01]  /*31b0*/  SEL R69, R80, R61, P0 ;  /* 0x0000003d50457207 */ /* 0x000fe20000000000 */
[----:B---3--:R-:W-:Y:S01]  /*31c0*/  @P2 IMAD.WIDE.U32 R102, R201, 0x10, R72 ;  /* 0x00000010c9662825 */ /* 0x008fe200078e0048 */
[----:B------:R-:W-:-:S02]  /*31d0*/  LOP3.LUT R81, R75, R81, R93, 0xfe, !PT ;  /* 0x000000514b517212 */ /* 0x000fc400078efe5d */
[----:B------:R-:W-:Y:S01]  /*31e0*/  LOP3.LUT R79, R67, R79, R78, 0xfe, !PT ;  /* 0x0000004f434f7212 */ /* 0x000fe200078efe4e */
[----:B------:R-:W1:Y:S01]  /*31f0*/  F2F.BF16.F32 R75, R116 ;  /* 0x00000074004b7304 */ /* 0x000e620000202000 */
[----:B------:R-:W-:Y:S01]  /*3200*/  LOP3.LUT R78, R66, R127, RZ, 0xfc, !PT ;  /* 0x0000007f424e7212 */ /* 0x000fe200078efcff */
[----:B------:R-:W2:Y:S01]  /*3210*/  @P2 LDC.64 R92, c[0x0][0x308] ;  /* 0x0000c200ff5c2b82 */ /* 0x000ea20000000a00 */
[-C--:B------:R-:W-:Y:S02]  /*3220*/  SEL R66, R71, R62.reuse, P0 ;  /* 0x0000003e47427207 */ /* 0x080fe40000000000 */
[----:B------:R-:W-:Y:S02]  /*3230*/  SEL R67, R100, R63, P0 ;  /* 0x0000003f64437207 */ /* 0x000fe40000000000 */
[----:B------:R-:W-:Y:S02]  /*3240*/  SEL R73, R104, R61, P0 ;  /* 0x0000003d68497207 */ /* 0x000fe40000000000 */
[----:B------:R-:W-:Y:S01]  /*3250*/  SEL R70, R101, R62, P0 ;  /* 0x0000003e65467207 */ /* 0x000fe20000000000 */
[----:B------:R-:W-:Y:S01]  /*3260*/  @P2 STG.E.128 desc[UR4][R94.64], R64 ;  /* 0x000000405e002986 */ /* 0x000fe2000c101d04 */
[----:B------:R-:W3:Y:S01]  /*3270*/  @P2 LDC.64 R104, c[0x0][0x308] ;  /* 0x0000c200ff682b82 */ /* 0x000ee20000000a00 */
[----:B------:R-:W-:Y:S01]  /*3280*/  SEL R71, R0, R63, P0 ;  /* 0x0000003f00477207 */ /* 0x000fe20000000000 */
[----:B------:R-:W-:Y:S01]  /*3290*/  IMAD.WIDE.U32 R100, R203, 0x8, R2 ;  /* 0x00000008cb647825 */ /* 0x000fe200078e0002 */
[----:B------:R4:W-:Y:S01]  /*32a0*/  STG.E.64 desc[UR4][R96.64], R88 ;  /* 0x0000005860007986 */ /* 0x0009e2000c101b04 */
[----:B-1----:R-:W-:-:S02]  /*32b0*/  LOP3.LUT R80, R74, R75, RZ, 0xfc, !PT ;  /* 0x0000004b4a507212 */ /* 0x002fc400078efcff */
[----:B------:R-:W-:Y:S01]  /*32c0*/  SEL R72, R113, R60, P0 ;  /* 0x0000003c71487207 */ /* 0x000fe20000000000 */
[----:B0-----:R-:W-:Y:S01]  /*32d0*/  @P2 IMAD.WIDE.U32 R90, R199, 0x10, R90 ;  /* 0x00000010c75a2825 */ /* 0x001fe200078e005a */
[----:B------:R-:W-:Y:S01]  /*32e0*/  SEL R74, R111, R62, P0 ;  /* 0x0000003e6f4a7207 */ /* 0x000fe20000000000 */
[----:B------:R0:W-:Y:S01]  /*32f0*/  @P2 STG.E.128 desc[UR4][R98.64], R68 ;  /* 0x0000004462002986 */ /* 0x0001e2000c101d04 */
[----:B------:R-:W-:Y:S01]  /*3300*/  SEL R75, R110, R63, P0 ;  /* 0x0000003f6e4b7207 */ /* 0x000fe20000000000 */
[----:B------:R-:W-:Y:S02]  /*3310*/  IMAD.WIDE.U32 R110, R201, 0x8, R2 ;  /* 0x00000008c96e7825 */ /* 0x000fe400078e0002 */
[----:B------:R1:W-:Y:S02]  /*3320*/  STG.E.64 desc[UR4][R100.64], R84 ;  /* 0x0000005464007986 */ /* 0x0003e4000c101b04 */
[----:B--2---:R-:W-:Y:S01]  /*3330*/  @P2 IMAD.WIDE.U32 R92, R197, 0x10, R92 ;  /* 0x00000010c55c2825 */ /* 0x004fe200078e005c */
[----:B----4-:R-:W2:Y:S01]  /*3340*/  @P2 LDC.64 R88, c[0x0][0x308] ;  /* 0x0000c200ff582b82 */ /* 0x010ea20000000a00 */
[----:B------:R-:W-:-:S02]  /*3350*/  SEL R64, R109, R60, P0 ;  /* 0x0000003c6d407207 */ /* 0x000fc40000000000 */
[----:B------:R-:W-:Y:S01]  /*3360*/  IMAD.WIDE.U32 R94, R199, 0x8, R2 ;  /* 0x00000008c75e7825 */ /* 0x000fe200078e0002 */
[----:B------:R-:W-:Y:S01]  /*3370*/  SEL R65, R108, R61, P0 ;  /* 0x0000003d6c417207 */ /* 0x000fe20000000000 */
[----:B------:R4:W-:Y:S01]  /*3380*/  @P2 STG.E.128 desc[UR4][R102.64], R72 ;  /* 0x0000004866002986 */ /* 0x0009e2000c101d04 */
[----:B------:R-:W-:Y:S02]  /*3390*/  SEL R66, R107, R62, P0 ;  /* 0x0000003e6b427207 */ /* 0x000fe40000000000 */
[----:B------:R-:W-:Y:S01]  /*33a0*/  SEL R67, R106, R63, P0 ;  /* 0x0000003f6a437207 */ /* 0x000fe20000000000 */
[----:B------:R4:W-:Y:S01]  /*33b0*/  STG.E.64 desc[UR4][R110.64], R86 ;  /* 0x000000566e007986 */ /* 0x0009e2000c101b04 */
[----:B---3--:R-:W-:Y:S01]  /*33c0*/  @P2 IMAD.WIDE.U32 R104, R193, 0x10, R104 ;  /* 0x00000010c1682825 */ /* 0x008fe200078e0068 */
[----:B0-----:R-:W-:Y:S02]  /*33d0*/  SEL R68, R117, R60, P0 ;  /* 0x0000003c75447207 */ /* 0x001fe40000000000 */
[----:B------:R-:W-:Y:S01]  /*33e0*/  SEL R69, R118, R61, P0 ;  /* 0x0000003d76457207 */ /* 0x000fe20000000000 */
[----:B-1----:R-:W-:Y:S01]  /*33f0*/  IMAD.WIDE.U32 R84, R197, 0x8, R2 ;  /* 0x00000008c5547825 */ /* 0x002fe200078e0002 */
[----:B------:R-:W-:Y:S01]  /*3400*/  SEL R70, R119, R62, P0 ;  /* 0x0000003e77467207 */ /* 0x000fe20000000000 */
[----:B------:R0:W-:Y:S01]  /*3410*/  @P2 STG.E.128 desc[UR4][R90.64], R64 ;  /* 0x000000405a002986 */ /* 0x0001e2000c101d04 */
[----:B------:R-:W-:-:S03]  /*3420*/  SEL R71, R122, R63, P0 ;  /* 0x0000003f7a477207 */ /* 0x000fc60000000000 */
[----:B------:R0:W-:Y:S01]  /*3430*/  STG.E.64 desc[UR4][R94.64], R76 ;  /* 0x0000004c5e007986 */ /* 0x0001e2000c101b04 */
[----:B----4-:R-:W-:Y:S01]  /*3440*/  SEL R72, R121, R60, P0 ;  /* 0x0000003c79487207 */ /* 0x010fe20000000000 */
[----:B------:R-:W-:Y:S01]  /*3450*/  IMAD.WIDE.U32 R86, R193, 0x8, R2 ;  /* 0x00000008c1567825 */ /* 0x000fe200078e0002 */
[----:B------:R-:W-:Y:S01]  /*3460*/  SEL R73, R114, R61, P0 ;  /* 0x0000003d72497207 */ /* 0x000fe20000000000 */
[----:B------:R0:W-:Y:S01]  /*3470*/  @P2 STG.E.128 desc[UR4][R92.64], R68 ;  /* 0x000000445c002986 */ /* 0x0001e2000c101d04 */
[----:B------:R-:W-:Y:S01]  /*3480*/  SEL R74, R115, R62, P0 ;  /* 0x0000003e734a7207 */ /* 0x000fe20000000000 */
[----:B--2---:R-:W-:Y:S01]  /*3490*/  @P2 IMAD.WIDE.U32 R88, R195, 0x10, R88 ;  /* 0x00000010c3582825 */ /* 0x004fe200078e0058 */
        /* <DEDUP_REMOVED lines=62> */
[----:B0-----:R-:W-:Y:S02]  /*3880*/  MOV R60, R137 ;  /* 0x00000089003c7202 */ /* 0x001fe40000000f00 */
[----:B------:R-:W-:Y:S02]  /*3890*/  MOV R57, R166 ;  /* 0x000000a600397202 */ /* 0x000fe40000000f00 */
[----:B------:R-:W-:Y:S02]  /*38a0*/  MOV R61, R138 ;  /* 0x0000008a003d7202 */ /* 0x000fe40000000f00 */
[----:B------:R-:W-:Y:S02]  /*38b0*/  MOV R58, R163 ;  /* 0x000000a3003a7202 */ /* 0x000fe40000000f00 */
[----:B------:R-:W-:-:S02]  /*38c0*/  MOV R62, R135 ;  /* 0x00000087003e7202 */ /* 0x000fc40000000f00 */
[----:B------:R-:W-:Y:S02]  /*38d0*/  MOV R59, R164 ;  /* 0x000000a4003b7202 */ /* 0x000fe40000000f00 */
[----:B------:R-:W-:-:S07]  /*38e0*/  MOV R63, R136 ;  /* 0x00000088003f7202 */ /* 0x000fce0000000f00 */
.L_x_7267:
        /* <DEDUP_REMOVED lines=25> */
.L_x_7268:
[----:B------:R-:W-:Y:S01]  /*3a80*/  HFMA2.MMA R74, -RZ, RZ, 0, 9.5367431640625e-07 ;  /* 0x00000010ff4a7435 */ /* 0x000fe200000001ff */
[----:B------:R-:W-:Y:S02]  /*3a90*/  MOV R75, R67 ;  /* 0x00000043004b7202 */ /* 0x000fe40000000f00 */
[----:B------:R-:W-:Y:S02]  /*3aa0*/  MOV R77, 0x1f ;  /* 0x0000001f004d7802 */ /* 0x000fe40000000f00 */
[----:B------:R-:W-:-:S07]  /*3ab0*/  MOV R72, 0xffffffff ;  /* 0xffffffff00487802 */ /* 0x000fce0000000f00 */
[----:B-----5:R-:W-:Y:S05]  /*3ac0*/  WARPSYNC.COLLECTIVE R72, `(.L_x_7270) ;  /* 0x0000000048087348 */ /* 0x020fea0003c00000 */
[----:B------:R0:W1:Y:S02]  /*3ad0*/  SHFL.DOWN P0, R73, R75, R74, R77 ;  /* 0x0800004a4b497389 */ /* 0x000064000000004d */
[----:B01---5:R-:W-:Y:S01]  /*3ae0*/  ENDCOLLECTIVE ;  /* 0x000000000000791b */ /* 0x023fe20003800000 */
.L_x_7270:
[----:B------:R-:W-:Y:S02]  /*3af0*/  MOV R75, R65 ;  /* 0x00000041004b7202 */ /* 0x000fe40000000f00 */
[----:B------:R-:W-:-:S07]  /*3b00*/  MOV R64, R73 ;  /* 0x0000004900407202 */ /* 0x000fce0000000f00 */
[----:B------:R-:W-:Y:S05]  /*3b10*/  WARPSYNC.COLLECTIVE R72, `(.L_x_7271) ;  /* 0x0000000048087348 */ /* 0x000fea0003c00000 */
[----:B------:R0:W1:Y:S02]  /*3b20*/  SHFL.DOWN P0, R73, R75, R74, R77 ;  /* 0x0800004a4b497389 */ /* 0x000064000000004d */
[----:B01----:R-:W-:Y:S01]  /*3b30*/  ENDCOLLECTIVE ;  /* 0x000000000000791b */ /* 0x003fe20003800000 */
.L_x_7271:
[----:B------:R-:W-:Y:S01]  /*3b40*/  FADD.FTZ R64, R67, R64 ;  /* 0x0000004043407221 */ /* 0x000fe20000010000 */
[----:B------:R-:W-:-:S04]  /*3b50*/  HFMA2.MMA R74, -RZ, RZ, 0, 4.76837158203125e-07 ;  /* 0x00000008ff4a7435 */ /* 0x000fc800000001ff */
[----:B------:R-:W-:Y:S02]  /*3b60*/  MOV R75, R64 ;  /* 0x00000040004b7202 */ /* 0x000fe40000000f00 */
[----:B------:R-:W-:-:S07]  /*3b70*/  MOV R66, R73 ;  /* 0x0000004900427202 */ /* 0x000fce0000000f00 */
[----:B------:R-:W-:Y:S05]  /*3b80*/  WARPSYNC.COLLECTIVE R72, `(.L_x_7272) ;  /* 0x0000000048087348 */ /* 0x000fea0003c00000 */
[----:B------:R0:W1:Y:S02]  /*3b90*/  SHFL.DOWN P0, R73, R75, R74, R77 ;  /* 0x0800004a4b497389 */ /* 0x000064000000004d */
[----:B01----:R-:W-:Y:S01]  /*3ba0*/  ENDCOLLECTIVE ;  /* 0x000000000000791b */ /* 0x003fe20003800000 */
.L_x_7272:
[----:B------:R-:W-:-:S05]  /*3bb0*/  FADD.FTZ R66, R65, R66 ;  /* 0x0000004241427221 */ /* 0x000fca0000010000 */
[----:B------:R-:W-:Y:S02]  /*3bc0*/  MOV R75, R66 ;  /* 0x00000042004b7202 */ /* 0x000fe40000000f00 */
[----:B------:R-:W-:-:S07]  /*3bd0*/  MOV R69, R73 ;  /* 0x0000004900457202 */ /* 0x000fce0000000f00 */
[----:B------:R-:W-:Y:S05]  /*3be0*/  WARPSYNC.COLLECTIVE R72, `(.L_x_7273) ;  /* 0x0000000048087348 */ /* 0x000fea0003c00000 */
[----:B------:R0:W1:Y:S02]  /*3bf0*/  SHFL.DOWN P0, R73, R75, R74, R77 ;  /* 0x0800004a4b497389 */ /* 0x000064000000004d */
[----:B01----:R-:W-:Y:S01]  /*3c00*/  ENDCOLLECTIVE ;  /* 0x000000000000791b */ /* 0x003fe20003800000 */
.L_x_7273:
[----:B------:R-:W-:Y:S01]  /*3c10*/  FADD.FTZ R69, R64, R69 ;  /* 0x0000004540457221 */ /* 0x000fe20000010000 */
[----:B------:R-:W-:-:S04]  /*3c20*/  HFMA2.MMA R74, -RZ, RZ, 0, 2.384185791015625e-07 ;  /* 0x00000004ff4a7435 */ /* 0x000fc800000001ff */
[----:B------:R-:W-:Y:S02]  /*3c30*/  MOV R75, R69 ;  /* 0x00000045004b7202 */ /* 0x000fe40000000f00 */
[----:B------:R-:W-:-:S07]  /*3c40*/  MOV R71, R73 ;  /* 0x0000004900477202 */ /* 0x000fce0000000f00 */
[----:B------:R-:W-:Y:S05]  /*3c50*/  WARPSYNC.COLLECTIVE R72, `(.L_x_7274) ;  /* 0x0000000048087348 */ /* 0x000fea0003c00000 */
[----:B------:R0:W1:Y:S02]  /*3c60*/  SHFL.DOWN P0, R73, R75, R74, R77 ;  /* 0x0800004a4b497389 */ /* 0x000064000000004d */
[----:B01----:R-:W-:Y:S01]  /*3c70*/  ENDCOLLECTIVE ;  /* 0x000000000000791b */ /* 0x003fe20003800000 */
.L_x_7274:
[----:B------:R-:W-:-:S05]  /*3c80*/  FADD.FTZ R71, R66, R71 ;  /* 0x0000004742477221 */ /* 0x000fca0000010000 */
[----:B------:R-:W-:Y:S02]  /*3c90*/  MOV R75, R71 ;  /* 0x00000047004b7202 */ /* 0x000fe40000000f00 */
[----:B------:R-:W-:-:S07]  /*3ca0*/  MOV R68, R73 ;  /* 0x0000004900447202 */ /* 0x000fce0000000f00 */
[----:B------:R-:W-:Y:S05]  /*3cb0*/  WARPSYNC.COLLECTIVE R72, `(.L_x_7275) ;  /* 0x0000000048087348 */ /* 0x000fea0003c00000 */
[----:B------:R0:W1:Y:S02]  /*3cc0*/  SHFL.DOWN P0, R73, R75, R74, R77 ;  /* 0x0800004a4b497389 */ /* 0x000064000000004d */
[----:B01----:R-:W-:Y:S01]  /*3cd0*/  ENDCOLLECTIVE ;  /* 0x000000000000791b */ /* 0x003fe20003800000 */
.L_x_7275:
[----:B------:R-:W-:Y:S01]  /*3ce0*/  FADD.FTZ R68, R69, R68 ;  /* 0x0000004445447221 */ /* 0x000fe20000010000 */
[----:B------:R-:W-:-:S04]  /*3cf0*/  HFMA2.MMA R74, -RZ, RZ, 0, 1.1920928955078125e-07 ;  /* 0x00000002ff4a7435 */ /* 0x000fc800000001ff */
[----:B------:R-:W-:Y:S02]  /*3d00*/  MOV R75, R68 ;  /* 0x00000044004b7202 */ /* 0x000fe40000000f00 */
[----:B------:R-:W-:-:S07]  /*3d10*/  MOV R70, R73 ;  /* 0x0000004900467202 */ /* 0x000fce0000000f00 */
[----:B------:R-:W-:Y:S05]  /*3d20*/  WARPSYNC.COLLECTIVE R72, `(.L_x_7276) ;  /* 0x0000000048087348 */ /* 0x000fea0003c00000 */
[----:B------:R0:W1:Y:S02]  /*3d30*/  SHFL.DOWN P0, R73, R75, R74, R77 ;  /* 0x0800004a4b497389 */ /* 0x000064000000004d */
[----:B01----:R-:W-:Y:S01]  /*3d40*/  ENDCOLLECTIVE ;  /* 0x000000000000791b */ /* 0x003fe20003800000 */
.L_x_7276:
[----:B------:R-:W-:-:S05]  /*3d50*/  FADD.FTZ R70, R71, R70 ;  /* 0x0000004647467221 */ /* 0x000fca0000010000 */
[----:B------:R-:W-:Y:S02]  /*3d60*/  MOV R75, R70 ;  /* 0x00000046004b7202 */ /* 0x000fe40000000f00 */
[----:B------:R-:W-:-:S07]  /*3d70*/  MOV R65, R73 ;  /* 0x0000004900417202 */ /* 0x000fce0000000f00 */
[----:B------:R-:W-:Y:S05]  /*3d80*/  WARPSYNC.COLLECTIVE R72, `(.L_x_7277) ;  /* 0x0000000048087348 */ /* 0x000fea0003c00000 */
[----:B------:R0:W1:Y:S02]  /*3d90*/  SHFL.DOWN P0, R73, R75, R74, R77 ;  /* 0x0800004a4b497389 */ /* 0x000064000000004d */
[----:B01----:R-:W-:Y:S01]  /*3da0*/  ENDCOLLECTIVE ;  /* 0x000000000000791b */ /* 0x003fe20003800000 */
.L_x_7277:
[----:B------:R-:W-:Y:S01]  /*3db0*/  FADD.FTZ R65, R68, R65 ;  /* 0x0000004144417221 */ /* 0x000fe20000010000 */
[----:B------:R-:W-:-:S04]  /*3dc0*/  HFMA2.MMA R74, -RZ, RZ, 0, 5.9604644775390625e-08 ;  /* 0x00000001ff4a7435 */ /* 0x000fc800000001ff */
[----:B------:R-:W-:Y:S02]  /*3dd0*/  MOV R75, R65 ;  /* 0x00000041004b7202 */ /* 0x000fe40000000f00 */
[----:B------:R-:W-:-:S07]  /*3de0*/  MOV R67, R73 ;  /* 0x0000004900437202 */ /* 0x000fce0000000f00 */
[----:B------:R-:W-:Y:S05]  /*3df0*/  WARPSYNC.COLLECTIVE R72, `(.L_x_7278) ;  /* 0x0000000048087348 */ /* 0x000fea0003c00000 */
[----:B------:R0:W1:Y:S02]  /*3e00*/  SHFL.DOWN P0, R73, R75, R74, R77 ;  /* 0x0800004a4b497389 */ /* 0x000064000000004d */
[----:B01----:R-:W-:Y:S01]  /*3e10*/  ENDCOLLECTIVE ;  /* 0x000000000000791b */ /* 0x003fe20003800000 */
.L_x_7278:
[----:B------:R-:W-:-:S05]  /*3e20*/  FADD.FTZ R67, R70, R67 ;  /* 0x0000004346437221 */ /* 0x000fca0000010000 */
[----:B------:R-:W-:Y:S02]  /*3e30*/  MOV R75, R67 ;  /* 0x00000043004b7202 */ /* 0x000fe40000000f00 */
[----:B------:R-:W-:-:S07]  /*3e40*/  MOV R80, R73 ;  /* 0x0000004900507202 */ /* 0x000fce0000000f00 */
[----:B------:R-:W-:Y:S05]  /*3e50*/  WARPSYNC.COLLECTIVE R72, `(.L_x_7279) ;  /* 0x0000000048087348 */ /* 0x000fea0003c00000 */
[----:B------:R0:W1:Y:S02]  /*3e60*/  SHFL.DOWN P0, R73, R75, R74, R77 ;  /* 0x0800004a4b497389 */ /* 0x000064000000004d */
[----:B01----:R-:W-:Y:S01]  /*3e70*/  ENDCOLLECTIVE ;  /* 0x000000000000791b */ /* 0x003fe20003800000 */
.L_x_7279:
[----:B------:R-:W-:Y:S01]  /*3e80*/  MOV R64, R73 ;  /* 0x0000004900407202 */ /* 0x000fe20000000f00 */
[----:B------:R-:W-:Y:S06]  /*3e90*/  BRA `(.L_x_7280) ;  /* 0xffffffdc00807947 */ /* 0x000fec000383ffff */
.L_x_7281:
        /* <DEDUP_REMOVED lines=14> */
.L_x_15251:


//--------------------- .text._ZN10layer_norm22ln_bwd_finalize_kernelINS_22Kernel_traits_finalizeILj7168Ef13__nv_bfloat16fS2_fjLb0ELj1024ELj4ENS_18Kernel_traits_baseILj7168EfS2_fS2_fjLj1024EEEEELb0ELb0EEEvNS_9BwdParamsE --------------------------
	.section	.text._ZN10layer_norm22ln_bwd_finalize_kernelINS_22Kernel_traits_finalizeILj7168Ef13__nv_bfloat16fS2_fjLb0ELj1024ELj4ENS_18Kernel_traits_baseILj7168EfS2_fS2_fjLj1024EEEEELb0ELb0EEEvNS_9BwdParamsE,"ax",@progbits
	.align	128
        .global         _ZN10layer_norm22ln_bwd_finalize_kernelINS_22Kernel_traits_finalizeILj7168Ef13__nv_bfloat16fS2_fjLb0ELj1024ELj4ENS_18Kernel_traits_baseILj7168EfS2_fS2_fjLj1024EEEEELb0ELb0EEEvNS_9BwdParamsE
        .type           _ZN10layer_norm22ln_bwd_finalize_kernelINS_22Kernel_traits_finalizeILj7168Ef13__nv_bfloat16fS2_fjLb0ELj1024ELj4ENS_18Kernel_traits_baseILj7168EfS2_fS2_fjLj1024EEEEELb0ELb0EEEvNS_9BwdParamsE,@function
        .size           _ZN10layer_norm22ln_bwd_finalize_kernelINS_22Kernel_traits_finalizeILj7168Ef13__nv_bfloat16fS2_fjLb0ELj1024ELj4ENS_18Kernel_traits_baseILj7168EfS2_fS2_fjLj1024EEEEELb0ELb0EEEvNS_9BwdParamsE,(.L_x_15252 - _ZN10layer_norm22ln_bwd_finalize_kernelINS_22Kernel_traits_finalizeILj7168Ef13__nv_bfloat16fS2_fjLb0ELj1024ELj4ENS_18Kernel_traits_baseILj7168EfS2_fS2_fjLj1024EEEEELb0ELb0EEEvNS_9BwdParamsE)
        .other          _ZN10layer_norm22ln_bwd_finalize_kernelINS_22Kernel_traits_finalizeILj7168Ef13__nv_bfloat16fS2_fjLb0ELj1024ELj4ENS_18Kernel_traits_baseILj7168EfS2_fS2_fjLj1024EEEEELb0ELb0EEEvNS_9BwdParamsE,@"STO_CUDA_ENTRY STV_DEFAULT"
_ZN10layer_norm22ln_bwd_finalize_kernelINS_22Kernel_traits_finalizeILj7168Ef13__nv_bfloat16fS2_fjLb0ELj1024ELj4ENS_18Kernel_traits_baseILj7168EfS2_fS2_fjLj1024EEEEELb0ELb0EEEvNS_9BwdParamsE:
.text._ZN10layer_norm22ln_bwd_finalize_kernelINS_22Kernel_traits_finalizeILj7168Ef13__nv_bfloat16fS2_fjLb0ELj1024ELj4ENS_18Kernel_traits_baseILj7168EfS2_fS2_fjLj1024EEEEELb0ELb0EEEvNS_9BwdParamsE:
        /* <DEDUP_REMOVED lines=25> */
.L_x_7294:
        /* <DEDUP_REMOVED lines=30> */
.L_x_7286:
        /* <DEDUP_REMOVED lines=36> */
.L_x_7285:
[----:B------:R-:W-:Y:S05]  /*05b0*/  BSYNC B1 ;  /* 0x0000000000017941 */ /* 0x000fea0003800000 */
.L_x_7284:
        /* <DEDUP_REMOVED lines=24> */
.L_x_7288:
[----:B------:R-:W-:Y:S05]  /*0740*/  BSYNC B1 ;  /* 0x0000000000017941 */ /* 0x000fea0003800000 */
.L_x_7287:
        /* <DEDUP_REMOVED lines=12> */
.L_x_7289:
[----:B------:R-:W-:Y:S05]  /*0810*/  BSYNC B1 ;  /* 0x0000000000017941 */ /* 0x000fea0003800000 */
.L_x_7283:
[----:B------:R-:W-:Y:S05]  /*0820*/  BSYNC B0 ;  /* 0x0000000000007941 */ /* 0x000fea0003800000 */
.L_x_7282:
        /* <DEDUP_REMOVED lines=29> */
.L_x_7305:
[----:B---3--:R-:W-:Y:S01]  /*0a00*/  FADD.FTZ R9, R18, R9 ;  /* 0x0000000912097221 */ /* 0x008fe20000010000 */
[----:B--2---:R-:W-:-:S04]  /*0a10*/  FADD.FTZ R11, R10, R11 ;  /* 0x0000000b0a0b7221 */ /* 0x004fc80000010000 */
[----:B------:R2:W-:Y:S04]  /*0a20*/  @!P1 STS [R6+0x2000], R9 ;  /* 0x0020000906009388 */ /* 0x0005e80000000800 */
[----:B------:R2:W-:Y:S02]  /*0a30*/  @!P1 STS [R6+0x2080], R11 ;  /* 0x0020800b06009388 */ /* 0x0005e40000000800 */
.L_x_7290:
        /* <DEDUP_REMOVED lines=16> */
.L_x_7293:
[----:B------:R-:W-:Y:S05]  /*0b40*/  BSYNC B0 ;  /* 0x0000000000007941 */ /* 0x000fea0003800000 */
.L_x_7292:
[C---:B------:R-:W-:Y:S01]  /*0b50*/  ISETP.GT.U32.AND P1, PT, R3.reuse, -0x1c01, PT ;  /* 0xffffe3ff0300780c */ /* 0x040fe20003f24070 */
[----:B------:R-:W-:Y:S01]  /*0b60*/  VIADD R4, R4, 0xe00 ;  /* 0x00000e0004047836 */ /* 0x000fe20000000000 */
[----:B------:R-:W-:-:S11]  /*0b70*/  IADD3 R3, R3, 0x1c00, RZ ;  /* 0x00001c0003037810 */ /* 0x000fd60007ffe0ff */
[----:B------:R-:W-:Y:S05]  /*0b80*/  @P1 BRA `(.L_x_7294) ;  /* 0xfffffff400801947 */ /* 0x000fea000383ffff */
[----:B------:R-:W-:Y:S05]  /*0b90*/  EXIT ;  /* 0x000000000000794d */ /* 0x000fea0003800000 */
.L_x_7291:
[----:B------:R-:W-:Y:S01]  /*0ba0*/  HFMA2.MMA R21, -RZ, RZ, 0, 5.9604644775390625e-08 ;  /* 0x00000001ff157435 */ /* 0x000fe200000001ff */
[----:B0--3--:R-:W-:Y:S01]  /*0bb0*/  MOV R22, R10 ;  /* 0x0000000a00167202 */ /* 0x009fe20000000f00 */
[----:B------:R-:W-:Y:S01]  /*0bc0*/  IMAD.MOV.U32 R19, RZ, RZ, -0x1 ;  /* 0xffffffffff137424 */ /* 0x000fe200078e00ff */
[----:B------:R-:W-:-:S08]  /*0bd0*/  MOV R24, 0x1f ;  /* 0x0000001f00187802 */ /* 0x000fd00000000f00 */
[----:B-12---:R-:W-:Y:S05]  /*0be0*/  WARPSYNC.COLLECTIVE R19, `(.L_x_7295) ;  /* 0x0000000013087348 */ /* 0x006fea0003c00000 */
[----:B------:R0:W3:Y:S02]  /*0bf0*/  SHFL.BFLY P2, R20, R22, R21, R24 ;  /* 0x0c00001516147389 */ /* 0x0000e40000040018 */
[----:B0123--:R-:W-:Y:S01]  /*0c00*/  ENDCOLLECTIVE ;  /* 0x000000000000791b */ /* 0x00ffe20003800000 */
.L_x_7295:
[----:B------:R-:W-:Y:S01]  /*0c10*/  HFMA2.MMA R21, -RZ, RZ, 0, 1.1920928955078125e-07 ;  /* 0x00000002ff157435 */ /* 0x000fe200000001ff */
[----:B------:R-:W-:-:S05]  /*0c20*/  MOV R11, R20 ;  /* 0x00000014000b7202 */ /* 0x000fca0000000f00 */
[----:B------:R-:W-:-:S05]  /*0c30*/  FADD.FTZ R11, R10, R11 ;  /* 0x0000000b0a0b7221 */ /* 0x000fca0000010000 */
[----:B------:R-:W-:-:S07]  /*0c40*/  MOV R22, R11 ;  /* 0x0000000b00167202 */ /* 0x000fce0000000f00 */
[----:B------:R-:W-:Y:S05]  /*0c50*/  WARPSYNC.COLLECTIVE R19, `(.L_x_7296) ;  /* 0x0000000013087348 */ /* 0x000fea0003c00000 */
[----:B------:R0:W1:Y:S02]  /*0c60*/  SHFL.BFLY P2, R20, R22, R21, R24 ;  /* 0x0c00001516147389 */ /* 0x0000640000040018 */
[----:B01----:R-:W-:Y:S01]  /*0c70*/  ENDCOLLECTIVE ;  /* 0x000000000000791b */ /* 0x003fe20003800000 */
.L_x_7296:
[----:B------:R-:W-:Y:S01]  /*0c80*/  HFMA2.MMA R21, -RZ, RZ, 0, 2.384185791015625e-07 ;  /* 0x00000004ff157435 */ /* 0x000fe200000001ff */
[----:B------:R-:W-:-:S04]  /*0c90*/  IMAD.MOV.U32 R14, RZ, RZ, R20 ;  /* 0x000000ffff0e7224 */ /* 0x000fc800078e0014 */
[----:B------:R-:W-:-:S05]  /*0ca0*/  FADD.FTZ R14, R11, R14 ;  /* 0x0000000e0b0e7221 */ /* 0x000fca0000010000 */
[----:B------:R-:W-:-:S07]  /*0cb0*/  MOV R22, R14 ;  /* 0x0000000e00167202 */ /* 0x000fce0000000f00 */
[----:B------:R-:W-:Y:S05]  /*0cc0*/  WARPSYNC.COLLECTIVE R19, `(.L_x_7297) ;  /* 0x0000000013087348 */ /* 0x000fea0003c00000 */
[----:B------:R0:W1:Y:S02]  /*0cd0*/  SHFL.BFLY P2, R20, R22, R21, R24 ;  /* 0x0c00001516147389 */ /* 0x0000640000040018 */
[----:B01----:R-:W-:Y:S01]  /*0ce0*/  ENDCOLLECTIVE ;  /* 0x000000000000791b */ /* 0x003fe20003800000 */
.L_x_7297:
[----:B------:R-:W-:Y:S01]  /*0cf0*/  IMAD.MOV.U32 R21, RZ, RZ, 0x8 ;  /* 0x00000008ff157424 */ /* 0x000fe200078e00ff */
[----:B------:R-:W-:-:S05]  /*0d00*/  MOV R13, R20 ;  /* 0x00000014000d7202 */ /* 0x000fca0000000f00 */
[----:B------:R-:W-:-:S05]  /*0d10*/  FADD.FTZ R13, R14, R13 ;  /* 0x0000000d0e0d7221 */ /* 0x000fca0000010000 */
[----:B------:R-:W-:-:S07]  /*0d20*/  MOV R22, R13 ;  /* 0x0000000d00167202 */ /* 0x000fce0000000f00 */
[----:B------:R-:W-:Y:S05]  /*0d30*/  WARPSYNC.COLLECTIVE R19, `(.L_x_7298) ;  /* 0x0000000013087348 */ /* 0x000fea0003c00000 */
[----:B------:R0:W1:Y:S02]  /*0d40*/  SHFL.BFLY P2, R20, R22, R21, R24 ;  /* 0x0c00001516147389 */ /* 0x0000640000040018 */
[----:B01----:R-:W-:Y:S01]  /*0d50*/  ENDCOLLECTIVE ;  /* 0x000000000000791b */ /* 0x003fe20003800000 */
.L_x_7298:
[----:B------:R-:W-:Y:S01]  /*0d60*/  HFMA2.MMA R21, -RZ, RZ, 0, 9.5367431640625e-07 ;  /* 0x00000010ff157435 */ /* 0x000fe200000001ff */
[----:B------:R-:W-:-:S05]  /*0d70*/  MOV R10, R20 ;  /* 0x00000014000a7202 */ /* 0x000fca0000000f00 */
[----:B------:R-:W-:-:S05]  /*0d80*/  FADD.FTZ R10, R13, R10 ;  /* 0x0000000a0d0a7221 */ /* 0x000fca0000010000 */
[----:B------:R-:W-:-:S07]  /*0d90*/  MOV R22, R10 ;  /* 0x0000000a00167202 */ /* 0x000fce0000000f00 */
[----:B------:R-:W-:Y:S05]  /*0da0*/  WARPSYNC.COLLECTIVE R19, `(.L_x_7299) ;  /* 0x0000000013087348 */ /* 0x000fea0003c00000 */
[----:B------:R0:W1:Y:S02]  /*0db0*/  SHFL.BFLY P2, R20, R22, R21, R24 ;  /* 0x0c00001516147389 */ /* 0x0000640000040018 */
[----:B01----:R-:W-:Y:S01]  /*0dc0*/  ENDCOLLECTIVE ;  /* 0x000000000000791b */ /* 0x003fe20003800000 */
.L_x_7299:
[----:B------:R-:W-:Y:S01]  /*0dd0*/  HFMA2.MMA R21, -RZ, RZ, 0, 5.9604644775390625e-08 ;  /* 0x00000001ff157435 */ /* 0x000fe200000001ff */
[----:B------:R-:W-:Y:S01]  /*0de0*/  IMAD.MOV.U32 R22, RZ, RZ, R9 ;  /* 0x000000ffff167224 */ /* 0x000fe200078e0009 */
[----:B------:R-:W-:-:S09]  /*0df0*/  MOV R11, R20 ;  /* 0x00000014000b7202 */ /* 0x000fd20000000f00 */
[----:B------:R-:W-:Y:S05]  /*0e00*/  WARPSYNC.COLLECTIVE R19, `(.L_x_7300) ;  /* 0x0000000013087348 */ /* 0x000fea0003c00000 */
[----:B------:R0:W1:Y:S02]  /*0e10*/  SHFL.BFLY P2, R20, R22, R21, R24 ;  /* 0x0c00001516147389 */ /* 0x0000640000040018 */
[----:B01----:R-:W-:Y:S01]  /*0e20*/  ENDCOLLECTIVE ;  /* 0x000000000000791b */ /* 0x003fe20003800000 */
.L_x_7300:
[----:B------:R-:W-:Y:S01]  /*0e30*/  HFMA2.MMA R21, -RZ, RZ, 0, 1.1920928955078125e-07 ;  /* 0x00000002ff157435 */ /* 0x000fe200000001ff */
[----:B------:R-:W-:-:S05]  /*0e40*/  MOV R14, R20 ;  /* 0x00000014000e7202 */ /* 0x000fca0000000f00 */
[----:B------:R-:W-:-:S05]  /*0e50*/  FADD.FTZ R15, R9, R14 ;  /* 0x0000000e090f7221 */ /* 0x000fca0000010000 */
[----:B------:R-:W-:-:S07]  /*0e60*/  MOV R22, R15 ;  /* 0x0000000f00167202 */ /* 0x000fce0000000f00 */
[----:B------:R-:W-:Y:S05]  /*0e70*/  WARPSYNC.COLLECTIVE R19, `(.L_x_7301) ;  /* 0x0000000013087348 */ /* 0x000fea0003c00000 */
[----:B------:R0:W1:Y:S02]  /*0e80*/  SHFL.BFLY P2, R20, R22, R21, R24 ;  /* 0x0c00001516147389 */ /* 0x0000640000040018 */
[----:B01----:R-:W-:Y:S01]  /*0e90*/  ENDCOLLECTIVE ;  /* 0x000000000000791b */ /* 0x003fe20003800000 */
.L_x_7301:
[----:B------:R-:W-:Y:S01]  /*0ea0*/  HFMA2.MMA R21, -RZ, RZ, 0, 2.384185791015625e-07 ;  /* 0x00000004ff157435 */ /* 0x000fe200000001ff */
[----:B------:R-:W-:-:S04]  /*0eb0*/  IMAD.MOV.U32 R16, RZ, RZ, R20 ;  /* 0x000000ffff107224 */ /* 0x000fc800078e0014 */
[----:B------:R-:W-:-:S05]  /*0ec0*/  FADD.FTZ R16, R15, R16 ;  /* 0x000000100f107221 */ /* 0x000fca0000010000 */
[----:B------:R-:W-:-:S07]  /*0ed0*/  MOV R22, R16 ;  /* 0x0000001000167202 */ /* 0x000fce0000000f00 */
[----:B------:R-:W-:Y:S05]  /*0ee0*/  WARPSYNC.COLLECTIVE R19, `(.L_x_7302) ;  /* 0x0000000013087348 */ /* 0x000fea0003c00000 */
[----:B------:R0:W1:Y:S02]  /*0ef0*/  SHFL.BFLY P2, R20, R22, R21, R24 ;  /* 0x0c00001516147389 */ /* 0x0000640000040018 */
[----:B01----:R-:W-:Y:S01]  /*0f00*/  ENDCOLLECTIVE ;  /* 0x000000000000791b */ /* 0x003fe20003800000 */
.L_x_7302:
[----:B------:R-:W-:Y:S01]  /*0f10*/  IMAD.MOV.U32 R21, RZ, RZ, 0x8 ;  /* 0x00000008ff157424 */ /* 0x000fe200078e00ff */
[----:B------:R-:W-:-:S05]  /*0f20*/  MOV R17, R20 ;  /* 0x0000001400117202 */ /* 0x000fca0000000f00 */
[----:B------:R-:W-:-:S05]  /*0f30*/  FADD.FTZ R17, R16, R17 ;  /* 0x0000001110117221 */ /* 0x000fca0000010000 */
[----:B------:R-:W-:-:S07]  /*0f40*/  MOV R22, R17 ;  /* 0x0000001100167202 */ /* 0x000fce0000000f00 */
[----:B------:R-:W-:Y:S05]  /*0f50*/  WARPSYNC.COLLECTIVE R19, `(.L_x_7303) ;  /* 0x0000000013087348 */ /* 0x000fea0003c00000 */
[----:B------:R0:W1:Y:S02]  /*0f60*/  SHFL.BFLY P2, R20, R22, R21, R24 ;  /* 0x0c00001516147389 */ /* 0x0000640000040018 */
[----:B01----:R-:W-:Y:S01]  /*0f70*/  ENDCOLLECTIVE ;  /* 0x000000000000791b */ /* 0x003fe20003800000 */
.L_x_7303:
[----:B------:R-:W-:Y:S01]  /*0f80*/  HFMA2.MMA R21, -RZ, RZ, 0, 9.5367431640625e-07 ;  /* 0x00000010ff157435 */ /* 0x000fe200000001ff */
[----:B------:R-:W-:-:S05]  /*0f90*/  MOV R18, R20 ;  /* 0x0000001400127202 */ /* 0x000fca0000000f00 */
[----:B------:R-:W-:-:S05]  /*0fa0*/  FADD.FTZ R18, R17, R18 ;  /* 0x0000001211127221 */ /* 0x000fca0000010000 */
[----:B------:R-:W-:-:S07]  /*0fb0*/  MOV R22, R18 ;  /* 0x0000001200167202 */ /* 0x000fce0000000f00 */
[----:B------:R-:W-:Y:S05]  /*0fc0*/  WARPSYNC.COLLECTIVE R19, `(.L_x_7304) ;  /* 0x0000000013087348 */ /* 0x000fea0003c00000 */
[----:B------:R0:W1:Y:S02]  /*0fd0*/  SHFL.BFLY P2, R20, R22, R21, R24 ;  /* 0x0c00001516147389 */ /* 0x0000640000040018 */
[----:B01----:R-:W-:Y:S01]  /*0fe0*/  ENDCOLLECTIVE ;  /* 0x000000000000791b */ /* 0x003fe20003800000 */
.L_x_7304:
[----:B------:R-:W-:Y:S01]  /*0ff0*/  MOV R9, R20 ;  /* 0x0000001400097202 */ /* 0x000fe20000000f00 */
[----:B------:R-:W-:Y:S06]  /*1000*/  BRA `(.L_x_7305) ;  /* 0xfffffff8007c7947 */ /* 0x000fec000383ffff */
.L_x_7306:
        /* <DEDUP_REMOVED lines=15> */
.L_x_15252:


//--------------------- .text._ZN10layer_norm13ln_bwd_kernelINS_13Kernel_traitsIf13__nv_bfloat16fS2_fjLj7168ELj1ELj1ELj8ELj8ENS_18Kernel_traits_baseILj7168EfS2_fS2_fjLj256EEEEELb1ELb0ELb1ELb0EEEvNS_9BwdParamsE --------------------------
	.section	.text._ZN10layer_norm13ln_bwd_kernelINS_13Kernel_traitsIf13__nv_bfloat16fS2_fjLj7168ELj1ELj1ELj8ELj8ENS_18Kernel_traits_baseILj7168EfS2_fS2_fjLj256EEEEELb1ELb0ELb1ELb0EEEvNS_9BwdParamsE,"ax",@progbits
	.align	128
        .global         _ZN10layer_norm13ln_bwd_kernelINS_13Kernel_traitsIf13__nv_bfloat16fS2_fjLj7168ELj1ELj1ELj8ELj8ENS_18Kernel_traits_baseILj7168EfS2_fS2_fjLj256EEEEELb1ELb0ELb1ELb0EEEvNS_9BwdParamsE
        .type           _ZN10layer_norm13ln_bwd_kernelINS_13Kernel_traitsIf13__nv_bfloat16fS2_fjLj7168ELj1ELj1ELj8ELj8ENS_18Kernel_traits_baseILj7168EfS2_fS2_fjLj256EEEEELb1ELb0ELb1ELb0EEEvNS_9BwdParamsE,@function
        .size           _ZN10layer_norm13ln_bwd_kernelINS_13Kernel_traitsIf13__nv_bfloat16fS2_fjLj7168ELj1ELj1ELj8ELj8ENS_18Kernel_traits_baseILj7168EfS2_fS2_fjLj256EEEEELb1ELb0ELb1ELb0EEEvNS_9BwdParamsE,(.L_x_15253 - _ZN10layer_norm13ln_bwd_kernelINS_13Kernel_traitsIf13__nv_bfloat16fS2_fjLj7168ELj1ELj1ELj8ELj8ENS_18Kernel_traits_baseILj7168EfS2_fS2_fjLj256EEEEELb1ELb0ELb1ELb0EEEvNS_9BwdParamsE)
        .other          _ZN10layer_norm13ln_bwd_kernelINS_13Kernel_traitsIf13__nv_bfloat16fS2_fjLj7168ELj1ELj1ELj8ELj8ENS_18Kernel_traits_baseILj7168EfS2_fS2_fjLj256EEEEELb1ELb0ELb1ELb0EEEvNS_9BwdParamsE,@"STO_CUDA_ENTRY STV_DEFAULT"
_ZN10layer_norm13ln_bwd_kernelINS_13Kernel_traitsIf13__nv_bfloat16fS2_fjLj7168ELj1ELj1ELj8ELj8ENS_18Kernel_traits_baseILj7168EfS2_fS2_fjLj256EEEEELb1ELb0ELb1ELb0EEEvNS_9BwdParamsE:
.text._ZN10layer_norm13ln_bwd_kernelINS_13Kernel_traitsIf13__nv_bfloat16fS2_fjLj7168ELj1ELj1ELj8ELj8ENS_18Kernel_traits_baseILj7168EfS2_fS2_fjLj256EEEEELb1ELb0ELb1ELb0EEEvNS_9BwdParamsE:
        /* <DEDUP_REMOVED lines=46> */
[----:B----4-:R-:W-:-:S04]  /*02e0*/  @P4 IMAD.WIDE.U32 R18, R7, 0x10, R18 ;  /* 0x0000001007124825 */ /* 0x010fc800078e0012 */
[----:B------:R-:W-:Y:S01]  /*02f0*/  @P4 VIADD R7, R7, 0x100 ;  /* 0x0000010007074836 */ /* 0x000fe20000000000 */
[----:B------:R1:W5:Y:S03]  /*0300*/  @P4 LDG.E.128 R128, desc[UR4][R18.64] ;  /* 0x0000000412804981 */ /* 0x000366000c1e1d00 */
[C---:B0-----:R-:W-:Y:S01]  /*0310*/  @P3 IMAD.WIDE.U32 R24, R7.reuse, 0x10, R24 ;  /* 0x0000001007183825 */ /* 0x041fe200078e0018 */
[----:B------:R-:W-:-:S04]  /*0320*/  @P3 IADD3 R7, R7, 0x100, RZ ;  /* 0x0000010007073810 */ /* 0x000fc80007ffe0ff */
[----:B------:R0:W5:Y:S01]  /*0330*/  @P3 LDG.E.128 R124, desc[UR4][R24.64] ;  /* 0x00000004187c3981 */ /* 0x000162000c1e1d00 */
[----:B--2---:R-:W-:-:S04]  /*0340*/  @P2 IMAD.WIDE.U32 R26, R7, 0x10, R26 ;  /* 0x00000010071a2825 */ /* 0x004fc800078e001a */
[----:B------:R-:W-:Y:S01]  /*0350*/  @P2 VIADD R7, R7, 0x100 ;  /* 0x0000010007072836 */ /* 0x000fe20000000000 */
[----:B------:R0:W5:Y:S01]  /*0360*/  @P2 LDG.E.128 R120, desc[UR4][R26.64] ;  /* 0x000000041a782981 */ /* 0x000162000c1e1d00 */
[----:B-1----:R-:W-:Y:S02]  /*0370*/  LEA.HI R18, R22, UR6, RZ, 0x18 ;  /* 0x0000000616127c11 */ /* 0x002fe4000f8fc0ff */
        /* <DEDUP_REMOVED lines=31> */
[----:B------:R-:W-:Y:S01]  /*0570*/  HFMA2.MMA R113, -RZ, RZ, 0, 0 ;  /* 0x00000000ff717435 */ /* 0x000fe200000001ff */
[----:B------:R-:W-:-:S10]  /*0580*/  IMAD.MOV.U32 R158, RZ, RZ, 0x1 ;  /* 0x00000001ff9e7424 */ /* 0x000fd400078e00ff */
.L_x_7418:
[----:B-12---:R-:W1:Y:S08]  /*0590*/  LDC.64 R16, c[0x0][0x288] ;  /* 0x0000a200ff107b82 */ /* 0x006e700000000a00 */
[----:B------:R-:W2:Y:S08]  /*05a0*/  LDC.64 R162, c[0x0][0x250] ;  /* 0x00009400ffa27b82 */ /* 0x000eb00000000a00 */
[----:B------:R-:W3:Y:S08]  /*05b0*/  LDC.64 R214, c[0x0][0x280] ;  /* 0x0000a000ffd67b82 */ /* 0x000ef00000000a00 */
[----:B0-----:R-:W4:Y:S01]  /*05c0*/  LDC.64 R148, c[0x0][0x258] ;  /* 0x00009600ff947b82 */ /* 0x001f220000000a00 */
[----:B-1----:R-:W-:-:S06]  /*05d0*/  IMAD.WIDE R150, R18, 0x4, R16 ;  /* 0x0000000412967825 */ /* 0x002fcc00078e0210 */
[----:B------:R-:W4:Y:S01]  /*05e0*/  LDG.E R150, desc[UR4][R150.64] ;  /* 0x0000000496967981 */ /* 0x000f22000c1e1900 */
[C---:B--2---:R-:W-:Y:S01]  /*05f0*/  IMAD.WIDE R162, R18.reuse, 0x4, R162 ;  /* 0x0000000412a27825 */ /* 0x044fe200078e02a2 */
[----:B------:R-:W1:Y:S05]  /*0600*/  LDC.64 R152, c[0x0][0x2c8] ;  /* 0x0000b200ff987b82 */ /* 0x000e6a0000000a00 */
[----:B-----5:R2:W5:Y:S01]  /*0610*/  LDG.E R162, desc[UR4][R162.64] ;  /* 0x00000004a2a27981 */ /* 0x020562000c1e1900 */
[----:B---3--:R-:W-:-:S06]  /*0620*/  IMAD.WIDE R214, R18, 0x4, R214 ;  /* 0x0000000412d67825 */ /* 0x008fcc00078e02d6 */
        /* <DEDUP_REMOVED lines=27> */
[----:B------:R2:W5:Y:S01]  /*07e0*/  @P5 LDG.E.128 R56, desc[UR4][R154.64] ;  /* 0x000000049a385981 */ /* 0x000562000c1e1d00 */
[----:B-1----:R-:W-:-:S05]  /*07f0*/  IMAD.WIDE.U32 R148, R157, 0x4, R148 ;  /* 0x000000049d947825 */ /* 0x002fca00078e0094 */
[----:B------:R2:W5:Y:S01]  /*0800*/  LDG.E R14, desc[UR4][R148.64] ;  /* 0x00000004940e7981 */ /* 0x000562000c1e1900 */
[----:B------:R-:W-:Y:S01]  /*0810*/  VIADD R159, R16, 0x100 ;  /* 0x00000100109f7836 */ /* 0x000fe20000000000 */
[----:B------:R-:W-:-:S07]  /*0820*/  IADD3 R157, R157, 0x100, RZ ;  /* 0x000001009d9d7810 */ /* 0x000fce0007ffe0ff */
.L_x_7311:
[----:B------:R-:W-:Y:S05]  /*0830*/  BSYNC B1 ;  /* 0x0000000000017941 */ /* 0x000fea0003800000 */
.L_x_7310:
[----:B------:R-:W-:Y:S01]  /*0840*/  ISETP.NE.AND P5, PT, R13, RZ, PT ;  /* 0x000000ff0d00720c */ /* 0x000fe20003fa5270 */
[----:B------:R-:W-:-:S12]  /*0850*/  BSSY B1, `(.L_x_7312) ;  /* 0x000000b000017945 */ /* 0x000fd80003800000 */
[----:B------:R-:W-:Y:S05]  /*0860*/  @!P5 BRA `(.L_x_7313) ;  /* 0x000000000024d947 */ /* 0x000fea0003800000 */
[----:B--2---:R-:W1:Y:S01]  /*0870*/  LDC.64 R148, c[0x0][0x240] ;  /* 0x00009000ff947b82 */ /* 0x004e620000000a00 */
[----:B------:R-:W-:-:S04]  /*0880*/  ISETP.NE.U32.AND P5, PT, RZ, UR8, PT ;  /* 0x00000008ff007c0c */ /* 0x000fc8000bfa5070 */
[----:B------:R-:W-:-:S13]  /*0890*/  ISETP.NE.AND.EX P5, PT, RZ, UR9, PT, P5 ;  /* 0x00000009ff007c0c */ /* 0x000fda000bfa5350 */
[----:B------:R-:W-:-:S05]  /*08a0*/  @P5 IMAD.WIDE.U32 R150, R159, 0x10, R152 ;  /* 0x000000109f965825 */ /* 0x000fca00078e0098 */
[----:B------:R3:W5:Y:S01]  /*08b0*/  @P5 LDG.E.128 R52, desc[UR4][R150.64] ;  /* 0x0000000496345981 */ /* 0x000762000c1e1d00 */
[----:B-1----:R-:W-:-:S05]  /*08c0*/  IMAD.WIDE.U32 R148, R157, 0x4, R148 ;  /* 0x000000049d947825 */ /* 0x002fca00078e0094 */
[----:B------:R3:W5:Y:S01]  /*08d0*/  LDG.E R12, desc[UR4][R148.64] ;  /* 0x00000004940c7981 */ /* 0x000762000c1e1900 */
[----:B------:R-:W-:Y:S02]  /*08e0*/  VIADD R157, R157, 0x100 ;  /* 0x000001009d9d7836 */ /* 0x000fe40000000000 */
[----:B------:R-:W-:-:S07]  /*08f0*/  VIADD R159, R159, 0x100 ;  /* 0x000001009f9f7836 */ /* 0x000fce0000000000 */
.L_x_7313:
[----:B------:R-:W-:Y:S05]  /*0900*/  BSYNC B1 ;  /* 0x0000000000017941 */ /* 0x000fea0003800000 */
.L_x_7312:
[----:B------:R-:W-:Y:S01]  /*0910*/  ISETP.NE.AND P5, PT, R11, RZ, PT ;  /* 0x000000ff0b00720c */ /* 0x000fe20003fa5270 */
[----:B------:R-:W-:-:S12]  /*0920*/  BSSY B1, `(.L_x_7314) ;  /* 0x000000b000017945 */ /* 0x000fd80003800000 */
[----:B------:R-:W-:Y:S05]  /*0930*/  @!P5 BRA `(.L_x_7315) ;  /* 0x000000000024d947 */ /* 0x000fea0003800000 */
[----:B--23--:R-:W1:Y:S01]  /*0940*/  LDC.64 R148, c[0x0][0x240] ;  /* 0x00009000ff947b82 */ /* 0x00ce620000000a00 */
[----:B------:R-:W-:-:S04]  /*0950*/  ISETP.NE.U32.AND P5, PT, RZ, UR8, PT ;  /* 0x00000008ff007c0c */ /* 0x000fc8000bfa5070 */
[----:B------:R-:W-:-:S13]  /*0960*/  ISETP.NE.AND.EX P5, PT, RZ, UR9, PT, P5 ;  /* 0x00000009ff007c0c */ /* 0x000fda000bfa5350 */
[----:B------:R-:W-:-:S05]  /*0970*/  @P5 IMAD.WIDE.U32 R150, R159, 0x10, R152 ;  /* 0x000000109f965825 */ /* 0x000fca00078e0098 */
[----:B------:R4:W5:Y:S01]  /*0980*/  @P5 LDG.E.128 R48, desc[UR4][R150.64] ;  /* 0x0000000496305981 */ /* 0x000962000c1e1d00 */
[----:B-1----:R-:W-:-:S05]  /*0990*/  IMAD.WIDE.U32 R148, R157, 0x4, R148 ;  /* 0x000000049d947825 */ /* 0x002fca00078e0094 */
[----:B------:R4:W5:Y:S01]  /*09a0*/  LDG.E R10, desc[UR4][R148.64] ;  /* 0x00000004940a7981 */ /* 0x000962000c1e1900 */
[----:B------:R-:W-:Y:S01]  /*09b0*/  IADD3 R157, R157, 0x100, RZ ;  /* 0x000001009d9d7810 */ /* 0x000fe20007ffe0ff */
[----:B------:R-:W-:-:S07]  /*09c0*/  VIADD R159, R159, 0x100 ;  /* 0x000001009f9f7836 */ /* 0x000fce0000000000 */
.L_x_7315:
[----:B------:R-:W-:Y:S05]  /*09d0*/  BSYNC B1 ;  /* 0x0000000000017941 */ /* 0x000fea0003800000 */
.L_x_7314:
[----:B------:R-:W-:Y:S04]  /*09e0*/  BSSY B1, `(.L_x_7316) ;  /* 0x000000b000017945 */ /* 0x000fe80003800000 */
[----:B------:R-:W-:Y:S05]  /*09f0*/  @!P4 BRA `(.L_x_7317) ;  /* 0x000000000024c947 */ /* 0x000fea0003800000 */
[----:B--234-:R-:W1:Y:S01]  /*0a00*/  LDC.64 R148, c[0x0][0x240] ;  /* 0x00009000ff947b82 */ /* 0x01ce620000000a00 */
[----:B------:R-:W-:-:S04]  /*0a10*/  ISETP.NE.U32.AND P5, PT, RZ, UR8, PT ;  /* 0x00000008ff007c0c */ /* 0x000fc8000bfa5070 */
[----:B------:R-:W-:-:S13]  /*0a20*/  ISETP.NE.AND.EX P5, PT, RZ, UR9, PT, P5 ;  /* 0x00000009ff007c0c */ /* 0x000fda000bfa5350 */
[----:B------:R-:W-:-:S05]  /*0a30*/  @P5 IMAD.WIDE.U32 R150, R159, 0x10, R152 ;  /* 0x000000109f965825 */ /* 0x000fca00078e0098 */
[----:B------:R2:W5:Y:S01]  /*0a40*/  @P5 LDG.E.128 R44, desc[UR4][R150.64] ;  /* 0x00000004962c5981 */ /* 0x000562000c1e1d00 */
[----:B-1----:R-:W-:-:S05]  /*0a50*/  IMAD.WIDE.U32 R148, R157, 0x4, R148 ;  /* 0x000000049d947825 */ /* 0x002fca00078e0094 */
[----:B------:R2:W5:Y:S01]  /*0a60*/  LDG.E R9, desc[UR4][R148.64] ;  /* 0x0000000494097981 */ /* 0x000562000c1e1900 */
[----:B------:R-:W-:Y:S01]  /*0a70*/  VIADD R157, R157, 0x100 ;  /* 0x000001009d9d7836 */ /* 0x000fe20000000000 */
[----:B------:R-:W-:-:S07]  /*0a80*/  IADD3 R159, R159, 0x100, RZ ;  /* 0x000001009f9f7810 */ /* 0x000fce0007ffe0ff */
.L_x_7317:
[----:B------:R-:W-:Y:S05]  /*0a90*/  BSYNC B1 ;  /* 0x0000000000017941 */ /* 0x000fea0003800000 */
.L_x_7316:
        /* <DEDUP_REMOVED lines=11> */
.L_x_7319:
[----:B------:R-:W-:Y:S05]  /*0b50*/  BSYNC B1 ;  /* 0x0000000000017941 */ /* 0x000fea0003800000 */
.L_x_7318:
        /* <DEDUP_REMOVED lines=11> */
.L_x_7321:
[----:B------:R-:W-:Y:S05]  /*0c10*/  BSYNC B1 ;  /* 0x0000000000017941 */ /* 0x000fea0003800000 */
.L_x_7320:
[----:B------:R-:W-:Y:S02]  /*0c20*/  ISETP.NE.AND P5, PT, R6, RZ, PT ;  /* 0x000000ff0600720c */ /* 0x000fe40003fa5270 */
[----:B------:R-:W-:-:S11]  /*0c30*/  CS2R R160, SRZ ;  /* 0x0000000000a07805 */ /* 0x000fd6000001ff00 */
        /* <DEDUP_REMOVED lines=8> */
[----:B------:R-:W-:Y:S01]  /*0cc0*/  IMAD.MOV.U32 R160, RZ, RZ, RZ ;  /* 0x000000ffffa07224 */ /* 0x000fe200078e00ff */
[----:B------:R-:W-:Y:S06]  /*0cd0*/  BRA `(.L_x_7322) ;  /* 0x00000018006c7947 */ /* 0x000fec0003800000 */
.L_x_7309:
        /* <DEDUP_REMOVED lines=25> */
[----:B------:R1:W5:Y:S04]  /*0e70*/  @P5 LDG.E.128 R56, desc[UR4][R154.64] ;  /* 0x000000049a385981 */ /* 0x000368000c1e1d00 */
[----:B------:R-:W3:Y:S01]  /*0e80*/  LDG.E.64 R156, desc[UR4][R156.64] ;  /* 0x000000049c9c7981 */ /* 0x000ee2000c1e1b00 */
[----:B0-----:R-:W-:-:S06]  /*0e90*/  IMAD.WIDE.U32 R148, R16, 0x10, R148 ;  /* 0x0000001010947825 */ /* 0x001fcc00078e0094 */
[----:B------:R-:W4:Y:S01]  /*0ea0*/  LDG.E.128 R148, desc[UR4][R148.64] ;  /* 0x0000000494947981 */ /* 0x000f22000c1e1d00 */
[----:B--2---:R-:W-:-:S05]  /*0eb0*/  IMAD.WIDE.U32 R160, R159, 0x4, R160 ;  /* 0x000000049fa07825 */ /* 0x004fca00078e00a0 */
[----:B------:R0:W5:Y:S01]  /*0ec0*/  LDG.E R14, desc[UR4][R160.64] ;  /* 0x00000004a00e7981 */ /* 0x000162000c1e1900 */
[----:B------:R-:W-:Y:S01]  /*0ed0*/  VIADD R163, R163, 0x100 ;  /* 0x00000100a3a37836 */ /* 0x000fe20000000000 */
[----:B------:R-:W-:Y:S01]  /*0ee0*/  IADD3 R159, R159, 0x100, RZ ;  /* 0x000001009f9f7810 */ /* 0x000fe20007ffe0ff */
[----:B---3--:R-:W-:Y:S01]  /*0ef0*/  IMAD.MOV.U32 R200, RZ, RZ, R156 ;  /* 0x000000ffffc87224 */ /* 0x008fe200078e009c */
[--C-:B------:R-:W-:Y:S01]  /*0f00*/  SHF.R.U64 R208, R156, 0x10, R157.reuse ;  /* 0x000000109cd07819 */ /* 0x100fe2000000129d */
[----:B-1----:R-:W-:Y:S02]  /*0f10*/  IMAD.MOV.U32 R154, RZ, RZ, R157 ;  /* 0x000000ffff9a7224 */ /* 0x002fe400078e009d */
[----:B------:R-:W-:Y:S02]  /*0f20*/  IMAD.U32 R211, R200, 0x10000, RZ ;  /* 0x00010000c8d37824 */ /* 0x000fe400078e00ff */
[C---:B----4-:R-:W-:Y:S01]  /*0f30*/  FADD.FTZ R204, -R201.reuse, R148 ;  /* 0x00000094c9cc7221 */ /* 0x050fe20000010100 */
[----:B------:R-:W-:-:S03]  /*0f40*/  FADD.FTZ R210, -R201, R149 ;  /* 0x00000095c9d27221 */ /* 0x000fc60000010100 */
[----:B------:R-:W-:Y:S01]  /*0f50*/  FMUL.FTZ R213, R17, R204 ;  /* 0x000000cc11d57220 */ /* 0x000fe20000410000 */
[----:B------:R-:W-:Y:S01]  /*0f60*/  FADD.FTZ R150, -R201, R150 ;  /* 0x00000096c9967221 */ /* 0x000fe20000010100 */
[----:B------:R-:W-:Y:S02]  /*0f70*/  IMAD.U32 R208, R208, 0x10000, RZ ;  /* 0x00010000d0d07824 */ /* 0x000fe400078e00ff */
[----:B------:R-:W-:Y:S01]  /*0f80*/  FMUL.FTZ R210, R17, R210 ;  /* 0x000000d211d27220 */ /* 0x000fe20000410000 */
[----:B------:R-:W-:Y:S01]  /*0f90*/  FADD.FTZ R84, R84, R211 ;  /* 0x000000d354547221 */ /* 0x000fe20000010000 */
[-C--:B------:R-:W-:Y:S01]  /*0fa0*/  FFMA.FTZ R112, R213, R211.reuse, R112 ;  /* 0x000000d3d5707223 */ /* 0x080fe20000010070 */
[----:B------:R-:W-:Y:S01]  /*0fb0*/  FMUL.FTZ R211, R140, R211 ;  /* 0x000000d38cd37220 */ /* 0x000fe20000410000 */
[----:B------:R-:W-:Y:S01]  /*0fc0*/  SHF.L.U32 R207, R154, 0x10, RZ ;  /* 0x000000109acf7819 */ /* 0x000fe200000006ff */
[----:B------:R-:W-:Y:S01]  /*0fd0*/  FADD.FTZ R206, -R201, R151 ;  /* 0x00000097c9ce7221 */ /* 0x000fe20000010100 */
[----:B------:R-:W-:Y:S01]  /*0fe0*/  SHF.R.U32.HI R155, RZ, 0x10, R157 ;  /* 0x00000010ff9b7819 */ /* 0x000fe2000001169d */
        /* <DEDUP_REMOVED lines=14> */
[----:B0-----:R-:W-:Y:S01]  /*10d0*/  FADD.FTZ R161, R148, R207 ;  /* 0x000000cf94a17221 */ /* 0x001fe20000010000 */
[----:B------:R-:W-:Y:S01]  /*10e0*/  FFMA.FTZ R149, R209, R207, R150 ;  /* 0x000000cfd1957223 */ /* 0x000fe20000010096 */
[----:B------:R-:W-:Y:S01]  /*10f0*/  IADD3 R201, R16, 0x100, RZ ;  /* 0x0000010010c97810 */ /* 0x000fe20007ffe0ff */
[----:B------:R-:W-:Y:S01]  /*1100*/  FADD.FTZ R87, R87, R154 ;  /* 0x0000009a57577221 */ /* 0x000fe20000010000 */
[C---:B------:R-:W-:Y:S01]  /*1110*/  FFMA.FTZ R115, R206.reuse, R154, R115 ;  /* 0x0000009ace737223 */ /* 0x040fe20000010073 */
[----:B------:R-:W-:Y:S01]  /*1120*/  FADD.FTZ R161, R161, R204 ;  /* 0x000000cca1a17221 */ /* 0x000fe20000010000 */
[----:B------:R-:W-:-:S07]  /*1130*/  FFMA.FTZ R160, R206, R204, R149 ;  /* 0x000000cccea07223 */ /* 0x000fce0000010095 */
.L_x_7324:
[----:B------:R-:W-:Y:S05]  /*1140*/  BSYNC B1 ;  /* 0x0000000000017941 */ /* 0x000fea0003800000 */
.L_x_7323:
        /* <DEDUP_REMOVED lines=11> */
[C---:B------:R-:W-:Y:S01]  /*1200*/  @P5 IMAD.WIDE.U32 R196, R201.reuse, 0x10, R152 ;  /* 0x00000010c9c45825 */ /* 0x040fe200078e0098 */
[----:B------:R-:W3:Y:S03]  /*1210*/  LDG.E.64 R154, desc[UR4][R154.64] ;  /* 0x000000049a9a7981 */ /* 0x000ee6000c1e1b00 */
[----:B0-----:R-:W-:Y:S01]  /*1220*/  IMAD.WIDE.U32 R148, R201, 0x10, R148 ;  /* 0x00000010c9947825 */ /* 0x001fe200078e0094 */
        /* <DEDUP_REMOVED lines=8> */
[--C-:B------:R-:W-:Y:S02]  /*12b0*/  SHF.R.U64 R199, R154, 0x10, R155.reuse ;  /* 0x000000109ac77819 */ /* 0x100fe4000000129b */
[----:B0-----:R-:W-:Y:S02]  /*12c0*/  SHF.R.U32.HI R197, RZ, 0x10, R155 ;  /* 0x00000010ffc57819 */ /* 0x001fe4000001169b */
[----:B------:R-:W-:Y:S01]  /*12d0*/  SHF.L.U32 R195, R195, 0x10, RZ ;  /* 0x00000010c3c37819 */ /* 0x000fe200000006ff */
[C---:B----4-:R-:W-:Y:S01]  /*12e0*/  FADD.FTZ R202, -R200.reuse, R149 ;  /* 0x00000095c8ca7221 */ /* 0x050fe20000010100 */
[C---:B------:R-:W-:Y:S01]  /*12f0*/  FADD.FTZ R198, -R200.reuse, R148 ;  /* 0x00000094c8c67221 */ /* 0x040fe20000010100 */
[----:B------:R-:W-:Y:S01]  /*1300*/  MOV R196, R155 ;  /* 0x0000009b00c47202 */ /* 0x000fe20000000f00 */
[----:B------:R-:W-:Y:S01]  /*1310*/  FADD.FTZ R150, -R200, R150 ;  /* 0x00000096c8967221 */ /* 0x000fe20000010100 */
[----:B------:R-:W-:-:S02]  /*1320*/  IMAD.U32 R148, R199, 0x10000, RZ ;  /* 0x00010000c7947824 */ /* 0x000fc400078e00ff */
[C---:B------:R-:W-:Y:S01]  /*1330*/  FMUL.FTZ R202, R17.reuse, R202 ;  /* 0x000000ca11ca7220 */ /* 0x040fe20000410000 */
[----:B------:R-:W-:Y:S01]  /*1340*/  FMUL.FTZ R203, R136, R195 ;  /* 0x000000c388cb7220 */ /* 0x000fe20000410000 */
[----:B------:R-:W-:Y:S01]  /*1350*/  FADD.FTZ R154, -R200, R151 ;  /* 0x00000097c89a7221 */ /* 0x000fe20000010100 */
[----:B------:R-:W-:Y:S01]  /*1360*/  FMUL.FTZ R205, R17, R198 ;  /* 0x000000c611cd7220 */ /* 0x000fe20000410000 */
[----:B------:R-:W-:Y:S01]  /*1370*/  SHF.L.U32 R151, R196, 0x10, RZ ;  /* 0x00000010c4977819 */ /* 0x000fe200000006ff */
[----:B-1----:R-:W-:Y:S02]  /*1380*/  IMAD.U32 R156, R197, 0x10000, RZ ;  /* 0x00010000c59c7824 */ /* 0x002fe400078e00ff */
        /* <DEDUP_REMOVED lines=21> */
.L_x_7326:
[----:B------:R-:W-:Y:S05]  /*14e0*/  BSYNC B1 ;  /* 0x0000000000017941 */ /* 0x000fea0003800000 */
.L_x_7325:
        /* <DEDUP_REMOVED lines=18> */
[----:B------:R-:W-:Y:S01]  /*1610*/  IADD3 R163, R163, 0x100, RZ ;  /* 0x00000100a3a37810 */ /* 0x000fe20007ffe0ff */
[----:B------:R-:W-:Y:S01]  /*1620*/  VIADD R159, R159, 0x100 ;  /* 0x000001009f9f7836 */ /* 0x000fe20000000000 */
[----:B------:R-:W-:Y:S02]  /*1630*/  IADD3 R201, R201, 0x100, RZ ;  /* 0x00000100c9c97810 */ /* 0x000fe40007ffe0ff */
[----:B---3--:R-:W-:Y:S02]  /*1640*/  MOV R187, R154 ;  /* 0x0000009a00bb7202 */ /* 0x008fe40000000f00 */
[----:B------:R-:W-:-:S03]  /*1650*/  SHF.R.U64 R190, R154, 0x10, R155 ;  /* 0x000000109abe7819 */ /* 0x000fc6000000129b */
[----:B------:R-:W-:Y:S02]  /*1660*/  IMAD.U32 R187, R187, 0x10000, RZ ;  /* 0x00010000bbbb7824 */ /* 0x000fe400078e00ff */
[C---:B----4-:R-:W-:Y:S01]  /*1670*/  FADD.FTZ R194, -R191.reuse, R149 ;  /* 0x00000095bfc27221 */ /* 0x050fe20000010100 */
[C---:B------:R-:W-:Y:S01]  /*1680*/  FADD.FTZ R192, -R191.reuse, R148 ;  /* 0x00000094bfc07221 */ /* 0x040fe20000010100 */
[--C-:B0-----:R-:W-:Y:S01]  /*1690*/  SHF.R.U32.HI R189, RZ, 0x10, R155.reuse ;  /* 0x00000010ffbd7819 */ /* 0x101fe2000001169b */
[----:B------:R-:W-:Y:S01]  /*16a0*/  IMAD.MOV.U32 R188, RZ, RZ, R155 ;  /* 0x000000ffffbc7224 */ /* 0x000fe200078e009b */
[----:B------:R-:W-:Y:S01]  /*16b0*/  SHF.L.U32 R148, R190, 0x10, RZ ;  /* 0x00000010be947819 */ /* 0x000fe200000006ff */
[----:B------:R-:W-:Y:S01]  /*16c0*/  FADD.FTZ R154, -R191, R150 ;  /* 0x00000096bf9a7221 */ /* 0x000fe20000010100 */
        /* <DEDUP_REMOVED lines=27> */
.L_x_7328:
[----:B------:R-:W-:Y:S05]  /*1880*/  BSYNC B1 ;  /* 0x0000000000017941 */ /* 0x000fea0003800000 */
.L_x_7327:
        /* <DEDUP_REMOVED lines=29> */
[----:B------:R-:W-:Y:S01]  /*1a60*/  FMUL.FTZ R186, R17, R186 ;  /* 0x000000ba11ba7220 */ /* 0x000fe20000410000 */
[----:B------:R-:W-:Y:S01]  /*1a70*/  FMUL.FTZ R182, R128, R179 ;  /* 0x000000b380b67220 */ /* 0x000fe20000410000 */
[----:B------:R-:W-:Y:S01]  /*1a80*/  FADD.FTZ R200, -R183, R151 ;  /* 0x00000097b7c87221 */ /* 0x000fe20000010100 */
[----:B------:R-:W-:Y:S01]  /*1a90*/  FMUL.FTZ R185, R17, R184 ;  /* 0x000000b811b97220 */ /* 0x000fe20000410000 */
[----:B------:R-:W-:Y:S01]  /*1aa0*/  SHF.L.U32 R151, R180, 0x10, RZ ;  /* 0x00000010b4977819 */ /* 0x000fe200000006ff */
[----:B------:R-:W-:Y:S02]  /*1ab0*/  IMAD.U32 R150, R181, 0x10000, RZ ;  /* 0x00010000b5967824 */ /* 0x000fe400078e00ff */
        /* <DEDUP_REMOVED lines=21> */
.L_x_7330:
[----:B------:R-:W-:Y:S05]  /*1c10*/  BSYNC B1 ;  /* 0x0000000000017941 */ /* 0x000fea0003800000 */
.L_x_7329:
        /* <DEDUP_REMOVED lines=56> */
.L_x_7332:
[----:B------:R-:W-:Y:S05]  /*1fa0*/  BSYNC B1 ;  /* 0x0000000000017941 */ /* 0x000fea0003800000 */
.L_x_7331:
        /* <DEDUP_REMOVED lines=22> */
[----:B0-----:R-:W-:Y:S01]  /*2110*/  SHF.R.U32.HI R165, RZ, 0x10, R155 ;  /* 0x00000010ffa57819 */ /* 0x001fe2000001169b */
[C---:B----4-:R-:W-:Y:S01]  /*2120*/  FADD.FTZ R170, -R167.reuse, R149 ;  /* 0x00000095a7aa7221 */ /* 0x050fe20000010100 */
[C---:B------:R-:W-:Y:S01]  /*2130*/  FADD.FTZ R168, -R167.reuse, R148 ;  /* 0x00000094a7a87221 */ /* 0x040fe20000010100 */
[----:B------:R-:W-:Y:S01]  /*2140*/  SHF.L.U32 R149, R30, 0x10, RZ ;  /* 0x000000101e957819 */ /* 0x000fe200000006ff */
[----:B------:R-:W-:Y:S01]  /*2150*/  FADD.FTZ R154, -R167, R150 ;  /* 0x00000096a79a7221 */ /* 0x000fe20000010100 */
[----:B------:R-:W-:Y:S01]  /*2160*/  MOV R164, R155 ;  /* 0x0000009b00a47202 */ /* 0x000fe20000000f00 */
[----:B------:R-:W-:-:S02]  /*2170*/  IMAD.U32 R30, R166, 0x10000, RZ ;  /* 0x00010000a61e7824 */ /* 0x000fc400078e00ff */
[C---:B------:R-:W-:Y:S01]  /*2180*/  FMUL.FTZ R169, R17.reuse, R168 ;  /* 0x000000a811a97220 */ /* 0x040fe20000410000 */
[----:B------:R-:W-:Y:S01]  /*2190*/  FMUL.FTZ R170, R17, R170 ;  /* 0x000000aa11aa7220 */ /* 0x000fe20000410000 */
[-C--:B------:R-:W-:Y:S01]  /*21a0*/  FMUL.FTZ R166, R120, R149.reuse ;  /* 0x0000009578a67220 */ /* 0x080fe20000410000 */
[----:B------:R-:W-:Y:S01]  /*21b0*/  FADD.FTZ R148, -R167, R151 ;  /* 0x00000097a7947221 */ /* 0x000fe20000010100 */
[----:B------:R-:W-:Y:S01]  /*21c0*/  SHF.L.U32 R151, R164, 0x10, RZ ;  /* 0x00000010a4977819 */ /* 0x000fe200000006ff */
[----:B------:R-:W-:Y:S02]  /*21d0*/  IMAD.U32 R150, R165, 0x10000, RZ ;  /* 0x00010000a5967824 */ /* 0x000fe400078e00ff */
        /* <DEDUP_REMOVED lines=18> */
[C---:B------:R-:W-:Y:S01]  /*2300*/  FFMA.FTZ R95, R168.reuse, R150, R95 ;  /* 0x00000096a85f7223 */ /* 0x040fe2000001005f */
[----:B------:R-:W-:Y:S01]  /*2310*/  FADD.FTZ R161, R151, R30 ;  /* 0x0000001e97a17221 */ /* 0x000fe20000010000 */
[----:B-1----:R-:W-:-:S07]  /*2320*/  FFMA.FTZ R160, R168, R30, R149 ;  /* 0x0000001ea8a07223 */ /* 0x002fce0000010095 */
.L_x_7334:
[----:B------:R-:W-:Y:S05]  /*2330*/  BSYNC B1 ;  /* 0x0000000000017941 */ /* 0x000fea0003800000 */
.L_x_7333:
[----:B------:R-:W-:-:S13]  /*2340*/  ISETP.NE.AND P5, PT, R6, RZ, PT ;  /* 0x000000ff0600720c */ /* 0x000fda0003fa5270 */
        /* <DEDUP_REMOVED lines=16> */
[----:B---3--:R-:W-:Y:S01]  /*2450*/  MOV R23, R28 ;  /* 0x0000001c00177202 */ /* 0x008fe20000000f00 */
[--C-:B------:R-:W-:Y:S01]  /*2460*/  IMAD.MOV.U32 R31, RZ, RZ, R29.reuse ;  /* 0x000000ffff1f7224 */ /* 0x100fe200078e001d */
[----:B------:R-:W-:Y:S02]  /*2470*/  SHF.R.U64 R151, R28, 0x10, R29 ;  /* 0x000000101c977819 */ /* 0x000fe4000000121d */
[----:B------:R-:W-:Y:S01]  /*2480*/  SHF.L.U32 R23, R23, 0x10, RZ ;  /* 0x0000001017177819 */ /* 0x000fe200000006ff */
[C---:B----4-:R-:W-:Y:S01]  /*2490*/  FADD.FTZ R150, -R162.reuse, R24 ;  /* 0x00000018a2967221 */ /* 0x050fe20000010100 */
[C---:B0-----:R-:W-:Y:S01]  /*24a0*/  FADD.FTZ R152, -R162.reuse, R25 ;  /* 0x00000019a2987221 */ /* 0x041fe20000010100 */
[C---:B------:R-:W-:Y:S01]  /*24b0*/  FADD.FTZ R154, -R162.reuse, R26 ;  /* 0x0000001aa29a7221 */ /* 0x040fe20000010100 */
[----:B------:R-:W-:Y:S01]  /*24c0*/  SHF.L.U32 R25, R31, 0x10, RZ ;  /* 0x000000101f197819 */ /* 0x000fe200000006ff */
[----:B------:R-:W-:Y:S01]  /*24d0*/  FADD.FTZ R24, -R162, R27 ;  /* 0x0000001ba2187221 */ /* 0x000fe20000010100 */
[----:B------:R-:W-:-:S02]  /*24e0*/  IMAD.U32 R26, R151, 0x10000, RZ ;  /* 0x00010000971a7824 */ /* 0x000fc400078e00ff */
[C---:B------:R-:W-:Y:S01]  /*24f0*/  FMUL.FTZ R31, R17.reuse, R150 ;  /* 0x00000096111f7220 */ /* 0x040fe20000410000 */
[C---:B------:R-:W-:Y:S01]  /*2500*/  FMUL.FTZ R28, R17.reuse, R152 ;  /* 0x00000098111c7220 */ /* 0x040fe20000410000 */
[-C--:B------:R-:W-:Y:S01]  /*2510*/  FMUL.FTZ R27, R116, R23.reuse ;  /* 0x00000017741b7220 */ /* 0x080fe20000410000 */
[----:B------:R-:W-:Y:S01]  /*2520*/  SHF.R.U32.HI R156, RZ, 0x10, R29 ;  /* 0x00000010ff9c7819 */ /* 0x000fe2000001161d */
        /* <DEDUP_REMOVED lines=10> */
[----:B------:R-:W-:-:S02]  /*25d0*/  IMAD.U32 R156, R156, 0x10000, RZ ;  /* 0x000100009c9c7824 */ /* 0x000fc400078e00ff */
[----:B------:R-:W-:Y:S01]  /*25e0*/  FMUL.FTZ R25, R118, R25 ;  /* 0x0000001976197220 */ /* 0x000fe20000410000 */
[----:B-1----:R-:W-:Y:S01]  /*25f0*/  FADD.FTZ R148, R161, R26 ;  /* 0x0000001aa1947221 */ /* 0x002fe20000010000 */
        /* <DEDUP_REMOVED lines=9> */
.L_x_7322:
[----:B------:R-:W-:Y:S05]  /*2690*/  BSYNC B0 ;  /* 0x0000000000007941 */ /* 0x000fea0003800000 */
.L_x_7308:
        /* <DEDUP_REMOVED lines=26> */
.L_x_7429:
[----:B------:R-:W4:Y:S01]  /*2840*/  S2R R151, SR_CgaCtaId ;  /* 0x0000000000977919 */ /* 0x000f220000008800 */
[----:B------:R-:W-:Y:S01]  /*2850*/  @!P5 LOP3.LUT R148, R148, 0x7, RZ, 0xc0, !PT ;  /* 0x000000079494d812 */ /* 0x000fe200078ec0ff */
[----:B--2---:R-:W-:Y:S01]  /*2860*/  FADD.FTZ R200, R157, R200 ;  /* 0x000000c89dc87221 */ /* 0x004fe20000010000 */
[----:B------:R-:W-:Y:S01]  /*2870*/  MOV R150, 0x400 ;  /* 0x0000040000967802 */ /* 0x000fe20000000f00 */
[----:B---3--:R-:W-:Y:S01]  /*2880*/  FADD.FTZ R201, R156, R201 ;  /* 0x000000c99cc97221 */ /* 0x008fe20000010000 */
[----:B------:R-:W-:Y:S05]  /*2890*/  WARPSYNC.ALL ;  /* 0x0000000000007948 */ /* 0x000fea0003800000 */
[----:B------:R-:W-:Y:S01]  /*28a0*/  @!P5 IMAD.IADD R148, R149, 0x1, R148 ;  /* 0x000000019594d824 */ /* 0x000fe200078e0294 */
[----:B------:R-:W-:Y:S01]  /*28b0*/  @P0 IADD3 R214, R214, -0x1, RZ ;  /* 0xffffffffd6d60810 */ /* 0x000fe20007ffe0ff */
[----:B------:R-:W-:Y:S01]  /*28c0*/  BSSY B0, `(.L_x_7336) ;  /* 0x0000093000007945 */ /* 0x000fe20003800000 */
[----:B------:R-:W-:-:S03]  /*28d0*/  ISETP.NE.AND P6, PT, R15, RZ, PT ;  /* 0x000000ff0f00720c */ /* 0x000fc60003fc5270 */
[----:B------:R-:W-:Y:S01]  /*28e0*/  @P0 IMAD R214, R214, R21, RZ ;  /* 0x00000015d6d60224 */ /* 0x000fe200078e02ff */
        /* <DEDUP_REMOVED lines=17> */
[----:B------:R-:W-:Y:S01]  /*2a00*/  IMAD.MOV.U32 R152, RZ, RZ, RZ ;  /* 0x000000ffff987224 */ /* 0x000fe200078e00ff */
[----:B------:R-:W-:Y:S01]  /*2a10*/  @P0 LEA.HI.SX32 R152, R149, R20, 0x1e ;  /* 0x0000001495980211 */ /* 0x000fe200078ff2ff */
        /* <DEDUP_REMOVED lines=17> */
[----:B-----5:R-:W-:Y:S01]  /*2b30*/  @!P1 FSEL R155, R56, RZ, P5 ;  /* 0x000000ff389b9208 */ /* 0x020fe20002800000 */
        /* <DEDUP_REMOVED lines=11> */
.L_x_7339:
[----:B------:R-:W-:Y:S05]  /*2bf0*/  BSYNC B1 ;  /* 0x0000000000017941 */ /* 0x000fea0003800000 */
.L_x_7338:
[----:B------:R-:W1:Y:S01]  /*2c00*/  @P0 LDC.64 R150, c[0x0][0x298] ;  /* 0x0000a600ff960b82 */ /* 0x000e620000000a00 */
[----:B------:R-:W-:Y:S01]  /*2c10*/  @!P1 ISETP.NE.U32.AND P5, PT, R148, RZ, PT ;  /* 0x000000ff9400920c */ /* 0x000fe20003fa5070 */
[----:B------:R-:W-:Y:S03]  /*2c20*/  BSSY B1, `(.L_x_7340) ;  /* 0x0000011000017945 */ /* 0x000fe60003800000 */
[----:B------:R-:W-:-:S04]  /*2c30*/  @!P1 ISETP.NE.AND.EX P5, PT, R149, RZ, PT, P5 ;  /* 0x000000ff9500920c */ /* 0x000fc80003fa5350 */
[----:B------:R-:W-:Y:S02]  /*2c40*/  @!P1 FSEL R158, R57, RZ, P5 ;  /* 0x000000ff399e9208 */ /* 0x000fe40002800000 */
[----:B------:R-:W-:Y:S01]  /*2c50*/  @P0 LOP3.LUT P5, RZ, R14, 0xff, RZ, 0xc0, !PT ;  /* 0x000000ff0eff0812 */ /* 0x000fe200078ac0ff */
[----:B-1----:R-:W-:-:S04]  /*2c60*/  @P0 FMUL.FTZ R151, R155, R151 ;  /* 0x000000979b970220 */ /* 0x002fc80000410000 */
[----:B------:R-:W-:-:S05]  /*2c70*/  @P0 FMUL.FTZ R150, R151, R150 ;  /* 0x0000009697960220 */ /* 0x000fca0000410000 */
[----:B------:R-:W-:Y:S02]  /*2c80*/  @P0 FSEL R156, R150, RZ, P5 ;  /* 0x000000ff969c0208 */ /* 0x000fe40002800000 */
[----:B------:R-:W1:Y:S01]  /*2c90*/  @P0 LDC.64 R150, c[0x0][0x298] ;  /* 0x0000a600ff960b82 */ /* 0x000e620000000a00 */
[----:B------:R-:W-:Y:S05]  /*2ca0*/  @!P1 BRA `(.L_x_7341) ;  /* 0x0000000000209947 */ /* 0x000fea0003800000 */
        /* <DEDUP_REMOVED lines=8> */
.L_x_7341:
[----:B------:R-:W-:Y:S05]  /*2d30*/  BSYNC B1 ;  /* 0x0000000000017941 */ /* 0x000fea0003800000 */
.L_x_7340:
[----:B-1----:R-:W-:Y:S01]  /*2d40*/  @P0 FMUL.FTZ R151, R158, R151 ;  /* 0x000000979e970220 */ /* 0x002fe20000410000 */
        /* <DEDUP_REMOVED lines=16> */
.L_x_7343:
[----:B------:R-:W-:Y:S05]  /*2e50*/  BSYNC B1 ;  /* 0x0000000000017941 */ /* 0x000fea0003800000 */
.L_x_7342:
        /* <DEDUP_REMOVED lines=9> */
[----:B------:R-:W1:Y:S02]  /*2ef0*/  LDC.64 R150, c[0x0][0x308] ;  /* 0x0000c200ff967b82 */ /* 0x000e640000000a00 */
[----:B-1----:R-:W-:-:S04]  /*2f00*/  ISETP.NE.U32.AND P5, PT, R150, RZ, PT ;  /* 0x000000ff9600720c */ /* 0x002fc80003fa5070 */
[----:B------:R-:W-:Y:S01]  /*2f10*/  ISETP.NE.AND.EX P5, PT, R151, RZ, PT, P5 ;  /* 0x000000ff9700720c */ /* 0x000fe20003fa5350 */
[----:B------:R-:W-:-:S12]  /*2f20*/  @!P1 BRA `(.L_x_7345) ;  /* 0x0000000000209947 */ /* 0x000fd80003800000 */
[----:B0-----:R-:W-:-:S04]  /*2f30*/  ISETP.NE.AND P6, PT, R19, RZ, PT ;  /* 0x000000ff1300720c */ /* 0x001fc80003fc5270 */
[----:B------:R-:W-:Y:S02]  /*2f40*/  FSEL R161, R154, RZ, !P6 ;  /* 0x000000ff9aa17208 */ /* 0x000fe40007000000 */
[----:B------:R-:W-:-:S04]  /*2f50*/  ISETP.NE.U32.AND P6, PT, R148, RZ, PT ;  /* 0x000000ff9400720c */ /* 0x000fc80003fc5070 */
[----:B------:R-:W-:Y:S01]  /*2f60*/  ISETP.NE.AND.EX P6, PT, R149, RZ, PT, P6 ;  /* 0x000000ff9500720c */ /* 0x000fe20003fc5360 */
[----:B------:R-:W-:-:S04]  /*2f70*/  FFMA.FTZ R149, R206, R153, R161 ;  /* 0x00000099ce957223 */ /* 0x000fc800000100a1 */
[----:B------:R-:W-:-:S04]  /*2f80*/  FADD.FTZ R148, R204, -R149 ;  /* 0x80000095cc947221 */ /* 0x000fc80000010000 */
[----:B------:R-:W-:-:S04]  /*2f90*/  FMUL.FTZ R162, R17, R148 ;  /* 0x0000009411a27220 */ /* 0x000fc80000410000 */
[----:B------:R-:W-:-:S07]  /*2fa0*/  @P6 FADD.FTZ R162, R59, R162 ;  /* 0x000000a23ba26221 */ /* 0x000fce0000010000 */
.L_x_7345:
[----:B------:R-:W-:Y:S05]  /*2fb0*/  BSYNC B1 ;  /* 0x0000000000017941 */ /* 0x000fea0003800000 */
.L_x_7344:
        /* <DEDUP_REMOVED lines=13> */
[----:B------:R-:W1:Y:S02]  /*3090*/  @P5 LDC.64 R148, c[0x0][0x308] ;  /* 0x0000c200ff945b82 */ /* 0x000e640000000a00 */
[----:B-1----:R-:W-:-:S06]  /*30a0*/  @P5 IMAD.WIDE.U32 R150, R16, 0x10, R148 ;  /* 0x0000001010965825 */ /* 0x002fcc00078e0094 */
[----:B------:R-:W1:Y:S01]  /*30b0*/  @P0 LDC.64 R148, c[0x0][0x298] ;  /* 0x0000a600ff940b82 */ /* 0x000e620000000a00 */
[----:B------:R2:W-:Y:S01]  /*30c0*/  @P5 STG.E.128 desc[UR4][R150.64], R144 ;  /* 0x0000009096005986 */ /* 0x0005e2000c101d04 */
[----:B------:R-:W-:Y:S01]  /*30d0*/  @P0 LOP3.LUT P5, RZ, R14, 0xff000000, RZ, 0xc0, !PT ;  /* 0xff0000000eff0812 */ /* 0x000fe200078ac0ff */
[----:B-1----:R-:W-:-:S04]  /*30e0*/  @P0 FMUL.FTZ R149, R162, R149 ;  /* 0x00000095a2950220 */ /* 0x002fc80000410000 */
[----:B------:R-:W-:-:S05]  /*30f0*/  @P0 FMUL.FTZ R148, R149, R148 ;  /* 0x0000009495940220 */ /* 0x000fca0000410000 */
[----:B------:R-:W-:-:S04]  /*3100*/  @P0 FSEL R148, R148, RZ, P5 ;  /* 0x000000ff94940208 */ /* 0x000fc80002800000 */
        /* <DEDUP_REMOVED lines=11> */
.L_x_7347:
[----:B------:R-:W-:Y:S05]  /*31c0*/  BSYNC B1 ;  /* 0x0000000000017941 */ /* 0x000fea0003800000 */
.L_x_7346:
[----:B------:R-:W-:Y:S01]  /*31d0*/  IADD3 R16, R16, 0x100, RZ ;  /* 0x0000010010107810 */ /* 0x000fe20007ffe0ff */
[----:B------:R-:W-:-:S07]  /*31e0*/  VIADD R152, R152, 0x100 ;  /* 0x0000010098987836 */ /* 0x000fce0000000000 */
.L_x_7337:
[----:B------:R-:W-:Y:S05]  /*31f0*/  BSYNC B0 ;  /* 0x0000000000007941 */ /* 0x000fea0003800000 */
.L_x_7336:
        /* <DEDUP_REMOVED lines=19> */
.L_x_7351:
[----:B------:R-:W-:Y:S05]  /*3330*/  BSYNC B1 ;  /* 0x0000000000017941 */ /* 0x000fea0003800000 */
.L_x_7350:
        /* <DEDUP_REMOVED lines=17> */
.L_x_7353:
[----:B------:R-:W-:Y:S05]  /*3450*/  BSYNC B1 ;  /* 0x0000000000017941 */ /* 0x000fea0003800000 */
.L_x_7352:
        /* <DEDUP_REMOVED lines=15> */
.L_x_7355:
[----:B------:R-:W-:Y:S05]  /*3550*/  BSYNC B1 ;  /* 0x0000000000017941 */ /* 0x000fea0003800000 */
.L_x_7354:
        /* <DEDUP_REMOVED lines=19> */
.L_x_7357:
[----:B------:R-:W-:Y:S05]  /*3690*/  BSYNC B1 ;  /* 0x0000000000017941 */ /* 0x000fea0003800000 */
.L_x_7356:
        /* <DEDUP_REMOVED lines=32> */
.L_x_7359:
[----:B------:R-:W-:Y:S05]  /*38a0*/  BSYNC B1 ;  /* 0x0000000000017941 */ /* 0x000fea0003800000 */
.L_x_7358:
[----:B------:R-:W-:Y:S01]  /*38b0*/  IADD3 R16, R16, 0x100, RZ ;  /* 0x0000010010107810 */ /* 0x000fe20007ffe0ff */
[----:B------:R-:W-:-:S07]  /*38c0*/  VIADD R152, R152, 0x100 ;  /* 0x0000010098987836 */ /* 0x000fce0000000000 */
.L_x_7349:
[----:B------:R-:W-:Y:S05]  /*38d0*/  BSYNC B0 ;  /* 0x0000000000007941 */ /* 0x000fea0003800000 */
.L_x_7348:
        /* <DEDUP_REMOVED lines=19> */
.L_x_7363:
[----:B------:R-:W-:Y:S05]  /*3a10*/  BSYNC B1 ;  /* 0x0000000000017941 */ /* 0x000fea0003800000 */
.L_x_7362:
        /* <DEDUP_REMOVED lines=17> */
.L_x_7365:
[----:B------:R-:W-:Y:S05]  /*3b30*/  BSYNC B1 ;  /* 0x0000000000017941 */ /* 0x000fea0003800000 */
.L_x_7364:
        /* <DEDUP_REMOVED lines=15> */
.L_x_7367:
[----:B------:R-:W-:Y:S05]  /*3c30*/  BSYNC B1 ;  /* 0x0000000000017941 */ /* 0x000fea0003800000 */
.L_x_7366:
        /* <DEDUP_REMOVED lines=19> */
.L_x_7369:
[----:B------:R-:W-:Y:S05]  /*3d70*/  BSYNC B1 ;  /* 0x0000000000017941 */ /* 0x000fea0003800000 */
.L_x_7368:
        /* <DEDUP_REMOVED lines=32> */
.L_x_7371:
[----:B------:R-:W-:Y:S05]  /*3f80*/  BSYNC B1 ;  /* 0x0000000000017941 */ /* 0x000fea0003800000 */
.L_x_7370:
[----:B------:R-:W-:Y:S01]  /*3f90*/  IADD3 R16, R16, 0x100, RZ ;  /* 0x0000010010107810 */ /* 0x000fe20007ffe0ff */
[----:B------:R-:W-:-:S07]  /*3fa0*/  VIADD R152, R152, 0x100 ;  /* 0x0000010098987836 */ /* 0x000fce0000000000 */
.L_x_7361:
[----:B------:R-:W-:Y:S05]  /*3fb0*/  BSYNC B0 ;  /* 0x0000000000007941 */ /* 0x000fea0003800000 */
.L_x_7360:
        /* <DEDUP_REMOVED lines=18> */
.L_x_7375:
[----:B------:R-:W-:Y:S05]  /*40e0*/  BSYNC B1 ;  /* 0x0000000000017941 */ /* 0x000fea0003800000 */
.L_x_7374:
        /* <DEDUP_REMOVED lines=17> */
.L_x_7377:
[----:B------:R-:W-:Y:S05]  /*4200*/  BSYNC B1 ;  /* 0x0000000000017941 */ /* 0x000fea0003800000 */
.L_x_7376:
        /* <DEDUP_REMOVED lines=15> */
.L_x_7379:
[----:B------:R-:W-:Y:S05]  /*4300*/  BSYNC B1 ;  /* 0x0000000000017941 */ /* 0x000fea0003800000 */
.L_x_7378:
        /* <DEDUP_REMOVED lines=19> */
.L_x_7381:
[----:B------:R-:W-:Y:S05]  /*4440*/  BSYNC B1 ;  /* 0x0000000000017941 */ /* 0x000fea0003800000 */
.L_x_7380:
        /* <DEDUP_REMOVED lines=32> */
.L_x_7383:
[----:B------:R-:W-:Y:S05]  /*4650*/  BSYNC B1 ;  /* 0x0000000000017941 */ /* 0x000fea0003800000 */
.L_x_7382:
[----:B------:R-:W-:Y:S01]  /*4660*/  IADD3 R16, R16, 0x100, RZ ;  /* 0x0000010010107810 */ /* 0x000fe20007ffe0ff */
[----:B------:R-:W-:-:S07]  /*4670*/  VIADD R152, R152, 0x100 ;  /* 0x0000010098987836 */ /* 0x000fce0000000000 */
.L_x_7373:
[----:B------:R-:W-:Y:S05]  /*4680*/  BSYNC B0 ;  /* 0x0000000000007941 */ /* 0x000fea0003800000 */
.L_x_7372:
        /* <DEDUP_REMOVED lines=18> */
.L_x_7387:
[----:B------:R-:W-:Y:S05]  /*47b0*/  BSYNC B1 ;  /* 0x0000000000017941 */ /* 0x000fea0003800000 */
.L_x_7386:
        /* <DEDUP_REMOVED lines=17> */
.L_x_7389:
[----:B------:R-:W-:Y:S05]  /*48d0*/  BSYNC B1 ;  /* 0x0000000000017941 */ /* 0x000fea0003800000 */
.L_x_7388:
        /* <DEDUP_REMOVED lines=15> */
.L_x_7391:
[----:B------:R-:W-:Y:S05]  /*49d0*/  BSYNC B1 ;  /* 0x0000000000017941 */ /* 0x000fea0003800000 */
.L_x_7390:
        /* <DEDUP_REMOVED lines=19> */
.L_x_7393:
[----:B------:R-:W-:Y:S05]  /*4b10*/  BSYNC B1 ;  /* 0x0000000000017941 */ /* 0x000fea0003800000 */
.L_x_7392:
        /* <DEDUP_REMOVED lines=32> */
.L_x_7395:
[----:B------:R-:W-:Y:S05]  /*4d20*/  BSYNC B1 ;  /* 0x0000000000017941 */ /* 0x000fea0003800000 */
.L_x_7394:
[----:B------:R-:W-:Y:S01]  /*4d30*/  IADD3 R16, R16, 0x100, RZ ;  /* 0x0000010010107810 */ /* 0x000fe20007ffe0ff */
[----:B------:R-:W-:-:S07]  /*4d40*/  VIADD R152, R152, 0x100 ;  /* 0x0000010098987836 */ /* 0x000fce0000000000 */
.L_x_7385:
[----:B------:R-:W-:Y:S05]  /*4d50*/  BSYNC B0 ;  /* 0x0000000000007941 */ /* 0x000fea0003800000 */
.L_x_7384:
        /* <DEDUP_REMOVED lines=18> */
.L_x_7399:
[----:B------:R-:W-:Y:S05]  /*4e80*/  BSYNC B1 ;  /* 0x0000000000017941 */ /* 0x000fea0003800000 */
.L_x_7398:
        /* <DEDUP_REMOVED lines=17> */
.L_x_7401:
[----:B------:R-:W-:Y:S05]  /*4fa0*/  BSYNC B1 ;  /* 0x0000000000017941 */ /* 0x000fea0003800000 */
.L_x_7400:
        /* <DEDUP_REMOVED lines=15> */
.L_x_7403:
[----:B------:R-:W-:Y:S05]  /*50a0*/  BSYNC B1 ;  /* 0x0000000000017941 */ /* 0x000fea0003800000 */
.L_x_7402:
        /* <DEDUP_REMOVED lines=13> */
[----:B------:R-:W-:-:S04]  /*5180*/  ISETP.NE.U32.AND P6, PT, R148, RZ, PT ;  /* 0x000000ff9400720c */ /* 0x000fc80003fc5070 */
[----:B------:R-:W-:Y:S01]  /*5190*/  ISETP.NE.AND.EX P6, PT, R149, RZ, PT, P6 ;  /* 0x000000ff9500720c */ /* 0x000fe20003fc5360 */
[----:B------:R-:W-:-:S04]  /*51a0*/  FFMA.FTZ R149, R168, R153, R200 ;  /* 0x00000099a8957223 */ /* 0x000fc800000100c8 */
[----:B------:R-:W-:-:S04]  /*51b0*/  FADD.FTZ R148, R30, -R149 ;  /* 0x800000951e947221 */ /* 0x000fc80000010000 */
[----:B------:R-:W-:-:S04]  /*51c0*/  FMUL.FTZ R162, R17, R148 ;  /* 0x0000009411a27220 */ /* 0x000fc80000410000 */
[----:B------:R-:W-:-:S07]  /*51d0*/  @P6 FADD.FTZ R162, R39, R162 ;  /* 0x000000a227a26221 */ /* 0x000fce0000010000 */
.L_x_7405:
[----:B------:R-:W-:Y:S05]  /*51e0*/  BSYNC B1 ;  /* 0x0000000000017941 */ /* 0x000fea0003800000 */
.L_x_7404:
        /* <DEDUP_REMOVED lines=32> */
.L_x_7407:
[----:B------:R-:W-:Y:S05]  /*53f0*/  BSYNC B1 ;  /* 0x0000000000017941 */ /* 0x000fea0003800000 */
.L_x_7406:
[----:B------:R-:W-:Y:S01]  /*5400*/  IADD3 R16, R16, 0x100, RZ ;  /* 0x0000010010107810 */ /* 0x000fe20007ffe0ff */
[----:B------:R-:W-:-:S07]  /*5410*/  VIADD R152, R152, 0x100 ;  /* 0x0000010098987836 */ /* 0x000fce0000000000 */
.L_x_7397:
[----:B------:R-:W-:Y:S05]  /*5420*/  BSYNC B0 ;  /* 0x0000000000007941 */ /* 0x000fea0003800000 */
.L_x_7396:
        /* <DEDUP_REMOVED lines=19> */
.L_x_7411:
[----:B------:R-:W-:Y:S05]  /*5560*/  BSYNC B1 ;  /* 0x0000000000017941 */ /* 0x000fea0003800000 */
.L_x_7410:
        /* <DEDUP_REMOVED lines=17> */
.L_x_7413:
[----:B------:R-:W-:Y:S05]  /*5680*/  BSYNC B1 ;  /* 0x0000000000017941 */ /* 0x000fea0003800000 */
.L_x_7412:
        /* <DEDUP_REMOVED lines=15> */
.L_x_7415:
[----:B------:R-:W-:Y:S05]  /*5780*/  BSYNC B1 ;  /* 0x0000000000017941 */ /* 0x000fea0003800000 */
.L_x_7414:
        /* <DEDUP_REMOVED lines=19> */
.L_x_7417:
[----:B------:R-:W-:Y:S05]  /*58c0*/  BSYNC B1 ;  /* 0x0000000000017941 */ /* 0x000fea0003800000 */
.L_x_7416:
        /* <DEDUP_REMOVED lines=31> */
.L_x_7409:
[----:B------:R-:W-:Y:S05]  /*5ac0*/  BSYNC B0 ;  /* 0x0000000000007941 */ /* 0x000fea0003800000 */
.L_x_7408:
[----:B------:R-:W-:Y:S02]  /*5ad0*/  ISETP.NE.AND P0, PT, R212, RZ, PT ;  /* 0x000000ffd400720c */ /* 0x000fe40003f05270 */
[----:B------:R-:W-:Y:S02]  /*5ae0*/  IADD3 R18, R18, UR12, RZ ;  /* 0x0000000c12127c10 */ /* 0x000fe4000fffe0ff */
[----:B------:R-:W-:Y:S02]  /*5af0*/  SEL R158, RZ, 0x1, P0 ;  /* 0x00000001ff9e7807 */ /* 0x000fe40000000000 */
[----:B------:R-:W-:-:S13]  /*5b00*/  ISETP.GE.AND P0, PT, R18, UR13, PT ;  /* 0x0000000d12007c0c */ /* 0x000fda000bf06270 */
[----:B------:R-:W-:Y:S05]  /*5b10*/  @!P0 BRA `(.L_x_7418) ;  /* 0xffffffa8009c8947 */ /* 0x000fea000383ffff */
.L_x_7307:
[----:B------:R-:W3:Y:S01]  /*5b20*/  S2R R0, SR_TID.X ;  /* 0x0000000000007919 */ /* 0x000ee20000002100 */
[----:B------:R-:W3:Y:S01]  /*5b30*/  S2UR UR6, SR_CTAID.X ;  /* 0x00000000000679c3 */ /* 0x000ee20000002500 */
[----:B------:R-:W-:Y:S02]  /*5b40*/  ISETP.NE.AND P6, PT, R15, RZ, PT ;  /* 0x000000ff0f00720c */ /* 0x000fe40003fc5270 */
[----:B------:R-:W-:Y:S02]  /*5b50*/  ISETP.NE.AND P5, PT, R13, RZ, PT ;  /* 0x000000ff0d00720c */ /* 0x000fe40003fa5270 */
[----:B------:R-:W-:Y:S02]  /*5b60*/  ISETP.NE.AND P1, PT, R11, RZ, PT ;  /* 0x000000ff0b00720c */ /* 0x000fe40003f25270 */
[----:B------:R-:W-:Y:S01]  /*5b70*/  ISETP.NE.AND P0, PT, R6, RZ, PT ;  /* 0x000000ff0600720c */ /* 0x000fe20003f05270 */
[----:B-----5:R-:W4:Y:S08]  /*5b80*/  @P4 LDC.64 R14, c[0x0][0x2d0] ;  /* 0x0000b400ff0e4b82 */ /* 0x020f300000000a00 */
        /* <DEDUP_REMOVED lines=8> */
[----:B------:R-:W0:Y:S02]  /*5c10*/  @P1 LDC.64 R10, c[0x0][0x2d0] ;  /* 0x0000b400ff0a1b82 */ /* 0x000e240000000a00 */
[C---:B-1----:R-:W-:Y:S01]  /*5c20*/  @P6 IMAD.WIDE.U32 R4, R27.reuse, 0x10, R4 ;  /* 0x000000101b046825 */ /* 0x042fe200078e0004 */
[----:B------:R1:W-:Y:S03]  /*5c30*/  @P6 STG.E.128 desc[UR4][R2.64], R84 ;  /* 0x0000005402006986 */ /* 0x0003e6000c101d04 */
[----:B------:R-:W-:Y:S01]  /*5c40*/  @P6 VIADD R27, R27, 0x100 ;  /* 0x000001001b1b6836 */ /* 0x000fe20000000000 */
[----:B------:R1:W-:Y:S01]  /*5c50*/  @P6 STG.E.128 desc[UR4][R4.64], R112 ;  /* 0x0000007004006986 */ /* 0x0003e2000c101d04 */
[----:B------:R-:W1:Y:S02]  /*5c60*/  @P1 LDC.64 R12, c[0x0][0x2d8] ;  /* 0x0000b600ff0c1b82 */ /* 0x000e640000000a00 */
[----:B---3--:R-:W-:-:S05]  /*5c70*/  @P5 IMAD.WIDE.U32 R6, R27, 0x10, R6 ;  /* 0x000000101b065825 */ /* 0x008fca00078e0006 */
[----:B------:R3:W-:Y:S01]  /*5c80*/  @P5 STG.E.128 desc[UR4][R6.64], R80 ;  /* 0x0000005006005986 */ /* 0x0007e2000c101d04 */
[----:B--2---:R-:W2:Y:S01]  /*5c90*/  @P4 LDC.64 R16, c[0x0][0x2d8] ;  /* 0x0000b600ff104b82 */ /* 0x004ea20000000a00 */
[C---:B----4-:R-:W-:Y:S01]  /*5ca0*/  @P5 IMAD.WIDE.U32 R8, R27.reuse, 0x10, R8 ;  /* 0x000000101b085825 */ /* 0x050fe200078e0008 */
[----:B------:R-:W-:-:S04]  /*5cb0*/  @P5 IADD3 R27, R27, 0x100, RZ ;  /* 0x000001001b1b5810 */ /* 0x000fc80007ffe0ff */
[----:B------:R3:W-:Y:S02]  /*5cc0*/  @P5 STG.E.128 desc[UR4][R8.64], R108 ;  /* 0x0000006c08005986 */ /* 0x0007e4000c101d04 */
[----:B------:R-:W4:Y:S01]  /*5cd0*/  @P3 LDC.64 R18, c[0x0][0x2d0] ;  /* 0x0000b400ff123b82 */ /* 0x000f220000000a00 */
[----:B0-----:R-:W-:-:S05]  /*5ce0*/  @P1 IMAD.WIDE.U32 R10, R27, 0x10, R10 ;  /* 0x000000101b0a1825 */ /* 0x001fca00078e000a */
[----:B------:R3:W-:Y:S02]  /*5cf0*/  @P1 STG.E.128 desc[UR4][R10.64], R76 ;  /* 0x0000004c0a001986 */ /* 0x0007e4000c101d04 */
[----:B------:R-:W0:Y:S01]  /*5d00*/  @P3 LDC.64 R20, c[0x0][0x2d8] ;  /* 0x0000b600ff143b82 */ /* 0x000e220000000a00 */
[----:B-1----:R-:W-:-:S04]  /*5d10*/  @P1 IMAD.WIDE.U32 R12, R27, 0x10, R12 ;  /* 0x000000101b0c1825 */ /* 0x002fc800078e000c */
[----:B------:R-:W-:Y:S01]  /*5d20*/  @P1 VIADD R27, R27, 0x100 ;  /* 0x000001001b1b1836 */ /* 0x000fe20000000000 */
[----:B------:R3:W-:Y:S02]  /*5d30*/  @P1 STG.E.128 desc[UR4][R12.64], R104 ;  /* 0x000000680c001986 */ /* 0x0007e4000c101d04 */
[----:B------:R-:W1:Y:S01]  /*5d40*/  @P2 LDC.64 R22, c[0x0][0x2d0] ;  /* 0x0000b400ff162b82 */ /* 0x000e620000000a00 */
[----:B------:R-:W-:-:S04]  /*5d50*/  @P4 IMAD.WIDE.U32 R14, R27, 0x10, R14 ;  /* 0x000000101b0e4825 */ /* 0x000fc800078e000e */
[C---:B--2---:R-:W-:Y:S01]  /*5d60*/  @P4 IMAD.WIDE.U32 R16, R27.reuse, 0x10, R16 ;  /* 0x000000101b104825 */ /* 0x044fe200078e0010 */
[----:B------:R-:W-:Y:S01]  /*5d70*/  @P4 IADD3 R27, R27, 0x100, RZ ;  /* 0x000001001b1b4810 */ /* 0x000fe20007ffe0ff */
[----:B------:R3:W-:Y:S01]  /*5d80*/  @P4 STG.E.128 desc[UR4][R14.64], R72 ;  /* 0x000000480e004986 */ /* 0x0007e2000c101d04 */
[----:B------:R-:W2:Y:S03]  /*5d90*/  @P2 LDC.64 R24, c[0x0][0x2d8] ;  /* 0x0000b600ff182b82 */ /* 0x000ea60000000a00 */
[C---:B----4-:R-:W-:Y:S01]  /*5da0*/  @P3 IMAD.WIDE.U32 R18, R27.reuse, 0x10, R18 ;  /* 0x000000101b123825 */ /* 0x050fe200078e0012 */
[----:B------:R3:W-:Y:S03]  /*5db0*/  @P4 STG.E.128 desc[UR4][R16.64], R100 ;  /* 0x0000006410004986 */ /* 0x0007e6000c101d04 */
[C---:B0-----:R-:W-:Y:S01]  /*5dc0*/  @P3 IMAD.WIDE.U32 R20, R27.reuse, 0x10, R20 ;  /* 0x000000101b143825 */ /* 0x041fe200078e0014 */
[----:B------:R3:W-:Y:S03]  /*5dd0*/  @P3 STG.E.128 desc[UR4][R18.64], R68 ;  /* 0x0000004412003986 */ /* 0x0007e6000c101d04 */
[----:B------:R-:W-:Y:S01]  /*5de0*/  @P3 VIADD R27, R27, 0x100 ;  /* 0x000001001b1b3836 */ /* 0x000fe20000000000 */
[----:B------:R3:W-:Y:S03]  /*5df0*/  @P3 STG.E.128 desc[UR4][R20.64], R96 ;  /* 0x0000006014003986 */ /* 0x0007e6000c101d04 */
[----:B-1----:R-:W-:-:S05]  /*5e00*/  @P2 IMAD.WIDE.U32 R22, R27, 0x10, R22 ;  /* 0x000000101b162825 */ /* 0x002fca00078e0016 */
[----:B------:R3:W-:Y:S01]  /*5e10*/  @P2 STG.E.128 desc[UR4][R22.64], R64 ;  /* 0x0000004016002986 */ /* 0x0007e2000c101d04 */
[----:B--2---:R-:W-:-:S05]  /*5e20*/  @P2 IMAD.WIDE.U32 R24, R27, 0x10, R24 ;  /* 0x000000101b182825 */ /* 0x004fca00078e0018 */
        /* <DEDUP_REMOVED lines=10> */
.L_x_7335:
[----:B------:R-:W-:Y:S01]  /*5ed0*/  HFMA2.MMA R162, -RZ, RZ, 0, 9.5367431640625e-07 ;  /* 0x00000010ffa27435 */ /* 0x000fe200000001ff */
[----:B------:R-:W-:Y:S01]  /*5ee0*/  IMAD.MOV.U32 R159, RZ, RZ, R161 ;  /* 0x000000ffff9f7224 */ /* 0x000fe200078e00a1 */
[----:B------:R-:W-:Y:S01]  /*5ef0*/  MOV R158, 0xffffffff ;  /* 0xffffffff009e7802 */ /* 0x000fe20000000f00 */
[----:B------:R-:W-:-:S08]  /*5f00*/  IMAD.MOV.U32 R163, RZ, RZ, 0x1f ;  /* 0x0000001fffa37424 */ /* 0x000fd000078e00ff */
[----:B0----5:R-:W-:Y:S05]  /*5f10*/  WARPSYNC.COLLECTIVE R158, `(.L_x_7419) ;  /* 0x000000009e087348 */ /* 0x021fea0003c00000 */
[----:B------:R1:W2:Y:S02]  /*5f20*/  SHFL.DOWN P6, R201, R159, R162, R163 ;  /* 0x080000a29fc97389 */ /* 0x0002a400000c00a3 */
[----:B012--5:R-:W-:Y:S01]  /*5f30*/  ENDCOLLECTIVE ;  /* 0x000000000000791b */ /* 0x027fe20003800000 */
.L_x_7419:
[----:B------:R-:W-:Y:S01]  /*5f40*/  MOV R159, R160 ;  /* 0x000000a0009f7202 */ /* 0x000fe20000000f00 */
[----:B------:R-:W-:-:S07]  /*5f50*/  IMAD.MOV.U32 R150, RZ, RZ, R201 ;  /* 0x000000ffff967224 */ /* 0x000fce00078e00c9 */
[----:B------:R-:W-:Y:S05]  /*5f60*/  WARPSYNC.COLLECTIVE R158, `(.L_x_7420) ;  /* 0x000000009e087348 */ /* 0x000fea0003c00000 */
[----:B------:R0:W1:Y:S02]  /*5f70*/  SHFL.DOWN P6, R201, R159, R162, R163 ;  /* 0x080000a29fc97389 */ /* 0x00006400000c00a3 */
[----:B01----:R-:W-:Y:S01]  /*5f80*/  ENDCOLLECTIVE ;  /* 0x000000000000791b */ /* 0x003fe20003800000 */
.L_x_7420:
[----:B------:R-:W-:-:S05]  /*5f90*/  FADD.FTZ R150, R150, R161 ;  /* 0x000000a196967221 */ /* 0x000fca0000010000 */
[----:B------:R-:W-:Y:S01]  /*5fa0*/  MOV R159, R150 ;  /* 0x00000096009f7202 */ /* 0x000fe20000000f00 */
[----:B------:R-:W-:Y:S02]  /*5fb0*/  IMAD.MOV.U32 R162, RZ, RZ, 0x8 ;  /* 0x00000008ffa27424 */ /* 0x000fe400078e00ff */
[----:B------:R-:W-:-:S07]  /*5fc0*/  IMAD.MOV.U32 R151, RZ, RZ, R201 ;  /* 0x000000ffff977224 */ /* 0x000fce00078e00c9 */
[----:B------:R-:W-:Y:S05]  /*5fd0*/  WARPSYNC.COLLECTIVE R158, `(.L_x_7421) ;  /* 0x000000009e087348 */ /* 0x000fea0003c00000 */
[----:B------:R0:W1:Y:S02]  /*5fe0*/  SHFL.DOWN P6, R201, R159, R162, R163 ;  /* 0x080000a29fc97389 */ /* 0x00006400000c00a3 */
[----:B01----:R-:W-:Y:S01]  /*5ff0*/  ENDCOLLECTIVE ;  /* 0x000000000000791b */ /* 0x003fe20003800000 */
.L_x_7421:
[----:B------:R-:W-:-:S04]  /*6000*/  FADD.FTZ R151, R151, R160 ;  /* 0x000000a097977221 */ /* 0x000fc80000010000 */
[----:B------:R-:W-:Y:S01]  /*6010*/  IMAD.MOV.U32 R159, RZ, RZ, R151 ;  /* 0x000000ffff9f7224 */ /* 0x000fe200078e0097 */
[----:B------:R-:W-:-:S07]  /*6020*/  MOV R153, R201 ;  /* 0x000000c900997202 */ /* 0x000fce0000000f00 */
[----:B------:R-:W-:Y:S05]  /*6030*/  WARPSYNC.COLLECTIVE R158, `(.L_x_7422) ;  /* 0x000000009e087348 */ /* 0x000fea0003c00000 */
[----:B------:R0:W1:Y:S02]  /*6040*/  SHFL.DOWN P6, R201, R159, R162, R163 ;  /* 0x080000a29fc97389 */ /* 0x00006400000c00a3 */
[----:B01----:R-:W-:Y:S01]  /*6050*/  ENDCOLLECTIVE ;  /* 0x000000000000791b */ /* 0x003fe20003800000 */
.L_x_7422:
[----:B------:R-:W-:Y:S01]  /*6060*/  FADD.FTZ R153, R150, R153 ;  /* 0x0000009996997221 */ /* 0x000fe20000010000 */
[----:B------:R-:W-:-:S03]  /*6070*/  HFMA2.MMA R162, -RZ, RZ, 0, 2.384185791015625e-07 ;  /* 0x00000004ffa27435 */ /* 0x000fc600000001ff */
[----:B------:R-:W-:Y:S01]  /*6080*/  IMAD.MOV.U32 R159, RZ, RZ, R153 ;  /* 0x000000ffff9f7224 */ /* 0x000fe200078e0099 */
[----:B------:R-:W-:-:S07]  /*6090*/  MOV R152, R201 ;  /* 0x000000c900987202 */ /* 0x000fce0000000f00 */
[----:B------:R-:W-:Y:S05]  /*60a0*/  WARPSYNC.COLLECTIVE R158, `(.L_x_7423) ;  /* 0x000000009e087348 */ /* 0x000fea0003c00000 */
[----:B------:R0:W1:Y:S02]  /*60b0*/  SHFL.DOWN P6, R201, R159, R162, R163 ;  /* 0x080000a29fc97389 */ /* 0x00006400000c00a3 */
[----:B01----:R-:W-:Y:S01]  /*60c0*/  ENDCOLLECTIVE ;  /* 0x000000000000791b */ /* 0x003fe20003800000 */
.L_x_7423:
[----:B------:R-:W-:-:S05]  /*60d0*/  FADD.FTZ R152, R151, R152 ;  /* 0x0000009897987221 */ /* 0x000fca0000010000 */
[----:B------:R-:W-:Y:S01]  /*60e0*/  MOV R159, R152 ;  /* 0x00000098009f7202 */ /* 0x000fe20000000f00 */
[----:B------:R-:W-:-:S07]  /*60f0*/  IMAD.MOV.U32 R154, RZ, RZ, R201 ;  /* 0x000000ffff9a7224 */ /* 0x000fce00078e00c9 */
[----:B------:R-:W-:Y:S05]  /*6100*/  WARPSYNC.COLLECTIVE R158, `(.L_x_7424) ;  /* 0x000000009e087348 */ /* 0x000fea0003c00000 */
[----:B------:R0:W1:Y:S02]  /*6110*/  SHFL.DOWN P6, R201, R159, R162, R163 ;  /* 0x080000a29fc97389 */ /* 0x00006400000c00a3 */
[----:B01----:R-:W-:Y:S01]  /*6120*/  ENDCOLLECTIVE ;  /* 0x000000000000791b */ /* 0x003fe20003800000 */
.L_x_7424:
[----:B------:R-:W-:-:S05]  /*6130*/  FADD.FTZ R154, R153, R154 ;  /* 0x0000009a999a7221 */ /* 0x000fca0000010000 */
[----:B------:R-:W-:Y:S01]  /*6140*/  MOV R159, R154 ;  /* 0x0000009a009f7202 */ /* 0x000fe20000000f00 */
[----:B------:R-:W-:Y:S02]  /*6150*/  IMAD.MOV.U32 R162, RZ, RZ, 0x2 ;  /* 0x00000002ffa27424 */ /* 0x000fe400078e00ff */
[----:B------:R-:W-:-:S07]  /*6160*/  IMAD.MOV.U32 R155, RZ, RZ, R201 ;  /* 0x000000ffff9b7224 */ /* 0x000fce00078e00c9 */
[----:B------:R-:W-:Y:S05]  /*6170*/  WARPSYNC.COLLECTIVE R158, `(.L_x_7425) ;  /* 0x000000009e087348 */ /* 0x000fea0003c00000 */
[----:B------:R0:W1:Y:S02]  /*6180*/  SHFL.DOWN P6, R201, R159, R162, R163 ;  /* 0x080000a29fc97389 */ /* 0x00006400000c00a3 */
[----:B01----:R-:W-:Y:S01]  /*6190*/  ENDCOLLECTIVE ;  /* 0x000000000000791b */ /* 0x003fe20003800000 */
.L_x_7425:
[----:B------:R-:W-:-:S04]  /*61a0*/  FADD.FTZ R155, R152, R155 ;  /* 0x0000009b989b7221 */ /* 0x000fc80000010000 */
[----:B------:R-:W-:Y:S01]  /*61b0*/  IMAD.MOV.U32 R159, RZ, RZ, R155 ;  /* 0x000000ffff9f7224 */ /* 0x000fe200078e009b */
[----:B------:R-:W-:-:S07]  /*61c0*/  MOV R157, R201 ;  /* 0x000000c9009d7202 */ /* 0x000fce0000000f00 */
[----:B------:R-:W-:Y:S05]  /*61d0*/  WARPSYNC.COLLECTIVE R158, `(.L_x_7426) ;  /* 0x000000009e087348 */ /* 0x000fea0003c00000 */
[----:B------:R0:W1:Y:S02]  /*61e0*/  SHFL.DOWN P6, R201, R159, R162, R163 ;  /* 0x080000a29fc97389 */ /* 0x00006400000c00a3 */
[----:B01----:R-:W-:Y:S01]  /*61f0*/  ENDCOLLECTIVE ;  /* 0x000000000000791b */ /* 0x003fe20003800000 */
.L_x_7426:
[----:B------:R-:W-:Y:S01]  /*6200*/  FADD.FTZ R157, R154, R157 ;  /* 0x0000009d9a9d7221 */ /* 0x000fe20000010000 */
[----:B------:R-:W-:-:S03]  /*6210*/  HFMA2.MMA R162, -RZ, RZ, 0, 5.9604644775390625e-08 ;  /* 0x00000001ffa27435 */ /* 0x000fc600000001ff */
[----:B------:R-:W-:Y:S01]  /*6220*/  IMAD.MOV.U32 R159, RZ, RZ, R157 ;  /* 0x000000ffff9f7224 */ /* 0x000fe200078e009d */
[----:B------:R-:W-:-:S07]  /*6230*/  MOV R156, R201 ;  /* 0x000000c9009c7202 */ /* 0x000fce0000000f00 */
[----:B------:R-:W-:Y:S05]  /*6240*/  WARPSYNC.COLLECTIVE R158, `(.L_x_7427) ;  /* 0x000000009e087348 */ /* 0x000fea0003c00000 */
[----:B------:R0:W1:Y:S02]  /*6250*/  SHFL.DOWN P6, R201, R159, R162, R163 ;  /* 0x080000a29fc97389 */ /* 0x00006400000c00a3 */
[----:B01----:R-:W-:Y:S01]  /*6260*/  ENDCOLLECTIVE ;  /* 0x000000000000791b */ /* 0x003fe20003800000 */
.L_x_7427:
[----:B------:R-:W-:-:S05]  /*6270*/  FADD.FTZ R156, R155, R156 ;  /* 0x0000009c9b9c7221 */ /* 0x000fca0000010000 */
[----:B------:R-:W-:Y:S01]  /*6280*/  MOV R159, R156 ;  /* 0x0000009c009f7202 */ /* 0x000fe20000000f00 */
[----:B------:R-:W-:-:S07]  /*6290*/  IMAD.MOV.U32 R200, RZ, RZ, R201 ;  /* 0x000000ffffc87224 */ /* 0x000fce00078e00c9 */
[----:B------:R-:W-:Y:S05]  /*62a0*/  WARPSYNC.COLLECTIVE R158, `(.L_x_7428) ;  /* 0x000000009e087348 */ /* 0x000fea0003c00000 */
[----:B------:R0:W1:Y:S02]  /*62b0*/  SHFL.DOWN P6, R201, R159, R162, R163 ;  /* 0x080000a29fc97389 */ /* 0x00006400000c00a3 */
[----:B01----:R-:W-:Y:S01]  /*62c0*/  ENDCOLLECTIVE ;  /* 0x000000000000791b */ /* 0x003fe20003800000 */
.L_x_7428:
[----:B------:R-:W-:Y:S05]  /*62d0*/  BRA `(.L_x_7429) ;  /* 0xffffffc400587947 */ /* 0x000fea000383ffff */
.L_x_7430:
        /* <DEDUP_REMOVED lines=10> */
.L_x_15253:


//--------------------- .text._ZN10layer_norm22ln_bwd_finalize_kernelINS_22Kernel_traits_finalizeILj7168Ef13__nv_bfloat16fS2_fjLb0ELj1024ELj4ENS_18Kernel_traits_baseILj7168EfS2_fS2_fjLj1024EEEEELb0ELb1EEEvNS_9BwdParamsE --------------------------
	.section	.text._ZN10layer_norm22ln_bwd_finalize_kernelINS_22Kernel_traits_finalizeILj7168Ef13__nv_bfloat16fS2_fjLb0ELj1024ELj4ENS_18Kernel_traits_baseILj7168EfS2_fS2_fjLj1024EEEEELb0ELb1EEEvNS_9BwdParamsE,"ax",@progbits
	.align	128
        .global         _ZN10layer_norm22ln_bwd_finalize_kernelINS_22Kernel_traits_finalizeILj7168Ef13__nv_bfloat16fS2_fjLb0ELj1024ELj4ENS_18Kernel_traits_baseILj7168EfS2_fS2_fjLj1024EEEEELb0ELb1EEEvNS_9BwdParamsE
        .type           _ZN10layer_norm22ln_bwd_finalize_kernelINS_22Kernel_traits_finalizeILj7168Ef13__nv_bfloat16fS2_fjLb0ELj1024ELj4ENS_18Kernel_traits_baseILj7168EfS2_fS2_fjLj1024EEEEELb0ELb1EEEvNS_9BwdParamsE,@function
        .size           _ZN10layer_norm22ln_bwd_finalize_kernelINS_22Kernel_traits_finalizeILj7168Ef13__nv_bfloat16fS2_fjLb0ELj1024ELj4ENS_18Kernel_traits_baseILj7168EfS2_fS2_fjLj1024EEEEELb0ELb1EEEvNS_9BwdParamsE,(.L_x_15254 - _ZN10layer_norm22ln_bwd_finalize_kernelINS_22Kernel_traits_finalizeILj7168Ef13__nv_bfloat16fS2_fjLb0ELj1024ELj4ENS_18Kernel_traits_baseILj7168EfS2_fS2_fjLj1024EEEEELb0ELb1EEEvNS_9BwdParamsE)
        .other          _ZN10layer_norm22ln_bwd_finalize_kernelINS_22Kernel_traits_finalizeILj7168Ef13__nv_bfloat16fS2_fjLb0ELj1024ELj4ENS_18Kernel_traits_baseILj7168EfS2_fS2_fjLj1024EEEEELb0ELb1EEEvNS_9BwdParamsE,@"STO_CUDA_ENTRY STV_DEFAULT"
_ZN10layer_norm22ln_bwd_finalize_kernelINS_22Kernel_traits_finalizeILj7168Ef13__nv_bfloat16fS2_fjLb0ELj1024ELj4ENS_18Kernel_traits_baseILj7168EfS2_fS2_fjLj1024EEEEELb0ELb1EEEvNS_9BwdParamsE:
.text._ZN10layer_norm22ln_bwd_finalize_kernelINS_22Kernel_traits_finalizeILj7168Ef13__nv_bfloat16fS2_fjLb0ELj1024ELj4ENS_18Kernel_traits_baseILj7168EfS2_fS2_fjLj1024EEEEELb0ELb1EEEvNS_9BwdParamsE:
        /* <DEDUP_REMOVED lines=26> */
.L_x_7440:
        /* <DEDUP_REMOVED lines=31> */
.L_x_7435:
        /* <DEDUP_REMOVED lines=34> */
.L_x_7434:
[----:B------:R-:W-:Y:S05]  /*05b0*/  BSYNC B1 ;  /* 0x0000000000017941 */ /* 0x000fea0003800000 */
.L_x_7433:
        /* <DEDUP_REMOVED lines=25> */
.L_x_7437:
[----:B------:R-:W-:Y:S05]  /*0750*/  BSYNC B1 ;  /* 0x0000000000017941 */ /* 0x000fea0003800000 */
.L_x_7436:
        /* <DEDUP_REMOVED lines=12> */
.L_x_7432:
[----:B------:R-:W-:Y:S05]  /*0820*/  BSYNC B0 ;  /* 0x0000000000007941 */ /* 0x000fea0003800000 */
.L_x_7431:
        /* <DEDUP_REMOVED lines=29> */
.L_x_7451:
[----:B------:R-:W-:Y:S01]  /*0a00*/  @!P1 SHF.R.U32.HI R12, RZ, 0x3, R0 ;  /* 0x00000003ff0c9819 */ /* 0x000fe20000011600 */
[----:B----4-:R-:W-:Y:S01]  /*0a10*/  FADD.FTZ R14, R9, R14 ;  /* 0x0000000e090e7221 */ /* 0x010fe20000010000 */
[----:B---3--:R-:W-:Y:S02]  /*0a20*/  FADD.FTZ R11, R10, R11 ;  /* 0x0000000b0a0b7221 */ /* 0x008fe40000010000 */
[----:B------:R-:W-:-:S05]  /*0a30*/  @!P1 LOP3.LUT R12, R12, 0x1ffffffc, RZ, 0xc0, !PT ;  /* 0x1ffffffc0c0c9812 */ /* 0x000fca00078ec0ff */
[----:B------:R3:W-:Y:S04]  /*0a40*/  @!P1 STS [R12+UR4+0x2000], R14 ;  /* 0x0020000e0c009988 */ /* 0x0007e80008000804 */
[----:B------:R3:W-:Y:S02]  /*0a50*/  @!P1 STS [R12+UR4+0x2080], R11 ;  /* 0x0020800b0c009988 */ /* 0x0007e40008000804 */
.L_x_7438:
        /* <DEDUP_REMOVED lines=15> */
.L_x_7439:
[----:B------:R-:W-:Y:S01]  /*0b50*/  HFMA2.MMA R19, -RZ, RZ, 0, 5.9604644775390625e-08 ;  /* 0x00000001ff137435 */ /* 0x000fe200000001ff */
[----:B0--3--:R-:W-:Y:S01]  /*0b60*/  MOV R20, R10 ;  /* 0x0000000a00147202 */ /* 0x009fe20000000f00 */
[----:B------:R-:W-:Y:S01]  /*0b70*/  IMAD.MOV.U32 R22, RZ, RZ, 0x1f ;  /* 0x0000001fff167424 */ /* 0x000fe200078e00ff */
[----:B------:R-:W-:-:S08]  /*0b80*/  MOV R17, 0xffffffff ;  /* 0xffffffff00117802 */ /* 0x000fd00000000f00 */
[----:B-12---:R-:W-:Y:S05]  /*0b90*/  WARPSYNC.COLLECTIVE R17, `(.L_x_7441) ;  /* 0x0000000011087348 */ /* 0x006fea0003c00000 */
[----:B------:R0:W3:Y:S02]  /*0ba0*/  SHFL.BFLY P2, R18, R20, R19, R22 ;  /* 0x0c00001314127389 */ /* 0x0000e40000040016 */
[----:B0123--:R-:W-:Y:S01]  /*0bb0*/  ENDCOLLECTIVE ;  /* 0x000000000000791b */ /* 0x00ffe20003800000 */
.L_x_7441:
[----:B------:R-:W-:Y:S01]  /*0bc0*/  HFMA2.MMA R19, -RZ, RZ, 0, 1.1920928955078125e-07 ;  /* 0x00000002ff137435 */ /* 0x000fe200000001ff */
[----:B------:R-:W-:-:S05]  /*0bd0*/  MOV R11, R18 ;  /* 0x00000012000b7202 */ /* 0x000fca0000000f00 */
[----:B------:R-:W-:-:S05]  /*0be0*/  FADD.FTZ R11, R10, R11 ;  /* 0x0000000b0a0b7221 */ /* 0x000fca0000010000 */
[----:B------:R-:W-:-:S07]  /*0bf0*/  MOV R20, R11 ;  /* 0x0000000b00147202 */ /* 0x000fce0000000f00 */
[----:B------:R-:W-:Y:S05]  /*0c00*/  WARPSYNC.COLLECTIVE R17, `(.L_x_7442) ;  /* 0x0000000011087348 */ /* 0x000fea0003c00000 */
[----:B------:R0:W1:Y:S02]  /*0c10*/  SHFL.BFLY P2, R18, R20, R19, R22 ;  /* 0x0c00001314127389 */ /* 0x0000640000040016 */
[----:B01----:R-:W-:Y:S01]  /*0c20*/  ENDCOLLECTIVE ;  /* 0x000000000000791b */ /* 0x003fe20003800000 */
.L_x_7442:
[----:B------:R-:W-:Y:S01]  /*0c30*/  HFMA2.MMA R19, -RZ, RZ, 0, 2.384185791015625e-07 ;  /* 0x00000004ff137435 */ /* 0x000fe200000001ff */
[----:B------:R-:W-:-:S04]  /*0c40*/  IMAD.MOV.U32 R12, RZ, RZ, R18 ;  /* 0x000000ffff0c7224 */ /* 0x000fc800078e0012 */
[----:B------:R-:W-:-:S05]  /*0c50*/  FADD.FTZ R12, R11, R12 ;  /* 0x0000000c0b0c7221 */ /* 0x000fca0000010000 */
[----:B------:R-:W-:-:S07]  /*0c60*/  MOV R20, R12 ;  /* 0x0000000c00147202 */ /* 0x000fce0000000f00 */
[----:B------:R-:W-:Y:S05]  /*0c70*/  WARPSYNC.COLLECTIVE R17, `(.L_x_7443) ;  /* 0x0000000011087348 */ /* 0x000fea0003c00000 */
[----:B------:R0:W1:Y:S02]  /*0c80*/  SHFL.BFLY P2, R18, R20, R19, R22 ;  /* 0x0c00001314127389 */ /* 0x0000640000040016 */
[----:B01----:R-:W-:Y:S01]  /*0c90*/  ENDCOLLECTIVE ;  /* 0x000000000000791b */ /* 0x003fe20003800000 */
.L_x_7443:
[----:B------:R-:W-:Y:S01]  /*0ca0*/  IMAD.MOV.U32 R19, RZ, RZ, 0x8 ;  /* 0x00000008ff137424 */ /* 0x000fe200078e00ff */
[----:B------:R-:W-:-:S05]  /*0cb0*/  MOV R13, R18 ;  /* 0x00000012000d7202 */ /* 0x000fca0000000f00 */
[----:B------:R-:W-:-:S05]  /*0cc0*/  FADD.FTZ R13, R12, R13 ;  /* 0x0000000d0c0d7221 */ /* 0x000fca0000010000 */
[----:B------:R-:W-:-:S07]  /*0cd0*/  MOV R20, R13 ;  /* 0x0000000d00147202 */ /* 0x000fce0000000f00 */
[----:B------:R-:W-:Y:S05]  /*0ce0*/  WARPSYNC.COLLECTIVE R17, `(.L_x_7444) ;  /* 0x0000000011087348 */ /* 0x000fea0003c00000 */
[----:B------:R0:W1:Y:S02]  /*0cf0*/  SHFL.BFLY P2, R18, R20, R19, R22 ;  /* 0x0c00001314127389 */ /* 0x0000640000040016 */
[----:B01----:R-:W-:Y:S01]  /*0d00*/  ENDCOLLECTIVE ;  /* 0x000000000000791b */ /* 0x003fe20003800000 */
.L_x_7444:
[----:B------:R-:W-:Y:S01]  /*0d10*/  HFMA2.MMA R19, -RZ, RZ, 0, 9.5367431640625e-07 ;  /* 0x00000010ff137435 */ /* 0x000fe200000001ff */
[----:B------:R-:W-:-:S05]  /*0d20*/  MOV R10, R18 ;  /* 0x00000012000a7202 */ /* 0x000fca0000000f00 */
[----:B------:R-:W-:-:S05]  /*0d30*/  FADD.FTZ R10, R13, R10 ;  /* 0x0000000a0d0a7221 */ /* 0x000fca0000010000 */
[----:B------:R-:W-:-:S07]  /*0d40*/  MOV R20, R10 ;  /* 0x0000000a00147202 */ /* 0x000fce0000000f00 */
[----:B------:R-:W-:Y:S05]  /*0d50*/  WARPSYNC.COLLECTIVE R17, `(.L_x_7445) ;  /* 0x0000000011087348 */ /* 0x000fea0003c00000 */
[----:B------:R0:W1:Y:S02]  /*0d60*/  SHFL.BFLY P2, R18, R20, R19, R22 ;  /* 0x0c00001314127389 */ /* 0x0000640000040016 */
[----:B01----:R-:W-:Y:S01]  /*0d70*/  ENDCOLLECTIVE ;  /* 0x000000000000791b */ /* 0x003fe20003800000 */
.L_x_7445:
[----:B------:R-:W-:Y:S01]  /*0d80*/  HFMA2.MMA R19, -RZ, RZ, 0, 5.9604644775390625e-08 ;  /* 0x00000001ff137435 */ /* 0x000fe200000001ff */
[----:B------:R-:W-:Y:S01]  /*0d90*/  IMAD.MOV.U32 R20, RZ, RZ, R9 ;  /* 0x000000ffff147224 */ /* 0x000fe200078e0009 */
[----:B------:R-:W-:-:S09]  /*0da0*/  MOV R11, R18 ;  /* 0x00000012000b7202 */ /* 0x000fd20000000f00 */
[----:B------:R-:W-:Y:S05]  /*0db0*/  WARPSYNC.COLLECTIVE R17, `(.L_x_7446) ;  /* 0x0000000011087348 */ /* 0x000fea0003c00000 */
[----:B------:R0:W1:Y:S02]  /*0dc0*/  SHFL.BFLY P2, R18, R20, R19, R22 ;  /* 0x0c00001314127389 */ /* 0x0000640000040016 */
[----:B01----:R-:W-:Y:S01]  /*0dd0*/  ENDCOLLECTIVE ;  /* 0x000000000000791b */ /* 0x003fe20003800000 */
.L_x_7446:
[----:B------:R-:W-:Y:S01]  /*0de0*/  HFMA2.MMA R19, -RZ, RZ, 0, 1.1920928955078125e-07 ;  /* 0x00000002ff137435 */ /* 0x000fe200000001ff */
[----:B------:R-:W-:-:S05]  /*0df0*/  MOV R12, R18 ;  /* 0x00000012000c7202 */ /* 0x000fca0000000f00 */
[----:B------:R-:W-:-:S05]  /*0e00*/  FADD.FTZ R14, R9, R12 ;  /* 0x0000000c090e7221 */ /* 0x000fca0000010000 */
[----:B------:R-:W-:-:S07]  /*0e10*/  MOV R20, R14 ;  /* 0x0000000e00147202 */ /* 0x000fce0000000f00 */
[----:B------:R-:W-:Y:S05]  /*0e20*/  WARPSYNC.COLLECTIVE R17, `(.L_x_7447) ;  /* 0x0000000011087348 */ /* 0x000fea0003c00000 */
[----:B------:R0:W1:Y:S02]  /*0e30*/  SHFL.BFLY P2, R18, R20, R19, R22 ;  /* 0x0c00001314127389 */ /* 0x0000640000040016 */
[----:B01----:R-:W-:Y:S01]  /*0e40*/  ENDCOLLECTIVE ;  /* 0x000000000000791b */ /* 0x003fe20003800000 */
.L_x_7447:
[----:B------:R-:W-:Y:S01]  /*0e50*/  HFMA2.MMA R19, -RZ, RZ, 0, 2.384185791015625e-07 ;  /* 0x00000004ff137435 */ /* 0x000fe200000001ff */
[----:B------:R-:W-:-:S04]  /*0e60*/  IMAD.MOV.U32 R13, RZ, RZ, R18 ;  /* 0x000000ffff0d7224 */ /* 0x000fc800078e0012 */
[----:B------:R-:W-:-:S05]  /*0e70*/  FADD.FTZ R15, R14, R13 ;  /* 0x0000000d0e0f7221 */ /* 0x000fca0000010000 */
[----:B------:R-:W-:-:S07]  /*0e80*/  MOV R20, R15 ;  /* 0x0000000f00147202 */ /* 0x000fce0000000f00 */
[----:B------:R-:W-:Y:S05]  /*0e90*/  WARPSYNC.COLLECTIVE R17, `(.L_x_7448) ;  /* 0x0000000011087348 */ /* 0x000fea0003c00000 */
[----:B------:R0:W1:Y:S02]  /*0ea0*/  SHFL.BFLY P2, R18, R20, R19, R22 ;  /* 0x0c00001314127389 */ /* 0x0000640000040016 */
[----:B01----:R-:W-:Y:S01]  /*0eb0*/  ENDCOLLECTIVE ;  /* 0x000000000000791b */ /* 0x003fe20003800000 */
.L_x_7448:
[----:B------:R-:W-:Y:S01]  /*0ec0*/  IMAD.MOV.U32 R19, RZ, RZ, 0x8 ;  /* 0x00000008ff137424 */ /* 0x000fe200078e00ff */
[----:B------:R-:W-:-:S05]  /*0ed0*/  MOV R16, R18 ;  /* 0x0000001200107202 */ /* 0x000fca0000000f00 */
[----:B------:R-:W-:-:S05]  /*0ee0*/  FADD.FTZ R16, R15, R16 ;  /* 0x000000100f107221 */ /* 0x000fca0000010000 */
[----:B------:R-:W-:-:S07]  /*0ef0*/  MOV R20, R16 ;  /* 0x0000001000147202 */ /* 0x000fce0000000f00 */
[----:B------:R-:W-:Y:S05]  /*0f00*/  WARPSYNC.COLLECTIVE R17, `(.L_x_7449) ;  /* 0x0000000011087348 */ /* 0x000fea0003c00000 */
[----:B------:R0:W1:Y:S02]  /*0f10*/  SHFL.BFLY P2, R18, R20, R19, R22 ;  /* 0x0c00001314127389 */ /* 0x0000640000040016 */
[----:B01----:R-:W-:Y:S01]  /*0f20*/  ENDCOLLECTIVE ;  /* 0x000000000000791b */ /* 0x003fe20003800000 */
.L_x_7449:
[----:B------:R-:W-:Y:S01]  /*0f30*/  HFMA2.MMA R19, -RZ, RZ, 0, 9.5367431640625e-07 ;  /* 0x00000010ff137435 */ /* 0x000fe200000001ff */
[----:B------:R-:W-:-:S05]  /*0f40*/  MOV R9, R18 ;  /* 0x0000001200097202 */ /* 0x000fca0000000f00 */
[----:B------:R-:W-:-:S05]  /*0f50*/  FADD.FTZ R9, R16, R9 ;  /* 0x0000000910097221 */ /* 0x000fca0000010000 */
[----:B------:R-:W-:-:S07]  /*0f60*/  MOV R20, R9 ;  /* 0x0000000900147202 */ /* 0x000fce0000000f00 */
[----:B------:R-:W-:Y:S05]  /*0f70*/  WARPSYNC.COLLECTIVE R17, `(.L_x_7450) ;  /* 0x0000000011087348 */ /* 0x000fea0003c00000 */
[----:B------:R0:W1:Y:S02]  /*0f80*/  SHFL.BFLY P2, R18, R20, R19, R22 ;  /* 0x0c00001314127389 */ /* 0x0000640000040016 */
[----:B01----:R-:W-:Y:S01]  /*0f90*/  ENDCOLLECTIVE ;  /* 0x000000000000791b */ /* 0x003fe20003800000 */
.L_x_7450:
[----:B------:R-:W-:Y:S01]  /*0fa0*/  MOV R14, R18 ;  /* 0x00000012000e7202 */ /* 0x000fe20000000f00 */
[----:B------:R-:W-:Y:S06]  /*0fb0*/  BRA `(.L_x_7451) ;  /* 0xfffffff800907947 */ /* 0x000fec000383ffff */
.L_x_7452:
        /* <DEDUP_REMOVED lines=12> */
.L_x_15254:


//--------------------- .text._ZN10layer_norm13ln_bwd_kernelINS_13Kernel_traitsIf13__nv_bfloat16fS2_fjLj7168ELj1ELj1ELj8ELj8ENS_18Kernel_traits_baseILj7168EfS2_fS2_fjLj256EEEEELb1ELb0ELb1ELb1EEEvNS_9BwdParamsE --------------------------
	.section	.text._ZN10layer_norm13ln_bwd_kernelINS_13Kernel_traitsIf13__nv_bfloat16fS2_fjLj7168ELj1ELj1ELj8ELj8ENS_18Kernel_traits_baseILj7168EfS2_fS2_fjLj256EEEEELb1ELb0ELb1ELb1EEEvNS_9BwdParamsE,"ax",@progbits
	.align	128
        .global         _ZN10layer_norm13ln_bwd_kernelINS_13Kernel_traitsIf13__nv_bfloat16fS2_fjLj7168ELj1ELj1ELj8ELj8ENS_18Kernel_traits_baseILj7168EfS2_fS2_fjLj256EEEEELb1ELb0ELb1ELb1EEEvNS_9BwdParamsE
        .type           _ZN10layer_norm13ln_bwd_kernelINS_13Kernel_traitsIf13__nv_bfloat16fS2_fjLj7168ELj1ELj1ELj8ELj8ENS_18Kernel_traits_baseILj7168EfS2_fS2_fjLj256EEEEELb1ELb0ELb1ELb1EEEvNS_9BwdParamsE,@function
        .size           _ZN10layer_norm13ln_bwd_kernelINS_13Kernel_traitsIf13__nv_bfloat16fS2_fjLj7168ELj1ELj1ELj8ELj8ENS_18Kernel_traits_baseILj7168EfS2_fS2_fjLj256EEEEELb1ELb0ELb1ELb1EEEvNS_9BwdParamsE,(.L_x_15255 - _ZN10layer_norm13ln_bwd_kernelINS_13Kernel_traitsIf13__nv_bfloat16fS2_fjLj7168ELj1ELj1ELj8ELj8ENS_18Kernel_traits_baseILj7168EfS2_fS2_fjLj256EEEEELb1ELb0ELb1ELb1EEEvNS_9BwdParamsE)
        .other          _ZN10layer_norm13ln_bwd_kernelINS_13Kernel_traitsIf13__nv_bfloat16fS2_fjLj7168ELj1ELj1ELj8ELj8ENS_18Kernel_traits_baseILj7168EfS2_fS2_fjLj256EEEEELb1ELb0ELb1ELb1EEEvNS_9BwdParamsE,@"STO_CUDA_ENTRY STV_DEFAULT"
_ZN10layer_norm13ln_bwd_kernelINS_13Kernel_traitsIf13__nv_bfloat16fS2_fjLj7168ELj1ELj1ELj8ELj8ENS_18Kernel_traits_baseILj7168EfS2_fS2_fjLj256EEEEELb1ELb0ELb1ELb1EEEvNS_9BwdParamsE:
.text._ZN10layer_norm13ln_bwd_kernelINS_13Kernel_traitsIf13__nv_bfloat16fS2_fjLj7168ELj1ELj1ELj8ELj8ENS_18Kernel_traits_baseILj7168EfS2_fS2_fjLj256EEEEELb1ELb0ELb1ELb1EEEvNS_9BwdParamsE:
        /* <DEDUP_REMOVED lines=41> */
.L_x_7453:
        /* <DEDUP_REMOVED lines=42> */
.L_x_7529:
        /* <DEDUP_REMOVED lines=13> */
[----:B-----5:R1:W5:Y:S02]  /*0600*/  LDG.E R192, desc[UR4][R150.64] ;  /* 0x0000000496c07981 */ /* 0x020364000c1e1900 */
        /* <DEDUP_REMOVED lines=8> */
[----:B-1----:R-:W-:-:S04]  /*0690*/  IMAD.WIDE.U32 R150, R207, 0x10, R156 ;  /* 0x00000010cf967825 */ /* 0x002fc800078e009c */
[----:B0-----:R-:W-:Y:S01]  /*06a0*/  IMAD.WIDE.U32 R148, R205, 0x10, R156 ;  /* 0x00000010cd947825 */ /* 0x001fe200078e009c */
[----:B----4-:R-:W-:-:S13]  /*06b0*/  ISETP.GT.AND P3, PT, R158, RZ, PT ;  /* 0x000000ff9e00720c */ /* 0x010fda0003f64270 */
[----:B------:R-:W-:Y:S05]  /*06c0*/  @P3 BRA `(.L_x_7456) ;  /* 0x0000000000c03947 */ /* 0x000fea0003800000 */
[----:B-----5:R-:W-:Y:S01]  /*06d0*/  ISETP.GE.AND P4, PT, R214, 0x1, PT ;  /* 0x00000001d600780c */ /* 0x020fe20003f86270 */
[----:B------:R-:W0:Y:S01]  /*06e0*/  LDC.64 R162, c[0x0][0x240] ;  /* 0x00009000ffa27b82 */ /* 0x000e220000000a00 */
[----:B------:R-:W-:Y:S01]  /*06f0*/  MOV R190, UR14 ;  /* 0x0000000e00be7c02 */ /* 0x000fe20008000f00 */
[----:B------:R-:W-:Y:S01]  /*0700*/  IMAD.U32 R189, RZ, RZ, UR15 ;  /* 0x0000000fffbd7e24 */ /* 0x000fe2000f8e00ff */
[----:B------:R-:W-:Y:S02]  /*0710*/  HFMA2.MMA R199, -RZ, RZ, 0, 0 ;  /* 0x00000000ffc77435 */ /* 0x000fe400000001ff */
[----:B------:R-:W-:-:S04]  /*0720*/  ISETP.NE.U32.AND P0, PT, R190, RZ, PT ;  /* 0x000000ffbe00720c */ /* 0x000fc80003f05070 */
[----:B------:R-:W-:-:S03]  /*0730*/  ISETP.NE.AND.EX P0, PT, R189, RZ, PT, P0 ;  /* 0x000000ffbd00720c */ /* 0x000fc60003f05300 */
[----:B------:R-:W-:-:S05]  /*0740*/  @P4 IADD3 R158, R214, -0x1, RZ ;  /* 0xffffffffd69e4810 */ /* 0x000fca0007ffe0ff */
[----:B------:R-:W-:-:S05]  /*0750*/  @P4 IMAD R158, R158, R213, RZ ;  /* 0x000000d59e9e4224 */ /* 0x000fca00078e02ff */
[----:B------:R-:W-:Y:S01]  /*0760*/  @P4 SHF.R.S32.HI R159, RZ, 0x1f, R158 ;  /* 0x0000001fff9f4819 */ /* 0x000fe2000001149e */
[----:B------:R-:W5:Y:S01]  /*0770*/  @P0 LDG.E.128 R56, desc[UR4][R154.64] ;  /* 0x000000049a380981 */ /* 0x000f62000c1e1d00 */
[----:B------:R-:W-:Y:S02]  /*0780*/  @P0 IADD3 R161, R191, 0x400, RZ ;  /* 0x00000400bfa10810 */ /* 0x000fe40007ffe0ff */
[----:B------:R-:W-:Y:S01]  /*0790*/  @P4 LEA.HI R159, R159, R158, RZ, 0x2 ;  /* 0x0000009e9f9f4211 */ /* 0x000fe200078f10ff */
[----:B------:R-:W5:Y:S01]  /*07a0*/  @P0 LDG.E.128 R52, desc[UR4][R152.64] ;  /* 0x0000000498340981 */ /* 0x000f62000c1e1d00 */
[----:B------:R-:W-:Y:S01]  /*07b0*/  @P0 IADD3 R203, R191, 0x600, RZ ;  /* 0x00000600bfcb0810 */ /* 0x000fe20007ffe0ff */
[----:B------:R-:W-:Y:S01]  /*07c0*/  @P0 IMAD.WIDE.U32 R160, R161, 0x10, R156 ;  /* 0x00000010a1a00825 */ /* 0x000fe200078e009c */
[----:B------:R-:W-:Y:S01]  /*07d0*/  @P4 LEA.HI.SX32 R199, R159, R212, 0x1e ;  /* 0x000000d49fc74211 */ /* 0x000fe200078ff2ff */
[----:B------:R-:W5:Y:S02]  /*07e0*/  @P0 LDG.E.128 R48, desc[UR4][R150.64] ;  /* 0x0000000496300981 */ /* 0x000f64000c1e1d00 */
[----:B------:R-:W-:Y:S01]  /*07f0*/  @P0 VIADD R159, R191, 0x500 ;  /* 0x00000500bf9f0836 */ /* 0x000fe20000000000 */
[C---:B------:R-:W-:Y:S01]  /*0800*/  IADD3 R223, R199.reuse, 0x100, RZ ;  /* 0x00000100c7df7810 */ /* 0x040fe20007ffe0ff */
[C---:B0-----:R-:W-:Y:S01]  /*0810*/  IMAD.WIDE.U32 R200, R199.reuse, 0x4, R162 ;  /* 0x00000004c7c87825 */ /* 0x041fe200078e00a2 */
[----:B------:R-:W-:Y:S01]  /*0820*/  IADD3 R219, R199, 0x300, RZ ;  /* 0x00000300c7db7810 */ /* 0x000fe20007ffe0ff */
[----:B------:R-:W5:Y:S02]  /*0830*/  @P0 LDG.E.128 R44, desc[UR4][R148.64] ;  /* 0x00000004942c0981 */ /* 0x000f64000c1e1d00 */
[--C-:B------:R-:W-:Y:S01]  /*0840*/  @P0 IMAD.WIDE.U32 R158, R159, 0x10, R156.reuse ;  /* 0x000000109f9e0825 */ /* 0x100fe200078e009c */
[----:B------:R-:W-:Y:S01]  /*0850*/  IADD3 R217, R199, 0x400, RZ ;  /* 0x00000400c7d97810 */ /* 0x000fe20007ffe0ff */
[----:B------:R0:W5:Y:S02]  /*0860*/  LDG.E R211, desc[UR4][R200.64] ;  /* 0x00000004c8d37981 */ /* 0x000164000c1e1900 */
[----:B------:R-:W-:-:S02]  /*0870*/  @P0 IMAD.WIDE.U32 R156, R203, 0x10, R156 ;  /* 0x00000010cb9c0825 */ /* 0x000fc400078e009c */
[----:B------:R-:W5:Y:S02]  /*0880*/  @P0 LDG.E.128 R40, desc[UR4][R160.64] ;  /* 0x00000004a0280981 */ /* 0x000f64000c1e1d00 */
[C---:B------:R-:W-:Y:S02]  /*0890*/  VIADD R221, R199.reuse, 0x200 ;  /* 0x00000200c7dd7836 */ /* 0x040fe40000000000 */
        /* <DEDUP_REMOVED lines=15> */
[----:B0-----:R-:W-:-:S03]  /*0990*/  MOV R218, RZ ;  /* 0x000000ff00da7202 */ /* 0x001fc60000000f00 */
[----:B------:R0:W5:Y:S02]  /*09a0*/  LDG.E R204, desc[UR4][R216.64] ;  /* 0x00000004d8cc7981 */ /* 0x000164000c1e1900 */
[----:B0-----:R-:W-:Y:S01]  /*09b0*/  IMAD.MOV.U32 R216, RZ, RZ, RZ ;  /* 0x000000ffffd87224 */ /* 0x001fe200078e00ff */
[----:B------:R-:W-:Y:S06]  /*09c0*/  BRA `(.L_x_7457) ;  /* 0x00000014005c7947 */ /* 0x000fec0003800000 */
.L_x_7456:
        /* <DEDUP_REMOVED lines=9> */
[----:B------:R-:W-:Y:S01]  /*0a60*/  IADD3 R159, R23, 0x400, RZ ;  /* 0x00000400179f7810 */ /* 0x000fe20007ffe0ff */
[----:B------:R-:W0:Y:S01]  /*0a70*/  LDC.64 R176, c[0x0][0x240] ;  /* 0x00009000ffb07b82 */ /* 0x000e220000000a00 */
[----:B------:R-:W-:Y:S01]  /*0a80*/  VIADD R173, R191, 0x400 ;  /* 0x00000400bfad7836 */ /* 0x000fe20000000000 */
[----:B------:R3:W4:Y:S01]  /*0a90*/  LDG.E R0, desc[UR4][R2.64] ;  /* 0x0000000402007981 */ /* 0x000722000c1e1900 */
[C---:B------:R-:W-:Y:S01]  /*0aa0*/  IADD3 R167, R23.reuse, 0x100, RZ ;  /* 0x0000010017a77810 */ /* 0x040fe20007ffe0ff */
[C-C-:B-1----:R-:W-:Y:S01]  /*0ab0*/  IMAD.WIDE.U32 R168, R23.reuse, 0x8, R26.reuse ;  /* 0x0000000817a87825 */ /* 0x142fe200078e001a */
[C---:B------:R-:W-:Y:S02]  /*0ac0*/  IADD3 R163, R23.reuse, 0x300, RZ ;  /* 0x0000030017a37810 */ /* 0x040fe40007ffe0ff */
[C---:B------:R-:W-:Y:S01]  /*0ad0*/  IADD3 R161, R23.reuse, 0x500, RZ ;  /* 0x0000050017a17810 */ /* 0x040fe20007ffe0ff */
[----:B------:R-:W-:Y:S02]  /*0ae0*/  VIADD R165, R23, 0x200 ;  /* 0x0000020017a57836 */ /* 0x000fe40000000000 */
[----:B------:R-:W-:Y:S01]  /*0af0*/  IMAD.WIDE.U32 R158, R159, 0x8, R26 ;  /* 0x000000089f9e7825 */ /* 0x000fe200078e001a */
[----:B---3--:R-:W-:Y:S01]  /*0b00*/  IADD3 R3, R23, 0x600, RZ ;  /* 0x0000060017037810 */ /* 0x008fe20007ffe0ff */
[----:B------:R-:W3:Y:S02]  /*0b10*/  LDG.E.64 R168, desc[UR4][R168.64] ;  /* 0x00000004a8a87981 */ /* 0x000ee4000c1e1b00 */
[--C-:B--2---:R-:W-:Y:S01]  /*0b20*/  IMAD.WIDE.U32 R12, R207, 0x10, R24.reuse ;  /* 0x00000010cf0c7825 */ /* 0x104fe200078e0018 */
[----:B------:R-:W-:Y:S01]  /*0b30*/  IADD3 R183, R191, 0x600, RZ ;  /* 0x00000600bfb77810 */ /* 0x000fe20007ffe0ff */
[----:B------:R-:W2:Y:S02]  /*0b40*/  LDG.E.64 R158, desc[UR4][R158.64] ;  /* 0x000000049e9e7981 */ /* 0x000ea4000c1e1b00 */
[----:B------:R-:W-:-:S02]  /*0b50*/  IMAD.WIDE.U32 R16, R205, 0x10, R24 ;  /* 0x00000010cd107825 */ /* 0x000fc400078e0018 */
[----:B------:R-:W2:Y:S02]  /*0b60*/  LDG.E.128 R12, desc[UR4][R12.64] ;  /* 0x000000040c0c7981 */ /* 0x000ea4000c1e1d00 */
[--C-:B------:R-:W-:Y:S02]  /*0b70*/  IMAD.WIDE.U32 R4, R191, 0x10, R24.reuse ;  /* 0x00000010bf047825 */ /* 0x100fe400078e0018 */
[----:B------:R-:W2:Y:S02]  /*0b80*/  LDG.E.128 R16, desc[UR4][R16.64] ;  /* 0x0000000410107981 */ /* 0x000ea4000c1e1d00 */
[----:B------:R-:W-:Y:S02]  /*0b90*/  IMAD.WIDE.U32 R20, R173, 0x10, R24 ;  /* 0x00000010ad147825 */ /* 0x000fe400078e0018 */
[----:B------:R-:W2:Y:S02]  /*0ba0*/  LDG.E.128 R4, desc[UR4][R4.64] ;  /* 0x0000000404047981 */ /* 0x000ea4000c1e1d00 */
[----:B------:R-:W-:-:S02]  /*0bb0*/  VIADD R175, R191, 0x500 ;  /* 0x00000500bfaf7836 */ /* 0x000fc40000000000 */
[--C-:B------:R-:W-:Y:S01]  /*0bc0*/  IMAD.WIDE.U32 R2, R3, 0x8, R26.reuse ;  /* 0x0000000803027825 */ /* 0x100fe200078e001a */
[----:B------:R-:W2:Y:S03]  /*0bd0*/  LDG.E.128 R20, desc[UR4][R20.64] ;  /* 0x0000000414147981 */ /* 0x000ea6000c1e1d00 */
[--C-:B------:R-:W-:Y:S02]  /*0be0*/  IMAD.WIDE.U32 R164, R165, 0x8, R26.reuse ;  /* 0x00000008a5a47825 */ /* 0x100fe400078e001a */
[----:B------:R-:W2:Y:S02]  /*0bf0*/  LDG.E.64 R2, desc[UR4][R2.64] ;  /* 0x0000000402027981 */ /* 0x000ea4000c1e1b00 */
[--C-:B------:R-:W-:Y:S02]  /*0c00*/  IMAD.WIDE.U32 R166, R167, 0x8, R26.reuse ;  /* 0x00000008a7a67825 */ /* 0x100fe400078e001a */
[----:B------:R-:W2:Y:S02]  /*0c10*/  LDG.E.64 R164, desc[UR4][R164.64] ;  /* 0x00000004a4a47981 */ /* 0x000ea4000c1e1b00 */
[----:B------:R-:W-:-:S02]  /*0c20*/  IMAD.WIDE.U32 R162, R163, 0x8, R26 ;  /* 0x00000008a3a27825 */ /* 0x000fc400078e001a */
[----:B------:R-:W2:Y:S02]  /*0c30*/  LDG.E.64 R166, desc[UR4][R166.64] ;  /* 0x00000004a6a67981 */ /* 0x000ea4000c1e1b00 */
[----:B------:R-:W-:Y:S02]  /*0c40*/  IMAD.WIDE.U32 R160, R161, 0x8, R26 ;  /* 0x00000008a1a07825 */ /* 0x000fe400078e001a */
[----:B------:R-:W2:Y:S02]  /*0c50*/  LDG.E.64 R162, desc[UR4][R162.64] ;  /* 0x00000004a2a27981 */ /* 0x000ea4000c1e1b00 */
[--C-:B------:R-:W-:Y:S02]  /*0c60*/  IMAD.WIDE.U32 R8, R209, 0x10, R24.reuse ;  /* 0x00000010d1087825 */ /* 0x100fe400078e0018 */
[----:B------:R-:W2:Y:S02]  /*0c70*/  LDG.E.64 R160, desc[UR4][R160.64] ;  /* 0x00000004a0a07981 */ /* 0x000ea4000c1e1b00 */
[----:B------:R-:W-:-:S02]  /*0c80*/  IMAD.WIDE.U32 R26, R175, 0x10, R24 ;  /* 0x00000010af1a7825 */ /* 0x000fc400078e0018 */
[----:B------:R-:W2:Y:S02]  /*0c90*/  LDG.E.128 R8, desc[UR4][R8.64] ;  /* 0x0000000408087981 */ /* 0x000ea4000c1e1d00 */
[----:B------:R-:W-:Y:S02]  /*0ca0*/  IMAD.WIDE.U32 R28, R183, 0x10, R24 ;  /* 0x00000010b71c7825 */ /* 0x000fe400078e0018 */
[----:B------:R-:W2:Y:S04]  /*0cb0*/  LDG.E.128 R24, desc[UR4][R26.64] ;  /* 0x000000041a187981 */ /* 0x000ea8000c1e1d00 */
[----:B------:R-:W2:Y:S01]  /*0cc0*/  LDG.E.128 R28, desc[UR4][R28.64] ;  /* 0x000000041c1c7981 */ /* 0x000ea2000c1e1d00 */
[----:B-----5:R-:W-:Y:S01]  /*0cd0*/  ISETP.GE.AND P4, PT, R214, 0x1, PT ;  /* 0x00000001d600780c */ /* 0x020fe20003f86270 */
[----:B------:R-:W-:Y:S01]  /*0ce0*/  IMAD.U32 R190, RZ, RZ, UR14 ;  /* 0x0000000effbe7e24 */ /* 0x000fe2000f8e00ff */
[----:B------:R-:W-:-:S04]  /*0cf0*/  MOV R189, UR15 ;  /* 0x0000000f00bd7c02 */ /* 0x000fc80008000f00 */
[----:B------:R-:W-:-:S07]  /*0d00*/  ISETP.NE.U32.AND P0, PT, R190, RZ, PT ;  /* 0x000000ffbe00720c */ /* 0x000fce0003f05070 */
[----:B------:R-:W-:Y:S02]  /*0d10*/  @P4 IADD3 R170, R214, -0x1, RZ ;  /* 0xffffffffd6aa4810 */ /* 0x000fe40007ffe0ff */
[----:B------:R-:W-:-:S03]  /*0d20*/  ISETP.NE.AND.EX P0, PT, R189, RZ, PT, P0 ;  /* 0x000000ffbd00720c */ /* 0x000fc60003f05300 */
[----:B------:R-:W-:Y:S01]  /*0d30*/  @P4 IMAD R170, R170, R213, RZ ;  /* 0x000000d5aaaa4224 */ /* 0x000fe200078e02ff */
[----:B------:R-:W-:-:S04]  /*0d40*/  HFMA2.MMA R181, -RZ, RZ, 0, 0 ;  /* 0x00000000ffb57435 */ /* 0x000fc800000001ff */
[----:B------:R-:W-:-:S04]  /*0d50*/  @P4 SHF.R.S32.HI R171, RZ, 0x1f, R170 ;  /* 0x0000001fffab4819 */ /* 0x000fc800000114aa */
[----:B------:R-:W-:Y:S01]  /*0d60*/  @P4 LEA.HI R171, R171, R170, RZ, 0x2 ;  /* 0x000000aaabab4211 */ /* 0x000fe200078f10ff */
[----:B------:R-:W5:Y:S03]  /*0d70*/  @P0 LDG.E.128 R56, desc[UR4][R154.64] ;  /* 0x000000049a380981 */ /* 0x000f66000c1e1d00 */
[----:B------:R-:W-:Y:S01]  /*0d80*/  @P4 LEA.HI.SX32 R181, R171, R212, 0x1e ;  /* 0x000000d4abb54211 */ /* 0x000fe200078ff2ff */
[--C-:B------:R-:W-:Y:S01]  /*0d90*/  @P0 IMAD.WIDE.U32 R170, R175, 0x10, R156.reuse ;  /* 0x00000010afaa0825 */ /* 0x100fe200078e009c */
[----:B------:R-:W5:Y:S03]  /*0da0*/  @P0 LDG.E.128 R52, desc[UR4][R152.64] ;  /* 0x0000000498340981 */ /* 0x000f66000c1e1d00 */
[--C-:B------:R-:W-:Y:S01]  /*0db0*/  @P0 IMAD.WIDE.U32 R174, R183, 0x10, R156.reuse ;  /* 0x00000010b7ae0825 */ /* 0x100fe200078e009c */
[----:B------:R-:W-:Y:S01]  /*0dc0*/  IADD3 R183, R181, 0x200, RZ ;  /* 0x00000200b5b77810 */ /* 0x000fe20007ffe0ff */
[----:B------:R-:W5:Y:S02]  /*0dd0*/  @P0 LDG.E.128 R48, desc[UR4][R150.64] ;  /* 0x0000000496300981 */ /* 0x000f64000c1e1d00 */
[----:B------:R-:W-:Y:S01]  /*0de0*/  @P0 IMAD.WIDE.U32 R172, R173, 0x10, R156 ;  /* 0x00000010adac0825 */ /* 0x000fe200078e009c */
[C---:B------:R-:W-:Y:S01]  /*0df0*/  IADD3 R185, R181.reuse, 0x300, RZ ;  /* 0x00000300b5b97810 */ /* 0x040fe20007ffe0ff */
[----:B------:R-:W5:Y:S01]  /*0e00*/  @P0 LDG.E.128 R44, desc[UR4][R148.64] ;  /* 0x00000004942c0981 */ /* 0x000f62000c1e1d00 */
[C---:B------:R-:W-:Y:S01]  /*0e10*/  IADD3 R199, R181.reuse, 0x500, RZ ;  /* 0x00000500b5c77810 */ /* 0x040fe20007ffe0ff */
[C---:B0-----:R-:W-:Y:S01]  /*0e20*/  IMAD.WIDE.U32 R178, R181.reuse, 0x4, R176 ;  /* 0x00000004b5b27825 */ /* 0x041fe200078e00b0 */
[C---:B------:R-:W-:Y:S01]  /*0e30*/  IADD3 R201, R181.reuse, 0x600, RZ ;  /* 0x00000600b5c97810 */ /* 0x040fe20007ffe0ff */
[----:B------:R-:W5:Y:S02]  /*0e40*/  @P0 LDG.E.128 R40, desc[UR4][R172.64] ;  /* 0x00000004ac280981 */ /* 0x000f64000c1e1d00 */
[----:B------:R-:W-:-:S02]  /*0e50*/  VIADD R157, R181, 0x100 ;  /* 0x00000100b59d7836 */ /* 0x000fc40000000000 */
[----:B------:R-:W-:Y:S01]  /*0e60*/  VIADD R187, R181, 0x400 ;  /* 0x00000400b5bb7836 */ /* 0x000fe20000000000 */
[----:B------:R-:W5:Y:S01]  /*0e70*/  @P0 LDG.E.128 R36, desc[UR4][R170.64] ;  /* 0x00000004aa240981 */ /* 0x000f62000c1e1d00 */
[----:B------:R-:W-:-:S03]  /*0e80*/  IMAD.WIDE.U32 R180, R183, 0x4, R176 ;  /* 0x00000004b7b47825 */ /* 0x000fc600078e00b0 */
[----:B------:R-:W5:Y:S01]  /*0e90*/  @P0 LDG.E.128 R32, desc[UR4][R174.64] ;  /* 0x00000004ae200981 */ /* 0x000f62000c1e1d00 */
[----:B------:R-:W-:Y:S01]  /*0ea0*/  ISETP.NE.AND P0, PT, R193, RZ, PT ;  /* 0x000000ffc100720c */ /* 0x000fe20003f05270 */
[--C-:B------:R-:W-:Y:S02]  /*0eb0*/  IMAD.WIDE.U32 R182, R185, 0x4, R176.reuse ;  /* 0x00000004b9b67825 */ /* 0x100fe400078e00b0 */
[----:B------:R0:W5:Y:S02]  /*0ec0*/  LDG.E R211, desc[UR4][R178.64] ;  /* 0x00000004b2d37981 */ /* 0x000164000c1e1900 */
[--C-:B------:R-:W-:Y:S02]  /*0ed0*/  IMAD.WIDE.U32 R156, R157, 0x4, R176.reuse ;  /* 0x000000049d9c7825 */ /* 0x100fe400078e00b0 */
[----:B------:R4:W5:Y:S02]  /*0ee0*/  LDG.E R208, desc[UR4][R180.64] ;  /* 0x00000004b4d07981 */ /* 0x000964000c1e1900 */
[----:B------:R-:W-:-:S02]  /*0ef0*/  IMAD.WIDE.U32 R184, R187, 0x4, R176 ;  /* 0x00000004bbb87825 */ /* 0x000fc400078e00b0 */
[----:B------:R3:W5:Y:S02]  /*0f00*/  LDG.E R210, desc[UR4][R156.64] ;  /* 0x000000049cd27981 */ /* 0x000764000c1e1900 */
[--C-:B0-----:R-:W-:Y:S02]  /*0f10*/  IMAD.WIDE.U32 R178, R199, 0x4, R176.reuse ;  /* 0x00000004c7b27825 */ /* 0x101fe400078e00b0 */
[----:B------:R-:W5:Y:S02]  /*0f20*/  LDG.E R206, desc[UR4][R182.64] ;  /* 0x00000004b6ce7981 */ /* 0x000f64000c1e1900 */
[----:B------:R-:W-:Y:S02]  /*0f30*/  IMAD.WIDE.U32 R176, R201, 0x4, R176 ;  /* 0x00000004c9b07825 */ /* 0x000fe400078e00b0 */
[----:B------:R-:W5:Y:S04]  /*0f40*/  LDG.E R204, desc[UR4][R184.64] ;  /* 0x00000004b8cc7981 */ /* 0x000f68000c1e1900 */
[----:B------:R0:W5:Y:S04]  /*0f50*/  LDG.E R199, desc[UR4][R176.64] ;  /* 0x00000004b0c77981 */ /* 0x000168000c1e1900 */
[----:B------:R1:W5:Y:S01]  /*0f60*/  LDG.E R203, desc[UR4][R178.64] ;  /* 0x00000004b2cb7981 */ /* 0x000362000c1e1900 */
[----:B----4-:R-:W-:Y:S01]  /*0f70*/  FSEL R180, R0, RZ, !P0 ;  /* 0x000000ff00b47208 */ /* 0x010fe20004000000 */
[----:B---3--:R-:W-:Y:S01]  /*0f80*/  IMAD.MOV.U32 R157, RZ, RZ, R168 ;  /* 0x000000ffff9d7224 */ /* 0x008fe200078e00a8 */
[----:B------:R-:W-:-:S03]  /*0f90*/  SHF.R.U64 R156, R168, 0x10, R169 ;  /* 0x00000010a89c7819 */ /* 0x000fc600000012a9 */
[C---:B--2---:R-:W-:Y:S01]  /*0fa0*/  FADD.FTZ R171, -R180.reuse, R15 ;  /* 0x0000000fb4ab7221 */ /* 0x044fe20000010100 */
[--C-:B------:R-:W-:Y:S02]  /*0fb0*/  IMAD.MOV.U32 R15, RZ, RZ, R159.reuse ;  /* 0x000000ffff0f7224 */ /* 0x100fe400078e009f */
[C---:B0-----:R-:W-:Y:S01]  /*0fc0*/  FADD.FTZ R177, -R180.reuse, R16 ;  /* 0x00000010b4b17221 */ /* 0x041fe20000010100 */
[----:B------:R-:W-:Y:S01]  /*0fd0*/  FADD.FTZ R175, -R180, R18 ;  /* 0x00000012b4af7221 */ /* 0x000fe20000010100 */
[--C-:B------:R-:W-:Y:S01]  /*0fe0*/  SHF.R.U64 R16, R158, 0x10, R159.reuse ;  /* 0x000000109e107819 */ /* 0x100fe2000000129f */
[C---:B------:R-:W-:Y:S01]  /*0ff0*/  FADD.FTZ R151, -R180.reuse, R4 ;  /* 0x00000004b4977221 */ /* 0x040fe20000010100 */
[----:B------:R-:W-:Y:S01]  /*1000*/  SHF.R.U32.HI R18, RZ, 0x10, R159 ;  /* 0x00000010ff127819 */ /* 0x000fe2000001169f */
[C---:B------:R-:W-:Y:S01]  /*1010*/  FADD.FTZ R173, -R180.reuse, R19 ;  /* 0x00000013b4ad7221 */ /* 0x040fe20000010100 */
[C---:B------:R-:W-:Y:S01]  /*1020*/  FADD.FTZ R187, -R180.reuse, R6 ;  /* 0x00000006b4bb7221 */ /* 0x040fe20000010100 */
[C---:B------:R-:W-:Y:S01]  /*1030*/  FADD.FTZ R159, -R180.reuse, R20 ;  /* 0x00000014b49f7221 */ /* 0x040fe20000010100 */
[----:B------:R-:W-:Y:S01]  /*1040*/  FADD.FTZ R217, -R180, R22 ;  /* 0x00000016b4d97221 */ /* 0x000fe20000010100 */
[----:B------:R-:W-:Y:S01]  /*1050*/  SHF.L.U32 R157, R157, 0x10, RZ ;  /* 0x000000109d9d7819 */ /* 0x000fe200000006ff */
[----:B------:R-:W-:Y:S01]  /*1060*/  IMAD.MOV.U32 R22, RZ, RZ, R2 ;  /* 0x000000ffff167224 */ /* 0x000fe200078e0002 */
[----:B------:R-:W-:-:S02]  /*1070*/  SHF.R.U64 R20, R2, 0x10, R3 ;  /* 0x0000001002147819 */ /* 0x000fc40000001203 */
[----:B------:R-:W-:Y:S02]  /*1080*/  MOV R19, R3 ;  /* 0x0000000300137202 */ /* 0x000fe40000000f00 */
[----:B------:R-:W-:Y:S01]  /*1090*/  SHF.R.U32.HI R2, RZ, 0x10, R3 ;  /* 0x00000010ff027819 */ /* 0x000fe20000011603 */
[----:B------:R-:W-:Y:S01]  /*10a0*/  FMUL.FTZ R3, R192, R151 ;  /* 0x00000097c0037220 */ /* 0x000fe20000410000 */
[----:B------:R-:W-:Y:S01]  /*10b0*/  MOV R6, R165 ;  /* 0x000000a500067202 */ /* 0x000fe20000000f00 */
[C---:B------:R-:W-:Y:S01]  /*10c0*/  FADD.FTZ R153, -R180.reuse, R5 ;  /* 0x00000005b4997221 */ /* 0x040fe20000010100 */
[----:B------:R-:W-:Y:S01]  /*10d0*/  FADD.FTZ R155, -R180, R7 ;  /* 0x00000007b49b7221 */ /* 0x000fe20000010100 */
[--C-:B------:R-:W-:Y:S01]  /*10e0*/  SHF.R.U64 R5, R166, 0x10, R167.reuse ;  /* 0x00000010a6057819 */ /* 0x100fe200000012a7 */
[--C-:B------:R-:W-:Y:S01]  /*10f0*/  IMAD.MOV.U32 R0, RZ, RZ, R167.reuse ;  /* 0x000000ffff007224 */ /* 0x100fe200078e00a7 */
[----:B------:R-:W-:Y:S01]  /*1100*/  SHF.R.U32.HI R4, RZ, 0x10, R167 ;  /* 0x00000010ff047819 */ /* 0x000fe200000116a7 */
[----:B------:R-:W-:Y:S01]  /*1110*/  FADD.FTZ R201, -R180, R21 ;  /* 0x00000015b4c97221 */ /* 0x000fe20000010100 */
[----:B------:R-:W-:-:S02]  /*1120*/  MOV R154, R169 ;  /* 0x000000a9009a7202 */ /* 0x000fc40000000f00 */
[----:B------:R-:W-:Y:S01]  /*1130*/  SHF.R.U64 R148, R160, 0x10, R161 ;  /* 0x00000010a0947819 */ /* 0x000fe200000012a1 */
[C---:B------:R-:W-:Y:S01]  /*1140*/  FADD.FTZ R219, -R180.reuse, R23 ;  /* 0x00000017b4db7221 */ /* 0x040fe20000010100 */
[----:B------:R-:W-:Y:S01]  /*1150*/  SHF.R.U32.HI R152, RZ, 0x10, R169 ;  /* 0x00000010ff987819 */ /* 0x000fe200000116a9 */
[C---:B------:R-:W-:Y:S01]  /*1160*/  FADD.FTZ R183, -R180.reuse, R10 ;  /* 0x0000000ab4b77221 */ /* 0x040fe20000010100 */
[C---:B------:R-:W-:Y:S01]  /*1170*/  FADD.FTZ R167, -R180.reuse, R9 ;  /* 0x00000009b4a77221 */ /* 0x040fe20000010100 */
[----:B------:R-:W-:Y:S01]  /*1180*/  MOV R10, R164 ;  /* 0x000000a4000a7202 */ /* 0x000fe20000000f00 */
[----:B------:R-:W-:Y:S01]  /*1190*/  FADD.FTZ R25, -R180, R25 ;  /* 0x00000019b4197221 */ /* 0x000fe20000010100 */
[----:B------:R-:W-:Y:S01]  /*11a0*/  SHF.R.U64 R9, R164, 0x10, R165 ;  /* 0x00000010a4097819 */ /* 0x000fe200000012a5 */
[----:B------:R-:W-:Y:S02]  /*11b0*/  IMAD.U32 R156, R156, 0x10000, RZ ;  /* 0x000100009c9c7824 */ /* 0x000fe400078e00ff */
[----:B------:R-:W-:Y:S01]  /*11c0*/  FADD.FTZ R140, R140, R157 ;  /* 0x0000009d8c8c7221 */ /* 0x000fe20000010000 */
[C---:B------:R-:W-:Y:S01]  /*11d0*/  FADD.FTZ R29, -R180.reuse, R29 ;  /* 0x0000001db41d7221 */ /* 0x040fe20000010100 */
[----:B------:R-:W-:Y:S01]  /*11e0*/  FADD.FTZ R225, -R180, R30 ;  /* 0x0000001eb4e17221 */ /* 0x000fe20000010100 */
[-C--:B------:R-:W-:Y:S01]  /*11f0*/  FFMA.FTZ R88, R3, R157.reuse, R88 ;  /* 0x0000009d03587223 */ /* 0x080fe20000010058 */
[----:B------:R-:W-:Y:S01]  /*1200*/  FMUL.FTZ R30, R84, R157 ;  /* 0x0000009d541e7220 */ /* 0x000fe20000410000 */
[----:B------:R-:W-:Y:S01]  /*1210*/  FADD.FTZ R169, -R180, R11 ;  /* 0x0000000bb4a97221 */ /* 0x000fe20000010100 */
[----:B------:R-:W-:Y:S01]  /*1220*/  MOV R21, R161 ;  /* 0x000000a100157202 */ /* 0x000fe20000000f00 */
[----:B------:R-:W-:Y:S01]  /*1230*/  IMAD.U32 R157, R6, 0x10000, RZ ;  /* 0x00010000069d7824 */ /* 0x000fe200078e00ff */
[----:B------:R-:W-:Y:S01]  /*1240*/  SHF.R.U32.HI R23, RZ, 0x10, R161 ;  /* 0x00000010ff177819 */ /* 0x000fe200000116a1 */
[----:B------:R-:W-:Y:S01]  /*1250*/  FADD.FTZ R161, -R180, R24 ;  /* 0x00000018b4a17221 */ /* 0x000fe20000010100 */
[C---:B------:R-:W-:Y:S01]  /*1260*/  FMUL.FTZ R186, R192.reuse, R155 ;  /* 0x0000009bc0ba7220 */ /* 0x040fe20000410000 */
[----:B------:R-:W-:Y:S01]  /*1270*/  FMUL.FTZ R168, R192, R25 ;  /* 0x00000019c0a87220 */ /* 0x000fe20000410000 */
[----:B------:R-:W-:Y:S01]  /*1280*/  SHF.L.U32 R6, R148, 0x10, RZ ;  /* 0x0000001094067819 */ /* 0x000fe200000006ff */
[----:B------:R-:W-:Y:S01]  /*1290*/  FMUL.FTZ R164, R192, R29 ;  /* 0x0000001dc0a47220 */ /* 0x000fe20000410000 */
[----:B------:R-:W-:Y:S01]  /*12a0*/  MOV R11, R163 ;  /* 0x000000a3000b7202 */ /* 0x000fe20000000f00 */
[----:B------:R-:W-:Y:S01]  /*12b0*/  FMUL.FTZ R29, R85, R156 ;  /* 0x0000009c551d7220 */ /* 0x000fe20000410000 */
[----:B------:R-:W-:-:S02]  /*12c0*/  SHF.L.U32 R25, R154, 0x10, RZ ;  /* 0x000000109a197819 */ /* 0x000fc400000006ff */
[----:B------:R-:W-:Y:S02]  /*12d0*/  SHF.L.U32 R155, R10, 0x10, RZ ;  /* 0x000000100a9b7819 */ /* 0x000fe400000006ff */
[----:B------:R-:W-:Y:S01]  /*12e0*/  SHF.L.U32 R148, R2, 0x10, RZ ;  /* 0x0000001002947819 */ /* 0x000fe200000006ff */
[----:B------:R-:W-:Y:S01]  /*12f0*/  FADD.FTZ R2, RZ, R30 ;  /* 0x0000001eff027221 */ /* 0x000fe20000010000 */
[----:B------:R-:W-:Y:S01]  /*1300*/  SHF.L.U32 R10, R9, 0x10, RZ ;  /* 0x00000010090a7819 */ /* 0x000fe200000006ff */
[C---:B------:R-:W-:Y:S01]  /*1310*/  FMUL.FTZ R188, R192.reuse, R153 ;  /* 0x00000099c0bc7220 */ /* 0x040fe20000410000 */
[----:B------:R-:W-:Y:S01]  /*1320*/  FMUL.FTZ R182, R192, R169 ;  /* 0x000000a9c0b67220 */ /* 0x000fe20000410000 */
[----:B------:R-:W-:Y:S01]  /*1330*/  FFMA.FTZ R9, R3, R30, RZ ;  /* 0x0000001e03097223 */ /* 0x000fe200000100ff */
[----:B------:R-:W-:Y:S01]  /*1340*/  FADD.FTZ R185, -R180, R8 ;  /* 0x00000008b4b97221 */ /* 0x000fe20000010100 */
[----:B------:R-:W-:Y:S01]  /*1350*/  FMUL.FTZ R169, R192, R161 ;  /* 0x000000a1c0a97220 */ /* 0x000fe20000410000 */
[----:B------:R-:W-:Y:S01]  /*1360*/  MOV R7, R166 ;  /* 0x000000a600077202 */ /* 0x000fe20000000f00 */
[C---:B------:R-:W-:Y:S01]  /*1370*/  FADD.FTZ R27, -R180.reuse, R27 ;  /* 0x0000001bb41b7221 */ /* 0x040fe20000010100 */
[----:B------:R-:W-:Y:S01]  /*1380*/  SHF.R.U32.HI R8, RZ, 0x10, R165 ;  /* 0x00000010ff087819 */ /* 0x000fe200000116a5 */
[----:B------:R-:W-:Y:S01]  /*1390*/  FADD.FTZ R223, -R180, R28 ;  /* 0x0000001cb4df7221 */ /* 0x000fe20000010100 */
[----:B------:R-:W-:Y:S01]  /*13a0*/  FMUL.FTZ R187, R192, R187 ;  /* 0x000000bbc0bb7220 */ /* 0x000fe20000410000 */
[----:B------:R-:W-:Y:S01]  /*13b0*/  SHF.L.U32 R152, R152, 0x10, RZ ;  /* 0x0000001098987819 */ /* 0x000fe200000006ff */
[----:B------:R-:W-:Y:S01]  /*13c0*/  FMUL.FTZ R28, R86, R25 ;  /* 0x00000019561c7220 */ /* 0x000fe20000410000 */
[----:B------:R-:W-:Y:S01]  /*13d0*/  SHF.L.U32 R161, R11, 0x10, RZ ;  /* 0x000000100ba17819 */ /* 0x000fe200000006ff */
[----:B------:R-:W-:Y:S01]  /*13e0*/  FADD.FTZ R11, R2, R29 ;  /* 0x0000001d020b7221 */ /* 0x000fe20000010000 */
[----:B------:R-:W-:Y:S01]  /*13f0*/  FFMA.FTZ R2, R188, R29, R9 ;  /* 0x0000001dbc027223 */ /* 0x000fe20000010009 */
[----:B------:R-:W-:Y:S01]  /*1400*/  FMUL.FTZ R166, R192, R27 ;  /* 0x0000001bc0a67220 */ /* 0x000fe20000410000 */
[----:B------:R-:W-:Y:S01]  /*1410*/  FADD.FTZ R142, R142, R25 ;  /* 0x000000198e8e7221 */ /* 0x000fe20000010000 */
[----:B------:R-:W-:Y:S01]  /*1420*/  FFMA.FTZ R90, R187, R25, R90 ;  /* 0x00000019bb5a7223 */ /* 0x000fe2000001005a */
[----:B------:R-:W-:Y:S01]  /*1430*/  SHF.L.U32 R154, R8, 0x10, RZ ;  /* 0x00000010089a7819 */ /* 0x000fe200000006ff */
[----:B------:R-:W-:Y:S01]  /*1440*/  FMUL.FTZ R27, R87, R152 ;  /* 0x00000098571b7220 */ /* 0x000fe20000410000 */
[----:B------:R-:W-:-:S02]  /*1450*/  IMAD.U32 R25, R7, 0x10000, RZ ;  /* 0x0001000007197824 */ /* 0x000fc400078e00ff */
[----:B------:R-:W-:Y:S01]  /*1460*/  FADD.FTZ R8, R11, R28 ;  /* 0x0000001c0b087221 */ /* 0x000fe20000010000 */
[----:B------:R-:W-:Y:S01]  /*1470*/  FFMA.FTZ R9, R187, R28, R2 ;  /* 0x0000001cbb097223 */ /* 0x000fe20000010002 */
[----:B------:R-:W-:Y:S01]  /*1480*/  FADD.FTZ R221, -R180, R26 ;  /* 0x0000001ab4dd7221 */ /* 0x000fe20000010100 */
[----:B------:R-:W-:Y:S01]  /*1490*/  FMUL.FTZ R185, R192, R185 ;  /* 0x000000b9c0b97220 */ /* 0x000fe20000410000 */
[----:B------:R-:W-:Y:S01]  /*14a0*/  SHF.L.U32 R24, R5, 0x10, RZ ;  /* 0x0000001005187819 */ /* 0x000fe200000006ff */
[----:B------:R-:W-:Y:S01]  /*14b0*/  FMUL.FTZ R26, R80, R25 ;  /* 0x00000019501a7220 */ /* 0x000fe20000410000 */
[----:B------:R-:W-:Y:S01]  /*14c0*/  FADD.FTZ R11, R8, R27 ;  /* 0x0000001b080b7221 */ /* 0x000fe20000010000 */
[----:B------:R-:W-:Y:S01]  /*14d0*/  FFMA.FTZ R8, R186, R27, R9 ;  /* 0x0000001bba087223 */ /* 0x000fe20000010009 */
        /* <DEDUP_REMOVED lines=19> */
[----:B------:R-:W-:Y:S01]  /*1610*/  FADD.FTZ R181, -R180, R12 ;  /* 0x0000000cb4b57221 */ /* 0x000fe20000010100 */
[----:B------:R-:W-:Y:S01]  /*1620*/  FFMA.FTZ R9, R183, R24, R2 ;  /* 0x00000018b7097223 */ /* 0x000fe20000010002 */
[----:B------:R-:W-:Y:S01]  /*1630*/  SHF.L.U32 R5, R22, 0x10, RZ ;  /* 0x0000001016057819 */ /* 0x000fe200000006ff */
[----:B------:R-:W-:Y:S01]  /*1640*/  FMUL.FTZ R22, R76, R155 ;  /* 0x0000009b4c167220 */ /* 0x000fe20000410000 */
[----:B------:R-:W-:Y:S01]  /*1650*/  FADD.FTZ R11, R8, R23 ;  /* 0x00000017080b7221 */ /* 0x000fe20000010000 */
[----:B------:R-:W-:Y:S01]  /*1660*/  FADD.FTZ R165, -R180, R13 ;  /* 0x0000000db4a57221 */ /* 0x000fe20000010100 */
[----:B------:R-:W-:Y:S01]  /*1670*/  FMUL.FTZ R181, R192, R181 ;  /* 0x000000b5c0b57220 */ /* 0x000fe20000410000 */
[----:B------:R-:W-:Y:S01]  /*1680*/  FFMA.FTZ R8, R182, R23, R9 ;  /* 0x00000017b6087223 */ /* 0x000fe20000010009 */
[--C-:B------:R-:W-:Y:S01]  /*1690*/  SHF.R.U64 R12, R162, 0x10, R163.reuse ;  /* 0x00000010a20c7819 */ /* 0x100fe200000012a3 */
[----:B------:R-:W-:Y:S01]  /*16a0*/  IMAD.U32 R7, R21, 0x10000, RZ ;  /* 0x0001000015077824 */ /* 0x000fe200078e00ff */
[----:B------:R-:W-:Y:S01]  /*16b0*/  SHF.R.U32.HI R13, RZ, 0x10, R163 ;  /* 0x00000010ff0d7819 */ /* 0x000fe200000116a3 */
[C---:B-1----:R-:W-:Y:S01]  /*16c0*/  FADD.FTZ R179, -R180.reuse, R14 ;  /* 0x0000000eb4b37221 */ /* 0x042fe20000010100 */
[C---:B------:R-:W-:Y:S01]  /*16d0*/  FADD.FTZ R163, -R180.reuse, R17 ;  /* 0x00000011b4a37221 */ /* 0x040fe20000010100 */
[----:B------:R-:W-:Y:S01]  /*16e0*/  FADD.FTZ R149, -R180, R31 ;  /* 0x0000001fb4957221 */ /* 0x000fe20000010100 */
[----:B------:R-:W-:Y:S01]  /*16f0*/  FMUL.FTZ R21, R77, R10 ;  /* 0x0000000a4d157220 */ /* 0x000fe20000410000 */
[----:B------:R-:W-:Y:S01]  /*1700*/  FADD.FTZ R2, R11, R22 ;  /* 0x000000160b027221 */ /* 0x000fe20000010000 */
[----:B------:R-:W-:Y:S01]  /*1710*/  FMUL.FTZ R180, R192, R165 ;  /* 0x000000a5c0b47220 */ /* 0x000fe20000410000 */
[----:B------:R-:W-:Y:S01]  /*1720*/  FFMA.FTZ R9, R181, R22, R8 ;  /* 0x00000016b5097223 */ /* 0x000fe20000010008 */
[----:B------:R-:W-:-:S02]  /*1730*/  IMAD.MOV.U32 R14, RZ, RZ, R162 ;  /* 0x000000ffff0e7224 */ /* 0x000fc400078e00a2 */
[----:B------:R-:W-:Y:S01]  /*1740*/  FADD.FTZ R11, R2, R21 ;  /* 0x00000015020b7221 */ /* 0x000fe20000010000 */
[----:B------:R-:W-:Y:S02]  /*1750*/  IMAD.U32 R0, R20, 0x10000, RZ ;  /* 0x0001000014007824 */ /* 0x000fe400078e00ff */
[----:B------:R-:W-:Y:S01]  /*1760*/  FMUL.FTZ R20, R78, R157 ;  /* 0x0000009d4e147220 */ /* 0x000fe20000410000 */
[C---:B------:R-:W-:Y:S01]  /*1770*/  FMUL.FTZ R179, R192.reuse, R179 ;  /* 0x000000b3c0b37220 */ /* 0x040fe20000410000 */
[----:B------:R-:W-:Y:S01]  /*1780*/  FMUL.FTZ R174, R192, R173 ;  /* 0x000000adc0ae7220 */ /* 0x000fe20000410000 */
        /* <DEDUP_REMOVED lines=8> */
[----:B------:R-:W-:Y:S01]  /*1810*/  MOV R17, R158 ;  /* 0x0000009e00117202 */ /* 0x000fe20000000f00 */
[----:B------:R-:W-:-:S02]  /*1820*/  IMAD.U32 R158, R18, 0x10000, RZ ;  /* 0x00010000129e7824 */ /* 0x000fc400078e00ff */
[----:B------:R-:W-:Y:S01]  /*1830*/  FMUL.FTZ R18, R72, R159 ;  /* 0x0000009f48127220 */ /* 0x000fe20000410000 */
[----:B------:R-:W-:Y:S02]  /*1840*/  IMAD.U32 R12, R12, 0x10000, RZ ;  /* 0x000100000c0c7824 */ /* 0x000fe400078e00ff */
[----:B------:R-:W-:Y:S01]  /*1850*/  FADD.FTZ R11, R8, R19 ;  /* 0x00000013080b7221 */ /* 0x000fe20000010000 */
[----:B------:R-:W-:Y:S01]  /*1860*/  FMUL.FTZ R177, R192, R177 ;  /* 0x000000b1c0b17220 */ /* 0x000fe20000410000 */
[----:B------:R-:W-:Y:S01]  /*1870*/  FFMA.FTZ R8, R178, R19, R9 ;  /* 0x00000013b2087223 */ /* 0x000fe20000010009 */
        /* <DEDUP_REMOVED lines=30> */
[----:B------:R-:W-:Y:S01]  /*1a60*/  MOV R150, R160 ;  /* 0x000000a000967202 */ /* 0x000fe20000000f00 */
        /* <DEDUP_REMOVED lines=77> */
.L_x_7457:
[----:B------:R-:W-:Y:S05]  /*1f40*/  BSYNC B0 ;  /* 0x0000000000007941 */ /* 0x000fea0003800000 */
.L_x_7455:
        /* <DEDUP_REMOVED lines=25> */
.L_x_7540:
        /* <DEDUP_REMOVED lines=49> */
.L_x_7460:
[----:B------:R-:W-:Y:S05]  /*23f0*/  BSYNC B0 ;  /* 0x0000000000007941 */ /* 0x000fea0003800000 */
.L_x_7459:
        /* <DEDUP_REMOVED lines=32> */
.L_x_7462:
[----:B------:R-:W-:Y:S05]  /*2600*/  BSYNC B0 ;  /* 0x0000000000007941 */ /* 0x000fea0003800000 */
.L_x_7461:
[----:B------:R-:W-:Y:S01]  /*2610*/  BSSY B0, `(.L_x_7463) ;  /* 0x0000009000007945 */ /* 0x000fe20003800000 */
[----:B0-----:R-:W-:-:S03]  /*2620*/  @P4 FMUL.FTZ R153, R216, R153 ;  /* 0x00000099d8994220 */ /* 0x001fc60000410000 */
[----:B------:R-:W-:Y:S05]  /*2630*/  @!P3 BRA `(.L_x_7464) ;  /* 0x000000000018b947 */ /* 0x000fea0003800000 */
[----:B------:R-:W-:Y:S01]  /*2640*/  ISETP.NE.U32.AND P1, PT, R190, RZ, PT ;  /* 0x000000ffbe00720c */ /* 0x000fe20003f25070 */
[----:B------:R-:W-:-:S03]  /*2650*/  FFMA.FTZ R155, R187, R161, R160 ;  /* 0x000000a1bb9b7223 */ /* 0x000fc600000100a0 */
[----:B------:R-:W-:Y:S01]  /*2660*/  ISETP.NE.AND.EX P1, PT, R189, RZ, PT, P1 ;  /* 0x000000ffbd00720c */ /* 0x000fe20003f25310 */
[----:B------:R-:W-:-:S04]  /*2670*/  FADD.FTZ R155, R28, -R155 ;  /* 0x8000009b1c9b7221 */ /* 0x000fc80000010000 */
[----:B------:R-:W-:-:S08]  /*2680*/  FMUL.FTZ R213, R192, R155 ;  /* 0x0000009bc0d57220 */ /* 0x000fd00000410000 */
[----:B------:R-:W-:-:S07]  /*2690*/  @P1 FADD.FTZ R213, R58, R213 ;  /* 0x000000d53ad51221 */ /* 0x000fce0000010000 */
.L_x_7464:
[----:B------:R-:W-:Y:S05]  /*26a0*/  BSYNC B0 ;  /* 0x0000000000007941 */ /* 0x000fea0003800000 */
.L_x_7463:
        /* <DEDUP_REMOVED lines=8> */
.L_x_7466:
[----:B------:R-:W-:Y:S05]  /*2730*/  BSYNC B0 ;  /* 0x0000000000007941 */ /* 0x000fea0003800000 */
.L_x_7465:
[----:B------:R-:W0:Y:S01]  /*2740*/  @P0 LDC.64 R214, c[0x0][0x308] ;  /* 0x0000c200ffd60b82 */ /* 0x000e220000000a00 */
[----:B--2---:R-:W-:Y:S01]  /*2750*/  @P4 FMUL.FTZ R149, R218, R149 ;  /* 0x00000095da954220 */ /* 0x004fe20000410000 */
[----:B-1----:R-:W-:Y:S01]  /*2760*/  @P4 FMUL.FTZ R151, R213, R151 ;  /* 0x00000097d5974220 */ /* 0x002fe20000410000 */
[----:B------:R-:W-:Y:S01]  /*2770*/  @P4 LOP3.LUT P1, RZ, R211, 0xff000000, RZ, 0xc0, !PT ;  /* 0xff000000d3ff4812 */ /* 0x000fe2000782c0ff */
[----:B------:R-:W-:Y:S01]  /*2780*/  @P4 FMUL.FTZ R152, R153, R152 ;  /* 0x0000009899984220 */ /* 0x000fe20000410000 */
[----:B------:R-:W-:Y:S01]  /*2790*/  @P4 FMUL.FTZ R148, R149, R148 ;  /* 0x0000009495944220 */ /* 0x000fe20000410000 */
[----:B------:R-:W-:Y:S01]  /*27a0*/  @P4 FMUL.FTZ R150, R151, R150 ;  /* 0x0000009697964220 */ /* 0x000fe20000410000 */
[----:B------:R-:W-:Y:S01]  /*27b0*/  @P4 LEA.HI.SX32 R162, R157, R212, 0x1e ;  /* 0x000000d49da24211 */ /* 0x000fe200078ff2ff */
[----:B------:R-:W1:Y:S01]  /*27c0*/  @P4 LDC.64 R158, c[0x0][0x298] ;  /* 0x0000a600ff9e4b82 */ /* 0x000e620000000a00 */
[----:B------:R-:W-:Y:S01]  /*27d0*/  @P4 F2FP.BF16.F32.PACK_AB R154, RZ, R154 ;  /* 0x0000009aff9a423e */ /* 0x000fe200000010ff */
[----:B------:R-:W-:Y:S01]  /*27e0*/  BSSY B0, `(.L_x_7467) ;  /* 0x0000024000007945 */ /* 0x000fe20003800000 */
[----:B------:R-:W-:-:S02]  /*27f0*/  @P4 FSEL R148, R148, RZ, P1 ;  /* 0x000000ff94944208 */ /* 0x000fc40000800000 */
[----:B------:R-:W-:Y:S02]  /*2800*/  ISETP.NE.U32.AND P1, PT, RZ, UR10, PT ;  /* 0x0000000aff007c0c */ /* 0x000fe4000bf25070 */
[----:B------:R-:W-:Y:S01]  /*2810*/  @P4 FSEL R150, R150, RZ, P2 ;  /* 0x000000ff96964208 */ /* 0x000fe20001000000 */
[----:B------:R-:W2:Y:S01]  /*2820*/  @P4 LDC.64 R156, c[0x0][0x298] ;  /* 0x0000a600ff9c4b82 */ /* 0x000ea20000000a00 */
[----:B------:R-:W-:Y:S02]  /*2830*/  ISETP.NE.AND.EX P1, PT, RZ, UR11, PT, P1 ;  /* 0x0000000bff007c0c */ /* 0x000fe4000bf25310 */
[----:B------:R-:W-:Y:S02]  /*2840*/  @P4 FSEL R152, R152, RZ, P6 ;  /* 0x000000ff98984208 */ /* 0x000fe40003000000 */
[----:B------:R-:W-:Y:S02]  /*2850*/  @P4 F2FP.BF16.F32.PACK_AB R212, RZ, R150 ;  /* 0x00000096ffd4423e */ /* 0x000fe400000010ff */
[----:B------:R-:W-:Y:S01]  /*2860*/  @P4 F2FP.BF16.F32.PACK_AB R217, RZ, R148 ;  /* 0x00000094ffd9423e */ /* 0x000fe200000010ff */
[----:B0-----:R-:W-:Y:S01]  /*2870*/  @P0 IMAD.WIDE.U32 R214, R191, 0x10, R214 ;  /* 0x00000010bfd60825 */ /* 0x001fe200078e00d6 */
[----:B------:R-:W-:Y:S01]  /*2880*/  SEL R148, R163, R144, P1 ;  /* 0x00000090a3947207 */ /* 0x000fe20000800000 */
[----:B------:R-:W0:Y:S01]  /*2890*/  @P0 LDC.64 R200, c[0x0][0x308] ;  /* 0x0000c200ffc80b82 */ /* 0x000e220000000a00 */
[----:B------:R-:W-:-:S02]  /*28a0*/  SEL R149, R216, R145, P1 ;  /* 0x00000091d8957207 */ /* 0x000fc40000800000 */
[----:B------:R-:W-:Y:S02]  /*28b0*/  SEL R150, R213, R146, P1 ;  /* 0x00000092d5967207 */ /* 0x000fe40000800000 */
[----:B------:R-:W-:Y:S02]  /*28c0*/  SEL R151, R218, R147, P1 ;  /* 0x00000093da977207 */ /* 0x000fe40000800000 */
[----:B------:R-:W-:Y:S02]  /*28d0*/  @P4 PRMT R198, R154, 0x7610, R198 ;  /* 0x000076109ac64816 */ /* 0x000fe400000000c6 */
[----:B------:R-:W-:Y:S01]  /*28e0*/  @P4 F2FP.BF16.F32.PACK_AB R211, RZ, R152 ;  /* 0x00000098ffd3423e */ /* 0x000fe200000010ff */
[----:B------:R-:W3:Y:S01]  /*28f0*/  @P4 LDC.64 R154, c[0x0][0x298] ;  /* 0x0000a600ff9a4b82 */ /* 0x000ee20000000a00 */
[----:B------:R4:W-:Y:S01]  /*2900*/  @P0 STG.E.128 desc[UR4][R214.64], R148 ;  /* 0x00000094d6000986 */ /* 0x0009e2000c101d04 */
[C---:B------:R-:W-:Y:S02]  /*2910*/  @!P3 ISETP.NE.U32.AND P6, PT, R190.reuse, RZ, PT ;  /* 0x000000ffbe00b20c */ /* 0x040fe40003fc5070 */
[----:B------:R-:W-:-:S02]  /*2920*/  @!P3 ISETP.NE.U32.AND P2, PT, R190, RZ, PT ;  /* 0x000000ffbe00b20c */ /* 0x000fc40003f45070 */
[----:B------:R-:W-:Y:S02]  /*2930*/  @!P3 ISETP.NE.AND.EX P6, PT, R189, RZ, PT, P6 ;  /* 0x000000ffbd00b20c */ /* 0x000fe40003fc5360 */
[----:B------:R-:W0:Y:S01]  /*2940*/  @P4 LDC.64 R152, c[0x0][0x298] ;  /* 0x0000a600ff984b82 */ /* 0x000e220000000a00 */
[----:B------:R-:W-:Y:S02]  /*2950*/  @P4 PRMT R197, R211, 0x7610, R197 ;  /* 0x00007610d3c54816 */ /* 0x000fe400000000c5 */
[----:B------:R-:W-:Y:S02]  /*2960*/  @P4 PRMT R196, R212, 0x7610, R196 ;  /* 0x00007610d4c44816 */ /* 0x000fe400000000c4 */
[----:B------:R-:W-:Y:S02]  /*2970*/  @P4 PRMT R195, R217, 0x7610, R195 ;  /* 0x00007610d9c34816 */ /* 0x000fe400000000c3 */
[----:B------:R-:W-:Y:S01]  /*2980*/  @!P3 FSEL R163, R52, RZ, P6 ;  /* 0x000000ff34a3b208 */ /* 0x000fe20003000000 */
[----:B-12---:R-:W-:Y:S06]  /*2990*/  @!P4 BRA `(.L_x_7468) ;  /* 0x000000000020c947 */ /* 0x006fec0003800000 */
[----:B----4-:R-:W1:Y:S01]  /*29a0*/  LDC.64 R148, c[0x0][0x2f8] ;  /* 0x0000be00ff947b82 */ /* 0x010e620000000a00 */
[----:B------:R-:W-:Y:S02]  /*29b0*/  LOP3.LUT R150, R197, 0xffff, RZ, 0xc0, !PT ;  /* 0x0000ffffc5967812 */ /* 0x000fe400078ec0ff */
[----:B------:R-:W-:-:S03]  /*29c0*/  PRMT R211, R196, 0x5410, R195 ;  /* 0x00005410c4d37816 */ /* 0x000fc600000000c3 */
[----:B------:R-:W-:-:S05]  /*29d0*/  IMAD.WIDE.U32 R150, R150, 0x10000, RZ ;  /* 0x0001000096967825 */ /* 0x000fca00078e00ff */
[----:B------:R-:W-:Y:S02]  /*29e0*/  LOP3.LUT R151, R211, R151, RZ, 0xfc, !PT ;  /* 0x00000097d3977212 */ /* 0x000fe400078efcff */
[----:B------:R-:W-:Y:S01]  /*29f0*/  LOP3.LUT R150, R150, 0xffff, R198, 0xf8, !PT ;  /* 0x0000ffff96967812 */ /* 0x000fe200078ef8c6 */
[----:B-1----:R-:W-:-:S05]  /*2a00*/  IMAD.WIDE.U32 R148, R162, 0x8, R148 ;  /* 0x00000008a2947825 */ /* 0x002fca00078e0094 */
[----:B------:R1:W-:Y:S02]  /*2a10*/  STG.E.64 desc[UR4][R148.64], R150 ;  /* 0x0000009694007986 */ /* 0x0003e4000c101b04 */
.L_x_7468:
[----:B------:R-:W-:Y:S05]  /*2a20*/  BSYNC B0 ;  /* 0x0000000000007941 */ /* 0x000fea0003800000 */
.L_x_7467:
[----:B------:R-:W-:Y:S04]  /*2a30*/  BSSY B0, `(.L_x_7469) ;  /* 0x0000008000007945 */ /* 0x000fe80003800000 */
[----:B------:R-:W-:Y:S05]  /*2a40*/  @!P3 BRA `(.L_x_7470) ;  /* 0x000000000018b947 */ /* 0x000fea0003800000 */
[----:B------:R-:W-:Y:S01]  /*2a50*/  ISETP.NE.U32.AND P6, PT, R190, RZ, PT ;  /* 0x000000ffbe00720c */ /* 0x000fe20003fc5070 */
[----:B-1--4-:R-:W-:-:S03]  /*2a60*/  FFMA.FTZ R149, R185, R161, R160 ;  /* 0x000000a1b9957223 */ /* 0x012fc600000100a0 */
[----:B------:R-:W-:Y:S01]  /*2a70*/  ISETP.NE.AND.EX P6, PT, R189, RZ, PT, P6 ;  /* 0x000000ffbd00720c */ /* 0x000fe20003fc5360 */
[----:B------:R-:W-:-:S04]  /*2a80*/  FADD.FTZ R149, R26, -R149 ;  /* 0x800000951a957221 */ /* 0x000fc80000010000 */
[----:B------:R-:W-:-:S08]  /*2a90*/  FMUL.FTZ R163, R192, R149 ;  /* 0x00000095c0a37220 */ /* 0x000fd00000410000 */
[----:B------:R-:W-:-:S07]  /*2aa0*/  @P6 FADD.FTZ R163, R52, R163 ;  /* 0x000000a334a36221 */ /* 0x000fce0000010000 */
.L_x_7470:
[----:B------:R-:W-:Y:S05]  /*2ab0*/  BSYNC B0 ;  /* 0x0000000000007941 */ /* 0x000fea0003800000 */
.L_x_7469:
[----:B0-----:R-:W-:Y:S01]  /*2ac0*/  @P4 FMUL.FTZ R153, R163, R153 ;  /* 0x00000099a3994220 */ /* 0x001fe20000410000 */
[----:B------:R-:W-:Y:S01]  /*2ad0*/  @!P3 ISETP.NE.AND.EX P2, PT, R189, RZ, PT, P2 ;  /* 0x000000ffbd00b20c */ /* 0x000fe20003f45320 */
[----:B------:R-:W-:Y:S01]  /*2ae0*/  BSSY B0, `(.L_x_7471) ;  /* 0x000000b000007945 */ /* 0x000fe20003800000 */
[----:B------:R-:W-:Y:S01]  /*2af0*/  @P4 LOP3.LUT P6, RZ, R210, 0xff, RZ, 0xc0, !PT ;  /* 0x000000ffd2ff4812 */ /* 0x000fe200078cc0ff */
[----:B------:R-:W-:Y:S01]  /*2b00*/  @P4 FMUL.FTZ R152, R153, R152 ;  /* 0x0000009899984220 */ /* 0x000fe20000410000 */
[----:B-1--4-:R-:W-:Y:S01]  /*2b10*/  @!P3 FSEL R150, R53, RZ, P2 ;  /* 0x000000ff3596b208 */ /* 0x012fe20001000000 */
[----:B------:R-:W-:Y:S10]  /*2b20*/  @!P3 BRA `(.L_x_7472) ;  /* 0x000000000018b947 */ /* 0x000ff40003800000 */
[----:B------:R-:W-:Y:S01]  /*2b30*/  ISETP.NE.U32.AND P2, PT, R190, RZ, PT ;  /* 0x000000ffbe00720c */ /* 0x000fe20003f45070 */
[----:B------:R-:W-:-:S03]  /*2b40*/  FFMA.FTZ R148, R184, R161, R160 ;  /* 0x000000a1b8947223 */ /* 0x000fc600000100a0 */
[----:B------:R-:W-:Y:S01]  /*2b50*/  ISETP.NE.AND.EX P2, PT, R189, RZ, PT, P2 ;  /* 0x000000ffbd00720c */ /* 0x000fe20003f45320 */
[----:B------:R-:W-:-:S04]  /*2b60*/  FADD.FTZ R149, R25, -R148 ;  /* 0x8000009419957221 */ /* 0x000fc80000010000 */
[----:B------:R-:W-:-:S08]  /*2b70*/  FMUL.FTZ R150, R192, R149 ;  /* 0x00000095c0967220 */ /* 0x000fd00000410000 */
[----:B------:R-:W-:-:S07]  /*2b80*/  @P2 FADD.FTZ R150, R53, R150 ;  /* 0x0000009635962221 */ /* 0x000fce0000010000 */
.L_x_7472:
[----:B------:R-:W-:Y:S05]  /*2b90*/  BSYNC B0 ;  /* 0x0000000000007941 */ /* 0x000fea0003800000 */
.L_x_7471:
[----:B------:R-:W-:Y:S01]  /*2ba0*/  @!P3 ISETP.NE.U32.AND P2, PT, R190, RZ, PT ;  /* 0x000000ffbe00b20c */ /* 0x000fe20003f45070 */
[----:B---3--:R-:W-:Y:S01]  /*2bb0*/  @P4 FMUL.FTZ R155, R150, R155 ;  /* 0x0000009b969b4220 */ /* 0x008fe20000410000 */
        /* <DEDUP_REMOVED lines=13> */
.L_x_7474:
[----:B------:R-:W-:Y:S05]  /*2c90*/  BSYNC B0 ;  /* 0x0000000000007941 */ /* 0x000fea0003800000 */
.L_x_7473:
        /* <DEDUP_REMOVED lines=15> */
.L_x_7476:
[----:B------:R-:W-:Y:S05]  /*2d90*/  BSYNC B0 ;  /* 0x0000000000007941 */ /* 0x000fea0003800000 */
.L_x_7475:
[----:B------:R-:W-:Y:S01]  /*2da0*/  @P4 FMUL.FTZ R149, R157, R156 ;  /* 0x0000009c9d954220 */ /* 0x000fe20000410000 */
[----:B------:R-:W-:-:S04]  /*2db0*/  @P0 IMAD.WIDE.U32 R200, R209, 0x10, R200 ;  /* 0x00000010d1c80825 */ /* 0x000fc800078e00c8 */
[----:B------:R-:W-:Y:S01]  /*2dc0*/  @P4 FMUL.FTZ R159, R212, R159 ;  /* 0x0000009fd49f4220 */ /* 0x000fe20000410000 */
        /* <DEDUP_REMOVED lines=36> */
.L_x_7478:
[----:B------:R-:W-:Y:S05]  /*3010*/  BSYNC B0 ;  /* 0x0000000000007941 */ /* 0x000fea0003800000 */
.L_x_7477:
        /* <DEDUP_REMOVED lines=8> */
.L_x_7480:
[----:B------:R-:W-:Y:S05]  /*30a0*/  BSYNC B0 ;  /* 0x0000000000007941 */ /* 0x000fea0003800000 */
.L_x_7479:
        /* <DEDUP_REMOVED lines=13> */
.L_x_7482:
[----:B------:R-:W-:Y:S05]  /*3180*/  BSYNC B0 ;  /* 0x0000000000007941 */ /* 0x000fea0003800000 */
.L_x_7481:
        /* <DEDUP_REMOVED lines=15> */
.L_x_7484:
[----:B------:R-:W-:Y:S05]  /*3280*/  BSYNC B0 ;  /* 0x0000000000007941 */ /* 0x000fea0003800000 */
.L_x_7483:
        /* <DEDUP_REMOVED lines=15> */
.L_x_7486:
[----:B------:R-:W-:Y:S05]  /*3380*/  BSYNC B0 ;  /* 0x0000000000007941 */ /* 0x000fea0003800000 */
.L_x_7485:
        /* <DEDUP_REMOVED lines=39> */
.L_x_7488:
[----:B------:R-:W-:Y:S05]  /*3600*/  BSYNC B0 ;  /* 0x0000000000007941 */ /* 0x000fea0003800000 */
.L_x_7487:
        /* <DEDUP_REMOVED lines=8> */
.L_x_7490:
[----:B------:R-:W-:Y:S05]  /*3690*/  BSYNC B0 ;  /* 0x0000000000007941 */ /* 0x000fea0003800000 */
.L_x_7489:
        /* <DEDUP_REMOVED lines=13> */
.L_x_7492:
[----:B------:R-:W-:Y:S05]  /*3770*/  BSYNC B0 ;  /* 0x0000000000007941 */ /* 0x000fea0003800000 */
.L_x_7491:
        /* <DEDUP_REMOVED lines=15> */
.L_x_7494:
[----:B------:R-:W-:Y:S05]  /*3870*/  BSYNC B0 ;  /* 0x0000000000007941 */ /* 0x000fea0003800000 */
.L_x_7493:
        /* <DEDUP_REMOVED lines=15> */
.L_x_7496:
[----:B------:R-:W-:Y:S05]  /*3970*/  BSYNC B0 ;  /* 0x0000000000007941 */ /* 0x000fea0003800000 */
.L_x_7495:
        /* <DEDUP_REMOVED lines=39> */
.L_x_7498:
[----:B------:R-:W-:Y:S05]  /*3bf0*/  BSYNC B0 ;  /* 0x0000000000007941 */ /* 0x000fea0003800000 */
.L_x_7497:
        /* <DEDUP_REMOVED lines=8> */
.L_x_7500:
[----:B------:R-:W-:Y:S05]  /*3c80*/  BSYNC B0 ;  /* 0x0000000000007941 */ /* 0x000fea0003800000 */
.L_x_7499:
        /* <DEDUP_REMOVED lines=13> */
.L_x_7502:
[----:B------:R-:W-:Y:S05]  /*3d60*/  BSYNC B0 ;  /* 0x0000000000007941 */ /* 0x000fea0003800000 */
.L_x_7501:
        /* <DEDUP_REMOVED lines=15> */
.L_x_7504:
[----:B------:R-:W-:Y:S05]  /*3e60*/  BSYNC B0 ;  /* 0x0000000000007941 */ /* 0x000fea0003800000 */
.L_x_7503:
        /* <DEDUP_REMOVED lines=15> */
.L_x_7506:
[----:B------:R-:W-:Y:S05]  /*3f60*/  BSYNC B0 ;  /* 0x0000000000007941 */ /* 0x000fea0003800000 */
.L_x_7505:
[----:B------:R-:W-:Y:S01]  /*3f70*/  @P4 FMUL.FTZ R149, R157, R156 ;  /* 0x0000009c9d954220 */ /* 0x000fe20000410000 */
[----:B------:R-:W-:Y:S01]  /*3f80*/  @P0 VIADD R205, R191, 0x400 ;  /* 0x00000400bfcd0836 */ /* 0x000fe20000000000 */
[----:B------:R-:W-:Y:S01]  /*3f90*/  @P4 LOP3.LUT P2, RZ, R204, 0xff000000, RZ, 0xc0, !PT ;  /* 0xff000000ccff4812 */ /* 0x000fe2000784c0ff */
[----:B--2---:R-:W-:Y:S01]  /*3fa0*/  @P4 FMUL.FTZ R159, R200, R159 ;  /* 0x0000009fc89f4220 */ /* 0x004fe20000410000 */
[----:B------:R-:W-:Y:S01]  /*3fb0*/  @P4 F2FP.BF16.F32.PACK_AB R204, RZ, R148 ;  /* 0x00000094ffcc423e */ /* 0x000fe200000010ff */
[----:B------:R-:W-:Y:S01]  /*3fc0*/  @P0 IMAD.WIDE.U32 R206, R205, 0x10, R206 ;  /* 0x00000010cdce0825 */ /* 0x000fe200078e00ce */
[----:B------:R-:W-:-:S03]  /*3fd0*/  @P4 FSEL R149, R149, RZ, P6 ;  /* 0x000000ff95954208 */ /* 0x000fc60003000000 */
[----:B------:R-:W-:Y:S01]  /*3fe0*/  @P4 FMUL.FTZ R201, R159, R158 ;  /* 0x0000009e9fc94220 */ /* 0x000fe20000410000 */
[----:B------:R-:W-:Y:S01]  /*3ff0*/  SEL R148, R163, R144, P1 ;  /* 0x00000090a3947207 */ /* 0x000fe20000800000 */
[----:B------:R-:W0:Y:S01]  /*4000*/  @P4 LDC.64 R154, c[0x0][0x298] ;  /* 0x0000a600ff9a4b82 */ /* 0x000e220000000a00 */
[----:B------:R-:W-:Y:S01]  /*4010*/  @P4 F2FP.BF16.F32.PACK_AB R205, RZ, R149 ;  /* 0x00000095ffcd423e */ /* 0x000fe200000010ff */
[----:B------:R-:W-:Y:S01]  /*4020*/  BSSY B0, `(.L_x_7507) ;  /* 0x000001c000007945 */ /* 0x000fe20003800000 */
[----:B------:R-:W-:Y:S02]  /*4030*/  SEL R149, R150, R145, P1 ;  /* 0x0000009196957207 */ /* 0x000fe40000800000 */
[----:B------:R-:W-:Y:S02]  /*4040*/  SEL R150, R151, R146, P1 ;  /* 0x0000009297967207 */ /* 0x000fe40000800000 */
[----:B------:R-:W-:Y:S01]  /*4050*/  SEL R151, R200, R147, P1 ;  /* 0x00000093c8977207 */ /* 0x000fe20000800000 */
[----:B------:R-:W1:Y:S01]  /*4060*/  @P4 LDC.64 R156, c[0x0][0x298] ;  /* 0x0000a600ff9c4b82 */ /* 0x000e620000000a00 */
[----:B------:R-:W-:-:S02]  /*4070*/  @P4 PRMT R198, R153, 0x7610, R198 ;  /* 0x0000761099c64816 */ /* 0x000fc400000000c6 */
[----:B------:R-:W-:Y:S01]  /*4080*/  @P4 FSEL R201, R201, RZ, P2 ;  /* 0x000000ffc9c94208 */ /* 0x000fe20001000000 */
[----:B------:R2:W-:Y:S01]  /*4090*/  @P0 STG.E.128 desc[UR4][R206.64], R148 ;  /* 0x00000094ce000986 */ /* 0x0005e2000c101d04 */
[C---:B------:R-:W-:Y:S02]  /*40a0*/  @!P3 ISETP.NE.U32.AND P6, PT, R190.reuse, RZ, PT ;  /* 0x000000ffbe00b20c */ /* 0x040fe40003fc5070 */
[----:B------:R-:W-:Y:S01]  /*40b0*/  @P4 F2FP.BF16.F32.PACK_AB R201, RZ, R201 ;  /* 0x000000c9ffc9423e */ /* 0x000fe200000010ff */
[----:B------:R-:W3:Y:S01]  /*40c0*/  @P4 LDC.64 R152, c[0x0][0x298] ;  /* 0x0000a600ff984b82 */ /* 0x000ee20000000a00 */
[----:B------:R-:W-:Y:S02]  /*40d0*/  @!P3 ISETP.NE.AND.EX P6, PT, R189, RZ, PT, P6 ;  /* 0x000000ffbd00b20c */ /* 0x000fe40003fc5360 */
[----:B------:R-:W-:Y:S02]  /*40e0*/  @!P3 ISETP.NE.U32.AND P2, PT, R190, RZ, PT ;  /* 0x000000ffbe00b20c */ /* 0x000fe40003f45070 */
[----:B------:R-:W-:-:S02]  /*40f0*/  @P4 PRMT R197, R204, 0x7610, R197 ;  /* 0x00007610ccc54816 */ /* 0x000fc400000000c5 */
[----:B------:R-:W-:Y:S01]  /*4100*/  @P4 PRMT R196, R205, 0x7610, R196 ;  /* 0x00007610cdc44816 */ /* 0x000fe200000000c4 */
[----:B------:R-:W4:Y:S01]  /*4110*/  @P4 LDC.64 R158, c[0x0][0x298] ;  /* 0x0000a600ff9e4b82 */ /* 0x000f220000000a00 */
[----:B------:R-:W-:Y:S02]  /*4120*/  @P4 PRMT R195, R201, 0x7610, R195 ;  /* 0x00007610c9c34816 */ /* 0x000fe400000000c3 */
[----:B------:R-:W-:Y:S01]  /*4130*/  @!P3 FSEL R163, R36, RZ, P6 ;  /* 0x000000ff24a3b208 */ /* 0x000fe20003000000 */
[----:B------:R-:W-:Y:S06]  /*4140*/  @!P4 BRA `(.L_x_7508) ;  /* 0x000000000024c947 */ /* 0x000fec0003800000 */
[----:B--2---:R-:W2:Y:S01]  /*4150*/  LDC.64 R150, c[0x0][0x2f8] ;  /* 0x0000be00ff967b82 */ /* 0x004ea20000000a00 */
        /* <DEDUP_REMOVED lines=8> */
.L_x_7508:
[----:B------:R-:W-:Y:S05]  /*41e0*/  BSYNC B0 ;  /* 0x0000000000007941 */ /* 0x000fea0003800000 */
.L_x_7507:
        /* <DEDUP_REMOVED lines=8> */
.L_x_7510:
[----:B------:R-:W-:Y:S05]  /*4270*/  BSYNC B0 ;  /* 0x0000000000007941 */ /* 0x000fea0003800000 */
.L_x_7509:
[----:B---3--:R-:W-:Y:S01]  /*4280*/  @P4 FMUL.FTZ R153, R163, R153 ;  /* 0x00000099a3994220 */ /* 0x008fe20000410000 */
[----:B------:R-:W-:Y:S01]  /*4290*/  @!P3 ISETP.NE.AND.EX P2, PT, R189, RZ, PT, P2 ;  /* 0x000000ffbd00b20c */ /* 0x000fe20003f45320 */
[----:B------:R-:W-:Y:S01]  /*42a0*/  BSSY B0, `(.L_x_7511) ;  /* 0x000000b000007945 */ /* 0x000fe20003800000 */
[----:B------:R-:W-:Y:S01]  /*42b0*/  @P4 LOP3.LUT P6, RZ, R203, 0xff, RZ, 0xc0, !PT ;  /* 0x000000ffcbff4812 */ /* 0x000fe200078cc0ff */
[----:B------:R-:W-:Y:S01]  /*42c0*/  @P4 FMUL.FTZ R152, R153, R152 ;  /* 0x0000009899984220 */ /* 0x000fe20000410000 */
[----:B--2---:R-:W-:Y:S01]  /*42d0*/  @!P3 FSEL R150, R37, RZ, P2 ;  /* 0x000000ff2596b208 */ /* 0x004fe20001000000 */
[----:B------:R-:W-:Y:S10]  /*42e0*/  @!P3 BRA `(.L_x_7512) ;  /* 0x000000000018b947 */ /* 0x000ff40003800000 */
[----:B------:R-:W-:Y:S01]  /*42f0*/  ISETP.NE.U32.AND P2, PT, R190, RZ, PT ;  /* 0x000000ffbe00720c */ /* 0x000fe20003f45070 */
[----:B------:R-:W-:-:S03]  /*4300*/  FFMA.FTZ R148, R168, R161, R160 ;  /* 0x000000a1a8947223 */ /* 0x000fc600000100a0 */
[----:B------:R-:W-:Y:S01]  /*4310*/  ISETP.NE.AND.EX P2, PT, R189, RZ, PT, P2 ;  /* 0x000000ffbd00720c */ /* 0x000fe20003f45320 */
[----:B------:R-:W-:-:S04]  /*4320*/  FADD.FTZ R149, R9, -R148 ;  /* 0x8000009409957221 */ /* 0x000fc80000010000 */
[----:B------:R-:W-:-:S08]  /*4330*/  FMUL.FTZ R150, R192, R149 ;  /* 0x00000095c0967220 */ /* 0x000fd00000410000 */
[----:B------:R-:W-:-:S07]  /*4340*/  @P2 FADD.FTZ R150, R37, R150 ;  /* 0x0000009625962221 */ /* 0x000fce0000010000 */
.L_x_7512:
[----:B------:R-:W-:Y:S05]  /*4350*/  BSYNC B0 ;  /* 0x0000000000007941 */ /* 0x000fea0003800000 */
.L_x_7511:
        /* <DEDUP_REMOVED lines=15> */
.L_x_7514:
[----:B------:R-:W-:Y:S05]  /*4450*/  BSYNC B0 ;  /* 0x0000000000007941 */ /* 0x000fea0003800000 */
.L_x_7513:
        /* <DEDUP_REMOVED lines=15> */
.L_x_7516:
[----:B------:R-:W-:Y:S05]  /*4550*/  BSYNC B0 ;  /* 0x0000000000007941 */ /* 0x000fea0003800000 */
.L_x_7515:
[----:B------:R-:W0:Y:S01]  /*4560*/  @P0 LDC.64 R204, c[0x0][0x308] ;  /* 0x0000c200ffcc0b82 */ /* 0x000e220000000a00 */
[----:B----4-:R-:W-:Y:S01]  /*4570*/  @P4 FMUL.FTZ R159, R206, R159 ;  /* 0x0000009fce9f4220 */ /* 0x010fe20000410000 */
[----:B------:R-:W-:Y:S01]  /*4580*/  @P4 LOP3.LUT P2, RZ, R203, 0xff000000, RZ, 0xc0, !PT ;  /* 0xff000000cbff4812 */ /* 0x000fe2000784c0ff */
[----:B------:R-:W-:Y:S01]  /*4590*/  BSSY B0, `(.L_x_7517) ;  /* 0x000002f000007945 */ /* 0x000fe20003800000 */
[----:B------:R-:W-:Y:S01]  /*45a0*/  @P0 IADD3 R149, R191, 0x500, RZ ;  /* 0x00000500bf950810 */ /* 0x000fe20007ffe0ff */
[----:B------:R-:W-:Y:S01]  /*45b0*/  @P4 FMUL.FTZ R158, R159, R158 ;  /* 0x0000009e9f9e4220 */ /* 0x000fe20000410000 */
[----:B------:R-:W-:Y:S02]  /*45c0*/  @P4 FSEL R156, R156, RZ, P6 ;  /* 0x000000ff9c9c4208 */ /* 0x000fe40003000000 */
        /* <DEDUP_REMOVED lines=29> */
[----:B------:R-:W-:Y:S01]  /*47a0*/  @P4 PRMT R195, R207, 0x7610, R195 ;  /* 0x00007610cfc34816 */ /* 0x000fe200000000c3 */
[----:B------:R-:W-:Y:S01]  /*47b0*/  @P0 VIADD R207, R191, 0x600 ;  /* 0x00000600bfcf0836 */ /* 0x000fe20000000000 */
        /* <DEDUP_REMOVED lines=12> */
.L_x_7518:
[----:B------:R-:W-:Y:S05]  /*4880*/  BSYNC B0 ;  /* 0x0000000000007941 */ /* 0x000fea0003800000 */
.L_x_7517:
        /* <DEDUP_REMOVED lines=8> */
.L_x_7520:
[----:B------:R-:W-:Y:S05]  /*4910*/  BSYNC B0 ;  /* 0x0000000000007941 */ /* 0x000fea0003800000 */
.L_x_7519:
        /* <DEDUP_REMOVED lines=8> */
.L_x_7522:
[----:B------:R-:W-:Y:S05]  /*49a0*/  BSYNC B0 ;  /* 0x0000000000007941 */ /* 0x000fea0003800000 */
.L_x_7521:
        /* <DEDUP_REMOVED lines=8> */
.L_x_7524:
[----:B------:R-:W-:Y:S05]  /*4a30*/  BSYNC B0 ;  /* 0x0000000000007941 */ /* 0x000fea0003800000 */
.L_x_7523:
        /* <DEDUP_REMOVED lines=8> */
.L_x_7526:
[----:B------:R-:W-:Y:S05]  /*4ac0*/  BSYNC B0 ;  /* 0x0000000000007941 */ /* 0x000fea0003800000 */
.L_x_7525:
        /* <DEDUP_REMOVED lines=32> */
[----:B-1----:R-:W0:Y:S01]  /*4cd0*/  LDC.64 R148, c[0x0][0x2f8] ;  /* 0x0000be00ff947b82 */ /* 0x002e220000000a00 */
        /* <DEDUP_REMOVED lines=8> */
.L_x_7528:
[----:B------:R-:W-:Y:S05]  /*4d60*/  BSYNC B0 ;  /* 0x0000000000007941 */ /* 0x000fea0003800000 */
.L_x_7527:
[----:B------:R-:W-:Y:S01]  /*4d70*/  VIADD R202, R202, UR12 ;  /* 0x0000000ccaca7c36 */ /* 0x000fe20008000000 */
[----:B------:R-:W-:-:S04]  /*4d80*/  SEL R215, RZ, 0x1, P5 ;  /* 0x00000001ffd77807 */ /* 0x000fc80002800000 */
[----:B------:R-:W-:-:S13]  /*4d90*/  ISETP.GE.AND P0, PT, R202, UR13, PT ;  /* 0x0000000dca007c0c */ /* 0x000fda000bf06270 */
[----:B------:R-:W-:Y:S05]  /*4da0*/  @!P0 BRA `(.L_x_7529) ;  /* 0xffffffb400e08947 */ /* 0x000fea000383ffff */
.L_x_7454:
        /* <DEDUP_REMOVED lines=25> */
.L_x_7458:
[----:B------:R-:W-:Y:S01]  /*4f40*/  HFMA2.MMA R160, -RZ, RZ, 0, 9.5367431640625e-07 ;  /* 0x00000010ffa07435 */ /* 0x000fe200000001ff */
[----:B------:R-:W-:Y:S01]  /*4f50*/  MOV R159, R218 ;  /* 0x000000da009f7202 */ /* 0x000fe20000000f00 */
[----:B------:R-:W-:Y:S01]  /*4f60*/  IMAD.MOV.U32 R161, RZ, RZ, 0x1f ;  /* 0x0000001fffa17424 */ /* 0x000fe200078e00ff */
[----:B------:R-:W-:-:S08]  /*4f70*/  MOV R158, 0xffffffff ;  /* 0xffffffff009e7802 */ /* 0x000fd00000000f00 */
[----:B-----5:R-:W-:Y:S05]  /*4f80*/  WARPSYNC.COLLECTIVE R158, `(.L_x_7530) ;  /* 0x000000009e087348 */ /* 0x020fea0003c00000 */
[----:B------:R0:W1:Y:S02]  /*4f90*/  SHFL.DOWN P1, R201, R159, R160, R161 ;  /* 0x080000a09fc97389 */ /* 0x00006400000200a1 */
[----:B01---5:R-:W-:Y:S01]  /*4fa0*/  ENDCOLLECTIVE ;  /* 0x000000000000791b */ /* 0x023fe20003800000 */
.L_x_7530:
[----:B------:R-:W-:Y:S02]  /*4fb0*/  MOV R159, R216 ;  /* 0x000000d8009f7202 */ /* 0x000fe40000000f00 */
[----:B------:R-:W-:-:S07]  /*4fc0*/  MOV R151, R201 ;  /* 0x000000c900977202 */ /* 0x000fce0000000f00 */
[----:B------:R-:W-:Y:S05]  /*4fd0*/  WARPSYNC.COLLECTIVE R158, `(.L_x_7531) ;  /* 0x000000009e087348 */ /* 0x000fea0003c00000 */
[----:B------:R0:W1:Y:S02]  /*4fe0*/  SHFL.DOWN P1, R201, R159, R160, R161 ;  /* 0x080000a09fc97389 */ /* 0x00006400000200a1 */
[----:B01----:R-:W-:Y:S01]  /*4ff0*/  ENDCOLLECTIVE ;  /* 0x000000000000791b */ /* 0x003fe20003800000 */
.L_x_7531:
[----:B------:R-:W-:Y:S01]  /*5000*/  FADD.FTZ R151, R151, R218 ;  /* 0x000000da97977221 */ /* 0x000fe20000010000 */
[----:B------:R-:W-:-:S04]  /*5010*/  HFMA2.MMA R160, -RZ, RZ, 0, 4.76837158203125e-07 ;  /* 0x00000008ffa07435 */ /* 0x000fc800000001ff */
[----:B------:R-:W-:Y:S01]  /*5020*/  MOV R159, R151 ;  /* 0x00000097009f7202 */ /* 0x000fe20000000f00 */
[----:B------:R-:W-:-:S07]  /*5030*/  IMAD.MOV.U32 R153, RZ, RZ, R201 ;  /* 0x000000ffff997224 */ /* 0x000fce00078e00c9 */
[----:B------:R-:W-:Y:S05]  /*5040*/  WARPSYNC.COLLECTIVE R158, `(.L_x_7532) ;  /* 0x000000009e087348 */ /* 0x000fea0003c00000 */
[----:B------:R0:W1:Y:S02]  /*5050*/  SHFL.DOWN P1, R201, R159, R160, R161 ;  /* 0x080000a09fc97389 */ /* 0x00006400000200a1 */
[----:B01----:R-:W-:Y:S01]  /*5060*/  ENDCOLLECTIVE ;  /* 0x000000000000791b */ /* 0x003fe20003800000 */
.L_x_7532:
[----:B------:R-:W-:-:S04]  /*5070*/  FADD.FTZ R153, R153, R216 ;  /* 0x000000d899997221 */ /* 0x000fc80000010000 */
[----:B------:R-:W-:Y:S01]  /*5080*/  IMAD.MOV.U32 R159, RZ, RZ, R153 ;  /* 0x000000ffff9f7224 */ /* 0x000fe200078e0099 */
[----:B------:R-:W-:-:S07]  /*5090*/  MOV R150, R201 ;  /* 0x000000c900967202 */ /* 0x000fce0000000f00 */
[----:B------:R-:W-:Y:S05]  /*50a0*/  WARPSYNC.COLLECTIVE R158, `(.L_x_7533) ;  /* 0x000000009e087348 */ /* 0x000fea0003c00000 */
[----:B------:R0:W1:Y:S02]  /*50b0*/  SHFL.DOWN P1, R201, R159, R160, R161 ;  /* 0x080000a09fc97389 */ /* 0x00006400000200a1 */
[----:B01----:R-:W-:Y:S01]  /*50c0*/  ENDCOLLECTIVE ;  /* 0x000000000000791b */ /* 0x003fe20003800000 */
.L_x_7533:
[----:B------:R-:W-:Y:S01]  /*50d0*/  FADD.FTZ R150, R151, R150 ;  /* 0x0000009697967221 */ /* 0x000fe20000010000 */
[----:B------:R-:W-:-:S04]  /*50e0*/  HFMA2.MMA R160, -RZ, RZ, 0, 2.384185791015625e-07 ;  /* 0x00000004ffa07435 */ /* 0x000fc800000001ff */
[----:B------:R-:W-:Y:S02]  /*50f0*/  MOV R159, R150 ;  /* 0x00000096009f7202 */ /* 0x000fe40000000f00 */
[----:B------:R-:W-:-:S07]  /*5100*/  MOV R152, R201 ;  /* 0x000000c900987202 */ /* 0x000fce0000000f00 */
[----:B------:R-:W-:Y:S05]  /*5110*/  WARPSYNC.COLLECTIVE R158, `(.L_x_7534) ;  /* 0x000000009e087348 */ /* 0x000fea0003c00000 */
[----:B------:R0:W1:Y:S02]  /*5120*/  SHFL.DOWN P1, R201, R159, R160, R161 ;  /* 0x080000a09fc97389 */ /* 0x00006400000200a1 */
[----:B01----:R-:W-:Y:S01]  /*5130*/  ENDCOLLECTIVE ;  /* 0x000000000000791b */ /* 0x003fe20003800000 */
.L_x_7534:
[----:B------:R-:W-:-:S05]  /*5140*/  FADD.FTZ R152, R153, R152 ;  /* 0x0000009899987221 */ /* 0x000fca0000010000 */
[----:B------:R-:W-:Y:S01]  /*5150*/  MOV R159, R152 ;  /* 0x00000098009f7202 */ /* 0x000fe20000000f00 */
[----:B------:R-:W-:-:S07]  /*5160*/  IMAD.MOV.U32 R155, RZ, RZ, R201 ;  /* 0x000000ffff9b7224 */ /* 0x000fce00078e00c9 */
[----:B------:R-:W-:Y:S05]  /*5170*/  WARPSYNC.COLLECTIVE R158, `(.L_x_7535) ;  /* 0x000000009e087348 */ /* 0x000fea0003c00000 */
[----:B------:R0:W1:Y:S02]  /*5180*/  SHFL.DOWN P1, R201, R159, R160, R161 ;  /* 0x080000a09fc97389 */ /* 0x00006400000200a1 */
[----:B01----:R-:W-:Y:S01]  /*5190*/  ENDCOLLECTIVE ;  /* 0x000000000000791b */ /* 0x003fe20003800000 */
.L_x_7535:
[----:B------:R-:W-:-:S05]  /*51a0*/  FADD.FTZ R155, R150, R155 ;  /* 0x0000009b969b7221 */ /* 0x000fca0000010000 */
[----:B------:R-:W-:Y:S01]  /*51b0*/  MOV R159, R155 ;  /* 0x0000009b009f7202 */ /* 0x000fe20000000f00 */
[----:B------:R-:W-:Y:S01]  /*51c0*/  IMAD.MOV.U32 R160, RZ, RZ, 0x2 ;  /* 0x00000002ffa07424 */ /* 0x000fe200078e00ff */
[----:B------:R-:W-:-:S07]  /*51d0*/  MOV R157, R201 ;  /* 0x000000c9009d7202 */ /* 0x000fce0000000f00 */
[----:B------:R-:W-:Y:S05]  /*51e0*/  WARPSYNC.COLLECTIVE R158, `(.L_x_7536) ;  /* 0x000000009e087348 */ /* 0x000fea0003c00000 */
[----:B------:R0:W1:Y:S02]  /*51f0*/  SHFL.DOWN P1, R201, R159, R160, R161 ;  /* 0x080000a09fc97389 */ /* 0x00006400000200a1 */
[----:B01----:R-:W-:Y:S01]  /*5200*/  ENDCOLLECTIVE ;  /* 0x000000000000791b */ /* 0x003fe20003800000 */
.L_x_7536:
[----:B------:R-:W-:-:S05]  /*5210*/  FADD.FTZ R157, R152, R157 ;  /* 0x0000009d989d7221 */ /* 0x000fca0000010000 */
[----:B------:R-:W-:Y:S02]  /*5220*/  MOV R159, R157 ;  /* 0x0000009d009f7202 */ /* 0x000fe40000000f00 */
[----:B------:R-:W-:-:S07]  /*5230*/  MOV R154, R201 ;  /* 0x000000c9009a7202 */ /* 0x000fce0000000f00 */
[----:B------:R-:W-:Y:S05]  /*5240*/  WARPSYNC.COLLECTIVE R158, `(.L_x_7537) ;  /* 0x000000009e087348 */ /* 0x000fea0003c00000 */
[----:B------:R0:W1:Y:S02]  /*5250*/  SHFL.DOWN P1, R201, R159, R160, R161 ;  /* 0x080000a09fc97389 */ /* 0x00006400000200a1 */
[----:B01----:R-:W-:Y:S01]  /*5260*/  ENDCOLLECTIVE ;  /* 0x000000000000791b */ /* 0x003fe20003800000 */
.L_x_7537:
[----:B------:R-:W-:Y:S01]  /*5270*/  FADD.FTZ R154, R155, R154 ;  /* 0x0000009a9b9a7221 */ /* 0x000fe20000010000 */
[----:B------:R-:W-:-:S03]  /*5280*/  HFMA2.MMA R160, -RZ, RZ, 0, 5.9604644775390625e-08 ;  /* 0x00000001ffa07435 */ /* 0x000fc600000001ff */
[----:B------:R-:W-:Y:S01]  /*5290*/  IMAD.MOV.U32 R159, RZ, RZ, R154 ;  /* 0x000000ffff9f7224 */ /* 0x000fe200078e009a */
[----:B------:R-:W-:-:S07]  /*52a0*/  MOV R156, R201 ;  /* 0x000000c9009c7202 */ /* 0x000fce0000000f00 */
[----:B------:R-:W-:Y:S05]  /*52b0*/  WARPSYNC.COLLECTIVE R158, `(.L_x_7538) ;  /* 0x000000009e087348 */ /* 0x000fea0003c00000 */
[----:B------:R0:W1:Y:S02]  /*52c0*/  SHFL.DOWN P1, R201, R159, R160, R161 ;  /* 0x080000a09fc97389 */ /* 0x00006400000200a1 */
[----:B01----:R-:W-:Y:S01]  /*52d0*/  ENDCOLLECTIVE ;  /* 0x000000000000791b */ /* 0x003fe20003800000 */
.L_x_7538:
[----:B------:R-:W-:-:S05]  /*52e0*/  FADD.FTZ R156, R157, R156 ;  /* 0x0000009c9d9c7221 */ /* 0x000fca0000010000 */
[----:B------:R-:W-:Y:S02]  /*52f0*/  MOV R159, R156 ;  /* 0x0000009c009f7202 */ /* 0x000fe40000000f00 */
[----:B------:R-:W-:-:S07]  /*5300*/  MOV R151, R201 ;  /* 0x000000c900977202 */ /* 0x000fce0000000f00 */
[----:B------:R-:W-:Y:S05]  /*5310*/  WARPSYNC.COLLECTIVE R158, `(.L_x_7539) ;  /* 0x000000009e087348 */ /* 0x000fea0003c00000 */
[----:B------:R0:W1:Y:S02]  /*5320*/  SHFL.DOWN P1, R201, R159, R160, R161 ;  /* 0x080000a09fc97389 */ /* 0x00006400000200a1 */
[----:B01----:R-:W-:Y:S01]  /*5330*/  ENDCOLLECTIVE ;  /* 0x000000000000791b */ /* 0x003fe20003800000 */
.L_x_7539:
[----:B------:R-:W-:Y:S05]  /*5340*/  BRA `(.L_x_7540) ;  /* 0xffffffcc00647947 */ /* 0x000fea000383ffff */
.L_x_7541:
        /* <DEDUP_REMOVED lines=11> */
.L_x_15255:


//--------------------- .text._ZN10layer_norm13ln_bwd_kernelINS_13Kernel_traitsIf13__nv_bfloat16fS2_fjLj7168ELj1ELj1ELj8ELj8ENS_18Kernel_traits_baseILj7168EfS2_fS2_fjLj256EEEEELb1ELb1ELb0ELb0EEEvNS_9BwdParamsE --------------------------
	.section	.text._ZN10layer_norm13ln_bwd_kernelINS_13Kernel_traitsIf13__nv_bfloat16fS2_fjLj7168ELj1ELj1ELj8ELj8ENS_18Kernel_traits_baseILj7168EfS2_fS2_fjLj256EEEEELb1ELb1ELb0ELb0EEEvNS_9BwdParamsE,"ax",@progbits
	.align	128
        .global         _ZN10layer_norm13ln_bwd_kernelINS_13Kernel_traitsIf13__nv_bfloat16fS2_fjLj7168ELj1ELj1ELj8ELj8ENS_18Kernel_traits_baseILj7168EfS2_fS2_fjLj256EEEEELb1ELb1ELb0ELb0EEEvNS_9BwdParamsE
        .type           _ZN10layer_norm13ln_bwd_kernelINS_13Kernel_traitsIf13__nv_bfloat16fS2_fjLj7168ELj1ELj1ELj8ELj8ENS_18Kernel_traits_baseILj7168EfS2_fS2_fjLj256EEEEELb1ELb1ELb0ELb0EEEvNS_9BwdParamsE,@function
        .size           _ZN10layer_norm13ln_bwd_kernelINS_13Kernel_traitsIf13__nv_bfloat16fS2_fjLj7168ELj1ELj1ELj8ELj8ENS_18Kernel_traits_baseILj7168EfS2_fS2_fjLj256EEEEELb1ELb1ELb0ELb0EEEvNS_9BwdParamsE,(.L_x_15256 - _ZN10layer_norm13ln_bwd_kernelINS_13Kernel_traitsIf13__nv_bfloat16fS2_fjLj7168ELj1ELj1ELj8ELj8ENS_18Kernel_traits_baseILj7168EfS2_fS2_fjLj256EEEEELb1ELb1ELb0ELb0EEEvNS_9BwdParamsE)
        .other          _ZN10layer_norm13ln_bwd_kernelINS_13Kernel_traitsIf13__nv_bfloat16fS2_fjLj7168ELj1ELj1ELj8ELj8ENS_18Kernel_traits_baseILj7168EfS2_fS2_fjLj256EEEEELb1ELb1ELb0ELb0EEEvNS_9BwdParamsE,@"STO_CUDA_ENTRY STV_DEFAULT"
_ZN10layer_norm13ln_bwd_kernelINS_13Kernel_traitsIf13__nv_bfloat16fS2_fjLj7168ELj1ELj1ELj8ELj8ENS_18Kernel_traits_baseILj7168EfS2_fS2_fjLj256EEEEELb1ELb1ELb0ELb0EEEvNS_9BwdParamsE:
.text._ZN10layer_norm13ln_bwd_kernelINS_13Kernel_traitsIf13__nv_bfloat16fS2_fjLj7168ELj1ELj1ELj8ELj8ENS_18Kernel_traits_baseILj7168EfS2_fS2_fjLj256EEEEELb1ELb1ELb0ELb0EEEvNS_9BwdParamsE:
[----:B------:R-:W0:Y:S01]  /*0000*/  LDC R1, c[0x0][0x28] ;  /* 0x00000a00ff017b82 */ /* 0x000e220000000800 */
[----:B------:R-:W1:Y:S01]  /*0010*/  S2R R4, SR_TID.X ;  /* 0x0000000000047919 */ /* 0x000e620000002100 */
[----:B------:R-:W-:Y:S01]  /*0020*/  ULDC UR4, c[0x0][0x218] ;  /* 0x0000860000047ab9 */ /* 0x000fe20000000800 */
[----:B0-----:R-:W-:Y:S02]  /*0030*/  IADD3 R1, R1, -0x8, RZ ;  /* 0xfffffff801017810 */ /* 0x001fe40007ffe0ff */
[----:B------:R-:W-:-:S03]  /*0040*/  LOP3.LUT R5, R5, 0xffffffbf, RZ, 0xc0, !PT ;  /* 0xffffffbf05057812 */ /* 0x000fc600078ec0ff */
[----:B------:R-:W0:Y:S01]  /*0050*/  S2UR UR6, SR_CTAID.X ;  /* 0x00000000000679c3 */ /* 0x000e220000002500 */
        /* <DEDUP_REMOVED lines=14> */
[----:B-1----:R-:W-:-:S04]  /*0140*/  LOP3.LUT R12, R4, 0xff, RZ, 0xc0, !PT ;  /* 0x000000ff040c7812 */ /* 0x002fc800078ec0ff */
[----:B------:R-:W-:Y:S01]  /*0150*/  LOP3.LUT R0, R12, 0xff, RZ, 0x3c, !PT ;  /* 0x000000ff0c007812 */ /* 0x000fe200078e3cff */
[----:B------:R1:W-:Y:S01]  /*0160*/  STL [R1], R12 ;  /* 0x0000000c01007387 */ /* 0x0003e20000100800 */
        /* <DEDUP_REMOVED lines=9> */
[----:B------:R-:W2:Y:S01]  /*0200*/  @P6 LDC.64 R2, c[0x0][0x260] ;  /* 0x00009800ff026b82 */ /* 0x000ea20000000a00 */
[----:B------:R-:W-:-:S04]  /*0210*/  @P6 LOP3.LUT R5, R5, 0x40, RZ, 0xfc, !PT ;  /* 0x0000004005056812 */ /* 0x000fc800078efcff */
[----:B------:R-:W-:-:S03]  /*0220*/  LOP3.LUT R5, R5, 0xffffffdf, RZ, 0xc0, !PT ;  /* 0xffffffdf05057812 */ /* 0x000fc600078ec0ff */
[----:B------:R-:W3:Y:S01]  /*0230*/  @P6 LDC.64 R6, c[0x0][0x278] ;  /* 0x00009e00ff066b82 */ /* 0x000ee20000000a00 */
[----:B------:R-:W-:-:S04]  /*0240*/  @P5 LOP3.LUT R5, R5, 0x20, RZ, 0xfc, !PT ;  /* 0x0000002005055812 */ /* 0x000fc800078efcff */
[----:B------:R-:W-:-:S03]  /*0250*/  LOP3.LUT R5, R5, 0xffffffef, RZ, 0xc0, !PT ;  /* 0xffffffef05057812 */ /* 0x000fc600078ec0ff */
[----:B------:R-:W1:Y:S01]  /*0260*/  @P5 LDC.64 R8, c[0x0][0x260] ;  /* 0x00009800ff085b82 */ /* 0x000e620000000a00 */
[----:B------:R-:W-:-:S04]  /*0270*/  @P4 LOP3.LUT R5, R5, 0x10, RZ, 0xfc, !PT ;  /* 0x0000001005054812 */ /* 0x000fc800078efcff */
[----:B------:R-:W-:-:S03]  /*0280*/  LOP3.LUT R5, R5, 0xfffffff7, RZ, 0xc0, !PT ;  /* 0xfffffff705057812 */ /* 0x000fc600078ec0ff */
[----:B------:R-:W4:Y:S01]  /*0290*/  @P5 LDC.64 R10, c[0x0][0x278] ;  /* 0x00009e00ff0a5b82 */ /* 0x000f220000000a00 */
[----:B--2---:R-:W-:Y:S01]  /*02a0*/  @P6 IMAD.WIDE.U32 R2, R93, 0x10, R2 ;  /* 0x000000105d026825 */ /* 0x004fe200078e0002 */
[----:B------:R-:W-:-:S04]  /*02b0*/  @P3 LOP3.LUT R5, R5, 0x8, RZ, 0xfc, !PT ;  /* 0x0000000805053812 */ /* 0x000fc800078efcff */
[----:B------:R-:W5:Y:S01]  /*02c0*/  @P6 LDG.E.128 R20, desc[UR4][R2.64] ;  /* 0x0000000402146981 */ /* 0x000f62000c1e1d00 */
[----:B------:R-:W-:Y:S01]  /*02d0*/  LOP3.LUT R5, R5, 0xfffffffb, RZ, 0xc0, !PT ;  /* 0xfffffffb05057812 */ /* 0x000fe200078ec0ff */
[----:B------:R-:W2:Y:S01]  /*02e0*/  @P4 LDC.64 R16, c[0x0][0x260] ;  /* 0x00009800ff104b82 */ /* 0x000ea20000000a00 */
[C---:B---3--:R-:W-:Y:S01]  /*02f0*/  @P6 IMAD.WIDE.U32 R6, R93.reuse, 0x10, R6 ;  /* 0x000000105d066825 */ /* 0x048fe200078e0006 */
[----:B------:R-:W-:Y:S02]  /*0300*/  @P6 LOP3.LUT R93, R93, 0x100, RZ, 0xfc, !PT ;  /* 0x000001005d5d6812 */ /* 0x000fe400078efcff */
[----:B------:R-:W-:Y:S02]  /*0310*/  @P2 LOP3.LUT R5, R5, 0x4, RZ, 0xfc, !PT ;  /* 0x0000000405052812 */ /* 0x000fe400078efcff */
[----:B------:R0:W5:Y:S02]  /*0320*/  @P6 LDG.E.128 R24, desc[UR4][R6.64] ;  /* 0x0000000406186981 */ /* 0x000164000c1e1d00 */
[----:B------:R-:W3:Y:S01]  /*0330*/  @P4 LDC.64 R18, c[0x0][0x278] ;  /* 0x00009e00ff124b82 */ /* 0x000ee20000000a00 */
[----:B-1----:R-:W-:Y:S01]  /*0340*/  @P5 IMAD.WIDE.U32 R12, R93, 0x10, R8 ;  /* 0x000000105d0c5825 */ /* 0x002fe200078e0008 */
[----:B------:R-:W-:-:S04]  /*0350*/  LOP3.LUT R5, R5, 0xfffffffd, RZ, 0xc0, !PT ;  /* 0xfffffffd05057812 */ /* 0x000fc800078ec0ff */
[----:B------:R-:W5:Y:S01]  /*0360*/  @P5 LDG.E.128 R28, desc[UR4][R12.64] ;  /* 0x000000040c1c5981 */ /* 0x000f62000c1e1d00 */
[----:B------:R-:W-:Y:S01]  /*0370*/  @P1 LOP3.LUT R5, R5, 0x2, RZ, 0xfc, !PT ;  /* 0x0000000205051812 */ /* 0x000fe200078efcff */
[C---:B----4-:R-:W-:Y:S01]  /*0380*/  @P5 IMAD.WIDE.U32 R14, R93.reuse, 0x10, R10 ;  /* 0x000000105d0e5825 */ /* 0x050fe200078e000a */
[----:B------:R-:W-:Y:S01]  /*0390*/  @P5 IADD3 R93, R93, 0x100, RZ ;  /* 0x000001005d5d5810 */ /* 0x000fe20007ffe0ff */
[----:B------:R-:W1:Y:S01]  /*03a0*/  @P3 LDC.64 R76, c[0x0][0x260] ;  /* 0x00009800ff4c3b82 */ /* 0x000e620000000a00 */
[----:B------:R-:W-:Y:S02]  /*03b0*/  LOP3.LUT R5, R5, 0xffffff7f, RZ, 0xc0, !PT ;  /* 0xffffff7f05057812 */ /* 0x000fe400078ec0ff */
[----:B------:R-:W5:Y:S05]  /*03c0*/  @P5 LDG.E.128 R32, desc[UR4][R14.64] ;  /* 0x000000040e205981 */ /* 0x000f6a000c1e1d00 */
[----:B------:R-:W4:Y:S01]  /*03d0*/  @P3 LDC.64 R78, c[0x0][0x278] ;  /* 0x00009e00ff4e3b82 */ /* 0x000f220000000a00 */
[----:B--2---:R-:W-:-:S07]  /*03e0*/  @P4 IMAD.WIDE.U32 R16, R93, 0x10, R16 ;  /* 0x000000105d104825 */ /* 0x004fce00078e0010 */
[----:B------:R-:W2:Y:S01]  /*03f0*/  @P2 LDC.64 R80, c[0x0][0x260] ;  /* 0x00009800ff502b82 */ /* 0x000ea20000000a00 */
[C---:B---3--:R-:W-:Y:S01]  /*0400*/  @P4 IMAD.WIDE.U32 R18, R93.reuse, 0x10, R18 ;  /* 0x000000105d124825 */ /* 0x048fe200078e0012 */
[----:B------:R-:W5:Y:S01]  /*0410*/  @P4 LDG.E.128 R36, desc[UR4][R16.64] ;  /* 0x0000000410244981 */ /* 0x000f62000c1e1d00 */
[----:B------:R-:W-:-:S05]  /*0420*/  @P4 IADD3 R93, R93, 0x100, RZ ;  /* 0x000001005d5d4810 */ /* 0x000fca0007ffe0ff */
[----:B------:R-:W3:Y:S01]  /*0430*/  @P2 LDC.64 R82, c[0x0][0x278] ;  /* 0x00009e00ff522b82 */ /* 0x000ee20000000a00 */
[----:B------:R-:W5:Y:S01]  /*0440*/  @P4 LDG.E.128 R40, desc[UR4][R18.64] ;  /* 0x0000000412284981 */ /* 0x000f62000c1e1d00 */
[----:B-1----:R-:W-:-:S06]  /*0450*/  @P3 IMAD.WIDE.U32 R76, R93, 0x10, R76 ;  /* 0x000000105d4c3825 */ /* 0x002fcc00078e004c */
[----:B------:R-:W1:Y:S01]  /*0460*/  @P0 LDC.64 R88, c[0x0][0x260] ;  /* 0x00009800ff580b82 */ /* 0x000e620000000a00 */
[C---:B----4-:R-:W-:Y:S01]  /*0470*/  @P3 IMAD.WIDE.U32 R78, R93.reuse, 0x10, R78 ;  /* 0x000000105d4e3825 */ /* 0x050fe200078e004e */
[----:B------:R-:W-:Y:S01]  /*0480*/  @P3 IADD3 R93, R93, 0x100, RZ ;  /* 0x000001005d5d3810 */ /* 0x000fe20007ffe0ff */
[----:B------:R4:W5:Y:S05]  /*0490*/  @P3 LDG.E.128 R44, desc[UR4][R76.64] ;  /* 0x000000044c2c3981 */ /* 0x00096a000c1e1d00 */
[----:B------:R-:W4:Y:S01]  /*04a0*/  @P0 LDC.64 R90, c[0x0][0x278] ;  /* 0x00009e00ff5a0b82 */ /* 0x000f220000000a00 */
[----:B--2---:R-:W-:Y:S01]  /*04b0*/  @P2 IMAD.WIDE.U32 R80, R93, 0x10, R80 ;  /* 0x000000105d502825 */ /* 0x004fe200078e0050 */
[----:B0-----:R-:W-:Y:S01]  /*04c0*/  LEA.HI R6, R4, UR6, RZ, 0x18 ;  /* 0x0000000604067c11 */ /* 0x001fe2000f8fc0ff */
[----:B------:R0:W5:Y:S01]  /*04d0*/  @P3 LDG.E.128 R48, desc[UR4][R78.64] ;  /* 0x000000044e303981 */ /* 0x000162000c1e1d00 */
[----:B------:R-:W-:-:S04]  /*04e0*/  @P0 LOP3.LUT R5, R5, 0x80, RZ, 0xfc, !PT ;  /* 0x0000008005050812 */ /* 0x000fc800078efcff */
[----:B------:R-:W2:Y:S01]  /*04f0*/  @P1 LDC.64 R8, c[0x0][0x260] ;  /* 0x00009800ff081b82 */ /* 0x000ea20000000a00 */
[C---:B---3--:R-:W-:Y:S01]  /*0500*/  @P2 IMAD.WIDE.U32 R82, R93.reuse, 0x10, R82 ;  /* 0x000000105d522825 */ /* 0x048fe200078e0052 */
[----:B------:R-:W-:Y:S01]  /*0510*/  @P2 IADD3 R93, R93, 0x100, RZ ;  /* 0x000001005d5d2810 */ /* 0x000fe20007ffe0ff */
[----:B------:R3:W5:Y:S05]  /*0520*/  @P2 LDG.E.128 R52, desc[UR4][R80.64] ;  /* 0x0000000450342981 */ /* 0x00076a000c1e1d00 */
[----:B------:R-:W0:Y:S01]  /*0530*/  @P1 LDC.64 R10, c[0x0][0x278] ;  /* 0x00009e00ff0a1b82 */ /* 0x000e220000000a00 */
[----:B------:R3:W5:Y:S01]  /*0540*/  @P2 LDG.E.128 R56, desc[UR4][R82.64] ;  /* 0x0000000452382981 */ /* 0x000762000c1e1d00 */
[----:B--2---:R-:W-:-:S04]  /*0550*/  @P1 IMAD.WIDE.U32 R84, R93, 0x10, R8 ;  /* 0x000000105d541825 */ /* 0x004fc800078e0008 */
[C---:B0-----:R-:W-:Y:S01]  /*0560*/  @P1 IMAD.WIDE.U32 R86, R93.reuse, 0x10, R10 ;  /* 0x000000105d561825 */ /* 0x041fe200078e000a */
[----:B------:R-:W-:Y:S01]  /*0570*/  @P1 IADD3 R93, R93, 0x100, RZ ;  /* 0x000001005d5d1810 */ /* 0x000fe20007ffe0ff */
[----:B------:R0:W5:Y:S04]  /*0580*/  @P1 LDG.E.128 R60, desc[UR4][R84.64] ;  /* 0x00000004543c1981 */ /* 0x000168000c1e1d00 */
[C---:B-1----:R-:W-:Y:S01]  /*0590*/  @P0 IMAD.WIDE.U32 R8, R93.reuse, 0x10, R88 ;  /* 0x000000105d080825 */ /* 0x042fe200078e0058 */
[----:B------:R1:W5:Y:S03]  /*05a0*/  @P1 LDG.E.128 R64, desc[UR4][R86.64] ;  /* 0x0000000456401981 */ /* 0x000366000c1e1d00 */
[----:B----4-:R-:W-:Y:S01]  /*05b0*/  @P0 IMAD.WIDE.U32 R10, R93, 0x10, R90 ;  /* 0x000000105d0a0825 */ /* 0x010fe200078e005a */
[----:B------:R2:W5:Y:S04]  /*05c0*/  @P0 LDG.E.128 R68, desc[UR4][R8.64] ;  /* 0x0000000408440981 */ /* 0x000568000c1e1d00 */
[----:B------:R2:W5:Y:S01]  /*05d0*/  @P0 LDG.E.128 R72, desc[UR4][R10.64] ;  /* 0x000000040a480981 */ /* 0x000562000c1e1d00 */
[----:B------:R-:W-:-:S02]  /*05e0*/  ISETP.GE.AND P0, PT, R6, UR7, PT ;  /* 0x0000000706007c0c */ /* 0x000fc4000bf06270 */
[----:B------:R-:W-:Y:S02]  /*05f0*/  CS2R R76, SRZ ;  /* 0x00000000004c7805 */ /* 0x000fe4000001ff00 */
[----:B------:R-:W-:Y:S02]  /*0600*/  CS2R R78, SRZ ;  /* 0x00000000004e7805 */ /* 0x000fe4000001ff00 */
[----:B---3--:R-:W-:Y:S02]  /*0610*/  CS2R R80, SRZ ;  /* 0x0000000000507805 */ /* 0x008fe4000001ff00 */
[----:B------:R-:W-:Y:S02]  /*0620*/  CS2R R82, SRZ ;  /* 0x0000000000527805 */ /* 0x000fe4000001ff00 */
[----:B0-----:R-:W-:Y:S02]  /*0630*/  CS2R R84, SRZ ;  /* 0x0000000000547805 */ /* 0x001fe4000001ff00 */
        /* <DEDUP_REMOVED lines=37> */
[----:B--2---:R-:W-:Y:S06]  /*0890*/  @P0 BRA `(.L_x_7542) ;  /* 0x0000004400ac0947 */ /* 0x004fec0003800000 */
[----:B------:R-:W-:Y:S01]  /*08a0*/  ULDC.64 UR6, c[0x0][0x270] ;  /* 0x00009c0000067ab9 */ /* 0x000fe20000000a00 */
[----:B------:R-:W-:Y:S01]  /*08b0*/  HFMA2.MMA R251, -RZ, RZ, 0, 5.9604644775390625e-08 ;  /* 0x00000001fffb7435 */ /* 0x000fe200000001ff */
[----:B------:R-:W-:Y:S02]  /*08c0*/  ISETP.NE.U32.AND P0, PT, RZ, UR6, PT ;  /* 0x00000006ff007c0c */ /* 0x000fe4000bf05070 */
[----:B------:R-:W-:Y:S02]  /*08d0*/  MOV R77, RZ ;  /* 0x000000ff004d7202 */ /* 0x000fe40000000f00 */
[----:B------:R-:W-:-:S13]  /*08e0*/  ISETP.NE.AND.EX P0, PT, RZ, UR7, PT, P0 ;  /* 0x00000007ff007c0c */ /* 0x000fda000bf05300 */
.L_x_7572:
[----:B0-----:R-:W0:Y:S01]  /*08f0*/  @P0 LDC.64 R2, c[0x0][0x270] ;  /* 0x00009c00ff020b82 */ /* 0x001e220000000a00 */
[----:B------:R-:W-:Y:S02]  /*0900*/  SHF.R.S32.HI R4, RZ, 0x1f, R6 ;  /* 0x0000001fff047819 */ /* 0x000fe40000011406 */
[----:B------:R-:W-:-:S05]  /*0910*/  LOP3.LUT P2, RZ, R5, 0x40, RZ, 0xc0, !PT ;  /* 0x0000004005ff7812 */ /* 0x000fca000784c0ff */
[----:B-1234-:R-:W1:Y:S01]  /*0920*/  LDC.64 R214, c[0x0][0x250] ;  /* 0x00009400ffd67b82 */ /* 0x01ee620000000a00 */
[----:B0-----:R-:W-:-:S04]  /*0930*/  @P0 LEA R2, P1, R6, R2, 0x1 ;  /* 0x0000000206020211 */ /* 0x001fc800078208ff */
[----:B------:R-:W-:-:S05]  /*0940*/  @P0 LEA.HI.X R3, R6, R3, R4, 0x1, P1 ;  /* 0x0000000306030211 */ /* 0x000fca00008f0c04 */
[----:B------:R0:W2:Y:S01]  /*0950*/  @P0 LDG.E.U16 R192, desc[UR4][R2.64] ;  /* 0x0000000402c00981 */ /* 0x0000a2000c1e1500 */
[----:B------:R-:W-:Y:S01]  /*0960*/  MOV R252, UR22 ;  /* 0x0000001600fc7c02 */ /* 0x000fe20008000f00 */
[----:B-1----:R-:W-:Y:S01]  /*0970*/  IMAD.WIDE R214, R6, 0x4, R214 ;  /* 0x0000000406d67825 */ /* 0x002fe200078e02d6 */
[----:B------:R-:W1:Y:S01]  /*0980*/  S2R R194, SR_TID.X ;  /* 0x0000000000c27919 */ /* 0x000e620000002100 */
[----:B------:R-:W-:Y:S01]  /*0990*/  BSSY B0, `(.L_x_7543) ;  /* 0x0000047000007945 */ /* 0x000fe20003800000 */
[----:B------:R-:W-:-:S03]  /*09a0*/  MOV R213, RZ ;  /* 0x000000ff00d57202 */ /* 0x000fc60000000f00 */
[----:B-----5:R-:W5:Y:S01]  /*09b0*/  LDG.E R214, desc[UR4][R214.64] ;  /* 0x00000004d6d67981 */ /* 0x020f62000c1e1900 */
[----:B0-----:R-:W0:Y:S02]  /*09c0*/  LDC.64 R2, c[0x0][0x258] ;  /* 0x00009600ff027b82 */ /* 0x001e240000000a00 */
[----:B0-----:R-:W-:Y:S01]  /*09d0*/  IMAD.WIDE R2, R6, 0x4, R2 ;  /* 0x0000000406027825 */ /* 0x001fe200078e0202 */
[----:B-1----:R-:W-:-:S04]  /*09e0*/  LOP3.LUT R194, R194, 0xff, RZ, 0xc0, !PT ;  /* 0x000000ffc2c27812 */ /* 0x002fc800078ec0ff */
[----:B------:R0:W5:Y:S04]  /*09f0*/  LDG.E R4, desc[UR4][R2.64] ;  /* 0x0000000402047981 */ /* 0x000168000c1e1900 */
[----:B------:R1:W-:Y:S01]  /*0a00*/  STL [R1], R194 ;  /* 0x000000c201007387 */ /* 0x0003e20000100800 */
[----:B0-----:R-:W-:Y:S02]  /*0a10*/  MOV R3, 0x3f800000 ;  /* 0x3f80000000037802 */ /* 0x001fe40000000f00 */
[----:B------:R-:W-:Y:S02]  /*0a20*/  MOV R215, RZ ;  /* 0x000000ff00d77202 */ /* 0x000fe40000000f00 */
[----:B--2---:R-:W-:Y:S01]  /*0a30*/  @P0 SHF.L.U32 R3, R192, 0x10, RZ ;  /* 0x00000010c0030819 */ /* 0x004fe200000006ff */
        /* <DEDUP_REMOVED lines=26> */
[----:B------:R-:W-:-:S03]  /*0be0*/  FADD.FTZ R195, -R0, R195 ;  /* 0x000000c300c37221 */ /* 0x000fc60000010100 */
[C---:B------:R-:W-:Y:S01]  /*0bf0*/  FMUL.FTZ R0, R4.reuse, R248 ;  /* 0x000000f804007220 */ /* 0x040fe20000410000 */
[----:B------:R-:W-:Y:S01]  /*0c00*/  FMUL.FTZ R248, R4, R195 ;  /* 0x000000c304f87220 */ /* 0x000fe20000410000 */
[----:B----4-:R-:W-:Y:S01]  /*0c10*/  MOV R215, R14 ;  /* 0x0000000e00d77202 */ /* 0x010fe20000000f00 */
[--C-:B------:R-:W-:Y:S01]  /*0c20*/  IMAD.MOV.U32 R16, RZ, RZ, R15.reuse ;  /* 0x000000ffff107224 */ /* 0x100fe200078e000f */
[--C-:B------:R-:W-:Y:S02]  /*0c30*/  SHF.R.U64 R213, R14, 0x10, R15.reuse ;  /* 0x000000100ed57819 */ /* 0x100fe4000000120f */
[----:B------:R-:W-:Y:S01]  /*0c40*/  SHF.L.U32 R215, R215, 0x10, RZ ;  /* 0x00000010d7d77819 */ /* 0x000fe200000006ff */
[----:B------:R-:W-:Y:S01]  /*0c50*/  FMUL.FTZ R14, R4, R249 ;  /* 0x000000f9040e7220 */ /* 0x000fe20000410000 */
[----:B------:R-:W-:Y:S02]  /*0c60*/  SHF.L.U32 R250, R213, 0x10, RZ ;  /* 0x00000010d5fa7819 */ /* 0x000fe400000006ff */
[----:B------:R-:W-:Y:S01]  /*0c70*/  SHF.L.U32 R193, R16, 0x10, RZ ;  /* 0x0000001010c17819 */ /* 0x000fe200000006ff */
[----:B------:R-:W-:Y:S01]  /*0c80*/  FMUL.FTZ R16, R4, R247 ;  /* 0x000000f704107220 */ /* 0x000fe20000410000 */
[----:B------:R-:W-:Y:S01]  /*0c90*/  SHF.R.U32.HI R218, RZ, 0x10, R15 ;  /* 0x00000010ffda7819 */ /* 0x000fe2000001160f */
[----:B------:R-:W-:Y:S01]  /*0ca0*/  FMUL.FTZ R15, R20, R215 ;  /* 0x000000d7140f7220 */ /* 0x000fe20000410000 */
[----:B------:R-:W-:Y:S01]  /*0cb0*/  FADD.FTZ R101, R101, R250 ;  /* 0x000000fa65657221 */ /* 0x000fe20000010000 */
[-C--:B------:R-:W-:Y:S01]  /*0cc0*/  FFMA.FTZ R77, R14, R250.reuse, R77 ;  /* 0x000000fa0e4d7223 */ /* 0x080fe2000001004d */
[----:B------:R-:W-:Y:S01]  /*0cd0*/  FADD.FTZ R102, R102, R193 ;  /* 0x000000c166667221 */ /* 0x000fe20000010000 */
[-C--:B------:R-:W-:Y:S01]  /*0ce0*/  FFMA.FTZ R78, R16, R193.reuse, R78 ;  /* 0x000000c1104e7223 */ /* 0x080fe2000001004e */
[----:B------:R-:W-:Y:S01]  /*0cf0*/  FMUL.FTZ R249, R22, R193 ;  /* 0x000000c116f97220 */ /* 0x000fe20000410000 */
[----:B------:R-:W-:Y:S01]  /*0d00*/  FMUL.FTZ R250, R21, R250 ;  /* 0x000000fa15fa7220 */ /* 0x000fe20000410000 */
[----:B------:R-:W-:Y:S01]  /*0d10*/  FADD.FTZ R193, RZ, R15 ;  /* 0x0000000fffc17221 */ /* 0x000fe20000010000 */
[----:B------:R-:W-:Y:S01]  /*0d20*/  FFMA.FTZ R195, R0, R15, RZ ;  /* 0x0000000f00c37223 */ /* 0x000fe200000100ff */
[----:B------:R-:W-:-:S02]  /*0d30*/  SHF.L.U32 R218, R218, 0x10, RZ ;  /* 0x00000010dada7819 */ /* 0x000fc400000006ff */
[----:B------:R-:W-:Y:S01]  /*0d40*/  FADD.FTZ R192, R193, R250 ;  /* 0x000000fac1c07221 */ /* 0x000fe20000010000 */
[----:B------:R-:W-:Y:S02]  /*0d50*/  FFMA.FTZ R195, R14, R250, R195 ;  /* 0x000000fa0ec37223 */ /* 0x000fe400000100c3 */
        /* <DEDUP_REMOVED lines=9> */
[----:B--2---:R-:W-:-:S07]  /*0df0*/  IADD3 R218, R2, 0x100, RZ ;  /* 0x0000010002da7810 */ /* 0x004fce0007ffe0ff */
.L_x_7544:
[----:B------:R-:W-:Y:S05]  /*0e00*/  BSYNC B0 ;  /* 0x0000000000007941 */ /* 0x000fea0003800000 */
.L_x_7543:
[----:B------:R-:W-:Y:S01]  /*0e10*/  LOP3.LUT P1, RZ, R5, 0x20, RZ, 0xc0, !PT ;  /* 0x0000002005ff7812 */ /* 0x000fe2000782c0ff */
[----:B------:R-:W-:-:S12]  /*0e20*/  BSSY B0, `(.L_x_7545) ;  /* 0x0000038000007945 */ /* 0x000fd80003800000 */
[----:B------:R-:W-:Y:S05]  /*0e30*/  @!P1 BRA `(.L_x_7546) ;  /* 0x0000000000d89947 */ /* 0x000fea0003800000 */
[----:B------:R-:W-:Y:S01]  /*0e40*/  ISETP.NE.U32.AND P1, PT, RZ, UR8, PT ;  /* 0x00000008ff007c0c */ /* 0x000fe2000bf25070 */
[----:B------:R-:W0:Y:S03]  /*0e50*/  LDC.64 R210, c[0x0][0x2b8] ;  /* 0x0000ae00ffd27b82 */ /* 0x000e260000000a00 */
[----:B------:R-:W-:-:S05]  /*0e60*/  ISETP.NE.AND.EX P1, PT, RZ, UR9, PT, P1 ;  /* 0x00000009ff007c0c */ /* 0x000fca000bf25310 */
[----:B------:R-:W1:Y:S08]  /*0e70*/  LDC.U8 R194, c[0x0][0x2a0] ;  /* 0x0000a800ffc27b82 */ /* 0x000e700000000000 */
[----:B------:R-:W-:-:S04]  /*0e80*/  @P1 LEA R192, P2, R218, UR8, 0x4 ;  /* 0x00000008dac01c11 */ /* 0x000fc8000f8420ff */
[----:B------:R-:W-:-:S05]  /*0e90*/  @P1 LEA.HI.X R193, R218, UR9, RZ, 0x4, P2 ;  /* 0x00000009dac11c11 */ /* 0x000fca00090f24ff */
[----:B------:R2:W5:Y:S01]  /*0ea0*/  @P1 LDG.E.128 R160, desc[UR4][R192.64] ;  /* 0x00000004c0a01981 */ /* 0x000562000c1e1d00 */
[C---:B------:R-:W-:Y:S01]  /*0eb0*/  LEA R216, P1, R218.reuse, UR12, 0x2 ;  /* 0x0000000cdad87c11 */ /* 0x040fe2000f8210ff */
[----:B0-----:R-:W-:-:S03]  /*0ec0*/  IMAD.WIDE.U32 R210, R218, 0x8, R210 ;  /* 0x00000008dad27825 */ /* 0x001fc600078e00d2 */
[----:B------:R-:W-:-:S03]  /*0ed0*/  LEA.HI.X R217, R218, UR13, RZ, 0x2, P1 ;  /* 0x0000000ddad97c11 */ /* 0x000fc600088f14ff */
[----:B------:R-:W3:Y:S01]  /*0ee0*/  LDG.E.64 R210, desc[UR4][R210.64] ;  /* 0x00000004d2d27981 */ /* 0x000ee2000c1e1b00 */
[----:B--2---:R-:W-:-:S03]  /*0ef0*/  LEA R192, P1, R218, UR10, 0x4 ;  /* 0x0000000adac07c11 */ /* 0x004fc6000f8220ff */
[----:B------:R0:W5:Y:S01]  /*0f00*/  LDG.E R8, desc[UR4][R216.64] ;  /* 0x00000004d8087981 */ /* 0x000162000c1e1900 */
[----:B------:R-:W-:Y:S02]  /*0f10*/  LEA.HI.X R193, R218, UR11, RZ, 0x4, P1 ;  /* 0x0000000bdac17c11 */ /* 0x000fe400088f24ff */
[----:B-1----:R-:W-:-:S04]  /*0f20*/  ISETP.NE.AND P1, PT, R194, RZ, PT ;  /* 0x000000ffc200720c */ /* 0x002fc80003f25270 */
        /* <DEDUP_REMOVED lines=9> */
[----:B------:R-:W-:Y:S01]  /*0fc0*/  FADD.FTZ R193, -R212, R193 ;  /* 0x000000c1d4c17221 */ /* 0x000fe20000010100 */
[----:B------:R-:W-:Y:S02]  /*0fd0*/  SHF.L.U32 R245, R210, 0x10, RZ ;  /* 0x00000010d2f57819 */ /* 0x000fe400000006ff */
[----:B------:R-:W-:Y:S01]  /*0fe0*/  FMUL.FTZ R210, R4, R192 ;  /* 0x000000c004d27220 */ /* 0x000fe20000410000 */
[----:B------:R-:W-:Y:S01]  /*0ff0*/  SHF.L.U32 R192, R211, 0x10, RZ ;  /* 0x00000010d3c07819 */ /* 0x000fe200000006ff */
[----:B------:R-:W-:Y:S01]  /*1000*/  FADD.FTZ R194, -R212, R194 ;  /* 0x000000c2d4c27221 */ /* 0x000fe20000010100 */
[----:B------:R-:W-:Y:S01]  /*1010*/  FMUL.FTZ R211, R4, R193 ;  /* 0x000000c104d37220 */ /* 0x000fe20000410000 */
[----:B------:R-:W-:Y:S01]  /*1020*/  FMUL.FTZ R246, R28, R243 ;  /* 0x000000f31cf67220 */ /* 0x000fe20000410000 */
[----:B------:R-:W-:Y:S01]  /*1030*/  FADD.FTZ R195, -R212, R195 ;  /* 0x000000c3d4c37221 */ /* 0x000fe20000010100 */
[----:B------:R-:W-:Y:S01]  /*1040*/  SHF.L.U32 R242, R242, 0x10, RZ ;  /* 0x00000010f2f27819 */ /* 0x000fe200000006ff */
[----:B------:R-:W-:Y:S01]  /*1050*/  FMUL.FTZ R212, R4, R194 ;  /* 0x000000c204d47220 */ /* 0x000fe20000410000 */
[----:B------:R-:W-:Y:S01]  /*1060*/  FADD.FTZ R105, R105, R245 ;  /* 0x000000f569697221 */ /* 0x000fe20000010000 */
[-C--:B------:R-:W-:Y:S01]  /*1070*/  FFMA.FTZ R81, R211, R245.reuse, R81 ;  /* 0x000000f5d3517223 */ /* 0x080fe20000010051 */
[----:B------:R-:W-:Y:S01]  /*1080*/  FMUL.FTZ R245, R29, R245 ;  /* 0x000000f51df57220 */ /* 0x000fe20000410000 */
[----:B------:R-:W-:Y:S01]  /*1090*/  FADD.FTZ R194, R215, R246 ;  /* 0x000000f6d7c27221 */ /* 0x000fe20000010000 */
[----:B0-----:R-:W-:Y:S01]  /*10a0*/  FFMA.FTZ R216, R210, R246, R213 ;  /* 0x000000f6d2d87223 */ /* 0x001fe200000100d5 */
[----:B------:R-:W-:Y:S01]  /*10b0*/  FADD.FTZ R104, R104, R243 ;  /* 0x000000f368687221 */ /* 0x000fe20000010000 */
[----:B------:R-:W-:Y:S01]  /*10c0*/  FFMA.FTZ R80, R210, R243, R80 ;  /* 0x000000f3d2507223 */ /* 0x000fe20000010050 */
[----:B------:R-:W-:Y:S01]  /*10d0*/  FMUL.FTZ R243, R4, R195 ;  /* 0x000000c304f37220 */ /* 0x000fe20000410000 */
[-C--:B------:R-:W-:Y:S01]  /*10e0*/  FMUL.FTZ R244, R30, R242.reuse ;  /* 0x000000f21ef47220 */ /* 0x080fe20000410000 */
[----:B------:R-:W-:Y:S01]  /*10f0*/  FADD.FTZ R193, R194, R245 ;  /* 0x000000f5c2c17221 */ /* 0x000fe20000010000 */
[----:B------:R-:W-:Y:S01]  /*1100*/  FFMA.FTZ R195, R211, R245, R216 ;  /* 0x000000f5d3c37223 */ /* 0x000fe200000100d8 */
[----:B------:R-:W-:Y:S01]  /*1110*/  FADD.FTZ R106, R106, R242 ;  /* 0x000000f26a6a7221 */ /* 0x000fe20000010000 */
[C---:B------:R-:W-:Y:S01]  /*1120*/  FFMA.FTZ R82, R212.reuse, R242, R82 ;  /* 0x000000f2d4527223 */ /* 0x040fe20000010052 */
[----:B------:R-:W-:Y:S01]  /*1130*/  FADD.FTZ R107, R107, R192 ;  /* 0x000000c06b6b7221 */ /* 0x000fe20000010000 */
[-C--:B------:R-:W-:Y:S01]  /*1140*/  FFMA.FTZ R83, R243, R192.reuse, R83 ;  /* 0x000000c0f3537223 */ /* 0x080fe20000010053 */
[----:B------:R-:W-:Y:S01]  /*1150*/  FMUL.FTZ R242, R31, R192 ;  /* 0x000000c01ff27220 */ /* 0x000fe20000410000 */
[----:B------:R-:W-:Y:S01]  /*1160*/  FADD.FTZ R193, R193, R244 ;  /* 0x000000f4c1c17221 */ /* 0x000fe20000010000 */
[----:B------:R-:W-:-:S03]  /*1170*/  FFMA.FTZ R192, R212, R244, R195 ;  /* 0x000000f4d4c07223 */ /* 0x000fc600000100c3 */
[----:B------:R-:W-:Y:S01]  /*1180*/  FADD.FTZ R215, R193, R242 ;  /* 0x000000f2c1d77221 */ /* 0x000fe20000010000 */
[----:B------:R-:W-:-:S07]  /*1190*/  FFMA.FTZ R213, R243, R242, R192 ;  /* 0x000000f2f3d57223 */ /* 0x000fce00000100c0 */
.L_x_7546:
[----:B------:R-:W-:Y:S05]  /*11a0*/  BSYNC B0 ;  /* 0x0000000000007941 */ /* 0x000fea0003800000 */
.L_x_7545:
[----:B------:R-:W-:Y:S01]  /*11b0*/  LOP3.LUT P1, RZ, R5, 0x10, RZ, 0xc0, !PT ;  /* 0x0000001005ff7812 */ /* 0x000fe2000782c0ff */
[----:B------:R-:W-:-:S12]  /*11c0*/  BSSY B0, `(.L_x_7547) ;  /* 0x0000038000007945 */ /* 0x000fd80003800000 */
[----:B------:R-:W-:Y:S05]  /*11d0*/  @!P1 BRA `(.L_x_7548) ;  /* 0x0000000000d89947 */ /* 0x000fea0003800000 */
        /* <DEDUP_REMOVED lines=17> */
[----:B------:R-:W-:Y:S01]  /*12f0*/  IADD3 R218, R218, 0x100, RZ ;  /* 0x00000100dada7810 */ /* 0x000fe20007ffe0ff */
[C---:B---3--:R-:W-:Y:S01]  /*1300*/  FADD.FTZ R193, -R17.reuse, R193 ;  /* 0x000000c111c17221 */ /* 0x048fe20000010100 */
[C---:B------:R-:W-:Y:S01]  /*1310*/  FADD.FTZ R192, -R17.reuse, R192 ;  /* 0x000000c011c07221 */ /* 0x040fe20000010100 */
[C---:B------:R-:W-:Y:S01]  /*1320*/  FADD.FTZ R194, -R17.reuse, R194 ;  /* 0x000000c211c27221 */ /* 0x040fe20000010100 */
[----:B------:R-:W-:Y:S02]  /*1330*/  FADD.FTZ R195, -R17, R195 ;  /* 0x000000c311c37221 */ /* 0x000fe40000010100 */
[----:B------:R-:W-:Y:S01]  /*1340*/  FMUL.FTZ R17, R4, R192 ;  /* 0x000000c004117220 */ /* 0x000fe20000410000 */
[----:B----4-:R-:W-:Y:S02]  /*1350*/  MOV R238, R18 ;  /* 0x0000001200ee7202 */ /* 0x010fe40000000f00 */
[----:B------:R-:W-:-:S02]  /*1360*/  SHF.R.U64 R18, R18, 0x10, R19 ;  /* 0x0000001012127819 */ /* 0x000fc40000001213 */
[----:B------:R-:W-:Y:S02]  /*1370*/  SHF.L.U32 R238, R238, 0x10, RZ ;  /* 0x00000010eeee7819 */ /* 0x000fe400000006ff */
[----:B------:R-:W-:Y:S01]  /*1380*/  MOV R237, R19 ;  /* 0x0000001300ed7202 */ /* 0x000fe20000000f00 */
[----:B------:R-:W-:Y:S02]  /*1390*/  IMAD.U32 R240, R18, 0x10000, RZ ;  /* 0x0001000012f07824 */ /* 0x000fe400078e00ff */
        /* <DEDUP_REMOVED lines=13> */
[----:B--2---:R-:W-:Y:S01]  /*1470*/  FFMA.FTZ R216, R18, R240, R213 ;  /* 0x000000f012d87223 */ /* 0x004fe200000100d5 */
        /* <DEDUP_REMOVED lines=12> */
.L_x_7548:
[----:B------:R-:W-:Y:S05]  /*1540*/  BSYNC B0 ;  /* 0x0000000000007941 */ /* 0x000fea0003800000 */
.L_x_7547:
        /* <DEDUP_REMOVED lines=57> */
.L_x_7550:
[----:B------:R-:W-:Y:S05]  /*18e0*/  BSYNC B0 ;  /* 0x0000000000007941 */ /* 0x000fea0003800000 */
.L_x_7549:
        /* <DEDUP_REMOVED lines=19> */
[----:B-----5:R-:W-:Y:S01]  /*1a20*/  FSEL R201, R214, RZ, !P1 ;  /* 0x000000ffd6c97208 */ /* 0x020fe20004800000 */
[----:B------:R-:W-:Y:S01]  /*1a30*/  VIADD R218, R218, 0x100 ;  /* 0x00000100dada7836 */ /* 0x000fe20000000000 */
[----:B---3--:R-:W-:Y:S02]  /*1a40*/  MOV R228, R202 ;  /* 0x000000ca00e47202 */ /* 0x008fe40000000f00 */
[----:B------:R-:W-:Y:S02]  /*1a50*/  SHF.R.U64 R202, R202, 0x10, R203 ;  /* 0x00000010caca7819 */ /* 0x000fe400000012cb */
[----:B------:R-:W-:Y:S02]  /*1a60*/  SHF.L.U32 R228, R228, 0x10, RZ ;  /* 0x00000010e4e47819 */ /* 0x000fe400000006ff */
[----:B------:R-:W-:Y:S02]  /*1a70*/  SHF.L.U32 R230, R202, 0x10, RZ ;  /* 0x00000010cae67819 */ /* 0x000fe400000006ff */
[----:B------:R-:W-:Y:S01]  /*1a80*/  MOV R227, R203 ;  /* 0x000000cb00e37202 */ /* 0x000fe20000000f00 */
[C---:B--2---:R-:W-:Y:S01]  /*1a90*/  FADD.FTZ R193, -R201.reuse, R193 ;  /* 0x000000c1c9c17221 */ /* 0x044fe20000010100 */
[C---:B------:R-:W-:Y:S01]  /*1aa0*/  FADD.FTZ R192, -R201.reuse, R192 ;  /* 0x000000c0c9c07221 */ /* 0x040fe20000010100 */
[C---:B------:R-:W-:Y:S01]  /*1ab0*/  FADD.FTZ R194, -R201.reuse, R194 ;  /* 0x000000c2c9c27221 */ /* 0x040fe20000010100 */
        /* <DEDUP_REMOVED lines=15> */
[----:B0-----:R-:W-:Y:S01]  /*1bb0*/  FFMA.FTZ R216, R202, R230, R213 ;  /* 0x000000e6cad87223 */ /* 0x001fe200000100d5 */
        /* <DEDUP_REMOVED lines=12> */
.L_x_7552:
[----:B------:R-:W-:Y:S05]  /*1c80*/  BSYNC B0 ;  /* 0x0000000000007941 */ /* 0x000fea0003800000 */
.L_x_7551:
        /* <DEDUP_REMOVED lines=29> */
[----:B0-----:R-:W-:Y:S01]  /*1e60*/  SHF.L.U32 R207, R205, 0x10, RZ ;  /* 0x00000010cdcf7819 */ /* 0x001fe200000006ff */
[C---:B------:R-:W-:Y:S01]  /*1e70*/  FMUL.FTZ R205, R4.reuse, R193 ;  /* 0x000000c104cd7220 */ /* 0x040fe20000410000 */
[----:B------:R-:W-:Y:S01]  /*1e80*/  FMUL.FTZ R204, R4, R192 ;  /* 0x000000c004cc7220 */ /* 0x000fe20000410000 */
[-C--:B------:R-:W-:Y:S01]  /*1e90*/  FMUL.FTZ R226, R60, R219.reuse ;  /* 0x000000db3ce27220 */ /* 0x080fe20000410000 */
        /* <DEDUP_REMOVED lines=24> */
.L_x_7554:
[----:B------:R-:W-:Y:S05]  /*2020*/  BSYNC B0 ;  /* 0x0000000000007941 */ /* 0x000fea0003800000 */
.L_x_7553:
[----:B------:R-:W-:Y:S01]  /*2030*/  LOP3.LUT P1, RZ, R5, 0x80, RZ, 0xc0, !PT ;  /* 0x0000008005ff7812 */ /* 0x000fe2000782c0ff */
[----:B------:R-:W-:-:S12]  /*2040*/  BSSY B0, `(.L_x_7555) ;  /* 0x0000037000007945 */ /* 0x000fd80003800000 */
[----:B------:R-:W-:Y:S05]  /*2050*/  @!P1 BRA `(.L_x_7556) ;  /* 0x0000000000d49947 */ /* 0x000fea0003800000 */
[----:B------:R-:W-:Y:S01]  /*2060*/  ISETP.NE.U32.AND P1, PT, RZ, UR8, PT ;  /* 0x00000008ff007c0c */ /* 0x000fe2000bf25070 */
[----:B------:R-:W0:Y:S03]  /*2070*/  LDC.U8 R194, c[0x0][0x2a0] ;  /* 0x0000a800ffc27b82 */ /* 0x000e260000000000 */
[----:B------:R-:W-:-:S05]  /*2080*/  ISETP.NE.AND.EX P1, PT, RZ, UR9, PT, P1 ;  /* 0x00000009ff007c0c */ /* 0x000fca000bf25310 */
[----:B------:R-:W1:Y:S08]  /*2090*/  LDC.64 R208, c[0x0][0x2b8] ;  /* 0x0000ae00ffd07b82 */ /* 0x000e700000000a00 */
[----:B------:R-:W-:-:S04]  /*20a0*/  @P1 LEA R192, P2, R218, UR8, 0x4 ;  /* 0x00000008dac01c11 */ /* 0x000fc8000f8420ff */
[----:B------:R-:W-:-:S05]  /*20b0*/  @P1 LEA.HI.X R193, R218, UR9, RZ, 0x4, P2 ;  /* 0x00000009dac11c11 */ /* 0x000fca00090f24ff */
[----:B------:R2:W5:Y:S01]  /*20c0*/  @P1 LDG.E.128 R184, desc[UR4][R192.64] ;  /* 0x00000004c0b81981 */ /* 0x000562000c1e1d00 */
[----:B0-----:R-:W-:-:S04]  /*20d0*/  ISETP.NE.AND P1, PT, R194, RZ, PT ;  /* 0x000000ffc200720c */ /* 0x001fc80003f25270 */
[----:B-----5:R-:W-:Y:S01]  /*20e0*/  FSEL R214, R214, RZ, !P1 ;  /* 0x000000ffd6d67208 */ /* 0x020fe20004800000 */
[C---:B-1----:R-:W-:Y:S01]  /*20f0*/  IMAD.WIDE.U32 R208, R218.reuse, 0x8, R208 ;  /* 0x00000008dad07825 */ /* 0x042fe200078e00d0 */
[----:B--2---:R-:W-:-:S05]  /*2100*/  LEA R192, P1, R218, UR10, 0x4 ;  /* 0x0000000adac07c11 */ /* 0x004fca000f8220ff */
[----:B------:R-:W2:Y:S01]  /*2110*/  LDG.E.64 R208, desc[UR4][R208.64] ;  /* 0x00000004d0d07981 */ /* 0x000ea2000c1e1b00 */
[C---:B------:R-:W-:Y:S02]  /*2120*/  LEA.HI.X R193, R218.reuse, UR11, RZ, 0x4, P1 ;  /* 0x0000000bdac17c11 */ /* 0x040fe400088f24ff */
        /* <DEDUP_REMOVED lines=17> */
[----:B------:R-:W-:Y:S01]  /*2240*/  FADD.FTZ R195, -R214, R195 ;  /* 0x000000c3d6c37221 */ /* 0x000fe20000010100 */
[----:B0-----:R-:W-:Y:S01]  /*2250*/  SHF.L.U32 R196, R220, 0x10, RZ ;  /* 0x00000010dcc47819 */ /* 0x001fe200000006ff */
        /* <DEDUP_REMOVED lines=21> */
.L_x_7556:
[----:B------:R-:W-:Y:S05]  /*23b0*/  BSYNC B0 ;  /* 0x0000000000007941 */ /* 0x000fea0003800000 */
.L_x_7555:
[----:B------:R-:W0:Y:S01]  /*23c0*/  S2R R192, SR_TID.X ;  /* 0x0000000000c07919 */ /* 0x000e220000002100 */
        /* <DEDUP_REMOVED lines=27> */
.L_x_7595:
[----:B-----5:R-:W3:Y:S01]  /*2580*/  S2R R214, SR_CgaCtaId ;  /* 0x0000000000d67919 */ /* 0x020ee20000008800 */
[----:B--2---:R-:W-:Y:S01]  /*2590*/  FADD.FTZ R193, R213, R217 ;  /* 0x000000d9d5c17221 */ /* 0x004fe20000010000 */
[----:B------:R-:W-:Y:S01]  /*25a0*/  @!P1 LOP3.LUT R195, R195, 0x7, RZ, 0xc0, !PT ;  /* 0x00000007c3c39812 */ /* 0x000fe200078ec0ff */
[----:B-1----:R-:W-:Y:S01]  /*25b0*/  FADD.FTZ R192, R216, R218 ;  /* 0x000000dad8c07221 */ /* 0x002fe20000010000 */
[----:B0-----:R-:W-:Y:S01]  /*25c0*/  MOV R213, 0x400 ;  /* 0x0000040000d57802 */ /* 0x001fe20000000f00 */
[----:B------:R-:W-:Y:S05]  /*25d0*/  WARPSYNC.ALL ;  /* 0x0000000000007948 */ /* 0x000fea0003800000 */
[----:B------:R-:W-:Y:S01]  /*25e0*/  @!P1 IADD3 R195, R194, R195, RZ ;  /* 0x000000c3c2c39210 */ /* 0x000fe20007ffe0ff */
[----:B------:R-:W0:Y:S01]  /*25f0*/  LDC.U8 R251, c[0x0][0x2a0] ;  /* 0x0000a800fffb7b82 */ /* 0x000e220000000000 */
[----:B------:R-:W-:Y:S01]  /*2600*/  LOP3.LUT P2, RZ, R5, 0x40, RZ, 0xc0, !PT ;  /* 0x0000004005ff7812 */ /* 0x000fe2000784c0ff */
[----:B------:R-:W-:Y:S01]  /*2610*/  BSSY B0, `(.L_x_7558) ;  /* 0x0000073000007945 */ /* 0x000fe20003800000 */
[----:B---3--:R-:W-:-:S04]  /*2620*/  LEA R213, R214, R213, 0x18 ;  /* 0x000000d5d6d57211 */ /* 0x008fc800078ec0ff */
[----:B------:R-:W-:Y:S01]  /*2630*/  @!P1 LEA R214, R195, R213, 0x3 ;  /* 0x000000d5c3d69211 */ /* 0x000fe200078e18ff */
[----:B------:R-:W-:-:S04]  /*2640*/  IMAD R213, R194, 0x8, R213 ;  /* 0x00000008c2d57824 */ /* 0x000fc800078e02d5 */
[----:B------:R-:W-:Y:S01]  /*2650*/  @!P1 STS.64 [R214+0x7000], R192 ;  /* 0x007000c0d6009388 */ /* 0x000fe20000000a00 */
[----:B------:R-:W-:Y:S06]  /*2660*/  BAR.SYNC.DEFER_BLOCKING 0x0 ;  /* 0x0000000000007b1d */ /* 0x000fec0000010000 */
        /* <DEDUP_REMOVED lines=19> */
[----:B------:R-:W-:-:S03]  /*27a0*/  FADD.FTZ R193, R195, R216 ;  /* 0x000000d8c3c17221 */ /* 0x000fc60000010000 */
[----:B------:R-:W-:Y:S01]  /*27b0*/  FMUL.FTZ R192, R192, UR14 ;  /* 0x0000000ec0c07c20 */ /* 0x000fe20008410000 */
[----:B------:R-:W-:Y:S01]  /*27c0*/  FMUL.FTZ R193, R193, UR14 ;  /* 0x0000000ec1c17c20 */ /* 0x000fe20008410000 */
[----:B0-----:R-:W-:Y:S06]  /*27d0*/  @!P2 BRA `(.L_x_7559) ;  /* 0x000000040058a947 */ /* 0x001fec0003800000 */
[----:B------:R-:W0:Y:S01]  /*27e0*/  LDC.64 R194, c[0x0][0x220] ;  /* 0x00008800ffc27b82 */ /* 0x000e220000000a00 */
[----:B------:R-:W-:Y:S02]  /*27f0*/  ISETP.NE.AND P1, PT, R251, RZ, PT ;  /* 0x000000fffb00720c */ /* 0x000fe40003f25270 */
[----:B------:R-:W-:Y:S02]  /*2800*/  ISETP.NE.U32.AND P4, PT, RZ, UR8, PT ;  /* 0x00000008ff007c0c */ /* 0x000fe4000bf85070 */
[----:B------:R-:W-:Y:S01]  /*2810*/  FSEL R213, R192, RZ, !P1 ;  /* 0x000000ffc0d57208 */ /* 0x000fe20004800000 */
[----:B0-----:R-:W-:-:S06]  /*2820*/  IMAD.WIDE.U32 R194, R2, 0x8, R194 ;  /* 0x0000000802c27825 */ /* 0x001fcc00078e00c2 */
[----:B------:R-:W2:Y:S01]  /*2830*/  LDG.E.64 R194, desc[UR4][R194.64] ;  /* 0x00000004c2c27981 */ /* 0x000ea2000c1e1b00 */
[----:B------:R-:W-:Y:S01]  /*2840*/  ISETP.NE.AND.EX P4, PT, RZ, UR9, PT, P4 ;  /* 0x00000009ff007c0c */ /* 0x000fe2000bf85340 */
[-CC-:B------:R-:W-:Y:S01]  /*2850*/  FFMA.FTZ R214, R0, R193.reuse, R213.reuse ;  /* 0x000000c100d67223 */ /* 0x180fe200000100d5 */
[----:B------:R-:W-:Y:S01]  /*2860*/  LOP3.LUT P3, RZ, R7, 0xff, RZ, 0xc0, !PT ;  /* 0x000000ff07ff7812 */ /* 0x000fe2000786c0ff */
[----:B------:R-:W-:Y:S01]  /*2870*/  HFMA2.MMA R217, -RZ, RZ, 0, 0 ;  /* 0x00000000ffd97435 */ /* 0x000fe200000001ff */
[----:B------:R-:W-:Y:S01]  /*2880*/  ISETP.NE.U32.AND P5, PT, RZ, UR16, PT ;  /* 0x00000010ff007c0c */ /* 0x000fe2000bfa5070 */
[----:B------:R-:W-:Y:S01]  /*2890*/  FADD.FTZ R215, R15, -R214 ;  /* 0x800000d60fd77221 */ /* 0x000fe20000010000 */
[C---:B------:R-:W-:Y:S01]  /*28a0*/  LOP3.LUT P2, RZ, R7.reuse, 0xff00, RZ, 0xc0, !PT ;  /* 0x0000ff0007ff7812 */ /* 0x040fe2000784c0ff */
[----:B------:R-:W-:Y:S01]  /*28b0*/  FFMA.FTZ R216, R248, R193, R213 ;  /* 0x000000c1f8d87223 */ /* 0x000fe200000100d5 */
[----:B------:R-:W-:Y:S01]  /*28c0*/  ISETP.NE.AND.EX P5, PT, RZ, UR17, PT, P5 ;  /* 0x00000011ff007c0c */ /* 0x000fe2000bfa5350 */
[----:B------:R-:W-:Y:S01]  /*28d0*/  FMUL.FTZ R215, R4, R215 ;  /* 0x000000d704d77220 */ /* 0x000fe20000410000 */
[----:B------:R-:W-:Y:S01]  /*28e0*/  LOP3.LUT P1, RZ, R7, 0xff0000, RZ, 0xc0, !PT ;  /* 0x00ff000007ff7812 */ /* 0x000fe2000782c0ff */
[----:B------:R-:W-:-:S02]  /*28f0*/  FADD.FTZ R216, R247, -R216 ;  /* 0x800000d8f7d87221 */ /* 0x000fc40000010000 */
[----:B------:R-:W-:Y:S02]  /*2900*/  @P4 FADD.FTZ R215, R156, R215 ;  /* 0x000000d79cd74221 */ /* 0x000fe40000010000 */
[----:B------:R-:W-:Y:S02]  /*2910*/  FMUL.FTZ R216, R4, R216 ;  /* 0x000000d804d87220 */ /* 0x000fe40000410000 */
[C---:B------:R-:W-:Y:S01]  /*2920*/  FMUL.FTZ R218, R215.reuse, R3 ;  /* 0x00000003d7da7220 */ /* 0x040fe20000410000 */
[----:B------:R-:W-:Y:S01]  /*2930*/  SEL R188, R215, R188, P5 ;  /* 0x000000bcd7bc7207 */ /* 0x000fe20002800000 */
[----:B------:R-:W-:Y:S02]  /*2940*/  @P4 FADD.FTZ R216, R159, R216 ;  /* 0x000000d89fd84221 */ /* 0x000fe40000010000 */
[----:B------:R-:W-:-:S03]  /*2950*/  FMUL.FTZ R218, R218, UR15 ;  /* 0x0000000fdada7c20 */ /* 0x000fc60008410000 */
[C---:B------:R-:W-:Y:S01]  /*2960*/  SEL R191, R216.reuse, R191, P5 ;  /* 0x000000bfd8bf7207 */ /* 0x040fe20002800000 */
[----:B------:R-:W-:-:S04]  /*2970*/  FMUL.FTZ R216, R216, R3 ;  /* 0x00000003d8d87220 */ /* 0x000fc80000410000 */
[----:B------:R-:W-:Y:S01]  /*2980*/  FMUL.FTZ R216, R216, UR15 ;  /* 0x0000000fd8d87c20 */ /* 0x000fe20008410000 */
[----:B--2---:R-:W-:Y:S02]  /*2990*/  @P3 MOV R214, R194 ;  /* 0x000000c200d63202 */ /* 0x004fe40000000f00 */
[----:B------:R-:W-:Y:S02]  /*29a0*/  @P2 SHF.R.U64 R194, R194, 0x10, R195 ;  /* 0x00000010c2c22819 */ /* 0x000fe400000012c3 */
[----:B------:R-:W-:Y:S02]  /*29b0*/  @P3 SHF.L.U32 R215, R214, 0x10, RZ ;  /* 0x00000010d6d73819 */ /* 0x000fe400000006ff */
[----:B------:R-:W-:-:S03]  /*29c0*/  @P2 SHF.L.U32 R194, R194, 0x10, RZ ;  /* 0x00000010c2c22819 */ /* 0x000fc600000006ff */
[----:B------:R-:W-:Y:S01]  /*29d0*/  @P3 FMUL.FTZ R217, R218, R215 ;  /* 0x000000d7dad93220 */ /* 0x000fe20000410000 */
[----:B------:R-:W-:Y:S01]  /*29e0*/  FFMA.FTZ R215, R14, R193, R213 ;  /* 0x000000c10ed77223 */ /* 0x000fe200000100d5 */
[----:B------:R-:W-:Y:S02]  /*29f0*/  FMUL.FTZ R218, R24, R218 ;  /* 0x000000da18da7220 */ /* 0x000fe40000410000 */
[----:B------:R-:W-:Y:S01]  /*2a00*/  FADD.FTZ R128, R128, R217 ;  /* 0x000000d980807221 */ /* 0x000fe20000010000 */
[----:B------:R-:W-:Y:S01]  /*2a10*/  FADD.FTZ R215, R250, -R215 ;  /* 0x800000d7fad77221 */ /* 0x000fe20000010000 */
[----:B------:R-:W-:-:S03]  /*2a20*/  MOV R217, RZ ;  /* 0x000000ff00d97202 */ /* 0x000fc60000000f00 */
[----:B------:R-:W-:Y:S01]  /*2a30*/  FMUL.FTZ R214, R4, R215 ;  /* 0x000000d704d67220 */ /* 0x000fe20000410000 */
[----:B------:R-:W-:-:S03]  /*2a40*/  MOV R215, RZ ;  /* 0x000000ff00d77202 */ /* 0x000fc60000000f00 */
[----:B------:R-:W-:-:S05]  /*2a50*/  @P4 FADD.FTZ R214, R157, R214 ;  /* 0x000000d69dd64221 */ /* 0x000fca0000010000 */
[C---:B------:R-:W-:Y:S01]  /*2a60*/  SEL R189, R214.reuse, R189, P5 ;  /* 0x000000bdd6bd7207 */ /* 0x040fe20002800000 */
[----:B------:R-:W-:-:S04]  /*2a70*/  FMUL.FTZ R214, R214, R3 ;  /* 0x00000003d6d67220 */ /* 0x000fc80000410000 */
[----:B------:R-:W-:-:S04]  /*2a80*/  FMUL.FTZ R214, R214, UR15 ;  /* 0x0000000fd6d67c20 */ /* 0x000fc80008410000 */
[----:B------:R-:W-:Y:S01]  /*2a90*/  @P2 FMUL.FTZ R215, R214, R194 ;  /* 0x000000c2d6d72220 */ /* 0x000fe20000410000 */
[----:B------:R-:W-:Y:S01]  /*2aa0*/  FFMA.FTZ R194, R16, R193, R213 ;  /* 0x000000c110c27223 */ /* 0x000fe200000100d5 */
[----:B------:R-:W-:Y:S02]  /*2ab0*/  FMUL.FTZ R214, R25, R214 ;  /* 0x000000d619d67220 */ /* 0x000fe40000410000 */
[----:B------:R-:W-:Y:S01]  /*2ac0*/  FADD.FTZ R129, R129, R215 ;  /* 0x000000d781817221 */ /* 0x000fe20000010000 */
[----:B------:R-:W-:-:S04]  /*2ad0*/  FADD.FTZ R215, R249, -R194 ;  /* 0x800000c2f9d77221 */ /* 0x000fc80000010000 */
[----:B------:R-:W-:Y:S01]  /*2ae0*/  FMUL.FTZ R194, R4, R215 ;  /* 0x000000d704c27220 */ /* 0x000fe20000410000 */
[----:B------:R-:W-:-:S03]  /*2af0*/  HFMA2.MMA R215, -RZ, RZ, 0, 0 ;  /* 0x00000000ffd77435 */ /* 0x000fc600000001ff */
[----:B------:R-:W-:Y:S01]  /*2b00*/  @P4 FADD.FTZ R194, R158, R194 ;  /* 0x000000c29ec24221 */ /* 0x000fe20000010000 */
[----:B------:R-:W-:-:S03]  /*2b10*/  LOP3.LUT P4, RZ, R7, 0xff000000, RZ, 0xc0, !PT ;  /* 0xff00000007ff7812 */ /* 0x000fc6000788c0ff */
[C---:B------:R-:W-:Y:S01]  /*2b20*/  FMUL.FTZ R213, R194.reuse, R3 ;  /* 0x00000003c2d57220 */ /* 0x040fe20000410000 */
[----:B------:R-:W-:Y:S02]  /*2b30*/  SEL R190, R194, R190, P5 ;  /* 0x000000bec2be7207 */ /* 0x000fe40002800000 */
[----:B------:R-:W-:Y:S01]  /*2b40*/  @P1 MOV R194, R195 ;  /* 0x000000c300c21202 */ /* 0x000fe20000000f00 */
[----:B------:R-:W-:Y:S01]  /*2b50*/  FMUL.FTZ R213, R213, UR15 ;  /* 0x0000000fd5d57c20 */ /* 0x000fe20008410000 */
[----:B------:R-:W-:Y:S02]  /*2b60*/  ISETP.NE.U32.AND P5, PT, RZ, UR16, PT ;  /* 0x00000010ff007c0c */ /* 0x000fe4000bfa5070 */
[----:B------:R-:W-:Y:S02]  /*2b70*/  @P1 SHF.L.U32 R194, R194, 0x10, RZ ;  /* 0x00000010c2c21819 */ /* 0x000fe400000006ff */
[----:B------:R-:W-:-:S03]  /*2b80*/  ISETP.NE.AND.EX P5, PT, RZ, UR17, PT, P5 ;  /* 0x00000011ff007c0c */ /* 0x000fc6000bfa5350 */
[----:B------:R-:W-:Y:S01]  /*2b90*/  @P1 FMUL.FTZ R215, R213, R194 ;  /* 0x000000c2d5d71220 */ /* 0x000fe20000410000 */
[----:B------:R-:W-:Y:S01]  /*2ba0*/  @P4 SHF.R.U32.HI R194, RZ, 0x10, R195 ;  /* 0x00000010ffc24819 */ /* 0x000fe200000116c3 */
[----:B------:R-:W-:Y:S02]  /*2bb0*/  FMUL.FTZ R213, R26, R213 ;  /* 0x000000d51ad57220 */ /* 0x000fe40000410000 */
[----:B------:R-:W-:Y:S01]  /*2bc0*/  FADD.FTZ R130, R130, R215 ;  /* 0x000000d782827221 */ /* 0x000fe20000010000 */
[----:B------:R-:W-:Y:S02]  /*2bd0*/  @P4 SHF.L.U32 R194, R194, 0x10, RZ ;  /* 0x00000010c2c24819 */ /* 0x000fe400000006ff */
[----:B------:R-:W-:-:S03]  /*2be0*/  FSEL R213, R213, RZ, P1 ;  /* 0x000000ffd5d57208 */ /* 0x000fc60000800000 */
[----:B------:R-:W-:Y:S01]  /*2bf0*/  @P4 FMUL.FTZ R217, R216, R194 ;  /* 0x000000c2d8d94220 */ /* 0x000fe20000410000 */
[----:B------:R-:W-:Y:S01]  /*2c00*/  F2F.BF16.F32 R215, R213 ;  /* 0x000000d500d77304 */ /* 0x000fe20000202000 */
[----:B------:R-:W0:Y:S02]  /*2c10*/  @P5 LDC.64 R194, c[0x0][0x308] ;  /* 0x0000c200ffc25b82 */ /* 0x000e240000000a00 */
[----:B------:R-:W-:Y:S01]  /*2c20*/  FADD.FTZ R131, R131, R217 ;  /* 0x000000d983837221 */ /* 0x000fe20000010000 */
[----:B0-----:R-:W-:-:S05]  /*2c30*/  @P5 IMAD.WIDE.U32 R194, R2, 0x10, R194 ;  /* 0x0000001002c25825 */ /* 0x001fca00078e00c2 */
[----:B------:R0:W-:Y:S02]  /*2c40*/  @P5 STG.E.128 desc[UR4][R194.64], R188 ;  /* 0x000000bcc2005986 */ /* 0x0001e4000c101d04 */
[----:B0-----:R-:W-:Y:S01]  /*2c50*/  FSEL R195, R214, RZ, P2 ;  /* 0x000000ffd6c37208 */ /* 0x001fe20001000000 */
[----:B------:R-:W-:Y:S01]  /*2c60*/  FMUL.FTZ R214, R27, R216 ;  /* 0x000000d81bd67220 */ /* 0x000fe20000410000 */
[----:B------:R-:W-:Y:S01]  /*2c70*/  FSEL R194, R218, RZ, P3 ;  /* 0x000000ffdac27208 */ /* 0x000fe20001800000 */
[----:B------:R-:W0:Y:S03]  /*2c80*/  LDC.64 R216, c[0x0][0x2f8] ;  /* 0x0000be00ffd87b82 */ /* 0x000e260000000a00 */
[----:B------:R-:W-:Y:S01]  /*2c90*/  FSEL R214, R214, RZ, P4 ;  /* 0x000000ffd6d67208 */ /* 0x000fe20002000000 */
[----:B------:R-:W-:Y:S08]  /*2ca0*/  F2F.BF16.F32 R195, R195 ;  /* 0x000000c300c37304 */ /* 0x000ff00000202000 */
[----:B------:R-:W1:Y:S08]  /*2cb0*/  F2F.BF16.F32 R214, R214 ;  /* 0x000000d600d67304 */ /* 0x000e700000202000 */
[----:B------:R2:W3:Y:S01]  /*2cc0*/  F2F.BF16.F32 R213, R194 ;  /* 0x000000c200d57304 */ /* 0x0004e20000202000 */
[----:B-1----:R-:W-:Y:S01]  /*2cd0*/  SHF.L.U32 R214, R214, 0x10, RZ ;  /* 0x00000010d6d67819 */ /* 0x002fe200000006ff */
[----:B--2---:R-:W-:-:S05]  /*2ce0*/  IMAD.WIDE.U32 R194, R195, 0x10000, RZ ;  /* 0x00010000c3c27825 */ /* 0x004fca00078e00ff */
[----:B------:R-:W-:Y:S01]  /*2cf0*/  LOP3.LUT R195, R195, R214, R215, 0xfe, !PT ;  /* 0x000000d6c3c37212 */ /* 0x000fe200078efed7 */
[----:B0-----:R-:W-:Y:S01]  /*2d00*/  IMAD.WIDE.U32 R214, R2, 0x8, R216 ;  /* 0x0000000802d67825 */ /* 0x001fe200078e00d8 */
[----:B---3--:R-:W-:Y:S02]  /*2d10*/  LOP3.LUT R194, R194, R213, RZ, 0xfc, !PT ;  /* 0x000000d5c2c27212 */ /* 0x008fe400078efcff */
[----:B------:R-:W-:-:S03]  /*2d20*/  IADD3 R2, R2, 0x100, RZ ;  /* 0x0000010002027810 */ /* 0x000fc60007ffe0ff */
[----:B------:R0:W-:Y:S04]  /*2d30*/  STG.E.64 desc[UR4][R214.64], R194 ;  /* 0x000000c2d6007986 */ /* 0x0001e8000c101b04 */
.L_x_7559:
[----:B------:R-:W-:Y:S05]  /*2d40*/  BSYNC B0 ;  /* 0x0000000000007941 */ /* 0x000fea0003800000 */
.L_x_7558:
[----:B------:R-:W-:Y:S01]  /*2d50*/  LOP3.LUT P1, RZ, R5, 0x20, RZ, 0xc0, !PT ;  /* 0x0000002005ff7812 */ /* 0x000fe2000782c0ff */
[----:B------:R-:W-:-:S12]  /*2d60*/  BSSY B0, `(.L_x_7560) ;  /* 0x0000057000007945 */ /* 0x000fd80003800000 */
[----:B------:R-:W-:Y:S05]  /*2d70*/  @!P1 BRA `(.L_x_7561) ;  /* 0x0000000400549947 */ /* 0x000fea0003800000 */
[----:B0-----:R-:W0:Y:S01]  /*2d80*/  LDC.64 R194, c[0x0][0x220] ;  /* 0x00008800ffc27b82 */ /* 0x001e220000000a00 */
[----:B------:R-:W-:Y:S02]  /*2d90*/  ISETP.NE.AND P1, PT, R251, RZ, PT ;  /* 0x000000fffb00720c */ /* 0x000fe40003f25270 */
[----:B------:R-:W-:Y:S02]  /*2da0*/  ISETP.NE.U32.AND P4, PT, RZ, UR8, PT ;  /* 0x00000008ff007c0c */ /* 0x000fe4000bf85070 */
[----:B------:R-:W-:Y:S01]  /*2db0*/  FSEL R215, R192, RZ, !P1 ;  /* 0x000000ffc0d77208 */ /* 0x000fe20004800000 */
[----:B0-----:R-:W-:-:S06]  /*2dc0*/  IMAD.WIDE.U32 R194, R2, 0x8, R194 ;  /* 0x0000000802c27825 */ /* 0x001fcc00078e00c2 */
[----:B------:R-:W2:Y:S01]  /*2dd0*/  LDG.E.64 R194, desc[UR4][R194.64] ;  /* 0x00000004c2c27981 */ /* 0x000ea2000c1e1b00 */
[----:B------:R-:W-:Y:S01]  /*2de0*/  ISETP.NE.AND.EX P4, PT, RZ, UR9, PT, P4 ;  /* 0x00000009ff007c0c */ /* 0x000fe2000bf85340 */
[----:B------:R-:W-:Y:S01]  /*2df0*/  FFMA.FTZ R213, R210, R193, R215 ;  /* 0x000000c1d2d57223 */ /* 0x000fe200000100d7 */
[----:B------:R-:W-:Y:S02]  /*2e00*/  LOP3.LUT P1, RZ, R8, 0xff, RZ, 0xc0, !PT ;  /* 0x000000ff08ff7812 */ /* 0x000fe4000782c0ff */
[----:B------:R-:W-:Y:S02]  /*2e10*/  CS2R R216, SRZ ;  /* 0x0000000000d87805 */ /* 0x000fe4000001ff00 */
[----:B------:R-:W-:Y:S01]  /*2e20*/  ISETP.NE.U32.AND P5, PT, RZ, UR16, PT ;  /* 0x00000010ff007c0c */ /* 0x000fe2000bfa5070 */
[----:B------:R-:W-:Y:S01]  /*2e30*/  FADD.FTZ R213, R246, -R213 ;  /* 0x800000d5f6d57221 */ /* 0x000fe20000010000 */
[----:B------:R-:W-:Y:S02]  /*2e40*/  LOP3.LUT P2, RZ, R8, 0xff00, RZ, 0xc0, !PT ;  /* 0x0000ff0008ff7812 */ /* 0x000fe4000784c0ff */
[----:B------:R-:W-:Y:S01]  /*2e50*/  ISETP.NE.AND.EX P5, PT, RZ, UR17, PT, P5 ;  /* 0x00000011ff007c0c */ /* 0x000fe2000bfa5350 */
[----:B------:R-:W-:Y:S01]  /*2e60*/  FMUL.FTZ R213, R4, R213 ;  /* 0x000000d504d57220 */ /* 0x000fe20000410000 */
[----:B------:R-:W-:-:S03]  /*2e70*/  LOP3.LUT P3, RZ, R8, 0xff0000, RZ, 0xc0, !PT ;  /* 0x00ff000008ff7812 */ /* 0x000fc6000786c0ff */
[----:B------:R-:W-:-:S05]  /*2e80*/  @P4 FADD.FTZ R213, R160, R213 ;  /* 0x000000d5a0d54221 */ /* 0x000fca0000010000 */
        /* <DEDUP_REMOVED lines=12> */
[----:B------:R-:W-:Y:S01]  /*2f50*/  FFMA.FTZ R217, R212, R193, R215 ;  /* 0x000000c1d4d97223 */ /* 0x000fe200000100d7 */
[----:B------:R-:W-:Y:S02]  /*2f60*/  FSEL R213, R213, RZ, P1 ;  /* 0x000000ffd5d57208 */ /* 0x000fe40000800000 */
[----:B------:R-:W-:Y:S01]  /*2f70*/  FMUL.FTZ R214, R4, R251 ;  /* 0x000000fb04d67220 */ /* 0x000fe20000410000 */
[----:B------:R-:W-:-:S03]  /*2f80*/  FADD.FTZ R217, R244, -R217 ;  /* 0x800000d9f4d97221 */ /* 0x000fc60000010000 */
[----:B------:R-:W-:Y:S01]  /*2f90*/  @P4 FADD.FTZ R214, R161, R214 ;  /* 0x000000d6a1d64221 */ /* 0x000fe20000010000 */
[----:B------:R-:W-:Y:S04]  /*2fa0*/  F2F.BF16.F32 R213, R213 ;  /* 0x000000d500d57304 */ /* 0x000fe80000202000 */
[C---:B------:R-:W-:Y:S01]  /*2fb0*/  SEL R189, R214.reuse, R189, P5 ;  /* 0x000000bdd6bd7207 */ /* 0x040fe20002800000 */
[----:B------:R-:W-:-:S04]  /*2fc0*/  FMUL.FTZ R214, R214, R3 ;  /* 0x00000003d6d67220 */ /* 0x000fc80000410000 */
[----:B------:R-:W-:-:S04]  /*2fd0*/  FMUL.FTZ R214, R214, UR15 ;  /* 0x0000000fd6d67c20 */ /* 0x000fc80008410000 */
[----:B------:R-:W-:Y:S01]  /*2fe0*/  @P2 FMUL.FTZ R216, R214, R194 ;  /* 0x000000c2d6d82220 */ /* 0x000fe20000410000 */
[----:B------:R-:W-:Y:S01]  /*2ff0*/  FMUL.FTZ R194, R4, R217 ;  /* 0x000000d904c27220 */ /* 0x000fe20000410000 */
[----:B------:R-:W-:Y:S01]  /*3000*/  FFMA.FTZ R217, R243, R193, R215 ;  /* 0x000000c1f3d97223 */ /* 0x000fe200000100d7 */
[----:B------:R-:W-:Y:S01]  /*3010*/  FMUL.FTZ R214, R33, R214 ;  /* 0x000000d621d67220 */ /* 0x000fe20000410000 */
[----:B------:R-:W-:Y:S01]  /*3020*/  FADD.FTZ R133, R133, R216 ;  /* 0x000000d885857221 */ /* 0x000fe20000010000 */
[----:B------:R-:W-:Y:S01]  /*3030*/  @P4 FADD.FTZ R194, R162, R194 ;  /* 0x000000c2a2c24221 */ /* 0x000fe20000010000 */
[----:B------:R-:W-:Y:S01]  /*3040*/  FADD.FTZ R217, R242, -R217 ;  /* 0x800000d9f2d97221 */ /* 0x000fe20000010000 */
[----:B------:R-:W-:Y:S01]  /*3050*/  HFMA2.MMA R216, -RZ, RZ, 0, 0 ;  /* 0x00000000ffd87435 */ /* 0x000fe200000001ff */
[----:B------:R-:W-:Y:S01]  /*3060*/  FSEL R214, R214, RZ, P2 ;  /* 0x000000ffd6d67208 */ /* 0x000fe20001000000 */
[----:B------:R-:W-:Y:S01]  /*3070*/  FMUL.FTZ R215, R194, R3 ;  /* 0x00000003c2d77220 */ /* 0x000fe20000410000 */
[----:B------:R-:W-:Y:S01]  /*3080*/  FMUL.FTZ R217, R4, R217 ;  /* 0x000000d904d97220 */ /* 0x000fe20000410000 */
[----:B------:R-:W-:-:S02]  /*3090*/  SEL R190, R194, R190, P5 ;  /* 0x000000bec2be7207 */ /* 0x000fc40002800000 */
[----:B------:R-:W-:Y:S01]  /*30a0*/  @P3 MOV R194, R195 ;  /* 0x000000c300c23202 */ /* 0x000fe20000000f00 */
[----:B------:R-:W-:Y:S01]  /*30b0*/  @P4 FADD.FTZ R217, R163, R217 ;  /* 0x000000d9a3d94221 */ /* 0x000fe20000010000 */
[----:B------:R-:W-:Y:S01]  /*30c0*/  LOP3.LUT P4, RZ, R8, 0xff000000, RZ, 0xc0, !PT ;  /* 0xff00000008ff7812 */ /* 0x000fe2000788c0ff */
[----:B------:R-:W-:Y:S01]  /*30d0*/  FMUL.FTZ R215, R215, UR15 ;  /* 0x0000000fd7d77c20 */ /* 0x000fe20008410000 */
[----:B------:R-:W0:Y:S01]  /*30e0*/  F2F.BF16.F32 R214, R214 ;  /* 0x000000d600d67304 */ /* 0x000e220000202000 */
[----:B------:R-:W-:Y:S02]  /*30f0*/  @P3 IMAD.U32 R194, R194, 0x10000, RZ ;  /* 0x00010000c2c23824 */ /* 0x000fe400078e00ff */
[C---:B------:R-:W-:Y:S01]  /*3100*/  FMUL.FTZ R218, R217.reuse, R3 ;  /* 0x00000003d9da7220 */ /* 0x040fe20000410000 */
[----:B------:R-:W-:Y:S01]  /*3110*/  SEL R191, R217, R191, P5 ;  /* 0x000000bfd9bf7207 */ /* 0x000fe20002800000 */
[----:B------:R-:W-:Y:S02]  /*3120*/  @P3 FMUL.FTZ R216, R215, R194 ;  /* 0x000000c2d7d83220 */ /* 0x000fe40000410000 */
[----:B------:R-:W-:Y:S01]  /*3130*/  FMUL.FTZ R218, R218, UR15 ;  /* 0x0000000fdada7c20 */ /* 0x000fe20008410000 */
[----:B------:R-:W-:Y:S01]  /*3140*/  ISETP.NE.U32.AND P5, PT, RZ, UR16, PT ;  /* 0x00000010ff007c0c */ /* 0x000fe2000bfa5070 */
[----:B------:R-:W-:Y:S01]  /*3150*/  FMUL.FTZ R215, R34, R215 ;  /* 0x000000d722d77220 */ /* 0x000fe20000410000 */
[----:B------:R-:W-:Y:S01]  /*3160*/  MOV R217, RZ ;  /* 0x000000ff00d97202 */ /* 0x000fe20000000f00 */
[----:B------:R-:W-:Y:S01]  /*3170*/  FADD.FTZ R134, R134, R216 ;  /* 0x000000d886867221 */ /* 0x000fe20000010000 */
[----:B------:R-:W-:-:S02]  /*3180*/  @P4 SHF.R.U32.HI R194, RZ, 0x10, R195 ;  /* 0x00000010ffc24819 */ /* 0x000fc400000116c3 */
[----:B------:R-:W-:Y:S02]  /*3190*/  ISETP.NE.AND.EX P5, PT, RZ, UR17, PT, P5 ;  /* 0x00000011ff007c0c */ /* 0x000fe4000bfa5350 */
[----:B------:R-:W-:Y:S02]  /*31a0*/  @P4 SHF.L.U32 R194, R194, 0x10, RZ ;  /* 0x00000010c2c24819 */ /* 0x000fe400000006ff */
[----:B------:R-:W-:-:S03]  /*31b0*/  FSEL R215, R215, RZ, P3 ;  /* 0x000000ffd7d77208 */ /* 0x000fc60001800000 */
[----:B------:R-:W-:Y:S01]  /*31c0*/  @P4 FMUL.FTZ R217, R218, R194 ;  /* 0x000000c2dad94220 */ /* 0x000fe20000410000 */
[----:B------:R-:W-:Y:S01]  /*31d0*/  FMUL.FTZ R218, R35, R218 ;  /* 0x000000da23da7220 */ /* 0x000fe20000410000 */
[----:B------:R0:W-:Y:S02]  /*31e0*/  F2F.BF16.F32 R216, R215 ;  /* 0x000000d700d87304 */ /* 0x0001e40000202000 */
[----:B------:R-:W-:Y:S02]  /*31f0*/  FADD.FTZ R135, R135, R217 ;  /* 0x000000d987877221 */ /* 0x000fe40000010000 */
[----:B------:R-:W-:Y:S02]  /*3200*/  FSEL R218, R218, RZ, P4 ;  /* 0x000000ffdada7208 */ /* 0x000fe40002000000 */
[----:B------:R-:W-:Y:S02]  /*3210*/  @P5 LEA R194, P6, R2, UR16, 0x4 ;  /* 0x0000001002c25c11 */ /* 0x000fe4000f8c20ff */
[----:B------:R-:W1:Y:S01]  /*3220*/  F2F.BF16.F32 R217, R218 ;  /* 0x000000da00d97304 */ /* 0x000e620000202000 */
[----:B0-----:R-:W-:Y:S01]  /*3230*/  IMAD.WIDE.U32 R214, R214, 0x10000, RZ ;  /* 0x00010000d6d67825 */ /* 0x001fe200078e00ff */
[----:B------:R-:W-:-:S02]  /*3240*/  @P5 LEA.HI.X R195, R2, UR17, RZ, 0x4, P6 ;  /* 0x0000001102c35c11 */ /* 0x000fc4000b0f24ff */
[----:B------:R-:W-:-:S03]  /*3250*/  LOP3.LUT R214, R214, R213, RZ, 0xfc, !PT ;  /* 0x000000d5d6d67212 */ /* 0x000fc600078efcff */
[----:B------:R0:W-:Y:S01]  /*3260*/  @P5 STG.E.128 desc[UR4][R194.64], R188 ;  /* 0x000000bcc2005986 */ /* 0x0001e2000c101d04 */
[----:B-1----:R-:W-:-:S04]  /*3270*/  SHF.L.U32 R217, R217, 0x10, RZ ;  /* 0x00000010d9d97819 */ /* 0x002fc800000006ff */
[----:B------:R-:W-:Y:S02]  /*3280*/  LOP3.LUT R215, R215, R217, R216, 0xfe, !PT ;  /* 0x000000d9d7d77212 */ /* 0x000fe400078efed8 */
[----:B0-----:R-:W-:-:S04]  /*3290*/  LEA R194, P1, R2, UR18, 0x3 ;  /* 0x0000001202c27c11 */ /* 0x001fc8000f8218ff */
[C---:B------:R-:W-:Y:S02]  /*32a0*/  LEA.HI.X R195, R2.reuse, UR19, RZ, 0x3, P1 ;  /* 0x0000001302c37c11 */ /* 0x040fe400088f1cff */
[----:B------:R-:W-:-:S03]  /*32b0*/  IADD3 R2, R2, 0x100, RZ ;  /* 0x0000010002027810 */ /* 0x000fc60007ffe0ff */
[----:B------:R1:W-:Y:S04]  /*32c0*/  STG.E.64 desc[UR4][R194.64], R214 ;  /* 0x000000d6c2007986 */ /* 0x0003e8000c101b04 */
.L_x_7561:
[----:B------:R-:W-:Y:S05]  /*32d0*/  BSYNC B0 ;  /* 0x0000000000007941 */ /* 0x000fea0003800000 */
.L_x_7560:
        /* <DEDUP_REMOVED lines=11> */
[-CC-:B------:R-:W-:Y:S01]  /*3390*/  FFMA.FTZ R214, R17, R193.reuse, R215.reuse ;  /* 0x000000c111d67223 */ /* 0x180fe200000100d7 */
[----:B------:R-:W-:Y:S01]  /*33a0*/  LOP3.LUT P1, RZ, R9, 0xff, RZ, 0xc0, !PT ;  /* 0x000000ff09ff7812 */ /* 0x000fe2000782c0ff */
[----:B------:R-:W-:Y:S01]  /*33b0*/  FFMA.FTZ R251, R18, R193, R215 ;  /* 0x000000c112fb7223 */ /* 0x000fe200000100d7 */
[----:B------:R-:W-:Y:S01]  /*33c0*/  ISETP.NE.U32.AND P5, PT, RZ, UR16, PT ;  /* 0x00000010ff007c0c */ /* 0x000fe2000bfa5070 */
[----:B------:R-:W-:Y:S01]  /*33d0*/  FADD.FTZ R213, R241, -R214 ;  /* 0x800000d6f1d57221 */ /* 0x000fe20000010000 */
[----:B------:R-:W-:Y:S01]  /*33e0*/  LOP3.LUT P2, RZ, R9, 0xff00, RZ, 0xc0, !PT ;  /* 0x0000ff0009ff7812 */ /* 0x000fe2000784c0ff */
[----:B------:R-:W-:Y:S01]  /*33f0*/  FADD.FTZ R251, R240, -R251 ;  /* 0x800000fbf0fb7221 */ /* 0x000fe20000010000 */
[----:B------:R-:W-:Y:S01]  /*3400*/  ISETP.NE.AND.EX P5, PT, RZ, UR17, PT, P5 ;  /* 0x00000011ff007c0c */ /* 0x000fe2000bfa5350 */
[----:B------:R-:W-:Y:S01]  /*3410*/  FMUL.FTZ R213, R4, R213 ;  /* 0x000000d504d57220 */ /* 0x000fe20000410000 */
[----:B------:R-:W-:-:S02]  /*3420*/  CS2R R216, SRZ ;  /* 0x0000000000d87805 */ /* 0x000fc4000001ff00 */
[----:B------:R-:W-:Y:S01]  /*3430*/  LOP3.LUT P3, RZ, R9, 0xff0000, RZ, 0xc0, !PT ;  /* 0x00ff000009ff7812 */ /* 0x000fe2000786c0ff */
        /* <DEDUP_REMOVED lines=9> */
[----:B------:R-:W-:Y:S01]  /*34d0*/  FMUL.FTZ R214, R4, R251 ;  /* 0x000000fb04d67220 */ /* 0x000fe20000410000 */
[----:B------:R-:W-:Y:S02]  /*34e0*/  FMUL.FTZ R213, R40, R213 ;  /* 0x000000d528d57220 */ /* 0x000fe40000410000 */
[----:B------:R-:W-:Y:S01]  /*34f0*/  FADD.FTZ R136, R136, R217 ;  /* 0x000000d988887221 */ /* 0x000fe20000010000 */
[----:B------:R-:W-:Y:S02]  /*3500*/  @P4 FADD.FTZ R214, R165, R214 ;  /* 0x000000d6a5d64221 */ /* 0x000fe40000010000 */
[----:B------:R-:W-:-:S03]  /*3510*/  FSEL R213, R213, RZ, P1 ;  /* 0x000000ffd5d57208 */ /* 0x000fc60000800000 */
[C---:B------:R-:W-:Y:S01]  /*3520*/  SEL R189, R214.reuse, R189, P5 ;  /* 0x000000bdd6bd7207 */ /* 0x040fe20002800000 */
[----:B------:R-:W-:Y:S02]  /*3530*/  FMUL.FTZ R214, R214, R3 ;  /* 0x00000003d6d67220 */ /* 0x000fe40000410000 */
[----:B------:R-:W-:Y:S02]  /*3540*/  F2F.BF16.F32 R213, R213 ;  /* 0x000000d500d57304 */ /* 0x000fe40000202000 */
[----:B------:R-:W-:-:S04]  /*3550*/  FMUL.FTZ R214, R214, UR15 ;  /* 0x0000000fd6d67c20 */ /* 0x000fc80008410000 */
[----:B------:R-:W-:Y:S01]  /*3560*/  @P2 FMUL.FTZ R216, R214, R194 ;  /* 0x000000c2d6d82220 */ /* 0x000fe20000410000 */
[--C-:B------:R-:W-:Y:S01]  /*3570*/  FFMA.FTZ R194, R19, R193, R215.reuse ;  /* 0x000000c113c27223 */ /* 0x100fe200000100d7 */
[----:B------:R-:W-:Y:S02]  /*3580*/  FMUL.FTZ R214, R41, R214 ;  /* 0x000000d629d67220 */ /* 0x000fe40000410000 */
[----:B------:R-:W-:Y:S01]  /*3590*/  FADD.FTZ R137, R137, R216 ;  /* 0x000000d889897221 */ /* 0x000fe20000010000 */
[----:B------:R-:W-:Y:S01]  /*35a0*/  FADD.FTZ R217, R239, -R194 ;  /* 0x800000c2efd97221 */ /* 0x000fe20000010000 */
[----:B------:R-:W-:Y:S01]  /*35b0*/  HFMA2.MMA R216, -RZ, RZ, 0, 0 ;  /* 0x00000000ffd87435 */ /* 0x000fe200000001ff */
[----:B------:R-:W-:Y:S02]  /*35c0*/  FSEL R214, R214, RZ, P2 ;  /* 0x000000ffd6d67208 */ /* 0x000fe40001000000 */
[----:B------:R-:W-:Y:S01]  /*35d0*/  FMUL.FTZ R194, R4, R217 ;  /* 0x000000d904c27220 */ /* 0x000fe20000410000 */
[----:B------:R-:W-:-:S03]  /*35e0*/  FFMA.FTZ R217, R238, R193, R215 ;  /* 0x000000c1eed97223 */ /* 0x000fc600000100d7 */
[----:B------:R-:W-:Y:S01]  /*35f0*/  @P4 FADD.FTZ R194, R166, R194 ;  /* 0x000000c2a6c24221 */ /* 0x000fe20000010000 */
[----:B------:R-:W-:Y:S01]  /*3600*/  FADD.FTZ R217, R237, -R217 ;  /* 0x800000d9edd97221 */ /* 0x000fe20000010000 */
[----:B------:R-:W0:Y:S02]  /*3610*/  F2F.BF16.F32 R214, R214 ;  /* 0x000000d600d67304 */ /* 0x000e240000202000 */
[----:B------:R-:W-:Y:S01]  /*3620*/  FMUL.FTZ R215, R194, R3 ;  /* 0x00000003c2d77220 */ /* 0x000fe20000410000 */
[----:B------:R-:W-:Y:S01]  /*3630*/  FMUL.FTZ R217, R4, R217 ;  /* 0x000000d904d97220 */ /* 0x000fe20000410000 */
[----:B------:R-:W-:Y:S02]  /*3640*/  SEL R190, R194, R190, P5 ;  /* 0x000000bec2be7207 */ /* 0x000fe40002800000 */
[----:B------:R-:W-:Y:S01]  /*3650*/  @P3 MOV R194, R195 ;  /* 0x000000c300c23202 */ /* 0x000fe20000000f00 */
[----:B------:R-:W-:Y:S01]  /*3660*/  @P4 FADD.FTZ R217, R167, R217 ;  /* 0x000000d9a7d94221 */ /* 0x000fe20000010000 */
[----:B------:R-:W-:Y:S01]  /*3670*/  LOP3.LUT P4, RZ, R9, 0xff000000, RZ, 0xc0, !PT ;  /* 0xff00000009ff7812 */ /* 0x000fe2000788c0ff */
[----:B------:R-:W-:Y:S01]  /*3680*/  FMUL.FTZ R215, R215, UR15 ;  /* 0x0000000fd7d77c20 */ /* 0x000fe20008410000 */
[----:B------:R-:W-:Y:S01]  /*3690*/  @P3 SHF.L.U32 R194, R194, 0x10, RZ ;  /* 0x00000010c2c23819 */ /* 0x000fe200000006ff */
[C---:B------:R-:W-:Y:S01]  /*36a0*/  FMUL.FTZ R218, R217.reuse, R3 ;  /* 0x00000003d9da7220 */ /* 0x040fe20000410000 */
[----:B------:R-:W-:-:S02]  /*36b0*/  SEL R191, R217, R191, P5 ;  /* 0x000000bfd9bf7207 */ /* 0x000fc40002800000 */
[----:B------:R-:W-:Y:S01]  /*36c0*/  ISETP.NE.U32.AND P5, PT, RZ, UR16, PT ;  /* 0x00000010ff007c0c */ /* 0x000fe2000bfa5070 */
[----:B------:R-:W-:Y:S01]  /*36d0*/  @P3 FMUL.FTZ R216, R215, R194 ;  /* 0x000000c2d7d83220 */ /* 0x000fe20000410000 */
[----:B------:R-:W-:Y:S01]  /*36e0*/  FMUL.FTZ R218, R218, UR15 ;  /* 0x0000000fdada7c20 */ /* 0x000fe20008410000 */
[----:B------:R-:W-:Y:S01]  /*36f0*/  MOV R217, RZ ;  /* 0x000000ff00d97202 */ /* 0x000fe20000000f00 */
[----:B------:R-:W-:Y:S01]  /*3700*/  FMUL.FTZ R215, R42, R215 ;  /* 0x000000d72ad77220 */ /* 0x000fe20000410000 */
[----:B------:R-:W-:Y:S01]  /*3710*/  ISETP.NE.AND.EX P5, PT, RZ, UR17, PT, P5 ;  /* 0x00000011ff007c0c */ /* 0x000fe2000bfa5350 */
[----:B------:R-:W-:Y:S01]  /*3720*/  FADD.FTZ R138, R138, R216 ;  /* 0x000000d88a8a7221 */ /* 0x000fe20000010000 */
[----:B------:R-:W-:Y:S02]  /*3730*/  @P4 SHF.R.U32.HI R194, RZ, 0x10, R195 ;  /* 0x00000010ffc24819 */ /* 0x000fe400000116c3 */
[----:B------:R-:W-:Y:S02]  /*3740*/  FSEL R215, R215, RZ, P3 ;  /* 0x000000ffd7d77208 */ /* 0x000fe40001800000 */
[----:B------:R-:W-:-:S02]  /*3750*/  @P4 SHF.L.U32 R194, R194, 0x10, RZ ;  /* 0x00000010c2c24819 */ /* 0x000fc400000006ff */
[----:B------:R0:W-:Y:S03]  /*3760*/  F2F.BF16.F32 R216, R215 ;  /* 0x000000d700d87304 */ /* 0x0001e60000202000 */
[----:B------:R-:W-:Y:S01]  /*3770*/  @P4 FMUL.FTZ R217, R218, R194 ;  /* 0x000000c2dad94220 */ /* 0x000fe20000410000 */
[----:B------:R-:W-:Y:S01]  /*3780*/  FMUL.FTZ R218, R43, R218 ;  /* 0x000000da2bda7220 */ /* 0x000fe20000410000 */
[----:B------:R-:W-:Y:S02]  /*3790*/  @P5 LEA R194, P6, R2, UR16, 0x4 ;  /* 0x0000001002c25c11 */ /* 0x000fe4000f8c20ff */
[----:B------:R-:W-:Y:S02]  /*37a0*/  FADD.FTZ R139, R139, R217 ;  /* 0x000000d98b8b7221 */ /* 0x000fe40000010000 */
[----:B------:R-:W-:Y:S01]  /*37b0*/  FSEL R218, R218, RZ, P4 ;  /* 0x000000ffdada7208 */ /* 0x000fe20002000000 */
[----:B0-----:R-:W-:Y:S01]  /*37c0*/  IMAD.WIDE.U32 R214, R214, 0x10000, RZ ;  /* 0x00010000d6d67825 */ /* 0x001fe200078e00ff */
[----:B------:R-:W-:-:S02]  /*37d0*/  @P5 LEA.HI.X R195, R2, UR17, RZ, 0x4, P6 ;  /* 0x0000001102c35c11 */ /* 0x000fc4000b0f24ff */
[----:B------:R-:W0:Y:S01]  /*37e0*/  F2F.BF16.F32 R217, R218 ;  /* 0x000000da00d97304 */ /* 0x000e220000202000 */
[----:B------:R-:W-:Y:S02]  /*37f0*/  LOP3.LUT R214, R214, R213, RZ, 0xfc, !PT ;  /* 0x000000d5d6d67212 */ /* 0x000fe400078efcff */
[----:B------:R1:W-:Y:S01]  /*3800*/  @P5 STG.E.128 desc[UR4][R194.64], R188 ;  /* 0x000000bcc2005986 */ /* 0x0003e2000c101d04 */
[----:B0-----:R-:W-:-:S04]  /*3810*/  SHF.L.U32 R217, R217, 0x10, RZ ;  /* 0x00000010d9d97819 */ /* 0x001fc800000006ff */
[----:B------:R-:W-:Y:S02]  /*3820*/  LOP3.LUT R215, R215, R217, R216, 0xfe, !PT ;  /* 0x000000d9d7d77212 */ /* 0x000fe400078efed8 */
[----:B-1----:R-:W-:-:S04]  /*3830*/  LEA R194, P1, R2, UR18, 0x3 ;  /* 0x0000001202c27c11 */ /* 0x002fc8000f8218ff */
[C---:B------:R-:W-:Y:S02]  /*3840*/  LEA.HI.X R195, R2.reuse, UR19, RZ, 0x3, P1 ;  /* 0x0000001302c37c11 */ /* 0x040fe400088f1cff */
[----:B------:R-:W-:-:S03]  /*3850*/  IADD3 R2, R2, 0x100, RZ ;  /* 0x0000010002027810 */ /* 0x000fc60007ffe0ff */
[----:B------:R2:W-:Y:S04]  /*3860*/  STG.E.64 desc[UR4][R194.64], R214 ;  /* 0x000000d6c2007986 */ /* 0x0005e8000c101b04 */
.L_x_7563:
[----:B------:R-:W-:Y:S05]  /*3870*/  BSYNC B0 ;  /* 0x0000000000007941 */ /* 0x000fea0003800000 */
.L_x_7562:
        /* <DEDUP_REMOVED lines=25> */
[----:B------:R-:W-:-:S03]  /*3a10*/  @P2 SHF.R.U64 R194, R194, 0x10, R195 ;  /* 0x00000010c2c22819 */ /* 0x000fc600000012c3 */
[----:B------:R-:W-:Y:S01]  /*3a20*/  @P1 IMAD.U32 R214, R214, 0x10000, RZ ;  /* 0x00010000d6d61824 */ /* 0x000fe200078e00ff */
        /* <DEDUP_REMOVED lines=31> */
[----:B------:R-:W-:Y:S01]  /*3c20*/  @P3 SHF.L.U32 R194, R194, 0x10, RZ ;  /* 0x00000010c2c23819 */ /* 0x000fe200000006ff */
[C---:B------:R-:W-:Y:S01]  /*3c30*/  FMUL.FTZ R218, R217.reuse, R3 ;  /* 0x00000003d9da7220 */ /* 0x040fe20000410000 */
[----:B------:R-:W-:Y:S01]  /*3c40*/  SEL R191, R217, R191, P5 ;  /* 0x000000bfd9bf7207 */ /* 0x000fe20002800000 */
[----:B------:R-:W0:Y:S01]  /*3c50*/  F2F.BF16.F32 R214, R214 ;  /* 0x000000d600d67304 */ /* 0x000e220000202000 */
[----:B------:R-:W-:Y:S01]  /*3c60*/  ISETP.NE.U32.AND P5, PT, RZ, UR16, PT ;  /* 0x00000010ff007c0c */ /* 0x000fe2000bfa5070 */
[----:B------:R-:W-:Y:S01]  /*3c70*/  @P3 FMUL.FTZ R216, R215, R194 ;  /* 0x000000c2d7d83220 */ /* 0x000fe20000410000 */
[----:B------:R-:W-:Y:S01]  /*3c80*/  FMUL.FTZ R218, R218, UR15 ;  /* 0x0000000fdada7c20 */ /* 0x000fe20008410000 */
[----:B------:R-:W-:Y:S01]  /*3c90*/  MOV R217, RZ ;  /* 0x000000ff00d97202 */ /* 0x000fe20000000f00 */
[----:B------:R-:W-:Y:S01]  /*3ca0*/  FMUL.FTZ R215, R50, R215 ;  /* 0x000000d732d77220 */ /* 0x000fe20000410000 */
[----:B------:R-:W-:Y:S01]  /*3cb0*/  ISETP.NE.AND.EX P5, PT, RZ, UR17, PT, P5 ;  /* 0x00000011ff007c0c */ /* 0x000fe2000bfa5350 */
[----:B------:R-:W-:Y:S01]  /*3cc0*/  FADD.FTZ R142, R142, R216 ;  /* 0x000000d88e8e7221 */ /* 0x000fe20000010000 */
[----:B------:R-:W-:-:S02]  /*3cd0*/  @P4 SHF.R.U32.HI R194, RZ, 0x10, R195 ;  /* 0x00000010ffc24819 */ /* 0x000fc400000116c3 */
[----:B------:R-:W-:Y:S02]  /*3ce0*/  FSEL R215, R215, RZ, P3 ;  /* 0x000000ffd7d77208 */ /* 0x000fe40001800000 */
[----:B------:R-:W-:Y:S02]  /*3cf0*/  @P4 SHF.L.U32 R194, R194, 0x10, RZ ;  /* 0x00000010c2c24819 */ /* 0x000fe400000006ff */
[----:B------:R0:W-:Y:S03]  /*3d00*/  F2F.BF16.F32 R216, R215 ;  /* 0x000000d700d87304 */ /* 0x0001e60000202000 */
[----:B------:R-:W-:Y:S01]  /*3d10*/  @P4 FMUL.FTZ R217, R218, R194 ;  /* 0x000000c2dad94220 */ /* 0x000fe20000410000 */
[----:B------:R-:W-:Y:S01]  /*3d20*/  FMUL.FTZ R218, R51, R218 ;  /* 0x000000da33da7220 */ /* 0x000fe20000410000 */
[----:B------:R-:W-:Y:S02]  /*3d30*/  @P5 LEA R194, P6, R2, UR16, 0x4 ;  /* 0x0000001002c25c11 */ /* 0x000fe4000f8c20ff */
[----:B------:R-:W-:-:S02]  /*3d40*/  FADD.FTZ R143, R143, R217 ;  /* 0x000000d98f8f7221 */ /* 0x000fc40000010000 */
[----:B------:R-:W-:Y:S01]  /*3d50*/  FSEL R218, R218, RZ, P4 ;  /* 0x000000ffdada7208 */ /* 0x000fe20002000000 */
[----:B0-----:R-:W-:Y:S01]  /*3d60*/  IMAD.WIDE.U32 R214, R214, 0x10000, RZ ;  /* 0x00010000d6d67825 */ /* 0x001fe200078e00ff */
[----:B------:R-:W-:Y:S02]  /*3d70*/  @P5 LEA.HI.X R195, R2, UR17, RZ, 0x4, P6 ;  /* 0x0000001102c35c11 */ /* 0x000fe4000b0f24ff */
        /* <DEDUP_REMOVED lines=9> */
.L_x_7565:
[----:B------:R-:W-:Y:S05]  /*3e10*/  BSYNC B0 ;  /* 0x0000000000007941 */ /* 0x000fea0003800000 */
.L_x_7564:
[----:B------:R-:W-:Y:S01]  /*3e20*/  LOP3.LUT P1, RZ, R5, 0x4, RZ, 0xc0, !PT ;  /* 0x0000000405ff7812 */ /* 0x000fe2000782c0ff */
[----:B------:R-:W-:-:S12]  /*3e30*/  BSSY B0, `(.L_x_7566) ;  /* 0x0000058000007945 */ /* 0x000fd80003800000 */
        /* <DEDUP_REMOVED lines=60> */
[----:B------:R-:W-:Y:S01]  /*4200*/  MOV R217, RZ ;  /* 0x000000ff00d97202 */ /* 0x000fe20000000f00 */
[----:B------:R-:W-:Y:S01]  /*4210*/  @P3 FMUL.FTZ R216, R215, R194 ;  /* 0x000000c2d7d83220 */ /* 0x000fe20000410000 */
[----:B------:R-:W-:Y:S01]  /*4220*/  FMUL.FTZ R218, R218, UR15 ;  /* 0x0000000fdada7c20 */ /* 0x000fe20008410000 */
[----:B------:R-:W-:Y:S01]  /*4230*/  ISETP.NE.U32.AND P5, PT, RZ, UR16, PT ;  /* 0x00000010ff007c0c */ /* 0x000fe2000bfa5070 */
[----:B------:R-:W-:Y:S01]  /*4240*/  FMUL.FTZ R215, R58, R215 ;  /* 0x000000d73ad77220 */ /* 0x000fe20000410000 */
[----:B------:R-:W-:Y:S02]  /*4250*/  FADD.FTZ R146, R146, R216 ;  /* 0x000000d892927221 */ /* 0x000fe40000010000 */
[----:B------:R-:W-:Y:S02]  /*4260*/  @P4 SHF.R.U32.HI R194, RZ, 0x10, R195 ;  /* 0x00000010ffc24819 */ /* 0x000fe400000116c3 */
[----:B------:R-:W-:Y:S02]  /*4270*/  ISETP.NE.AND.EX P5, PT, RZ, UR17, PT, P5 ;  /* 0x00000011ff007c0c */ /* 0x000fe4000bfa5350 */
[----:B------:R-:W-:-:S02]  /*4280*/  @P4 SHF.L.U32 R194, R194, 0x10, RZ ;  /* 0x00000010c2c24819 */ /* 0x000fc400000006ff */
        /* <DEDUP_REMOVED lines=12> */
[----:B-1----:R-:W-:-:S05]  /*4350*/  IMAD.U32 R217, R217, 0x10000, RZ ;  /* 0x00010000d9d97824 */ /* 0x002fca00078e00ff */
[----:B------:R-:W-:Y:S02]  /*4360*/  LOP3.LUT R215, R215, R217, R216, 0xfe, !PT ;  /* 0x000000d9d7d77212 */ /* 0x000fe400078efed8 */
[----:B0-----:R-:W-:-:S04]  /*4370*/  LEA R194, P1, R2, UR18, 0x3 ;  /* 0x0000001202c27c11 */ /* 0x001fc8000f8218ff */
[C---:B------:R-:W-:Y:S02]  /*4380*/  LEA.HI.X R195, R2.reuse, UR19, RZ, 0x3, P1 ;  /* 0x0000001302c37c11 */ /* 0x040fe400088f1cff */
[----:B------:R-:W-:-:S03]  /*4390*/  IADD3 R2, R2, 0x100, RZ ;  /* 0x0000010002027810 */ /* 0x000fc60007ffe0ff */
[----:B------:R4:W-:Y:S04]  /*43a0*/  STG.E.64 desc[UR4][R194.64], R214 ;  /* 0x000000d6c2007986 */ /* 0x0009e8000c101b04 */
.L_x_7567:
[----:B------:R-:W-:Y:S05]  /*43b0*/  BSYNC B0 ;  /* 0x0000000000007941 */ /* 0x000fea0003800000 */
.L_x_7566:
        /* <DEDUP_REMOVED lines=89> */
.L_x_7569:
[----:B------:R-:W-:Y:S05]  /*4950*/  BSYNC B0 ;  /* 0x0000000000007941 */ /* 0x000fea0003800000 */
.L_x_7568:
[----:B------:R-:W-:Y:S01]  /*4960*/  LOP3.LUT P1, RZ, R5, 0x80, RZ, 0xc0, !PT ;  /* 0x0000008005ff7812 */ /* 0x000fe2000782c0ff */
[----:B------:R-:W-:-:S12]  /*4970*/  BSSY B0, `(.L_x_7570) ;  /* 0x0000058000007945 */ /* 0x000fd80003800000 */
[----:B------:R-:W-:Y:S05]  /*4980*/  @!P1 BRA `(.L_x_7571) ;  /* 0x0000000400589947 */ /* 0x000fea0003800000 */
[----:B01234-:R-:W0:Y:S02]  /*4990*/  LDC.U8 R194, c[0x0][0x2a0] ;  /* 0x0000a800ffc27b82 */ /* 0x01fe240000000000 */
[----:B0-----:R-:W-:-:S04]  /*49a0*/  ISETP.NE.AND P1, PT, R194, RZ, PT ;  /* 0x000000ffc200720c */ /* 0x001fc80003f25270 */
[----:B------:R-:W-:-:S05]  /*49b0*/  FSEL R192, R192, RZ, !P1 ;  /* 0x000000ffc0c07208 */ /* 0x000fca0004800000 */
[-CC-:B------:R-:W-:Y:S01]  /*49c0*/  FFMA.FTZ R194, R225, R193.reuse, R192.reuse ;  /* 0x000000c1e1c27223 */ /* 0x180fe200000100c0 */
[-CC-:B------:R-:W-:Y:S01]  /*49d0*/  FFMA.FTZ R195, R223, R193.reuse, R192.reuse ;  /* 0x000000c1dfc37223 */ /* 0x180fe200000100c0 */
[-CC-:B------:R-:W-:Y:S01]  /*49e0*/  FFMA.FTZ R213, R208, R193.reuse, R192.reuse ;  /* 0x000000c1d0d57223 */ /* 0x180fe200000100c0 */
[----:B------:R-:W-:Y:S02]  /*49f0*/  FFMA.FTZ R214, R197, R193, R192 ;  /* 0x000000c1c5d67223 */ /* 0x000fe400000100c0 */
[----:B------:R-:W0:Y:S02]  /*4a00*/  LDC.64 R192, c[0x0][0x220] ;  /* 0x00008800ffc07b82 */ /* 0x000e240000000a00 */
[----:B0-----:R-:W-:-:S06]  /*4a10*/  IMAD.WIDE.U32 R192, R2, 0x8, R192 ;  /* 0x0000000802c07825 */ /* 0x001fcc00078e00c0 */
[----:B------:R-:W2:Y:S01]  /*4a20*/  LDG.E.64 R192, desc[UR4][R192.64] ;  /* 0x00000004c0c07981 */ /* 0x000ea2000c1e1b00 */
[----:B------:R-:W-:Y:S01]  /*4a30*/  ISETP.NE.U32.AND P4, PT, RZ, UR8, PT ;  /* 0x00000008ff007c0c */ /* 0x000fe2000bf85070 */
[----:B------:R-:W-:Y:S01]  /*4a40*/  FADD.FTZ R215, R224, -R194 ;  /* 0x800000c2e0d77221 */ /* 0x000fe20000010000 */
[----:B------:R-:W-:Y:S01]  /*4a50*/  LOP3.LUT P1, RZ, R13, 0xff, RZ, 0xc0, !PT ;  /* 0x000000ff0dff7812 */ /* 0x000fe2000782c0ff */
[----:B------:R-:W-:Y:S01]  /*4a60*/  FADD.FTZ R195, R220, -R195 ;  /* 0x800000c3dcc37221 */ /* 0x000fe20000010000 */
[----:B------:R-:W-:Y:S01]  /*4a70*/  ISETP.NE.AND.EX P4, PT, RZ, UR9, PT, P4 ;  /* 0x00000009ff007c0c */ /* 0x000fe2000bf85340 */
[----:B------:R-:W-:Y:S01]  /*4a80*/  FMUL.FTZ R215, R4, R215 ;  /* 0x000000d704d77220 */ /* 0x000fe20000410000 */
[----:B------:R-:W-:Y:S01]  /*4a90*/  FADD.FTZ R213, R209, -R213 ;  /* 0x800000d5d1d57221 */ /* 0x000fe20000010000 */
[----:B------:R-:W-:Y:S01]  /*4aa0*/  FADD.FTZ R217, R196, -R214 ;  /* 0x800000d6c4d97221 */ /* 0x000fe20000010000 */
[----:B------:R-:W-:Y:S01]  /*4ab0*/  ISETP.NE.U32.AND P5, PT, RZ, UR16, PT ;  /* 0x00000010ff007c0c */ /* 0x000fe2000bfa5070 */
[C---:B------:R-:W-:Y:S01]  /*4ac0*/  FMUL.FTZ R214, R4.reuse, R195 ;  /* 0x000000c304d67220 */ /* 0x040fe20000410000 */
[C---:B------:R-:W-:Y:S01]  /*4ad0*/  FMUL.FTZ R195, R4.reuse, R213 ;  /* 0x000000d504c37220 */ /* 0x040fe20000410000 */
[----:B------:R-:W-:Y:S01]  /*4ae0*/  FMUL.FTZ R194, R4, R217 ;  /* 0x000000d904c27220 */ /* 0x000fe20000410000 */
[----:B------:R-:W-:Y:S01]  /*4af0*/  ISETP.NE.AND.EX P5, PT, RZ, UR17, PT, P5 ;  /* 0x00000011ff007c0c */ /* 0x000fe2000bfa5350 */
[----:B------:R-:W-:Y:S01]  /*4b00*/  HFMA2.MMA R213, -RZ, RZ, 0, 0 ;  /* 0x00000000ffd57435 */ /* 0x000fe200000001ff */
[----:B------:R-:W-:-:S02]  /*4b10*/  LOP3.LUT P3, RZ, R13, 0xff00, RZ, 0xc0, !PT ;  /* 0x0000ff000dff7812 */ /* 0x000fc4000786c0ff */
[----:B------:R-:W-:Y:S01]  /*4b20*/  LOP3.LUT P2, RZ, R13, 0xff0000, RZ, 0xc0, !PT ;  /* 0x00ff00000dff7812 */ /* 0x000fe2000784c0ff */
[----:B------:R-:W-:Y:S01]  /*4b30*/  @P4 FADD.FTZ R215, R184, R215 ;  /* 0x000000d7b8d74221 */ /* 0x000fe20000010000 */
[----:B------:R-:W-:Y:S01]  /*4b40*/  @P4 FADD.FTZ R214, R185, R214 ;  /* 0x000000d6b9d64221 */ /* 0x000fe20000010000 */
[----:B------:R-:W-:Y:S01]  /*4b50*/  @P4 FADD.FTZ R195, R186, R195 ;  /* 0x000000c3bac34221 */ /* 0x000fe20000010000 */
[----:B------:R-:W-:Y:S01]  /*4b60*/  @P4 FADD.FTZ R194, R187, R194 ;  /* 0x000000c2bbc24221 */ /* 0x000fe20000010000 */
[C---:B------:R-:W-:Y:S01]  /*4b70*/  FMUL.FTZ R216, R215.reuse, R3 ;  /* 0x00000003d7d87220 */ /* 0x040fe20000410000 */
[----:B------:R-:W-:Y:S02]  /*4b80*/  SEL R188, R215, R188, P5 ;  /* 0x000000bcd7bc7207 */ /* 0x000fe40002800000 */
[----:B------:R-:W-:Y:S01]  /*4b90*/  ISETP.NE.U32.AND P4, PT, RZ, UR16, PT ;  /* 0x00000010ff007c0c */ /* 0x000fe2000bf85070 */
[----:B------:R-:W-:Y:S01]  /*4ba0*/  FMUL.FTZ R216, R216, UR15 ;  /* 0x0000000fd8d87c20 */ /* 0x000fe20008410000 */
[C---:B------:R-:W-:Y:S01]  /*4bb0*/  SEL R189, R214.reuse, R189, P5 ;  /* 0x000000bdd6bd7207 */ /* 0x040fe20002800000 */
[-C--:B------:R-:W-:Y:S01]  /*4bc0*/  FMUL.FTZ R214, R214, R3.reuse ;  /* 0x00000003d6d67220 */ /* 0x080fe20000410000 */
[----:B------:R-:W-:Y:S01]  /*4bd0*/  ISETP.NE.AND.EX P4, PT, RZ, UR17, PT, P4 ;  /* 0x00000011ff007c0c */ /* 0x000fe2000bf85340 */
[----:B------:R-:W-:Y:S01]  /*4be0*/  FMUL.FTZ R218, R194, R3 ;  /* 0x00000003c2da7220 */ /* 0x000fe20000410000 */
[----:B------:R-:W-:Y:S01]  /*4bf0*/  SEL R190, R195, R190, P5 ;  /* 0x000000bec3be7207 */ /* 0x000fe20002800000 */
[----:B------:R-:W-:Y:S01]  /*4c00*/  FMUL.FTZ R214, R214, UR15 ;  /* 0x0000000fd6d67c20 */ /* 0x000fe20008410000 */
[----:B------:R-:W-:Y:S01]  /*4c10*/  SEL R191, R194, R191, P5 ;  /* 0x000000bfc2bf7207 */ /* 0x000fe20002800000 */
[----:B------:R-:W-:-:S08]  /*4c20*/  FMUL.FTZ R218, R218, UR15 ;  /* 0x0000000fdada7c20 */ /* 0x000fd00008410000 */
[----:B------:R-:W-:Y:S02]  /*4c30*/  @P4 LEA R194, P5, R2, UR16, 0x4 ;  /* 0x0000001002c24c11 */ /* 0x000fe4000f8a20ff */
[----:B--2---:R-:W-:-:S04]  /*4c40*/  @P1 MOV R4, R192 ;  /* 0x000000c000041202 */ /* 0x004fc80000000f00 */
[----:B------:R-:W-:Y:S01]  /*4c50*/  @P1 SHF.L.U32 R215, R4, 0x10, RZ ;  /* 0x0000001004d71819 */ /* 0x000fe200000006ff */
[----:B------:R-:W-:-:S04]  /*4c60*/  @P2 IMAD.MOV.U32 R4, RZ, RZ, R193 ;  /* 0x000000ffff042224 */ /* 0x000fc800078e00c1 */
[----:B------:R-:W-:Y:S01]  /*4c70*/  @P1 FMUL.FTZ R213, R216, R215 ;  /* 0x000000d7d8d51220 */ /* 0x000fe20000410000 */
[----:B------:R-:W-:Y:S01]  /*4c80*/  MOV R215, RZ ;  /* 0x000000ff00d77202 */ /* 0x000fe20000000f00 */
[----:B------:R-:W-:Y:S02]  /*4c90*/  FMUL.FTZ R216, R72, R216 ;  /* 0x000000d848d87220 */ /* 0x000fe40000410000 */
[----:B------:R-:W-:Y:S01]  /*4ca0*/  FADD.FTZ R152, R152, R213 ;  /* 0x000000d598987221 */ /* 0x000fe20000010000 */
[----:B------:R-:W-:Y:S02]  /*4cb0*/  @P3 SHF.R.U64 R213, R192, 0x10, R193 ;  /* 0x00000010c0d53819 */ /* 0x000fe400000012c1 */
[----:B------:R-:W-:Y:S01]  /*4cc0*/  @P2 SHF.L.U32 R192, R4, 0x10, RZ ;  /* 0x0000001004c02819 */ /* 0x000fe200000006ff */
[----:B------:R-:W-:Y:S01]  /*4cd0*/  HFMA2.MMA R4, -RZ, RZ, 0, 0 ;  /* 0x00000000ff047435 */ /* 0x000fe200000001ff */
[----:B------:R-:W-:Y:S02]  /*4ce0*/  @P3 SHF.L.U32 R213, R213, 0x10, RZ ;  /* 0x00000010d5d53819 */ /* 0x000fe400000006ff */
[----:B------:R-:W-:-:S03]  /*4cf0*/  FSEL R216, R216, RZ, P1 ;  /* 0x000000ffd8d87208 */ /* 0x000fc60000800000 */
[----:B------:R-:W-:Y:S01]  /*4d00*/  @P3 FMUL.FTZ R215, R214, R213 ;  /* 0x000000d5d6d73220 */ /* 0x000fe20000410000 */
[----:B------:R-:W-:Y:S01]  /*4d10*/  FMUL.FTZ R213, R195, R3 ;  /* 0x00000003c3d57220 */ /* 0x000fe20000410000 */
[----:B------:R-:W-:Y:S02]  /*4d20*/  @P4 LEA.HI.X R195, R2, UR17, RZ, 0x4, P5 ;  /* 0x0000001102c34c11 */ /* 0x000fe4000a8f24ff */
[----:B------:R-:W-:Y:S01]  /*4d30*/  FADD.FTZ R153, R153, R215 ;  /* 0x000000d799997221 */ /* 0x000fe20000010000 */
[----:B------:R-:W-:Y:S01]  /*4d40*/  FMUL.FTZ R213, R213, UR15 ;  /* 0x0000000fd5d57c20 */ /* 0x000fe20008410000 */
[----:B------:R-:W-:Y:S01]  /*4d50*/  F2F.BF16.F32 R215, R216 ;  /* 0x000000d800d77304 */ /* 0x000fe20000202000 */
[----:B------:R0:W-:Y:S01]  /*4d60*/  @P4 STG.E.128 desc[UR4][R194.64], R188 ;  /* 0x000000bcc2004986 */ /* 0x0001e2000c101d04 */
[----:B------:R-:W-:Y:S01]  /*4d70*/  LOP3.LUT P4, RZ, R13, 0xff000000, RZ, 0xc0, !PT ;  /* 0xff0000000dff7812 */ /* 0x000fe2000788c0ff */
[----:B------:R-:W-:Y:S01]  /*4d80*/  @P2 FMUL.FTZ R4, R213, R192 ;  /* 0x000000c0d5042220 */ /* 0x000fe20000410000 */
[----:B------:R-:W-:Y:S01]  /*4d90*/  FMUL.FTZ R213, R74, R213 ;  /* 0x000000d54ad57220 */ /* 0x000fe20000410000 */
[----:B------:R-:W-:-:S02]  /*4da0*/  LEA R192, P5, R2, UR18, 0x3 ;  /* 0x0000001202c07c11 */ /* 0x000fc4000f8a18ff */
[----:B------:R-:W-:Y:S02]  /*4db0*/  FADD.FTZ R154, R154, R4 ;  /* 0x000000049a9a7221 */ /* 0x000fe40000010000 */
[----:B------:R-:W-:-:S06]  /*4dc0*/  FSEL R213, R213, RZ, P2 ;  /* 0x000000ffd5d57208 */ /* 0x000fcc0001000000 */
[----:B------:R-:W-:Y:S01]  /*4dd0*/  @P4 SHF.R.U32.HI R3, RZ, 0x10, R193 ;  /* 0x00000010ff034819 */ /* 0x000fe200000116c1 */
[----:B------:R-:W-:Y:S01]  /*4de0*/  F2F.BF16.F32 R213, R213 ;  /* 0x000000d500d57304 */ /* 0x000fe20000202000 */
[----:B------:R-:W-:Y:S02]  /*4df0*/  LEA.HI.X R193, R2, UR19, RZ, 0x3, P5 ;  /* 0x0000001302c17c11 */ /* 0x000fe4000a8f1cff */
[----:B------:R-:W-:Y:S01]  /*4e00*/  @P4 SHF.L.U32 R3, R3, 0x10, RZ ;  /* 0x0000001003034819 */ /* 0x000fe200000006ff */
[----:B0-----:R-:W-:Y:S01]  /*4e10*/  FMUL.FTZ R195, R73, R214 ;  /* 0x000000d649c37220 */ /* 0x001fe20000410000 */
[----:B------:R-:W-:-:S03]  /*4e20*/  MOV R194, RZ ;  /* 0x000000ff00c27202 */ /* 0x000fc60000000f00 */
[----:B------:R-:W-:Y:S01]  /*4e30*/  @P4 FMUL.FTZ R194, R218, R3 ;  /* 0x00000003dac24220 */ /* 0x000fe20000410000 */
[----:B------:R-:W-:Y:S01]  /*4e40*/  FMUL.FTZ R218, R75, R218 ;  /* 0x000000da4bda7220 */ /* 0x000fe20000410000 */
[----:B------:R-:W-:Y:S02]  /*4e50*/  FSEL R195, R195, RZ, P3 ;  /* 0x000000ffc3c37208 */ /* 0x000fe40001800000 */
[----:B------:R-:W-:Y:S02]  /*4e60*/  FADD.FTZ R155, R155, R194 ;  /* 0x000000c29b9b7221 */ /* 0x000fe40000010000 */
[----:B------:R-:W-:Y:S01]  /*4e70*/  FSEL R218, R218, RZ, P4 ;  /* 0x000000ffdada7208 */ /* 0x000fe20002000000 */
[----:B------:R-:W0:Y:S08]  /*4e80*/  F2F.BF16.F32 R2, R195 ;  /* 0x000000c300027304 */ /* 0x000e300000202000 */
[----:B------:R-:W1:Y:S01]  /*4e90*/  F2F.BF16.F32 R214, R218 ;  /* 0x000000da00d67304 */ /* 0x000e620000202000 */
[----:B0-----:R-:W-:-:S03]  /*4ea0*/  IMAD.WIDE.U32 R2, R2, 0x10000, RZ ;  /* 0x0001000002027825 */ /* 0x001fc600078e00ff */
[----:B------:R-:W-:Y:S02]  /*4eb0*/  LOP3.LUT R2, R2, R215, RZ, 0xfc, !PT ;  /* 0x000000d702027212 */ /* 0x000fe400078efcff */
[----:B-1----:R-:W-:-:S04]  /*4ec0*/  SHF.L.U32 R214, R214, 0x10, RZ ;  /* 0x00000010d6d67819 */ /* 0x002fc800000006ff */
[----:B------:R-:W-:-:S05]  /*4ed0*/  LOP3.LUT R3, R3, R214, R213, 0xfe, !PT ;  /* 0x000000d603037212 */ /* 0x000fca00078efed5 */
[----:B------:R0:W-:Y:S02]  /*4ee0*/  STG.E.64 desc[UR4][R192.64], R2 ;  /* 0x00000002c0007986 */ /* 0x0001e4000c101b04 */
.L_x_7571:
[----:B------:R-:W-:Y:S05]  /*4ef0*/  BSYNC B0 ;  /* 0x0000000000007941 */ /* 0x000fea0003800000 */
.L_x_7570:
[----:B------:R-:W-:Y:S02]  /*4f00*/  LOP3.LUT P1, RZ, R5, 0x1, RZ, 0xc0, !PT ;  /* 0x0000000105ff7812 */ /* 0x000fe4000782c0ff */
[----:B------:R-:W-:Y:S02]  /*4f10*/  IADD3 R6, R6, UR20, RZ ;  /* 0x0000001406067c10 */ /* 0x000fe4000fffe0ff */
[----:B------:R-:W-:Y:S02]  /*4f20*/  SEL R251, RZ, 0x1, P1 ;  /* 0x00000001fffb7807 */ /* 0x000fe40000800000 */
[----:B------:R-:W-:-:S13]  /*4f30*/  ISETP.GE.AND P1, PT, R6, UR21, PT ;  /* 0x0000001506007c0c */ /* 0x000fda000bf26270 */
[----:B------:R-:W-:Y:S05]  /*4f40*/  @!P1 BRA `(.L_x_7572) ;  /* 0xffffffb800689947 */ /* 0x000fea000383ffff */
.L_x_7542:
[----:B0-----:R-:W2:Y:S01]  /*4f50*/  LDL.LU R2, [R1] ;  /* 0x0000000001027983 */ /* 0x001ea20000300800 */
[----:B------:R-:W0:Y:S01]  /*4f60*/  S2UR UR6, SR_CTAID.X ;  /* 0x00000000000679c3 */ /* 0x000e220000002500 */
[----:B------:R-:W-:Y:S01]  /*4f70*/  LOP3.LUT P1, RZ, R5, 0x40, RZ, 0xc0, !PT ;  /* 0x0000004005ff7812 */ /* 0x000fe2000782c0ff */
[----:B------:R-:W-:Y:S01]  /*4f80*/  BSSY B0, `(.L_x_7573) ;  /* 0x0000010000007945 */ /* 0x000fe20003800000 */
[----:B------:R-:W0:Y:S02]  /*4f90*/  S2R R0, SR_TID.X ;  /* 0x0000000000007919 */ /* 0x000e240000002100 */
[----:B0-----:R-:W-:-:S05]  /*4fa0*/  LEA.HI R3, R0, UR6, RZ, 0x18 ;  /* 0x0000000600037c11 */ /* 0x001fca000f8fc0ff */
[----:B------:R-:W-:-:S05]  /*4fb0*/  IMAD R252, R3, R252, RZ ;  /* 0x000000fc03fc7224 */ /* 0x000fca00078e02ff */
[----:B--2---:R-:W-:Y:S01]  /*4fc0*/  LEA.HI R11, R252, R2, RZ, 0x1e ;  /* 0x00000002fc0b7211 */ /* 0x004fe200078ff0ff */
[----:B------:R-:W-:Y:S06]  /*4fd0*/  @!P1 BRA `(.L_x_7574) ;  /* 0x0000000000289947 */ /* 0x000fec0003800000 */
[----:B------:R-:W0:Y:S08]  /*4fe0*/  LDC.64 R2, c[0x0][0x2d0] ;  /* 0x0000b400ff027b82 */ /* 0x000e300000000a00 */
[----:B------:R-:W2:Y:S08]  /*4ff0*/  LDC.64 R6, c[0x0][0x2d8] ;  /* 0x0000b600ff067b82 */ /* 0x000eb00000000a00 */
[----:B------:R-:W1:Y:S01]  /*5000*/  LDC.64 R8, c[0x0][0x2f0] ;  /* 0x0000bc00ff087b82 */ /* 0x000e620000000a00 */
[----:B0-----:R-:W-:-:S05]  /*5010*/  IMAD.WIDE.U32 R2, R11, 0x10, R2 ;  /* 0x000000100b027825 */ /* 0x001fca00078e0002 */
[----:B------:R0:W-:Y:S01]  /*5020*/  STG.E.128 desc[UR4][R2.64], R100 ;  /* 0x0000006402007986 */ /* 0x0001e2000c101d04 */
[----:B--2---:R-:W-:-:S05]  /*5030*/  IMAD.WIDE.U32 R6, R11, 0x10, R6 ;  /* 0x000000100b067825 */ /* 0x004fca00078e0006 */
[----:B------:R0:W-:Y:S01]  /*5040*/  STG.E.128 desc[UR4][R6.64], R76 ;  /* 0x0000004c06007986 */ /* 0x0001e2000c101d04 */
[C---:B-1----:R-:W-:Y:S01]  /*5050*/  IMAD.WIDE.U32 R8, R11.reuse, 0x10, R8 ;  /* 0x000000100b087825 */ /* 0x042fe200078e0008 */
[----:B------:R-:W-:-:S04]  /*5060*/  IADD3 R11, R11, 0x100, RZ ;  /* 0x000001000b0b7810 */ /* 0x000fc80007ffe0ff */
[----:B------:R0:W-:Y:S03]  /*5070*/  STG.E.128 desc[UR4][R8.64], R128 ;  /* 0x0000008008007986 */ /* 0x0001e6000c101d04 */
.L_x_7574:
[----:B------:R-:W-:Y:S05]  /*5080*/  BSYNC B0 ;  /* 0x0000000000007941 */ /* 0x000fea0003800000 */
.L_x_7573:
[----:B------:R-:W-:Y:S01]  /*5090*/  LOP3.LUT P0, RZ, R5, 0x20, RZ, 0xc0, !PT ;  /* 0x0000002005ff7812 */ /* 0x000fe2000780c0ff */
[----:B------:R-:W-:-:S12]  /*50a0*/  BSSY B0, `(.L_x_7575) ;  /* 0x000000c000007945 */ /* 0x000fd80003800000 */
[----:B------:R-:W-:Y:S05]  /*50b0*/  @!P0 BRA `(.L_x_7576) ;  /* 0x0000000000288947 */ /* 0x000fea0003800000 */
[----:B0-----:R-:W0:Y:S08]  /*50c0*/  LDC.64 R2, c[0x0][0x2d0] ;  /* 0x0000b400ff027b82 */ /* 0x001e300000000a00 */
        /* <DEDUP_REMOVED lines=9> */
.L_x_7576:
[----:B------:R-:W-:Y:S05]  /*5160*/  BSYNC B0 ;  /* 0x0000000000007941 */ /* 0x000fea0003800000 */
.L_x_7575:
        /* <DEDUP_REMOVED lines=13> */
.L_x_7578:
[----:B------:R-:W-:Y:S05]  /*5240*/  BSYNC B0 ;  /* 0x0000000000007941 */ /* 0x000fea0003800000 */
.L_x_7577:
        /* <DEDUP_REMOVED lines=13> */
.L_x_7580:
[----:B------:R-:W-:Y:S05]  /*5320*/  BSYNC B0 ;  /* 0x0000000000007941 */ /* 0x000fea0003800000 */
.L_x_7579:
        /* <DEDUP_REMOVED lines=13> */
.L_x_7582:
[----:B------:R-:W-:Y:S05]  /*5400*/  BSYNC B0 ;  /* 0x0000000000007941 */ /* 0x000fea0003800000 */
.L_x_7581:
        /* <DEDUP_REMOVED lines=13> */
.L_x_7584:
[----:B------:R-:W-:Y:S05]  /*54e0*/  BSYNC B0 ;  /* 0x0000000000007941 */ /* 0x000fea0003800000 */
.L_x_7583:
[----:B------:R-:W-:-:S13]  /*54f0*/  LOP3.LUT P0, RZ, R5, 0x80, RZ, 0xc0, !PT ;  /* 0x0000008005ff7812 */ /* 0x000fda000780c0ff */
[----:B------:R-:W-:Y:S05]  /*5500*/  @!P0 EXIT ;  /* 0x000000000000894d */ /* 0x000fea0003800000 */
[----:B0-----:R-:W0:Y:S08]  /*5510*/  LDC.64 R2, c[0x0][0x2d0] ;  /* 0x0000b400ff027b82 */ /* 0x001e300000000a00 */
[----:B------:R-:W2:Y:S08]  /*5520*/  LDC.64 R4, c[0x0][0x2d8] ;  /* 0x0000b600ff047b82 */ /* 0x000eb00000000a00 */
[----:B------:R-:W1:Y:S01]  /*5530*/  LDC.64 R6, c[0x0][0x2f0] ;  /* 0x0000bc00ff067b82 */ /* 0x000e620000000a00 */
[----:B0-----:R-:W-:-:S05]  /*5540*/  IMAD.WIDE.U32 R2, R11, 0x10, R2 ;  /* 0x000000100b027825 */ /* 0x001fca00078e0002 */
[----:B------:R-:W-:Y:S01]  /*5550*/  STG.E.128 desc[UR4][R2.64], R124 ;  /* 0x0000007c02007986 */ /* 0x000fe2000c101d04 */
[----:B--2---:R-:W-:-:S05]  /*5560*/  IMAD.WIDE.U32 R4, R11, 0x10, R4 ;  /* 0x000000100b047825 */ /* 0x004fca00078e0004 */
[----:B------:R-:W-:Y:S01]  /*5570*/  STG.E.128 desc[UR4][R4.64], R96 ;  /* 0x0000006004007986 */ /* 0x000fe2000c101d04 */
[----:B-1----:R-:W-:-:S05]  /*5580*/  IMAD.WIDE.U32 R6, R11, 0x10, R6 ;  /* 0x000000100b067825 */ /* 0x002fca00078e0006 */
[----:B------:R-:W-:Y:S01]  /*5590*/  STG.E.128 desc[UR4][R6.64], R152 ;  /* 0x0000009806007986 */ /* 0x000fe2000c101d04 */
[----:B------:R-:W-:Y:S05]  /*55a0*/  EXIT ;  /* 0x000000000000794d */ /* 0x000fea0003800000 */
.L_x_7557:
[----:B------:R-:W-:Y:S01]  /*55b0*/  HFMA2.MMA R192, -RZ, RZ, 0, 9.5367431640625e-07 ;  /* 0x00000010ffc07435 */ /* 0x000fe200000001ff */
[----:B------:R-:W-:Y:S02]  /*55c0*/  MOV R193, 0x1f ;  /* 0x0000001f00c17802 */ /* 0x000fe40000000f00 */
[----:B-----5:R-:W-:-:S08]  /*55d0*/  MOV R214, 0xffffffff ;  /* 0xffffffff00d67802 */ /* 0x020fd00000000f00 */
[----:B------:R-:W-:Y:S05]  /*55e0*/  WARPSYNC.COLLECTIVE R214, `(.L_x_7585) ;  /* 0x00000000d6087348 */ /* 0x000fea0003c00000 */
[----:B------:R0:W1:Y:S02]  /*55f0*/  SHFL.DOWN P2, R217, R215, R192, R193 ;  /* 0x080000c0d7d97389 */ /* 0x00006400000400c1 */
[----:B01----:R-:W-:Y:S01]  /*5600*/  ENDCOLLECTIVE ;  /* 0x000000000000791b */ /* 0x003fe20003800000 */
.L_x_7585:
[----:B------:R-:W-:Y:S01]  /*5610*/  FADD.FTZ R216, R217, R215 ;  /* 0x000000d7d9d87221 */ /* 0x000fe20000010000 */
[----:B------:R-:W-:-:S07]  /*5620*/  MOV R215, R213 ;  /* 0x000000d500d77202 */ /* 0x000fce0000000f00 */
[----:B------:R-:W-:Y:S05]  /*5630*/  WARPSYNC.COLLECTIVE R214, `(.L_x_7586) ;  /* 0x00000000d6087348 */ /* 0x000fea0003c00000 */
[----:B------:R0:W1:Y:S02]  /*5640*/  SHFL.DOWN P2, R217, R215, R192, R193 ;  /* 0x080000c0d7d97389 */ /* 0x00006400000400c1 */
[----:B01----:R-:W-:Y:S01]  /*5650*/  ENDCOLLECTIVE ;  /* 0x000000000000791b */ /* 0x003fe20003800000 */
.L_x_7586:
[----:B------:R-:W-:Y:S01]  /*5660*/  HFMA2.MMA R192, -RZ, RZ, 0, 4.76837158203125e-07 ;  /* 0x00000008ffc07435 */ /* 0x000fe200000001ff */
[----:B------:R-:W-:Y:S01]  /*5670*/  MOV R215, R216 ;  /* 0x000000d800d77202 */ /* 0x000fe20000000f00 */
[----:B------:R-:W-:-:S09]  /*5680*/  IMAD.MOV.U32 R218, RZ, RZ, R217 ;  /* 0x000000ffffda7224 */ /* 0x000fd200078e00d9 */
[----:B------:R-:W-:Y:S05]  /*5690*/  WARPSYNC.COLLECTIVE R214, `(.L_x_7587) ;  /* 0x00000000d6087348 */ /* 0x000fea0003c00000 */
[----:B------:R0:W1:Y:S02]  /*56a0*/  SHFL.DOWN P2, R217, R215, R192, R193 ;  /* 0x080000c0d7d97389 */ /* 0x00006400000400c1 */
[----:B01----:R-:W-:Y:S01]  /*56b0*/  ENDCOLLECTIVE ;  /* 0x000000000000791b */ /* 0x003fe20003800000 */
.L_x_7587:
[----:B------:R-:W-:-:S05]  /*56c0*/  FADD.FTZ R213, R218, R213 ;  /* 0x000000d5dad57221 */ /* 0x000fca0000010000 */
[----:B------:R-:W-:Y:S01]  /*56d0*/  MOV R215, R213 ;  /* 0x000000d500d77202 */ /* 0x000fe20000000f00 */
[----:B------:R-:W-:-:S07]  /*56e0*/  FADD.FTZ R216, R216, R217 ;  /* 0x000000d9d8d87221 */ /* 0x000fce0000010000 */
[----:B------:R-:W-:Y:S05]  /*56f0*/  WARPSYNC.COLLECTIVE R214, `(.L_x_7588) ;  /* 0x00000000d6087348 */ /* 0x000fea0003c00000 */
[----:B------:R0:W1:Y:S02]  /*5700*/  SHFL.DOWN P2, R217, R215, R192, R193 ;  /* 0x080000c0d7d97389 */ /* 0x00006400000400c1 */
[----:B01----:R-:W-:Y:S01]  /*5710*/  ENDCOLLECTIVE ;  /* 0x000000000000791b */ /* 0x003fe20003800000 */
.L_x_7588:
[----:B------:R-:W-:Y:S01]  /*5720*/  HFMA2.MMA R192, -RZ, RZ, 0, 2.384185791015625e-07 ;  /* 0x00000004ffc07435 */ /* 0x000fe200000001ff */
[----:B------:R-:W-:Y:S02]  /*5730*/  MOV R215, R216 ;  /* 0x000000d800d77202 */ /* 0x000fe40000000f00 */
[----:B------:R-:W-:-:S08]  /*5740*/  MOV R218, R217 ;  /* 0x000000d900da7202 */ /* 0x000fd00000000f00 */
[----:B------:R-:W-:Y:S05]  /*5750*/  WARPSYNC.COLLECTIVE R214, `(.L_x_7589) ;  /* 0x00000000d6087348 */ /* 0x000fea0003c00000 */
[----:B------:R0:W1:Y:S02]  /*5760*/  SHFL.DOWN P2, R217, R215, R192, R193 ;  /* 0x080000c0d7d97389 */ /* 0x00006400000400c1 */
[----:B01----:R-:W-:Y:S01]  /*5770*/  ENDCOLLECTIVE ;  /* 0x000000000000791b */ /* 0x003fe20003800000 */
.L_x_7589:
[----:B------:R-:W-:-:S05]  /*5780*/  FADD.FTZ R213, R213, R218 ;  /* 0x000000dad5d57221 */ /* 0x000fca0000010000 */
[----:B------:R-:W-:Y:S01]  /*5790*/  MOV R215, R213 ;  /* 0x000000d500d77202 */ /* 0x000fe20000000f00 */
[----:B------:R-:W-:-:S07]  /*57a0*/  FADD.FTZ R216, R216, R217 ;  /* 0x000000d9d8d87221 */ /* 0x000fce0000010000 */
[----:B------:R-:W-:Y:S05]  /*57b0*/  WARPSYNC.COLLECTIVE R214, `(.L_x_7590) ;  /* 0x00000000d6087348 */ /* 0x000fea0003c00000 */
[----:B------:R0:W1:Y:S02]  /*57c0*/  SHFL.DOWN P2, R217, R215, R192, R193 ;  /* 0x080000c0d7d97389 */ /* 0x00006400000400c1 */
[----:B01----:R-:W-:Y:S01]  /*57d0*/  ENDCOLLECTIVE ;  /* 0x000000000000791b */ /* 0x003fe20003800000 */
.L_x_7590:
[----:B------:R-:W-:Y:S01]  /*57e0*/  HFMA2.MMA R192, -RZ, RZ, 0, 1.1920928955078125e-07 ;  /* 0x00000002ffc07435 */ /* 0x000fe200000001ff */
[----:B------:R-:W-:Y:S02]  /*57f0*/  MOV R215, R216 ;  /* 0x000000d800d77202 */ /* 0x000fe40000000f00 */
[----:B------:R-:W-:-:S08]  /*5800*/  MOV R218, R217 ;  /* 0x000000d900da7202 */ /* 0x000fd00000000f00 */
[----:B------:R-:W-:Y:S05]  /*5810*/  WARPSYNC.COLLECTIVE R214, `(.L_x_7591) ;  /* 0x00000000d6087348 */ /* 0x000fea0003c00000 */
[----:B------:R0:W1:Y:S02]  /*5820*/  SHFL.DOWN P2, R217, R215, R192, R193 ;  /* 0x080000c0d7d97389 */ /* 0x00006400000400c1 */
[----:B01----:R-:W-:Y:S01]  /*5830*/  ENDCOLLECTIVE ;  /* 0x000000000000791b */ /* 0x003fe20003800000 */
.L_x_7591:
[----:B------:R-:W-:-:S05]  /*5840*/  FADD.FTZ R213, R213, R218 ;  /* 0x000000dad5d57221 */ /* 0x000fca0000010000 */
[----:B------:R-:W-:Y:S01]  /*5850*/  MOV R215, R213 ;  /* 0x000000d500d77202 */ /* 0x000fe20000000f00 */
[----:B------:R-:W-:-:S07]  /*5860*/  FADD.FTZ R216, R216, R217 ;  /* 0x000000d9d8d87221 */ /* 0x000fce0000010000 */
[----:B------:R-:W-:Y:S05]  /*5870*/  WARPSYNC.COLLECTIVE R214, `(.L_x_7592) ;  /* 0x00000000d6087348 */ /* 0x000fea0003c00000 */
[----:B------:R0:W1:Y:S02]  /*5880*/  SHFL.DOWN P2, R217, R215, R192, R193 ;  /* 0x080000c0d7d97389 */ /* 0x00006400000400c1 */
[----:B01----:R-:W-:Y:S01]  /*5890*/  ENDCOLLECTIVE ;  /* 0x000000000000791b */ /* 0x003fe20003800000 */
.L_x_7592:
[----:B------:R-:W-:Y:S01]  /*58a0*/  HFMA2.MMA R192, -RZ, RZ, 0, 5.9604644775390625e-08 ;  /* 0x00000001ffc07435 */ /* 0x000fe200000001ff */
[----:B------:R-:W-:Y:S02]  /*58b0*/  MOV R215, R216 ;  /* 0x000000d800d77202 */ /* 0x000fe40000000f00 */
[----:B------:R-:W-:-:S08]  /*58c0*/  MOV R218, R217 ;  /* 0x000000d900da7202 */ /* 0x000fd00000000f00 */
[----:B------:R-:W-:Y:S05]  /*58d0*/  WARPSYNC.COLLECTIVE R214, `(.L_x_7593) ;  /* 0x00000000d6087348 */ /* 0x000fea0003c00000 */
[----:B------:R0:W1:Y:S02]  /*58e0*/  SHFL.DOWN P2, R217, R215, R192, R193 ;  /* 0x080000c0d7d97389 */ /* 0x00006400000400c1 */
[----:B01----:R-:W-:Y:S01]  /*58f0*/  ENDCOLLECTIVE ;  /* 0x000000000000791b */ /* 0x003fe20003800000 */
.L_x_7593:
[----:B------:R-:W-:-:S05]  /*5900*/  FADD.FTZ R213, R213, R218 ;  /* 0x000000dad5d57221 */ /* 0x000fca0000010000 */
[----:B------:R-:W-:Y:S02]  /*5910*/  MOV R215, R213 ;  /* 0x000000d500d77202 */ /* 0x000fe40000000f00 */
[----:B------:R-:W-:-:S07]  /*5920*/  MOV R218, R217 ;  /* 0x000000d900da7202 */ /* 0x000fce0000000f00 */
[----:B------:R-:W-:Y:S05]  /*5930*/  WARPSYNC.COLLECTIVE R214, `(.L_x_7594) ;  /* 0x00000000d6087348 */ /* 0x000fea0003c00000 */
[----:B------:R0:W1:Y:S02]  /*5940*/  SHFL.DOWN P2, R217, R215, R192, R193 ;  /* 0x080000c0d7d97389 */ /* 0x00006400000400c1 */
[----:B01----:R-:W-:Y:S01]  /*5950*/  ENDCOLLECTIVE ;  /* 0x000000000000791b */ /* 0x003fe20003800000 */
.L_x_7594:
[----:B------:R-:W-:Y:S05]  /*5960*/  BRA `(.L_x_7595) ;  /* 0xffffffcc00047947 */ /* 0x000fea000383ffff */
.L_x_7596:
        /* <DEDUP_REMOVED lines=9> */
.L_x_15256:


//--------------------- .text._ZN10layer_norm13ln_bwd_kernelINS_13Kernel_traitsIf13__nv_bfloat16fS2_fjLj7168ELj1ELj1ELj8ELj8ENS_18Kernel_traits_baseILj7168EfS2_fS2_fjLj256EEEEELb1ELb1ELb0ELb1EEEvNS_9BwdParamsE --------------------------
	.section	.text._ZN10layer_norm13ln_bwd_kernelINS_13Kernel_traitsIf13__nv_bfloat16fS2_fjLj7168ELj1ELj1ELj8ELj8ENS_18Kernel_traits_baseILj7168EfS2_fS2_fjLj256EEEEELb1ELb1ELb0ELb1EEEvNS_9BwdParamsE,"ax",@progbits
	.align	128
        .global         _ZN10layer_norm13ln_bwd_kernelINS_13Kernel_traitsIf13__nv_bfloat16fS2_fjLj7168ELj1ELj1ELj8ELj8ENS_18Kernel_traits_baseILj7168EfS2_fS2_fjLj256EEEEELb1ELb1ELb0ELb1EEEvNS_9BwdParamsE
        .type           _ZN10layer_norm13ln_bwd_kernelINS_13Kernel_traitsIf13__nv_bfloat16fS2_fjLj7168ELj1ELj1ELj8ELj8ENS_18Kernel_traits_baseILj7168EfS2_fS2_fjLj256EEEEELb1ELb1ELb0ELb1EEEvNS_9BwdParamsE,@function
        .size           _ZN10layer_norm13ln_bwd_kernelINS_13Kernel_traitsIf13__nv_bfloat16fS2_fjLj7168ELj1ELj1ELj8ELj8ENS_18Kernel_traits_baseILj7168EfS2_fS2_fjLj256EEEEELb1ELb1ELb0ELb1EEEvNS_9BwdParamsE,(.L_x_15257 - _ZN10layer_norm13ln_bwd_kernelINS_13Kernel_traitsIf13__nv_bfloat16fS2_fjLj7168ELj1ELj1ELj8ELj8ENS_18Kernel_traits_baseILj7168EfS2_fS2_fjLj256EEEEELb1ELb1ELb0ELb1EEEvNS_9BwdParamsE)
        .other          _ZN10layer_norm13ln_bwd_kernelINS_13Kernel_traitsIf13__nv_bfloat16fS2_fjLj7168ELj1ELj1ELj8ELj8ENS_18Kernel_traits_baseILj7168EfS2_fS2_fjLj256EEEEELb1ELb1ELb0ELb1EEEvNS_9BwdParamsE,@"STO_CUDA_ENTRY STV_DEFAULT"
_ZN10layer_norm13ln_bwd_kernelINS_13Kernel_traitsIf13__nv_bfloat16fS2_fjLj7168ELj1ELj1ELj8ELj8ENS_18Kernel_traits_baseILj7168EfS2_fS2_fjLj256EEEEELb1ELb1ELb0ELb1EEEvNS_9BwdParamsE:
.text._ZN10layer_norm13ln_bwd_kernelINS_13Kernel_traitsIf13__nv_bfloat16fS2_fjLj7168ELj1ELj1ELj8ELj8ENS_18Kernel_traits_baseILj7168EfS2_fS2_fjLj256EEEEELb1ELb1ELb0ELb1EEEvNS_9BwdParamsE:
        /* <DEDUP_REMOVED lines=62> */
.L_x_7597:
        /* <DEDUP_REMOVED lines=9> */
[----:B------:R0:W-:Y:S01]  /*0470*/  STL [R1+0x14], RZ ;  /* 0x000014ff01007387 */ /* 0x0001e20000100800 */
[----:B------:R-:W-:Y:S01]  /*0480*/  IADD3.X R3, RZ, UR7, RZ, P0, !PT ;  /* 0x00000007ff037c10 */ /* 0x000fe200087fe4ff */
[----:B------:R-:W-:Y:S01]  /*0490*/  ULDC.64 UR6, c[0x0][0x270] ;  /* 0x00009c0000067ab9 */ /* 0x000fe20000000a00 */
[----:B------:R-:W-:Y:S01]  /*04a0*/  IADD3.X R5, RZ, UR9, RZ, P1, !PT ;  /* 0x00000009ff057c10 */ /* 0x000fe20008ffe4ff */
[----:B------:R0:W-:Y:S04]  /*04b0*/  STL [R1+0x10], RZ ;  /* 0x000010ff01007387 */ /* 0x0001e80000100800 */
[----:B------:R0:W-:Y:S04]  /*04c0*/  STL [R1+0xc], RZ ;  /* 0x00000cff01007387 */ /* 0x0001e80000100800 */
[----:B------:R0:W-:Y:S04]  /*04d0*/  STL [R1+0x8], RZ ;  /* 0x000008ff01007387 */ /* 0x0001e80000100800 */
[----:B------:R0:W-:Y:S04]  /*04e0*/  STL [R1+0x4], RZ ;  /* 0x000004ff01007387 */ /* 0x0001e80000100800 */
[----:B------:R0:W-:Y:S01]  /*04f0*/  STL [R1], RZ ;  /* 0x000000ff01007387 */ /* 0x0001e20000100800 */
[----:B------:R-:W-:Y:S01]  /*0500*/  ISETP.NE.U32.AND P0, PT, RZ, UR6, PT ;  /* 0x00000006ff007c0c */ /* 0x000fe2000bf05070 */
[----:B------:R-:W-:-:S02]  /*0510*/  HFMA2.MMA R201, -RZ, RZ, 0, 5.9604644775390625e-08 ;  /* 0x00000001ffc97435 */ /* 0x000fc400000001ff */
[----:B------:R-:W5:Y:S01]  /*0520*/  LDG.E.128 R88, desc[UR4][R2.64] ;  /* 0x0000000402587981 */ /* 0x000f62000c1e1d00 */
[----:B------:R-:W-:-:S03]  /*0530*/  HFMA2.MMA R200, -RZ, RZ, 0, 0 ;  /* 0x00000000ffc87435 */ /* 0x000fc600000001ff */
[----:B------:R-:W5:Y:S01]  /*0540*/  LDG.E.128 R84, desc[UR4][R2.64+0x1000] ;  /* 0x0010000402547981 */ /* 0x000f62000c1e1d00 */
[----:B------:R-:W-:-:S03]  /*0550*/  ISETP.NE.AND.EX P0, PT, RZ, UR7, PT, P0 ;  /* 0x00000007ff007c0c */ /* 0x000fc6000bf05300 */
[----:B------:R-:W5:Y:S01]  /*0560*/  LDG.E.128 R80, desc[UR4][R2.64+0x2000] ;  /* 0x0020000402507981 */ /* 0x000f62000c1e1d00 */
[----:B------:R-:W-:-:S03]  /*0570*/  IMAD.MOV.U32 R252, RZ, RZ, RZ ;  /* 0x000000fffffc7224 */ /* 0x000fc600078e00ff */
[----:B------:R-:W5:Y:S01]  /*0580*/  LDG.E.128 R76, desc[UR4][R2.64+0x3000] ;  /* 0x00300004024c7981 */ /* 0x000f62000c1e1d00 */
[----:B------:R-:W-:-:S03]  /*0590*/  CS2R R250, SRZ ;  /* 0x0000000000fa7805 */ /* 0x000fc6000001ff00 */
[----:B------:R-:W5:Y:S01]  /*05a0*/  LDG.E.128 R72, desc[UR4][R2.64+0x4000] ;  /* 0x0040000402487981 */ /* 0x000f62000c1e1d00 */
[----:B------:R-:W-:-:S03]  /*05b0*/  CS2R R248, SRZ ;  /* 0x0000000000f87805 */ /* 0x000fc6000001ff00 */
[----:B------:R-:W5:Y:S01]  /*05c0*/  LDG.E.128 R68, desc[UR4][R2.64+0x5000] ;  /* 0x0050000402447981 */ /* 0x000f62000c1e1d00 */
[----:B------:R-:W-:-:S03]  /*05d0*/  CS2R R246, SRZ ;  /* 0x0000000000f67805 */ /* 0x000fc6000001ff00 */
[----:B------:R1:W5:Y:S01]  /*05e0*/  LDG.E.128 R64, desc[UR4][R2.64+0x6000] ;  /* 0x0060000402407981 */ /* 0x000362000c1e1d00 */
[----:B------:R-:W-:Y:S02]  /*05f0*/  CS2R R244, SRZ ;  /* 0x0000000000f47805 */ /* 0x000fe4000001ff00 */
[----:B------:R-:W-:Y:S02]  /*0600*/  CS2R R242, SRZ ;  /* 0x0000000000f27805 */ /* 0x000fe4000001ff00 */
[----:B------:R-:W-:Y:S01]  /*0610*/  CS2R R238, SRZ ;  /* 0x0000000000ee7805 */ /* 0x000fe2000001ff00 */
[----:B------:R-:W5:Y:S01]  /*0620*/  LDG.E.128 R60, desc[UR4][R4.64] ;  /* 0x00000004043c7981 */ /* 0x000f62000c1e1d00 */
[----:B------:R-:W-:Y:S02]  /*0630*/  CS2R R228, SRZ ;  /* 0x0000000000e47805 */ /* 0x000fe4000001ff00 */
[----:B------:R-:W-:Y:S02]  /*0640*/  CS2R R226, SRZ ;  /* 0x0000000000e27805 */ /* 0x000fe4000001ff00 */
[----:B------:R-:W-:Y:S01]  /*0650*/  CS2R R224, SRZ ;  /* 0x0000000000e07805 */ /* 0x000fe2000001ff00 */
[----:B------:R-:W5:Y:S01]  /*0660*/  LDG.E.128 R56, desc[UR4][R4.64+0x1000] ;  /* 0x0010000404387981 */ /* 0x000f62000c1e1d00 */
[----:B-1----:R-:W-:Y:S01]  /*0670*/  HFMA2.MMA R3, -RZ, RZ, 0, 0 ;  /* 0x00000000ff037435 */ /* 0x002fe200000001ff */
[----:B------:R-:W-:-:S02]  /*0680*/  CS2R R158, SRZ ;  /* 0x00000000009e7805 */ /* 0x000fc4000001ff00 */
[----:B------:R-:W5:Y:S01]  /*0690*/  LDG.E.128 R52, desc[UR4][R4.64+0x2000] ;  /* 0x0020000404347981 */ /* 0x000f62000c1e1d00 */
[----:B------:R-:W-:Y:S02]  /*06a0*/  CS2R R156, SRZ ;  /* 0x00000000009c7805 */ /* 0x000fe4000001ff00 */
[----:B------:R-:W-:Y:S02]  /*06b0*/  CS2R R222, SRZ ;  /* 0x0000000000de7805 */ /* 0x000fe4000001ff00 */
[----:B------:R-:W-:Y:S01]  /*06c0*/  MOV R221, RZ ;  /* 0x000000ff00dd7202 */ /* 0x000fe20000000f00 */
[----:B------:R-:W5:Y:S01]  /*06d0*/  LDG.E.128 R48, desc[UR4][R4.64+0x3000] ;  /* 0x0030000404307981 */ /* 0x000f62000c1e1d00 */
[----:B------:R-:W-:Y:S02]  /*06e0*/  CS2R R212, SRZ ;  /* 0x0000000000d47805 */ /* 0x000fe4000001ff00 */
[----:B------:R-:W-:Y:S02]  /*06f0*/  CS2R R210, SRZ ;  /* 0x0000000000d27805 */ /* 0x000fe4000001ff00 */
[----:B------:R-:W-:Y:S01]  /*0700*/  CS2R R208, SRZ ;  /* 0x0000000000d07805 */ /* 0x000fe2000001ff00 */
[----:B------:R-:W5:Y:S01]  /*0710*/  LDG.E.128 R44, desc[UR4][R4.64+0x4000] ;  /* 0x00400004042c7981 */ /* 0x000f62000c1e1d00 */
[----:B------:R-:W-:-:S02]  /*0720*/  CS2R R206, SRZ ;  /* 0x0000000000ce7805 */ /* 0x000fc4000001ff00 */
[----:B------:R-:W-:Y:S02]  /*0730*/  CS2R R204, SRZ ;  /* 0x0000000000cc7805 */ /* 0x000fe4000001ff00 */
[----:B------:R-:W-:Y:S01]  /*0740*/  MOV R199, RZ ;  /* 0x000000ff00c77202 */ /* 0x000fe20000000f00 */
        /* <DEDUP_REMOVED lines=19> */
[----:B01----:R-:W-:-:S07]  /*0880*/  CS2R R4, SRZ ;  /* 0x0000000000047805 */ /* 0x003fce000001ff00 */
.L_x_7600:
[----:B------:R-:W0:Y:S01]  /*0890*/  S2R R230, SR_TID.X ;  /* 0x0000000000e67919 */ /* 0x000e220000002100 */
[----:B------:R-:W1:Y:S01]  /*08a0*/  @P0 LDC.64 R202, c[0x0][0x270] ;  /* 0x00009c00ffca0b82 */ /* 0x000e620000000a00 */
[----:B------:R-:W-:-:S05]  /*08b0*/  IMAD R0, R160, UR10, RZ ;  /* 0x0000000aa0007c24 */ /* 0x000fca000f8e02ff */
[----:B------:R-:W-:Y:S02]  /*08c0*/  SHF.R.S32.HI R125, RZ, 0x1f, R0 ;  /* 0x0000001fff7d7819 */ /* 0x000fe40000011400 */
[----:B------:R-:W2:Y:S02]  /*08d0*/  LDC.64 R126, c[0x0][0x250] ;  /* 0x00009400ff7e7b82 */ /* 0x000ea40000000a00 */
[----:B------:R-:W-:Y:S02]  /*08e0*/  LEA.HI R125, R125, R0, RZ, 0x2 ;  /* 0x000000007d7d7211 */ /* 0x000fe400078f10ff */
[----:B------:R-:W-:-:S04]  /*08f0*/  SHF.R.S32.HI R0, RZ, 0x1f, R160 ;  /* 0x0000001fff007819 */ /* 0x000fc800000114a0 */
[----:B------:R-:W3:Y:S08]  /*0900*/  LDC.64 R184, c[0x0][0x2b8] ;  /* 0x0000ae00ffb87b82 */ /* 0x000ef00000000a00 */
[----:B------:R-:W4:Y:S01]  /*0910*/  LDC.64 R162, c[0x0][0x258] ;  /* 0x00009600ffa27b82 */ /* 0x000f220000000a00 */
[----:B-1----:R-:W-:-:S04]  /*0920*/  @P0 LEA R202, P1, R160, R202, 0x1 ;  /* 0x000000caa0ca0211 */ /* 0x002fc800078208ff */
[----:B------:R-:W-:Y:S02]  /*0930*/  @P0 LEA.HI.X R203, R160, R203, R0, 0x1, P1 ;  /* 0x000000cba0cb0211 */ /* 0x000fe400008f0c00 */
[----:B0-----:R-:W-:Y:S01]  /*0940*/  LOP3.LUT R198, R230, 0xff, RZ, 0xc0, !PT ;  /* 0x000000ffe6c67812 */ /* 0x001fe200078ec0ff */
[----:B--2---:R-:W-:Y:S01]  /*0950*/  IMAD.WIDE R126, R160, 0x4, R126 ;  /* 0x00000004a07e7825 */ /* 0x004fe200078e027e */
[----:B------:R-:W0:Y:S01]  /*0960*/  LDC.64 R174, c[0x0][0x2c8] ;  /* 0x0000b200ffae7b82 */ /* 0x000e220000000a00 */
[----:B------:R-:W2:Y:S01]  /*0970*/  @P0 LDG.E.U16 R202, desc[UR4][R202.64] ;  /* 0x00000004caca0981 */ /* 0x000ea2000c1e1500 */
[----:B------:R-:W-:-:S04]  /*0980*/  LEA.HI.SX32 R198, R125, R198, 0x1e ;  /* 0x000000c67dc67211 */ /* 0x000fc800078ff2ff */
[C---:B------:R-:W-:Y:S01]  /*0990*/  LEA R124, P1, R198.reuse, UR12, 0x4 ;  /* 0x0000000cc67c7c11 */ /* 0x040fe2000f8220ff */
[C---:B------:R-:W-:Y:S01]  /*09a0*/  VIADD R171, R198.reuse, 0x200 ;  /* 0x00000200c6ab7836 */ /* 0x040fe20000000000 */
[C---:B------:R-:W-:Y:S01]  /*09b0*/  IADD3 R173, R198.reuse, 0x100, RZ ;  /* 0x00000100c6ad7810 */ /* 0x040fe20007ffe0ff */
[C---:B---3--:R-:W-:Y:S01]  /*09c0*/  IMAD.WIDE.U32 R188, R198.reuse, 0x8, R184 ;  /* 0x00000008c6bc7825 */ /* 0x048fe200078e00b8 */
[C---:B------:R-:W-:Y:S01]  /*09d0*/  IADD3 R166, R198.reuse, 0x400, RZ ;  /* 0x00000400c6a67810 */ /* 0x040fe20007ffe0ff */
[----:B------:R-:W3:Y:S01]  /*09e0*/  LDG.E R203, desc[UR4][R126.64] ;  /* 0x000000047ecb7981 */ /* 0x000ee2000c1e1900 */
[----:B------:R-:W-:Y:S02]  /*09f0*/  LEA R132, P2, R171, UR12, 0x4 ;  /* 0x0000000cab847c11 */ /* 0x000fe4000f8420ff */
[C---:B------:R-:W-:Y:S02]  /*0a00*/  LEA.HI.X R125, R198.reuse, UR13, RZ, 0x4, P1 ;  /* 0x0000000dc67d7c11 */ /* 0x040fe400088f24ff */
[----:B------:R-:W-:-:S02]  /*0a10*/  IADD3 R168, R198, 0x300, RZ ;  /* 0x00000300c6a87810 */ /* 0x000fc40007ffe0ff */
[C---:B------:R-:W-:Y:S02]  /*0a20*/  IADD3 R164, R198.reuse, 0x500, RZ ;  /* 0x00000500c6a47810 */ /* 0x040fe40007ffe0ff */
[----:B------:R-:W-:Y:S01]  /*0a30*/  IADD3 R2, R198, 0x600, RZ ;  /* 0x00000600c6027810 */ /* 0x000fe20007ffe0ff */
[C-C-:B------:R-:W-:Y:S01]  /*0a40*/  IMAD.WIDE.U32 R186, R173.reuse, 0x8, R184.reuse ;  /* 0x00000008adba7825 */ /* 0x140fe200078e00b8 */
[----:B------:R-:W-:Y:S01]  /*0a50*/  LEA R128, P1, R173, UR12, 0x4 ;  /* 0x0000000cad807c11 */ /* 0x000fe2000f8220ff */
[----:B------:R-:W3:Y:S01]  /*0a60*/  LDG.E.64 R188, desc[UR4][R188.64] ;  /* 0x00000004bcbc7981 */ /* 0x000ee2000c1e1b00 */
[C---:B------:R-:W-:Y:S02]  /*0a70*/  LEA.HI.X R133, R171.reuse, UR13, RZ, 0x4, P2 ;  /* 0x0000000dab857c11 */ /* 0x040fe400090f24ff */
[----:B------:R-:W-:Y:S01]  /*0a80*/  LEA R140, P2, R166, UR12, 0x4 ;  /* 0x0000000ca68c7c11 */ /* 0x000fe2000f8420ff */
[--C-:B------:R-:W-:Y:S01]  /*0a90*/  IMAD.WIDE.U32 R182, R171, 0x8, R184.reuse ;  /* 0x00000008abb67825 */ /* 0x100fe200078e00b8 */
[----:B------:R-:W-:Y:S01]  /*0aa0*/  LEA.HI.X R129, R173, UR13, RZ, 0x4, P1 ;  /* 0x0000000dad817c11 */ /* 0x000fe200088f24ff */
[----:B------:R-:W3:Y:S01]  /*0ab0*/  LDG.E.128 R124, desc[UR4][R124.64] ;  /* 0x000000047c7c7981 */ /* 0x000ee2000c1e1d00 */
[C---:B------:R-:W-:Y:S01]  /*0ac0*/  LEA R136, P1, R168.reuse, UR12, 0x4 ;  /* 0x0000000ca8887c11 */ /* 0x040fe2000f8220ff */
[--C-:B------:R-:W-:Y:S01]  /*0ad0*/  IMAD.WIDE.U32 R180, R168, 0x8, R184.reuse ;  /* 0x00000008a8b47825 */ /* 0x100fe200078e00b8 */
[----:B------:R-:W-:Y:S01]  /*0ae0*/  LEA.HI.X R141, R166, UR13, RZ, 0x4, P2 ;  /* 0x0000000da68d7c11 */ /* 0x000fe200090f24ff */
[----:B------:R-:W3:Y:S01]  /*0af0*/  LDG.E.64 R186, desc[UR4][R186.64] ;  /* 0x00000004baba7981 */ /* 0x000ee2000c1e1b00 */
[----:B------:R-:W-:Y:S01]  /*0b00*/  LEA R148, P2, R2, UR12, 0x4 ;  /* 0x0000000c02947c11 */ /* 0x000fe2000f8420ff */
[--C-:B------:R-:W-:Y:S01]  /*0b10*/  IMAD.WIDE.U32 R178, R166, 0x8, R184.reuse ;  /* 0x00000008a6b27825 */ /* 0x100fe200078e00b8 */
[----:B------:R-:W-:Y:S01]  /*0b20*/  LEA.HI.X R137, R168, UR13, RZ, 0x4, P1 ;  /* 0x0000000da8897c11 */ /* 0x000fe200088f24ff */
[----:B------:R-:W3:Y:S02]  /*0b30*/  LDG.E.128 R128, desc[UR4][R128.64] ;  /* 0x0000000480807981 */ /* 0x000ee4000c1e1d00 */
[C-C-:B------:R-:W-:Y:S01]  /*0b40*/  IMAD.WIDE.U32 R176, R164.reuse, 0x8, R184.reuse ;  /* 0x00000008a4b07825 */ /* 0x140fe200078e00b8 */
[----:B------:R-:W-:Y:S01]  /*0b50*/  LEA R144, P1, R164, UR12, 0x4 ;  /* 0x0000000ca4907c11 */ /* 0x000fe2000f8220ff */
[----:B------:R-:W3:Y:S02]  /*0b60*/  LDG.E.64 R178, desc[UR4][R178.64] ;  /* 0x00000004b2b27981 */ /* 0x000ee4000c1e1b00 */
[C---:B------:R-:W-:Y:S01]  /*0b70*/  IMAD.WIDE.U32 R184, R2.reuse, 0x8, R184 ;  /* 0x0000000802b87825 */ /* 0x040fe200078e00b8 */
[----:B------:R-:W-:Y:S01]  /*0b80*/  LEA.HI.X R149, R2, UR13, RZ, 0x4, P2 ;  /* 0x0000000d02957c11 */ /* 0x000fe200090f24ff */
[----:B------:R-:W3:Y:S02]  /*0b90*/  LDG.E.128 R136, desc[UR4][R136.64] ;  /* 0x0000000488887981 */ /* 0x000ee4000c1e1d00 */
[----:B----4-:R-:W-:Y:S01]  /*0ba0*/  IMAD.WIDE R162, R160, 0x4, R162 ;  /* 0x00000004a0a27825 */ /* 0x010fe200078e02a2 */
[----:B------:R-:W-:Y:S01]  /*0bb0*/  LEA.HI.X R145, R164, UR13, RZ, 0x4, P1 ;  /* 0x0000000da4917c11 */ /* 0x000fe200088f24ff */
[----:B------:R-:W4:Y:S04]  /*0bc0*/  LDG.E.64 R184, desc[UR4][R184.64] ;  /* 0x00000004b8b87981 */ /* 0x000f28000c1e1b00 */
[----:B------:R1:W4:Y:S04]  /*0bd0*/  LDG.E R0, desc[UR4][R162.64] ;  /* 0x00000004a2007981 */ /* 0x000328000c1e1900 */
[----:B------:R-:W4:Y:S04]  /*0be0*/  LDG.E.128 R148, desc[UR4][R148.64] ;  /* 0x0000000494947981 */ /* 0x000f28000c1e1d00 */
[----:B------:R-:W4:Y:S04]  /*0bf0*/  LDG.E.64 R176, desc[UR4][R176.64] ;  /* 0x00000004b0b07981 */ /* 0x000f28000c1e1b00 */
[----:B------:R-:W4:Y:S04]  /*0c00*/  LDG.E.128 R140, desc[UR4][R140.64] ;  /* 0x000000048c8c7981 */ /* 0x000f28000c1e1d00 */
[----:B------:R-:W4:Y:S04]  /*0c10*/  LDG.E.128 R144, desc[UR4][R144.64] ;  /* 0x0000000490907981 */ /* 0x000f28000c1e1d00 */
[----:B------:R-:W4:Y:S04]  /*0c20*/  LDG.E.128 R132, desc[UR4][R132.64] ;  /* 0x0000000484847981 */ /* 0x000f28000c1e1d00 */
[----:B------:R-:W4:Y:S04]  /*0c30*/  LDG.E.64 R180, desc[UR4][R180.64] ;  /* 0x00000004b4b47981 */ /* 0x000f28000c1e1b00 */
[----:B------:R-:W4:Y:S01]  /*0c40*/  LDG.E.64 R182, desc[UR4][R182.64] ;  /* 0x00000004b6b67981 */ /* 0x000f22000c1e1b00 */
[----:B------:R-:W-:-:S04]  /*0c50*/  LEA R192, P1, R198, UR14, 0x2 ;  /* 0x0000000ec6c07c11 */ /* 0x000fc8000f8210ff */
[----:B------:R-:W-:Y:S02]  /*0c60*/  LEA.HI.X R193, R198, UR15, RZ, 0x2, P1 ;  /* 0x0000000fc6c17c11 */ /* 0x000fe400088f14ff */
[----:B0-----:R-:W-:Y:S02]  /*0c70*/  ISETP.NE.U32.AND P1, PT, R174, RZ, PT ;  /* 0x000000ffae00720c */ /* 0x001fe40003f25070 */
[----:B------:R-:W-:Y:S01]  /*0c80*/  LEA R190, P2, R173, UR14, 0x2 ;  /* 0x0000000eadbe7c11 */ /* 0x000fe2000f8410ff */
[----:B-----5:R0:W5:Y:S01]  /*0c90*/  LDG.E R172, desc[UR4][R192.64] ;  /* 0x00000004c0ac7981 */ /* 0x020162000c1e1900 */
[----:B------:R-:W-:Y:S02]  /*0ca0*/  ISETP.NE.AND.EX P1, PT, R175, RZ, PT, P1 ;  /* 0x000000ffaf00720c */ /* 0x000fe40003f25310 */
[----:B------:R-:W-:Y:S02]  /*0cb0*/  LEA.HI.X R191, R173, UR15, RZ, 0x2, P2 ;  /* 0x0000000fadbf7c11 */ /* 0x000fe400090f14ff */
[----:B-1----:R-:W-:-:S03]  /*0cc0*/  LEA R162, P3, R171, UR14, 0x2 ;  /* 0x0000000eaba27c11 */ /* 0x002fc6000f8610ff */
[----:B------:R1:W5:Y:S01]  /*0cd0*/  LDG.E R170, desc[UR4][R190.64] ;  /* 0x00000004beaa7981 */ /* 0x000362000c1e1900 */
[----:B------:R-:W-:Y:S02]  /*0ce0*/  LEA.HI.X R163, R171, UR15, RZ, 0x2, P3 ;  /* 0x0000000faba37c11 */ /* 0x000fe400098f14ff */
[----:B0-----:R-:W-:-:S03]  /*0cf0*/  LEA R192, P2, R168, UR14, 0x2 ;  /* 0x0000000ea8c07c11 */ /* 0x001fc6000f8410ff */
[----:B------:R-:W5:Y:S01]  /*0d00*/  LDG.E R169, desc[UR4][R162.64] ;  /* 0x00000004a2a97981 */ /* 0x000f62000c1e1900 */
[----:B-1----:R-:W-:Y:S02]  /*0d10*/  LEA R190, P3, R166, UR14, 0x2 ;  /* 0x0000000ea6be7c11 */ /* 0x002fe4000f8610ff */
[----:B------:R-:W-:Y:S02]  /*0d20*/  LEA.HI.X R193, R168, UR15, RZ, 0x2, P2 ;  /* 0x0000000fa8c17c11 */ /* 0x000fe400090f14ff */
[----:B------:R-:W-:Y:S02]  /*0d30*/  LEA.HI.X R191, R166, UR15, RZ, 0x2, P3 ;  /* 0x0000000fa6bf7c11 */ /* 0x000fe400098f14ff */
[CC--:B------:R-:W-:Y:S01]  /*0d40*/  @P1 LEA R194, P2, R198.reuse, R174.reuse, 0x4 ;  /* 0x000000aec6c21211 */ /* 0x0c0fe200078420ff */
[----:B------:R0:W5:Y:S03]  /*0d50*/  LDG.E R167, desc[UR4][R192.64] ;  /* 0x00000004c0a77981 */ /* 0x000166000c1e1900 */
[----:B------:R-:W-:Y:S01]  /*0d60*/  @P1 LEA.HI.X R195, R198, R175, RZ, 0x4, P2 ;  /* 0x000000afc6c31211 */ /* 0x000fe200010f24ff */
[----:B------:R1:W5:Y:S04]  /*0d70*/  LDG.E R165, desc[UR4][R190.64] ;  /* 0x00000004bea57981 */ /* 0x000368000c1e1900 */
[----:B------:R1:W5:Y:S01]  /*0d80*/  @P1 LDG.E.128 R92, desc[UR4][R194.64] ;  /* 0x00000004c25c1981 */ /* 0x000362000c1e1d00 */
[----:B0-----:R-:W-:-:S02]  /*0d90*/  @P1 LEA R192, P2, R173, R174, 0x4 ;  /* 0x000000aeadc01211 */ /* 0x001fc400078420ff */
[-C--:B-1----:R-:W-:Y:S02]  /*0da0*/  @P1 LEA R190, P3, R171, R174.reuse, 0x4 ;  /* 0x000000aeabbe1211 */ /* 0x082fe400078620ff */
[-C--:B------:R-:W-:Y:S02]  /*0db0*/  @P1 LEA.HI.X R193, R173, R175.reuse, RZ, 0x4, P2 ;  /* 0x000000afadc11211 */ /* 0x080fe400010f24ff */
[-C--:B------:R-:W-:Y:S02]  /*0dc0*/  @P1 LEA.HI.X R191, R171, R175.reuse, RZ, 0x4, P3 ;  /* 0x000000afabbf1211 */ /* 0x080fe400018f24ff */
[----:B------:R-:W-:Y:S01]  /*0dd0*/  @P1 LEA R194, P2, R168, R174, 0x4 ;  /* 0x000000aea8c21211 */ /* 0x000fe200078420ff */
[----:B------:R-:W5:Y:S01]  /*0de0*/  @P1 LDG.E.128 R96, desc[UR4][R192.64] ;  /* 0x00000004c0601981 */ /* 0x000f62000c1e1d00 */
[----:B------:R-:W-:Y:S02]  /*0df0*/  LEA R162, P4, R164, UR14, 0x2 ;  /* 0x0000000ea4a27c11 */ /* 0x000fe4000f8810ff */
[----:B------:R-:W-:Y:S01]  /*0e00*/  @P1 LEA.HI.X R195, R168, R175, RZ, 0x4, P2 ;  /* 0x000000afa8c31211 */ /* 0x000fe200010f24ff */
[----:B------:R0:W5:Y:S01]  /*0e10*/  @P1 LDG.E.128 R100, desc[UR4][R190.64] ;  /* 0x00000004be641981 */ /* 0x000162000c1e1d00 */
[----:B------:R-:W-:-:S02]  /*0e20*/  LEA.HI.X R163, R164, UR15, RZ, 0x2, P4 ;  /* 0x0000000fa4a37c11 */ /* 0x000fc4000a0f14ff */
[----:B------:R-:W-:Y:S01]  /*0e30*/  LEA R196, P4, R2, UR14, 0x2 ;  /* 0x0000000e02c47c11 */ /* 0x000fe2000f8810ff */
[----:B------:R1:W5:Y:S01]  /*0e40*/  @P1 LDG.E.128 R104, desc[UR4][R194.64] ;  /* 0x00000004c2681981 */ /* 0x000362000c1e1d00 */
[----:B0-----:R-:W-:-:S03]  /*0e50*/  @P1 LEA R190, P2, R166, R174, 0x4 ;  /* 0x000000aea6be1211 */ /* 0x001fc600078420ff */
[----:B------:R0:W5:Y:S01]  /*0e60*/  LDG.E R163, desc[UR4][R162.64] ;  /* 0x00000004a2a37981 */ /* 0x000162000c1e1900 */
[-C--:B------:R-:W-:Y:S02]  /*0e70*/  @P1 LEA.HI.X R191, R166, R175.reuse, RZ, 0x4, P2 ;  /* 0x000000afa6bf1211 */ /* 0x080fe400010f24ff */
[----:B------:R-:W-:Y:S02]  /*0e80*/  ISETP.NE.AND P2, PT, RZ, UR11, PT ;  /* 0x0000000bff007c0c */ /* 0x000fe4000bf45270 */
[C---:B------:R-:W-:Y:S01]  /*0e90*/  LEA.HI.X R197, R2.reuse, UR15, RZ, 0x2, P4 ;  /* 0x0000000f02c57c11 */ /* 0x040fe2000a0f14ff */
[----:B------:R3:W5:Y:S01]  /*0ea0*/  @P1 LDG.E.128 R108, desc[UR4][R190.64] ;  /* 0x00000004be6c1981 */ /* 0x000762000c1e1d00 */
[C---:B-1----:R-:W-:Y:S02]  /*0eb0*/  @P1 LEA R194, P4, R2.reuse, R174, 0x4 ;  /* 0x000000ae02c21211 */ /* 0x042fe400078820ff */
[----:B0-----:R-:W-:Y:S01]  /*0ec0*/  MOV R162, 0x3f800000 ;  /* 0x3f80000000a27802 */ /* 0x001fe20000000f00 */
[----:B------:R0:W5:Y:S01]  /*0ed0*/  LDG.E R161, desc[UR4][R196.64] ;  /* 0x00000004c4a17981 */ /* 0x000162000c1e1900 */
[----:B------:R-:W-:-:S02]  /*0ee0*/  @P1 LEA.HI.X R195, R2, R175, RZ, 0x4, P4 ;  /* 0x000000af02c31211 */ /* 0x000fc400020f24ff */
[----:B------:R-:W-:Y:S02]  /*0ef0*/  LOP3.LUT P4, RZ, R201, 0xff, RZ, 0xc0, !PT ;  /* 0x000000ffc9ff7812 */ /* 0x000fe4000788c0ff */
[C---:B------:R-:W-:Y:S01]  /*0f00*/  @P1 LEA R192, P3, R164.reuse, R174, 0x4 ;  /* 0x000000aea4c01211 */ /* 0x040fe200078620ff */
[----:B------:R-:W5:Y:S03]  /*0f10*/  @P1 LDG.E.128 R116, desc[UR4][R194.64] ;  /* 0x00000004c2741981 */ /* 0x000f66000c1e1d00 */
[----:B------:R-:W-:-:S05]  /*0f20*/  @P1 LEA.HI.X R193, R164, R175, RZ, 0x4, P3 ;  /* 0x000000afa4c11211 */ /* 0x000fca00018f24ff */
[----:B------:R1:W5:Y:S01]  /*0f30*/  @P1 LDG.E.128 R112, desc[UR4][R192.64] ;  /* 0x00000004c0701981 */ /* 0x000362000c1e1d00 */
[----:B------:R-:W-:Y:S01]  /*0f40*/  LOP3.LUT P1, RZ, R230, 0x1f, RZ, 0xc0, !PT ;  /* 0x0000001fe6ff7812 */ /* 0x000fe2000782c0ff */
[----:B------:R-:W-:Y:S01]  /*0f50*/  UMOV UR6, 0xffffffff ;  /* 0xffffffff00067882 */ /* 0x000fe20000000000 */
[----:B--2---:R-:W-:Y:S01]  /*0f60*/  @P0 IMAD.U32 R162, R202, 0x10000, RZ ;  /* 0x00010000caa20824 */ /* 0x004fe200078e00ff */
[----:B---3--:R-:W-:Y:S02]  /*0f70*/  FSEL R219, R203, RZ, !P2 ;  /* 0x000000ffcbdb7208 */ /* 0x008fe40005000000 */
[--C-:B------:R-:W-:Y:S02]  /*0f80*/  SHF.R.U64 R191, R188, 0x10, R189.reuse ;  /* 0x00000010bcbf7819 */ /* 0x100fe400000012bd */
[----:B------:R-:W-:Y:S02]  /*0f90*/  MOV R201, R188 ;  /* 0x000000bc00c97202 */ /* 0x000fe40000000f00 */
[----:B0-----:R-:W-:Y:S01]  /*0fa0*/  MOV R197, R189 ;  /* 0x000000bd00c57202 */ /* 0x001fe20000000f00 */
[C---:B------:R-:W-:Y:S01]  /*0fb0*/  FADD.FTZ R220, -R219.reuse, R124 ;  /* 0x0000007cdbdc7221 */ /* 0x040fe20000010100 */
[----:B------:R-:W-:Y:S01]  /*0fc0*/  SHF.R.U32.HI R202, RZ, 0x10, R189 ;  /* 0x00000010ffca7819 */ /* 0x000fe200000116bd */
[----:B------:R-:W-:Y:S01]  /*0fd0*/  FADD.FTZ R234, -R219, R126 ;  /* 0x0000007edbea7221 */ /* 0x000fe20000010100 */
[----:B------:R-:W-:-:S02]  /*0fe0*/  MOV R237, R186 ;  /* 0x000000ba00ed7202 */ /* 0x000fc40000000f00 */
[----:B------:R-:W-:Y:S01]  /*0ff0*/  SHF.R.U32.HI R189, RZ, 0x10, R187 ;  /* 0x00000010ffbd7819 */ /* 0x000fe200000116bb */
[C---:B------:R-:W-:Y:S01]  /*1000*/  FADD.FTZ R217, -R219.reuse, R128 ;  /* 0x00000080dbd97221 */ /* 0x040fe20000010100 */
[----:B------:R-:W-:Y:S01]  /*1010*/  FADD.FTZ R218, -R219, R129 ;  /* 0x00000081dbda7221 */ /* 0x000fe20000010100 */
[----:B------:R-:W-:Y:S02]  /*1020*/  SHF.L.U32 R233, R191, 0x10, RZ ;  /* 0x00000010bfe97819 */ /* 0x000fe400000006ff */
[----:B------:R-:W-:Y:S01]  /*1030*/  SHF.R.U32.HI R214, RZ, 0x10, R179 ;  /* 0x00000010ffd67819 */ /* 0x000fe200000116b3 */
[C---:B------:R-:W-:Y:S01]  /*1040*/  FADD.FTZ R131, -R219.reuse, R131 ;  /* 0x00000083db837221 */ /* 0x040fe20000010100 */
[----:B------:R-:W-:Y:S01]  /*1050*/  FADD.FTZ R236, -R219, R125 ;  /* 0x0000007ddbec7221 */ /* 0x000fe20000010100 */
[----:B------:R-:W-:Y:S01]  /*1060*/  SHF.L.U32 R201, R201, 0x10, RZ ;  /* 0x00000010c9c97819 */ /* 0x000fe200000006ff */
[----:B------:R-:W-:Y:S01]  /*1070*/  FADD.FTZ R126, -R219, R139 ;  /* 0x0000008bdb7e7221 */ /* 0x000fe20000010100 */
[----:B----4-:R-:W-:Y:S01]  /*1080*/  MOV R203, R184 ;  /* 0x000000b800cb7202 */ /* 0x010fe20000000f00 */
[----:B------:R-:W-:Y:S01]  /*1090*/  FMUL.FTZ R191, R0, R220 ;  /* 0x000000dc00bf7220 */ /* 0x000fe20000410000 */
[----:B------:R-:W-:-:S02]  /*10a0*/  SHF.L.U32 R220, R237, 0x10, RZ ;  /* 0x00000010eddc7819 */ /* 0x000fc400000006ff */
[----:B------:R-:W-:Y:S01]  /*10b0*/  SHF.L.U32 R237, R203, 0x10, RZ ;  /* 0x00000010cbed7819 */ /* 0x000fe200000006ff */
[----:B------:R-:W-:Y:S01]  /*10c0*/  FADD.FTZ R139, -R219, R151 ;  /* 0x00000097db8b7221 */ /* 0x000fe20000010100 */
[----:B------:R-:W-:Y:S01]  /*10d0*/  SHF.L.U32 R151, R214, 0x10, RZ ;  /* 0x00000010d6977819 */ /* 0x000fe200000006ff */
[C---:B------:R-:W-:Y:S01]  /*10e0*/  FMUL.FTZ R203, R0.reuse, R217 ;  /* 0x000000d900cb7220 */ /* 0x040fe20000410000 */
[----:B------:R-:W-:Y:S01]  /*10f0*/  SHF.L.U32 R189, R189, 0x10, RZ ;  /* 0x00000010bdbd7819 */ /* 0x000fe200000006ff */
[C---:B------:R-:W-:Y:S01]  /*1100*/  FMUL.FTZ R214, R0.reuse, R218 ;  /* 0x000000da00d67220 */ /* 0x040fe20000410000 */
[----:B------:R-:W-:Y:S01]  /*1110*/  MOV R215, R176 ;  /* 0x000000b000d77202 */ /* 0x000fe20000000f00 */
[C---:B------:R-:W-:Y:S01]  /*1120*/  FMUL.FTZ R218, R0.reuse, R131 ;  /* 0x0000008300da7220 */ /* 0x040fe20000410000 */
[----:B------:R-:W-:Y:S01]  /*1130*/  MOV R196, R178 ;  /* 0x000000b200c47202 */ /* 0x000fe20000000f00 */
[C---:B------:R-:W-:Y:S01]  /*1140*/  FADD.FTZ R125, -R219.reuse, R143 ;  /* 0x0000008fdb7d7221 */ /* 0x040fe20000010100 */
[C---:B------:R-:W-:Y:S01]  /*1150*/  FADD.FTZ R232, -R219.reuse, R127 ;  /* 0x0000007fdbe87221 */ /* 0x040fe20000010100 */
[----:B------:R-:W-:Y:S01]  /*1160*/  FMUL.FTZ R236, R0, R236 ;  /* 0x000000ec00ec7220 */ /* 0x000fe20000410000 */
[----:B------:R-:W-:Y:S01]  /*1170*/  FMUL.FTZ R235, R88, R201 ;  /* 0x000000c958eb7220 */ /* 0x000fe20000410000 */
[----:B------:R-:W-:Y:S01]  /*1180*/  FADD.FTZ R143, -R219, R144 ;  /* 0x00000090db8f7221 */ /* 0x000fe20000010100 */
[----:B------:R-:W-:Y:S01]  /*1190*/  SHF.L.U32 R144, R215, 0x10, RZ ;  /* 0x00000010d7907819 */ /* 0x000fe200000006ff */
[----:B------:R-:W-:Y:S01]  /*11a0*/  FADD.FTZ R152, R220, R152 ;  /* 0x00000098dc987221 */ /* 0x000fe20000010000 */
[-C--:B------:R-:W-:Y:S01]  /*11b0*/  FFMA.FTZ R8, R203, R220.reuse, R8 ;  /* 0x000000dccb087223 */ /* 0x080fe20000010008 */
[C---:B------:R-:W-:Y:S01]  /*11c0*/  FADD.FTZ R127, -R219.reuse, R134 ;  /* 0x00000086db7f7221 */ /* 0x040fe20000010100 */
[C---:B------:R-:W-:Y:S01]  /*11d0*/  FADD.FTZ R128, -R219.reuse, R133 ;  /* 0x00000085db807221 */ /* 0x040fe20000010100 */
[----:B------:R-:W-:Y:S01]  /*11e0*/  FMUL.FTZ R215, R84, R220 ;  /* 0x000000dc54d77220 */ /* 0x000fe20000410000 */
[----:B------:R-:W-:Y:S01]  /*11f0*/  FADD.FTZ R133, -R219, R149 ;  /* 0x00000095db857221 */ /* 0x000fe20000010100 */
[----:B------:R-:W-:Y:S01]  /*1200*/  FADD.FTZ R153, R189, R153 ;  /* 0x00000099bd997221 */ /* 0x000fe20000010000 */
[-C--:B------:R-:W-:Y:S01]  /*1210*/  FFMA.FTZ R9, R218, R189.reuse, R9 ;  /* 0x000000bdda097223 */ /* 0x080fe20000010009 */
[----:B------:R-:W-:Y:S01]  /*1220*/  FMUL.FTZ R220, R87, R189 ;  /* 0x000000bd57dc7220 */ /* 0x000fe20000410000 */
[----:B------:R-:W-:Y:S01]  /*1230*/  SHF.L.U32 R197, R197, 0x10, RZ ;  /* 0x00000010c5c57819 */ /* 0x000fe200000006ff */
[----:B------:R-:W-:Y:S01]  /*1240*/  FADD.FTZ R31, R233, R31 ;  /* 0x0000001fe91f7221 */ /* 0x000fe20000010000 */
[----:B------:R-:W-:Y:S01]  /*1250*/  FFMA.FTZ R3, R236, R233, R3 ;  /* 0x000000e9ec037223 */ /* 0x000fe20000010003 */
[----:B------:R-:W-:-:S02]  /*1260*/  IMAD.U32 R149, R196, 0x10000, RZ ;  /* 0x00010000c4957824 */ /* 0x000fc400078e00ff */
[C---:B------:R-:W-:Y:S01]  /*1270*/  FMUL.FTZ R189, R0.reuse, R126 ;  /* 0x0000007e00bd7220 */ /* 0x040fe20000410000 */
[----:B------:R-:W-:Y:S01]  /*1280*/  FMUL.FTZ R233, R89, R233 ;  /* 0x000000e959e97220 */ /* 0x000fe20000410000 */
[----:B------:R-:W-:Y:S01]  /*1290*/  FMUL.FTZ R196, R0, R127 ;  /* 0x0000007f00c47220 */ /* 0x000fe20000410000 */
[----:B------:R-:W-:Y:S01]  /*12a0*/  FADD.FTZ R126, RZ, R235 ;  /* 0x000000ebff7e7221 */ /* 0x000fe20000010000 */
[----:B------:R-:W-:Y:S01]  /*12b0*/  FFMA.FTZ R127, R191, R235, RZ ;  /* 0x000000ebbf7f7223 */ /* 0x000fe200000100ff */
[----:B------:R-:W-:Y:S01]  /*12c0*/  SHF.R.U64 R186, R186, 0x10, R187 ;  /* 0x00000010baba7819 */ /* 0x000fe200000012bb */
[----:B------:R-:W-:Y:S01]  /*12d0*/  FADD.FTZ R129, -R219, R132 ;  /* 0x00000084db817221 */ /* 0x000fe20000010100 */
[----:B------:R-:W-:Y:S01]  /*12e0*/  MOV R188, R187 ;  /* 0x000000bb00bc7202 */ /* 0x000fe20000000f00 */
[----:B------:R-:W-:Y:S01]  /*12f0*/  IMAD.MOV.U32 R187, RZ, RZ, R183 ;  /* 0x000000ffffbb7224 */ /* 0x000fe200078e00b7 */
[----:B-1----:R-:W-:Y:S01]  /*1300*/  MOV R193, R180 ;  /* 0x000000b400c17202 */ /* 0x002fe20000000f00 */
[----:B------:R-:W-:-:S02]  /*1310*/  IMAD.U32 R202, R202, 0x10000, RZ ;  /* 0x00010000caca7824 */ /* 0x000fc400078e00ff */
[----:B------:R-:W-:Y:S01]  /*1320*/  FMUL.FTZ R232, R0, R232 ;  /* 0x000000e800e87220 */ /* 0x000fe20000410000 */
[----:B------:R-:W-:Y:S01]  /*1330*/  FMUL.FTZ R231, R90, R197 ;  /* 0x000000c55ae77220 */ /* 0x000fe20000410000 */
[----:B------:R-:W-:Y:S01]  /*1340*/  FADD.FTZ R126, R126, R233 ;  /* 0x000000e97e7e7221 */ /* 0x000fe20000010000 */
[----:B------:R-:W-:Y:S01]  /*1350*/  SHF.R.U64 R180, R180, 0x10, R181 ;  /* 0x00000010b4b47819 */ /* 0x000fe200000012b5 */
[----:B------:R-:W-:Y:S01]  /*1360*/  FADD.FTZ R134, -R219, R150 ;  /* 0x00000096db867221 */ /* 0x000fe20000010100 */
[----:B------:R-:W-:Y:S01]  /*1370*/  FMUL.FTZ R234, R0, R234 ;  /* 0x000000ea00ea7220 */ /* 0x000fe20000410000 */
[----:B------:R-:W-:Y:S01]  /*1380*/  FFMA.FTZ R127, R236, R233, R127 ;  /* 0x000000e9ec7f7223 */ /* 0x000fe2000001007f */
[----:B------:R-:W-:Y:S01]  /*1390*/  SHF.R.U64 R178, R178, 0x10, R179 ;  /* 0x00000010b2b27819 */ /* 0x000fe200000012b3 */
[----:B------:R-:W-:Y:S01]  /*13a0*/  FADD.FTZ R33, R202, R33 ;  /* 0x00000021ca217221 */ /* 0x000fe20000010000 */
[----:B------:R-:W-:Y:S01]  /*13b0*/  SHF.L.U32 R150, R193, 0x10, RZ ;  /* 0x00000010c1967819 */ /* 0x000fe200000006ff */
[-C--:B------:R-:W-:Y:S01]  /*13c0*/  FFMA.FTZ R5, R232, R202.reuse, R5 ;  /* 0x000000cae8057223 */ /* 0x080fe20000010005 */
[----:B------:R-:W-:Y:S01]  /*13d0*/  MOV R194, R179 ;  /* 0x000000b300c27202 */ /* 0x000fe20000000f00 */
[----:B------:R-:W-:Y:S01]  /*13e0*/  FMUL.FTZ R230, R91, R202 ;  /* 0x000000ca5be67220 */ /* 0x000fe20000410000 */
[----:B------:R-:W-:Y:S01]  /*13f0*/  FMUL.FTZ R193, R0, R129 ;  /* 0x0000008100c17220 */ /* 0x000fe20000410000 */
[----:B------:R-:W-:Y:S01]  /*1400*/  SHF.L.U32 R202, R187, 0x10, RZ ;  /* 0x00000010bbca7819 */ /* 0x000fe200000006ff */
[----:B------:R-:W-:Y:S01]  /*1410*/  FADD.FTZ R129, R126, R231 ;  /* 0x000000e77e817221 */ /* 0x000fe20000010000 */
[----:B------:R-:W-:Y:S01]  /*1420*/  MOV R190, R182 ;  /* 0x000000b600be7202 */ /* 0x000fe20000000f00 */
[----:B------:R-:W-:Y:S01]  /*1430*/  FFMA.FTZ R127, R234, R231, R127 ;  /* 0x000000e7ea7f7223 */ /* 0x000fe2000001007f */
[----:B------:R-:W-:Y:S01]  /*1440*/  SHF.L.U32 R187, R180, 0x10, RZ ;  /* 0x00000010b4bb7819 */ /* 0x000fe200000006ff */
[----:B------:R-:W-:Y:S01]  /*1450*/  FADD.FTZ R32, R201, R32 ;  /* 0x00000020c9207221 */ /* 0x000fe20000010000 */
[--C-:B------:R-:W-:Y:S01]  /*1460*/  SHF.R.U64 R182, R182, 0x10, R183.reuse ;  /* 0x00000010b6b67819 */ /* 0x100fe200000012b7 */
[----:B------:R-:W-:Y:S01]  /*1470*/  FFMA.FTZ R4, R191, R201, R4 ;  /* 0x000000c9bf047223 */ /* 0x000fe20000010004 */
[----:B------:R-:W-:Y:S01]  /*1480*/  SHF.R.U32.HI R192, RZ, 0x10, R183 ;  /* 0x00000010ffc07819 */ /* 0x000fe200000116b7 */
[----:B------:R-:W-:Y:S01]  /*1490*/  FADD.FTZ R130, -R219, R130 ;  /* 0x00000082db827221 */ /* 0x000fe20000010100 */
[----:B------:R-:W-:-:S02]  /*14a0*/  MOV R216, R185 ;  /* 0x000000b900d87202 */ /* 0x000fc40000000f00 */
[----:B------:R-:W-:Y:S01]  /*14b0*/  SHF.L.U32 R180, R178, 0x10, RZ ;  /* 0x00000010b2b47819 */ /* 0x000fe200000006ff */
[----:B------:R-:W-:Y:S01]  /*14c0*/  FADD.FTZ R124, -R219, R145 ;  /* 0x00000091db7c7221 */ /* 0x000fe20000010100 */
[----:B------:R-:W-:Y:S01]  /*14d0*/  MOV R183, R181 ;  /* 0x000000b500b77202 */ /* 0x000fe20000000f00 */
[----:B------:R-:W-:Y:S01]  /*14e0*/  FADD.FTZ R126, R129, R230 ;  /* 0x000000e6817e7221 */ /* 0x000fe20000010000 */
[----:B------:R-:W-:Y:S01]  /*14f0*/  SHF.R.U32.HI R195, RZ, 0x10, R181 ;  /* 0x00000010ffc37819 */ /* 0x000fe200000116b5 */
[C---:B------:R-:W-:Y:S01]  /*1500*/  FADD.FTZ R181, -R219.reuse, R141 ;  /* 0x0000008ddbb57221 */ /* 0x040fe20000010100 */
[----:B------:R-:W-:Y:S02]  /*1510*/  SHF.L.U32 R201, R186, 0x10, RZ ;  /* 0x00000010bac97819 */ /* 0x000fe400000006ff */
[----:B------:R-:W-:Y:S01]  /*1520*/  SHF.L.U32 R178, R194, 0x10, RZ ;  /* 0x00000010c2b27819 */ /* 0x000fe200000006ff */
[----:B------:R-:W-:Y:S01]  /*1530*/  FMUL.FTZ R194, R0, R128 ;  /* 0x0000008000c27220 */ /* 0x000fe20000410000 */
        /* <DEDUP_REMOVED lines=9> */
[----:B------:R-:W-:Y:S01]  /*15d0*/  FFMA.FTZ R128, R232, R230, R127 ;  /* 0x000000e6e8807223 */ /* 0x000fe2000001007f */
[----:B------:R-:W-:-:S02]  /*15e0*/  SHF.L.U32 R219, R188, 0x10, RZ ;  /* 0x00000010bcdb7819 */ /* 0x000fc400000006ff */
        /* <DEDUP_REMOVED lines=12> */
[----:B------:R-:W-:Y:S01]  /*16b0*/  SHF.R.U64 R184, R184, 0x10, R185 ;  /* 0x00000010b8b87819 */ /* 0x000fe200000012b9 */
[----:B------:R-:W-:Y:S01]  /*16c0*/  FFMA.FTZ R127, R216, R219, R127 ;  /* 0x000000dbd87f7223 */ /* 0x000fe2000001007f */
[----:B------:R-:W-:Y:S01]  /*16d0*/  SHF.R.U32.HI R185, RZ, 0x10, R185 ;  /* 0x00000010ffb97819 */ /* 0x000fe200000116b9 */
[----:B------:R-:W-:Y:S01]  /*16e0*/  FADD.FTZ R34, R197, R34 ;  /* 0x00000022c5227221 */ /* 0x000fe20000010000 */
[----:B------:R-:W-:Y:S01]  /*16f0*/  FFMA.FTZ R6, R234, R197, R6 ;  /* 0x000000c5ea067223 */ /* 0x000fe20000010006 */
[----:B------:R-:W-:Y:S01]  /*1700*/  SHF.L.U32 R188, R183, 0x10, RZ ;  /* 0x00000010b7bc7819 */ /* 0x000fe200000006ff */
[----:B------:R-:W-:Y:S01]  /*1710*/  IMAD.U32 R197, R182, 0x10000, RZ ;  /* 0x00010000b6c57824 */ /* 0x000fe200078e00ff */
        /* <DEDUP_REMOVED lines=19> */
[----:B------:R-:W-:Y:S01]  /*1850*/  FMUL.FTZ R201, R0, R135 ;  /* 0x0000008700c97220 */ /* 0x000fe20000410000 */
[-C--:B------:R-:W-:Y:S01]  /*1860*/  FFMA.FTZ R14, R196, R202.reuse, R14 ;  /* 0x000000cac40e7223 */ /* 0x080fe2000001000e */
[----:B------:R-:W-:Y:S01]  /*1870*/  FMUL.FTZ R202, R82, R202 ;  /* 0x000000ca52ca7220 */ /* 0x000fe20000410000 */
[----:B------:R-:W-:Y:S01]  /*1880*/  FADD.FTZ R127, R126, R197 ;  /* 0x000000c57e7f7221 */ /* 0x000fe20000010000 */
[----:B------:R-:W-:Y:S01]  /*1890*/  SHF.R.U64 R176, R176, 0x10, R177 ;  /* 0x00000010b0b07819 */ /* 0x000fe200000012b1 */
[----:B------:R-:W-:Y:S01]  /*18a0*/  FFMA.FTZ R125, R194, R197, R125 ;  /* 0x000000c5c27d7223 */ /* 0x000fe2000001007d */
[----:B------:R-:W-:-:S02]  /*18b0*/  IMAD.MOV.U32 R179, RZ, RZ, R177 ;  /* 0x000000ffffb37224 */ /* 0x000fc400078e00b1 */
[----:B------:R-:W-:Y:S01]  /*18c0*/  FADD.FTZ R200, R192, R200 ;  /* 0x000000c8c0c87221 */ /* 0x000fe20000010000 */
[-C--:B------:R-:W-:Y:S01]  /*18d0*/  FFMA.FTZ R13, R201, R192.reuse, R13 ;  /* 0x000000c0c90d7223 */ /* 0x080fe2000001000d */
[----:B------:R-:W-:Y:S01]  /*18e0*/  SHF.R.U32.HI R177, RZ, 0x10, R177 ;  /* 0x00000010ffb17819 */ /* 0x000fe200000116b1 */
[----:B------:R-:W-:Y:S01]  /*18f0*/  FMUL.FTZ R192, R83, R192 ;  /* 0x000000c053c07220 */ /* 0x000fe20000410000 */
[----:B------:R-:W-:Y:S01]  /*1900*/  FADD.FTZ R127, R127, R202 ;  /* 0x000000ca7f7f7221 */ /* 0x000fe20000010000 */
[----:B------:R-:W-:Y:S01]  /*1910*/  SHF.L.U32 R148, R176, 0x10, RZ ;  /* 0x00000010b0947819 */ /* 0x000fe200000006ff */
[----:B------:R-:W-:Y:S01]  /*1920*/  FFMA.FTZ R126, R196, R202, R125 ;  /* 0x000000cac47e7223 */ /* 0x000fe2000001007d */
[----:B------:R-:W-:Y:S01]  /*1930*/  SHF.L.U32 R182, R184, 0x10, RZ ;  /* 0x00000010b8b67819 */ /* 0x000fe200000006ff */
[C---:B------:R-:W-:Y:S01]  /*1940*/  FMUL.FTZ R176, R0.reuse, R140 ;  /* 0x0000008c00b07220 */ /* 0x040fe20000410000 */
[----:B------:R-:W-:Y:S01]  /*1950*/  FMUL.FTZ R184, R0, R137 ;  /* 0x0000008900b87220 */ /* 0x000fe20000410000 */
[----:B------:R-:W-:Y:S01]  /*1960*/  FADD.FTZ R128, R127, R192 ;  /* 0x000000c07f807221 */ /* 0x000fe20000010000 */
[----:B------:R-:W-:-:S02]  /*1970*/  IMAD.U32 R240, R177, 0x10000, RZ ;  /* 0x00010000b1f07824 */ /* 0x000fc400078e00ff */
[----:B------:R-:W-:Y:S01]  /*1980*/  FFMA.FTZ R126, R201, R192, R126 ;  /* 0x000000c0c97e7223 */ /* 0x000fe2000001007e */
[----:B------:R-:W-:Y:S01]  /*1990*/  FADD.FTZ R199, R186, R199 ;  /* 0x000000c7bac77221 */ /* 0x000fe20000010000 */
[----:B------:R-:W-:Y:S01]  /*19a0*/  FFMA.FTZ R12, R193, R186, R12 ;  /* 0x000000bac10c7223 */ /* 0x000fe2000001000c */
[----:B------:R-:W-:Y:S01]  /*19b0*/  FADD.FTZ R210, R149, R210 ;  /* 0x000000d295d27221 */ /* 0x000fe20000010000 */
[-C--:B------:R-:W-:Y:S01]  /*19c0*/  FFMA.FTZ R20, R176, R149.reuse, R20 ;  /* 0x00000095b0147223 */ /* 0x080fe20000010014 */
[----:B------:R-:W-:Y:S01]  /*19d0*/  FMUL.FTZ R177, R72, R149 ;  /* 0x0000009548b17220 */ /* 0x000fe20000410000 */
        /* <DEDUP_REMOVED lines=32> */
[----:B------:R-:W0:Y:S01]  /*1be0*/  S2R R130, SR_TID.X ;  /* 0x0000000000827919 */ /* 0x000e220000002100 */
        /* <DEDUP_REMOVED lines=37> */
[----:B0-----:R-:W-:Y:S01]  /*1e40*/  SHF.R.U32.HI R146, RZ, 0x5, R130 ;  /* 0x00000005ff927819 */ /* 0x001fe20000011682 */
[C---:B------:R-:W-:Y:S01]  /*1e50*/  FFMA.FTZ R125, R133.reuse, R137, R126 ;  /* 0x00000089857d7223 */ /* 0x040fe2000001007e */
[----:B------:R-:W-:Y:S01]  /*1e60*/  FADD.FTZ R156, R182, R156 ;  /* 0x0000009cb69c7221 */ /* 0x000fe20000010000 */
[----:B------:R-:W-:Y:S01]  /*1e70*/  FFMA.FTZ R27, R133, R182, R27 ;  /* 0x000000b6851b7223 */ /* 0x000fe2000001001b */
[----:B------:R-:W-:Y:S01]  /*1e80*/  FMUL.FTZ R139, R0, R139 ;  /* 0x0000008b008b7220 */ /* 0x000fe20000410000 */
[----:B------:R-:W-:Y:S01]  /*1e90*/  FMUL.FTZ R135, R67, R147 ;  /* 0x0000009343877220 */ /* 0x000fe20000410000 */
[----:B------:R-:W-:Y:S01]  /*1ea0*/  FADD.FTZ R126, R127, R136 ;  /* 0x000000887f7e7221 */ /* 0x000fe20000010000 */
[----:B------:R-:W-:Y:S01]  /*1eb0*/  LOP3.LUT R182, R146, 0x7fffff8, RZ, 0xc0, !PT ;  /* 0x07fffff892b67812 */ /* 0x000fe200078ec0ff */
        /* <DEDUP_REMOVED lines=31> */
.L_x_7611:
[----:B------:R-:W2:Y:S01]  /*20b0*/  S2R R130, SR_CgaCtaId ;  /* 0x0000000000827919 */ /* 0x000ea20000008800 */
[----:B01----:R-:W-:Y:S01]  /*20c0*/  FADD.FTZ R125, R125, R127 ;  /* 0x0000007f7d7d7221 */ /* 0x003fe20000010000 */
[----:B------:R-:W-:Y:S02]  /*20d0*/  @!P1 LOP3.LUT R128, R146, 0x7, RZ, 0xc0, !PT ;  /* 0x0000000792809812 */ /* 0x000fe400078ec0ff */
[----:B------:R-:W-:Y:S01]  /*20e0*/  MOV R127, 0x400 ;  /* 0x00000400007f7802 */ /* 0x000fe20000000f00 */
[----:B------:R-:W3:Y:S01]  /*20f0*/  LDL.LU R241, [R1+0x1c] ;  /* 0x00001c0001f17983 */ /* 0x000ee20000300800 */
[----:B------:R-:W-:Y:S01]  /*2100*/  @!P1 IADD3 R128, R182, R128, RZ ;  /* 0x00000080b6809210 */ /* 0x000fe20007ffe0ff */
[----:B------:R-:W-:Y:S01]  /*2110*/  FADD.FTZ R124, R126, R124 ;  /* 0x0000007c7e7c7221 */ /* 0x000fe20000010000 */
[----:B------:R-:W-:Y:S05]  /*2120*/  WARPSYNC.ALL ;  /* 0x0000000000007948 */ /* 0x000fea0003800000 */
[----:B------:R-:W-:-:S02]  /*2130*/  SHF.L.U32 R240, R198, 0x3, RZ ;  /* 0x00000003c6f07819 */ /* 0x000fc400000006ff */
        /* <DEDUP_REMOVED lines=26> */
[----:B------:R-:W-:Y:S02]  /*22e0*/  ISETP.NE.AND.EX P1, PT, R175, RZ, PT, P1 ;  /* 0x000000ffaf00720c */ /* 0x000fe40003f25310 */
[----:B-----5:R-:W-:Y:S01]  /*22f0*/  LOP3.LUT P6, RZ, R172, 0xff, RZ, 0xc0, !PT ;  /* 0x000000ffacff7812 */ /* 0x020fe200078cc0ff */
        /* <DEDUP_REMOVED lines=17> */
[----:B------:R-:W-:Y:S01]  /*2410*/  @P2 LEA R128, P5, R198, UR20, 0x4 ;  /* 0x00000014c6802c11 */ /* 0x000fe2000f8a20ff */
[C---:B------:R-:W-:Y:S01]  /*2420*/  FMUL.FTZ R175, R0.reuse, R175 ;  /* 0x000000af00af7220 */ /* 0x040fe20000410000 */
[C---:B------:R-:W-:Y:S01]  /*2430*/  FMUL.FTZ R131, R0.reuse, R131 ;  /* 0x0000008300837220 */ /* 0x040fe20000410000 */
[C---:B------:R-:W-:Y:S01]  /*2440*/  FMUL.FTZ R230, R0.reuse, R231 ;  /* 0x000000e700e67220 */ /* 0x040fe20000410000 */
[----:B------:R-:W-:Y:S01]  /*2450*/  FMUL.FTZ R130, R0, R125 ;  /* 0x0000007d00827220 */ /* 0x000fe20000410000 */
[----:B------:R-:W-:Y:S01]  /*2460*/  ISETP.NE.U32.AND P3, PT, RZ, UR20, PT ;  /* 0x00000014ff007c0c */ /* 0x000fe2000bf65070 */
[-CC-:B------:R-:W-:Y:S01]  /*2470*/  FFMA.FTZ R214, R214, R182.reuse, R174.reuse ;  /* 0x000000b6d6d67223 */ /* 0x180fe200000100ae */
[----:B------:R-:W-:Y:S01]  /*2480*/  @P2 LEA.HI.X R129, R198, UR21, RZ, 0x4, P5 ;  /* 0x00000015c6812c11 */ /* 0x000fe2000a8f24ff */
[----:B------:R-:W-:Y:S01]  /*2490*/  FFMA.FTZ R216, R216, R182, R174 ;  /* 0x000000b6d8d87223 */ /* 0x000fe200000100ae */
[----:B------:R-:W-:Y:S01]  /*24a0*/  LOP3.LUT P5, RZ, R172, 0xff00, RZ, 0xc0, !PT ;  /* 0x0000ff00acff7812 */ /* 0x000fe200078ac0ff */
[----:B------:R-:W-:Y:S01]  /*24b0*/  @P1 FADD.FTZ R175, R92, R175 ;  /* 0x000000af5caf1221 */ /* 0x000fe20000010000 */
[----:B------:R-:W-:Y:S01]  /*24c0*/  @P1 FADD.FTZ R131, R93, R131 ;  /* 0x000000835d831221 */ /* 0x000fe20000010000 */
[----:B------:R-:W-:Y:S01]  /*24d0*/  @P1 FADD.FTZ R230, R94, R230 ;  /* 0x000000e65ee61221 */ /* 0x000fe20000010000 */
[----:B------:R-:W-:Y:S01]  /*24e0*/  @P1 FADD.FTZ R130, R95, R130 ;  /* 0x000000825f821221 */ /* 0x000fe20000010000 */
[----:B------:R-:W-:Y:S01]  /*24f0*/  ISETP.NE.AND.EX P3, PT, RZ, UR21, PT, P3 ;  /* 0x00000015ff007c0c */ /* 0x000fe2000bf65330 */
[----:B------:R-:W-:Y:S01]  /*2500*/  FMUL.FTZ R191, R175, R162 ;  /* 0x000000a2afbf7220 */ /* 0x000fe20000410000 */
[-CC-:B------:R-:W-:Y:S01]  /*2510*/  FFMA.FTZ R194, R194, R182.reuse, R174.reuse ;  /* 0x000000b6c2c27223 */ /* 0x180fe200000100ae */
[--C-:B------:R-:W-:Y:S01]  /*2520*/  FFMA.FTZ R201, R201, R182, R174.reuse ;  /* 0x000000b6c9c97223 */ /* 0x100fe200000100ae */
[----:B------:R-:W-:Y:S01]  /*2530*/  SEL R124, R175, R120, P3 ;  /* 0x00000078af7c7207 */ /* 0x000fe20001800000 */
[-CC-:B------:R-:W-:Y:S01]  /*2540*/  FFMA.FTZ R184, R184, R182.reuse, R174.reuse ;  /* 0x000000b6b8b87223 */ /* 0x180fe200000100ae */
[----:B------:R-:W-:Y:S01]  /*2550*/  SEL R125, R131, R121, P3 ;  /* 0x00000079837d7207 */ /* 0x000fe20001800000 */
[--C-:B------:R-:W-:Y:S01]  /*2560*/  FFMA.FTZ R189, R189, R182, R174.reuse ;  /* 0x000000b6bdbd7223 */ /* 0x100fe200000100ae */
[----:B------:R-:W-:Y:S01]  /*2570*/  SEL R126, R230, R122, P3 ;  /* 0x0000007ae67e7207 */ /* 0x000fe20001800000 */
[--C-:B------:R-:W-:Y:S01]  /*2580*/  FFMA.FTZ R181, R181, R182, R174.reuse ;  /* 0x000000b6b5b57223 */ /* 0x100fe200000100ae */
[----:B------:R-:W-:Y:S01]  /*2590*/  SEL R127, R130, R123, P3 ;  /* 0x0000007b827f7207 */ /* 0x000fe20001800000 */
[----:B------:R-:W-:Y:S01]  /*25a0*/  FMUL.FTZ R131, R131, R162 ;  /* 0x000000a283837220 */ /* 0x000fe20000410000 */
[-CC-:B------:R-:W-:Y:S01]  /*25b0*/  FFMA.FTZ R150, R150, R182.reuse, R174.reuse ;  /* 0x000000b696967223 */ /* 0x180fe200000100ae */
[-CC-:B------:R-:W-:Y:S01]  /*25c0*/  FFMA.FTZ R179, R179, R182.reuse, R174.reuse ;  /* 0x000000b6b3b37223 */ /* 0x180fe200000100ae */
[-CC-:B------:R-:W-:Y:S01]  /*25d0*/  FFMA.FTZ R149, R149, R182.reuse, R174.reuse ;  /* 0x000000b695957223 */ /* 0x180fe200000100ae */
[----:B------:R0:W-:Y:S01]  /*25e0*/  @P2 STG.E.128 desc[UR4][R128.64], R124 ;  /* 0x0000007c80002986 */ /* 0x0001e2000c101d04 */
[----:B------:R-:W-:Y:S01]  /*25f0*/  FMUL.FTZ R191, R191, UR17 ;  /* 0x00000011bfbf7c20 */ /* 0x000fe20008410000 */
[-CC-:B------:R-:W-:Y:S01]  /*2600*/  FFMA.FTZ R141, R141, R182.reuse, R174.reuse ;  /* 0x000000b68d8d7223 */ /* 0x180fe200000100ae */
[----:B------:R-:W-:Y:S01]  /*2610*/  FFMA.FTZ R145, R145, R182, R174 ;  /* 0x000000b691917223 */ /* 0x000fe200000100ae */
[----:B------:R-:W4:Y:S01]  /*2620*/  LDL.LU R235, [R1+0x20] ;  /* 0x0000200001eb7983 */ /* 0x000f220000300800 */
[----:B0-----:R-:W-:Y:S01]  /*2630*/  FMUL.FTZ R126, R131, UR17 ;  /* 0x00000011837e7c20 */ /* 0x001fe20008410000 */
[----:B------:R-:W-:Y:S01]  /*2640*/  FMUL.FTZ R131, R60, R191 ;  /* 0x000000bf3c837220 */ /* 0x000fe20000410000 */
[----:B--2---:R-:W-:Y:S01]  /*2650*/  @P6 MOV R175, R146 ;  /* 0x0000009200af6202 */ /* 0x004fe20000000f00 */
[----:B------:R-:W-:Y:S01]  /*2660*/  FADD.FTZ R219, R219, -R216 ;  /* 0x800000d8dbdb7221 */ /* 0x000fe20000010000 */
[----:B------:R-:W-:Y:S01]  /*2670*/  @P5 SHF.R.U64 R146, R146, 0x10, R147 ;  /* 0x0000001092925819 */ /* 0x000fe20000001293 */
[----:B------:R-:W-:Y:S01]  /*2680*/  FADD.FTZ R201, R192, -R201 ;  /* 0x800000c9c0c97221 */ /* 0x000fe20000010000 */
[----:B------:R-:W-:Y:S01]  /*2690*/  @P6 SHF.L.U32 R198, R175, 0x10, RZ ;  /* 0x00000010afc66819 */ /* 0x000fe200000006ff */
[----:B------:R-:W-:Y:S01]  /*26a0*/  HFMA2.MMA R175, -RZ, RZ, 0, 0 ;  /* 0x00000000ffaf7435 */ /* 0x000fe200000001ff */
[----:B------:R-:W-:Y:S01]  /*26b0*/  @P5 SHF.L.U32 R125, R146, 0x10, RZ ;  /* 0x00000010927d5819 */ /* 0x000fe200000006ff */
[----:B------:R-:W-:Y:S01]  /*26c0*/  FMUL.FTZ R232, R61, R126 ;  /* 0x0000007e3de87220 */ /* 0x000fe20000410000 */
[----:B------:R-:W-:Y:S01]  /*26d0*/  FADD.FTZ R187, R187, -R184 ;  /* 0x800000b8bbbb7221 */ /* 0x000fe20000010000 */
[----:B------:R-:W-:Y:S01]  /*26e0*/  FADD.FTZ R181, R180, -R181 ;  /* 0x800000b5b4b57221 */ /* 0x000fe20000010000 */
[----:B------:R-:W-:Y:S01]  /*26f0*/  FADD.FTZ R151, R151, -R150 ;  /* 0x8000009697977221 */ /* 0x000fe20000010000 */
[----:B------:R-:W-:Y:S01]  /*2700*/  @P6 FMUL.FTZ R175, R191, R198 ;  /* 0x000000c6bfaf6220 */ /* 0x000fe20000410000 */
[----:B------:R-:W-:-:S02]  /*2710*/  IMAD.MOV.U32 R191, RZ, RZ, RZ ;  /* 0x000000ffffbf7224 */ /* 0x000fc400078e00ff */
[----:B------:R-:W-:Y:S01]  /*2720*/  @P5 FMUL.FTZ R191, R126, R125 ;  /* 0x0000007d7ebf5220 */ /* 0x000fe20000410000 */
[----:B------:R-:W-:Y:S01]  /*2730*/  FSEL R232, R232, RZ, P5 ;  /* 0x000000ffe8e87208 */ /* 0x000fe20002800000 */
[----:B------:R-:W-:Y:S01]  /*2740*/  FADD.FTZ R179, R178, -R179 ;  /* 0x800000b3b2b37221 */ /* 0x000fe20000010000 */
[----:B------:R-:W-:Y:S01]  /*2750*/  @P2 LEA R128, P5, R173, UR20, 0x4 ;  /* 0x00000014ad802c11 */ /* 0x000fe2000f8a20ff */
[----:B------:R-:W-:Y:S01]  /*2760*/  FMUL.FTZ R198, R230, R162 ;  /* 0x000000a2e6c67220 */ /* 0x000fe20000410000 */
[----:B------:R-:W-:Y:S01]  /*2770*/  FSEL R131, R131, RZ, P6 ;  /* 0x000000ff83837208 */ /* 0x000fe20003000000 */
[----:B------:R-:W-:Y:S01]  /*2780*/  FADD.FTZ R149, R148, -R149 ;  /* 0x8000009594957221 */ /* 0x000fe20000010000 */
[----:B------:R-:W-:Y:S01]  /*2790*/  IADD3 R124, P6, R240, UR22, RZ ;  /* 0x00000016f07c7c10 */ /* 0x000fe2000ffde0ff */
[----:B------:R-:W-:Y:S01]  /*27a0*/  FADD.FTZ R141, R142, -R141 ;  /* 0x8000008d8e8d7221 */ /* 0x000fe20000010000 */
[----:B------:R-:W-:Y:S01]  /*27b0*/  SHF.L.U32 R230, R173, 0x3, RZ ;  /* 0x00000003ade67819 */ /* 0x000fe200000006ff */
[----:B------:R-:W2:Y:S01]  /*27c0*/  LDL.LU R236, [R1+0x14] ;  /* 0x0000140001ec7983 */ /* 0x000ea20000300800 */
[----:B------:R-:W-:-:S02]  /*27d0*/  SHF.R.U32.HI R146, RZ, 0x1d, R173 ;  /* 0x0000001dff927819 */ /* 0x000fc400000116ad */
[----:B------:R-:W-:Y:S01]  /*27e0*/  @P2 LEA.HI.X R129, R173, UR21, RZ, 0x4, P5 ;  /* 0x00000015ad812c11 */ /* 0x000fe2000a8f24ff */
[----:B------:R-:W-:Y:S01]  /*27f0*/  FMUL.FTZ R173, R130, R162 ;  /* 0x000000a282ad7220 */ /* 0x000fe20000410000 */
[----:B------:R-:W-:Y:S01]  /*2800*/  IADD3.X R125, R237, UR23, RZ, P6, !PT ;  /* 0x00000017ed7d7c10 */ /* 0x000fe2000b7fe4ff */
[----:B------:R-:W-:Y:S01]  /*2810*/  FMUL.FTZ R198, R198, UR17 ;  /* 0x00000011c6c67c20 */ /* 0x000fe20008410000 */
[----:B------:R-:W-:Y:S01]  /*2820*/  IADD3 R126, P6, R230, UR18, RZ ;  /* 0x00000012e67e7c10 */ /* 0x000fe2000ffde0ff */
[----:B------:R-:W-:Y:S01]  /*2830*/  FMUL.FTZ R173, R173, UR17 ;  /* 0x00000011adad7c20 */ /* 0x000fe20008410000 */
[----:B------:R-:W-:Y:S01]  /*2840*/  LOP3.LUT P5, RZ, R172, 0xff000000, RZ, 0xc0, !PT ;  /* 0xff000000acff7812 */ /* 0x000fe200078ac0ff */
[----:B------:R-:W-:Y:S01]  /*2850*/  F2F.BF16.F32 R232, R232 ;  /* 0x000000e800e87304 */ /* 0x000fe20000202000 */
[----:B------:R-:W-:Y:S01]  /*2860*/  IADD3.X R127, R146, UR19, RZ, P6, !PT ;  /* 0x00000013927f7c10 */ /* 0x000fe2000b7fe4ff */
[----:B------:R-:W-:Y:S01]  /*2870*/  FMUL.FTZ R130, R63, R173 ;  /* 0x000000ad3f827220 */ /* 0x000fe20000410000 */
[----:B------:R-:W-:Y:S01]  /*2880*/  LOP3.LUT P6, RZ, R172, 0xff0000, RZ, 0xc0, !PT ;  /* 0x00ff0000acff7812 */ /* 0x000fe200078cc0ff */
[----:B------:R-:W-:Y:S01]  /*2890*/  FMUL.FTZ R172, R62, R198 ;  /* 0x000000c63eac7220 */ /* 0x000fe20000410000 */
[----:B------:R-:W-:Y:S01]  /*28a0*/  HFMA2.MMA R192, -RZ, RZ, 0, 0 ;  /* 0x00000000ffc07435 */ /* 0x000fe200000001ff */
[----:B------:R-:W-:Y:S01]  /*28b0*/  MOV R184, RZ ;  /* 0x000000ff00b87202 */ /* 0x000fe20000000f00 */
[----:B------:R-:W-:Y:S01]  /*28c0*/  FMUL.FTZ R180, R0, R151 ;  /* 0x0000009700b47220 */ /* 0x000fe20000410000 */
[----:B------:R-:W-:-:S02]  /*28d0*/  FSEL R130, R130, RZ, P5 ;  /* 0x000000ff82827208 */ /* 0x000fc40002800000 */
[----:B------:R-:W-:Y:S01]  /*28e0*/  SHF.R.U32.HI R178, RZ, 0x1d, R164 ;  /* 0x0000001dffb27819 */ /* 0x000fe200000116a4 */
[----:B------:R-:W-:Y:S01]  /*28f0*/  HFMA2.MMA R148, -RZ, RZ, 0, 0 ;  /* 0x00000000ff947435 */ /* 0x000fe200000001ff */
[----:B------:R-:W-:Y:S01]  /*2900*/  FSEL R172, R172, RZ, P6 ;  /* 0x000000ffacac7208 */ /* 0x000fe20003000000 */
[----:B------:R-:W0:Y:S01]  /*2910*/  F2F.BF16.F32 R233, R130 ;  /* 0x0000008200e97304 */ /* 0x000e220000202000 */
[----:B------:R-:W3:Y:S01]  /*2920*/  LDL.LU R234, [R1+0x18] ;  /* 0x0000180001ea7983 */ /* 0x000ee20000300800 */
[----:B------:R-:W-:-:S03]  /*2930*/  @P1 FADD.FTZ R180, R111, R180 ;  /* 0x000000b46fb41221 */ /* 0x000fc60000010000 */
[----:B------:R-:W4:Y:S03]  /*2940*/  LDL.LU R240, [R1+0xc] ;  /* 0x00000c0001f07983 */ /* 0x000f260000300800 */
[----:B------:R-:W1:Y:S01]  /*2950*/  F2F.BF16.F32 R231, R172 ;  /* 0x000000ac00e77304 */ /* 0x000e620000202000 */
[----:B------:R-:W2:Y:S07]  /*2960*/  LDL.LU R237, [R1+0x10] ;  /* 0x0000100001ed7983 */ /* 0x000eae0000300800 */
[----:B------:R1:W1:Y:S01]  /*2970*/  F2F.BF16.F32 R172, R131 ;  /* 0x0000008300ac7304 */ /* 0x0002620000202000 */
[----:B0-----:R-:W-:Y:S01]  /*2980*/  SHF.L.U32 R233, R233, 0x10, RZ ;  /* 0x00000010e9e97819 */ /* 0x001fe200000006ff */
[----:B-1----:R-:W-:-:S02]  /*2990*/  IMAD.WIDE.U32 R130, R232, 0x10000, RZ ;  /* 0x00010000e8827825 */ /* 0x002fc400078e00ff */
[----:B------:R-:W3:Y:S03]  /*29a0*/  LDL.LU R232, [R1+0x4] ;  /* 0x0000040001e87983 */ /* 0x000ee60000300800 */
[----:B------:R-:W-:Y:S02]  /*29b0*/  LOP3.LUT R131, R131, R233, R231, 0xfe, !PT ;  /* 0x000000e983837212 */ /* 0x000fe400078efee7 */
[----:B------:R-:W-:Y:S01]  /*29c0*/  LOP3.LUT R130, R130, R172, RZ, 0xfc, !PT ;  /* 0x000000ac82827212 */ /* 0x000fe200078efcff */
[----:B------:R-:W3:Y:S04]  /*29d0*/  LDL.LU R233, [R1+0x8] ;  /* 0x0000080001e97983 */ /* 0x000ee80000300800 */
[----:B------:R0:W-:Y:S04]  /*29e0*/  STG.E.64 desc[UR4][R124.64], R130 ;  /* 0x000000827c007986 */ /* 0x0001e8000c101b04 */
[----:B0-----:R0:W4:Y:S01]  /*29f0*/  LDG.E.64 R130, desc[UR4][R126.64] ;  /* 0x000000047e827981 */ /* 0x001122000c1e1b00 */
[----:B------:R-:W-:Y:S01]  /*2a00*/  FFMA.FTZ R172, R203, R182, R174 ;  /* 0x000000b6cbac7223 */ /* 0x000fe200000100ae */
[----:B------:R-:W-:-:S03]  /*2a10*/  FADD.FTZ R203, R217, -R214 ;  /* 0x800000d6d9cb7221 */ /* 0x000fc60000010000 */
[----:B------:R-:W-:Y:S01]  /*2a20*/  FADD.FTZ R215, R215, -R172 ;  /* 0x800000acd7d77221 */ /* 0x000fe20000010000 */
[----:B------:R-:W-:Y:S01]  /*2a30*/  @P6 MOV R172, R147 ;  /* 0x0000009300ac6202 */ /* 0x000fe20000000f00 */
[----:B------:R-:W-:Y:S01]  /*2a40*/  FFMA.FTZ R217, R218, R182, R174 ;  /* 0x000000b6dad97223 */ /* 0x000fe200000100ae */
[----:B------:R-:W-:Y:S02]  /*2a50*/  FMUL.FTZ R216, R0, R203 ;  /* 0x000000cb00d87220 */ /* 0x000fe40000410000 */
[----:B------:R-:W-:Y:S01]  /*2a60*/  @P6 SHF.L.U32 R203, R172, 0x10, RZ ;  /* 0x00000010accb6819 */ /* 0x000fe200000006ff */
[----:B------:R-:W-:Y:S01]  /*2a70*/  HFMA2.MMA R172, -RZ, RZ, 0, 0 ;  /* 0x00000000ffac7435 */ /* 0x000fe200000001ff */
[----:B------:R-:W-:Y:S01]  /*2a80*/  FADD.FTZ R231, R220, -R217 ;  /* 0x800000d9dce77221 */ /* 0x000fe20000010000 */
[C---:B------:R-:W-:Y:S01]  /*2a90*/  FMUL.FTZ R217, R0.reuse, R215 ;  /* 0x000000d700d97220 */ /* 0x040fe20000410000 */
[C---:B------:R-:W-:Y:S01]  /*2aa0*/  FMUL.FTZ R214, R0.reuse, R219 ;  /* 0x000000db00d67220 */ /* 0x040fe20000410000 */
[----:B------:R-:W-:Y:S01]  /*2ab0*/  @P1 FADD.FTZ R216, R97, R216 ;  /* 0x000000d861d81221 */ /* 0x000fe20000010000 */
[----:B------:R-:W-:Y:S01]  /*2ac0*/  FMUL.FTZ R215, R0, R231 ;  /* 0x000000e700d77220 */ /* 0x000fe20000410000 */
[----:B------:R-:W-:Y:S01]  /*2ad0*/  @P6 FMUL.FTZ R172, R198, R203 ;  /* 0x000000cbc6ac6220 */ /* 0x000fe20000410000 */
[----:B------:R-:W-:Y:S01]  /*2ae0*/  @P5 SHF.R.U32.HI R198, RZ, 0x10, R147 ;  /* 0x00000010ffc65819 */ /* 0x000fe20000011693 */
[----:B------:R-:W3:Y:S01]  /*2af0*/  LDL.LU R220, [R1] ;  /* 0x0000000001dc7983 */ /* 0x000ee20000300800 */
[----:B------:R-:W-:Y:S01]  /*2b00*/  LOP3.LUT P6, RZ, R170, 0xff, RZ, 0xc0, !PT ;  /* 0x000000ffaaff7812 */ /* 0x000fe200078cc0ff */
[----:B------:R-:W-:Y:S01]  /*2b10*/  @P1 FADD.FTZ R217, R96, R217 ;  /* 0x000000d960d91221 */ /* 0x000fe20000010000 */
[----:B------:R-:W-:Y:S01]  /*2b20*/  @P1 FADD.FTZ R214, R98, R214 ;  /* 0x000000d662d61221 */ /* 0x000fe20000010000 */
[----:B------:R-:W-:Y:S01]  /*2b30*/  @P1 FADD.FTZ R215, R99, R215 ;  /* 0x000000d763d71221 */ /* 0x000fe20000010000 */
[----:B------:R-:W-:Y:S01]  /*2b40*/  @P5 SHF.L.U32 R198, R198, 0x10, RZ ;  /* 0x00000010c6c65819 */ /* 0x000fe200000006ff */
[----:B------:R-:W-:Y:S01]  /*2b50*/  IMAD.MOV.U32 R203, RZ, RZ, RZ ;  /* 0x000000ffffcb7224 */ /* 0x000fe200078e00ff */
[----:B------:R-:W-:-:S02]  /*2b60*/  SEL R124, R217, R120, P3 ;  /* 0x00000078d97c7207 */ /* 0x000fc40001800000 */
[----:B------:R-:W-:Y:S02]  /*2b70*/  SEL R125, R216, R121, P3 ;  /* 0x00000079d87d7207 */ /* 0x000fe40001800000 */
[----:B0-----:R-:W-:Y:S02]  /*2b80*/  SEL R126, R214, R122, P3 ;  /* 0x0000007ad67e7207 */ /* 0x001fe40001800000 */
[----:B------:R-:W-:Y:S01]  /*2b90*/  SEL R127, R215, R123, P3 ;  /* 0x0000007bd77f7207 */ /* 0x000fe20001800000 */
[----:B------:R-:W-:Y:S01]  /*2ba0*/  @P5 FMUL.FTZ R203, R173, R198 ;  /* 0x000000c6adcb5220 */ /* 0x000fe20000410000 */
[----:B------:R-:W-:Y:S01]  /*2bb0*/  LOP3.LUT P5, RZ, R170, 0xff00, RZ, 0xc0, !PT ;  /* 0x0000ff00aaff7812 */ /* 0x000fe200078ac0ff */
[-C--:B------:R-:W-:Y:S02]  /*2bc0*/  FMUL.FTZ R217, R217, R162.reuse ;  /* 0x000000a2d9d97220 */ /* 0x080fe40000410000 */
[----:B------:R0:W-:Y:S01]  /*2bd0*/  @P2 STG.E.128 desc[UR4][R128.64], R124 ;  /* 0x0000007c80002986 */ /* 0x0001e2000c101d04 */
[----:B------:R-:W-:Y:S01]  /*2be0*/  HFMA2.MMA R198, -RZ, RZ, 0, 0 ;  /* 0x00000000ffc67435 */ /* 0x000fe200000001ff */
[----:B------:R-:W-:Y:S01]  /*2bf0*/  FMUL.FTZ R217, R217, UR17 ;  /* 0x00000011d9d97c20 */ /* 0x000fe20008410000 */
[----:B------:R-:W-:Y:S01]  /*2c00*/  FMUL.FTZ R216, R216, R162 ;  /* 0x000000a2d8d87220 */ /* 0x000fe20000410000 */
[----:B------:R-:W-:-:S02]  /*2c10*/  MOV R173, RZ ;  /* 0x000000ff00ad7202 */ /* 0x000fc40000000f00 */
[----:B------:R-:W-:Y:S01]  /*2c20*/  SHF.L.U32 R147, R171, 0x3, RZ ;  /* 0x00000003ab937819 */ /* 0x000fe200000006ff */
[----:B0-----:R-:W-:Y:S01]  /*2c30*/  FMUL.FTZ R125, R216, UR17 ;  /* 0x00000011d87d7c20 */ /* 0x001fe20008410000 */
[----:B------:R-:W-:-:S05]  /*2c40*/  FMUL.FTZ R216, R56, R217 ;  /* 0x000000d938d87220 */ /* 0x000fca0000410000 */
[----:B------:R-:W-:Y:S02]  /*2c50*/  FSEL R216, R216, RZ, P6 ;  /* 0x000000ffd8d87208 */ /* 0x000fe40003000000 */
[----:B----4-:R-:W-:-:S04]  /*2c60*/  @P6 MOV R124, R130 ;  /* 0x00000082007c6202 */ /* 0x010fc80000000f00 */
[----:B------:R-:W-:-:S05]  /*2c70*/  @P6 SHF.L.U32 R124, R124, 0x10, RZ ;  /* 0x000000107c7c6819 */ /* 0x000fca00000006ff */
[----:B------:R-:W-:Y:S01]  /*2c80*/  @P6 FMUL.FTZ R198, R217, R124 ;  /* 0x0000007cd9c66220 */ /* 0x000fe20000410000 */
[----:B------:R-:W-:-:S04]  /*2c90*/  @P5 SHF.R.U64 R124, R130, 0x10, R131 ;  /* 0x00000010827c5819 */ /* 0x000fc80000001283 */
[----:B------:R-:W-:Y:S02]  /*2ca0*/  @P5 SHF.L.U32 R124, R124, 0x10, RZ ;  /* 0x000000107c7c5819 */ /* 0x000fe400000006ff */
[----:B------:R-:W-:-:S03]  /*2cb0*/  IADD3 R126, P6, R230, UR22, RZ ;  /* 0x00000016e67e7c10 */ /* 0x000fc6000ffde0ff */
[----:B------:R-:W-:Y:S01]  /*2cc0*/  @P5 FMUL.FTZ R173, R125, R124 ;  /* 0x0000007c7dad5220 */ /* 0x000fe20000410000 */
[----:B------:R-:W-:Y:S01]  /*2cd0*/  FMUL.FTZ R124, R57, R125 ;  /* 0x0000007d397c7220 */ /* 0x000fe20000410000 */
[----:B------:R-:W-:Y:S01]  /*2ce0*/  IADD3.X R127, R146, UR23, RZ, P6, !PT ;  /* 0x00000017927f7c10 */ /* 0x000fe2000b7fe4ff */
[----:B------:R-:W-:Y:S01]  /*2cf0*/  FMUL.FTZ R130, R214, R162 ;  /* 0x000000a2d6827220 */ /* 0x000fe20000410000 */
[----:B------:R-:W-:Y:S02]  /*2d00*/  SHF.R.U32.HI R146, RZ, 0x1d, R171 ;  /* 0x0000001dff927819 */ /* 0x000fe400000116ab */
[----:B------:R-:W-:Y:S02]  /*2d10*/  FSEL R128, R124, RZ, P5 ;  /* 0x000000ff7c807208 */ /* 0x000fe40002800000 */
[----:B------:R-:W-:Y:S01]  /*2d20*/  IADD3 R124, P6, R147, UR18, RZ ;  /* 0x00000012937c7c10 */ /* 0x000fe2000ffde0ff */
[----:B------:R-:W-:Y:S01]  /*2d30*/  FMUL.FTZ R130, R130, UR17 ;  /* 0x0000001182827c20 */ /* 0x000fe20008410000 */
[----:B------:R-:W-:-:S02]  /*2d40*/  LOP3.LUT P5, RZ, R170, 0xff0000, RZ, 0xc0, !PT ;  /* 0x00ff0000aaff7812 */ /* 0x000fc400078ac0ff */
[----:B------:R-:W-:Y:S02]  /*2d50*/  IADD3.X R125, R146, UR19, RZ, P6, !PT ;  /* 0x00000013927d7c10 */ /* 0x000fe4000b7fe4ff */
[----:B------:R-:W-:Y:S01]  /*2d60*/  LOP3.LUT P6, RZ, R170, 0xff000000, RZ, 0xc0, !PT ;  /* 0xff000000aaff7812 */ /* 0x000fe200078cc0ff */
[----:B------:R-:W-:Y:S01]  /*2d70*/  FMUL.FTZ R170, R215, R162 ;  /* 0x000000a2d7aa7220 */ /* 0x000fe20000410000 */
[----:B------:R-:W-:-:S03]  /*2d80*/  FMUL.FTZ R129, R58, R130 ;  /* 0x000000823a817220 */ /* 0x000fc60000410000 */
[----:B------:R-:W-:Y:S02]  /*2d90*/  FMUL.FTZ R170, R170, UR17 ;  /* 0x00000011aaaa7c20 */ /* 0x000fe40008410000 */
[----:B------:R-:W-:Y:S02]  /*2da0*/  FSEL R215, R129, RZ, P5 ;  /* 0x000000ff81d77208 */ /* 0x000fe40002800000 */
[----:B------:R-:W-:-:S05]  /*2db0*/  FMUL.FTZ R129, R59, R170 ;  /* 0x000000aa3b817220 */ /* 0x000fca0000410000 */
[----:B------:R-:W-:Y:S01]  /*2dc0*/  FSEL R214, R129, RZ, P6 ;  /* 0x000000ff81d67208 */ /* 0x000fe20003000000 */
[----:B------:R-:W-:Y:S08]  /*2dd0*/  F2F.BF16.F32 R128, R128 ;  /* 0x0000008000807304 */ /* 0x000ff00000202000 */
[----:B------:R-:W0:Y:S08]  /*2de0*/  F2F.BF16.F32 R214, R214 ;  /* 0x000000d600d67304 */ /* 0x000e300000202000 */
[----:B------:R-:W1:Y:S08]  /*2df0*/  F2F.BF16.F32 R215, R215 ;  /* 0x000000d700d77304 */ /* 0x000e700000202000 */
[----:B------:R-:W4:Y:S01]  /*2e00*/  F2F.BF16.F32 R217, R216 ;  /* 0x000000d800d97304 */ /* 0x000f220000202000 */
[----:B0-----:R-:W-:-:S02]  /*2e10*/  IMAD.U32 R218, R214, 0x10000, RZ ;  /* 0x00010000d6da7824 */ /* 0x001fc400078e00ff */
[----:B------:R-:W-:-:S05]  /*2e20*/  IMAD.WIDE.U32 R128, R128, 0x10000, RZ ;  /* 0x0001000080807825 */ /* 0x000fca00078e00ff */
[----:B-1----:R-:W-:Y:S02]  /*2e30*/  LOP3.LUT R129, R129, R218, R215, 0xfe, !PT ;  /* 0x000000da81817212 */ /* 0x002fe400078efed7 */
[----:B----4-:R-:W-:-:S05]  /*2e40*/  LOP3.LUT R128, R128, R217, RZ, 0xfc, !PT ;  /* 0x000000d980807212 */ /* 0x010fca00078efcff */
[----:B------:R0:W-:Y:S04]  /*2e50*/  STG.E.64 desc[UR4][R126.64], R128 ;  /* 0x000000807e007986 */ /* 0x0001e8000c101b04 */
[----:B0-----:R0:W4:Y:S01]  /*2e60*/  LDG.E.64 R128, desc[UR4][R124.64] ;  /* 0x000000047c807981 */ /* 0x001122000c1e1b00 */
[-C--:B------:R-:W-:Y:S01]  /*2e70*/  FFMA.FTZ R218, R193, R182.reuse, R174 ;  /* 0x000000b6c1da7223 */ /* 0x080fe200000100ae */
[----:B------:R-:W-:Y:S01]  /*2e80*/  @P5 MOV R193, R131 ;  /* 0x0000008300c15202 */ /* 0x000fe20000000f00 */
[----:B------:R-:W-:Y:S01]  /*2e90*/  FADD.FTZ R215, R197, -R194 ;  /* 0x800000c2c5d77221 */ /* 0x000fe20000010000 */
[----:B------:R-:W-:Y:S01]  /*2ea0*/  HFMA2.MMA R194, -RZ, RZ, 0, 0 ;  /* 0x00000000ffc27435 */ /* 0x000fe200000001ff */
[----:B------:R-:W-:Y:S02]  /*2eb0*/  @P6 SHF.R.U32.HI R131, RZ, 0x10, R131 ;  /* 0x00000010ff836819 */ /* 0x000fe40000011683 */
[----:B------:R-:W-:Y:S01]  /*2ec0*/  @P5 SHF.L.U32 R127, R193, 0x10, RZ ;  /* 0x00000010c17f5819 */ /* 0x000fe200000006ff */
[----:B------:R-:W-:Y:S01]  /*2ed0*/  FFMA.FTZ R217, R196, R182, R174 ;  /* 0x000000b6c4d97223 */ /* 0x000fe200000100ae */
[----:B0-----:R-:W-:-:S03]  /*2ee0*/  @P6 SHF.L.U32 R125, R131, 0x10, RZ ;  /* 0x00000010837d6819 */ /* 0x001fc600000006ff */
[----:B------:R-:W-:Y:S01]  /*2ef0*/  @P5 FMUL.FTZ R194, R130, R127 ;  /* 0x0000007f82c25220 */ /* 0x000fe20000410000 */
[----:B------:R-:W-:Y:S01]  /*2f00*/  @P2 LEA R130, P5, R171, UR20, 0x4 ;  /* 0x00000014ab822c11 */ /* 0x000fe2000f8a20ff */
[----:B------:R-:W-:Y:S01]  /*2f10*/  FADD.FTZ R195, R195, -R218 ;  /* 0x800000dac3c37221 */ /* 0x000fe20000010000 */
[----:B------:R-:W-:Y:S01]  /*2f20*/  MOV R193, RZ ;  /* 0x000000ff00c17202 */ /* 0x000fe20000000f00 */
[----:B------:R-:W-:Y:S01]  /*2f30*/  FADD.FTZ R217, R202, -R217 ;  /* 0x800000d9cad97221 */ /* 0x000fe20000010000 */
[----:B------:R-:W-:Y:S01]  /*2f40*/  @P6 FMUL.FTZ R193, R170, R125 ;  /* 0x0000007daac16220 */ /* 0x000fe20000410000 */
[----:B------:R-:W-:Y:S01]  /*2f50*/  LOP3.LUT P6, RZ, R169, 0xff, RZ, 0xc0, !PT ;  /* 0x000000ffa9ff7812 */ /* 0x000fe200078cc0ff */
[C---:B------:R-:W-:Y:S01]  /*2f60*/  FMUL.FTZ R202, R0.reuse, R215 ;  /* 0x000000d700ca7220 */ /* 0x040fe20000410000 */
[----:B------:R-:W-:Y:S02]  /*2f70*/  @P2 LEA.HI.X R131, R171, UR21, RZ, 0x4, P5 ;  /* 0x00000015ab832c11 */ /* 0x000fe4000a8f24ff */
[----:B------:R-:W-:Y:S01]  /*2f80*/  LOP3.LUT P5, RZ, R169, 0xff00, RZ, 0xc0, !PT ;  /* 0x0000ff00a9ff7812 */ /* 0x000fe200078ac0ff */
[C---:B------:R-:W-:Y:S01]  /*2f90*/  FMUL.FTZ R197, R0.reuse, R195 ;  /* 0x000000c300c57220 */ /* 0x040fe20000410000 */
[C---:B------:R-:W-:Y:S01]  /*2fa0*/  FMUL.FTZ R171, R0.reuse, R217 ;  /* 0x000000d900ab7220 */ /* 0x040fe20000410000 */
[----:B------:R-:W-:Y:S01]  /*2fb0*/  FMUL.FTZ R196, R0, R201 ;  /* 0x000000c900c47220 */ /* 0x000fe20000410000 */
[----:B------:R-:W-:Y:S01]  /*2fc0*/  @P1 FADD.FTZ R202, R101, R202 ;  /* 0x000000ca65ca1221 */ /* 0x000fe20000010000 */
[----:B------:R-:W-:Y:S01]  /*2fd0*/  @P1 FADD.FTZ R197, R100, R197 ;  /* 0x000000c564c51221 */ /* 0x000fe20000010000 */
[----:B------:R-:W-:Y:S01]  /*2fe0*/  @P1 FADD.FTZ R171, R102, R171 ;  /* 0x000000ab66ab1221 */ /* 0x000fe20000010000 */
[----:B------:R-:W-:-:S02]  /*2ff0*/  @P1 FADD.FTZ R196, R103, R196 ;  /* 0x000000c467c41221 */ /* 0x000fc40000010000 */
[C---:B------:R-:W-:Y:S01]  /*3000*/  SEL R125, R202.reuse, R121, P3 ;  /* 0x00000079ca7d7207 */ /* 0x040fe20001800000 */
[----:B------:R-:W-:Y:S01]  /*3010*/  FMUL.FTZ R202, R202, R162 ;  /* 0x000000a2caca7220 */ /* 0x000fe20000410000 */
[----:B------:R-:W-:Y:S02]  /*3020*/  SEL R124, R197, R120, P3 ;  /* 0x00000078c57c7207 */ /* 0x000fe40001800000 */
[----:B------:R-:W-:Y:S02]  /*3030*/  SEL R126, R171, R122, P3 ;  /* 0x0000007aab7e7207 */ /* 0x000fe40001800000 */
[----:B------:R-:W-:Y:S01]  /*3040*/  SEL R127, R196, R123, P3 ;  /* 0x0000007bc47f7207 */ /* 0x000fe20001800000 */
[----:B------:R-:W-:Y:S01]  /*3050*/  FMUL.FTZ R197, R197, R162 ;  /* 0x000000a2c5c57220 */ /* 0x000fe20000410000 */
[----:B------:R-:W-:-:S03]  /*3060*/  FMUL.FTZ R202, R202, UR17 ;  /* 0x00000011caca7c20 */ /* 0x000fc60008410000 */
[----:B------:R0:W-:Y:S01]  /*3070*/  @P2 STG.E.128 desc[UR4][R130.64], R124 ;  /* 0x0000007c82002986 */ /* 0x0001e2000c101d04 */
[----:B------:R-:W-:Y:S01]  /*3080*/  FMUL.FTZ R197, R197, UR17 ;  /* 0x00000011c5c57c20 */ /* 0x000fe20008410000 */
[----:B------:R-:W-:Y:S02]  /*3090*/  IMAD.MOV.U32 R195, RZ, RZ, RZ ;  /* 0x000000ffffc37224 */ /* 0x000fe400078e00ff */
[----:B------:R-:W-:-:S04]  /*30a0*/  FMUL.FTZ R171, R171, R162 ;  /* 0x000000a2abab7220 */ /* 0x000fc80000410000 */
[----:B------:R-:W-:Y:S01]  /*30b0*/  FMUL.FTZ R171, R171, UR17 ;  /* 0x00000011abab7c20 */ /* 0x000fe20008410000 */
[----:B0-----:R-:W-:-:S03]  /*30c0*/  FMUL.FTZ R124, R53, R202 ;  /* 0x000000ca357c7220 */ /* 0x001fc60000410000 */
[----:B------:R-:W-:Y:S01]  /*30d0*/  FMUL.FTZ R126, R54, R171 ;  /* 0x000000ab367e7220 */ /* 0x000fe20000410000 */
[----:B----4-:R-:W-:Y:S02]  /*30e0*/  @P6 MOV R170, R128 ;  /* 0x0000008000aa6202 */ /* 0x010fe40000000f00 */
[----:B------:R-:W-:Y:S02]  /*30f0*/  @P5 SHF.R.U64 R201, R128, 0x10, R129 ;  /* 0x0000001080c95819 */ /* 0x000fe40000001281 */
[----:B------:R-:W-:Y:S02]  /*3100*/  @P6 SHF.L.U32 R128, R170, 0x10, RZ ;  /* 0x00000010aa806819 */ /* 0x000fe400000006ff */
[----:B------:R-:W-:Y:S01]  /*3110*/  @P5 SHF.L.U32 R170, R201, 0x10, RZ ;  /* 0x00000010c9aa5819 */ /* 0x000fe200000006ff */
[----:B------:R-:W-:Y:S02]  /*3120*/  FMUL.FTZ R201, R52, R197 ;  /* 0x000000c534c97220 */ /* 0x000fe40000410000 */
[----:B------:R-:W-:Y:S01]  /*3130*/  @P6 FMUL.FTZ R192, R197, R128 ;  /* 0x00000080c5c06220 */ /* 0x000fe20000410000 */
[----:B------:R-:W-:Y:S01]  /*3140*/  FSEL R197, R124, RZ, P5 ;  /* 0x000000ff7cc57208 */ /* 0x000fe20002800000 */
[----:B------:R-:W-:Y:S01]  /*3150*/  @P5 FMUL.FTZ R195, R202, R170 ;  /* 0x000000aacac35220 */ /* 0x000fe20000410000 */
[----:B------:R-:W-:-:S02]  /*3160*/  IADD3 R124, P5, R147, UR22, RZ ;  /* 0x00000016937c7c10 */ /* 0x000fc4000ffbe0ff */
[----:B------:R-:W-:Y:S01]  /*3170*/  SHF.L.U32 R170, R168, 0x3, RZ ;  /* 0x00000003a8aa7819 */ /* 0x000fe200000006ff */
[----:B------:R-:W-:Y:S01]  /*3180*/  FMUL.FTZ R128, R196, R162 ;  /* 0x000000a2c4807220 */ /* 0x000fe20000410000 */
[----:B------:R-:W-:Y:S02]  /*3190*/  IADD3.X R125, R146, UR23, RZ, P5, !PT ;  /* 0x00000017927d7c10 */ /* 0x000fe4000affe4ff */
[----:B------:R-:W-:Y:S02]  /*31a0*/  SHF.R.U32.HI R147, RZ, 0x1d, R168 ;  /* 0x0000001dff937819 */ /* 0x000fe400000116a8 */
[----:B------:R-:W-:Y:S02]  /*31b0*/  IADD3 R130, P5, R170, UR18, RZ ;  /* 0x00000012aa827c10 */ /* 0x000fe4000ffbe0ff */
[----:B------:R-:W-:Y:S01]  /*31c0*/  FSEL R201, R201, RZ, P6 ;  /* 0x000000ffc9c97208 */ /* 0x000fe20003000000 */
[----:B------:R-:W-:Y:S01]  /*31d0*/  FMUL.FTZ R128, R128, UR17 ;  /* 0x0000001180807c20 */ /* 0x000fe20008410000 */
[----:B------:R-:W-:-:S02]  /*31e0*/  LOP3.LUT P6, RZ, R169, 0xff0000, RZ, 0xc0, !PT ;  /* 0x00ff0000a9ff7812 */ /* 0x000fc400078cc0ff */
[----:B------:R-:W-:Y:S02]  /*31f0*/  IADD3.X R131, R147, UR19, RZ, P5, !PT ;  /* 0x0000001393837c10 */ /* 0x000fe4000affe4ff */
[----:B------:R-:W-:Y:S02]  /*3200*/  LOP3.LUT P5, RZ, R169, 0xff000000, RZ, 0xc0, !PT ;  /* 0xff000000a9ff7812 */ /* 0x000fe400078ac0ff */
[----:B------:R-:W-:Y:S01]  /*3210*/  FSEL R169, R126, RZ, P6 ;  /* 0x000000ff7ea97208 */ /* 0x000fe20003000000 */
[----:B------:R-:W-:-:S05]  /*3220*/  FMUL.FTZ R126, R55, R128 ;  /* 0x00000080377e7220 */ /* 0x000fca0000410000 */
[----:B------:R-:W-:Y:S01]  /*3230*/  FSEL R202, R126, RZ, P5 ;  /* 0x000000ff7eca7208 */ /* 0x000fe20002800000 */
[----:B------:R-:W0:Y:S08]  /*3240*/  F2F.BF16.F32 R127, R197 ;  /* 0x000000c5007f7304 */ /* 0x000e300000202000 */
[----:B------:R-:W1:Y:S08]  /*3250*/  F2F.BF16.F32 R202, R202 ;  /* 0x000000ca00ca7304 */ /* 0x000e700000202000 */
[----:B------:R-:W4:Y:S08]  /*3260*/  F2F.BF16.F32 R169, R169 ;  /* 0x000000a900a97304 */ /* 0x000f300000202000 */
[----:B------:R-:W2:Y:S01]  /*3270*/  F2F.BF16.F32 R201, R201 ;  /* 0x000000c900c97304 */ /* 0x000ea20000202000 */
[----:B0-----:R-:W-:Y:S01]  /*3280*/  IMAD.WIDE.U32 R126, R127, 0x10000, RZ ;  /* 0x000100007f7e7825 */ /* 0x001fe200078e00ff */
[----:B-1----:R-:W-:-:S04]  /*3290*/  SHF.L.U32 R215, R202, 0x10, RZ ;  /* 0x00000010cad77819 */ /* 0x002fc800000006ff */
[----:B----4-:R-:W-:Y:S02]  /*32a0*/  LOP3.LUT R127, R127, R215, R169, 0xfe, !PT ;  /* 0x000000d77f7f7212 */ /* 0x010fe400078efea9 */
[----:B--2---:R-:W-:-:S05]  /*32b0*/  LOP3.LUT R126, R126, R201, RZ, 0xfc, !PT ;  /* 0x000000c97e7e7212 */ /* 0x004fca00078efcff */
[----:B------:R0:W-:Y:S04]  /*32c0*/  STG.E.64 desc[UR4][R124.64], R126 ;  /* 0x0000007e7c007986 */ /* 0x0001e8000c101b04 */
[----:B------:R-:W2:Y:S01]  /*32d0*/  LDG.E.64 R130, desc[UR4][R130.64] ;  /* 0x0000000482827981 */ /* 0x000ea2000c1e1b00 */
[----:B------:R-:W-:Y:S02]  /*32e0*/  @P6 MOV R146, R129 ;  /* 0x0000008100926202 */ /* 0x000fe40000000f00 */
[----:B------:R-:W-:Y:S01]  /*32f0*/  @P5 SHF.R.U32.HI R129, RZ, 0x10, R129 ;  /* 0x00000010ff815819 */ /* 0x000fe20000011681 */
[----:B------:R-:W-:-:S03]  /*3300*/  FFMA.FTZ R202, R183, R182, R174 ;  /* 0x000000b6b7ca7223 */ /* 0x000fc600000100ae */
[----:B------:R-:W-:Y:S02]  /*3310*/  @P5 SHF.L.U32 R129, R129, 0x10, RZ ;  /* 0x0000001081815819 */ /* 0x000fe400000006ff */
[----:B------:R-:W-:Y:S01]  /*3320*/  CS2R R196, SRZ ;  /* 0x0000000000c47805 */ /* 0x000fe2000001ff00 */
[----:B------:R-:W-:Y:S01]  /*3330*/  FADD.FTZ R185, R185, -R202 ;  /* 0x800000cab9b97221 */ /* 0x000fe20000010000 */
[----:B------:R-:W-:Y:S02]  /*3340*/  @P6 IMAD.U32 R146, R146, 0x10000, RZ ;  /* 0x0001000092926824 */ /* 0x000fe400078e00ff */
[----:B------:R-:W-:Y:S01]  /*3350*/  @P5 FMUL.FTZ R197, R128, R129 ;  /* 0x0000008180c55220 */ /* 0x000fe20000410000 */
[----:B------:R-:W-:Y:S01]  /*3360*/  LOP3.LUT P5, RZ, R167, 0xff, RZ, 0xc0, !PT ;  /* 0x000000ffa7ff7812 */ /* 0x000fe200078ac0ff */
[C---:B0-----:R-:W-:Y:S01]  /*3370*/  FMUL.FTZ R125, R0.reuse, R185 ;  /* 0x000000b9007d7220 */ /* 0x041fe20000410000 */
[----:B------:R-:W-:Y:S01]  /*3380*/  @P6 FMUL.FTZ R196, R171, R146 ;  /* 0x00000092abc46220 */ /* 0x000fe20000410000 */
[----:B------:R-:W-:Y:S01]  /*3390*/  LOP3.LUT P6, RZ, R167, 0xff00, RZ, 0xc0, !PT ;  /* 0x0000ff00a7ff7812 */ /* 0x000fe200078cc0ff */
[----:B------:R-:W-:Y:S01]  /*33a0*/  FMUL.FTZ R126, R0, R187 ;  /* 0x000000bb007e7220 */ /* 0x000fe20000410000 */
[----:B------:R-:W-:Y:S01]  /*33b0*/  FFMA.FTZ R127, R186, R182, R174 ;  /* 0x000000b6ba7f7223 */ /* 0x000fe200000100ae */
[----:B------:R-:W-:-:S02]  /*33c0*/  @P1 FADD.FTZ R125, R104, R125 ;  /* 0x0000007d687d1221 */ /* 0x000fc40000010000 */
[----:B------:R-:W-:Y:S01]  /*33d0*/  @P1 FADD.FTZ R126, R105, R126 ;  /* 0x0000007e697e1221 */ /* 0x000fe20000010000 */
[----:B------:R-:W-:Y:S01]  /*33e0*/  FADD.FTZ R129, R188, -R127 ;  /* 0x8000007fbc817221 */ /* 0x000fe20000010000 */
[-C--:B------:R-:W-:Y:S01]  /*33f0*/  FMUL.FTZ R124, R125, R162.reuse ;  /* 0x000000a27d7c7220 */ /* 0x080fe20000410000 */
[----:B------:R-:W-:Y:S01]  /*3400*/  HFMA2.MMA R183, -RZ, RZ, 0, 0 ;  /* 0x00000000ffb77435 */ /* 0x000fe200000001ff */
[----:B------:R-:W-:Y:S02]  /*3410*/  FMUL.FTZ R128, R126, R162 ;  /* 0x000000a27e807220 */ /* 0x000fe40000410000 */
[----:B------:R-:W-:Y:S02]  /*3420*/  FMUL.FTZ R171, R124, UR17 ;  /* 0x000000117cab7c20 */ /* 0x000fe40008410000 */
[----:B------:R-:W-:Y:S01]  /*3430*/  FMUL.FTZ R128, R128, UR17 ;  /* 0x0000001180807c20 */ /* 0x000fe20008410000 */
[----:B------:R-:W-:-:S04]  /*3440*/  FADD.FTZ R169, R190, -R189 ;  /* 0x800000bdbea97221 */ /* 0x000fc80000010000 */
[----:B------:R-:W-:-:S04]  /*3450*/  FMUL.FTZ R188, R0, R169 ;  /* 0x000000a900bc7220 */ /* 0x000fc80000410000 */
[----:B------:R-:W-:Y:S01]  /*3460*/  @P1 FADD.FTZ R188, R107, R188 ;  /* 0x000000bc6bbc1221 */ /* 0x000fe20000010000 */
[----:B------:R-:W-:Y:S02]  /*3470*/  IMAD.SHL.U32 R186, R166, 0x8, RZ ;  /* 0x00000008a6ba7824 */ /* 0x000fe400078e00ff */
[----:B------:R-:W-:Y:S01]  /*3480*/  FMUL.FTZ R189, R48, R171 ;  /* 0x000000ab30bd7220 */ /* 0x000fe20000410000 */
[----:B------:R-:W-:-:S04]  /*3490*/  SHF.R.U32.HI R185, RZ, 0x1d, R166 ;  /* 0x0000001dffb97819 */ /* 0x000fc800000116a6 */
[----:B------:R-:W-:-:S06]  /*34a0*/  FSEL R189, R189, RZ, P5 ;  /* 0x000000ffbdbd7208 */ /* 0x000fcc0002800000 */
[----:B------:R-:W-:Y:S01]  /*34b0*/  F2F.BF16.F32 R189, R189 ;  /* 0x000000bd00bd7304 */ /* 0x000fe20000202000 */
[----:B--2---:R-:W-:Y:S02]  /*34c0*/  @P5 MOV R127, R130 ;  /* 0x00000082007f5202 */ /* 0x004fe40000000f00 */
[----:B------:R-:W-:Y:S02]  /*34d0*/  @P6 SHF.R.U64 R130, R130, 0x10, R131 ;  /* 0x0000001082826819 */ /* 0x000fe40000001283 */
[----:B------:R-:W-:Y:S02]  /*34e0*/  @P5 SHF.L.U32 R124, R127, 0x10, RZ ;  /* 0x000000107f7c5819 */ /* 0x000fe400000006ff */
[----:B------:R-:W-:-:S03]  /*34f0*/  @P6 SHF.L.U32 R127, R130, 0x10, RZ ;  /* 0x00000010827f6819 */ /* 0x000fc600000006ff */
[----:B------:R-:W-:Y:S01]  /*3500*/  @P5 FMUL.FTZ R183, R171, R124 ;  /* 0x0000007cabb75220 */ /* 0x000fe20000410000 */
[----:B------:R-:W-:Y:S01]  /*3510*/  FMUL.FTZ R124, R49, R128 ;  /* 0x00000080317c7220 */ /* 0x000fe20000410000 */
[----:B------:R-:W-:Y:S01]  /*3520*/  @P6 FMUL.FTZ R184, R128, R127 ;  /* 0x0000007f80b86220 */ /* 0x000fe20000410000 */
[----:B------:R-:W-:-:S03]  /*3530*/  FMUL.FTZ R127, R0, R129 ;  /* 0x00000081007f7220 */ /* 0x000fc60000410000 */
[----:B------:R-:W-:Y:S02]  /*3540*/  FSEL R124, R124, RZ, P6 ;  /* 0x000000ff7c7c7208 */ /* 0x000fe40003000000 */
[----:B------:R-:W-:Y:S01]  /*3550*/  @P2 LEA R128, P6, R168, UR20, 0x4 ;  /* 0x00000014a8802c11 */ /* 0x000fe2000f8c20ff */
[-C--:B------:R-:W-:Y:S01]  /*3560*/  FMUL.FTZ R130, R188, R162.reuse ;  /* 0x000000a2bc827220 */ /* 0x080fe20000410000 */
[----:B------:R-:W-:Y:S02]  /*3570*/  @P1 FADD.FTZ R127, R106, R127 ;  /* 0x0000007f6a7f1221 */ /* 0x000fe40000010000 */
[----:B------:R-:W-:Y:S02]  /*3580*/  @P2 LEA.HI.X R129, R168, UR21, RZ, 0x4, P6 ;  /* 0x00000015a8812c11 */ /* 0x000fe4000b0f24ff */
[----:B------:R-:W-:Y:S01]  /*3590*/  IADD3 R168, P6, R170, UR22, RZ ;  /* 0x00000016aaa87c10 */ /* 0x000fe2000ffde0ff */
[----:B------:R-:W-:Y:S01]  /*35a0*/  FMUL.FTZ R130, R130, UR17 ;  /* 0x0000001182827c20 */ /* 0x000fe20008410000 */
[----:B------:R-:W-:-:S02]  /*35b0*/  FMUL.FTZ R187, R127, R162 ;  /* 0x000000a27fbb7220 */ /* 0x000fc40000410000 */
[----:B------:R-:W-:Y:S02]  /*35c0*/  IADD3.X R169, R147, UR23, RZ, P6, !PT ;  /* 0x0000001793a97c10 */ /* 0x000fe4000b7fe4ff */
[----:B------:R-:W-:Y:S01]  /*35d0*/  IADD3 R146, P6, R186, UR18, RZ ;  /* 0x00000012ba927c10 */ /* 0x000fe2000ffde0ff */
[----:B------:R-:W-:Y:S01]  /*35e0*/  FMUL.FTZ R170, R51, R130 ;  /* 0x0000008233aa7220 */ /* 0x000fe20000410000 */
[----:B------:R-:W-:Y:S01]  /*35f0*/  FMUL.FTZ R187, R187, UR17 ;  /* 0x00000011bbbb7c20 */ /* 0x000fe20008410000 */
[----:B------:R-:W-:Y:S02]  /*3600*/  LOP3.LUT P5, RZ, R167, 0xff000000, RZ, 0xc0, !PT ;  /* 0xff000000a7ff7812 */ /* 0x000fe400078ac0ff */
[----:B------:R-:W-:Y:S02]  /*3610*/  IADD3.X R147, R185, UR19, RZ, P6, !PT ;  /* 0x00000013b9937c10 */ /* 0x000fe4000b7fe4ff */
[----:B------:R-:W-:Y:S01]  /*3620*/  LOP3.LUT P6, RZ, R167, 0xff0000, RZ, 0xc0, !PT ;  /* 0x00ff0000a7ff7812 */ /* 0x000fe200078cc0ff */
[----:B------:R-:W-:Y:S01]  /*3630*/  FMUL.FTZ R167, R50, R187 ;  /* 0x000000bb32a77220 */ /* 0x000fe20000410000 */
[----:B------:R-:W-:Y:S01]  /*3640*/  FSEL R190, R170, RZ, P5 ;  /* 0x000000ffaabe7208 */ /* 0x000fe20002800000 */
[----:B------:R-:W0:Y:S03]  /*3650*/  F2F.BF16.F32 R124, R124 ;  /* 0x0000007c007c7304 */ /* 0x000e260000202000 */
[----:B------:R-:W-:-:S05]  /*3660*/  FSEL R167, R167, RZ, P6 ;  /* 0x000000ffa7a77208 */ /* 0x000fca0003000000 */
[----:B------:R-:W1:Y:S08]  /*3670*/  F2F.BF16.F32 R190, R190 ;  /* 0x000000be00be7304 */ /* 0x000e700000202000 */
[----:B------:R-:W2:Y:S01]  /*3680*/  F2F.BF16.F32 R167, R167 ;  /* 0x000000a700a77304 */ /* 0x000ea20000202000 */
[----:B0-----:R-:W-:Y:S01]  /*3690*/  IMAD.WIDE.U32 R170, R124, 0x10000, RZ ;  /* 0x000100007caa7825 */ /* 0x001fe200078e00ff */
[----:B------:R-:W-:-:S02]  /*36a0*/  SEL R124, R125, R120, P3 ;  /* 0x000000787d7c7207 */ /* 0x000fc40001800000 */
[----:B------:R-:W-:Y:S02]  /*36b0*/  SEL R125, R126, R121, P3 ;  /* 0x000000797e7d7207 */ /* 0x000fe40001800000 */
[----:B-1----:R-:W-:Y:S02]  /*36c0*/  SHF.L.U32 R201, R190, 0x10, RZ ;  /* 0x00000010bec97819 */ /* 0x002fe400000006ff */
[----:B------:R-:W-:Y:S02]  /*36d0*/  SEL R126, R127, R122, P3 ;  /* 0x0000007a7f7e7207 */ /* 0x000fe40001800000 */
[----:B------:R-:W-:Y:S02]  /*36e0*/  SEL R127, R188, R123, P3 ;  /* 0x0000007bbc7f7207 */ /* 0x000fe40001800000 */
[----:B------:R-:W-:Y:S02]  /*36f0*/  LOP3.LUT R170, R170, R189, RZ, 0xfc, !PT ;  /* 0x000000bdaaaa7212 */ /* 0x000fe400078efcff */
[----:B--2---:R-:W-:Y:S01]  /*3700*/  LOP3.LUT R171, R171, R201, R167, 0xfe, !PT ;  /* 0x000000c9abab7212 */ /* 0x004fe200078efea7 */
[----:B------:R-:W-:Y:S04]  /*3710*/  @P2 STG.E.128 desc[UR4][R128.64], R124 ;  /* 0x0000007c80002986 */ /* 0x000fe8000c101d04 */
[----:B------:R0:W-:Y:S04]  /*3720*/  STG.E.64 desc[UR4][R168.64], R170 ;  /* 0x000000aaa8007986 */ /* 0x0001e8000c101b04 */
[----:B------:R-:W2:Y:S01]  /*3730*/  LDG.E.64 R146, desc[UR4][R146.64] ;  /* 0x0000000492927981 */ /* 0x000ea2000c1e1b00 */
[----:B------:R-:W-:Y:S01]  /*3740*/  @P6 MOV R167, R131 ;  /* 0x0000008300a76202 */ /* 0x000fe20000000f00 */
[----:B------:R-:W-:Y:S01]  /*3750*/  FFMA.FTZ R188, R176, R182, R174 ;  /* 0x000000b6b0bc7223 */ /* 0x000fe200000100ae */
[----:B------:R-:W-:-:S02]  /*3760*/  @P5 SHF.R.U32.HI R131, RZ, 0x10, R131 ;  /* 0x00000010ff835819 */ /* 0x000fc40000011683 */
[----:B------:R-:W-:Y:S02]  /*3770*/  @P6 SHF.L.U32 R176, R167, 0x10, RZ ;  /* 0x00000010a7b06819 */ /* 0x000fe400000006ff */
[----:B------:R-:W-:Y:S02]  /*3780*/  @P5 SHF.L.U32 R131, R131, 0x10, RZ ;  /* 0x0000001083835819 */ /* 0x000fe400000006ff */
[----:B0-----:R-:W-:Y:S01]  /*3790*/  CS2R R168, SRZ ;  /* 0x0000000000a87805 */ /* 0x001fe2000001ff00 */
[----:B------:R-:W-:Y:S01]  /*37a0*/  FADD.FTZ R177, R177, -R188 ;  /* 0x800000bcb1b17221 */ /* 0x000fe20000010000 */
[----:B------:R-:W-:Y:S01]  /*37b0*/  @P6 FMUL.FTZ R168, R187, R176 ;  /* 0x000000b0bba86220 */ /* 0x000fe20000410000 */
[C---:B------:R-:W-:Y:S01]  /*37c0*/  LOP3.LUT P6, RZ, R165.reuse, 0xff, RZ, 0xc0, !PT ;  /* 0x000000ffa5ff7812 */ /* 0x040fe200078cc0ff */
[----:B------:R-:W-:Y:S01]  /*37d0*/  @P5 FMUL.FTZ R169, R130, R131 ;  /* 0x0000008382a95220 */ /* 0x000fe20000410000 */
[----:B------:R-:W-:Y:S01]  /*37e0*/  LOP3.LUT P5, RZ, R165, 0xff00, RZ, 0xc0, !PT ;  /* 0x0000ff00a5ff7812 */ /* 0x000fe200078ac0ff */
[C---:B------:R-:W-:Y:S01]  /*37f0*/  FMUL.FTZ R125, R0.reuse, R177 ;  /* 0x000000b1007d7220 */ /* 0x040fe20000410000 */
[----:B------:R-:W-:-:S03]  /*3800*/  FMUL.FTZ R126, R0, R181 ;  /* 0x000000b5007e7220 */ /* 0x000fc60000410000 */
[----:B------:R-:W-:Y:S01]  /*3810*/  @P1 FADD.FTZ R125, R108, R125 ;  /* 0x0000007d6c7d1221 */ /* 0x000fe20000010000 */
[----:B------:R-:W-:-:S03]  /*3820*/  @P1 FADD.FTZ R126, R109, R126 ;  /* 0x0000007e6d7e1221 */ /* 0x000fc60000010000 */
[-C--:B------:R-:W-:Y:S01]  /*3830*/  FMUL.FTZ R124, R125, R162.reuse ;  /* 0x000000a27d7c7220 */ /* 0x080fe20000410000 */
[----:B------:R-:W-:-:S03]  /*3840*/  FMUL.FTZ R128, R126, R162 ;  /* 0x000000a27e807220 */ /* 0x000fc60000410000 */
[----:B------:R-:W-:Y:S01]  /*3850*/  FMUL.FTZ R131, R124, UR17 ;  /* 0x000000117c837c20 */ /* 0x000fe20008410000 */
[----:B------:R-:W-:Y:S01]  /*3860*/  CS2R R170, SRZ ;  /* 0x0000000000aa7805 */ /* 0x000fe2000001ff00 */
[----:B------:R-:W-:Y:S01]  /*3870*/  FMUL.FTZ R128, R128, UR17 ;  /* 0x0000001180807c20 */ /* 0x000fe20008410000 */
[----:B------:R-:W-:-:S04]  /*3880*/  FMUL.FTZ R176, R180, R162 ;  /* 0x000000a2b4b07220 */ /* 0x000fc80000410000 */
[----:B------:R-:W-:Y:S01]  /*3890*/  FMUL.FTZ R176, R176, UR17 ;  /* 0x00000011b0b07c20 */ /* 0x000fe20008410000 */
[----:B--2---:R-:W-:Y:S02]  /*38a0*/  @P6 MOV R127, R146 ;  /* 0x00000092007f6202 */ /* 0x004fe40000000f00 */
[----:B------:R-:W-:Y:S02]  /*38b0*/  @P5 SHF.R.U64 R129, R146, 0x10, R147 ;  /* 0x0000001092815819 */ /* 0x000fe40000001293 */
[----:B------:R-:W-:-:S03]  /*38c0*/  @P6 SHF.L.U32 R124, R127, 0x10, RZ ;  /* 0x000000107f7c6819 */ /* 0x000fc600000006ff */
[----:B------:R-:W-:Y:S02]  /*38d0*/  @P5 IMAD.U32 R127, R129, 0x10000, RZ ;  /* 0x00010000817f5824 */ /* 0x000fe400078e00ff */
[----:B------:R-:W-:Y:S01]  /*38e0*/  @P6 FMUL.FTZ R170, R131, R124 ;  /* 0x0000007c83aa6220 */ /* 0x000fe20000410000 */
[----:B------:R-:W-:Y:S01]  /*38f0*/  FMUL.FTZ R124, R44, R131 ;  /* 0x000000832c7c7220 */ /* 0x000fe20000410000 */
[----:B------:R-:W-:Y:S01]  /*3900*/  @P5 FMUL.FTZ R171, R128, R127 ;  /* 0x0000007f80ab5220 */ /* 0x000fe20000410000 */
[----:B------:R-:W-:Y:S01]  /*3910*/  FMUL.FTZ R127, R0, R179 ;  /* 0x000000b3007f7220 */ /* 0x000fe20000410000 */
[----:B------:R-:W-:Y:S02]  /*3920*/  SHF.L.U32 R146, R164, 0x3, RZ ;  /* 0x00000003a4927819 */ /* 0x000fe400000006ff */
[----:B------:R-:W-:Y:S01]  /*3930*/  FSEL R179, R124, RZ, P6 ;  /* 0x000000ff7cb37208 */ /* 0x000fe20003000000 */
[----:B------:R-:W-:Y:S01]  /*3940*/  @P1 FADD.FTZ R127, R110, R127 ;  /* 0x0000007f6e7f1221 */ /* 0x000fe20000010000 */
[----:B------:R-:W-:Y:S01]  /*3950*/  @P2 LEA R130, P6, R166, UR20, 0x4 ;  /* 0x00000014a6822c11 */ /* 0x000fe2000f8c20ff */
[----:B------:R-:W-:-:S02]  /*3960*/  FMUL.FTZ R128, R45, R128 ;  /* 0x000000802d807220 */ /* 0x000fc40000410000 */
[----:B------:R-:W-:Y:S01]  /*3970*/  FMUL.FTZ R177, R127, R162 ;  /* 0x000000a27fb17220 */ /* 0x000fe20000410000 */
[----:B------:R-:W-:Y:S02]  /*3980*/  @P2 LEA.HI.X R131, R166, UR21, RZ, 0x4, P6 ;  /* 0x00000015a6832c11 */ /* 0x000fe4000b0f24ff */
[----:B------:R-:W-:Y:S02]  /*3990*/  IADD3 R150, P6, R146, UR18, RZ ;  /* 0x0000001292967c10 */ /* 0x000fe4000ffde0ff */
[----:B------:R-:W-:Y:S01]  /*39a0*/  FSEL R181, R128, RZ, P5 ;  /* 0x000000ff80b57208 */ /* 0x000fe20002800000 */
[----:B------:R-:W-:Y:S01]  /*39b0*/  FMUL.FTZ R177, R177, UR17 ;  /* 0x00000011b1b17c20 */ /* 0x000fe20008410000 */
[----:B------:R-:W-:Y:S01]  /*39c0*/  IADD3 R128, P5, R186, UR22, RZ ;  /* 0x00000016ba807c10 */ /* 0x000fe2000ffbe0ff */
[----:B------:R-:W-:Y:S01]  /*39d0*/  FMUL.FTZ R166, R47, R176 ;  /* 0x000000b02fa67220 */ /* 0x000fe20000410000 */
[----:B------:R-:W-:Y:S02]  /*39e0*/  IADD3.X R151, R178, UR19, RZ, P6, !PT ;  /* 0x00000013b2977c10 */ /* 0x000fe4000b7fe4ff */
[----:B------:R-:W-:Y:S01]  /*39f0*/  LOP3.LUT P6, RZ, R165, 0xff000000, RZ, 0xc0, !PT ;  /* 0xff000000a5ff7812 */ /* 0x000fe200078cc0ff */
[----:B------:R-:W-:Y:S01]  /*3a00*/  FMUL.FTZ R124, R46, R177 ;  /* 0x000000b12e7c7220 */ /* 0x000fe20000410000 */
[----:B------:R-:W-:-:S02]  /*3a10*/  IADD3.X R129, R185, UR23, RZ, P5, !PT ;  /* 0x00000017b9817c10 */ /* 0x000fc4000affe4ff */
[----:B------:R-:W-:Y:S02]  /*3a20*/  LOP3.LUT P5, RZ, R165, 0xff0000, RZ, 0xc0, !PT ;  /* 0x00ff0000a5ff7812 */ /* 0x000fe400078ac0ff */
[----:B------:R-:W-:Y:S01]  /*3a30*/  FSEL R165, R166, RZ, P6 ;  /* 0x000000ffa6a57208 */ /* 0x000fe20003000000 */
[----:B------:R-:W0:Y:S01]  /*3a40*/  F2F.BF16.F32 R167, R181 ;  /* 0x000000b500a77304 */ /* 0x000e220000202000 */
[----:B------:R-:W-:-:S07]  /*3a50*/  FSEL R185, R124, RZ, P5 ;  /* 0x000000ff7cb97208 */ /* 0x000fce0002800000 */
[----:B------:R-:W1:Y:S08]  /*3a60*/  F2F.BF16.F32 R165, R165 ;  /* 0x000000a500a57304 */ /* 0x000e700000202000 */
[----:B------:R-:W2:Y:S08]  /*3a70*/  F2F.BF16.F32 R185, R185 ;  /* 0x000000b900b97304 */ /* 0x000eb00000202000 */
[----:B------:R-:W4:Y:S01]  /*3a80*/  F2F.BF16.F32 R179, R179 ;  /* 0x000000b300b37304 */ /* 0x000f220000202000 */
[----:B0-----:R-:W-:Y:S01]  /*3a90*/  IMAD.WIDE.U32 R166, R167, 0x10000, RZ ;  /* 0x00010000a7a67825 */ /* 0x001fe200078e00ff */
[----:B------:R-:W-:-:S02]  /*3aa0*/  SEL R124, R125, R120, P3 ;  /* 0x000000787d7c7207 */ /* 0x000fc40001800000 */
[----:B-1----:R-:W-:Y:S02]  /*3ab0*/  SHF.L.U32 R181, R165, 0x10, RZ ;  /* 0x00000010a5b57819 */ /* 0x002fe400000006ff */
[----:B------:R-:W-:Y:S02]  /*3ac0*/  SEL R125, R126, R121, P3 ;  /* 0x000000797e7d7207 */ /* 0x000fe40001800000 */
[----:B------:R-:W-:Y:S02]  /*3ad0*/  SEL R126, R127, R122, P3 ;  /* 0x0000007a7f7e7207 */ /* 0x000fe40001800000 */
[----:B------:R-:W-:Y:S02]  /*3ae0*/  SEL R127, R180, R123, P3 ;  /* 0x0000007bb47f7207 */ /* 0x000fe40001800000 */
[----:B--2---:R-:W-:Y:S02]  /*3af0*/  LOP3.LUT R167, R167, R181, R185, 0xfe, !PT ;  /* 0x000000b5a7a77212 */ /* 0x004fe400078efeb9 */
[----:B----4-:R-:W-:Y:S01]  /*3b00*/  LOP3.LUT R166, R166, R179, RZ, 0xfc, !PT ;  /* 0x000000b3a6a67212 */ /* 0x010fe200078efcff */
[----:B------:R0:W-:Y:S04]  /*3b10*/  @P2 STG.E.128 desc[UR4][R130.64], R124 ;  /* 0x0000007c82002986 */ /* 0x0001e8000c101d04 */
[----:B------:R1:W-:Y:S04]  /*3b20*/  STG.E.64 desc[UR4][R128.64], R166 ;  /* 0x000000a680007986 */ /* 0x0003e8000c101b04 */
[----:B------:R-:W2:Y:S01]  /*3b30*/  LDG.E.64 R150, desc[UR4][R150.64] ;  /* 0x0000000496967981 */ /* 0x000ea2000c1e1b00 */
[----:B------:R-:W-:-:S02]  /*3b40*/  @P6 SHF.R.U32.HI R185, RZ, 0x10, R147 ;  /* 0x00000010ffb96819 */ /* 0x000fc40000011693 */
[----:B------:R-:W-:Y:S01]  /*3b50*/  @P5 MOV R179, R147 ;  /* 0x0000009300b35202 */ /* 0x000fe20000000f00 */
[----:B------:R-:W-:Y:S01]  /*3b60*/  HFMA2.MMA R165, -RZ, RZ, 0, 0 ;  /* 0x00000000ffa57435 */ /* 0x000fe200000001ff */
[----:B------:R-:W-:Y:S01]  /*3b70*/  FFMA.FTZ R181, R143, R182, R174 ;  /* 0x000000b68fb57223 */ /* 0x000fe200000100ae */
[----:B------:R-:W-:Y:S01]  /*3b80*/  @P6 IMAD.U32 R143, R185, 0x10000, RZ ;  /* 0x00010000b98f6824 */ /* 0x000fe200078e00ff */
[----:B------:R-:W-:Y:S02]  /*3b90*/  @P5 SHF.L.U32 R180, R179, 0x10, RZ ;  /* 0x00000010b3b45819 */ /* 0x000fe400000006ff */
[----:B------:R-:W-:Y:S01]  /*3ba0*/  MOV R147, RZ ;  /* 0x000000ff00937202 */ /* 0x000fe20000000f00 */
[----:B------:R-:W-:Y:S01]  /*3bb0*/  @P6 FMUL.FTZ R147, R176, R143 ;  /* 0x0000008fb0936220 */ /* 0x000fe20000410000 */
[----:B------:R-:W-:Y:S01]  /*3bc0*/  FADD.FTZ R181, R144, -R181 ;  /* 0x800000b590b57221 */ /* 0x000fe20000010000 */
[----:B------:R-:W-:Y:S01]  /*3bd0*/  @P5 FMUL.FTZ R165, R177, R180 ;  /* 0x000000b4b1a55220 */ /* 0x000fe20000410000 */
[----:B------:R-:W-:-:S02]  /*3be0*/  LOP3.LUT P6, RZ, R163, 0xff, RZ, 0xc0, !PT ;  /* 0x000000ffa3ff7812 */ /* 0x000fc400078cc0ff */
[----:B------:R-:W-:Y:S01]  /*3bf0*/  LOP3.LUT P5, RZ, R163, 0xff00, RZ, 0xc0, !PT ;  /* 0x0000ff00a3ff7812 */ /* 0x000fe200078ac0ff */
[C---:B0-----:R-:W-:Y:S01]  /*3c00*/  FMUL.FTZ R125, R0.reuse, R181 ;  /* 0x000000b5007d7220 */ /* 0x041fe20000410000 */
[----:B------:R-:W-:-:S03]  /*3c10*/  FMUL.FTZ R126, R0, R149 ;  /* 0x00000095007e7220 */ /* 0x000fc60000410000 */
[----:B------:R-:W-:Y:S01]  /*3c20*/  @P1 FADD.FTZ R125, R112, R125 ;  /* 0x0000007d707d1221 */ /* 0x000fe20000010000 */
[----:B------:R-:W-:-:S03]  /*3c30*/  @P1 FADD.FTZ R126, R113, R126 ;  /* 0x0000007e717e1221 */ /* 0x000fc60000010000 */
[-C--:B------:R-:W-:Y:S01]  /*3c40*/  FMUL.FTZ R124, R125, R162.reuse ;  /* 0x000000a27d7c7220 */ /* 0x080fe20000410000 */
[----:B-1----:R-:W-:-:S03]  /*3c50*/  FMUL.FTZ R128, R126, R162 ;  /* 0x000000a27e807220 */ /* 0x002fc60000410000 */
[----:B------:R-:W-:Y:S01]  /*3c60*/  FMUL.FTZ R131, R124, UR17 ;  /* 0x000000117c837c20 */ /* 0x000fe20008410000 */
[----:B------:R-:W-:Y:S01]  /*3c70*/  FMUL.FTZ R128, R128, UR17 ;  /* 0x0000001180807c20 */ /* 0x000fe20008410000 */
[----:B------:R-:W-:Y:S01]  /*3c80*/  MOV R144, RZ ;  /* 0x000000ff00907202 */ /* 0x000fe20000000f00 */
[----:B------:R-:W-:-:S04]  /*3c90*/  FMUL.FTZ R176, R0, R141 ;  /* 0x0000008d00b07220 */ /* 0x000fc80000410000 */
[----:B------:R-:W-:Y:S01]  /*3ca0*/  @P1 FADD.FTZ R176, R115, R176 ;  /* 0x000000b073b01221 */ /* 0x000fe20000010000 */
[----:B------:R-:W-:Y:S02]  /*3cb0*/  SHF.R.U32.HI R166, RZ, 0x1d, R2 ;  /* 0x0000001dffa67819 */ /* 0x000fe40000011602 */
[----:B--2---:R-:W-:Y:S02]  /*3cc0*/  @P6 MOV R127, R150 ;  /* 0x00000096007f6202 */ /* 0x004fe40000000f00 */
[----:B------:R-:W-:Y:S02]  /*3cd0*/  @P5 SHF.R.U64 R129, R150, 0x10, R151 ;  /* 0x0000001096815819 */ /* 0x000fe40000001297 */
[----:B------:R-:W-:Y:S02]  /*3ce0*/  @P6 SHF.L.U32 R124, R127, 0x10, RZ ;  /* 0x000000107f7c6819 */ /* 0x000fe400000006ff */
[----:B------:R-:W-:Y:S01]  /*3cf0*/  @P5 SHF.L.U32 R127, R129, 0x10, RZ ;  /* 0x00000010817f5819 */ /* 0x000fe200000006ff */
[----:B------:R-:W-:-:S02]  /*3d00*/  FADD.FTZ R129, R140, -R145 ;  /* 0x800000918c817221 */ /* 0x000fc40000010000 */
[----:B------:R-:W-:Y:S01]  /*3d10*/  @P6 FMUL.FTZ R148, R131, R124 ;  /* 0x0000007c83946220 */ /* 0x000fe20000410000 */
[----:B------:R-:W-:Y:S01]  /*3d20*/  FMUL.FTZ R124, R40, R131 ;  /* 0x00000083287c7220 */ /* 0x000fe20000410000 */
[----:B------:R-:W-:Y:S01]  /*3d30*/  @P5 FMUL.FTZ R144, R128, R127 ;  /* 0x0000007f80905220 */ /* 0x000fe20000410000 */
[----:B------:R-:W-:Y:S01]  /*3d40*/  FMUL.FTZ R127, R41, R128 ;  /* 0x00000080297f7220 */ /* 0x000fe20000410000 */
[----:B------:R-:W-:Y:S02]  /*3d50*/  FMUL.FTZ R167, R0, R129 ;  /* 0x0000008100a77220 */ /* 0x000fe40000410000 */
[----:B------:R-:W-:Y:S02]  /*3d60*/  FSEL R150, R124, RZ, P6 ;  /* 0x000000ff7c967208 */ /* 0x000fe40003000000 */
[----:B------:R-:W-:Y:S02]  /*3d70*/  FSEL R127, R127, RZ, P5 ;  /* 0x000000ff7f7f7208 */ /* 0x000fe40002800000 */
[----:B------:R-:W-:-:S02]  /*3d80*/  @P2 LEA R130, P6, R164, UR20, 0x4 ;  /* 0x00000014a4822c11 */ /* 0x000fc4000f8c20ff */
[----:B------:R-:W-:Y:S01]  /*3d90*/  IADD3 R128, P5, R146, UR22, RZ ;  /* 0x0000001692807c10 */ /* 0x000fe2000ffbe0ff */
[-C--:B------:R-:W-:Y:S01]  /*3da0*/  FMUL.FTZ R146, R176, R162.reuse ;  /* 0x000000a2b0927220 */ /* 0x080fe20000410000 */
[----:B------:R-:W-:Y:S01]  /*3db0*/  SHF.L.U32 R145, R2, 0x3, RZ ;  /* 0x0000000302917819 */ /* 0x000fe200000006ff */
[----:B------:R-:W-:Y:S01]  /*3dc0*/  @P1 FADD.FTZ R167, R114, R167 ;  /* 0x000000a772a71221 */ /* 0x000fe20000010000 */
[----:B------:R-:W-:Y:S01]  /*3dd0*/  @P2 LEA.HI.X R131, R164, UR21, RZ, 0x4, P6 ;  /* 0x00000015a4832c11 */ /* 0x000fe2000b0f24ff */
[----:B------:R-:W-:Y:S01]  /*3de0*/  FMUL.FTZ R146, R146, UR17 ;  /* 0x0000001192927c20 */ /* 0x000fe20008410000 */
[----:B------:R-:W-:Y:S01]  /*3df0*/  IADD3 R140, P6, R145, UR18, RZ ;  /* 0x00000012918c7c10 */ /* 0x000fe2000ffde0ff */
[----:B------:R-:W-:Y:S02]  /*3e00*/  FMUL.FTZ R149, R167, R162 ;  /* 0x000000a2a7957220 */ /* 0x000fe40000410000 */
[----:B------:R-:W-:Y:S01]  /*3e10*/  FMUL.FTZ R142, R43, R146 ;  /* 0x000000922b8e7220 */ /* 0x000fe20000410000 */
[----:B------:R-:W-:Y:S01]  /*3e20*/  IADD3.X R141, R166, UR19, RZ, P6, !PT ;  /* 0x00000013a68d7c10 */ /* 0x000fe2000b7fe4ff */
[----:B------:R-:W-:Y:S01]  /*3e30*/  FMUL.FTZ R149, R149, UR17 ;  /* 0x0000001195957c20 */ /* 0x000fe20008410000 */
[----:B------:R-:W-:-:S02]  /*3e40*/  LOP3.LUT P6, RZ, R163, 0xff000000, RZ, 0xc0, !PT ;  /* 0xff000000a3ff7812 */ /* 0x000fc400078cc0ff */
[----:B------:R-:W-:Y:S01]  /*3e50*/  IADD3.X R129, R178, UR23, RZ, P5, !PT ;  /* 0x00000017b2817c10 */ /* 0x000fe2000affe4ff */
[----:B------:R-:W-:Y:S01]  /*3e60*/  FMUL.FTZ R124, R42, R149 ;  /* 0x000000952a7c7220 */ /* 0x000fe20000410000 */
        /* <DEDUP_REMOVED lines=8> */
[----:B------:R-:W-:-:S03]  /*3ef0*/  SEL R124, R125, R120, P3 ;  /* 0x000000787d7c7207 */ /* 0x000fc60001800000 */
[----:B-1----:R-:W-:Y:S01]  /*3f00*/  IMAD.U32 R177, R163, 0x10000, RZ ;  /* 0x00010000a3b17824 */ /* 0x002fe200078e00ff */
        /* <DEDUP_REMOVED lines=8> */
[-CC-:B------:R-:W-:Y:S01]  /*3f90*/  FFMA.FTZ R163, R132, R182.reuse, R174.reuse ;  /* 0x000000b684a37223 */ /* 0x180fe200000100ae */
[-CC-:B------:R-:W-:Y:S01]  /*3fa0*/  FFMA.FTZ R132, R133, R182.reuse, R174.reuse ;  /* 0x000000b685847223 */ /* 0x180fe200000100ae */
[----:B------:R-:W-:-:S03]  /*3fb0*/  FFMA.FTZ R133, R134, R182, R174 ;  /* 0x000000b686857223 */ /* 0x000fc600000100ae */
[----:B------:R-:W-:Y:S01]  /*3fc0*/  FADD.FTZ R137, R137, -R132 ;  /* 0x8000008489897221 */ /* 0x000fe20000010000 */
[----:B------:R-:W-:Y:S01]  /*3fd0*/  FFMA.FTZ R174, R139, R182, R174 ;  /* 0x000000b68bae7223 */ /* 0x000fe200000100ae */
[----:B------:R-:W-:Y:S02]  /*3fe0*/  FADD.FTZ R133, R136, -R133 ;  /* 0x8000008588857221 */ /* 0x000fe40000010000 */
[----:B0-----:R-:W-:Y:S01]  /*3ff0*/  FMUL.FTZ R126, R0, R137 ;  /* 0x00000089007e7220 */ /* 0x001fe20000410000 */
[----:B------:R-:W-:Y:S01]  /*4000*/  FADD.FTZ R163, R138, -R163 ;  /* 0x800000a38aa37221 */ /* 0x000fe20000010000 */
[----:B------:R-:W-:Y:S01]  /*4010*/  FADD.FTZ R135, R135, -R174 ;  /* 0x800000ae87877221 */ /* 0x000fe20000010000 */
[C---:B------:R-:W-:Y:S01]  /*4020*/  FMUL.FTZ R133, R0.reuse, R133 ;  /* 0x0000008500857220 */ /* 0x040fe20000410000 */
[----:B------:R-:W-:Y:S01]  /*4030*/  @P1 FADD.FTZ R126, R117, R126 ;  /* 0x0000007e757e1221 */ /* 0x000fe20000010000 */
[----:B------:R-:W-:Y:S01]  /*4040*/  @P6 SHF.R.U32.HI R125, RZ, 0x10, R151 ;  /* 0x00000010ff7d6819 */ /* 0x000fe20000011697 */
[C---:B------:R-:W-:Y:S01]  /*4050*/  FMUL.FTZ R163, R0.reuse, R163 ;  /* 0x000000a300a37220 */ /* 0x040fe20000410000 */
[----:B------:R-:W-:Y:S01]  /*4060*/  FMUL.FTZ R130, R0, R135 ;  /* 0x0000008700827220 */ /* 0x000fe20000410000 */
[----:B------:R-:W-:Y:S01]  /*4070*/  FMUL.FTZ R0, R126, R162 ;  /* 0x000000a27e007220 */ /* 0x000fe20000410000 */
[----:B------:R-:W-:Y:S01]  /*4080*/  @P1 FADD.FTZ R133, R118, R133 ;  /* 0x0000008576851221 */ /* 0x000fe20000010000 */
[----:B------:R-:W-:-:S02]  /*4090*/  @P6 SHF.L.U32 R125, R125, 0x10, RZ ;  /* 0x000000107d7d6819 */ /* 0x000fc400000006ff */
[----:B------:R-:W-:Y:S01]  /*40a0*/  FMUL.FTZ R134, R0, UR17 ;  /* 0x0000001100867c20 */ /* 0x000fe20008410000 */
[----:B------:R-:W-:Y:S02]  /*40b0*/  @P5 MOV R124, R151 ;  /* 0x00000097007c5202 */ /* 0x000fe40000000f00 */
[----:B-1----:R-:W-:Y:S02]  /*40c0*/  CS2R R128, SRZ ;  /* 0x0000000000807805 */ /* 0x002fe4000001ff00 */
[C---:B------:R-:W-:Y:S01]  /*40d0*/  SEL R122, R133.reuse, R122, P3 ;  /* 0x0000007a857a7207 */ /* 0x040fe20001800000 */
[----:B------:R-:W-:Y:S01]  /*40e0*/  @P1 FADD.FTZ R163, R116, R163 ;  /* 0x000000a374a31221 */ /* 0x000fe20000010000 */
[----:B------:R-:W-:Y:S01]  /*40f0*/  FMUL.FTZ R133, R133, R162 ;  /* 0x000000a285857220 */ /* 0x000fe20000410000 */
[----:B------:R-:W-:Y:S01]  /*4100*/  @P6 FMUL.FTZ R128, R146, R125 ;  /* 0x0000007d92806220 */ /* 0x000fe20000410000 */
[----:B------:R-:W-:Y:S01]  /*4110*/  FMUL.FTZ R0, R37, R134 ;  /* 0x0000008625007220 */ /* 0x000fe20000410000 */
[----:B------:R-:W-:Y:S01]  /*4120*/  @P5 SHF.L.U32 R124, R124, 0x10, RZ ;  /* 0x000000107c7c5819 */ /* 0x000fe200000006ff */
[----:B------:R-:W-:Y:S01]  /*4130*/  @P1 FADD.FTZ R130, R119, R130 ;  /* 0x0000008277821221 */ /* 0x000fe20000010000 */
[----:B------:R-:W-:Y:S01]  /*4140*/  LOP3.LUT P6, RZ, R161, 0xff00, RZ, 0xc0, !PT ;  /* 0x0000ff00a1ff7812 */ /* 0x000fe200078cc0ff */
[----:B------:R-:W-:Y:S01]  /*4150*/  FMUL.FTZ R135, R133, UR17 ;  /* 0x0000001185877c20 */ /* 0x000fe20008410000 */
[C---:B------:R-:W-:Y:S01]  /*4160*/  SEL R120, R163.reuse, R120, P3 ;  /* 0x00000078a3787207 */ /* 0x040fe20001800000 */
[-C--:B------:R-:W-:Y:S01]  /*4170*/  FMUL.FTZ R163, R163, R162.reuse ;  /* 0x000000a2a3a37220 */ /* 0x080fe20000410000 */
[----:B------:R-:W-:Y:S01]  /*4180*/  SEL R121, R126, R121, P3 ;  /* 0x000000797e797207 */ /* 0x000fe20001800000 */
[----:B------:R-:W-:Y:S01]  /*4190*/  FMUL.FTZ R162, R130, R162 ;  /* 0x000000a282a27220 */ /* 0x000fe20000410000 */
[----:B------:R-:W-:Y:S01]  /*41a0*/  FSEL R126, R0, RZ, P6 ;  /* 0x000000ff007e7208 */ /* 0x000fe20003000000 */
[----:B------:R-:W-:Y:S01]  /*41b0*/  @P5 FMUL.FTZ R129, R149, R124 ;  /* 0x0000007c95815220 */ /* 0x000fe20000410000 */
[----:B------:R-:W-:Y:S01]  /*41c0*/  FMUL.FTZ R0, R38, R135 ;  /* 0x0000008726007220 */ /* 0x000fe20000410000 */
[----:B------:R-:W-:Y:S01]  /*41d0*/  LOP3.LUT P5, RZ, R161, 0xff0000, RZ, 0xc0, !PT ;  /* 0x00ff0000a1ff7812 */ /* 0x000fe200078ac0ff */
[----:B------:R-:W-:Y:S01]  /*41e0*/  FMUL.FTZ R163, R163, UR17 ;  /* 0x00000011a3a37c20 */ /* 0x000fe20008410000 */
[----:B------:R-:W-:Y:S01]  /*41f0*/  SEL R123, R130, R123, P3 ;  /* 0x0000007b827b7207 */ /* 0x000fe20001800000 */
[----:B------:R-:W-:Y:S01]  /*4200*/  FMUL.FTZ R162, R162, UR17 ;  /* 0x00000011a2a27c20 */ /* 0x000fe20008410000 */
[----:B------:R-:W-:-:S02]  /*4210*/  @P2 LEA R124, P3, R2, UR20, 0x4 ;  /* 0x00000014027c2c11 */ /* 0x000fc4000f8620ff */
[----:B------:R-:W-:Y:S01]  /*4220*/  FSEL R130, R0, RZ, P5 ;  /* 0x000000ff00827208 */ /* 0x000fe20002800000 */
[----:B------:R-:W-:Y:S01]  /*4230*/  FMUL.FTZ R0, R36, R163 ;  /* 0x000000a324007220 */ /* 0x000fe20000410000 */
[----:B------:R-:W-:Y:S01]  /*4240*/  @P2 LEA.HI.X R125, R2, UR21, RZ, 0x4, P3 ;  /* 0x00000015027d2c11 */ /* 0x000fe200098f24ff */
[----:B------:R-:W-:Y:S01]  /*4250*/  FMUL.FTZ R127, R39, R162 ;  /* 0x000000a2277f7220 */ /* 0x000fe20000410000 */
[C---:B------:R-:W-:Y:S02]  /*4260*/  LOP3.LUT P3, RZ, R161.reuse, 0xff, RZ, 0xc0, !PT ;  /* 0x000000ffa1ff7812 */ /* 0x040fe4000786c0ff */
[----:B------:R-:W-:Y:S01]  /*4270*/  LOP3.LUT P1, RZ, R161, 0xff000000, RZ, 0xc0, !PT ;  /* 0xff000000a1ff7812 */ /* 0x000fe2000782c0ff */
[----:B------:R-:W0:Y:S01]  /*4280*/  F2F.BF16.F32 R126, R126 ;  /* 0x0000007e007e7304 */ /* 0x000e220000202000 */
[----:B------:R-:W-:Y:S02]  /*4290*/  FSEL R0, R0, RZ, P3 ;  /* 0x000000ff00007208 */ /* 0x000fe40001800000 */
[----:B------:R-:W-:-:S05]  /*42a0*/  FSEL R2, R127, RZ, P1 ;  /* 0x000000ff7f027208 */ /* 0x000fca0000800000 */
[----:B------:R-:W1:Y:S08]  /*42b0*/  F2F.BF16.F32 R133, R0 ;  /* 0x0000000000857304 */ /* 0x000e700000202000 */
[----:B------:R-:W4:Y:S01]  /*42c0*/  F2F.BF16.F32 R2, R2 ;  /* 0x0000000200027304 */ /* 0x000f220000202000 */
[----:B0-----:R-:W-:-:S04]  /*42d0*/  IMAD.WIDE.U32 R126, R126, 0x10000, RZ ;  /* 0x000100007e7e7825 */ /* 0x001fc800078e00ff */
[----:B------:R-:W-:-:S03]  /*42e0*/  FADD.FTZ R240, R128, R240 ;  /* 0x000000f080f07221 */ /* 0x000fc60000010000 */
[----:B------:R-:W0:Y:S01]  /*42f0*/  F2F.BF16.F32 R130, R130 ;  /* 0x0000008200827304 */ /* 0x000e220000202000 */
[----:B------:R-:W-:Y:S01]  /*4300*/  FADD.FTZ R237, R129, R237 ;  /* 0x000000ed81ed7221 */ /* 0x000fe20000010000 */
[----:B-1----:R-:W-:Y:S01]  /*4310*/  LOP3.LUT R126, R126, R133, RZ, 0xfc, !PT ;  /* 0x000000857e7e7212 */ /* 0x002fe200078efcff */
[----:B------:R-:W-:Y:S01]  /*4320*/  HFMA2.MMA R0, -RZ, RZ, 0, 0 ;  /* 0x00000000ff007435 */ /* 0x000fe200000001ff */
[----:B----4-:R-:W-:Y:S01]  /*4330*/  SHF.L.U32 R131, R2, 0x10, RZ ;  /* 0x0000001002837819 */ /* 0x010fe200000006ff */
[----:B---3--:R-:W-:Y:S01]  /*4340*/  FADD.FTZ R220, R165, R220 ;  /* 0x000000dca5dc7221 */ /* 0x008fe20000010000 */
[----:B------:R-:W-:Y:S02]  /*4350*/  IMAD.MOV.U32 R2, RZ, RZ, RZ ;  /* 0x000000ffff027224 */ /* 0x000fe400078e00ff */
[----:B------:R-:W-:Y:S01]  /*4360*/  FADD.FTZ R233, R148, R233 ;  /* 0x000000e994e97221 */ /* 0x000fe20000010000 */
[----:B------:R-:W-:Y:S01]  /*4370*/  FADD.FTZ R232, R144, R232 ;  /* 0x000000e890e87221 */ /* 0x000fe20000010000 */
[----:B------:R1:W-:Y:S01]  /*4380*/  @P2 STG.E.128 desc[UR4][R124.64], R120 ;  /* 0x000000787c002986 */ /* 0x0003e2000c101d04 */
[----:B0-----:R-:W-:-:S02]  /*4390*/  LOP3.LUT R127, R127, R131, R130, 0xfe, !PT ;  /* 0x000000837f7f7212 */ /* 0x001fc400078efe82 */
[----:B------:R-:W-:Y:S01]  /*43a0*/  CS2R R130, SRZ ;  /* 0x0000000000827805 */ /* 0x000fe2000001ff00 */
[----:B------:R0:W-:Y:S04]  /*43b0*/  STL [R1], R220 ;  /* 0x000000dc01007387 */ /* 0x0001e80000100800 */
[----:B------:R0:W-:Y:S04]  /*43c0*/  STL [R1+0x8], R233 ;  /* 0x000008e901007387 */ /* 0x0001e80000100800 */
[----:B------:R0:W-:Y:S01]  /*43d0*/  STL [R1+0x4], R232 ;  /* 0x000004e801007387 */ /* 0x0001e20000100800 */
[----:B-1----:R-:W-:-:S03]  /*43e0*/  IADD3 R124, P2, R145, UR22, RZ ;  /* 0x00000016917c7c10 */ /* 0x002fc6000ff5e0ff */
[----:B------:R0:W-:Y:S01]  /*43f0*/  STL [R1+0x10], R237 ;  /* 0x000010ed01007387 */ /* 0x0001e20000100800 */
[----:B------:R-:W-:-:S03]  /*4400*/  IADD3.X R125, R166, UR23, RZ, P2, !PT ;  /* 0x00000017a67d7c10 */ /* 0x000fc600097fe4ff */
[----:B------:R0:W-:Y:S01]  /*4410*/  STL [R1+0xc], R240 ;  /* 0x00000cf001007387 */ /* 0x0001e20000100800 */
[----:B------:R-:W-:-:S03]  /*4420*/  IADD3 R160, R160, UR24, RZ ;  /* 0x00000018a0a07c10 */ /* 0x000fc6000fffe0ff */
[----:B------:R0:W-:Y:S01]  /*4430*/  STG.E.64 desc[UR4][R124.64], R126 ;  /* 0x0000007e7c007986 */ /* 0x0001e2000c101b04 */
        /* <DEDUP_REMOVED lines=20> */
[----:B--2---:R-:W-:Y:S02]  /*4580*/  @P3 MOV R128, R140 ;  /* 0x0000008c00803202 */ /* 0x004fe40000000f00 */
[--C-:B------:R-:W-:Y:S02]  /*4590*/  @P6 SHF.R.U64 R129, R140, 0x10, R141.reuse ;  /* 0x000000108c816819 */ /* 0x100fe4000000128d */
[----:B------:R-:W-:Y:S02]  /*45a0*/  @P1 SHF.R.U32.HI R133, RZ, 0x10, R141 ;  /* 0x00000010ff851819 */ /* 0x000fe4000001168d */
[----:B------:R-:W-:Y:S02]  /*45b0*/  @P5 MOV R132, R141 ;  /* 0x0000008d00845202 */ /* 0x000fe40000000f00 */
[----:B------:R-:W-:Y:S02]  /*45c0*/  @P3 SHF.L.U32 R128, R128, 0x10, RZ ;  /* 0x0000001080803819 */ /* 0x000fe400000006ff */
[----:B------:R-:W-:-:S02]  /*45d0*/  @P6 SHF.L.U32 R129, R129, 0x10, RZ ;  /* 0x0000001081816819 */ /* 0x000fc400000006ff */
[----:B------:R-:W-:Y:S02]  /*45e0*/  @P1 SHF.L.U32 R133, R133, 0x10, RZ ;  /* 0x0000001085851819 */ /* 0x000fe400000006ff */
[----:B------:R-:W-:Y:S01]  /*45f0*/  @P5 SHF.L.U32 R132, R132, 0x10, RZ ;  /* 0x0000001084845819 */ /* 0x000fe200000006ff */
[----:B------:R-:W-:Y:S01]  /*4600*/  @P3 FMUL.FTZ R2, R163, R128 ;  /* 0x00000080a3023220 */ /* 0x000fe20000410000 */
[----:B------:R-:W-:Y:S01]  /*4610*/  @P6 FMUL.FTZ R0, R134, R129 ;  /* 0x0000008186006220 */ /* 0x000fe20000410000 */
[----:B------:R-:W-:Y:S02]  /*4620*/  @P1 FMUL.FTZ R130, R162, R133 ;  /* 0x00000085a2821220 */ /* 0x000fe40000410000 */
[----:B------:R-:W-:Y:S01]  /*4630*/  @P5 FMUL.FTZ R131, R135, R132 ;  /* 0x0000008487835220 */ /* 0x000fe20000410000 */
[----:B------:R-:W-:Y:S01]  /*4640*/  FADD.FTZ R234, R2, R234 ;  /* 0x000000ea02ea7221 */ /* 0x000fe20000010000 */
[----:B------:R-:W-:Y:S01]  /*4650*/  FADD.FTZ R236, R0, R236 ;  /* 0x000000ec00ec7221 */ /* 0x000fe20000010000 */
[----:B------:R-:W-:Y:S01]  /*4660*/  FADD.FTZ R241, R130, R241 ;  /* 0x000000f182f17221 */ /* 0x000fe20000010000 */
[----:B------:R-:W-:-:S02]  /*4670*/  FADD.FTZ R235, R131, R235 ;  /* 0x000000eb83eb7221 */ /* 0x000fc40000010000 */
[----:B------:R0:W-:Y:S04]  /*4680*/  STL [R1+0x18], R234 ;  /* 0x000018ea01007387 */ /* 0x0001e80000100800 */
[----:B------:R0:W-:Y:S04]  /*4690*/  STL [R1+0x14], R236 ;  /* 0x000014ec01007387 */ /* 0x0001e80000100800 */
[----:B------:R0:W-:Y:S04]  /*46a0*/  STL [R1+0x1c], R241 ;  /* 0x00001cf101007387 */ /* 0x0001e80000100800 */
[----:B------:R0:W-:Y:S01]  /*46b0*/  STL [R1+0x20], R235 ;  /* 0x000020eb01007387 */ /* 0x0001e20000100800 */
        /* <DEDUP_REMOVED lines=81> */
.L_x_7598:
        /* <DEDUP_REMOVED lines=35> */
.L_x_7599:
[----:B------:R-:W-:Y:S01]  /*4e00*/  HFMA2.MMA R129, -RZ, RZ, 0, 9.5367431640625e-07 ;  /* 0x00000010ff817435 */ /* 0x000fe200000001ff */
[----:B------:R-:W-:Y:S02]  /*4e10*/  MOV R130, R126 ;  /* 0x0000007e00827202 */ /* 0x000fe40000000f00 */
[----:B------:R-:W-:Y:S02]  /*4e20*/  MOV R128, 0x1f ;  /* 0x0000001f00807802 */ /* 0x000fe40000000f00 */
[----:B------:R-:W-:-:S07]  /*4e30*/  MOV R127, 0xffffffff ;  /* 0xffffffff007f7802 */ /* 0x000fce0000000f00 */
[----:B-----5:R-:W-:Y:S05]  /*4e40*/  WARPSYNC.COLLECTIVE R127, `(.L_x_7601) ;  /* 0x000000007f087348 */ /* 0x020fea0003c00000 */
[----:B------:R0:W1:Y:S02]  /*4e50*/  SHFL.DOWN P3, R131, R130, R129, R128 ;  /* 0x0800008182837389 */ /* 0x0000640000060080 */
[----:B01---5:R-:W-:Y:S01]  /*4e60*/  ENDCOLLECTIVE ;  /* 0x000000000000791b */ /* 0x023fe20003800000 */
.L_x_7601:
[----:B------:R-:W-:Y:S01]  /*4e70*/  MOV R130, R125 ;  /* 0x0000007d00827202 */ /* 0x000fe20000000f00 */
[----:B------:R-:W-:-:S07]  /*4e80*/  FADD.FTZ R126, R126, R131 ;  /* 0x000000837e7e7221 */ /* 0x000fce0000010000 */
[----:B------:R-:W-:Y:S05]  /*4e90*/  WARPSYNC.COLLECTIVE R127, `(.L_x_7602) ;  /* 0x000000007f087348 */ /* 0x000fea0003c00000 */
[----:B------:R0:W1:Y:S02]  /*4ea0*/  SHFL.DOWN P3, R131, R130, R129, R128 ;  /* 0x0800008182837389 */ /* 0x0000640000060080 */
[----:B01----:R-:W-:Y:S01]  /*4eb0*/  ENDCOLLECTIVE ;  /* 0x000000000000791b */ /* 0x003fe20003800000 */
.L_x_7602:
[----:B------:R-:W-:Y:S01]  /*4ec0*/  HFMA2.MMA R129, -RZ, RZ, 0, 4.76837158203125e-07 ;  /* 0x00000008ff817435 */ /* 0x000fe200000001ff */
[----:B------:R-:W-:Y:S02]  /*4ed0*/  IMAD.MOV.U32 R130, RZ, RZ, R126 ;  /* 0x000000ffff827224 */ /* 0x000fe400078e007e */
[----:B------:R-:W-:-:S08]  /*4ee0*/  FADD.FTZ R125, R125, R131 ;  /* 0x000000837d7d7221 */ /* 0x000fd00000010000 */
[----:B------:R-:W-:Y:S05]  /*4ef0*/  WARPSYNC.COLLECTIVE R127, `(.L_x_7603) ;  /* 0x000000007f087348 */ /* 0x000fea0003c00000 */
[----:B------:R0:W1:Y:S02]  /*4f00*/  SHFL.DOWN P3, R131, R130, R129, R128 ;  /* 0x0800008182837389 */ /* 0x0000640000060080 */
[----:B01----:R-:W-:Y:S01]  /*4f10*/  ENDCOLLECTIVE ;  /* 0x000000000000791b */ /* 0x003fe20003800000 */
.L_x_7603:
[----:B------:R-:W-:Y:S01]  /*4f20*/  MOV R130, R125 ;  /* 0x0000007d00827202 */ /* 0x000fe20000000f00 */
[----:B------:R-:W-:-:S07]  /*4f30*/  FADD.FTZ R126, R126, R131 ;  /* 0x000000837e7e7221 */ /* 0x000fce0000010000 */
[----:B------:R-:W-:Y:S05]  /*4f40*/  WARPSYNC.COLLECTIVE R127, `(.L_x_7604) ;  /* 0x000000007f087348 */ /* 0x000fea0003c00000 */
[----:B------:R0:W1:Y:S02]  /*4f50*/  SHFL.DOWN P3, R131, R130, R129, R128 ;  /* 0x0800008182837389 */ /* 0x0000640000060080 */
[----:B01----:R-:W-:Y:S01]  /*4f60*/  ENDCOLLECTIVE ;  /* 0x000000000000791b */ /* 0x003fe20003800000 */
.L_x_7604:
[----:B------:R-:W-:Y:S01]  /*4f70*/  HFMA2.MMA R129, -RZ, RZ, 0, 2.384185791015625e-07 ;  /* 0x00000004ff817435 */ /* 0x000fe200000001ff */
[----:B------:R-:W-:Y:S01]  /*4f80*/  MOV R130, R126 ;  /* 0x0000007e00827202 */ /* 0x000fe20000000f00 */
[----:B------:R-:W-:-:S09]  /*4f90*/  FADD.FTZ R125, R125, R131 ;  /* 0x000000837d7d7221 */ /* 0x000fd20000010000 */
[----:B------:R-:W-:Y:S05]  /*4fa0*/  WARPSYNC.COLLECTIVE R127, `(.L_x_7605) ;  /* 0x000000007f087348 */ /* 0x000fea0003c00000 */
[----:B------:R0:W1:Y:S02]  /*4fb0*/  SHFL.DOWN P3, R131, R130, R129, R128 ;  /* 0x0800008182837389 */ /* 0x0000640000060080 */
[----:B01----:R-:W-:Y:S01]  /*4fc0*/  ENDCOLLECTIVE ;  /* 0x000000000000791b */ /* 0x003fe20003800000 */
.L_x_7605:
[----:B------:R-:W-:Y:S01]  /*4fd0*/  MOV R130, R125 ;  /* 0x0000007d00827202 */ /* 0x000fe20000000f00 */
[----:B------:R-:W-:-:S07]  /*4fe0*/  FADD.FTZ R126, R126, R131 ;  /* 0x000000837e7e7221 */ /* 0x000fce0000010000 */
[----:B------:R-:W-:Y:S05]  /*4ff0*/  WARPSYNC.COLLECTIVE R127, `(.L_x_7606) ;  /* 0x000000007f087348 */ /* 0x000fea0003c00000 */
[----:B------:R0:W1:Y:S02]  /*5000*/  SHFL.DOWN P3, R131, R130, R129, R128 ;  /* 0x0800008182837389 */ /* 0x0000640000060080 */
[----:B01----:R-:W-:Y:S01]  /*5010*/  ENDCOLLECTIVE ;  /* 0x000000000000791b */ /* 0x003fe20003800000 */
.L_x_7606:
[----:B------:R-:W-:Y:S01]  /*5020*/  MOV R130, R126 ;  /* 0x0000007e00827202 */ /* 0x000fe20000000f00 */
[----:B------:R-:W-:Y:S02]  /*5030*/  IMAD.MOV.U32 R129, RZ, RZ, 0x2 ;  /* 0x00000002ff817424 */ /* 0x000fe400078e00ff */
[----:B------:R-:W-:-:S07]  /*5040*/  FADD.FTZ R125, R125, R131 ;  /* 0x000000837d7d7221 */ /* 0x000fce0000010000 */
[----:B------:R-:W-:Y:S05]  /*5050*/  WARPSYNC.COLLECTIVE R127, `(.L_x_7607) ;  /* 0x000000007f087348 */ /* 0x000fea0003c00000 */
[----:B------:R0:W1:Y:S02]  /*5060*/  SHFL.DOWN P3, R131, R130, R129, R128 ;  /* 0x0800008182837389 */ /* 0x0000640000060080 */
[----:B01----:R-:W-:Y:S01]  /*5070*/  ENDCOLLECTIVE ;  /* 0x000000000000791b */ /* 0x003fe20003800000 */
.L_x_7607:
[----:B------:R-:W-:Y:S01]  /*5080*/  MOV R130, R125 ;  /* 0x0000007d00827202 */ /* 0x000fe20000000f00 */
[----:B------:R-:W-:-:S07]  /*5090*/  FADD.FTZ R126, R126, R131 ;  /* 0x000000837e7e7221 */ /* 0x000fce0000010000 */
[----:B------:R-:W-:Y:S05]  /*50a0*/  WARPSYNC.COLLECTIVE R127, `(.L_x_7608) ;  /* 0x000000007f087348 */ /* 0x000fea0003c00000 */
[----:B------:R0:W1:Y:S02]  /*50b0*/  SHFL.DOWN P3, R131, R130, R129, R128 ;  /* 0x0800008182837389 */ /* 0x0000640000060080 */
[----:B01----:R-:W-:Y:S01]  /*50c0*/  ENDCOLLECTIVE ;  /* 0x000000000000791b */ /* 0x003fe20003800000 */
.L_x_7608:
[----:B------:R-:W-:Y:S01]  /*50d0*/  HFMA2.MMA R129, -RZ, RZ, 0, 5.9604644775390625e-08 ;  /* 0x00000001ff817435 */ /* 0x000fe200000001ff */
[----:B------:R-:W-:Y:S01]  /*50e0*/  MOV R130, R126 ;  /* 0x0000007e00827202 */ /* 0x000fe20000000f00 */
[----:B------:R-:W-:-:S09]  /*50f0*/  FADD.FTZ R125, R125, R131 ;  /* 0x000000837d7d7221 */ /* 0x000fd20000010000 */
[----:B------:R-:W-:Y:S05]  /*5100*/  WARPSYNC.COLLECTIVE R127, `(.L_x_7609) ;  /* 0x000000007f087348 */ /* 0x000fea0003c00000 */
[----:B------:R0:W1:Y:S02]  /*5110*/  SHFL.DOWN P3, R131, R130, R129, R128 ;  /* 0x0800008182837389 */ /* 0x0000640000060080 */
[----:B01----:R-:W-:Y:S01]  /*5120*/  ENDCOLLECTIVE ;  /* 0x000000000000791b */ /* 0x003fe20003800000 */
.L_x_7609:
[----:B------:R-:W-:Y:S02]  /*5130*/  MOV R130, R125 ;  /* 0x0000007d00827202 */ /* 0x000fe40000000f00 */
[----:B------:R-:W-:-:S07]  /*5140*/  MOV R124, R131 ;  /* 0x00000083007c7202 */ /* 0x000fce0000000f00 */
[----:B------:R-:W-:Y:S05]  /*5150*/  WARPSYNC.COLLECTIVE R127, `(.L_x_7610) ;  /* 0x000000007f087348 */ /* 0x000fea0003c00000 */
[----:B------:R0:W1:Y:S02]  /*5160*/  SHFL.DOWN P3, R131, R130, R129, R128 ;  /* 0x0800008182837389 */ /* 0x0000640000060080 */
[----:B01----:R-:W-:Y:S01]  /*5170*/  ENDCOLLECTIVE ;  /* 0x000000000000791b */ /* 0x003fe20003800000 */
.L_x_7610:
[----:B------:R-:W-:Y:S01]  /*5180*/  MOV R127, R131 ;  /* 0x00000083007f7202 */ /* 0x000fe20000000f00 */
[----:B------:R-:W-:Y:S06]  /*5190*/  BRA `(.L_x_7611) ;  /* 0xffffffcc00c47947 */ /* 0x000fec000383ffff */
.L_x_7612:
        /* <DEDUP_REMOVED lines=14> */
.L_x_15257:


//--------------------- .text._ZN10layer_norm22ln_bwd_finalize_kernelINS_22Kernel_traits_finalizeILj7168Ef13__nv_bfloat16fS2_fjLb1ELj1024ELj4ENS_18Kernel_traits_baseILj7168EfS2_fS2_fjLj1024EEEEELb1ELb0EEEvNS_9BwdParamsE --------------------------
	.section	.text._ZN10layer_norm22ln_bwd_finalize_kernelINS_22Kernel_traits_finalizeILj7168Ef13__nv_bfloat16fS2_fjLb1ELj1024ELj4ENS_18Kernel_traits_baseILj7168EfS2_fS2_fjLj1024EEEEELb1ELb0EEEvNS_9BwdParamsE,"ax",@progbits
	.align	128
        .global         _ZN10layer_norm22ln_bwd_finalize_kernelINS_22Kernel_traits_finalizeILj7168Ef13__nv_bfloat16fS2_fjLb1ELj1024ELj4ENS_18Kernel_traits_baseILj7168EfS2_fS2_fjLj1024EEEEELb1ELb0EEEvNS_9BwdParamsE
        .type           _ZN10layer_norm22ln_bwd_finalize_kernelINS_22Kernel_traits_finalizeILj7168Ef13__nv_bfloat16fS2_fjLb1ELj1024ELj4ENS_18Kernel_traits_baseILj7168EfS2_fS2_fjLj1024EEEEELb1ELb0EEEvNS_9BwdParamsE,@function
        .size           _ZN10layer_norm22ln_bwd_finalize_kernelINS_22Kernel_traits_finalizeILj7168Ef13__nv_bfloat16fS2_fjLb1ELj1024ELj4ENS_18Kernel_traits_baseILj7168EfS2_fS2_fjLj1024EEEEELb1ELb0EEEvNS_9BwdParamsE,(.L_x_15258 - _ZN10layer_norm22ln_bwd_finalize_kernelINS_22Kernel_traits_finalizeILj7168Ef13__nv_bfloat16fS2_fjLb1ELj1024ELj4ENS_18Kernel_traits_baseILj7168EfS2_fS2_fjLj1024EEEEELb1ELb0EEEvNS_9BwdParamsE)
        .other          _ZN10layer_norm22ln_bwd_finalize_kernelINS_22Kernel_traits_finalizeILj7168Ef13__nv_bfloat16fS2_fjLb1ELj1024ELj4ENS_18Kernel_traits_baseILj7168EfS2_fS2_fjLj1024EEEEELb1ELb0EEEvNS_9BwdParamsE,@"STO_CUDA_ENTRY STV_DEFAULT"
_ZN10layer_norm22ln_bwd_finalize_kernelINS_22Kernel_traits_finalizeILj7168Ef13__nv_bfloat16fS2_fjLb1ELj1024ELj4ENS_18Kernel_traits_baseILj7168EfS2_fS2_fjLj1024EEEEELb1ELb0EEEvNS_9BwdParamsE:
.text._ZN10layer_norm22ln_bwd_finalize_kernelINS_22Kernel_traits_finalizeILj7168Ef13__nv_bfloat16fS2_fjLb1ELj1024ELj4ENS_18Kernel_traits_baseILj7168EfS2_fS2_fjLj1024EEEEELb1ELb0EEEvNS_9BwdParamsE:
        /* <DEDUP_REMOVED lines=24> */
.L_x_7625:
        /* <DEDUP_REMOVED lines=36> */
.L_x_7617:
        /* <DEDUP_REMOVED lines=49> */
.L_x_7616:
[----:B------:R-:W-:Y:S05]  /*06d0*/  BSYNC B1 ;  /* 0x0000000000017941 */ /* 0x000fea0003800000 */
.L_x_7615:
        /* <DEDUP_REMOVED lines=31> */
.L_x_7619:
[----:B------:R-:W-:Y:S05]  /*08d0*/  BSYNC B1 ;  /* 0x0000000000017941 */ /* 0x000fea0003800000 */
.L_x_7618:
        /* <DEDUP_REMOVED lines=16> */
.L_x_7620:
[----:B------:R-:W-:Y:S05]  /*09e0*/  BSYNC B1 ;  /* 0x0000000000017941 */ /* 0x000fea0003800000 */
.L_x_7614:
[----:B------:R-:W-:Y:S05]  /*09f0*/  BSYNC B0 ;  /* 0x0000000000007941 */ /* 0x000fea0003800000 */
.L_x_7613:
        /* <DEDUP_REMOVED lines=40> */
.L_x_7641:
        /* <DEDUP_REMOVED lines=8> */
.L_x_7621:
        /* <DEDUP_REMOVED lines=20> */
.L_x_7624:
[----:B------:R-:W-:Y:S05]  /*0e40*/  BSYNC B0 ;  /* 0x0000000000007941 */ /* 0x000fea0003800000 */
.L_x_7623:
[C---:B------:R-:W-:Y:S01]  /*0e50*/  ISETP.GT.U32.AND P1, PT, R4.reuse, -0x1c01, PT ;  /* 0xffffe3ff0400780c */ /* 0x040fe20003f24070 */
[----:B------:R-:W-:Y:S01]  /*0e60*/  VIADD R4, R4, 0x1c00 ;  /* 0x00001c0004047836 */ /* 0x000fe20000000000 */
[----:B------:R-:W-:-:S11]  /*0e70*/  IADD3 R5, R5, 0xe00, RZ ;  /* 0x00000e0005057810 */ /* 0x000fd60007ffe0ff */
[----:B------:R-:W-:Y:S05]  /*0e80*/  @P1 BRA `(.L_x_7625) ;  /* 0xfffffff000bc1947 */ /* 0x000fea000383ffff */
[----:B------:R-:W-:Y:S05]  /*0e90*/  EXIT ;  /* 0x000000000000794d */ /* 0x000fea0003800000 */
.L_x_7622:
[----:B0-----:R-:W-:Y:S01]  /*0ea0*/  HFMA2.MMA R24, -RZ, RZ, 0, 5.9604644775390625e-08 ;  /* 0x00000001ff187435 */ /* 0x001fe200000001ff */
[----:B----4-:R-:W-:Y:S02]  /*0eb0*/  MOV R23, R10 ;  /* 0x0000000a00177202 */ /* 0x010fe40000000f00 */
[----:B------:R-:W-:Y:S02]  /*0ec0*/  MOV R25, 0x1f ;  /* 0x0000001f00197802 */ /* 0x000fe40000000f00 */
[----:B------:R-:W-:-:S07]  /*0ed0*/  MOV R20, 0xffffffff ;  /* 0xffffffff00147802 */ /* 0x000fce0000000f00 */
[----:B-123--:R-:W-:Y:S05]  /*0ee0*/  WARPSYNC.COLLECTIVE R20, `(.L_x_7626) ;  /* 0x0000000014087348 */ /* 0x00efea0003c00000 */
[----:B------:R0:W4:Y:S02]  /*0ef0*/  SHFL.BFLY P2, R22, R23, R24, R25 ;  /* 0x0c00001817167389 */ /* 0x0001240000040019 */
[----:B01234-:R-:W-:Y:S01]  /*0f00*/  ENDCOLLECTIVE ;  /* 0x000000000000791b */ /* 0x01ffe20003800000 */
.L_x_7626:
[----:B------:R-:W-:Y:S01]  /*0f10*/  IMAD.MOV.U32 R24, RZ, RZ, 0x2 ;  /* 0x00000002ff187424 */ /* 0x000fe200078e00ff */
[----:B------:R-:W-:-:S05]  /*0f20*/  MOV R11, R22 ;  /* 0x00000016000b7202 */ /* 0x000fca0000000f00 */
[----:B------:R-:W-:-:S05]  /*0f30*/  FADD.FTZ R11, R10, R11 ;  /* 0x0000000b0a0b7221 */ /* 0x000fca0000010000 */
[----:B------:R-:W-:-:S07]  /*0f40*/  MOV R23, R11 ;  /* 0x0000000b00177202 */ /* 0x000fce0000000f00 */
[----:B------:R-:W-:Y:S05]  /*0f50*/  WARPSYNC.COLLECTIVE R20, `(.L_x_7627) ;  /* 0x0000000014087348 */ /* 0x000fea0003c00000 */
[----:B------:R0:W1:Y:S02]  /*0f60*/  SHFL.BFLY P2, R22, R23, R24, R25 ;  /* 0x0c00001817167389 */ /* 0x0000640000040019 */
[----:B01----:R-:W-:Y:S01]  /*0f70*/  ENDCOLLECTIVE ;  /* 0x000000000000791b */ /* 0x003fe20003800000 */
.L_x_7627:
[----:B------:R-:W-:Y:S01]  /*0f80*/  HFMA2.MMA R24, -RZ, RZ, 0, 2.384185791015625e-07 ;  /* 0x00000004ff187435 */ /* 0x000fe200000001ff */
[----:B------:R-:W-:-:S05]  /*0f90*/  MOV R14, R22 ;  /* 0x00000016000e7202 */ /* 0x000fca0000000f00 */
[----:B------:R-:W-:-:S05]  /*0fa0*/  FADD.FTZ R14, R11, R14 ;  /* 0x0000000e0b0e7221 */ /* 0x000fca0000010000 */
[----:B------:R-:W-:-:S07]  /*0fb0*/  MOV R23, R14 ;  /* 0x0000000e00177202 */ /* 0x000fce0000000f00 */
[----:B------:R-:W-:Y:S05]  /*0fc0*/  WARPSYNC.COLLECTIVE R20, `(.L_x_7628) ;  /* 0x0000000014087348 */ /* 0x000fea0003c00000 */
[----:B------:R0:W1:Y:S02]  /*0fd0*/  SHFL.BFLY P2, R22, R23, R24, R25 ;  /* 0x0c00001817167389 */ /* 0x0000640000040019 */
[----:B01----:R-:W-:Y:S01]  /*0fe0*/  ENDCOLLECTIVE ;  /* 0x000000000000791b */ /* 0x003fe20003800000 */
.L_x_7628:
[----:B------:R-:W-:Y:S01]  /*0ff0*/  HFMA2.MMA R24, -RZ, RZ, 0, 4.76837158203125e-07 ;  /* 0x00000008ff187435 */ /* 0x000fe200000001ff */
[----:B------:R-:W-:-:S05]  /*1000*/  MOV R13, R22 ;  /* 0x00000016000d7202 */ /* 0x000fca0000000f00 */
[----:B------:R-:W-:-:S05]  /*1010*/  FADD.FTZ R13, R14, R13 ;  /* 0x0000000d0e0d7221 */ /* 0x000fca0000010000 */
[----:B------:R-:W-:-:S07]  /*1020*/  MOV R23, R13 ;  /* 0x0000000d00177202 */ /* 0x000fce0000000f00 */
[----:B------:R-:W-:Y:S05]  /*1030*/  WARPSYNC.COLLECTIVE R20, `(.L_x_7629) ;  /* 0x0000000014087348 */ /* 0x000fea0003c00000 */
[----:B------:R0:W1:Y:S02]  /*1040*/  SHFL.BFLY P2, R22, R23, R24, R25 ;  /* 0x0c00001817167389 */ /* 0x0000640000040019 */
[----:B01----:R-:W-:Y:S01]  /*1050*/  ENDCOLLECTIVE ;  /* 0x000000000000791b */ /* 0x003fe20003800000 */
.L_x_7629:
[----:B------:R-:W-:Y:S01]  /*1060*/  HFMA2.MMA R24, -RZ, RZ, 0, 9.5367431640625e-07 ;  /* 0x00000010ff187435 */ /* 0x000fe200000001ff */
[----:B------:R-:W-:-:S05]  /*1070*/  MOV R10, R22 ;  /* 0x00000016000a7202 */ /* 0x000fca0000000f00 */
[----:B------:R-:W-:-:S04]  /*1080*/  FADD.FTZ R11, R13, R10 ;  /* 0x0000000a0d0b7221 */ /* 0x000fc80000010000 */
[----:B------:R-:W-:-:S07]  /*1090*/  IMAD.MOV.U32 R23, RZ, RZ, R11 ;  /* 0x000000ffff177224 */ /* 0x000fce00078e000b */
[----:B------:R-:W-:Y:S05]  /*10a0*/  WARPSYNC.COLLECTIVE R20, `(.L_x_7630) ;  /* 0x0000000014087348 */ /* 0x000fea0003c00000 */
[----:B------:R0:W1:Y:S02]  /*10b0*/  SHFL.BFLY P2, R22, R23, R24, R25 ;  /* 0x0c00001817167389 */ /* 0x0000640000040019 */
[----:B01----:R-:W-:Y:S01]  /*10c0*/  ENDCOLLECTIVE ;  /* 0x000000000000791b */ /* 0x003fe20003800000 */
.L_x_7630:
[----:B------:R-:W-:Y:S01]  /*10d0*/  HFMA2.MMA R24, -RZ, RZ, 0, 5.9604644775390625e-08 ;  /* 0x00000001ff187435 */ /* 0x000fe200000001ff */
[----:B------:R-:W-:Y:S02]  /*10e0*/  MOV R23, R12 ;  /* 0x0000000c00177202 */ /* 0x000fe40000000f00 */
[----:B------:R-:W-:-:S08]  /*10f0*/  MOV R10, R22 ;  /* 0x00000016000a7202 */ /* 0x000fd00000000f00 */
[----:B------:R-:W-:Y:S05]  /*1100*/  WARPSYNC.COLLECTIVE R20, `(.L_x_7631) ;  /* 0x0000000014087348 */ /* 0x000fea0003c00000 */
[----:B------:R0:W1:Y:S02]  /*1110*/  SHFL.BFLY P2, R22, R23, R24, R25 ;  /* 0x0c00001817167389 */ /* 0x0000640000040019 */
[----:B01----:R-:W-:Y:S01]  /*1120*/  ENDCOLLECTIVE ;  /* 0x000000000000791b */ /* 0x003fe20003800000 */
.L_x_7631:
[----:B------:R-:W-:Y:S01]  /*1130*/  HFMA2.MMA R24, -RZ, RZ, 0, 1.1920928955078125e-07 ;  /* 0x00000002ff187435 */ /* 0x000fe200000001ff */
[----:B------:R-:W-:-:S05]  /*1140*/  MOV R13, R22 ;  /* 0x00000016000d7202 */ /* 0x000fca0000000f00 */
[----:B------:R-:W-:-:S05]  /*1150*/  FADD.FTZ R15, R12, R13 ;  /* 0x0000000d0c0f7221 */ /* 0x000fca0000010000 */
[----:B------:R-:W-:-:S07]  /*1160*/  MOV R23, R15 ;  /* 0x0000000f00177202 */ /* 0x000fce0000000f00 */
[----:B------:R-:W-:Y:S05]  /*1170*/  WARPSYNC.COLLECTIVE R20, `(.L_x_7632) ;  /* 0x0000000014087348 */ /* 0x000fea0003c00000 */
[----:B------:R0:W1:Y:S02]  /*1180*/  SHFL.BFLY P2, R22, R23, R24, R25 ;  /* 0x0c00001817167389 */ /* 0x0000640000040019 */
[----:B01----:R-:W-:Y:S01]  /*1190*/  ENDCOLLECTIVE ;  /* 0x000000000000791b */ /* 0x003fe20003800000 */
.L_x_7632:
[----:B------:R-:W-:Y:S01]  /*11a0*/  HFMA2.MMA R24, -RZ, RZ, 0, 2.384185791015625e-07 ;  /* 0x00000004ff187435 */ /* 0x000fe200000001ff */
[----:B------:R-:W-:-:S04]  /*11b0*/  IMAD.MOV.U32 R16, RZ, RZ, R22 ;  /* 0x000000ffff107224 */ /* 0x000fc800078e0016 */
[----:B------:R-:W-:-:S05]  /*11c0*/  FADD.FTZ R16, R15, R16 ;  /* 0x000000100f107221 */ /* 0x000fca0000010000 */
[----:B------:R-:W-:-:S07]  /*11d0*/  MOV R23, R16 ;  /* 0x0000001000177202 */ /* 0x000fce0000000f00 */
[----:B------:R-:W-:Y:S05]  /*11e0*/  WARPSYNC.COLLECTIVE R20, `(.L_x_7633) ;  /* 0x0000000014087348 */ /* 0x000fea0003c00000 */
[----:B------:R0:W1:Y:S02]  /*11f0*/  SHFL.BFLY P2, R22, R23, R24, R25 ;  /* 0x0c00001817167389 */ /* 0x0000640000040019 */
[----:B01----:R-:W-:Y:S01]  /*1200*/  ENDCOLLECTIVE ;  /* 0x000000000000791b */ /* 0x003fe20003800000 */
.L_x_7633:
[----:B------:R-:W-:Y:S01]  /*1210*/  HFMA2.MMA R24, -RZ, RZ, 0, 4.76837158203125e-07 ;  /* 0x00000008ff187435 */ /* 0x000fe200000001ff */
[----:B------:R-:W-:-:S05]  /*1220*/  MOV R17, R22 ;  /* 0x0000001600117202 */ /* 0x000fca0000000f00 */
[----:B------:R-:W-:-:S05]  /*1230*/  FADD.FTZ R17, R16, R17 ;  /* 0x0000001110117221 */ /* 0x000fca0000010000 */
[----:B------:R-:W-:-:S07]  /*1240*/  MOV R23, R17 ;  /* 0x0000001100177202 */ /* 0x000fce0000000f00 */
[----:B------:R-:W-:Y:S05]  /*1250*/  WARPSYNC.COLLECTIVE R20, `(.L_x_7634) ;  /* 0x0000000014087348 */ /* 0x000fea0003c00000 */
[----:B------:R0:W1:Y:S02]  /*1260*/  SHFL.BFLY P2, R22, R23, R24, R25 ;  /* 0x0c00001817167389 */ /* 0x0000640000040019 */
[----:B01----:R-:W-:Y:S01]  /*1270*/  ENDCOLLECTIVE ;  /* 0x000000000000791b */ /* 0x003fe20003800000 */
.L_x_7634:
[----:B------:R-:W-:Y:S01]  /*1280*/  IMAD.MOV.U32 R24, RZ, RZ, 0x10 ;  /* 0x00000010ff187424 */ /* 0x000fe200078e00ff */
[----:B------:R-:W-:-:S05]  /*1290*/  MOV R12, R22 ;  /* 0x00000016000c7202 */ /* 0x000fca0000000f00 */
[----:B------:R-:W-:-:S05]  /*12a0*/  FADD.FTZ R12, R17, R12 ;  /* 0x0000000c110c7221 */ /* 0x000fca0000010000 */
[----:B------:R-:W-:-:S07]  /*12b0*/  MOV R23, R12 ;  /* 0x0000000c00177202 */ /* 0x000fce0000000f00 */
[----:B------:R-:W-:Y:S05]  /*12c0*/  WARPSYNC.COLLECTIVE R20, `(.L_x_7635) ;  /* 0x0000000014087348 */ /* 0x000fea0003c00000 */
[----:B------:R0:W1:Y:S02]  /*12d0*/  SHFL.BFLY P2, R22, R23, R24, R25 ;  /* 0x0c00001817167389 */ /* 0x0000640000040019 */
[----:B01----:R-:W-:Y:S01]  /*12e0*/  ENDCOLLECTIVE ;  /* 0x000000000000791b */ /* 0x003fe20003800000 */
.L_x_7635:
[----:B------:R-:W-:Y:S01]  /*12f0*/  HFMA2.MMA R24, -RZ, RZ, 0, 5.9604644775390625e-08 ;  /* 0x00000001ff187435 */ /* 0x000fe200000001ff */
[----:B------:R-:W-:Y:S02]  /*1300*/  MOV R23, R8 ;  /* 0x0000000800177202 */ /* 0x000fe40000000f00 */
[----:B------:R-:W-:-:S08]  /*1310*/  MOV R15, R22 ;  /* 0x00000016000f7202 */ /* 0x000fd00000000f00 */
[----:B------:R-:W-:Y:S05]  /*1320*/  WARPSYNC.COLLECTIVE R20, `(.L_x_7636) ;  /* 0x0000000014087348 */ /* 0x000fea0003c00000 */
[----:B------:R0:W1:Y:S02]  /*1330*/  SHFL.BFLY P2, R22, R23, R24, R25 ;  /* 0x0c00001817167389 */ /* 0x0000640000040019 */
[----:B01----:R-:W-:Y:S01]  /*1340*/  ENDCOLLECTIVE ;  /* 0x000000000000791b */ /* 0x003fe20003800000 */
.L_x_7636:
[----:B------:R-:W-:Y:S01]  /*1350*/  HFMA2.MMA R24, -RZ, RZ, 0, 1.1920928955078125e-07 ;  /* 0x00000002ff187435 */ /* 0x000fe200000001ff */
[----:B------:R-:W-:-:S05]  /*1360*/  MOV R17, R22 ;  /* 0x0000001600117202 */ /* 0x000fca0000000f00 */
[----:B------:R-:W-:-:S05]  /*1370*/  FADD.FTZ R18, R8, R17 ;  /* 0x0000001108127221 */ /* 0x000fca0000010000 */
[----:B------:R-:W-:-:S07]  /*1380*/  MOV R23, R18 ;  /* 0x0000001200177202 */ /* 0x000fce0000000f00 */
[----:B------:R-:W-:Y:S05]  /*1390*/  WARPSYNC.COLLECTIVE R20, `(.L_x_7637) ;  /* 0x0000000014087348 */ /* 0x000fea0003c00000 */
[----:B------:R0:W1:Y:S02]  /*13a0*/  SHFL.BFLY P2, R22, R23, R24, R25 ;  /* 0x0c00001817167389 */ /* 0x0000640000040019 */
[----:B01----:R-:W-:Y:S01]  /*13b0*/  ENDCOLLECTIVE ;  /* 0x000000000000791b */ /* 0x003fe20003800000 */
.L_x_7637:
[----:B------:R-:W-:Y:S01]  /*13c0*/  HFMA2.MMA R24, -RZ, RZ, 0, 2.384185791015625e-07 ;  /* 0x00000004ff187435 */ /* 0x000fe200000001ff */
[----:B------:R-:W-:-:S05]  /*13d0*/  MOV R13, R22 ;  /* 0x00000016000d7202 */ /* 0x000fca0000000f00 */
[----:B------:R-:W-:-:S04]  /*13e0*/  FADD.FTZ R19, R18, R13 ;  /* 0x0000000d12137221 */ /* 0x000fc80000010000 */
[----:B------:R-:W-:-:S07]  /*13f0*/  IMAD.MOV.U32 R23, RZ, RZ, R19 ;  /* 0x000000ffff177224 */ /* 0x000fce00078e0013 */
[----:B------:R-:W-:Y:S05]  /*1400*/  WARPSYNC.COLLECTIVE R20, `(.L_x_7638) ;  /* 0x0000000014087348 */ /* 0x000fea0003c00000 */
[----:B------:R0:W1:Y:S02]  /*1410*/  SHFL.BFLY P2, R22, R23, R24, R25 ;  /* 0x0c00001817167389 */ /* 0x0000640000040019 */
[----:B01----:R-:W-:Y:S01]  /*1420*/  ENDCOLLECTIVE ;  /* 0x000000000000791b */ /* 0x003fe20003800000 */
.L_x_7638:
[----:B------:R-:W-:Y:S01]  /*1430*/  HFMA2.MMA R24, -RZ, RZ, 0, 4.76837158203125e-07 ;  /* 0x00000008ff187435 */ /* 0x000fe200000001ff */
[----:B------:R-:W-:-:S05]  /*1440*/  MOV R8, R22 ;  /* 0x0000001600087202 */ /* 0x000fca0000000f00 */
[----:B------:R-:W-:-:S05]  /*1450*/  FADD.FTZ R8, R19, R8 ;  /* 0x0000000813087221 */ /* 0x000fca0000010000 */
[----:B------:R-:W-:-:S07]  /*1460*/  MOV R23, R8 ;  /* 0x0000000800177202 */ /* 0x000fce0000000f00 */
[----:B------:R-:W-:Y:S05]  /*1470*/  WARPSYNC.COLLECTIVE R20, `(.L_x_7639) ;  /* 0x0000000014087348 */ /* 0x000fea0003c00000 */
[----:B------:R0:W1:Y:S02]  /*1480*/  SHFL.BFLY P2, R22, R23, R24, R25 ;  /* 0x0c00001817167389 */ /* 0x0000640000040019 */
[----:B01----:R-:W-:Y:S01]  /*1490*/  ENDCOLLECTIVE ;  /* 0x000000000000791b */ /* 0x003fe20003800000 */
.L_x_7639:
[----:B------:R-:W-:Y:S01]  /*14a0*/  HFMA2.MMA R24, -RZ, RZ, 0, 9.5367431640625e-07 ;  /* 0x00000010ff187435 */ /* 0x000fe200000001ff */
[----:B------:R-:W-:-:S05]  /*14b0*/  MOV R21, R22 ;  /* 0x0000001600157202 */ /* 0x000fca0000000f00 */
[----:B------:R-:W-:-:S05]  /*14c0*/  FADD.FTZ R21, R8, R21 ;  /* 0x0000001508157221 */ /* 0x000fca0000010000 */
[----:B------:R-:W-:-:S07]  /*14d0*/  MOV R23, R21 ;  /* 0x0000001500177202 */ /* 0x000fce0000000f00 */
[----:B------:R-:W-:Y:S05]  /*14e0*/  WARPSYNC.COLLECTIVE R20, `(.L_x_7640) ;  /* 0x0000000014087348 */ /* 0x000fea0003c00000 */
[----:B------:R0:W1:Y:S02]  /*14f0*/  SHFL.BFLY P2, R22, R23, R24, R25 ;  /* 0x0c00001817167389 */ /* 0x0000640000040019 */
[----:B01----:R-:W-:Y:S01]  /*1500*/  ENDCOLLECTIVE ;  /* 0x000000000000791b */ /* 0x003fe20003800000 */
.L_x_7640:
[----:B------:R-:W-:Y:S01]  /*1510*/  MOV R14, R22 ;  /* 0x00000016000e7202 */ /* 0x000fe20000000f00 */
[----:B------:R-:W-:Y:S06]  /*1520*/  BRA `(.L_x_7641) ;  /* 0xfffffff400d47947 */ /* 0x000fec000383ffff */
.L_x_7642:
        /* <DEDUP_REMOVED lines=13> */
.L_x_15258:


//--------------------- .text._ZN10layer_norm13ln_bwd_kernelINS_13Kernel_traitsIf13__nv_bfloat16fS2_fjLj7168ELj1ELj1ELj8ELj8ENS_18Kernel_traits_baseILj7168EfS2_fS2_fjLj256EEEEELb1ELb1ELb1ELb0EEEvNS_9BwdParamsE --------------------------
	.section	.text._ZN10layer_norm13ln_bwd_kernelINS_13Kernel_traitsIf13__nv_bfloat16fS2_fjLj7168ELj1ELj1ELj8ELj8ENS_18Kernel_traits_baseILj7168EfS2_fS2_fjLj256EEEEELb1ELb1ELb1ELb0EEEvNS_9BwdParamsE,"ax",@progbits
	.align	128
        .global         _ZN10layer_norm13ln_bwd_kernelINS_13Kernel_traitsIf13__nv_bfloat16fS2_fjLj7168ELj1ELj1ELj8ELj8ENS_18Kernel_traits_baseILj7168EfS2_fS2_fjLj256EEEEELb1ELb1ELb1ELb0EEEvNS_9BwdParamsE
        .type           _ZN10layer_norm13ln_bwd_kernelINS_13Kernel_traitsIf13__nv_bfloat16fS2_fjLj7168ELj1ELj1ELj8ELj8ENS_18Kernel_traits_baseILj7168EfS2_fS2_fjLj256EEEEELb1ELb1ELb1ELb0EEEvNS_9BwdParamsE,@function
        .size           _ZN10layer_norm13ln_bwd_kernelINS_13Kernel_traitsIf13__nv_bfloat16fS2_fjLj7168ELj1ELj1ELj8ELj8ENS_18Kernel_traits_baseILj7168EfS2_fS2_fjLj256EEEEELb1ELb1ELb1ELb0EEEvNS_9BwdParamsE,(.L_x_15259 - _ZN10layer_norm13ln_bwd_kernelINS_13Kernel_traitsIf13__nv_bfloat16fS2_fjLj7168ELj1ELj1ELj8ELj8ENS_18Kernel_traits_baseILj7168EfS2_fS2_fjLj256EEEEELb1ELb1ELb1ELb0EEEvNS_9BwdParamsE)
        .other          _ZN10layer_norm13ln_bwd_kernelINS_13Kernel_traitsIf13__nv_bfloat16fS2_fjLj7168ELj1ELj1ELj8ELj8ENS_18Kernel_traits_baseILj7168EfS2_fS2_fjLj256EEEEELb1ELb1ELb1ELb0EEEvNS_9BwdParamsE,@"STO_CUDA_ENTRY STV_DEFAULT"
_ZN10layer_norm13ln_bwd_kernelINS_13Kernel_traitsIf13__nv_bfloat16fS2_fjLj7168ELj1ELj1ELj8ELj8ENS_18Kernel_traits_baseILj7168EfS2_fS2_fjLj256EEEEELb1ELb1ELb1ELb0EEEvNS_9BwdParamsE:
.text._ZN10layer_norm13ln_bwd_kernelINS_13Kernel_traitsIf13__nv_bfloat16fS2_fjLj7168ELj1ELj1ELj8ELj8ENS_18Kernel_traits_baseILj7168EfS2_fS2_fjLj256EEEEELb1ELb1ELb1ELb0EEEvNS_9BwdParamsE:
[----:B------:R-:W0:Y:S02]  /*0000*/  LDC R1, c[0x0][0x28] ;  /* 0x00000a00ff017b82 */ /* 0x000e240000000800 */
[----:B0-----:R-:W-:Y:S01]  /*0010*/  IADD3 R1, R1, -0x30, RZ ;  /* 0xffffffd001017810 */ /* 0x001fe20007ffe0ff */
[----:B------:R-:W0:Y:S01]  /*0020*/  S2R R4, SR_TID.X ;  /* 0x0000000000047919 */ /* 0x000e220000002100 */
[----:B------:R-:W-:Y:S01]  /*0030*/  ULDC UR4, c[0x0][0x218] ;  /* 0x0000860000047ab9 */ /* 0x000fe20000000800 */
[----:B------:R-:W-:-:S03]  /*0040*/  LOP3.LUT R7, R7, 0xfffffff7, RZ, 0xc0, !PT ;  /* 0xfffffff707077812 */ /* 0x000fc600078ec0ff */
[----:B------:R-:W1:Y:S01]  /*0050*/  S2UR UR6, SR_CTAID.X ;  /* 0x00000000000679c3 */ /* 0x000e620000002500 */
[----:B------:R-:W2:Y:S01]  /*0060*/  LDL.64 R92, [R1+0x10] ;  /* 0x00001000015c7983 */ /* 0x000ea20000100a00 */
[----:B------:R-:W-:Y:S01]  /*0070*/  ULDC UR7, c[0x0][0x214] ;  /* 0x0000850000077ab9 */ /* 0x000fe20000000800 */
[----:B------:R-:W-:Y:S01]  /*0080*/  ULDC UR11, c[0x0][0x218] ;  /* 0x00008600000b7ab9 */ /* 0x000fe20000000800 */
[----:B------:R-:W-:Y:S01]  /*0090*/  ULDC UR10, c[0x0][0x290] ;  /* 0x0000a400000a7ab9 */ /* 0x000fe20000000800 */
[----:B------:R-:W2:Y:S01]  /*00a0*/  LDL.64 R94, [R1+0x18] ;  /* 0x00001800015e7983 */ /* 0x000ea20000100a00 */
[----:B------:R-:W-:Y:S01]  /*00b0*/  ULDC.64 UR12, c[0x0][0x298] ;  /* 0x0000a600000c7ab9 */ /* 0x000fe20000000a00 */
[----:B------:R-:W-:Y:S01]  /*00c0*/  ULDC.64 UR8, c[0x0][0x2c8] ;  /* 0x0000b20000087ab9 */ /* 0x000fe20000000a00 */
[----:B------:R-:W-:Y:S01]  /*00d0*/  ULDC.64 UR14, c[0x0][0x210] ;  /* 0x00008400000e7ab9 */ /* 0x000fe20000000a00 */
[----:B------:R-:W3:Y:S04]  /*00e0*/  LDL.64 R88, [R1+0x20] ;  /* 0x0000200001587983 */ /* 0x000ee80000100a00 */
[----:B------:R-:W3:Y:S04]  /*00f0*/  LDL.64 R90, [R1+0x28] ;  /* 0x00002800015a7983 */ /* 0x000ee80000100a00 */
[----:B------:R-:W4:Y:S04]  /*0100*/  LDL.64 R84, [R1] ;  /* 0x0000000001547983 */ /* 0x000f280000100a00 */
[----:B------:R-:W4:Y:S01]  /*0110*/  LDL.64 R86, [R1+0x8] ;  /* 0x0000080001567983 */ /* 0x000f220000100a00 */
[----:B------:R-:W-:Y:S01]  /*0120*/  IMAD.U32 R6, RZ, RZ, UR4 ;  /* 0x00000004ff067e24 */ /* 0x000fe2000f8e00ff */
[----:B------:R-:W-:-:S04]  /*0130*/  ULDC.64 UR4, c[0x0][0x208] ;  /* 0x0000820000047ab9 */ /* 0x000fc80000000a00 */
[----:B------:R-:W-:Y:S02]  /*0140*/  SHF.R.S32.HI R3, RZ, 0x1f, R6 ;  /* 0x0000001fff037819 */ /* 0x000fe40000011406 */
[----:B0-----:R-:W-:Y:S02]  /*0150*/  LOP3.LUT R5, R4, 0xff, RZ, 0xc0, !PT ;  /* 0x000000ff04057812 */ /* 0x001fe400078ec0ff */
[----:B------:R-:W-:Y:S02]  /*0160*/  LEA.HI R3, R3, R6, RZ, 0x2 ;  /* 0x0000000603037211 */ /* 0x000fe400078f10ff */
        /* <DEDUP_REMOVED lines=13> */
[----:B------:R-:W0:Y:S01]  /*0240*/  @P6 LDC.64 R8, c[0x0][0x278] ;  /* 0x00009e00ff086b82 */ /* 0x000e220000000a00 */
[----:B------:R-:W-:-:S04]  /*0250*/  @P5 LOP3.LUT R7, R7, 0x4, RZ, 0xfc, !PT ;  /* 0x0000000407075812 */ /* 0x000fc800078efcff */
[----:B------:R-:W-:-:S03]  /*0260*/  LOP3.LUT R7, R7, 0xfffffffd, RZ, 0xc0, !PT ;  /* 0xfffffffd07077812 */ /* 0x000fc600078ec0ff */
[----:B------:R-:W0:Y:S01]  /*0270*/  @P5 LDC.64 R10, c[0x0][0x260] ;  /* 0x00009800ff0a5b82 */ /* 0x000e220000000a00 */
[----:B------:R-:W-:Y:S02]  /*0280*/  @P4 LOP3.LUT R7, R7, 0x2, RZ, 0xfc, !PT ;  /* 0x0000000207074812 */ /* 0x000fe400078efcff */
[----:B-1----:R-:W-:Y:S02]  /*0290*/  LEA.HI R4, R4, UR6, RZ, 0x18 ;  /* 0x0000000604047c11 */ /* 0x002fe4000f8fc0ff */
[----:B------:R-:W-:-:S03]  /*02a0*/  LOP3.LUT R7, R7, 0xffffffdf, RZ, 0xc0, !PT ;  /* 0xffffffdf07077812 */ /* 0x000fc600078ec0ff */
[----:B------:R-:W1:Y:S01]  /*02b0*/  @P5 LDC.64 R12, c[0x0][0x278] ;  /* 0x00009e00ff0c5b82 */ /* 0x000e620000000a00 */
[----:B0-----:R-:W-:Y:S01]  /*02c0*/  @P6 IMAD.WIDE.U32 R2, R83, 0x10, R2 ;  /* 0x0000001053026825 */ /* 0x001fe200078e0002 */
[----:B------:R-:W-:-:S06]  /*02d0*/  @P3 LOP3.LUT R7, R7, 0x20, RZ, 0xfc, !PT ;  /* 0x0000002007073812 */ /* 0x000fcc00078efcff */
[----:B------:R-:W0:Y:S01]  /*02e0*/  @P4 LDC.64 R18, c[0x0][0x260] ;  /* 0x00009800ff124b82 */ /* 0x000e220000000a00 */
[C---:B------:R-:W-:Y:S01]  /*02f0*/  @P6 IMAD.WIDE.U32 R8, R83.reuse, 0x10, R8 ;  /* 0x0000001053086825 */ /* 0x040fe200078e0008 */
[----:B------:R-:W-:-:S06]  /*0300*/  @P6 LOP3.LUT R83, R83, 0x100, RZ, 0xfc, !PT ;  /* 0x0000010053536812 */ /* 0x000fcc00078efcff */
[----:B------:R-:W0:Y:S01]  /*0310*/  @P4 LDC.64 R20, c[0x0][0x278] ;  /* 0x00009e00ff144b82 */ /* 0x000e220000000a00 */
[----:B------:R-:W-:-:S05]  /*0320*/  @P5 IMAD.WIDE.U32 R14, R83, 0x10, R10 ;  /* 0x00000010530e5825 */ /* 0x000fca00078e000a */
[----:B------:R-:W5:Y:S02]  /*0330*/  @P5 LDG.E.128 R24, desc[UR4][R14.64] ;  /* 0x000000040e185981 */ /* 0x000f64000c1e1d00 */
[----:B------:R-:W0:Y:S01]  /*0340*/  @P0 LDC.64 R22, c[0x0][0x260] ;  /* 0x00009800ff160b82 */ /* 0x000e220000000a00 */
[----:B-1----:R-:W-:-:S04]  /*0350*/  @P5 IMAD.WIDE.U32 R16, R83, 0x10, R12 ;  /* 0x0000001053105825 */ /* 0x002fc800078e000c */
[----:B------:R-:W-:-:S03]  /*0360*/  @P5 VIADD R83, R83, 0x100 ;  /* 0x0000010053535836 */ /* 0x000fc60000000000 */
[----:B------:R-:W1:Y:S01]  /*0370*/  @P0 LDC.64 R68, c[0x0][0x278] ;  /* 0x00009e00ff440b82 */ /* 0x000e620000000a00 */
[----:B0-----:R-:W-:-:S05]  /*0380*/  @P4 IMAD.WIDE.U32 R18, R83, 0x10, R18 ;  /* 0x0000001053124825 */ /* 0x001fca00078e0012 */
[----:B------:R-:W5:Y:S01]  /*0390*/  @P4 LDG.E.128 R28, desc[UR4][R18.64] ;  /* 0x00000004121c4981 */ /* 0x000f62000c1e1d00 */
[C---:B------:R-:W-:Y:S01]  /*03a0*/  @P4 IMAD.WIDE.U32 R20, R83.reuse, 0x10, R20 ;  /* 0x0000001053144825 */ /* 0x040fe200078e0014 */
[----:B------:R-:W-:Y:S01]  /*03b0*/  @P4 IADD3 R83, R83, 0x100, RZ ;  /* 0x0000010053534810 */ /* 0x000fe20007ffe0ff */
[----:B------:R-:W0:Y:S03]  /*03c0*/  @P1 LDC.64 R70, c[0x0][0x260] ;  /* 0x00009800ff461b82 */ /* 0x000e260000000a00 */
[----:B------:R-:W5:Y:S01]  /*03d0*/  @P4 LDG.E.128 R32, desc[UR4][R20.64] ;  /* 0x0000000414204981 */ /* 0x000f62000c1e1d00 */
[----:B------:R-:W-:-:S04]  /*03e0*/  @P0 IMAD.WIDE.U32 R22, R83, 0x10, R22 ;  /* 0x0000001053160825 */ /* 0x000fc800078e0016 */
[----:B------:R-:W0:Y:S01]  /*03f0*/  @P1 LDC.64 R72, c[0x0][0x278] ;  /* 0x00009e00ff481b82 */ /* 0x000e220000000a00 */
[----:B------:R-:W5:Y:S01]  /*0400*/  @P0 LDG.E.128 R36, desc[UR4][R22.64] ;  /* 0x0000000416240981 */ /* 0x000f62000c1e1d00 */
[----:B-1----:R-:W-:-:S06]  /*0410*/  @P0 IMAD.WIDE.U32 R68, R83, 0x10, R68 ;  /* 0x0000001053440825 */ /* 0x002fcc00078e0044 */
[----:B------:R-:W1:Y:S01]  /*0420*/  @P2 LDC.64 R10, c[0x0][0x260] ;  /* 0x00009800ff0a2b82 */ /* 0x000e620000000a00 */
[----:B------:R-:W-:Y:S01]  /*0430*/  @P0 VIADD R83, R83, 0x100 ;  /* 0x0000010053530836 */ /* 0x000fe20000000000 */
[----:B------:R4:W5:Y:S06]  /*0440*/  @P0 LDG.E.128 R40, desc[UR4][R68.64] ;  /* 0x0000000444280981 */ /* 0x00096c000c1e1d00 */
[----:B------:R-:W1:Y:S01]  /*0450*/  @P2 LDC.64 R12, c[0x0][0x278] ;  /* 0x00009e00ff0c2b82 */ /* 0x000e620000000a00 */
[----:B0-----:R-:W-:-:S07]  /*0460*/  @P1 IMAD.WIDE.U32 R70, R83, 0x10, R70 ;  /* 0x0000001053461825 */ /* 0x001fce00078e0046 */
[----:B------:R-:W0:Y:S01]  /*0470*/  @P3 LDC.64 R78, c[0x0][0x260] ;  /* 0x00009800ff4e3b82 */ /* 0x000e220000000a00 */
[C---:B------:R-:W-:Y:S01]  /*0480*/  @P1 IMAD.WIDE.U32 R72, R83.reuse, 0x10, R72 ;  /* 0x0000001053481825 */ /* 0x040fe200078e0048 */
[----:B------:R-:W-:Y:S01]  /*0490*/  @P1 IADD3 R83, R83, 0x100, RZ ;  /* 0x0000010053531810 */ /* 0x000fe20007ffe0ff */
[----:B------:R4:W5:Y:S05]  /*04a0*/  @P1 LDG.E.128 R44, desc[UR4][R70.64] ;  /* 0x00000004462c1981 */ /* 0x00096a000c1e1d00 */
[----:B------:R-:W0:Y:S01]  /*04b0*/  @P3 LDC.64 R80, c[0x0][0x278] ;  /* 0x00009e00ff503b82 */ /* 0x000e220000000a00 */
[C---:B-1----:R-:W-:Y:S01]  /*04c0*/  @P2 IMAD.WIDE.U32 R74, R83.reuse, 0x10, R10 ;  /* 0x00000010534a2825 */ /* 0x042fe200078e000a */
[----:B------:R1:W5:Y:S03]  /*04d0*/  @P1 LDG.E.128 R48, desc[UR4][R72.64] ;  /* 0x0000000448301981 */ /* 0x000366000c1e1d00 */
[C---:B------:R-:W-:Y:S01]  /*04e0*/  @P2 IMAD.WIDE.U32 R76, R83.reuse, 0x10, R12 ;  /* 0x00000010534c2825 */ /* 0x040fe200078e000c */
[----:B------:R1:W5:Y:S03]  /*04f0*/  @P2 LDG.E.128 R52, desc[UR4][R74.64] ;  /* 0x000000044a342981 */ /* 0x000366000c1e1d00 */
[----:B------:R-:W-:Y:S01]  /*0500*/  @P2 VIADD R83, R83, 0x100 ;  /* 0x0000010053532836 */ /* 0x000fe20000000000 */
[----:B------:R1:W5:Y:S04]  /*0510*/  @P2 LDG.E.128 R56, desc[UR4][R76.64] ;  /* 0x000000044c382981 */ /* 0x000368000c1e1d00 */
[----:B--2---:R-:W2:Y:S01]  /*0520*/  @P6 LDG.E.128 R92, desc[UR4][R2.64] ;  /* 0x00000004025c6981 */ /* 0x004ea2000c1e1d00 */
[----:B0-----:R-:W-:-:S04]  /*0530*/  @P3 IMAD.WIDE.U32 R10, R83, 0x10, R78 ;  /* 0x00000010530a3825 */ /* 0x001fc800078e004e */
[----:B------:R-:W-:Y:S01]  /*0540*/  @P3 IMAD.WIDE.U32 R12, R83, 0x10, R80 ;  /* 0x00000010530c3825 */ /* 0x000fe200078e0050 */
[----:B------:R0:W5:Y:S04]  /*0550*/  @P3 LDG.E.128 R60, desc[UR4][R10.64] ;  /* 0x000000040a3c3981 */ /* 0x000168000c1e1d00 */
[----:B---3--:R-:W3:Y:S04]  /*0560*/  @P6 LDG.E.128 R88, desc[UR4][R8.64] ;  /* 0x0000000408586981 */ /* 0x008ee8000c1e1d00 */
[----:B------:R0:W5:Y:S04]  /*0570*/  @P3 LDG.E.128 R64, desc[UR4][R12.64] ;  /* 0x000000040c403981 */ /* 0x000168000c1e1d00 */
[----:B----4-:R-:W4:Y:S01]  /*0580*/  @P5 LDG.E.128 R84, desc[UR4][R16.64] ;  /* 0x0000000410545981 */ /* 0x010f22000c1e1d00 */
[----:B------:R-:W-:-:S02]  /*0590*/  ISETP.GE.AND P3, PT, R4, UR7, PT ;  /* 0x0000000704007c0c */ /* 0x000fc4000bf66270 */
        /* <DEDUP_REMOVED lines=36> */
[----:B--2---:R1:W-:Y:S04]  /*07e0*/  @P6 STL.64 [R1+0x10], R92 ;  /* 0x0000105c01006387 */ /* 0x0043e80000100a00 */
[----:B------:R2:W-:Y:S04]  /*07f0*/  @P6 STL.64 [R1+0x18], R94 ;  /* 0x0000185e01006387 */ /* 0x0005e80000100a00 */
[----:B---3--:R3:W-:Y:S04]  /*0800*/  @P6 STL.64 [R1+0x20], R88 ;  /* 0x0000205801006387 */ /* 0x0087e80000100a00 */
[----:B------:R0:W-:Y:S01]  /*0810*/  @P6 STL.64 [R1+0x28], R90 ;  /* 0x0000285a01006387 */ /* 0x0001e20000100a00 */
[----:B-1----:R-:W-:-:S02]  /*0820*/  CS2R R92, SRZ ;  /* 0x00000000005c7805 */ /* 0x002fc4000001ff00 */
[----:B--2---:R-:W-:Y:S01]  /*0830*/  CS2R R94, SRZ ;  /* 0x00000000005e7805 */ /* 0x004fe2000001ff00 */
[----:B----4-:R1:W-:Y:S04]  /*0840*/  @P5 STL.64 [R1], R84 ;  /* 0x0000005401005387 */ /* 0x0103e80000100a00 */
[----:B------:R2:W-:Y:S01]  /*0850*/  @P5 STL.64 [R1+0x8], R86 ;  /* 0x0000085601005387 */ /* 0x0005e20000100a00 */
[----:B---3--:R-:W-:Y:S02]  /*0860*/  CS2R R88, SRZ ;  /* 0x0000000000587805 */ /* 0x008fe4000001ff00 */
[----:B0-----:R-:W-:Y:S02]  /*0870*/  CS2R R90, SRZ ;  /* 0x00000000005a7805 */ /* 0x001fe4000001ff00 */
[----:B-1----:R-:W-:-:S02]  /*0880*/  CS2R R84, SRZ ;  /* 0x0000000000547805 */ /* 0x002fc4000001ff00 */
[----:B--2---:R-:W-:Y:S01]  /*0890*/  CS2R R86, SRZ ;  /* 0x0000000000567805 */ /* 0x004fe2000001ff00 */
[----:B------:R-:W-:Y:S06]  /*08a0*/  @P3 BRA `(.L_x_7643) ;  /* 0x00000064009c3947 */ /* 0x000fec0003800000 */
[----:B------:R-:W-:Y:S01]  /*08b0*/  HFMA2.MMA R252, -RZ, RZ, 0, 5.9604644775390625e-08 ;  /* 0x00000001fffc7435 */ /* 0x000fe200000001ff */
[----:B------:R-:W-:-:S10]  /*08c0*/  IMAD.MOV.U32 R69, RZ, RZ, RZ ;  /* 0x000000ffff457224 */ /* 0x000fd400078e00ff */
.L_x_7810:
[----:B0-2---:R-:W0:Y:S08]  /*08d0*/  LDC.64 R2, c[0x0][0x288] ;  /* 0x0000a200ff027b82 */ /* 0x005e300000000a00 */
[----:B-1----:R-:W1:Y:S08]  /*08e0*/  LDC.64 R186, c[0x0][0x250] ;  /* 0x00009400ffba7b82 */ /* 0x002e700000000a00 */
[----:B------:R-:W2:Y:S08]  /*08f0*/  LDC.64 R184, c[0x0][0x258] ;  /* 0x00009600ffb87b82 */ /* 0x000eb00000000a00 */
[----:B------:R-:W3:Y:S01]  /*0900*/  LDC.64 R206, c[0x0][0x280] ;  /* 0x0000a000ffce7b82 */ /* 0x000ee20000000a00 */
[----:B0-----:R-:W-:-:S05]  /*0910*/  IMAD.WIDE R2, R4, 0x4, R2 ;  /* 0x0000000404027825 */ /* 0x001fca00078e0202 */
[----:B------:R2:W4:Y:S01]  /*0920*/  LDG.E R205, desc[UR4][R2.64] ;  /* 0x0000000402cd7981 */ /* 0x000522000c1e1900 */
[C---:B-1----:R-:W-:Y:S01]  /*0930*/  IMAD.WIDE R186, R4.reuse, 0x4, R186 ;  /* 0x0000000404ba7825 */ /* 0x042fe200078e02ba */
[----:B------:R-:W-:Y:S01]  /*0940*/  MOV R6, UR11 ;  /* 0x0000000b00067c02 */ /* 0x000fe20008000f00 */
[----:B------:R-:W0:Y:S02]  /*0950*/  LDC.64 R210, c[0x0][0x2c8] ;  /* 0x0000b200ffd27b82 */ /* 0x000e240000000a00 */
[C---:B--2---:R-:W-:Y:S01]  /*0960*/  IMAD.WIDE R2, R4.reuse, 0x4, R184 ;  /* 0x0000000404027825 */ /* 0x044fe200078e02b8 */
[----:B------:R-:W1:Y:S03]  /*0970*/  S2R R208, SR_TID.X ;  /* 0x0000000000d07919 */ /* 0x000e660000002100 */
[C---:B------:R-:W-:Y:S01]  /*0980*/  IMAD R0, R4.reuse, R6, RZ ;  /* 0x0000000604007224 */ /* 0x040fe200078e02ff */
[----:B------:R-:W-:Y:S01]  /*0990*/  BSSY B0, `(.L_x_7644) ;  /* 0x0000211000007945 */ /* 0x000fe20003800000 */
[----:B-----5:R-:W5:Y:S01]  /*09a0*/  LDG.E R3, desc[UR4][R2.64] ;  /* 0x0000000402037981 */ /* 0x020f62000c1e1900 */
[----:B---3--:R-:W-:-:S03]  /*09b0*/  IMAD.WIDE R184, R4, 0x4, R206 ;  /* 0x0000000404b87825 */ /* 0x008fc600078e02ce */
[----:B------:R-:W5:Y:S01]  /*09c0*/  LDG.E R206, desc[UR4][R186.64] ;  /* 0x00000004bace7981 */ /* 0x000f62000c1e1900 */
[----:B------:R-:W-:-:S04]  /*09d0*/  SHF.R.S32.HI R5, RZ, 0x1f, R0 ;  /* 0x0000001fff057819 */ /* 0x000fc80000011400 */
[----:B------:R-:W-:Y:S01]  /*09e0*/  LEA.HI R0, R5, R0, RZ, 0x2 ;  /* 0x0000000005007211 */ /* 0x000fe200078f10ff */
[----:B------:R0:W5:Y:S01]  /*09f0*/  LDG.E R2, desc[UR4][R184.64] ;  /* 0x00000004b8027981 */ /* 0x000162000c1e1900 */
[----:B-1----:R-:W-:-:S04]  /*0a00*/  LOP3.LUT R5, R208, 0xff, RZ, 0xc0, !PT ;  /* 0x000000ffd0057812 */ /* 0x002fc800078ec0ff */
[----:B------:R-:W-:-:S05]  /*0a10*/  LEA.HI.SX32 R0, R0, R5, 0x1e ;  /* 0x0000000500007211 */ /* 0x000fca00078ff2ff */
[----:B0-----:R-:W-:Y:S01]  /*0a20*/  IMAD.WIDE.U32 R184, R0, 0x10, R210 ;  /* 0x0000001000b87825 */ /* 0x001fe200078e00d2 */
[----:B----4-:R-:W-:-:S13]  /*0a30*/  ISETP.GT.AND P3, PT, R205, RZ, PT ;  /* 0x000000ffcd00720c */ /* 0x010fda0003f64270 */
[----:B------:R-:W-:Y:S05]  /*0a40*/  @P3 BRA `(.L_x_7645) ;  /* 0x0000000400783947 */ /* 0x000fea0003800000 */
[----:B-----5:R-:W-:Y:S01]  /*0a50*/  ISETP.GE.AND P4, PT, R2, 0x1, PT ;  /* 0x000000010200780c */ /* 0x020fe20003f86270 */
[----:B------:R-:W-:Y:S01]  /*0a60*/  BSSY B1, `(.L_x_7646) ;  /* 0x0000012000017945 */ /* 0x000fe20003800000 */
[----:B------:R-:W-:-:S11]  /*0a70*/  LOP3.LUT P5, RZ, R7, 0x8, RZ, 0xc0, !PT ;  /* 0x0000000807ff7812 */ /* 0x000fd600078ac0ff */
[----:B------:R-:W-:-:S04]  /*0a80*/  @P4 VIADD R186, R2, 0xffffffff ;  /* 0xffffffff02ba4836 */ /* 0x000fc80000000000 */
[----:B------:R-:W-:-:S05]  /*0a90*/  @P4 IMAD R186, R186, R6, RZ ;  /* 0x00000006baba4224 */ /* 0x000fca00078e02ff */
[----:B------:R-:W-:-:S04]  /*0aa0*/  @P4 SHF.R.S32.HI R187, RZ, 0x1f, R186 ;  /* 0x0000001fffbb4819 */ /* 0x000fc800000114ba */
[----:B------:R-:W-:Y:S02]  /*0ab0*/  @P4 LEA.HI R187, R187, R186, RZ, 0x2 ;  /* 0x000000babbbb4211 */ /* 0x000fe400078f10ff */
[----:B------:R-:W-:Y:S02]  /*0ac0*/  MOV R186, RZ ;  /* 0x000000ff00ba7202 */ /* 0x000fe40000000f00 */
[----:B------:R-:W-:Y:S01]  /*0ad0*/  @P4 LEA.HI.SX32 R186, R187, R5, 0x1e ;  /* 0x00000005bbba4211 */ /* 0x000fe200078ff2ff */
[----:B------:R-:W-:Y:S01]  /*0ae0*/  IMAD.MOV.U32 R187, RZ, RZ, R0 ;  /* 0x000000ffffbb7224 */ /* 0x000fe200078e0000 */
[----:B------:R-:W-:Y:S06]  /*0af0*/  @!P5 BRA `(.L_x_7647) ;  /* 0x000000000020d947 */ /* 0x000fec0003800000 */
[----:B------:R-:W-:-:S04]  /*0b00*/  ISETP.NE.U32.AND P5, PT, RZ, UR8, PT ;  /* 0x00000008ff007c0c */ /* 0x000fc8000bfa5070 */
[----:B------:R-:W-:-:S13]  /*0b10*/  ISETP.NE.AND.EX P5, PT, RZ, UR9, PT, P5 ;  /* 0x00000009ff007c0c */ /* 0x000fda000bfa5350 */
[----:B------:R0:W5:Y:S02]  /*0b20*/  @P5 LDG.E.128 R148, desc[UR4][R184.64] ;  /* 0x00000004b8945981 */ /* 0x000164000c1e1d00 */
[----:B0-----:R-:W0:Y:S02]  /*0b30*/  LDC.64 R184, c[0x0][0x240] ;  /* 0x00009000ffb87b82 */ /* 0x001e240000000a00 */
[----:B0-----:R-:W-:-:S05]  /*0b40*/  IMAD.WIDE.U32 R184, R186, 0x4, R184 ;  /* 0x00000004bab87825 */ /* 0x001fca00078e00b8 */
[----:B------:R0:W5:Y:S01]  /*0b50*/  LDG.E R22, desc[UR4][R184.64] ;  /* 0x00000004b8167981 */ /* 0x000162000c1e1900 */
[----:B------:R-:W-:Y:S01]  /*0b60*/  IADD3 R186, R186, 0x100, RZ ;  /* 0x00000100baba7810 */ /* 0x000fe20007ffe0ff */
[----:B------:R-:W-:-:S07]  /*0b70*/  VIADD R187, R0, 0x100 ;  /* 0x0000010000bb7836 */ /* 0x000fce0000000000 */
.L_x_7647:
[----:B------:R-:W-:Y:S05]  /*0b80*/  BSYNC B1 ;  /* 0x0000000000017941 */ /* 0x000fea0003800000 */
.L_x_7646:
        /* <DEDUP_REMOVED lines=10> */
[----:B------:R-:W-:Y:S01]  /*0c30*/  IADD3 R186, R186, 0x100, RZ ;  /* 0x00000100baba7810 */ /* 0x000fe20007ffe0ff */
[----:B------:R-:W-:-:S07]  /*0c40*/  VIADD R187, R187, 0x100 ;  /* 0x00000100bbbb7836 */ /* 0x000fce0000000000 */
.L_x_7649:
[----:B------:R-:W-:Y:S05]  /*0c50*/  BSYNC B1 ;  /* 0x0000000000017941 */ /* 0x000fea0003800000 */
.L_x_7648:
        /* <DEDUP_REMOVED lines=10> */
[----:B------:R-:W-:Y:S01]  /*0d00*/  IADD3 R186, R186, 0x100, RZ ;  /* 0x00000100baba7810 */ /* 0x000fe20007ffe0ff */
[----:B------:R-:W-:-:S07]  /*0d10*/  VIADD R187, R187, 0x100 ;  /* 0x00000100bbbb7836 */ /* 0x000fce0000000000 */
.L_x_7651:
[----:B------:R-:W-:Y:S05]  /*0d20*/  BSYNC B1 ;  /* 0x0000000000017941 */ /* 0x000fea0003800000 */
.L_x_7650:
        /* <DEDUP_REMOVED lines=9> */
[----:B------:R-:W-:Y:S01]  /*0dc0*/  IADD3 R186, R186, 0x100, RZ ;  /* 0x00000100baba7810 */ /* 0x000fe20007ffe0ff */
[----:B------:R-:W-:-:S07]  /*0dd0*/  VIADD R187, R187, 0x100 ;  /* 0x00000100bbbb7836 */ /* 0x000fce0000000000 */
.L_x_7653:
[----:B------:R-:W-:Y:S05]  /*0de0*/  BSYNC B1 ;  /* 0x0000000000017941 */ /* 0x000fea0003800000 */
.L_x_7652:
        /* <DEDUP_REMOVED lines=9> */
[----:B------:R-:W-:Y:S01]  /*0e80*/  IADD3 R186, R186, 0x100, RZ ;  /* 0x00000100baba7810 */ /* 0x000fe20007ffe0ff */
[----:B------:R-:W-:-:S07]  /*0e90*/  VIADD R187, R187, 0x100 ;  /* 0x00000100bbbb7836 */ /* 0x000fce0000000000 */
.L_x_7655:
[----:B------:R-:W-:Y:S05]  /*0ea0*/  BSYNC B1 ;  /* 0x0000000000017941 */ /* 0x000fea0003800000 */
.L_x_7654:
        /* <DEDUP_REMOVED lines=9> */
[----:B------:R-:W-:Y:S01]  /*0f40*/  IADD3 R186, R186, 0x100, RZ ;  /* 0x00000100baba7810 */ /* 0x000fe20007ffe0ff */
[----:B------:R-:W-:-:S07]  /*0f50*/  VIADD R187, R187, 0x100 ;  /* 0x00000100bbbb7836 */ /* 0x000fce0000000000 */
.L_x_7657:
[----:B------:R-:W-:Y:S05]  /*0f60*/  BSYNC B1 ;  /* 0x0000000000017941 */ /* 0x000fea0003800000 */
.L_x_7656:
        /* <DEDUP_REMOVED lines=10> */
[----:B------:R-:W-:Y:S01]  /*1010*/  HFMA2.MMA R208, -RZ, RZ, 0, 0 ;  /* 0x00000000ffd07435 */ /* 0x000fe200000001ff */
[----:B------:R-:W-:Y:S10]  /*1020*/  BRA `(.L_x_7658) ;  /* 0x00000018009c7947 */ /* 0x000ff40003800000 */
.L_x_7645:
[----:B------:R-:W-:Y:S01]  /*1030*/  VIADD R186, R205, 0xffffffff ;  /* 0xffffffffcdba7836 */ /* 0x000fe20000000000 */
[----:B-----5:R-:W-:Y:S01]  /*1040*/  ISETP.GE.AND P4, PT, R2, 0x1, PT ;  /* 0x000000010200780c */ /* 0x020fe20003f86270 */
[----:B------:R-:W0:Y:S01]  /*1050*/  LDC.U8 R251, c[0x0][0x2a0] ;  /* 0x0000a800fffb7b82 */ /* 0x000e220000000000 */
[----:B------:R-:W-:Y:S01]  /*1060*/  LOP3.LUT P5, RZ, R7, 0x8, RZ, 0xc0, !PT ;  /* 0x0000000807ff7812 */ /* 0x000fe200078ac0ff */
[----:B------:R-:W-:Y:S01]  /*1070*/  IMAD R186, R186, R6, RZ ;  /* 0x00000006baba7224 */ /* 0x000fe200078e02ff */
[----:B------:R-:W-:Y:S01]  /*1080*/  BSSY B1, `(.L_x_7659) ;  /* 0x0000046000017945 */ /* 0x000fe20003800000 */
[----:B------:R-:W-:Y:S02]  /*1090*/  CS2R R208, SRZ ;  /* 0x0000000000d07805 */ /* 0x000fe4000001ff00 */
[----:B------:R-:W-:Y:S02]  /*10a0*/  MOV R212, R0 ;  /* 0x0000000000d47202 */ /* 0x000fe40000000f00 */
[----:B------:R-:W-:-:S04]  /*10b0*/  SHF.R.S32.HI R187, RZ, 0x1f, R186 ;  /* 0x0000001fffbb7819 */ /* 0x000fc800000114ba */
[----:B------:R-:W-:Y:S02]  /*10c0*/  LEA.HI R186, R187, R186, RZ, 0x2 ;  /* 0x000000babbba7211 */ /* 0x000fe400078f10ff */
[----:B------:R-:W-:Y:S02]  /*10d0*/  @P4 IADD3 R187, R2, -0x1, RZ ;  /* 0xffffffff02bb4810 */ /* 0x000fe40007ffe0ff */
[----:B------:R-:W-:-:S03]  /*10e0*/  LEA.HI.SX32 R207, R186, R5, 0x1e ;  /* 0x00000005bacf7211 */ /* 0x000fc600078ff2ff */
[----:B------:R-:W-:-:S05]  /*10f0*/  @P4 IMAD R187, R187, R6, RZ ;  /* 0x00000006bbbb4224 */ /* 0x000fca00078e02ff */
[----:B------:R-:W-:-:S04]  /*1100*/  @P4 SHF.R.S32.HI R205, RZ, 0x1f, R187 ;  /* 0x0000001fffcd4819 */ /* 0x000fc800000114bb */
[----:B------:R-:W-:Y:S01]  /*1110*/  @P4 LEA.HI R187, R205, R187, RZ, 0x2 ;  /* 0x000000bbcdbb4211 */ /* 0x000fe200078f10ff */
[----:B------:R-:W-:-:S03]  /*1120*/  IMAD.MOV.U32 R205, RZ, RZ, RZ ;  /* 0x000000ffffcd7224 */ /* 0x000fc600078e00ff */
[----:B------:R-:W-:Y:S01]  /*1130*/  @P4 LEA.HI.SX32 R205, R187, R5, 0x1e ;  /* 0x00000005bbcd4211 */ /* 0x000fe200078ff2ff */
[----:B------:R-:W-:Y:S06]  /*1140*/  @!P5 BRA `(.L_x_7660) ;  /* 0x0000000000e4d947 */ /* 0x000fec0003800000 */
[----:B------:R-:W-:Y:S01]  /*1150*/  ISETP.NE.U32.AND P5, PT, RZ, UR8, PT ;  /* 0x00000008ff007c0c */ /* 0x000fe2000bfa5070 */
[----:B------:R-:W1:Y:S01]  /*1160*/  LDC.64 R186, c[0x0][0x2b8] ;  /* 0x0000ae00ffba7b82 */ /* 0x000e620000000a00 */
[----:B------:R-:W2:Y:S02]  /*1170*/  LDL R249, [R1+0x14] ;  /* 0x0000140001f97983 */ /* 0x000ea40000100800 */
[----:B------:R-:W-:Y:S02]  /*1180*/  ISETP.NE.AND.EX P5, PT, RZ, UR9, PT, P5 ;  /* 0x00000009ff007c0c */ /* 0x000fe4000bfa5350 */
[----:B------:R-:W3:Y:S03]  /*1190*/  LDL R247, [R1+0x18] ;  /* 0x0000180001f77983 */ /* 0x000ee60000100800 */
[----:B------:R-:W4:Y:S01]  /*11a0*/  LDC.64 R210, c[0x0][0x240] ;  /* 0x00009000ffd27b82 */ /* 0x000f220000000a00 */
[----:B------:R-:W3:Y:S07]  /*11b0*/  LDL R245, [R1+0x1c] ;  /* 0x00001c0001f57983 */ /* 0x000eee0000100800 */
[----:B------:R1:W5:Y:S01]  /*11c0*/  @P5 LDG.E.128 R148, desc[UR4][R184.64] ;  /* 0x00000004b8945981 */ /* 0x000362000c1e1d00 */
[----:B0-----:R-:W-:-:S04]  /*11d0*/  ISETP.NE.AND P5, PT, R251, RZ, PT ;  /* 0x000000fffb00720c */ /* 0x001fc80003fa5270 */
[----:B------:R-:W-:Y:S01]  /*11e0*/  FSEL R204, R206, RZ, !P5 ;  /* 0x000000ffcecc7208 */ /* 0x000fe20006800000 */
[----:B-1----:R-:W-:Y:S01]  /*11f0*/  IMAD.WIDE.U32 R186, R207, 0x8, R186 ;  /* 0x00000008cfba7825 */ /* 0x002fe200078e00ba */
[----:B------:R-:W0:Y:S04]  /*1200*/  LDC.64 R184, c[0x0][0x238] ;  /* 0x00008e00ffb87b82 */ /* 0x000e280000000a00 */
[----:B------:R-:W2:Y:S01]  /*1210*/  LDG.E.64 R208, desc[UR4][R186.64] ;  /* 0x00000004bad07981 */ /* 0x000ea2000c1e1b00 */
[----:B----4-:R-:W-:-:S05]  /*1220*/  IMAD.WIDE.U32 R210, R205, 0x4, R210 ;  /* 0x00000004cdd27825 */ /* 0x010fca00078e00d2 */
[----:B------:R1:W5:Y:S04]  /*1230*/  LDG.E R22, desc[UR4][R210.64] ;  /* 0x00000004d2167981 */ /* 0x000368000c1e1900 */
[----:B------:R-:W4:Y:S01]  /*1240*/  LDL R211, [R1+0x10] ;  /* 0x0000100001d37983 */ /* 0x000f220000100800 */
[----:B0-----:R-:W-:-:S06]  /*1250*/  IMAD.WIDE.U32 R184, R0, 0x10, R184 ;  /* 0x0000001000b87825 */ /* 0x001fcc00078e00b8 */
[----:B------:R-:W3:Y:S01]  /*1260*/  LDG.E.128 R184, desc[UR4][R184.64] ;  /* 0x00000004b8b87981 */ /* 0x000ee2000c1e1d00 */
[----:B------:R-:W-:Y:S01]  /*1270*/  VIADD R207, R207, 0x100 ;  /* 0x00000100cfcf7836 */ /* 0x000fe20000000000 */
[----:B------:R-:W-:Y:S01]  /*1280*/  IADD3 R205, R205, 0x100, RZ ;  /* 0x00000100cdcd7810 */ /* 0x000fe20007ffe0ff */
[----:B--2---:R-:W-:Y:S01]  /*1290*/  IMAD.MOV.U32 R212, RZ, RZ, R208 ;  /* 0x000000ffffd47224 */ /* 0x004fe200078e00d0 */
[----:B------:R-:W-:Y:S02]  /*12a0*/  MOV R214, R209 ;  /* 0x000000d100d67202 */ /* 0x000fe40000000f00 */
[----:B------:R-:W-:Y:S01]  /*12b0*/  SHF.R.U64 R208, R208, 0x10, R209 ;  /* 0x00000010d0d07819 */ /* 0x000fe200000012d1 */
[----:B-1----:R-:W-:-:S03]  /*12c0*/  IMAD.U32 R210, R212, 0x10000, RZ ;  /* 0x00010000d4d27824 */ /* 0x002fc600078e00ff */
[----:B------:R-:W-:Y:S02]  /*12d0*/  SHF.L.U32 R208, R208, 0x10, RZ ;  /* 0x00000010d0d07819 */ /* 0x000fe400000006ff */
[----:B------:R-:W-:-:S03]  /*12e0*/  SHF.R.U32.HI R209, RZ, 0x10, R209 ;  /* 0x00000010ffd17819 */ /* 0x000fc600000116d1 */
[----:B------:R-:W-:Y:S01]  /*12f0*/  FMUL.FTZ R249, R249, R208 ;  /* 0x000000d0f9f97220 */ /* 0x000fe20000410000 */
[----:B------:R-:W-:Y:S01]  /*1300*/  SHF.L.U32 R209, R209, 0x10, RZ ;  /* 0x00000010d1d17819 */ /* 0x000fe200000006ff */
[C---:B---3--:R-:W-:Y:S01]  /*1310*/  FADD.FTZ R184, -R204.reuse, R184 ;  /* 0x000000b8ccb87221 */ /* 0x048fe20000010100 */
[C---:B------:R-:W-:Y:S01]  /*1320*/  FADD.FTZ R185, -R204.reuse, R185 ;  /* 0x000000b9ccb97221 */ /* 0x040fe20000010100 */
[C---:B------:R-:W-:Y:S01]  /*1330*/  FADD.FTZ R186, -R204.reuse, R186 ;  /* 0x000000baccba7221 */ /* 0x040fe20000010100 */
[----:B------:R-:W-:Y:S01]  /*1340*/  FADD.FTZ R204, -R204, R187 ;  /* 0x000000bbcccc7221 */ /* 0x000fe20000010100 */
[----:B------:R-:W-:Y:S02]  /*1350*/  IMAD.U32 R187, R214, 0x10000, RZ ;  /* 0x00010000d6bb7824 */ /* 0x000fe400078e00ff */
[C---:B------:R-:W-:Y:S01]  /*1360*/  FMUL.FTZ R214, R3.reuse, R184 ;  /* 0x000000b803d67220 */ /* 0x040fe20000410000 */
[----:B------:R-:W-:Y:S01]  /*1370*/  FMUL.FTZ R246, R3, R204 ;  /* 0x000000cc03f67220 */ /* 0x000fe20000410000 */
[----:B----4-:R-:W-:Y:S01]  /*1380*/  FMUL.FTZ R204, R211, R210 ;  /* 0x000000d2d3cc7220 */ /* 0x010fe20000410000 */
[----:B------:R-:W-:-:S03]  /*1390*/  FMUL.FTZ R250, R3, R185 ;  /* 0x000000b903fa7220 */ /* 0x000fc60000410000 */
[----:B------:R-:W-:Y:S01]  /*13a0*/  FADD.FTZ R184, RZ, R204 ;  /* 0x000000ccffb87221 */ /* 0x000fe20000010000 */
[----:B------:R-:W-:Y:S01]  /*13b0*/  FFMA.FTZ R185, R214, R204, RZ ;  /* 0x000000ccd6b97223 */ /* 0x000fe200000100ff */
[----:B------:R-:W-:Y:S01]  /*13c0*/  FMUL.FTZ R248, R3, R186 ;  /* 0x000000ba03f87220 */ /* 0x000fe20000410000 */
        /* <DEDUP_REMOVED lines=16> */
[----:B------:R-:W-:-:S07]  /*14d0*/  VIADD R212, R0, 0x100 ;  /* 0x0000010000d47836 */ /* 0x000fce0000000000 */
.L_x_7660:
[----:B------:R-:W-:Y:S05]  /*14e0*/  BSYNC B1 ;  /* 0x0000000000017941 */ /* 0x000fea0003800000 */
.L_x_7659:
        /* <DEDUP_REMOVED lines=8> */
[----:B-1----:R-:W-:-:S05]  /*1570*/  @P5 IMAD.WIDE.U32 R184, R212, 0x10, R184 ;  /* 0x00000010d4b85825 */ /* 0x002fca00078e00b8 */
[----:B------:R1:W5:Y:S01]  /*1580*/  @P5 LDG.E.128 R152, desc[UR4][R184.64] ;  /* 0x00000004b8985981 */ /* 0x000362000c1e1d00 */
[----:B0-----:R-:W-:Y:S01]  /*1590*/  ISETP.NE.AND P5, PT, R251, RZ, PT ;  /* 0x000000fffb00720c */ /* 0x001fe20003fa5270 */
[----:B--2---:R-:W-:-:S03]  /*15a0*/  IMAD.WIDE.U32 R186, R207, 0x8, R186 ;  /* 0x00000008cfba7825 */ /* 0x004fc600078e00ba */
[----:B------:R-:W-:Y:S02]  /*15b0*/  FSEL R201, R206, RZ, !P5 ;  /* 0x000000ffcec97208 */ /* 0x000fe40006800000 */
[----:B------:R-:W2:Y:S01]  /*15c0*/  LDG.E.64 R202, desc[UR4][R186.64] ;  /* 0x00000004baca7981 */ /* 0x000ea2000c1e1b00 */
[----:B-1----:R-:W0:Y:S02]  /*15d0*/  LDC.64 R184, c[0x0][0x238] ;  /* 0x00008e00ffb87b82 */ /* 0x002e240000000a00 */
[----:B0-----:R-:W-:-:S06]  /*15e0*/  IMAD.WIDE.U32 R184, R212, 0x10, R184 ;  /* 0x00000010d4b87825 */ /* 0x001fcc00078e00b8 */
[----:B------:R-:W4:Y:S01]  /*15f0*/  LDG.E.128 R184, desc[UR4][R184.64] ;  /* 0x00000004b8b87981 */ /* 0x000f22000c1e1d00 */
[----:B---3--:R-:W-:-:S05]  /*1600*/  IMAD.WIDE.U32 R210, R205, 0x4, R210 ;  /* 0x00000004cdd27825 */ /* 0x008fca00078e00d2 */
[----:B------:R0:W5:Y:S01]  /*1610*/  LDG.E R8, desc[UR4][R210.64] ;  /* 0x00000004d2087981 */ /* 0x000162000c1e1900 */
[----:B------:R-:W-:Y:S01]  /*1620*/  IADD3 R207, R207, 0x100, RZ ;  /* 0x00000100cfcf7810 */ /* 0x000fe20007ffe0ff */
[----:B------:R-:W-:Y:S01]  /*1630*/  VIADD R205, R205, 0x100 ;  /* 0x00000100cdcd7836 */ /* 0x000fe20000000000 */
[----:B------:R-:W-:Y:S02]  /*1640*/  IADD3 R212, R212, 0x100, RZ ;  /* 0x00000100d4d47810 */ /* 0x000fe40007ffe0ff */
[----:B--2---:R-:W-:Y:S02]  /*1650*/  MOV R241, R202 ;  /* 0x000000ca00f17202 */ /* 0x004fe40000000f00 */
[----:B------:R-:W-:-:S03]  /*1660*/  SHF.R.U64 R202, R202, 0x10, R203 ;  /* 0x00000010caca7819 */ /* 0x000fc600000012cb */
[----:B0-----:R-:W-:Y:S01]  /*1670*/  IMAD.U32 R210, R241, 0x10000, RZ ;  /* 0x00010000f1d27824 */ /* 0x001fe200078e00ff */
[----:B------:R-:W-:Y:S01]  /*1680*/  SHF.L.U32 R211, R202, 0x10, RZ ;  /* 0x00000010cad37819 */ /* 0x000fe200000006ff */
[--C-:B------:R-:W-:Y:S02]  /*1690*/  IMAD.MOV.U32 R240, RZ, RZ, R203.reuse ;  /* 0x000000fffff07224 */ /* 0x100fe400078e00cb */
[----:B------:R-:W-:Y:S01]  /*16a0*/  FMUL.FTZ R244, R24, R210 ;  /* 0x000000d218f47220 */ /* 0x000fe20000410000 */
[----:B------:R-:W-:Y:S01]  /*16b0*/  SHF.R.U32.HI R203, RZ, 0x10, R203 ;  /* 0x00000010ffcb7819 */ /* 0x000fe200000116cb */
[----:B------:R-:W-:Y:S02]  /*16c0*/  IMAD.U32 R240, R240, 0x10000, RZ ;  /* 0x00010000f0f07824 */ /* 0x000fe400078e00ff */
[----:B------:R-:W-:Y:S01]  /*16d0*/  FMUL.FTZ R243, R25, R211 ;  /* 0x000000d319f37220 */ /* 0x000fe20000410000 */
[----:B------:R-:W-:Y:S01]  /*16e0*/  SHF.L.U32 R251, R203, 0x10, RZ ;  /* 0x00000010cbfb7819 */ /* 0x000fe200000006ff */
[----:B------:R-:W-:Y:S01]  /*16f0*/  FMUL.FTZ R242, R26, R240 ;  /* 0x000000f01af27220 */ /* 0x000fe20000410000 */
[----:B------:R-:W-:Y:S01]  /*1700*/  FADD.FTZ R178, R178, R240 ;  /* 0x000000f0b2b27221 */ /* 0x000fe20000010000 */
[C---:B----4-:R-:W-:Y:S01]  /*1710*/  FADD.FTZ R184, -R201.reuse, R184 ;  /* 0x000000b8c9b87221 */ /* 0x050fe20000010100 */
[C---:B------:R-:W-:Y:S01]  /*1720*/  FADD.FTZ R185, -R201.reuse, R185 ;  /* 0x000000b9c9b97221 */ /* 0x040fe20000010100 */
[C---:B------:R-:W-:Y:S01]  /*1730*/  FADD.FTZ R186, -R201.reuse, R186 ;  /* 0x000000bac9ba7221 */ /* 0x040fe20000010100 */
[----:B------:R-:W-:Y:S01]  /*1740*/  FADD.FTZ R187, -R201, R187 ;  /* 0x000000bbc9bb7221 */ /* 0x000fe20000010100 */
[C---:B------:R-:W-:Y:S01]  /*1750*/  FMUL.FTZ R201, R3.reuse, R184 ;  /* 0x000000b803c97220 */ /* 0x040fe20000410000 */
[----:B------:R-:W-:Y:S01]  /*1760*/  FMUL.FTZ R202, R3, R185 ;  /* 0x000000b903ca7220 */ /* 0x000fe20000410000 */
[----:B------:R-:W-:-:S02]  /*1770*/  FADD.FTZ R184, R209, R244 ;  /* 0x000000f4d1b87221 */ /* 0x000fc40000010000 */
[----:B------:R-:W-:Y:S01]  /*1780*/  FFMA.FTZ R185, R201, R244, R208 ;  /* 0x000000f4c9b97223 */ /* 0x000fe200000100d0 */
[----:B------:R-:W-:Y:S01]  /*1790*/  FMUL.FTZ R203, R3, R186 ;  /* 0x000000ba03cb7220 */ /* 0x000fe20000410000 */
[----:B------:R-:W-:Y:S02]  /*17a0*/  FADD.FTZ R184, R184, R243 ;  /* 0x000000f3b8b87221 */ /* 0x000fe40000010000 */
[----:B------:R-:W-:Y:S01]  /*17b0*/  FFMA.FTZ R185, R202, R243, R185 ;  /* 0x000000f3cab97223 */ /* 0x000fe200000100b9 */
        /* <DEDUP_REMOVED lines=13> */
.L_x_7662:
[----:B------:R-:W-:Y:S05]  /*1890*/  BSYNC B1 ;  /* 0x0000000000017941 */ /* 0x000fea0003800000 */
.L_x_7661:
[----:B0-----:R-:W0:Y:S01]  /*18a0*/  LDC.U8 R251, c[0x0][0x2a0] ;  /* 0x0000a800fffb7b82 */ /* 0x001e220000000000 */
        /* <DEDUP_REMOVED lines=19> */
[----:B------:R-:W-:Y:S01]  /*19e0*/  VIADD R207, R207, 0x100 ;  /* 0x00000100cfcf7836 */ /* 0x000fe20000000000 */
[----:B------:R-:W-:Y:S01]  /*19f0*/  IADD3 R205, R205, 0x100, RZ ;  /* 0x00000100cdcd7810 */ /* 0x000fe20007ffe0ff */
[----:B------:R-:W-:Y:S02]  /*1a00*/  VIADD R212, R212, 0x100 ;  /* 0x00000100d4d47836 */ /* 0x000fe40000000000 */
[----:B--2---:R-:W-:Y:S01]  /*1a10*/  IMAD.MOV.U32 R236, RZ, RZ, R188 ;  /* 0x000000ffffec7224 */ /* 0x004fe200078e00bc */
[----:B------:R-:W-:Y:S02]  /*1a20*/  SHF.R.U64 R188, R188, 0x10, R189 ;  /* 0x00000010bcbc7819 */ /* 0x000fe400000012bd */
[----:B------:R-:W-:Y:S02]  /*1a30*/  MOV R218, R189 ;  /* 0x000000bd00da7202 */ /* 0x000fe40000000f00 */
[----:B0-----:R-:W-:-:S02]  /*1a40*/  SHF.L.U32 R210, R236, 0x10, RZ ;  /* 0x00000010ecd27819 */ /* 0x001fc400000006ff */
[----:B------:R-:W-:Y:S01]  /*1a50*/  SHF.R.U32.HI R189, RZ, 0x10, R189 ;  /* 0x00000010ffbd7819 */ /* 0x000fe200000116bd */
[----:B------:R-:W-:Y:S02]  /*1a60*/  IMAD.U32 R211, R188, 0x10000, RZ ;  /* 0x00010000bcd37824 */ /* 0x000fe400078e00ff */
[----:B------:R-:W-:Y:S01]  /*1a70*/  FMUL.FTZ R239, R28, R210 ;  /* 0x000000d21cef7220 */ /* 0x000fe20000410000 */
[----:B------:R-:W-:Y:S01]  /*1a80*/  SHF.L.U32 R237, R218, 0x10, RZ ;  /* 0x00000010daed7819 */ /* 0x000fe200000006ff */
[----:B------:R-:W-:Y:S02]  /*1a90*/  IMAD.U32 R236, R189, 0x10000, RZ ;  /* 0x00010000bdec7824 */ /* 0x000fe400078e00ff */
[----:B------:R-:W-:Y:S02]  /*1aa0*/  FMUL.FTZ R238, R29, R211 ;  /* 0x000000d31dee7220 */ /* 0x000fe40000410000 */
[----:B------:R-:W-:Y:S01]  /*1ab0*/  FADD.FTZ R102, R102, R237 ;  /* 0x000000ed66667221 */ /* 0x000fe20000010000 */
[----:B------:R-:W-:Y:S01]  /*1ac0*/  FADD.FTZ R103, R103, R236 ;  /* 0x000000ec67677221 */ /* 0x000fe20000010000 */
[C---:B----4-:R-:W-:Y:S01]  /*1ad0*/  FADD.FTZ R184, -R23.reuse, R184 ;  /* 0x000000b817b87221 */ /* 0x050fe20000010100 */
[C---:B------:R-:W-:Y:S01]  /*1ae0*/  FADD.FTZ R185, -R23.reuse, R185 ;  /* 0x000000b917b97221 */ /* 0x040fe20000010100 */
[C---:B------:R-:W-:Y:S01]  /*1af0*/  FADD.FTZ R186, -R23.reuse, R186 ;  /* 0x000000ba17ba7221 */ /* 0x040fe20000010100 */
[----:B------:R-:W-:Y:S01]  /*1b00*/  FADD.FTZ R187, -R23, R187 ;  /* 0x000000bb17bb7221 */ /* 0x000fe20000010100 */
[C---:B------:R-:W-:Y:S01]  /*1b10*/  FMUL.FTZ R23, R3.reuse, R184 ;  /* 0x000000b803177220 */ /* 0x040fe20000410000 */
[C---:B------:R-:W-:Y:S01]  /*1b20*/  FMUL.FTZ R188, R3.reuse, R185 ;  /* 0x000000b903bc7220 */ /* 0x040fe20000410000 */
        /* <DEDUP_REMOVED lines=18> */
.L_x_7664:
[----:B------:R-:W-:Y:S05]  /*1c50*/  BSYNC B1 ;  /* 0x0000000000017941 */ /* 0x000fea0003800000 */
.L_x_7663:
[----:B------:R-:W-:Y:S04]  /*1c60*/  BSSY B1, `(.L_x_7665) ;  /* 0x0000039000017945 */ /* 0x000fe80003800000 */
        /* <DEDUP_REMOVED lines=17> */
[----:B------:R-:W-:Y:S02]  /*1d80*/  IADD3 R207, R207, 0x100, RZ ;  /* 0x00000100cfcf7810 */ /* 0x000fe40007ffe0ff */
[----:B------:R-:W-:Y:S02]  /*1d90*/  IADD3 R205, R205, 0x100, RZ ;  /* 0x00000100cdcd7810 */ /* 0x000fe40007ffe0ff */
[----:B------:R-:W-:Y:S02]  /*1da0*/  IADD3 R212, R212, 0x100, RZ ;  /* 0x00000100d4d47810 */ /* 0x000fe40007ffe0ff */
[----:B--2---:R-:W-:Y:S01]  /*1db0*/  MOV R232, R190 ;  /* 0x000000be00e87202 */ /* 0x004fe20000000f00 */
[--C-:B------:R-:W-:Y:S01]  /*1dc0*/  IMAD.MOV.U32 R217, RZ, RZ, R191.reuse ;  /* 0x000000ffffd97224 */ /* 0x100fe200078e00bf */
[--C-:B------:R-:W-:Y:S02]  /*1dd0*/  SHF.R.U64 R190, R190, 0x10, R191.reuse ;  /* 0x00000010bebe7819 */ /* 0x100fe400000012bf */
[----:B------:R-:W-:Y:S01]  /*1de0*/  SHF.R.U32.HI R191, RZ, 0x10, R191 ;  /* 0x00000010ffbf7819 */ /* 0x000fe200000116bf */
[----:B0-----:R-:W-:Y:S01]  /*1df0*/  IMAD.U32 R210, R232, 0x10000, RZ ;  /* 0x00010000e8d27824 */ /* 0x001fe200078e00ff */
[----:B------:R-:W-:-:S03]  /*1e00*/  SHF.L.U32 R211, R190, 0x10, RZ ;  /* 0x00000010bed37819 */ /* 0x000fc600000006ff */
        /* <DEDUP_REMOVED lines=8> */
[----:B------:R-:W-:-:S02]  /*1e90*/  FADD.FTZ R186, -R192, R186 ;  /* 0x000000bac0ba7221 */ /* 0x000fc40000010100 */
[C---:B------:R-:W-:Y:S01]  /*1ea0*/  FMUL.FTZ R190, R3.reuse, R184 ;  /* 0x000000b803be7220 */ /* 0x040fe20000410000 */
[----:B------:R-:W-:Y:S01]  /*1eb0*/  FADD.FTZ R187, -R192, R187 ;  /* 0x000000bbc0bb7221 */ /* 0x000fe20000010100 */
        /* <DEDUP_REMOVED lines=19> */
.L_x_7666:
[----:B------:R-:W-:Y:S05]  /*1ff0*/  BSYNC B1 ;  /* 0x0000000000017941 */ /* 0x000fea0003800000 */
.L_x_7665:
        /* <DEDUP_REMOVED lines=20> */
[----:B------:R-:W-:Y:S01]  /*2140*/  IADD3 R212, R212, 0x100, RZ ;  /* 0x00000100d4d47810 */ /* 0x000fe20007ffe0ff */
[----:B--2---:R-:W-:Y:S01]  /*2150*/  IMAD.MOV.U32 R228, RZ, RZ, R194 ;  /* 0x000000ffffe47224 */ /* 0x004fe200078e00c2 */
[--C-:B------:R-:W-:Y:S02]  /*2160*/  SHF.R.U64 R194, R194, 0x10, R195.reuse ;  /* 0x00000010c2c27819 */ /* 0x100fe400000012c3 */
[----:B------:R-:W-:Y:S01]  /*2170*/  MOV R216, R195 ;  /* 0x000000c300d87202 */ /* 0x000fe20000000f00 */
[----:B0-----:R-:W-:Y:S01]  /*2180*/  IMAD.U32 R210, R228, 0x10000, RZ ;  /* 0x00010000e4d27824 */ /* 0x001fe200078e00ff */
[----:B------:R-:W-:-:S02]  /*2190*/  SHF.R.U32.HI R195, RZ, 0x10, R195 ;  /* 0x00000010ffc37819 */ /* 0x000fc400000116c3 */
[----:B------:R-:W-:Y:S01]  /*21a0*/  SHF.L.U32 R211, R194, 0x10, RZ ;  /* 0x00000010c2d37819 */ /* 0x000fe200000006ff */
        /* <DEDUP_REMOVED lines=30> */
.L_x_7668:
[----:B------:R-:W-:Y:S05]  /*2390*/  BSYNC B1 ;  /* 0x0000000000017941 */ /* 0x000fea0003800000 */
.L_x_7667:
        /* <DEDUP_REMOVED lines=57> */
.L_x_7670:
[----:B------:R-:W-:Y:S05]  /*2730*/  BSYNC B1 ;  /* 0x0000000000017941 */ /* 0x000fea0003800000 */
.L_x_7669:
[----:B------:R-:W-:-:S13]  /*2740*/  LOP3.LUT P5, RZ, R7, 0x20, RZ, 0xc0, !PT ;  /* 0x0000002007ff7812 */ /* 0x000fda00078ac0ff */
        /* <DEDUP_REMOVED lines=10> */
[----:B------:R-:W-:Y:S01]  /*27f0*/  FSEL R199, R206, RZ, !P5 ;  /* 0x000000ffcec77208 */ /* 0x000fe20006800000 */
[----:B-1----:R-:W0:Y:S02]  /*2800*/  LDC.64 R184, c[0x0][0x2b8] ;  /* 0x0000ae00ffb87b82 */ /* 0x002e240000000a00 */
[----:B0-----:R-:W-:-:S05]  /*2810*/  IMAD.WIDE.U32 R184, R207, 0x8, R184 ;  /* 0x00000008cfb87825 */ /* 0x001fca00078e00b8 */
[----:B------:R-:W2:Y:S04]  /*2820*/  LDG.E.64 R206, desc[UR4][R184.64] ;  /* 0x00000004b8ce7981 */ /* 0x000ea8000c1e1b00 */
[----:B------:R-:W4:Y:S01]  /*2830*/  LDG.E.128 R184, desc[UR4][R186.64] ;  /* 0x00000004bab87981 */ /* 0x000f22000c1e1d00 */
[----:B---3--:R-:W-:-:S05]  /*2840*/  IMAD.WIDE.U32 R210, R205, 0x4, R210 ;  /* 0x00000004cdd27825 */ /* 0x008fca00078e00d2 */
[----:B------:R0:W5:Y:S01]  /*2850*/  LDG.E R13, desc[UR4][R210.64] ;  /* 0x00000004d20d7981 */ /* 0x000162000c1e1900 */
[----:B--2---:R-:W-:Y:S01]  /*2860*/  IMAD.MOV.U32 R212, RZ, RZ, R206 ;  /* 0x000000ffffd47224 */ /* 0x004fe200078e00ce */
[--C-:B------:R-:W-:Y:S02]  /*2870*/  SHF.R.U64 R205, R206, 0x10, R207.reuse ;  /* 0x00000010cecd7819 */ /* 0x100fe400000012cf */
[----:B------:R-:W-:Y:S02]  /*2880*/  MOV R200, R207 ;  /* 0x000000cf00c87202 */ /* 0x000fe40000000f00 */
[----:B------:R-:W-:Y:S01]  /*2890*/  SHF.R.U32.HI R206, RZ, 0x10, R207 ;  /* 0x00000010ffce7819 */ /* 0x000fe200000116cf */
[----:B------:R-:W-:Y:S01]  /*28a0*/  IMAD.U32 R205, R205, 0x10000, RZ ;  /* 0x00010000cdcd7824 */ /* 0x000fe200078e00ff */
[----:B------:R-:W-:Y:S02]  /*28b0*/  SHF.L.U32 R207, R212, 0x10, RZ ;  /* 0x00000010d4cf7819 */ /* 0x000fe400000006ff */
[----:B0-----:R-:W-:Y:S01]  /*28c0*/  SHF.L.U32 R210, R200, 0x10, RZ ;  /* 0x00000010c8d27819 */ /* 0x001fe200000006ff */
[C---:B----4-:R-:W-:Y:S01]  /*28d0*/  FADD.FTZ R184, -R199.reuse, R184 ;  /* 0x000000b8c7b87221 */ /* 0x050fe20000010100 */
[C---:B------:R-:W-:Y:S01]  /*28e0*/  FADD.FTZ R185, -R199.reuse, R185 ;  /* 0x000000b9c7b97221 */ /* 0x040fe20000010100 */
[----:B------:R-:W-:Y:S01]  /*28f0*/  FMUL.FTZ R223, R60, R207 ;  /* 0x000000cf3cdf7220 */ /* 0x000fe20000410000 */
[----:B------:R-:W-:Y:S01]  /*2900*/  FADD.FTZ R186, -R199, R186 ;  /* 0x000000bac7ba7221 */ /* 0x000fe20000010100 */
[----:B------:R-:W-:Y:S01]  /*2910*/  FMUL.FTZ R213, R3, R184 ;  /* 0x000000b803d57220 */ /* 0x000fe20000410000 */
[----:B------:R-:W-:Y:S01]  /*2920*/  FADD.FTZ R187, -R199, R187 ;  /* 0x000000bbc7bb7221 */ /* 0x000fe20000010100 */
        /* <DEDUP_REMOVED lines=23> */
.L_x_7658:
[----:B------:R-:W-:Y:S05]  /*2aa0*/  BSYNC B0 ;  /* 0x0000000000007941 */ /* 0x000fea0003800000 */
.L_x_7644:
[----:B01234-:R-:W0:Y:S01]  /*2ab0*/  S2R R184, SR_TID.X ;  /* 0x0000000000b87919 */ /* 0x01fe220000002100 */
[----:B------:R-:W-:Y:S01]  /*2ac0*/  LOP3.LUT P5, RZ, R252, 0xff, RZ, 0xc0, !PT ;  /* 0x000000fffcff7812 */ /* 0x000fe200078ac0ff */
[----:B------:R-:W-:Y:S01]  /*2ad0*/  UMOV UR6, 0xffffffff ;  /* 0xffffffff00067882 */ /* 0x000fe20000000000 */
[----:B------:R-:W-:-:S11]  /*2ae0*/  LOP3.LUT R7, R7, 0xffffffef, RZ, 0xc0, !PT ;  /* 0xffffffef07077812 */ /* 0x000fd600078ec0ff */
[----:B------:R-:W-:Y:S02]  /*2af0*/  @P5 LOP3.LUT R7, R7, 0x10, RZ, 0xfc, !PT ;  /* 0x0000001007075812 */ /* 0x000fe400078efcff */
[----:B0-----:R-:W-:-:S04]  /*2b00*/  SHF.R.U32.HI R211, RZ, 0x5, R184 ;  /* 0x00000005ffd37819 */ /* 0x001fc800000116b8 */
[----:B------:R-:W-:-:S05]  /*2b10*/  LOP3.LUT R186, R211, 0x7fffff8, RZ, 0xc0, !PT ;  /* 0x07fffff8d3ba7812 */ /* 0x000fca00078ec0ff */
[----:B------:R-:W-:Y:S01]  /*2b20*/  @!P5 VIADD R186, R186, 0x8 ;  /* 0x00000008babad836 */ /* 0x000fe20000000000 */
        /* <DEDUP_REMOVED lines=18> */
[----:B------:R0:W1:Y:S04]  /*2c50*/  SHFL.DOWN PT, R208, R207, 0x1, 0x1f ;  /* 0x08201f00cfd07f89 */ /* 0x00006800000e0000 */
[----:B------:R0:W2:Y:S02]  /*2c60*/  SHFL.DOWN PT, R185, R205, 0x1, 0x1f ;  /* 0x08201f00cdb97f89 */ /* 0x0000a400000e0000 */
.L_x_7833:
[----:B------:R-:W3:Y:S01]  /*2c70*/  S2R R206, SR_CgaCtaId ;  /* 0x0000000000ce7919 */ /* 0x000ee20000008800 */
[----:B--2---:R-:W-:Y:S01]  /*2c80*/  FADD.FTZ R185, R205, R185 ;  /* 0x000000b9cdb97221 */ /* 0x004fe20000010000 */
[----:B0-----:R-:W-:Y:S01]  /*2c90*/  @!P5 LOP3.LUT R205, R211, 0x7, RZ, 0xc0, !PT ;  /* 0x00000007d3cdd812 */ /* 0x001fe200078ec0ff */
[----:B-1----:R-:W-:Y:S01]  /*2ca0*/  FADD.FTZ R184, R207, R208 ;  /* 0x000000d0cfb87221 */ /* 0x002fe20000010000 */
[----:B------:R-:W-:Y:S01]  /*2cb0*/  MOV R187, 0x400 ;  /* 0x0000040000bb7802 */ /* 0x000fe20000000f00 */
[----:B------:R-:W-:Y:S05]  /*2cc0*/  WARPSYNC.ALL ;  /* 0x0000000000007948 */ /* 0x000fea0003800000 */
[----:B------:R-:W-:Y:S01]  /*2cd0*/  @!P5 IADD3 R205, R186, R205, RZ ;  /* 0x000000cdbacdd210 */ /* 0x000fe20007ffe0ff */
[----:B------:R-:W-:Y:S01]  /*2ce0*/  BSSY B0, `(.L_x_7672) ;  /* 0x00000c0000007945 */ /* 0x000fe20003800000 */
[----:B------:R-:W-:-:S02]  /*2cf0*/  @P4 IADD3 R2, R2, -0x1, RZ ;  /* 0xffffffff02024810 */ /* 0x000fc40007ffe0ff */
[----:B------:R-:W-:-:S03]  /*2d00*/  LOP3.LUT P6, RZ, R7, 0x8, RZ, 0xc0, !PT ;  /* 0x0000000807ff7812 */ /* 0x000fc600078cc0ff */
[----:B------:R-:W-:Y:S01]  /*2d10*/  @P4 IMAD R2, R2, R6, RZ ;  /* 0x0000000602024224 */ /* 0x000fe200078e02ff */
[----:B---3--:R-:W-:-:S04]  /*2d20*/  LEA R187, R206, R187, 0x18 ;  /* 0x000000bbcebb7211 */ /* 0x008fc800078ec0ff */
[----:B------:R-:W-:-:S05]  /*2d30*/  @!P5 LEA R205, R205, R187, 0x3 ;  /* 0x000000bbcdcdd211 */ /* 0x000fca00078e18ff */
[----:B------:R0:W-:Y:S02]  /*2d40*/  @!P5 STS.64 [R205+0x7000], R184 ;  /* 0x007000b8cd00d388 */ /* 0x0001e40000000a00 */
[----:B0-----:R-:W-:Y:S01]  /*2d50*/  IMAD R205, R186, 0x8, R187 ;  /* 0x00000008bacd7824 */ /* 0x001fe200078e02bb */
        /* <DEDUP_REMOVED lines=21> */
[----:B------:R-:W-:Y:S02]  /*2eb0*/  FADD.FTZ R185, R187, R185 ;  /* 0x000000b9bbb97221 */ /* 0x000fe40000010000 */
[----:B------:R-:W-:Y:S01]  /*2ec0*/  FMUL.FTZ R184, R184, UR10 ;  /* 0x0000000ab8b87c20 */ /* 0x000fe20008410000 */
[----:B------:R-:W-:Y:S01]  /*2ed0*/  @P4 LEA.HI R186, R186, R2, RZ, 0x2 ;  /* 0x00000002baba4211 */ /* 0x000fe200078f10ff */
[----:B------:R-:W-:Y:S01]  /*2ee0*/  HFMA2.MMA R2, -RZ, RZ, 0, 0 ;  /* 0x00000000ff027435 */ /* 0x000fe200000001ff */
[----:B------:R-:W-:-:S05]  /*2ef0*/  FMUL.FTZ R185, R185, UR10 ;  /* 0x0000000ab9b97c20 */ /* 0x000fca0008410000 */
[----:B------:R-:W-:Y:S01]  /*2f00*/  @P4 LEA.HI.SX32 R2, R186, R5, 0x1e ;  /* 0x00000005ba024211 */ /* 0x000fe200078ff2ff */
        /* <DEDUP_REMOVED lines=17> */
[----:B------:R-:W-:Y:S01]  /*3020*/  IMAD.U32 R186, RZ, RZ, UR8 ;  /* 0x00000008ffba7e24 */ /* 0x000fe2000f8e00ff */
[----:B------:R-:W-:Y:S02]  /*3030*/  MOV R187, UR9 ;  /* 0x0000000900bb7c02 */ /* 0x000fe40008000f00 */
        /* <DEDUP_REMOVED lines=8> */
.L_x_7675:
[----:B------:R-:W-:Y:S05]  /*30c0*/  BSYNC B1 ;  /* 0x0000000000017941 */ /* 0x000fea0003800000 */
.L_x_7674:
[----:B------:R-:W0:Y:S01]  /*30d0*/  LDC.64 R206, c[0x0][0x308] ;  /* 0x0000c200ffce7b82 */ /* 0x000e220000000a00 */
[----:B------:R-:W-:Y:S01]  /*30e0*/  BSSY B1, `(.L_x_7676) ;  /* 0x0000010000017945 */ /* 0x000fe20003800000 */
[----:B0-----:R-:W-:-:S04]  /*30f0*/  ISETP.NE.U32.AND P5, PT, R206, RZ, PT ;  /* 0x000000ffce00720c */ /* 0x001fc80003fa5070 */
[----:B------:R-:W-:-:S04]  /*3100*/  ISETP.NE.AND.EX P5, PT, R207, RZ, PT, P5 ;  /* 0x000000ffcf00720c */ /* 0x000fc80003fa5350 */
[----:B------:R-:W-:Y:S01]  /*3110*/  SEL R180, R205, R180, P5 ;  /* 0x000000b4cdb47207 */ /* 0x000fe20002800000 */
[----:B------:R-:W-:Y:S08]  /*3120*/  @!P4 BRA `(.L_x_7677) ;  /* 0x00000000002cc947 */ /* 0x000ff00003800000 */
[----:B------:R-:W2:Y:S01]  /*3130*/  LDL R209, [R1+0x20] ;  /* 0x0000200001d17983 */ /* 0x000ea20000100800 */
[----:B------:R-:W-:Y:S01]  /*3140*/  LOP3.LUT P6, RZ, R22, 0xff, RZ, 0xc0, !PT ;  /* 0x000000ff16ff7812 */ /* 0x000fe200078cc0ff */
[----:B------:R-:W-:Y:S01]  /*3150*/  FMUL.FTZ R18, R205, UR13 ;  /* 0x0000000dcd127c20 */ /* 0x000fe20008410000 */
[----:B------:R-:W-:-:S03]  /*3160*/  MOV R205, RZ ;  /* 0x000000ff00cd7202 */ /* 0x000fc60000000f00 */
[----:B------:R-:W-:-:S08]  /*3170*/  FMUL.FTZ R18, R18, UR12 ;  /* 0x0000000c12127c20 */ /* 0x000fd00008410000 */
[----:B------:R-:W-:-:S04]  /*3180*/  @P6 IMAD.U32 R208, R14, 0x10000, RZ ;  /* 0x000100000ed06824 */ /* 0x000fc800078e00ff */
[----:B------:R-:W-:-:S04]  /*3190*/  @P6 FMUL.FTZ R205, R18, R208 ;  /* 0x000000d012cd6220 */ /* 0x000fc80000410000 */
[----:B------:R-:W-:Y:S01]  /*31a0*/  FADD.FTZ R120, R120, R205 ;  /* 0x000000cd78787221 */ /* 0x000fe20000010000 */
[----:B--2---:R-:W-:-:S05]  /*31b0*/  FMUL.FTZ R18, R209, R18 ;  /* 0x00000012d1127220 */ /* 0x004fca0000410000 */
[----:B------:R-:W-:-:S04]  /*31c0*/  FSEL R18, R18, RZ, P6 ;  /* 0x000000ff12127208 */ /* 0x000fc80003000000 */
[----:B------:R-:W-:-:S07]  /*31d0*/  F2FP.BF16.F32.PACK_AB R18, RZ, R18 ;  /* 0x00000012ff12723e */ /* 0x000fce00000010ff */
.L_x_7677:
[----:B------:R-:W-:Y:S05]  /*31e0*/  BSYNC B1 ;  /* 0x0000000000017941 */ /* 0x000fea0003800000 */
.L_x_7676:
        /* <DEDUP_REMOVED lines=14> */
.L_x_7679:
[----:B------:R-:W-:Y:S05]  /*32d0*/  BSYNC B1 ;  /* 0x0000000000017941 */ /* 0x000fea0003800000 */
.L_x_7678:
[----:B------:R-:W-:Y:S01]  /*32e0*/  BSSY B1, `(.L_x_7680) ;  /* 0x000000e000017945 */ /* 0x000fe20003800000 */
[----:B------:R-:W-:-:S03]  /*32f0*/  SEL R181, R205, R181, P5 ;  /* 0x000000b5cdb57207 */ /* 0x000fc60002800000 */
[----:B------:R-:W-:Y:S05]  /*3300*/  @!P4 BRA `(.L_x_7681) ;  /* 0x00000000002cc947 */ /* 0x000fea0003800000 */
[----:B------:R-:W2:Y:S01]  /*3310*/  LDL R209, [R1+0x24] ;  /* 0x0000240001d17983 */ /* 0x000ea20000100800 */
[----:B------:R-:W-:Y:S01]  /*3320*/  LOP3.LUT P6, RZ, R22, 0xff00, RZ, 0xc0, !PT ;  /* 0x0000ff0016ff7812 */ /* 0x000fe200078cc0ff */
[----:B------:R-:W-:Y:S01]  /*3330*/  FMUL.FTZ R19, R205, UR13 ;  /* 0x0000000dcd137c20 */ /* 0x000fe20008410000 */
[----:B------:R-:W-:-:S03]  /*3340*/  HFMA2.MMA R205, -RZ, RZ, 0, 0 ;  /* 0x00000000ffcd7435 */ /* 0x000fc600000001ff */
[----:B------:R-:W-:-:S08]  /*3350*/  FMUL.FTZ R19, R19, UR12 ;  /* 0x0000000c13137c20 */ /* 0x000fd00008410000 */
[----:B------:R-:W-:-:S05]  /*3360*/  @P6 SHF.L.U32 R208, R15, 0x10, RZ ;  /* 0x000000100fd06819 */ /* 0x000fca00000006ff */
[----:B------:R-:W-:-:S04]  /*3370*/  @P6 FMUL.FTZ R205, R19, R208 ;  /* 0x000000d013cd6220 */ /* 0x000fc80000410000 */
[----:B------:R-:W-:Y:S01]  /*3380*/  FADD.FTZ R121, R121, R205 ;  /* 0x000000cd79797221 */ /* 0x000fe20000010000 */
[----:B--2---:R-:W-:-:S05]  /*3390*/  FMUL.FTZ R19, R209, R19 ;  /* 0x00000013d1137220 */ /* 0x004fca0000410000 */
[----:B------:R-:W-:-:S04]  /*33a0*/  FSEL R19, R19, RZ, P6 ;  /* 0x000000ff13137208 */ /* 0x000fc80003000000 */
[----:B------:R-:W-:-:S07]  /*33b0*/  F2FP.BF16.F32.PACK_AB R19, RZ, R19 ;  /* 0x00000013ff13723e */ /* 0x000fce00000010ff */
.L_x_7681:
[----:B------:R-:W-:Y:S05]  /*33c0*/  BSYNC B1 ;  /* 0x0000000000017941 */ /* 0x000fea0003800000 */
.L_x_7680:
        /* <DEDUP_REMOVED lines=14> */
.L_x_7683:
[----:B------:R-:W-:Y:S05]  /*34b0*/  BSYNC B1 ;  /* 0x0000000000017941 */ /* 0x000fea0003800000 */
.L_x_7682:
[----:B------:R-:W-:Y:S01]  /*34c0*/  BSSY B1, `(.L_x_7684) ;  /* 0x000000e000017945 */ /* 0x000fe20003800000 */
[----:B------:R-:W-:-:S03]  /*34d0*/  SEL R182, R205, R182, P5 ;  /* 0x000000b6cdb67207 */ /* 0x000fc60002800000 */
[----:B------:R-:W-:Y:S05]  /*34e0*/  @!P4 BRA `(.L_x_7685) ;  /* 0x00000000002cc947 */ /* 0x000fea0003800000 */
[----:B------:R-:W2:Y:S01]  /*34f0*/  LDL R209, [R1+0x28] ;  /* 0x0000280001d17983 */ /* 0x000ea20000100800 */
[----:B------:R-:W-:Y:S01]  /*3500*/  LOP3.LUT P6, RZ, R22, 0xff0000, RZ, 0xc0, !PT ;  /* 0x00ff000016ff7812 */ /* 0x000fe200078cc0ff */
[----:B------:R-:W-:Y:S01]  /*3510*/  FMUL.FTZ R20, R205, UR13 ;  /* 0x0000000dcd147c20 */ /* 0x000fe20008410000 */
[----:B------:R-:W-:-:S03]  /*3520*/  IMAD.MOV.U32 R205, RZ, RZ, RZ ;  /* 0x000000ffffcd7224 */ /* 0x000fc600078e00ff */
[----:B------:R-:W-:-:S08]  /*3530*/  FMUL.FTZ R20, R20, UR12 ;  /* 0x0000000c14147c20 */ /* 0x000fd00008410000 */
[----:B------:R-:W-:-:S05]  /*3540*/  @P6 SHF.L.U32 R208, R16, 0x10, RZ ;  /* 0x0000001010d06819 */ /* 0x000fca00000006ff */
[----:B------:R-:W-:-:S04]  /*3550*/  @P6 FMUL.FTZ R205, R20, R208 ;  /* 0x000000d014cd6220 */ /* 0x000fc80000410000 */
[----:B------:R-:W-:Y:S01]  /*3560*/  FADD.FTZ R122, R122, R205 ;  /* 0x000000cd7a7a7221 */ /* 0x000fe20000010000 */
[----:B--2---:R-:W-:-:S05]  /*3570*/  FMUL.FTZ R20, R209, R20 ;  /* 0x00000014d1147220 */ /* 0x004fca0000410000 */
[----:B------:R-:W-:-:S04]  /*3580*/  FSEL R20, R20, RZ, P6 ;  /* 0x000000ff14147208 */ /* 0x000fc80003000000 */
[----:B------:R-:W-:-:S07]  /*3590*/  F2FP.BF16.F32.PACK_AB R20, RZ, R20 ;  /* 0x00000014ff14723e */ /* 0x000fce00000010ff */
.L_x_7685:
[----:B------:R-:W-:Y:S05]  /*35a0*/  BSYNC B1 ;  /* 0x0000000000017941 */ /* 0x000fea0003800000 */
.L_x_7684:
        /* <DEDUP_REMOVED lines=17> */
.L_x_7687:
[----:B------:R-:W-:Y:S05]  /*36c0*/  BSYNC B1 ;  /* 0x0000000000017941 */ /* 0x000fea0003800000 */
.L_x_7686:
        /* <DEDUP_REMOVED lines=8> */
[----:B------:R-:W2:Y:S01]  /*3750*/  LDL R208, [R1+0x2c] ;  /* 0x00002c0001d07983 */ /* 0x000ea20000100800 */
[----:B------:R-:W-:Y:S01]  /*3760*/  LOP3.LUT P5, RZ, R22, 0xff000000, RZ, 0xc0, !PT ;  /* 0xff00000016ff7812 */ /* 0x000fe200078ac0ff */
[----:B------:R-:W-:Y:S01]  /*3770*/  FMUL.FTZ R21, R205, UR13 ;  /* 0x0000000dcd157c20 */ /* 0x000fe20008410000 */
[----:B0-----:R-:W-:-:S03]  /*3780*/  MOV R186, RZ ;  /* 0x000000ff00ba7202 */ /* 0x001fc60000000f00 */
[----:B------:R-:W-:-:S08]  /*3790*/  FMUL.FTZ R21, R21, UR12 ;  /* 0x0000000c15157c20 */ /* 0x000fd00008410000 */
[----:B------:R-:W-:-:S04]  /*37a0*/  @P5 IMAD.U32 R187, R17, 0x10000, RZ ;  /* 0x0001000011bb5824 */ /* 0x000fc800078e00ff */
[----:B------:R-:W-:-:S04]  /*37b0*/  @P5 FMUL.FTZ R186, R21, R187 ;  /* 0x000000bb15ba5220 */ /* 0x000fc80000410000 */
[----:B------:R-:W-:Y:S01]  /*37c0*/  FADD.FTZ R123, R123, R186 ;  /* 0x000000ba7b7b7221 */ /* 0x000fe20000010000 */
[----:B--2---:R-:W-:-:S05]  /*37d0*/  FMUL.FTZ R21, R208, R21 ;  /* 0x00000015d0157220 */ /* 0x004fca0000410000 */
[----:B------:R-:W-:-:S04]  /*37e0*/  FSEL R21, R21, RZ, P5 ;  /* 0x000000ff15157208 */ /* 0x000fc80002800000 */
[----:B------:R-:W-:-:S07]  /*37f0*/  F2FP.BF16.F32.PACK_AB R21, RZ, R21 ;  /* 0x00000015ff15723e */ /* 0x000fce00000010ff */
.L_x_7689:
[----:B------:R-:W-:Y:S05]  /*3800*/  BSYNC B1 ;  /* 0x0000000000017941 */ /* 0x000fea0003800000 */
.L_x_7688:
[----:B------:R-:W-:Y:S04]  /*3810*/  BSSY B1, `(.L_x_7690) ;  /* 0x000000a000017945 */ /* 0x000fe80003800000 */
        /* <DEDUP_REMOVED lines=9> */
.L_x_7691:
[----:B------:R-:W-:Y:S05]  /*38b0*/  BSYNC B1 ;  /* 0x0000000000017941 */ /* 0x000fea0003800000 */
.L_x_7690:
[----:B------:R-:W-:Y:S02]  /*38c0*/  IADD3 R0, R0, 0x100, RZ ;  /* 0x0000010000007810 */ /* 0x000fe40007ffe0ff */
[----:B------:R-:W-:-:S07]  /*38d0*/  IADD3 R2, R2, 0x100, RZ ;  /* 0x0000010002027810 */ /* 0x000fce0007ffe0ff */
.L_x_7673:
[----:B------:R-:W-:Y:S05]  /*38e0*/  BSYNC B0 ;  /* 0x0000000000007941 */ /* 0x000fea0003800000 */
.L_x_7672:
        /* <DEDUP_REMOVED lines=29> */
.L_x_7695:
[----:B------:R-:W-:Y:S05]  /*3ac0*/  BSYNC B1 ;  /* 0x0000000000017941 */ /* 0x000fea0003800000 */
.L_x_7694:
[----:B------:R-:W0:Y:S01]  /*3ad0*/  LDC.64 R206, c[0x0][0x308] ;  /* 0x0000c200ffce7b82 */ /* 0x000e220000000a00 */
[----:B------:R-:W-:Y:S01]  /*3ae0*/  BSSY B1, `(.L_x_7696) ;  /* 0x0000010000017945 */ /* 0x000fe20003800000 */
[----:B0-----:R-:W-:-:S04]  /*3af0*/  ISETP.NE.U32.AND P5, PT, R206, RZ, PT ;  /* 0x000000ffce00720c */ /* 0x001fc80003fa5070 */
[----:B------:R-:W-:-:S04]  /*3b00*/  ISETP.NE.AND.EX P5, PT, R207, RZ, PT, P5 ;  /* 0x000000ffcf00720c */ /* 0x000fc80003fa5350 */
[----:B------:R-:W-:Y:S01]  /*3b10*/  SEL R180, R208, R180, P5 ;  /* 0x000000b4d0b47207 */ /* 0x000fe20002800000 */
[----:B------:R-:W-:Y:S08]  /*3b20*/  @!P4 BRA `(.L_x_7697) ;  /* 0x00000000002cc947 */ /* 0x000ff00003800000 */
[----:B------:R-:W2:Y:S01]  /*3b30*/  LDL R210, [R1] ;  /* 0x0000000001d27983 */ /* 0x000ea20000100800 */
[----:B------:R-:W-:Y:S01]  /*3b40*/  LOP3.LUT P6, RZ, R8, 0xff, RZ, 0xc0, !PT ;  /* 0x000000ff08ff7812 */ /* 0x000fe200078cc0ff */
[----:B------:R-:W-:Y:S01]  /*3b50*/  FMUL.FTZ R18, R208, UR13 ;  /* 0x0000000dd0127c20 */ /* 0x000fe20008410000 */
[----:B------:R-:W-:-:S03]  /*3b60*/  HFMA2.MMA R208, -RZ, RZ, 0, 0 ;  /* 0x00000000ffd07435 */ /* 0x000fc600000001ff */
[----:B------:R-:W-:-:S08]  /*3b70*/  FMUL.FTZ R18, R18, UR12 ;  /* 0x0000000c12127c20 */ /* 0x000fd00008410000 */
[----:B------:R-:W-:-:S04]  /*3b80*/  @P6 IMAD.U32 R209, R14, 0x10000, RZ ;  /* 0x000100000ed16824 */ /* 0x000fc800078e00ff */
[----:B------:R-:W-:-:S04]  /*3b90*/  @P6 FMUL.FTZ R208, R209, R18 ;  /* 0x00000012d1d06220 */ /* 0x000fc80000410000 */
[----:B------:R-:W-:Y:S01]  /*3ba0*/  FADD.FTZ R124, R124, R208 ;  /* 0x000000d07c7c7221 */ /* 0x000fe20000010000 */
[----:B--2---:R-:W-:-:S05]  /*3bb0*/  FMUL.FTZ R18, R210, R18 ;  /* 0x00000012d2127220 */ /* 0x004fca0000410000 */
[----:B------:R-:W-:-:S04]  /*3bc0*/  FSEL R18, R18, RZ, P6 ;  /* 0x000000ff12127208 */ /* 0x000fc80003000000 */
[----:B------:R-:W-:-:S07]  /*3bd0*/  F2FP.BF16.F32.PACK_AB R18, RZ, R18 ;  /* 0x00000012ff12723e */ /* 0x000fce00000010ff */
.L_x_7697:
[----:B------:R-:W-:Y:S05]  /*3be0*/  BSYNC B1 ;  /* 0x0000000000017941 */ /* 0x000fea0003800000 */
.L_x_7696:
        /* <DEDUP_REMOVED lines=11> */
.L_x_7699:
[----:B------:R-:W-:Y:S05]  /*3ca0*/  BSYNC B1 ;  /* 0x0000000000017941 */ /* 0x000fea0003800000 */
.L_x_7698:
[----:B------:R-:W-:Y:S01]  /*3cb0*/  BSSY B1, `(.L_x_7700) ;  /* 0x000000e000017945 */ /* 0x000fe20003800000 */
[----:B------:R-:W-:-:S03]  /*3cc0*/  SEL R181, R208, R181, P5 ;  /* 0x000000b5d0b57207 */ /* 0x000fc60002800000 */
[----:B------:R-:W-:Y:S05]  /*3cd0*/  @!P4 BRA `(.L_x_7701) ;  /* 0x00000000002cc947 */ /* 0x000fea0003800000 */
[----:B------:R-:W2:Y:S01]  /*3ce0*/  LDL R210, [R1+0x4] ;  /* 0x0000040001d27983 */ /* 0x000ea20000100800 */
[----:B------:R-:W-:Y:S01]  /*3cf0*/  LOP3.LUT P6, RZ, R8, 0xff00, RZ, 0xc0, !PT ;  /* 0x0000ff0008ff7812 */ /* 0x000fe200078cc0ff */
[----:B------:R-:W-:Y:S01]  /*3d00*/  FMUL.FTZ R19, R208, UR13 ;  /* 0x0000000dd0137c20 */ /* 0x000fe20008410000 */
[----:B------:R-:W-:-:S03]  /*3d10*/  MOV R208, RZ ;  /* 0x000000ff00d07202 */ /* 0x000fc60000000f00 */
[----:B------:R-:W-:-:S08]  /*3d20*/  FMUL.FTZ R19, R19, UR12 ;  /* 0x0000000c13137c20 */ /* 0x000fd00008410000 */
[----:B------:R-:W-:-:S05]  /*3d30*/  @P6 SHF.L.U32 R209, R15, 0x10, RZ ;  /* 0x000000100fd16819 */ /* 0x000fca00000006ff */
[----:B------:R-:W-:-:S04]  /*3d40*/  @P6 FMUL.FTZ R208, R209, R19 ;  /* 0x00000013d1d06220 */ /* 0x000fc80000410000 */
[----:B------:R-:W-:Y:S01]  /*3d50*/  FADD.FTZ R125, R125, R208 ;  /* 0x000000d07d7d7221 */ /* 0x000fe20000010000 */
[----:B--2---:R-:W-:-:S05]  /*3d60*/  FMUL.FTZ R19, R210, R19 ;  /* 0x00000013d2137220 */ /* 0x004fca0000410000 */
[----:B------:R-:W-:-:S04]  /*3d70*/  FSEL R19, R19, RZ, P6 ;  /* 0x000000ff13137208 */ /* 0x000fc80003000000 */
[----:B------:R-:W-:-:S07]  /*3d80*/  F2FP.BF16.F32.PACK_AB R19, RZ, R19 ;  /* 0x00000013ff13723e */ /* 0x000fce00000010ff */
.L_x_7701:
[----:B------:R-:W-:Y:S05]  /*3d90*/  BSYNC B1 ;  /* 0x0000000000017941 */ /* 0x000fea0003800000 */
.L_x_7700:
        /* <DEDUP_REMOVED lines=11> */
.L_x_7703:
[----:B------:R-:W-:Y:S05]  /*3e50*/  BSYNC B1 ;  /* 0x0000000000017941 */ /* 0x000fea0003800000 */
.L_x_7702:
        /* <DEDUP_REMOVED lines=14> */
.L_x_7705:
[----:B------:R-:W-:Y:S05]  /*3f40*/  BSYNC B1 ;  /* 0x0000000000017941 */ /* 0x000fea0003800000 */
.L_x_7704:
        /* <DEDUP_REMOVED lines=11> */
.L_x_7707:
[----:B------:R-:W-:Y:S05]  /*4000*/  BSYNC B1 ;  /* 0x0000000000017941 */ /* 0x000fea0003800000 */
.L_x_7706:
        /* <DEDUP_REMOVED lines=11> */
[----:B0-----:R-:W-:-:S03]  /*40c0*/  HFMA2.MMA R186, -RZ, RZ, 0, 0 ;  /* 0x00000000ffba7435 */ /* 0x001fc600000001ff */
[----:B------:R-:W-:-:S08]  /*40d0*/  FMUL.FTZ R21, R21, UR12 ;  /* 0x0000000c15157c20 */ /* 0x000fd00008410000 */
[----:B------:R-:W-:-:S04]  /*40e0*/  @P5 IMAD.U32 R187, R17, 0x10000, RZ ;  /* 0x0001000011bb5824 */ /* 0x000fc800078e00ff */
[----:B------:R-:W-:-:S04]  /*40f0*/  @P5 FMUL.FTZ R186, R187, R21 ;  /* 0x00000015bbba5220 */ /* 0x000fc80000410000 */
[----:B------:R-:W-:Y:S01]  /*4100*/  FADD.FTZ R127, R127, R186 ;  /* 0x000000ba7f7f7221 */ /* 0x000fe20000010000 */
[----:B--2---:R-:W-:-:S05]  /*4110*/  FMUL.FTZ R21, R205, R21 ;  /* 0x00000015cd157220 */ /* 0x004fca0000410000 */
[----:B------:R-:W-:-:S04]  /*4120*/  FSEL R21, R21, RZ, P5 ;  /* 0x000000ff15157208 */ /* 0x000fc80002800000 */
[----:B------:R-:W-:-:S07]  /*4130*/  F2FP.BF16.F32.PACK_AB R21, RZ, R21 ;  /* 0x00000015ff15723e */ /* 0x000fce00000010ff */
.L_x_7709:
[----:B------:R-:W-:Y:S05]  /*4140*/  BSYNC B1 ;  /* 0x0000000000017941 */ /* 0x000fea0003800000 */
.L_x_7708:
        /* <DEDUP_REMOVED lines=10> */
.L_x_7711:
[----:B------:R-:W-:Y:S05]  /*41f0*/  BSYNC B1 ;  /* 0x0000000000017941 */ /* 0x000fea0003800000 */
.L_x_7710:
[----:B------:R-:W-:Y:S02]  /*4200*/  IADD3 R0, R0, 0x100, RZ ;  /* 0x0000010000007810 */ /* 0x000fe40007ffe0ff */
[----:B------:R-:W-:-:S07]  /*4210*/  IADD3 R2, R2, 0x100, RZ ;  /* 0x0000010002027810 */ /* 0x000fce0007ffe0ff */
.L_x_7693:
[----:B------:R-:W-:Y:S05]  /*4220*/  BSYNC B0 ;  /* 0x0000000000007941 */ /* 0x000fea0003800000 */
.L_x_7692:
        /* <DEDUP_REMOVED lines=29> */
.L_x_7715:
[----:B------:R-:W-:Y:S05]  /*4400*/  BSYNC B1 ;  /* 0x0000000000017941 */ /* 0x000fea0003800000 */
.L_x_7714:
        /* <DEDUP_REMOVED lines=15> */
[----:B------:R-:W-:-:S07]  /*4500*/  F2FP.BF16.F32.PACK_AB R18, RZ, R18 ;  /* 0x00000012ff12723e */ /* 0x000fce00000010ff */
.L_x_7717:
[----:B------:R-:W-:Y:S05]  /*4510*/  BSYNC B1 ;  /* 0x0000000000017941 */ /* 0x000fea0003800000 */
.L_x_7716:
        /* <DEDUP_REMOVED lines=11> */
.L_x_7719:
[----:B------:R-:W-:Y:S05]  /*45d0*/  BSYNC B1 ;  /* 0x0000000000017941 */ /* 0x000fea0003800000 */
.L_x_7718:
        /* <DEDUP_REMOVED lines=13> */
.L_x_7721:
[----:B------:R-:W-:Y:S05]  /*46b0*/  BSYNC B1 ;  /* 0x0000000000017941 */ /* 0x000fea0003800000 */
.L_x_7720:
        /* <DEDUP_REMOVED lines=11> */
.L_x_7723:
[----:B------:R-:W-:Y:S05]  /*4770*/  BSYNC B1 ;  /* 0x0000000000017941 */ /* 0x000fea0003800000 */
.L_x_7722:
        /* <DEDUP_REMOVED lines=13> */
.L_x_7725:
[----:B------:R-:W-:Y:S05]  /*4850*/  BSYNC B1 ;  /* 0x0000000000017941 */ /* 0x000fea0003800000 */
.L_x_7724:
        /* <DEDUP_REMOVED lines=11> */
.L_x_7727:
[----:B------:R-:W-:Y:S05]  /*4910*/  BSYNC B1 ;  /* 0x0000000000017941 */ /* 0x000fea0003800000 */
.L_x_7726:
        /* <DEDUP_REMOVED lines=12> */
[----:B------:R-:W-:-:S04]  /*49e0*/  @P5 IMAD.U32 R187, R17, 0x10000, RZ ;  /* 0x0001000011bb5824 */ /* 0x000fc800078e00ff */
[-C--:B------:R-:W-:Y:S01]  /*49f0*/  @P5 FMUL.FTZ R186, R187, R21.reuse ;  /* 0x00000015bbba5220 */ /* 0x080fe20000410000 */
[----:B------:R-:W-:-:S03]  /*4a00*/  FMUL.FTZ R21, R35, R21 ;  /* 0x0000001523157220 */ /* 0x000fc60000410000 */
[----:B------:R-:W-:Y:S02]  /*4a10*/  FADD.FTZ R131, R131, R186 ;  /* 0x000000ba83837221 */ /* 0x000fe40000010000 */
[----:B------:R-:W-:-:S04]  /*4a20*/  FSEL R21, R21, RZ, P5 ;  /* 0x000000ff15157208 */ /* 0x000fc80002800000 */
[----:B------:R-:W-:-:S07]  /*4a30*/  F2FP.BF16.F32.PACK_AB R21, RZ, R21 ;  /* 0x00000015ff15723e */ /* 0x000fce00000010ff */
.L_x_7729:
[----:B------:R-:W-:Y:S05]  /*4a40*/  BSYNC B1 ;  /* 0x0000000000017941 */ /* 0x000fea0003800000 */
.L_x_7728:
        /* <DEDUP_REMOVED lines=10> */
.L_x_7731:
[----:B------:R-:W-:Y:S05]  /*4af0*/  BSYNC B1 ;  /* 0x0000000000017941 */ /* 0x000fea0003800000 */
.L_x_7730:
[----:B------:R-:W-:Y:S02]  /*4b00*/  IADD3 R0, R0, 0x100, RZ ;  /* 0x0000010000007810 */ /* 0x000fe40007ffe0ff */
[----:B------:R-:W-:-:S07]  /*4b10*/  IADD3 R2, R2, 0x100, RZ ;  /* 0x0000010002027810 */ /* 0x000fce0007ffe0ff */
.L_x_7713:
[----:B------:R-:W-:Y:S05]  /*4b20*/  BSYNC B0 ;  /* 0x0000000000007941 */ /* 0x000fea0003800000 */
.L_x_7712:
        /* <DEDUP_REMOVED lines=28> */
.L_x_7735:
[----:B------:R-:W-:Y:S05]  /*4cf0*/  BSYNC B1 ;  /* 0x0000000000017941 */ /* 0x000fea0003800000 */
.L_x_7734:
        /* <DEDUP_REMOVED lines=16> */
.L_x_7737:
[----:B------:R-:W-:Y:S05]  /*4e00*/  BSYNC B1 ;  /* 0x0000000000017941 */ /* 0x000fea0003800000 */
.L_x_7736:
        /* <DEDUP_REMOVED lines=11> */
.L_x_7739:
[----:B------:R-:W-:Y:S05]  /*4ec0*/  BSYNC B1 ;  /* 0x0000000000017941 */ /* 0x000fea0003800000 */
.L_x_7738:
        /* <DEDUP_REMOVED lines=12> */
[----:B------:R-:W-:-:S07]  /*4f90*/  F2FP.BF16.F32.PACK_AB R19, RZ, R19 ;  /* 0x00000013ff13723e */ /* 0x000fce00000010ff */
.L_x_7741:
[----:B------:R-:W-:Y:S05]  /*4fa0*/  BSYNC B1 ;  /* 0x0000000000017941 */ /* 0x000fea0003800000 */
.L_x_7740:
        /* <DEDUP_REMOVED lines=11> */
.L_x_7743:
[----:B------:R-:W-:Y:S05]  /*5060*/  BSYNC B1 ;  /* 0x0000000000017941 */ /* 0x000fea0003800000 */
.L_x_7742:
        /* <DEDUP_REMOVED lines=13> */
.L_x_7745:
[----:B------:R-:W-:Y:S05]  /*5140*/  BSYNC B1 ;  /* 0x0000000000017941 */ /* 0x000fea0003800000 */
.L_x_7744:
        /* <DEDUP_REMOVED lines=11> */
.L_x_7747:
[----:B------:R-:W-:Y:S05]  /*5200*/  BSYNC B1 ;  /* 0x0000000000017941 */ /* 0x000fea0003800000 */
.L_x_7746:
        /* <DEDUP_REMOVED lines=13> */
[-C--:B------:R-:W-:Y:S01]  /*52e0*/  @P5 FMUL.FTZ R186, R187, R21.reuse ;  /* 0x00000015bbba5220 */ /* 0x080fe20000410000 */
[----:B------:R-:W-:-:S03]  /*52f0*/  FMUL.FTZ R21, R43, R21 ;  /* 0x000000152b157220 */ /* 0x000fc60000410000 */
[----:B------:R-:W-:Y:S02]  /*5300*/  FADD.FTZ R135, R135, R186 ;  /* 0x000000ba87877221 */ /* 0x000fe40000010000 */
[----:B------:R-:W-:-:S04]  /*5310*/  FSEL R21, R21, RZ, P5 ;  /* 0x000000ff15157208 */ /* 0x000fc80002800000 */
[----:B------:R-:W-:-:S07]  /*5320*/  F2FP.BF16.F32.PACK_AB R21, RZ, R21 ;  /* 0x00000015ff15723e */ /* 0x000fce00000010ff */
.L_x_7749:
[----:B------:R-:W-:Y:S05]  /*5330*/  BSYNC B1 ;  /* 0x0000000000017941 */ /* 0x000fea0003800000 */
.L_x_7748:
        /* <DEDUP_REMOVED lines=10> */
.L_x_7751:
[----:B------:R-:W-:Y:S05]  /*53e0*/  BSYNC B1 ;  /* 0x0000000000017941 */ /* 0x000fea0003800000 */
.L_x_7750:
[----:B------:R-:W-:Y:S02]  /*53f0*/  IADD3 R0, R0, 0x100, RZ ;  /* 0x0000010000007810 */ /* 0x000fe40007ffe0ff */
[----:B------:R-:W-:-:S07]  /*5400*/  IADD3 R2, R2, 0x100, RZ ;  /* 0x0000010002027810 */ /* 0x000fce0007ffe0ff */
.L_x_7733:
[----:B------:R-:W-:Y:S05]  /*5410*/  BSYNC B0 ;  /* 0x0000000000007941 */ /* 0x000fea0003800000 */
.L_x_7732:
        /* <DEDUP_REMOVED lines=28> */
.L_x_7755:
[----:B------:R-:W-:Y:S05]  /*55e0*/  BSYNC B1 ;  /* 0x0000000000017941 */ /* 0x000fea0003800000 */
.L_x_7754:
        /* <DEDUP_REMOVED lines=16> */
.L_x_7757:
[----:B------:R-:W-:Y:S05]  /*56f0*/  BSYNC B1 ;  /* 0x0000000000017941 */ /* 0x000fea0003800000 */
.L_x_7756:
        /* <DEDUP_REMOVED lines=11> */
.L_x_7759:
[----:B------:R-:W-:Y:S05]  /*57b0*/  BSYNC B1 ;  /* 0x0000000000017941 */ /* 0x000fea0003800000 */
.L_x_7758:
        /* <DEDUP_REMOVED lines=13> */
.L_x_7761:
[----:B------:R-:W-:Y:S05]  /*5890*/  BSYNC B1 ;  /* 0x0000000000017941 */ /* 0x000fea0003800000 */
.L_x_7760:
        /* <DEDUP_REMOVED lines=11> */
.L_x_7763:
[----:B------:R-:W-:Y:S05]  /*5950*/  BSYNC B1 ;  /* 0x0000000000017941 */ /* 0x000fea0003800000 */
.L_x_7762:
        /* <DEDUP_REMOVED lines=13> */
.L_x_7765:
[----:B------:R-:W-:Y:S05]  /*5a30*/  BSYNC B1 ;  /* 0x0000000000017941 */ /* 0x000fea0003800000 */
.L_x_7764:
        /* <DEDUP_REMOVED lines=11> */
.L_x_7767:
[----:B------:R-:W-:Y:S05]  /*5af0*/  BSYNC B1 ;  /* 0x0000000000017941 */ /* 0x000fea0003800000 */
.L_x_7766:
        /* <DEDUP_REMOVED lines=18> */
.L_x_7769:
[----:B------:R-:W-:Y:S05]  /*5c20*/  BSYNC B1 ;  /* 0x0000000000017941 */ /* 0x000fea0003800000 */
.L_x_7768:
        /* <DEDUP_REMOVED lines=10> */
.L_x_7771:
[----:B------:R-:W-:Y:S05]  /*5cd0*/  BSYNC B1 ;  /* 0x0000000000017941 */ /* 0x000fea0003800000 */
.L_x_7770:
[----:B------:R-:W-:Y:S02]  /*5ce0*/  IADD3 R0, R0, 0x100, RZ ;  /* 0x0000010000007810 */ /* 0x000fe40007ffe0ff */
[----:B------:R-:W-:-:S07]  /*5cf0*/  IADD3 R2, R2, 0x100, RZ ;  /* 0x0000010002027810 */ /* 0x000fce0007ffe0ff */
.L_x_7753:
[----:B------:R-:W-:Y:S05]  /*5d00*/  BSYNC B0 ;  /* 0x0000000000007941 */ /* 0x000fea0003800000 */
.L_x_7752:
        /* <DEDUP_REMOVED lines=28> */
.L_x_7775:
[----:B------:R-:W-:Y:S05]  /*5ed0*/  BSYNC B1 ;  /* 0x0000000000017941 */ /* 0x000fea0003800000 */
.L_x_7774:
        /* <DEDUP_REMOVED lines=16> */
.L_x_7777:
[----:B------:R-:W-:Y:S05]  /*5fe0*/  BSYNC B1 ;  /* 0x0000000000017941 */ /* 0x000fea0003800000 */
.L_x_7776:
        /* <DEDUP_REMOVED lines=11> */
.L_x_7779:
[----:B------:R-:W-:Y:S05]  /*60a0*/  BSYNC B1 ;  /* 0x0000000000017941 */ /* 0x000fea0003800000 */
.L_x_7778:
        /* <DEDUP_REMOVED lines=13> */
.L_x_7781:
[----:B------:R-:W-:Y:S05]  /*6180*/  BSYNC B1 ;  /* 0x0000000000017941 */ /* 0x000fea0003800000 */
.L_x_7780:
        /* <DEDUP_REMOVED lines=11> */
.L_x_7783:
[----:B------:R-:W-:Y:S05]  /*6240*/  BSYNC B1 ;  /* 0x0000000000017941 */ /* 0x000fea0003800000 */
.L_x_7782:
        /* <DEDUP_REMOVED lines=13> */
.L_x_7785:
[----:B------:R-:W-:Y:S05]  /*6320*/  BSYNC B1 ;  /* 0x0000000000017941 */ /* 0x000fea0003800000 */
.L_x_7784:
        /* <DEDUP_REMOVED lines=11> */
.L_x_7787:
[----:B------:R-:W-:Y:S05]  /*63e0*/  BSYNC B1 ;  /* 0x0000000000017941 */ /* 0x000fea0003800000 */
.L_x_7786:
        /* <DEDUP_REMOVED lines=18> */
.L_x_7789:
[----:B------:R-:W-:Y:S05]  /*6510*/  BSYNC B1 ;  /* 0x0000000000017941 */ /* 0x000fea0003800000 */
.L_x_7788:
        /* <DEDUP_REMOVED lines=10> */
.L_x_7791:
[----:B------:R-:W-:Y:S05]  /*65c0*/  BSYNC B1 ;  /* 0x0000000000017941 */ /* 0x000fea0003800000 */
.L_x_7790:
[----:B------:R-:W-:Y:S02]  /*65d0*/  IADD3 R0, R0, 0x100, RZ ;  /* 0x0000010000007810 */ /* 0x000fe40007ffe0ff */
[----:B------:R-:W-:-:S07]  /*65e0*/  IADD3 R2, R2, 0x100, RZ ;  /* 0x0000010002027810 */ /* 0x000fce0007ffe0ff */
.L_x_7773:
[----:B------:R-:W-:Y:S05]  /*65f0*/  BSYNC B0 ;  /* 0x0000000000007941 */ /* 0x000fea0003800000 */
.L_x_7772:
        /* <DEDUP_REMOVED lines=29> */
.L_x_7795:
[----:B------:R-:W-:Y:S05]  /*67d0*/  BSYNC B1 ;  /* 0x0000000000017941 */ /* 0x000fea0003800000 */
.L_x_7794:
        /* <DEDUP_REMOVED lines=16> */
.L_x_7797:
[----:B------:R-:W-:Y:S05]  /*68e0*/  BSYNC B1 ;  /* 0x0000000000017941 */ /* 0x000fea0003800000 */
.L_x_7796:
        /* <DEDUP_REMOVED lines=11> */
.L_x_7799:
[----:B------:R-:W-:Y:S05]  /*69a0*/  BSYNC B1 ;  /* 0x0000000000017941 */ /* 0x000fea0003800000 */
.L_x_7798:
        /* <DEDUP_REMOVED lines=13> */
.L_x_7801:
[----:B------:R-:W-:Y:S05]  /*6a80*/  BSYNC B1 ;  /* 0x0000000000017941 */ /* 0x000fea0003800000 */
.L_x_7800:
        /* <DEDUP_REMOVED lines=11> */
.L_x_7803:
[----:B------:R-:W-:Y:S05]  /*6b40*/  BSYNC B1 ;  /* 0x0000000000017941 */ /* 0x000fea0003800000 */
.L_x_7802:
        /* <DEDUP_REMOVED lines=13> */
.L_x_7805:
[----:B------:R-:W-:Y:S05]  /*6c20*/  BSYNC B1 ;  /* 0x0000000000017941 */ /* 0x000fea0003800000 */
.L_x_7804:
        /* <DEDUP_REMOVED lines=11> */
.L_x_7807:
[----:B------:R-:W-:Y:S05]  /*6ce0*/  BSYNC B1 ;  /* 0x0000000000017941 */ /* 0x000fea0003800000 */
.L_x_7806:
        /* <DEDUP_REMOVED lines=10> */
[----:B------:R-:W-:-:S03]  /*6d90*/  MOV R0, RZ ;  /* 0x000000ff00007202 */ /* 0x000fc60000000f00 */
[----:B0-----:R-:W-:-:S08]  /*6da0*/  FMUL.FTZ R184, R205, UR12 ;  /* 0x0000000ccdb87c20 */ /* 0x001fd00008410000 */
[----:B------:R-:W-:-:S04]  /*6db0*/  @P3 IMAD.U32 R3, R17, 0x10000, RZ ;  /* 0x0001000011033824 */ /* 0x000fc800078e00ff */
[----:B------:R-:W-:-:S04]  /*6dc0*/  @P3 FMUL.FTZ R0, R3, R184 ;  /* 0x000000b803003220 */ /* 0x000fc80000410000 */
[----:B------:R-:W-:Y:S01]  /*6dd0*/  FADD.FTZ R147, R147, R0 ;  /* 0x0000000093937221 */ /* 0x000fe20000010000 */
[----:B------:R-:W-:-:S05]  /*6de0*/  FMUL.FTZ R0, R67, R184 ;  /* 0x000000b843007220 */ /* 0x000fca0000410000 */
[----:B------:R-:W-:-:S04]  /*6df0*/  FSEL R0, R0, RZ, P3 ;  /* 0x000000ff00007208 */ /* 0x000fc80001800000 */
[----:B------:R-:W-:-:S04]  /*6e00*/  F2FP.BF16.F32.PACK_AB R0, RZ, R0 ;  /* 0x00000000ff00723e */ /* 0x000fc800000010ff */
[----:B------:R-:W-:-:S07]  /*6e10*/  PRMT R21, R0, 0x7610, R21 ;  /* 0x0000761000157816 */ /* 0x000fce0000000015 */
.L_x_7809:
[----:B------:R-:W-:Y:S05]  /*6e20*/  BSYNC B1 ;  /* 0x0000000000017941 */ /* 0x000fea0003800000 */
.L_x_7808:
        /* <DEDUP_REMOVED lines=9> */
.L_x_7793:
[----:B------:R-:W-:Y:S05]  /*6ec0*/  BSYNC B0 ;  /* 0x0000000000007941 */ /* 0x000fea0003800000 */
.L_x_7792:
[----:B------:R-:W-:Y:S02]  /*6ed0*/  LOP3.LUT P3, RZ, R7, 0x10, RZ, 0xc0, !PT ;  /* 0x0000001007ff7812 */ /* 0x000fe4000786c0ff */
[----:B------:R-:W-:Y:S02]  /*6ee0*/  IADD3 R4, R4, UR14, RZ ;  /* 0x0000000e04047c10 */ /* 0x000fe4000fffe0ff */
[----:B------:R-:W-:Y:S02]  /*6ef0*/  SEL R252, RZ, 0x1, P3 ;  /* 0x00000001fffc7807 */ /* 0x000fe40001800000 */
[----:B------:R-:W-:-:S13]  /*6f00*/  ISETP.GE.AND P3, PT, R4, UR15, PT ;  /* 0x0000000f04007c0c */ /* 0x000fda000bf66270 */
[----:B------:R-:W-:Y:S05]  /*6f10*/  @!P3 BRA `(.L_x_7810) ;  /* 0xffffff98006cb947 */ /* 0x000fea000383ffff */
.L_x_7643:
[----:B------:R-:W2:Y:S01]  /*6f20*/  S2R R0, SR_TID.X ;  /* 0x0000000000007919 */ /* 0x000ea20000002100 */
[----:B------:R-:W2:Y:S01]  /*6f30*/  S2UR UR6, SR_CTAID.X ;  /* 0x00000000000679c3 */ /* 0x000ea20000002500 */
[----:B------:R-:W-:Y:S01]  /*6f40*/  LOP3.LUT P3, RZ, R7, 0x8, RZ, 0xc0, !PT ;  /* 0x0000000807ff7812 */ /* 0x000fe2000786c0ff */
[----:B------:R-:W-:Y:S01]  /*6f50*/  BSSY B0, `(.L_x_7811) ;  /* 0x000000f000007945 */ /* 0x000fe20003800000 */
[----:B--2---:R-:W-:-:S05]  /*6f60*/  LEA.HI R3, R0, UR6, RZ, 0x18 ;  /* 0x0000000600037c11 */ /* 0x004fca000f8fc0ff */
[----:B------:R-:W-:-:S05]  /*6f70*/  IMAD R6, R3, R6, RZ ;  /* 0x0000000603067224 */ /* 0x000fca00078e02ff */
[----:B-----5:R-:W-:Y:S01]  /*6f80*/  LEA.HI R11, R6, R5, RZ, 0x1e ;  /* 0x00000005060b7211 */ /* 0x020fe200078ff0ff */
        /* <DEDUP_REMOVED lines=11> */
.L_x_7812:
[----:B------:R-:W-:Y:S05]  /*7040*/  BSYNC B0 ;  /* 0x0000000000007941 */ /* 0x000fea0003800000 */
.L_x_7811:
        /* <DEDUP_REMOVED lines=13> */
.L_x_7814:
[----:B------:R-:W-:Y:S05]  /*7120*/  BSYNC B0 ;  /* 0x0000000000007941 */ /* 0x000fea0003800000 */
.L_x_7813:
        /* <DEDUP_REMOVED lines=13> */
.L_x_7816:
[----:B------:R-:W-:Y:S05]  /*7200*/  BSYNC B0 ;  /* 0x0000000000007941 */ /* 0x000fea0003800000 */
.L_x_7815:
        /* <DEDUP_REMOVED lines=12> */
.L_x_7818:
[----:B------:R-:W-:Y:S05]  /*72d0*/  BSYNC B0 ;  /* 0x0000000000007941 */ /* 0x000fea0003800000 */
.L_x_7817:
        /* <DEDUP_REMOVED lines=12> */
.L_x_7820:
[----:B------:R-:W-:Y:S05]  /*73a0*/  BSYNC B0 ;  /* 0x0000000000007941 */ /* 0x000fea0003800000 */
.L_x_7819:
        /* <DEDUP_REMOVED lines=12> */
.L_x_7822:
[----:B------:R-:W-:Y:S05]  /*7470*/  BSYNC B0 ;  /* 0x0000000000007941 */ /* 0x000fea0003800000 */
.L_x_7821:
        /* <DEDUP_REMOVED lines=12> */
.L_x_7671:
[----:B------:R-:W-:Y:S01]  /*7540*/  HFMA2.MMA R185, -RZ, RZ, 0, 1.847743988037109375e-06 ;  /* 0x0000001fffb97435 */ /* 0x000fe200000001ff */
[----:B------:R-:W-:Y:S01]  /*7550*/  MOV R206, R209 ;  /* 0x000000d100ce7202 */ /* 0x000fe20000000f00 */
[----:B------:R-:W-:Y:S01]  /*7560*/  IMAD.MOV.U32 R184, RZ, RZ, 0x10 ;  /* 0x00000010ffb87424 */ /* 0x000fe200078e00ff */
[----:B------:R-:W-:-:S08]  /*7570*/  MOV R187, 0xffffffff ;  /* 0xffffffff00bb7802 */ /* 0x000fd00000000f00 */
[----:B-----5:R-:W-:Y:S05]  /*7580*/  WARPSYNC.COLLECTIVE R187, `(.L_x_7823) ;  /* 0x00000000bb087348 */ /* 0x020fea0003c00000 */
[----:B------:R0:W1:Y:S02]  /*7590*/  SHFL.DOWN P6, R210, R206, R184, R185 ;  /* 0x080000b8ced27389 */ /* 0x00006400000c00b9 */
[----:B01---5:R-:W-:Y:S01]  /*75a0*/  ENDCOLLECTIVE ;  /* 0x000000000000791b */ /* 0x023fe20003800000 */
.L_x_7823:
[----:B------:R-:W-:Y:S01]  /*75b0*/  MOV R206, R208 ;  /* 0x000000d000ce7202 */ /* 0x000fe20000000f00 */
[----:B------:R-:W-:-:S04]  /*75c0*/  IMAD.MOV.U32 R184, RZ, RZ, R210 ;  /* 0x000000ffffb87224 */ /* 0x000fc800078e00d2 */
[----:B------:R-:W-:Y:S01]  /*75d0*/  FADD.FTZ R205, R184, R209 ;  /* 0x000000d1b8cd7221 */ /* 0x000fe20000010000 */
[----:B------:R-:W-:-:S11]  /*75e0*/  HFMA2.MMA R184, -RZ, RZ, 0, 9.5367431640625e-07 ;  /* 0x00000010ffb87435 */ /* 0x000fd600000001ff */
[----:B------:R-:W-:Y:S05]  /*75f0*/  WARPSYNC.COLLECTIVE R187, `(.L_x_7824) ;  /* 0x00000000bb087348 */ /* 0x000fea0003c00000 */
[----:B------:R0:W1:Y:S02]  /*7600*/  SHFL.DOWN P6, R210, R206, R184, R185 ;  /* 0x080000b8ced27389 */ /* 0x00006400000c00b9 */
[----:B01----:R-:W-:Y:S01]  /*7610*/  ENDCOLLECTIVE ;  /* 0x000000000000791b */ /* 0x003fe20003800000 */
.L_x_7824:
[----:B------:R-:W-:Y:S01]  /*7620*/  MOV R206, R205 ;  /* 0x000000cd00ce7202 */ /* 0x000fe20000000f00 */
[----:B------:R-:W-:-:S04]  /*7630*/  IMAD.MOV.U32 R184, RZ, RZ, R210 ;  /* 0x000000ffffb87224 */ /* 0x000fc800078e00d2 */
[----:B------:R-:W-:Y:S01]  /*7640*/  FADD.FTZ R207, R184, R208 ;  /* 0x000000d0b8cf7221 */ /* 0x000fe20000010000 */
[----:B------:R-:W-:-:S11]  /*7650*/  HFMA2.MMA R184, -RZ, RZ, 0, 4.76837158203125e-07 ;  /* 0x00000008ffb87435 */ /* 0x000fd600000001ff */
[----:B------:R-:W-:Y:S05]  /*7660*/  WARPSYNC.COLLECTIVE R187, `(.L_x_7825) ;  /* 0x00000000bb087348 */ /* 0x000fea0003c00000 */
[----:B------:R0:W1:Y:S02]  /*7670*/  SHFL.DOWN P6, R210, R206, R184, R185 ;  /* 0x080000b8ced27389 */ /* 0x00006400000c00b9 */
[----:B01----:R-:W-:Y:S01]  /*7680*/  ENDCOLLECTIVE ;  /* 0x000000000000791b */ /* 0x003fe20003800000 */
.L_x_7825:
[----:B------:R-:W-:Y:S01]  /*7690*/  MOV R206, R207 ;  /* 0x000000cf00ce7202 */ /* 0x000fe20000000f00 */
[----:B------:R-:W-:-:S04]  /*76a0*/  IMAD.MOV.U32 R184, RZ, RZ, R210 ;  /* 0x000000ffffb87224 */ /* 0x000fc800078e00d2 */
[----:B------:R-:W-:Y:S01]  /*76b0*/  FADD.FTZ R205, R205, R184 ;  /* 0x000000b8cdcd7221 */ /* 0x000fe20000010000 */
[----:B------:R-:W-:-:S11]  /*76c0*/  HFMA2.MMA R184, -RZ, RZ, 0, 4.76837158203125e-07 ;  /* 0x00000008ffb87435 */ /* 0x000fd600000001ff */
[----:B------:R-:W-:Y:S05]  /*76d0*/  WARPSYNC.COLLECTIVE R187, `(.L_x_7826) ;  /* 0x00000000bb087348 */ /* 0x000fea0003c00000 */
[----:B------:R0:W1:Y:S02]  /*76e0*/  SHFL.DOWN P6, R210, R206, R184, R185 ;  /* 0x080000b8ced27389 */ /* 0x00006400000c00b9 */
[----:B01----:R-:W-:Y:S01]  /*76f0*/  ENDCOLLECTIVE ;  /* 0x000000000000791b */ /* 0x003fe20003800000 */
.L_x_7826:
[----:B------:R-:W-:Y:S01]  /*7700*/  MOV R206, R205 ;  /* 0x000000cd00ce7202 */ /* 0x000fe20000000f00 */
[----:B------:R-:W-:-:S04]  /*7710*/  IMAD.MOV.U32 R184, RZ, RZ, R210 ;  /* 0x000000ffffb87224 */ /* 0x000fc800078e00d2 */
[----:B------:R-:W-:Y:S01]  /*7720*/  FADD.FTZ R207, R207, R184 ;  /* 0x000000b8cfcf7221 */ /* 0x000fe20000010000 */
[----:B------:R-:W-:-:S11]  /*7730*/  HFMA2.MMA R184, -RZ, RZ, 0, 2.384185791015625e-07 ;  /* 0x00000004ffb87435 */ /* 0x000fd600000001ff */
[----:B------:R-:W-:Y:S05]  /*7740*/  WARPSYNC.COLLECTIVE R187, `(.L_x_7827) ;  /* 0x00000000bb087348 */ /* 0x000fea0003c00000 */
[----:B------:R0:W1:Y:S02]  /*7750*/  SHFL.DOWN P6, R210, R206, R184, R185 ;  /* 0x080000b8ced27389 */ /* 0x00006400000c00b9 */
[----:B01----:R-:W-:Y:S01]  /*7760*/  ENDCOLLECTIVE ;  /* 0x000000000000791b */ /* 0x003fe20003800000 */
.L_x_7827:
[----:B------:R-:W-:Y:S01]  /*7770*/  MOV R206, R207 ;  /* 0x000000cf00ce7202 */ /* 0x000fe20000000f00 */
[----:B------:R-:W-:-:S04]  /*7780*/  IMAD.MOV.U32 R184, RZ, RZ, R210 ;  /* 0x000000ffffb87224 */ /* 0x000fc800078e00d2 */
[----:B------:R-:W-:Y:S01]  /*7790*/  FADD.FTZ R205, R205, R184 ;  /* 0x000000b8cdcd7221 */ /* 0x000fe20000010000 */
[----:B------:R-:W-:-:S11]  /*77a0*/  HFMA2.MMA R184, -RZ, RZ, 0, 2.384185791015625e-07 ;  /* 0x00000004ffb87435 */ /* 0x000fd600000001ff */
[----:B------:R-:W-:Y:S05]  /*77b0*/  WARPSYNC.COLLECTIVE R187, `(.L_x_7828) ;  /* 0x00000000bb087348 */ /* 0x000fea0003c00000 */
[----:B------:R0:W1:Y:S02]  /*77c0*/  SHFL.DOWN P6, R210, R206, R184, R185 ;  /* 0x080000b8ced27389 */ /* 0x00006400000c00b9 */
[----:B01----:R-:W-:Y:S01]  /*77d0*/  ENDCOLLECTIVE ;  /* 0x000000000000791b */ /* 0x003fe20003800000 */
.L_x_7828:
[----:B------:R-:W-:Y:S01]  /*77e0*/  MOV R206, R205 ;  /* 0x000000cd00ce7202 */ /* 0x000fe20000000f00 */
[----:B------:R-:W-:-:S04]  /*77f0*/  IMAD.MOV.U32 R184, RZ, RZ, R210 ;  /* 0x000000ffffb87224 */ /* 0x000fc800078e00d2 */
[----:B------:R-:W-:Y:S01]  /*7800*/  FADD.FTZ R208, R207, R184 ;  /* 0x000000b8cfd07221 */ /* 0x000fe20000010000 */
[----:B------:R-:W-:-:S11]  /*7810*/  HFMA2.MMA R184, -RZ, RZ, 0, 1.1920928955078125e-07 ;  /* 0x00000002ffb87435 */ /* 0x000fd600000001ff */
[----:B------:R-:W-:Y:S05]  /*7820*/  WARPSYNC.COLLECTIVE R187, `(.L_x_7829) ;  /* 0x00000000bb087348 */ /* 0x000fea0003c00000 */
[----:B------:R0:W1:Y:S02]  /*7830*/  SHFL.DOWN P6, R210, R206, R184, R185 ;  /* 0x080000b8ced27389 */ /* 0x00006400000c00b9 */
[----:B01----:R-:W-:Y:S01]  /*7840*/  ENDCOLLECTIVE ;  /* 0x000000000000791b */ /* 0x003fe20003800000 */
.L_x_7829:
[----:B------:R-:W-:Y:S01]  /*7850*/  MOV R206, R208 ;  /* 0x000000d000ce7202 */ /* 0x000fe20000000f00 */
[----:B------:R-:W-:-:S04]  /*7860*/  IMAD.MOV.U32 R184, RZ, RZ, R210 ;  /* 0x000000ffffb87224 */ /* 0x000fc800078e00d2 */
[----:B------:R-:W-:Y:S01]  /*7870*/  FADD.FTZ R207, R205, R184 ;  /* 0x000000b8cdcf7221 */ /* 0x000fe20000010000 */
[----:B------:R-:W-:-:S11]  /*7880*/  HFMA2.MMA R184, -RZ, RZ, 0, 1.1920928955078125e-07 ;  /* 0x00000002ffb87435 */ /* 0x000fd600000001ff */
[----:B------:R-:W-:Y:S05]  /*7890*/  WARPSYNC.COLLECTIVE R187, `(.L_x_7830) ;  /* 0x00000000bb087348 */ /* 0x000fea0003c00000 */
[----:B------:R0:W1:Y:S02]  /*78a0*/  SHFL.DOWN P6, R210, R206, R184, R185 ;  /* 0x080000b8ced27389 */ /* 0x00006400000c00b9 */
[----:B01----:R-:W-:Y:S01]  /*78b0*/  ENDCOLLECTIVE ;  /* 0x000000000000791b */ /* 0x003fe20003800000 */
.L_x_7830:
[----:B------:R-:W-:Y:S01]  /*78c0*/  MOV R206, R207 ;  /* 0x000000cf00ce7202 */ /* 0x000fe20000000f00 */
[----:B------:R-:W-:-:S04]  /*78d0*/  IMAD.MOV.U32 R184, RZ, RZ, R210 ;  /* 0x000000ffffb87224 */ /* 0x000fc800078e00d2 */
[----:B------:R-:W-:Y:S01]  /*78e0*/  FADD.FTZ R205, R208, R184 ;  /* 0x000000b8d0cd7221 */ /* 0x000fe20000010000 */
[----:B------:R-:W-:-:S11]  /*78f0*/  HFMA2.MMA R184, -RZ, RZ, 0, 5.9604644775390625e-08 ;  /* 0x00000001ffb87435 */ /* 0x000fd600000001ff */
[----:B------:R-:W-:Y:S05]  /*7900*/  WARPSYNC.COLLECTIVE R187, `(.L_x_7831) ;  /* 0x00000000bb087348 */ /* 0x000fea0003c00000 */
[----:B------:R0:W1:Y:S02]  /*7910*/  SHFL.DOWN P6, R210, R206, R184, R185 ;  /* 0x080000b8ced27389 */ /* 0x00006400000c00b9 */
[----:B01----:R-:W-:Y:S01]  /*7920*/  ENDCOLLECTIVE ;  /* 0x000000000000791b */ /* 0x003fe20003800000 */
.L_x_7831:
[----:B------:R-:W-:Y:S01]  /*7930*/  MOV R206, R205 ;  /* 0x000000cd00ce7202 */ /* 0x000fe20000000f00 */
[----:B------:R-:W-:-:S07]  /*7940*/  IMAD.MOV.U32 R208, RZ, RZ, R210 ;  /* 0x000000ffffd07224 */ /* 0x000fce00078e00d2 */
[----:B------:R-:W-:Y:S05]  /*7950*/  WARPSYNC.COLLECTIVE R187, `(.L_x_7832) ;  /* 0x00000000bb087348 */ /* 0x000fea0003c00000 */
[----:B------:R0:W1:Y:S02]  /*7960*/  SHFL.DOWN P6, R210, R206, R184, R185 ;  /* 0x080000b8ced27389 */ /* 0x00006400000c00b9 */
[----:B01----:R-:W-:Y:S01]  /*7970*/  ENDCOLLECTIVE ;  /* 0x000000000000791b */ /* 0x003fe20003800000 */
.L_x_7832:
[----:B------:R-:W-:Y:S01]  /*7980*/  MOV R185, R210 ;  /* 0x000000d200b97202 */ /* 0x000fe20000000f00 */
[----:B------:R-:W-:Y:S06]  /*7990*/  BRA `(.L_x_7833) ;  /* 0xffffffb000b47947 */ /* 0x000fec000383ffff */
.L_x_7834:
        /* <DEDUP_REMOVED lines=14> */
.L_x_15259:


//--------------------- .text._ZN10layer_norm22ln_bwd_finalize_kernelINS_22Kernel_traits_finalizeILj7168Ef13__nv_bfloat16fS2_fjLb1ELj1024ELj4ENS_18Kernel_traits_baseILj7168EfS2_fS2_fjLj1024EEEEELb1ELb1EEEvNS_9BwdParamsE --------------------------
	.section	.text._ZN10layer_norm22ln_bwd_finalize_kernelINS_22Kernel_traits_finalizeILj7168Ef13__nv_bfloat16fS2_fjLb1ELj1024ELj4ENS_18Kernel_traits_baseILj7168EfS2_fS2_fjLj1024EEEEELb1ELb1EEEvNS_9BwdParamsE,"ax",@progbits
	.align	128
        .global         _ZN10layer_norm22ln_bwd_finalize_kernelINS_22Kernel_traits_finalizeILj7168Ef13__nv_bfloat16fS2_fjLb1ELj1024ELj4ENS_18Kernel_traits_baseILj7168EfS2_fS2_fjLj1024EEEEELb1ELb1EEEvNS_9BwdParamsE
        .type           _ZN10layer_norm22ln_bwd_finalize_kernelINS_22Kernel_traits_finalizeILj7168Ef13__nv_bfloat16fS2_fjLb1ELj1024ELj4ENS_18Kernel_traits_baseILj7168EfS2_fS2_fjLj1024EEEEELb1ELb1EEEvNS_9BwdParamsE,@function
        .size           _ZN10layer_norm22ln_bwd_finalize_kernelINS_22Kernel_traits_finalizeILj7168Ef13__nv_bfloat16fS2_fjLb1ELj1024ELj4ENS_18Kernel_traits_baseILj7168EfS2_fS2_fjLj1024EEEEELb1ELb1EEEvNS_9BwdParamsE,(.L_x_15260 - _ZN10layer_norm22ln_bwd_finalize_kernelINS_22Kernel_traits_finalizeILj7168Ef13__nv_bfloat16fS2_fjLb1ELj1024ELj4ENS_18Kernel_traits_baseILj7168EfS2_fS2_fjLj1024EEEEELb1ELb1EEEvNS_9BwdParamsE)
        .other          _ZN10layer_norm22ln_bwd_finalize_kernelINS_22Kernel_traits_finalizeILj7168Ef13__nv_bfloat16fS2_fjLb1ELj1024ELj4ENS_18Kernel_traits_baseILj7168EfS2_fS2_fjLj1024EEEEELb1ELb1EEEvNS_9BwdParamsE,@"STO_CUDA_ENTRY STV_DEFAULT"
_ZN10layer_norm22ln_bwd_finalize_kernelINS_22Kernel_traits_finalizeILj7168Ef13__nv_bfloat16fS2_fjLb1ELj1024ELj4ENS_18Kernel_traits_baseILj7168EfS2_fS2_fjLj1024EEEEELb1ELb1EEEvNS_9BwdParamsE:
.text._ZN10layer_norm22ln_bwd_finalize_kernelINS_22Kernel_traits_finalizeILj7168Ef13__nv_bfloat16fS2_fjLb1ELj1024ELj4ENS_18Kernel_traits_baseILj7168EfS2_fS2_fjLj1024EEEEELb1ELb1EEEvNS_9BwdParamsE:
        /* <DEDUP_REMOVED lines=25> */
.L_x_7846:
        /* <DEDUP_REMOVED lines=33> */
.L_x_7839:
        /* <DEDUP_REMOVED lines=49> */
.L_x_7838:
[----:B------:R-:W-:Y:S05]  /*06b0*/  BSYNC B1 ;  /* 0x0000000000017941 */ /* 0x000fea0003800000 */
.L_x_7837:
        /* <DEDUP_REMOVED lines=32> */
.L_x_7841:
[----:B------:R-:W-:Y:S05]  /*08c0*/  BSYNC B1 ;  /* 0x0000000000017941 */ /* 0x000fea0003800000 */
.L_x_7840:
        /* <DEDUP_REMOVED lines=16> */
.L_x_7836:
[----:B------:R-:W-:Y:S05]  /*09d0*/  BSYNC B0 ;  /* 0x0000000000007941 */ /* 0x000fea0003800000 */
.L_x_7835:
        /* <DEDUP_REMOVED lines=40> */
.L_x_7862:
        /* <DEDUP_REMOVED lines=8> */
.L_x_7842:
        /* <DEDUP_REMOVED lines=18> */
.L_x_7845:
[----:B------:R-:W-:Y:S05]  /*0e00*/  BSYNC B0 ;  /* 0x0000000000007941 */ /* 0x000fea0003800000 */
.L_x_7844:
[C---:B------:R-:W-:Y:S01]  /*0e10*/  ISETP.GT.U32.AND P1, PT, R4.reuse, -0x1c01, PT ;  /* 0xffffe3ff0400780c */ /* 0x040fe20003f24070 */
[----:B------:R-:W-:Y:S01]  /*0e20*/  VIADD R4, R4, 0x1c00 ;  /* 0x00001c0004047836 */ /* 0x000fe20000000000 */
[----:B------:R-:W-:-:S11]  /*0e30*/  IADD3 R5, R5, 0xe00, RZ ;  /* 0x00000e0005057810 */ /* 0x000fd60007ffe0ff */
[----:B------:R-:W-:Y:S05]  /*0e40*/  @P1 BRA `(.L_x_7846) ;  /* 0xfffffff000d01947 */ /* 0x000fea000383ffff */
[----:B------:R-:W-:Y:S05]  /*0e50*/  EXIT ;  /* 0x000000000000794d */ /* 0x000fea0003800000 */
.L_x_7843:
[----:B------:R-:W-:Y:S01]  /*0e60*/  HFMA2.MMA R22, -RZ, RZ, 0, 5.9604644775390625e-08 ;  /* 0x00000001ff167435 */ /* 0x000fe200000001ff */
[----:B---3--:R-:W-:Y:S02]  /*0e70*/  MOV R23, R8 ;  /* 0x0000000800177202 */ /* 0x008fe40000000f00 */
[----:B------:R-:W-:Y:S02]  /*0e80*/  MOV R25, 0x1f ;  /* 0x0000001f00197802 */ /* 0x000fe40000000f00 */
[----:B------:R-:W-:-:S07]  /*0e90*/  MOV R20, 0xffffffff ;  /* 0xffffffff00147802 */ /* 0x000fce0000000f00 */
[----:B012---:R-:W-:Y:S05]  /*0ea0*/  WARPSYNC.COLLECTIVE R20, `(.L_x_7847) ;  /* 0x0000000014087348 */ /* 0x007fea0003c00000 */
[----:B------:R3:W4:Y:S02]  /*0eb0*/  SHFL.BFLY P2, R21, R23, R22, R25 ;  /* 0x0c00001617157389 */ /* 0x0007240000040019 */
[----:B01234-:R-:W-:Y:S01]  /*0ec0*/  ENDCOLLECTIVE ;  /* 0x000000000000791b */ /* 0x01ffe20003800000 */
.L_x_7847:
[----:B------:R-:W-:Y:S01]  /*0ed0*/  HFMA2.MMA R22, -RZ, RZ, 0, 1.1920928955078125e-07 ;  /* 0x00000002ff167435 */ /* 0x000fe200000001ff */
[----:B------:R-:W-:-:S05]  /*0ee0*/  MOV R9, R21 ;  /* 0x0000001500097202 */ /* 0x000fca0000000f00 */
[----:B------:R-:W-:-:S05]  /*0ef0*/  FADD.FTZ R9, R8, R9 ;  /* 0x0000000908097221 */ /* 0x000fca0000010000 */
[----:B------:R-:W-:-:S07]  /*0f00*/  MOV R23, R9 ;  /* 0x0000000900177202 */ /* 0x000fce0000000f00 */
[----:B------:R-:W-:Y:S05]  /*0f10*/  WARPSYNC.COLLECTIVE R20, `(.L_x_7848) ;  /* 0x0000000014087348 */ /* 0x000fea0003c00000 */
[----:B------:R0:W1:Y:S02]  /*0f20*/  SHFL.BFLY P2, R21, R23, R22, R25 ;  /* 0x0c00001617157389 */ /* 0x0000640000040019 */
[----:B01----:R-:W-:Y:S01]  /*0f30*/  ENDCOLLECTIVE ;  /* 0x000000000000791b */ /* 0x003fe20003800000 */
.L_x_7848:
[----:B------:R-:W-:Y:S01]  /*0f40*/  HFMA2.MMA R22, -RZ, RZ, 0, 2.384185791015625e-07 ;  /* 0x00000004ff167435 */ /* 0x000fe200000001ff */
[----:B------:R-:W-:-:S04]  /*0f50*/  IMAD.MOV.U32 R12, RZ, RZ, R21 ;  /* 0x000000ffff0c7224 */ /* 0x000fc800078e0015 */
[----:B------:R-:W-:-:S05]  /*0f60*/  FADD.FTZ R12, R9, R12 ;  /* 0x0000000c090c7221 */ /* 0x000fca0000010000 */
[----:B------:R-:W-:-:S07]  /*0f70*/  MOV R23, R12 ;  /* 0x0000000c00177202 */ /* 0x000fce0000000f00 */
[----:B------:R-:W-:Y:S05]  /*0f80*/  WARPSYNC.COLLECTIVE R20, `(.L_x_7849) ;  /* 0x0000000014087348 */ /* 0x000fea0003c00000 */
[----:B------:R0:W1:Y:S02]  /*0f90*/  SHFL.BFLY P2, R21, R23, R22, R25 ;  /* 0x0c00001617157389 */ /* 0x0000640000040019 */
[----:B01----:R-:W-:Y:S01]  /*0fa0*/  ENDCOLLECTIVE ;  /* 0x000000000000791b */ /* 0x003fe20003800000 */
.L_x_7849:
[----:B------:R-:W-:Y:S01]  /*0fb0*/  HFMA2.MMA R22, -RZ, RZ, 0, 4.76837158203125e-07 ;  /* 0x00000008ff167435 */ /* 0x000fe200000001ff */
[----:B------:R-:W-:-:S05]  /*0fc0*/  MOV R13, R21 ;  /* 0x00000015000d7202 */ /* 0x000fca0000000f00 */
[----:B------:R-:W-:-:S05]  /*0fd0*/  FADD.FTZ R13, R12, R13 ;  /* 0x0000000d0c0d7221 */ /* 0x000fca0000010000 */
[----:B------:R-:W-:-:S07]  /*0fe0*/  MOV R23, R13 ;  /* 0x0000000d00177202 */ /* 0x000fce0000000f00 */
[----:B------:R-:W-:Y:S05]  /*0ff0*/  WARPSYNC.COLLECTIVE R20, `(.L_x_7850) ;  /* 0x0000000014087348 */ /* 0x000fea0003c00000 */
[----:B------:R0:W1:Y:S02]  /*1000*/  SHFL.BFLY P2, R21, R23, R22, R25 ;  /* 0x0c00001617157389 */ /* 0x0000640000040019 */
[----:B01----:R-:W-:Y:S01]  /*1010*/  ENDCOLLECTIVE ;  /* 0x000000000000791b */ /* 0x003fe20003800000 */
.L_x_7850:
[----:B------:R-:W-:Y:S01]  /*1020*/  HFMA2.MMA R22, -RZ, RZ, 0, 9.5367431640625e-07 ;  /* 0x00000010ff167435 */ /* 0x000fe200000001ff */
[----:B------:R-:W-:-:S05]  /*1030*/  MOV R8, R21 ;  /* 0x0000001500087202 */ /* 0x000fca0000000f00 */
[----:B------:R-:W-:-:S05]  /*1040*/  FADD.FTZ R9, R13, R8 ;  /* 0x000000080d097221 */ /* 0x000fca0000010000 */
[----:B------:R-:W-:-:S07]  /*1050*/  MOV R23, R9 ;  /* 0x0000000900177202 */ /* 0x000fce0000000f00 */
[----:B------:R-:W-:Y:S05]  /*1060*/  WARPSYNC.COLLECTIVE R20, `(.L_x_7851) ;  /* 0x0000000014087348 */ /* 0x000fea0003c00000 */
[----:B------:R0:W1:Y:S02]  /*1070*/  SHFL.BFLY P2, R21, R23, R22, R25 ;  /* 0x0c00001617157389 */ /* 0x0000640000040019 */
[----:B01----:R-:W-:Y:S01]  /*1080*/  ENDCOLLECTIVE ;  /* 0x000000000000791b */ /* 0x003fe20003800000 */
.L_x_7851:
[----:B------:R-:W-:Y:S01]  /*1090*/  HFMA2.MMA R22, -RZ, RZ, 0, 5.9604644775390625e-08 ;  /* 0x00000001ff167435 */ /* 0x000fe200000001ff */
[----:B------:R-:W-:Y:S01]  /*10a0*/  IMAD.MOV.U32 R23, RZ, RZ, R11 ;  /* 0x000000ffff177224 */ /* 0x000fe200078e000b */
[----:B------:R-:W-:-:S09]  /*10b0*/  MOV R8, R21 ;  /* 0x0000001500087202 */ /* 0x000fd20000000f00 */
[----:B------:R-:W-:Y:S05]  /*10c0*/  WARPSYNC.COLLECTIVE R20, `(.L_x_7852) ;  /* 0x0000000014087348 */ /* 0x000fea0003c00000 */
[----:B------:R0:W1:Y:S02]  /*10d0*/  SHFL.BFLY P2, R21, R23, R22, R25 ;  /* 0x0c00001617157389 */ /* 0x0000640000040019 */
[----:B01----:R-:W-:Y:S01]  /*10e0*/  ENDCOLLECTIVE ;  /* 0x000000000000791b */ /* 0x003fe20003800000 */
.L_x_7852:
[----:B------:R-:W-:Y:S01]  /*10f0*/  HFMA2.MMA R22, -RZ, RZ, 0, 1.1920928955078125e-07 ;  /* 0x00000002ff167435 */ /* 0x000fe200000001ff */
[----:B------:R-:W-:-:S05]  /*1100*/  MOV R12, R21 ;  /* 0x00000015000c7202 */ /* 0x000fca0000000f00 */
[----:B------:R-:W-:-:S05]  /*1110*/  FADD.FTZ R14, R11, R12 ;  /* 0x0000000c0b0e7221 */ /* 0x000fca0000010000 */
[----:B------:R-:W-:-:S07]  /*1120*/  MOV R23, R14 ;  /* 0x0000000e00177202 */ /* 0x000fce0000000f00 */
[----:B------:R-:W-:Y:S05]  /*1130*/  WARPSYNC.COLLECTIVE R20, `(.L_x_7853) ;  /* 0x0000000014087348 */ /* 0x000fea0003c00000 */
[----:B------:R0:W1:Y:S02]  /*1140*/  SHFL.BFLY P2, R21, R23, R22, R25 ;  /* 0x0c00001617157389 */ /* 0x0000640000040019 */
[----:B01----:R-:W-:Y:S01]  /*1150*/  ENDCOLLECTIVE ;  /* 0x000000000000791b */ /* 0x003fe20003800000 */
.L_x_7853:
[----:B------:R-:W-:Y:S01]  /*1160*/  HFMA2.MMA R22, -RZ, RZ, 0, 2.384185791015625e-07 ;  /* 0x00000004ff167435 */ /* 0x000fe200000001ff */
[----:B------:R-:W-:-:S05]  /*1170*/  MOV R13, R21 ;  /* 0x00000015000d7202 */ /* 0x000fca0000000f00 */
[----:B------:R-:W-:-:S05]  /*1180*/  FADD.FTZ R15, R14, R13 ;  /* 0x0000000d0e0f7221 */ /* 0x000fca0000010000 */
[----:B------:R-:W-:-:S07]  /*1190*/  MOV R23, R15 ;  /* 0x0000000f00177202 */ /* 0x000fce0000000f00 */
[----:B------:R-:W-:Y:S05]  /*11a0*/  WARPSYNC.COLLECTIVE R20, `(.L_x_7854) ;  /* 0x0000000014087348 */ /* 0x000fea0003c00000 */
[----:B------:R0:W1:Y:S02]  /*11b0*/  SHFL.BFLY P2, R21, R23, R22, R25 ;  /* 0x0c00001617157389 */ /* 0x0000640000040019 */
[----:B01----:R-:W-:Y:S01]  /*11c0*/  ENDCOLLECTIVE ;  /* 0x000000000000791b */ /* 0x003fe20003800000 */
.L_x_7854:
[----:B------:R-:W-:Y:S01]  /*11d0*/  IMAD.MOV.U32 R22, RZ, RZ, 0x8 ;  /* 0x00000008ff167424 */ /* 0x000fe200078e00ff */
[----:B------:R-:W-:-:S05]  /*11e0*/  MOV R16, R21 ;  /* 0x0000001500107202 */ /* 0x000fca0000000f00 */
[----:B------:R-:W-:-:S05]  /*11f0*/  FADD.FTZ R16, R15, R16 ;  /* 0x000000100f107221 */ /* 0x000fca0000010000 */
[----:B------:R-:W-:-:S07]  /*1200*/  MOV R23, R16 ;  /* 0x0000001000177202 */ /* 0x000fce0000000f00 */
[----:B------:R-:W-:Y:S05]  /*1210*/  WARPSYNC.COLLECTIVE R20, `(.L_x_7855) ;  /* 0x0000000014087348 */ /* 0x000fea0003c00000 */
[----:B------:R0:W1:Y:S02]  /*1220*/  SHFL.BFLY P2, R21, R23, R22, R25 ;  /* 0x0c00001617157389 */ /* 0x0000640000040019 */
[----:B01----:R-:W-:Y:S01]  /*1230*/  ENDCOLLECTIVE ;  /* 0x000000000000791b */ /* 0x003fe20003800000 */
.L_x_7855:
[----:B------:R-:W-:Y:S01]  /*1240*/  HFMA2.MMA R22, -RZ, RZ, 0, 9.5367431640625e-07 ;  /* 0x00000010ff167435 */ /* 0x000fe200000001ff */
[----:B------:R-:W-:-:S05]  /*1250*/  MOV R11, R21 ;  /* 0x00000015000b7202 */ /* 0x000fca0000000f00 */
[----:B------:R-:W-:-:S05]  /*1260*/  FADD.FTZ R11, R16, R11 ;  /* 0x0000000b100b7221 */ /* 0x000fca0000010000 */
[----:B------:R-:W-:-:S07]  /*1270*/  MOV R23, R11 ;  /* 0x0000000b00177202 */ /* 0x000fce0000000f00 */
[----:B------:R-:W-:Y:S05]  /*1280*/  WARPSYNC.COLLECTIVE R20, `(.L_x_7856) ;  /* 0x0000000014087348 */ /* 0x000fea0003c00000 */
[----:B------:R0:W1:Y:S02]  /*1290*/  SHFL.BFLY P2, R21, R23, R22, R25 ;  /* 0x0c00001617157389 */ /* 0x0000640000040019 */
[----:B01----:R-:W-:Y:S01]  /*12a0*/  ENDCOLLECTIVE ;  /* 0x000000000000791b */ /* 0x003fe20003800000 */
.L_x_7856:
[----:B------:R-:W-:Y:S01]  /*12b0*/  HFMA2.MMA R22, -RZ, RZ, 0, 5.9604644775390625e-08 ;  /* 0x00000001ff167435 */ /* 0x000fe200000001ff */
[----:B------:R-:W-:Y:S02]  /*12c0*/  MOV R23, R10 ;  /* 0x0000000a00177202 */ /* 0x000fe40000000f00 */
[----:B------:R-:W-:-:S08]  /*12d0*/  MOV R12, R21 ;  /* 0x00000015000c7202 */ /* 0x000fd00000000f00 */
[----:B------:R-:W-:Y:S05]  /*12e0*/  WARPSYNC.COLLECTIVE R20, `(.L_x_7857) ;  /* 0x0000000014087348 */ /* 0x000fea0003c00000 */
[----:B------:R0:W1:Y:S02]  /*12f0*/  SHFL.BFLY P2, R21, R23, R22, R25 ;  /* 0x0c00001617157389 */ /* 0x0000640000040019 */
[----:B01----:R-:W-:Y:S01]  /*1300*/  ENDCOLLECTIVE ;  /* 0x000000000000791b */ /* 0x003fe20003800000 */
.L_x_7857:
[----:B------:R-:W-:Y:S01]  /*1310*/  HFMA2.MMA R22, -RZ, RZ, 0, 1.1920928955078125e-07 ;  /* 0x00000002ff167435 */ /* 0x000fe200000001ff */
[----:B------:R-:W-:-:S05]  /*1320*/  MOV R13, R21 ;  /* 0x00000015000d7202 */ /* 0x000fca0000000f00 */
[----:B------:R-:W-:-:S05]  /*1330*/  FADD.FTZ R17, R10, R13 ;  /* 0x0000000d0a117221 */ /* 0x000fca0000010000 */
[----:B------:R-:W-:-:S07]  /*1340*/  MOV R23, R17 ;  /* 0x0000001100177202 */ /* 0x000fce0000000f00 */
[----:B------:R-:W-:Y:S05]  /*1350*/  WARPSYNC.COLLECTIVE R20, `(.L_x_7858) ;  /* 0x0000000014087348 */ /* 0x000fea0003c00000 */
[----:B------:R0:W1:Y:S02]  /*1360*/  SHFL.BFLY P2, R21, R23, R22, R25 ;  /* 0x0c00001617157389 */ /* 0x0000640000040019 */
[----:B01----:R-:W-:Y:S01]  /*1370*/  ENDCOLLECTIVE ;  /* 0x000000000000791b */ /* 0x003fe20003800000 */
.L_x_7858:
[----:B------:R-:W-:Y:S01]  /*1380*/  HFMA2.MMA R22, -RZ, RZ, 0, 2.384185791015625e-07 ;  /* 0x00000004ff167435 */ /* 0x000fe200000001ff */
[----:B------:R-:W-:-:S04]  /*1390*/  IMAD.MOV.U32 R16, RZ, RZ, R21 ;  /* 0x000000ffff107224 */ /* 0x000fc800078e0015 */
[----:B------:R-:W-:-:S05]  /*13a0*/  FADD.FTZ R18, R17, R16 ;  /* 0x0000001011127221 */ /* 0x000fca0000010000 */
[----:B------:R-:W-:-:S07]  /*13b0*/  MOV R23, R18 ;  /* 0x0000001200177202 */ /* 0x000fce0000000f00 */
[----:B------:R-:W-:Y:S05]  /*13c0*/  WARPSYNC.COLLECTIVE R20, `(.L_x_7859) ;  /* 0x0000000014087348 */ /* 0x000fea0003c00000 */
[----:B------:R0:W1:Y:S02]  /*13d0*/  SHFL.BFLY P2, R21, R23, R22, R25 ;  /* 0x0c00001617157389 */ /* 0x0000640000040019 */
[----:B01----:R-:W-:Y:S01]  /*13e0*/  ENDCOLLECTIVE ;  /* 0x000000000000791b */ /* 0x003fe20003800000 */
.L_x_7859:
[----:B------:R-:W-:Y:S01]  /*13f0*/  HFMA2.MMA R22, -RZ, RZ, 0, 4.76837158203125e-07 ;  /* 0x00000008ff167435 */ /* 0x000fe200000001ff */
[----:B------:R-:W-:-:S05]  /*1400*/  MOV R19, R21 ;  /* 0x0000001500137202 */ /* 0x000fca0000000f00 */
[----:B------:R-:W-:-:S05]  /*1410*/  FADD.FTZ R19, R18, R19 ;  /* 0x0000001312137221 */ /* 0x000fca0000010000 */
[----:B------:R-:W-:-:S07]  /*1420*/  MOV R23, R19 ;  /* 0x0000001300177202 */ /* 0x000fce0000000f00 */
[----:B------:R-:W-:Y:S05]  /*1430*/  WARPSYNC.COLLECTIVE R20, `(.L_x_7860) ;  /* 0x0000000014087348 */ /* 0x000fea0003c00000 */
[----:B------:R0:W1:Y:S02]  /*1440*/  SHFL.BFLY P2, R21, R23, R22, R25 ;  /* 0x0c00001617157389 */ /* 0x0000640000040019 */
[----:B01----:R-:W-:Y:S01]  /*1450*/  ENDCOLLECTIVE ;  /* 0x000000000000791b */ /* 0x003fe20003800000 */
.L_x_7860:
[----:B------:R-:W-:Y:S01]  /*1460*/  HFMA2.MMA R22, -RZ, RZ, 0, 9.5367431640625e-07 ;  /* 0x00000010ff167435 */ /* 0x000fe200000001ff */
[----:B------:R-:W-:-:S05]  /*1470*/  MOV R10, R21 ;  /* 0x00000015000a7202 */ /* 0x000fca0000000f00 */
[----:B------:R-:W-:-:S05]  /*1480*/  FADD.FTZ R10, R19, R10 ;  /* 0x0000000a130a7221 */ /* 0x000fca0000010000 */
[----:B------:R-:W-:-:S07]  /*1490*/  MOV R23, R10 ;  /* 0x0000000a00177202 */ /* 0x000fce0000000f00 */
[----:B------:R-:W-:Y:S05]  /*14a0*/  WARPSYNC.COLLECTIVE R20, `(.L_x_7861) ;  /* 0x0000000014087348 */ /* 0x000fea0003c00000 */
[----:B------:R0:W1:Y:S02]  /*14b0*/  SHFL.BFLY P2, R21, R23, R22, R25 ;  /* 0x0c00001617157389 */ /* 0x0000640000040019 */
[----:B01----:R-:W-:Y:S01]  /*14c0*/  ENDCOLLECTIVE ;  /* 0x000000000000791b */ /* 0x003fe20003800000 */
.L_x_7861:
[----:B------:R-:W-:Y:S01]  /*14d0*/  MOV R15, R21 ;  /* 0x00000015000f7202 */ /* 0x000fe20000000f00 */
[----:B------:R-:W-:Y:S06]  /*14e0*/  BRA `(.L_x_7862) ;  /* 0xfffffff400dc7947 */ /* 0x000fec000383ffff */
.L_x_7863:
        /* <DEDUP_REMOVED lines=9> */
.L_x_15260:


//--------------------- .text._ZN10layer_norm13ln_bwd_kernelINS_13Kernel_traitsIf13__nv_bfloat16fS2_fjLj7168ELj1ELj1ELj8ELj8ENS_18Kernel_traits_baseILj7168EfS2_fS2_fjLj256EEEEELb1ELb1ELb1ELb1EEEvNS_9BwdParamsE --------------------------
	.section	.text._ZN10layer_norm13ln_bwd_kernelINS_13Kernel_traitsIf13__nv_bfloat16fS2_fjLj7168ELj1ELj1ELj8ELj8ENS_18Kernel_traits_baseILj7168EfS2_fS2_fjLj256EEEEELb1ELb1ELb1ELb1EEEvNS_9BwdParamsE,"ax",@progbits
	.align	128
        .global         _ZN10layer_norm13ln_bwd_kernelINS_13Kernel_traitsIf13__nv_bfloat16fS2_fjLj7168ELj1ELj1ELj8ELj8ENS_18Kernel_traits_baseILj7168EfS2_fS2_fjLj256EEEEELb1ELb1ELb1ELb1EEEvNS_9BwdParamsE
        .type           _ZN10layer_norm13ln_bwd_kernelINS_13Kernel_traitsIf13__nv_bfloat16fS2_fjLj7168ELj1ELj1ELj8ELj8ENS_18Kernel_traits_baseILj7168EfS2_fS2_fjLj256EEEEELb1ELb1ELb1ELb1EEEvNS_9BwdParamsE,@function
        .size           _ZN10layer_norm13ln_bwd_kernelINS_13Kernel_traitsIf13__nv_bfloat16fS2_fjLj7168ELj1ELj1ELj8ELj8ENS_18Kernel_traits_baseILj7168EfS2_fS2_fjLj256EEEEELb1ELb1ELb1ELb1EEEvNS_9BwdParamsE,(.L_x_15261 - _ZN10layer_norm13ln_bwd_kernelINS_13Kernel_traitsIf13__nv_bfloat16fS2_fjLj7168ELj1ELj1ELj8ELj8ENS_18Kernel_traits_baseILj7168EfS2_fS2_fjLj256EEEEELb1ELb1ELb1ELb1EEEvNS_9BwdParamsE)
        .other          _ZN10layer_norm13ln_bwd_kernelINS_13Kernel_traitsIf13__nv_bfloat16fS2_fjLj7168ELj1ELj1ELj8ELj8ENS_18Kernel_traits_baseILj7168EfS2_fS2_fjLj256EEEEELb1ELb1ELb1ELb1EEEvNS_9BwdParamsE,@"STO_CUDA_ENTRY STV_DEFAULT"
_ZN10layer_norm13ln_bwd_kernelINS_13Kernel_traitsIf13__nv_bfloat16fS2_fjLj7168ELj1ELj1ELj8ELj8ENS_18Kernel_traits_baseILj7168EfS2_fS2_fjLj256EEEEELb1ELb1ELb1ELb1EEEvNS_9BwdParamsE:
.text._ZN10layer_norm13ln_bwd_kernelINS_13Kernel_traitsIf13__nv_bfloat16fS2_fjLj7168ELj1ELj1ELj8ELj8ENS_18Kernel_traits_baseILj7168EfS2_fS2_fjLj256EEEEELb1ELb1ELb1ELb1EEEvNS_9BwdParamsE:
        /* <DEDUP_REMOVED lines=57> */
.L_x_7864:
[----:B------:R-:W-:Y:S01]  /*0390*/  SHF.L.U32 R0, R0, 0x4, RZ ;  /* 0x0000000400007819 */ /* 0x000fe200000006ff */
[----:B------:R-:W-:Y:S01]  /*03a0*/  ULDC.64 UR6, c[0x0][0x260] ;  /* 0x0000980000067ab9 */ /* 0x000fe20000000a00 */
[----:B------:R-:W-:Y:S02]  /*03b0*/  ULDC.64 UR8, c[0x0][0x278] ;  /* 0x00009e0000087ab9 */ /* 0x000fe40000000a00 */
[----:B------:R-:W-:-:S04]  /*03c0*/  LOP3.LUT R0, R0, 0xff0, RZ, 0xc0, !PT ;  /* 0x00000ff000007812 */ /* 0x000fc800078ec0ff */
[C---:B------:R-:W-:Y:S02]  /*03d0*/  IADD3 R2, P0, R0.reuse, UR6, RZ ;  /* 0x0000000600027c10 */ /* 0x040fe4000ff1e0ff */
[----:B------:R-:W-:-:S03]  /*03e0*/  IADD3 R4, P1, R0, UR8, RZ ;  /* 0x0000000800047c10 */ /* 0x000fc6000ff3e0ff */
[----:B------:R-:W-:Y:S01]  /*03f0*/  IMAD.X R3, RZ, RZ, UR7, P0 ;  /* 0x00000007ff037e24 */ /* 0x000fe200080e06ff */
[----:B------:R-:W-:-:S04]  /*0400*/  IADD3.X R5, RZ, UR9, RZ, P1, !PT ;  /* 0x00000009ff057c10 */ /* 0x000fc80008ffe4ff */
[----:B------:R-:W2:Y:S04]  /*0410*/  LDG.E.128 R16, desc[UR4][R2.64] ;  /* 0x0000000402107981 */ /* 0x000ea8000c1e1d00 */
[----:B------:R-:W3:Y:S04]  /*0420*/  LDG.E.128 R12, desc[UR4][R2.64+0x1000] ;  /* 0x00100004020c7981 */ /* 0x000ee8000c1e1d00 */
        /* <DEDUP_REMOVED lines=57> */
[----:B---3--:R0:W-:Y:S04]  /*07c0*/  STL.64 [R1+0x10], R12 ;  /* 0x0000100c01007387 */ /* 0x0081e80000100a00 */
[----:B------:R0:W-:Y:S04]  /*07d0*/  STL.64 [R1+0x18], R14 ;  /* 0x0000180e01007387 */ /* 0x0001e80000100a00 */
[----:B------:R0:W-:Y:S02]  /*07e0*/  STL.S16 [R1+0x8], R0 ;  /* 0x0000080001007387 */ /* 0x0001e40000100600 */
.L_x_8008:
[----:B0-----:R-:W0:Y:S08]  /*07f0*/  LDC.64 R2, c[0x0][0x288] ;  /* 0x0000a200ff027b82 */ /* 0x001e300000000a00 */
[----:B------:R-:W1:Y:S08]  /*0800*/  LDC R181, c[0x0][0x218] ;  /* 0x00008600ffb57b82 */ /* 0x000e700000000800 */
[----:B------:R-:W2:Y:S01]  /*0810*/  LDC.64 R12, c[0x0][0x280] ;  /* 0x0000a000ff0c7b82 */ /* 0x000ea20000000a00 */
[----:B0-----:R-:W-:-:S07]  /*0820*/  IMAD.WIDE R2, R8, 0x4, R2 ;  /* 0x0000000408027825 */ /* 0x001fce00078e0202 */
[----:B------:R-:W0:Y:S01]  /*0830*/  LDC.64 R4, c[0x0][0x258] ;  /* 0x00009600ff047b82 */ /* 0x000e220000000a00 */
[----:B------:R2:W3:Y:S01]  /*0840*/  LDG.E R6, desc[UR4][R2.64] ;  /* 0x0000000402067981 */ /* 0x0004e2000c1e1900 */
[----:B------:R-:W4:Y:S06]  /*0850*/  S2R R182, SR_TID.X ;  /* 0x0000000000b67919 */ /* 0x000f2c0000002100 */
[----:B------:R-:W4:Y:S01]  /*0860*/  LDC.64 R204, c[0x0][0x2c8] ;  /* 0x0000b200ffcc7b82 */ /* 0x000f220000000a00 */
[----:B-1----:R-:W-:-:S05]  /*0870*/  IMAD R7, R8, R181, RZ ;  /* 0x000000b508077224 */ /* 0x002fca00078e02ff */
[----:B------:R-:W-:Y:S01]  /*0880*/  SHF.R.S32.HI R180, RZ, 0x1f, R7 ;  /* 0x0000001fffb47819 */ /* 0x000fe20000011407 */
[----:B--2---:R-:W-:-:S03]  /*0890*/  IMAD.WIDE R2, R8, 0x4, R12 ;  /* 0x0000000408027825 */ /* 0x004fc600078e020c */
[----:B------:R-:W-:Y:S01]  /*08a0*/  LEA.HI R13, R180, R7, RZ, 0x2 ;  /* 0x00000007b40d7211 */ /* 0x000fe200078f10ff */
[----:B------:R-:W-:Y:S01]  /*08b0*/  BSSY B0, `(.L_x_7866) ;  /* 0x00001ba000007945 */ /* 0x000fe20003800000 */
[----:B-----5:R-:W5:Y:S01]  /*08c0*/  LDG.E R214, desc[UR4][R2.64] ;  /* 0x0000000402d67981 */ /* 0x020f62000c1e1900 */
[----:B0-----:R-:W-:-:S05]  /*08d0*/  IMAD.WIDE R4, R8, 0x4, R4 ;  /* 0x0000000408047825 */ /* 0x001fca00078e0204 */
[----:B------:R0:W5:Y:S01]  /*08e0*/  LDG.E R12, desc[UR4][R4.64] ;  /* 0x00000004040c7981 */ /* 0x000162000c1e1900 */
[----:B----4-:R-:W-:-:S04]  /*08f0*/  LOP3.LUT R203, R182, 0xff, RZ, 0xc0, !PT ;  /* 0x000000ffb6cb7812 */ /* 0x010fc800078ec0ff */
[----:B------:R-:W-:-:S04]  /*0900*/  LEA.HI.SX32 R13, R13, R203, 0x1e ;  /* 0x000000cb0d0d7211 */ /* 0x000fc800078ff2ff */
[C---:B------:R-:W-:Y:S01]  /*0910*/  IADD3 R235, R13.reuse, 0x200, RZ ;  /* 0x000002000deb7810 */ /* 0x040fe20007ffe0ff */
[C---:B------:R-:W-:Y:S01]  /*0920*/  VIADD R234, R13.reuse, 0x100 ;  /* 0x000001000dea7836 */ /* 0x040fe20000000000 */
[C---:B------:R-:W-:Y:S01]  /*0930*/  IADD3 R236, R13.reuse, 0x300, RZ ;  /* 0x000003000dec7810 */ /* 0x040fe20007ffe0ff */
[----:B------:R-:W-:-:S04]  /*0940*/  IMAD.WIDE.U32 R230, R13, 0x10, R204 ;  /* 0x000000100de67825 */ /* 0x000fc800078e00cc */
[----:B------:R-:W-:-:S04]  /*0950*/  IMAD.WIDE.U32 R212, R234, 0x10, R204 ;  /* 0x00000010ead47825 */ /* 0x000fc800078e00cc */
[----:B0-----:R-:W-:-:S04]  /*0960*/  IMAD.WIDE.U32 R4, R235, 0x10, R204 ;  /* 0x00000010eb047825 */ /* 0x001fc800078e00cc */
[----:B------:R-:W-:Y:S01]  /*0970*/  IMAD.WIDE.U32 R2, R236, 0x10, R204 ;  /* 0x00000010ec027825 */ /* 0x000fe200078e00cc */
[----:B---3--:R-:W-:-:S13]  /*0980*/  ISETP.GT.AND P2, PT, R6, RZ, PT ;  /* 0x000000ff0600720c */ /* 0x008fda0003f44270 */
[----:B------:R-:W-:Y:S05]  /*0990*/  @P2 BRA `(.L_x_7867) ;  /* 0x0000000000c02947 */ /* 0x000fea0003800000 */
[----:B------:R-:W-:Y:S01]  /*09a0*/  IMAD.U32 R7, RZ, RZ, UR18 ;  /* 0x00000012ff077e24 */ /* 0x000fe2000f8e00ff */
[----:B------:R-:W-:Y:S02]  /*09b0*/  MOV R6, UR19 ;  /* 0x0000001300067c02 */ /* 0x000fe40008000f00 */
[----:B-----5:R-:W-:Y:S02]  /*09c0*/  ISETP.GE.AND P3, PT, R214, 0x1, PT ;  /* 0x00000001d600780c */ /* 0x020fe40003f66270 */
[----:B------:R-:W-:-:S04]  /*09d0*/  ISETP.NE.U32.AND P0, PT, R7, RZ, PT ;  /* 0x000000ff0700720c */ /* 0x000fc80003f05070 */
[----:B------:R-:W-:-:S07]  /*09e0*/  ISETP.NE.AND.EX P0, PT, R6, RZ, PT, P0 ;  /* 0x000000ff0600720c */ /* 0x000fce0003f05300 */
[----:B------:R-:W-:-:S06]  /*09f0*/  @P3 IADD3 R182, R214, -0x1, RZ ;  /* 0xffffffffd6b63810 */ /* 0x000fcc0007ffe0ff */
[----:B------:R0:W5:Y:S01]  /*0a00*/  @P0 LDG.E.128 R40, desc[UR4][R230.64] ;  /* 0x00000004e6280981 */ /* 0x000162000c1e1d00 */
[----:B------:R-:W-:-:S03]  /*0a10*/  @P3 IMAD R182, R182, R181, RZ ;  /* 0x000000b5b6b63224 */ /* 0x000fc600078e02ff */
[----:B------:R1:W5:Y:S01]  /*0a20*/  @P0 LDG.E.128 R28, desc[UR4][R2.64] ;  /* 0x00000004021c0981 */ /* 0x000362000c1e1d00 */
[----:B------:R-:W-:-:S03]  /*0a30*/  @P0 IADD3 R180, R13, 0x600, RZ ;  /* 0x000006000db40810 */ /* 0x000fc60007ffe0ff */
[----:B------:R2:W5:Y:S01]  /*0a40*/  @P0 LDG.E.128 R32, desc[UR4][R4.64] ;  /* 0x0000000404200981 */ /* 0x000562000c1e1d00 */
[----:B0-----:R-:W0:Y:S01]  /*0a50*/  LDC.64 R230, c[0x0][0x240] ;  /* 0x00009000ffe67b82 */ /* 0x001e220000000a00 */
[----:B------:R-:W-:Y:S02]  /*0a60*/  @P3 SHF.R.S32.HI R183, RZ, 0x1f, R182 ;  /* 0x0000001fffb73819 */ /* 0x000fe400000114b6 */
[----:B------:R-:W5:Y:S01]  /*0a70*/  @P0 LDG.E.128 R36, desc[UR4][R212.64] ;  /* 0x00000004d4240981 */ /* 0x000f62000c1e1d00 */
[----:B-1----:R-:W-:Y:S01]  /*0a80*/  @P0 VIADD R2, R13, 0x400 ;  /* 0x000004000d020836 */ /* 0x002fe20000000000 */
[----:B------:R-:W-:Y:S01]  /*0a90*/  @P3 LEA.HI R183, R183, R182, RZ, 0x2 ;  /* 0x000000b6b7b73211 */ /* 0x000fe200078f10ff */
[----:B------:R-:W-:Y:S02]  /*0aa0*/  IMAD.MOV.U32 R182, RZ, RZ, RZ ;  /* 0x000000ffffb67224 */ /* 0x000fe400078e00ff */
[----:B------:R-:W-:Y:S01]  /*0ab0*/  @P0 IMAD.WIDE.U32 R2, R2, 0x10, R204 ;  /* 0x0000001002020825 */ /* 0x000fe200078e00cc */
[----:B--2---:R-:W-:-:S02]  /*0ac0*/  @P0 IADD3 R4, R13, 0x500, RZ ;  /* 0x000005000d040810 */ /* 0x004fc40007ffe0ff */
[----:B------:R-:W-:Y:S02]  /*0ad0*/  @P3 LEA.HI.SX32 R182, R183, R203, 0x1e ;  /* 0x000000cbb7b63211 */ /* 0x000fe400078ff2ff */
[----:B------:R0:W5:Y:S01]  /*0ae0*/  @P0 LDG.E.128 R24, desc[UR4][R2.64] ;  /* 0x0000000402180981 */ /* 0x000162000c1e1d00 */
[----:B------:R-:W-:-:S04]  /*0af0*/  @P0 IMAD.WIDE.U32 R4, R4, 0x10, R204 ;  /* 0x0000001004040825 */ /* 0x000fc800078e00cc */
[----:B------:R-:W-:Y:S01]  /*0b00*/  @P0 IMAD.WIDE.U32 R180, R180, 0x10, R204 ;  /* 0x00000010b4b40825 */ /* 0x000fe200078e00cc */
[----:B------:R1:W5:Y:S03]  /*0b10*/  @P0 LDG.E.128 R20, desc[UR4][R4.64] ;  /* 0x0000000404140981 */ /* 0x000366000c1e1d00 */
[C---:B0-----:R-:W-:Y:S01]  /*0b20*/  IMAD.WIDE.U32 R2, R182.reuse, 0x4, R230 ;  /* 0x00000004b6027825 */ /* 0x041fe200078e00e6 */
[----:B------:R0:W5:Y:S01]  /*0b30*/  @P0 LDG.E.128 R16, desc[UR4][R180.64] ;  /* 0x00000004b4100981 */ /* 0x000162000c1e1d00 */
[C---:B------:R-:W-:Y:S02]  /*0b40*/  IADD3 R183, R182.reuse, 0x400, RZ ;  /* 0x00000400b6b77810 */ /* 0x040fe40007ffe0ff */
[C---:B------:R-:W-:Y:S01]  /*0b50*/  IADD3 R204, R182.reuse, 0x500, RZ ;  /* 0x00000500b6cc7810 */ /* 0x040fe20007ffe0ff */
[----:B------:R2:W5:Y:S01]  /*0b60*/  LDG.E R213, desc[UR4][R2.64] ;  /* 0x0000000402d57981 */ /* 0x000562000c1e1900 */
[C---:B-1----:R-:W-:Y:S01]  /*0b70*/  IADD3 R4, R182.reuse, 0x200, RZ ;  /* 0x00000200b6047810 */ /* 0x042fe20007ffe0ff */
[----:B------:R-:W-:-:S02]  /*0b80*/  VIADD R203, R182, 0x600 ;  /* 0x00000600b6cb7836 */ /* 0x000fc40000000000 */
[C---:B0-----:R-:W-:Y:S01]  /*0b90*/  VIADD R180, R182.reuse, 0x300 ;  /* 0x00000300b6b47836 */ /* 0x041fe20000000000 */
[----:B--2---:R-:W-:Y:S01]  /*0ba0*/  IADD3 R2, R182, 0x100, RZ ;  /* 0x00000100b6027810 */ /* 0x004fe20007ffe0ff */
[----:B------:R-:W-:-:S04]  /*0bb0*/  IMAD.WIDE.U32 R4, R4, 0x4, R230 ;  /* 0x0000000404047825 */ /* 0x000fc800078e00e6 */
[--C-:B------:R-:W-:Y:S01]  /*0bc0*/  IMAD.WIDE.U32 R2, R2, 0x4, R230.reuse ;  /* 0x0000000402027825 */ /* 0x100fe200078e00e6 */
[----:B------:R-:W5:Y:S03]  /*0bd0*/  LDG.E R211, desc[UR4][R4.64] ;  /* 0x0000000404d37981 */ /* 0x000f66000c1e1900 */
[--C-:B------:R-:W-:Y:S01]  /*0be0*/  IMAD.WIDE.U32 R180, R180, 0x4, R230.reuse ;  /* 0x00000004b4b47825 */ /* 0x100fe200078e00e6 */
[----:B------:R-:W5:Y:S03]  /*0bf0*/  LDG.E R212, desc[UR4][R2.64] ;  /* 0x0000000402d47981 */ /* 0x000f66000c1e1900 */
[--C-:B------:R-:W-:Y:S01]  /*0c00*/  IMAD.WIDE.U32 R182, R183, 0x4, R230.reuse ;  /* 0x00000004b7b67825 */ /* 0x100fe200078e00e6 */
[----:B------:R0:W5:Y:S03]  /*0c10*/  LDG.E R5, desc[UR4][R180.64] ;  /* 0x00000004b4057981 */ /* 0x000166000c1e1900 */
[--C-:B------:R-:W-:Y:S01]  /*0c20*/  IMAD.WIDE.U32 R204, R204, 0x4, R230.reuse ;  /* 0x00000004cccc7825 */ /* 0x100fe200078e00e6 */
[----:B------:R-:W5:Y:S03]  /*0c30*/  LDG.E R4, desc[UR4][R182.64] ;  /* 0x00000004b6047981 */ /* 0x000f66000c1e1900 */
[----:B------:R-:W-:Y:S01]  /*0c40*/  IMAD.WIDE.U32 R230, R203, 0x4, R230 ;  /* 0x00000004cbe67825 */ /* 0x000fe200078e00e6 */
[----:B------:R1:W5:Y:S04]  /*0c50*/  LDG.E R3, desc[UR4][R204.64] ;  /* 0x00000004cc037981 */ /* 0x000368000c1e1900 */
[----:B------:R2:W5:Y:S01]  /*0c60*/  LDG.E R2, desc[UR4][R230.64] ;  /* 0x00000004e6027981 */ /* 0x000562000c1e1900 */
[----:B0-----:R-:W-:Y:S01]  /*0c70*/  HFMA2.MMA R181, -RZ, RZ, 0, 0 ;  /* 0x00000000ffb57435 */ /* 0x001fe200000001ff */
[----:B-1----:R-:W-:Y:S01]  /*0c80*/  MOV R205, RZ ;  /* 0x000000ff00cd7202 */ /* 0x002fe20000000f00 */
[----:B------:R-:W-:Y:S09]  /*0c90*/  BRA `(.L_x_7868) ;  /* 0x0000001400ec7947 */ /* 0x000ff20003800000 */
.L_x_7867:
[----:B------:R-:W0:Y:S01]  /*0ca0*/  LDC R237, c[0x0][0x218] ;  /* 0x00008600ffed7b82 */ /* 0x000e220000000800 */
[----:B------:R-:W1:Y:S01]  /*0cb0*/  S2R R182, SR_TID.X ;  /* 0x0000000000b67919 */ /* 0x000e620000002100 */
[----:B------:R-:W-:Y:S01]  /*0cc0*/  VIADD R6, R6, 0xffffffff ;  /* 0xffffffff06067836 */ /* 0x000fe20000000000 */
[----:B------:R2:W-:Y:S05]  /*0cd0*/  STL [R1+0x30], R9 ;  /* 0x0000300901007387 */ /* 0x0005ea0000100800 */
[----:B------:R-:W3:Y:S08]  /*0ce0*/  LDC.64 R180, c[0x0][0x2b8] ;  /* 0x0000ae00ffb47b82 */ /* 0x000ef00000000a00 */
[----:B------:R-:W4:Y:S01]  /*0cf0*/  LDC.64 R202, c[0x0][0x238] ;  /* 0x00008e00ffca7b82 */ /* 0x000f220000000a00 */
[----:B0-----:R-:W-:Y:S01]  /*0d00*/  IMAD R6, R6, R237, RZ ;  /* 0x000000ed06067224 */ /* 0x001fe200078e02ff */
[----:B------:R-:W-:-:S02]  /*0d10*/  IADD3 R233, R13, 0x400, RZ ;  /* 0x000004000de97810 */ /* 0x000fc40007ffe0ff */
[C---:B------:R-:W-:Y:S01]  /*0d20*/  IADD3 R232, R13.reuse, 0x500, RZ ;  /* 0x000005000de87810 */ /* 0x040fe20007ffe0ff */
[----:B------:R-:W-:Y:S01]  /*0d30*/  VIADD R215, R13, 0x600 ;  /* 0x000006000dd77836 */ /* 0x000fe20000000000 */
[----:B------:R-:W-:Y:S02]  /*0d40*/  SHF.R.S32.HI R7, RZ, 0x1f, R6 ;  /* 0x0000001fff077819 */ /* 0x000fe40000011406 */
[----:B------:R-:W0:Y:S01]  /*0d50*/  LDC.64 R244, c[0x0][0x240] ;  /* 0x00009000fff47b82 */ /* 0x000e220000000a00 */
[----:B-1----:R-:W-:Y:S02]  /*0d60*/  LOP3.LUT R238, R182, 0xff, RZ, 0xc0, !PT ;  /* 0x000000ffb6ee7812 */ /* 0x002fe400078ec0ff */
[----:B------:R-:W-:-:S04]  /*0d70*/  LEA.HI R7, R7, R6, RZ, 0x2 ;  /* 0x0000000607077211 */ /* 0x000fc800078f10ff */
[----:B------:R-:W-:Y:S02]  /*0d80*/  LEA.HI.SX32 R229, R7, R238, 0x1e ;  /* 0x000000ee07e57211 */ /* 0x000fe400078ff2ff */
[----:B------:R-:W1:Y:S02]  /*0d90*/  LDC.64 R6, c[0x0][0x250] ;  /* 0x00009400ff067b82 */ /* 0x000e640000000a00 */
[C---:B------:R-:W-:Y:S01]  /*0da0*/  IADD3 R225, R229.reuse, 0x400, RZ ;  /* 0x00000400e5e17810 */ /* 0x040fe20007ffe0ff */
[C---:B------:R-:W-:Y:S01]  /*0db0*/  VIADD R223, R229.reuse, 0x300 ;  /* 0x00000300e5df7836 */ /* 0x040fe20000000000 */
[C---:B------:R-:W-:Y:S01]  /*0dc0*/  IADD3 R227, R229.reuse, 0x500, RZ ;  /* 0x00000500e5e37810 */ /* 0x040fe20007ffe0ff */
[C-C-:B---3--:R-:W-:Y:S01]  /*0dd0*/  IMAD.WIDE.U32 R216, R229.reuse, 0x8, R180.reuse ;  /* 0x00000008e5d87825 */ /* 0x148fe200078e00b4 */
[C---:B------:R-:W-:Y:S02]  /*0de0*/  IADD3 R219, R229.reuse, 0x100, RZ ;  /* 0x00000100e5db7810 */ /* 0x040fe40007ffe0ff */
[----:B------:R-:W-:Y:S01]  /*0df0*/  IADD3 R221, R229, 0x200, RZ ;  /* 0x00000200e5dd7810 */ /* 0x000fe20007ffe0ff */
[----:B------:R-:W-:-:S02]  /*0e00*/  IMAD.WIDE.U32 R222, R223, 0x8, R180 ;  /* 0x00000008dfde7825 */ /* 0x000fc400078e00b4 */
[----:B------:R-:W3:Y:S02]  /*0e10*/  LDG.E.64 R216, desc[UR4][R216.64] ;  /* 0x00000004d8d87981 */ /* 0x000ee4000c1e1b00 */
[--C-:B------:R-:W-:Y:S02]  /*0e20*/  IMAD.WIDE.U32 R224, R225, 0x8, R180.reuse ;  /* 0x00000008e1e07825 */ /* 0x100fe400078e00b4 */
[----:B------:R-:W2:Y:S02]  /*0e30*/  LDG.E.64 R222, desc[UR4][R222.64] ;  /* 0x00000004dede7981 */ /* 0x000ea4000c1e1b00 */
[----:B------:R-:W-:Y:S02]  /*0e40*/  VIADD R229, R229, 0x600 ;  /* 0x00000600e5e57836 */ /* 0x000fe40000000000 */
[--C-:B------:R-:W-:Y:S01]  /*0e50*/  IMAD.WIDE.U32 R226, R227, 0x8, R180.reuse ;  /* 0x00000008e3e27825 */ /* 0x100fe200078e00b4 */
[----:B------:R-:W2:Y:S03]  /*0e60*/  LDG.E.64 R224, desc[UR4][R224.64] ;  /* 0x00000004e0e07981 */ /* 0x000ea6000c1e1b00 */
[----:B------:R-:W-:-:S02]  /*0e70*/  IMAD.WIDE.U32 R228, R229, 0x8, R180 ;  /* 0x00000008e5e47825 */ /* 0x000fc400078e00b4 */
[----:B------:R-:W2:Y:S02]  /*0e80*/  LDG.E.64 R226, desc[UR4][R226.64] ;  /* 0x00000004e2e27981 */ /* 0x000ea4000c1e1b00 */
[----:B-1----:R-:W-:Y:S02]  /*0e90*/  IMAD.WIDE R6, R8, 0x4, R6 ;  /* 0x0000000408067825 */ /* 0x002fe400078e0206 */
[----:B------:R-:W2:Y:S02]  /*0ea0*/  LDG.E.64 R228, desc[UR4][R228.64] ;  /* 0x00000004e4e47981 */ /* 0x000ea4000c1e1b00 */
[--C-:B------:R-:W-:Y:S02]  /*0eb0*/  IMAD.WIDE.U32 R218, R219, 0x8, R180.reuse ;  /* 0x00000008dbda7825 */ /* 0x100fe400078e00b4 */
[----:B------:R1:W2:Y:S02]  /*0ec0*/  LDG.E R0, desc[UR4][R6.64] ;  /* 0x0000000406007981 */ /* 0x0002a4000c1e1900 */
[----:B------:R-:W-:-:S02]  /*0ed0*/  IMAD.WIDE.U32 R220, R221, 0x8, R180 ;  /* 0x00000008dddc7825 */ /* 0x000fc400078e00b4 */
[----:B------:R-:W2:Y:S02]  /*0ee0*/  LDG.E.64 R218, desc[UR4][R218.64] ;  /* 0x00000004dada7981 */ /* 0x000ea4000c1e1b00 */
[--C-:B----4-:R-:W-:Y:S01]  /*0ef0*/  IMAD.WIDE.U32 R180, R13, 0x10, R202.reuse ;  /* 0x000000100db47825 */ /* 0x110fe200078e00ca */
[----:B-----5:R-:W-:Y:S01]  /*0f00*/  ISETP.GE.AND P3, PT, R214, 0x1, PT ;  /* 0x00000001d600780c */ /* 0x020fe20003f66270 */
[----:B------:R-:W4:Y:S02]  /*0f10*/  LDG.E.64 R220, desc[UR4][R220.64] ;  /* 0x00000004dcdc7981 */ /* 0x000f24000c1e1b00 */
[--C-:B------:R-:W-:Y:S02]  /*0f20*/  IMAD.WIDE.U32 R184, R234, 0x10, R202.reuse ;  /* 0x00000010eab87825 */ /* 0x100fe400078e00ca */
[----:B------:R-:W4:Y:S02]  /*0f30*/  LDG.E.128 R180, desc[UR4][R180.64] ;  /* 0x00000004b4b47981 */ /* 0x000f24000c1e1d00 */
[----:B------:R-:W-:-:S02]  /*0f40*/  IMAD.WIDE.U32 R188, R235, 0x10, R202 ;  /* 0x00000010ebbc7825 */ /* 0x000fc400078e00ca */
[----:B------:R-:W4:Y:S02]  /*0f50*/  LDG.E.128 R184, desc[UR4][R184.64] ;  /* 0x00000004b8b87981 */ /* 0x000f24000c1e1d00 */
[--C-:B------:R-:W-:Y:S02]  /*0f60*/  IMAD.WIDE.U32 R192, R236, 0x10, R202.reuse ;  /* 0x00000010ecc07825 */ /* 0x100fe400078e00ca */
[----:B------:R-:W4:Y:S02]  /*0f70*/  LDG.E.128 R188, desc[UR4][R188.64] ;  /* 0x00000004bcbc7981 */ /* 0x000f24000c1e1d00 */
[--C-:B-1----:R-:W-:Y:S02]  /*0f80*/  IMAD.WIDE.U32 R6, R233, 0x10, R202.reuse ;  /* 0x00000010e9067825 */ /* 0x102fe400078e00ca */
[----:B------:R-:W4:Y:S02]  /*0f90*/  LDG.E.128 R192, desc[UR4][R192.64] ;  /* 0x00000004c0c07981 */ /* 0x000f24000c1e1d00 */
[----:B------:R-:W-:-:S02]  /*0fa0*/  IMAD.WIDE.U32 R200, R232, 0x10, R202 ;  /* 0x00000010e8c87825 */ /* 0x000fc400078e00ca */
[----:B------:R1:W4:Y:S02]  /*0fb0*/  LDG.E.128 R196, desc[UR4][R6.64] ;  /* 0x0000000406c47981 */ /* 0x000324000c1e1d00 */
[----:B-1----:R-:W-:Y:S02]  /*0fc0*/  IMAD.WIDE.U32 R6, R215, 0x10, R202 ;  /* 0x00000010d7067825 */ /* 0x002fe400078e00ca */
[----:B------:R-:W4:Y:S01]  /*0fd0*/  LDG.E.128 R200, desc[UR4][R200.64] ;  /* 0x00000004c8c87981 */ /* 0x000f22000c1e1d00 */
[----:B------:R-:W-:-:S03]  /*0fe0*/  @P3 IADD3 R211, R214, -0x1, RZ ;  /* 0xffffffffd6d33810 */ /* 0x000fc60007ffe0ff */
[----:B------:R1:W4:Y:S02]  /*0ff0*/  LDG.E.128 R204, desc[UR4][R6.64] ;  /* 0x0000000406cc7981 */ /* 0x000324000c1e1d00 */
[----:B------:R-:W-:-:S05]  /*1000*/  @P3 IMAD R211, R211, R237, RZ ;  /* 0x000000edd3d33224 */ /* 0x000fca00078e02ff */
[----:B------:R-:W-:-:S04]  /*1010*/  @P3 SHF.R.S32.HI R237, RZ, 0x1f, R211 ;  /* 0x0000001fffed3819 */ /* 0x000fc800000114d3 */
[----:B------:R-:W-:Y:S02]  /*1020*/  @P3 LEA.HI R237, R237, R211, RZ, 0x2 ;  /* 0x000000d3eded3211 */ /* 0x000fe400078f10ff */
[----:B------:R-:W-:Y:S02]  /*1030*/  MOV R211, RZ ;  /* 0x000000ff00d37202 */ /* 0x000fe40000000f00 */
[----:B------:R-:W-:Y:S02]  /*1040*/  @P3 LEA.HI.SX32 R211, R237, R238, 0x1e ;  /* 0x000000eeedd33211 */ /* 0x000fe400078ff2ff */
[----:B------:R-:W0:Y:S01]  /*1050*/  LDC.64 R238, c[0x0][0x2c8] ;  /* 0x0000b200ffee7b82 */ /* 0x000e220000000a00 */
[----:B-1----:R-:W-:Y:S01]  /*1060*/  MOV R7, UR18 ;  /* 0x0000001200077c02 */ /* 0x002fe20008000f00 */
[----:B------:R-:W-:-:S03]  /*1070*/  IMAD.U32 R6, RZ, RZ, UR19 ;  /* 0x00000013ff067e24 */ /* 0x000fc6000f8e00ff */
[----:B------:R-:W-:-:S04]  /*1080*/  ISETP.NE.U32.AND P0, PT, R7, RZ, PT ;  /* 0x000000ff0700720c */ /* 0x000fc80003f05070 */
[----:B------:R-:W-:-:S13]  /*1090*/  ISETP.NE.AND.EX P0, PT, R6, RZ, PT, P0 ;  /* 0x000000ff0600720c */ /* 0x000fda0003f05300 */
[----:B------:R0:W5:Y:S04]  /*10a0*/  @P0 LDG.E.128 R40, desc[UR4][R230.64] ;  /* 0x00000004e6280981 */ /* 0x000168000c1e1d00 */
[----:B------:R1:W5:Y:S01]  /*10b0*/  @P0 LDG.E.128 R28, desc[UR4][R2.64] ;  /* 0x00000004021c0981 */ /* 0x000362000c1e1d00 */
[----:B------:R-:W-:-:S03]  /*10c0*/  IADD3 R237, R211, 0x100, RZ ;  /* 0x00000100d3ed7810 */ /* 0x000fc60007ffe0ff */
[----:B------:R1:W5:Y:S01]  /*10d0*/  @P0 LDG.E.128 R32, desc[UR4][R4.64] ;  /* 0x0000000404200981 */ /* 0x000362000c1e1d00 */
[----:B0-----:R-:W-:-:S03]  /*10e0*/  @P0 IMAD.WIDE.U32 R230, R215, 0x10, R238 ;  /* 0x00000010d7e60825 */ /* 0x001fc600078e00ee */
[----:B------:R0:W5:Y:S01]  /*10f0*/  @P0 LDG.E.128 R36, desc[UR4][R212.64] ;  /* 0x00000004d4240981 */ /* 0x000162000c1e1d00 */
[C---:B------:R-:W-:Y:S01]  /*1100*/  VIADD R215, R211.reuse, 0x200 ;  /* 0x00000200d3d77836 */ /* 0x040fe20000000000 */
[C---:B------:R-:W-:Y:S01]  /*1110*/  IADD3 R240, R211.reuse, 0x400, RZ ;  /* 0x00000400d3f07810 */ /* 0x040fe20007ffe0ff */
[----:B------:R-:W-:Y:S01]  /*1120*/  VIADD R242, R211, 0x500 ;  /* 0x00000500d3f27836 */ /* 0x000fe20000000000 */
[----:B------:R-:W5:Y:S01]  /*1130*/  @P0 LDG.E.128 R16, desc[UR4][R230.64] ;  /* 0x00000004e6100981 */ /* 0x000f62000c1e1d00 */
[----:B-1----:R-:W-:Y:S02]  /*1140*/  IMAD.WIDE.U32 R2, R215, 0x4, R244 ;  /* 0x00000004d7027825 */ /* 0x002fe400078e00f4 */
[----:B------:R-:W1:Y:S02]  /*1150*/  LDC.U8 R215, c[0x0][0x2a0] ;  /* 0x0000a800ffd77b82 */ /* 0x000e640000000000 */
[----:B------:R-:W-:-:S04]  /*1160*/  @P0 IMAD.WIDE.U32 R4, R233, 0x10, R238 ;  /* 0x00000010e9040825 */ /* 0x000fc800078e00ee */
[----:B------:R-:W-:Y:S01]  /*1170*/  @P0 IMAD.WIDE.U32 R232, R232, 0x10, R238 ;  /* 0x00000010e8e80825 */ /* 0x000fe200078e00ee */
[C---:B------:R-:W-:Y:S01]  /*1180*/  IADD3 R238, R211.reuse, 0x300, RZ ;  /* 0x00000300d3ee7810 */ /* 0x040fe20007ffe0ff */
[----:B------:R0:W5:Y:S02]  /*1190*/  @P0 LDG.E.128 R24, desc[UR4][R4.64] ;  /* 0x0000000404180981 */ /* 0x000164000c1e1d00 */
[C-C-:B0-----:R-:W-:Y:S01]  /*11a0*/  IMAD.WIDE.U32 R212, R211.reuse, 0x4, R244.reuse ;  /* 0x00000004d3d47825 */ /* 0x141fe200078e00f4 */
[----:B------:R-:W-:Y:S01]  /*11b0*/  IADD3 R211, R211, 0x600, RZ ;  /* 0x00000600d3d37810 */ /* 0x000fe20007ffe0ff */
[----:B------:R-:W5:Y:S02]  /*11c0*/  @P0 LDG.E.128 R20, desc[UR4][R232.64] ;  /* 0x00000004e8140981 */ /* 0x000f64000c1e1d00 */
[--C-:B------:R-:W-:Y:S02]  /*11d0*/  IMAD.WIDE.U32 R238, R238, 0x4, R244.reuse ;  /* 0x00000004eeee7825 */ /* 0x100fe400078e00f4 */
[----:B------:R-:W5:Y:S02]  /*11e0*/  LDG.E R213, desc[UR4][R212.64] ;  /* 0x00000004d4d57981 */ /* 0x000f64000c1e1900 */
[----:B------:R-:W-:-:S04]  /*11f0*/  IMAD.WIDE.U32 R4, R237, 0x4, R244 ;  /* 0x00000004ed047825 */ /* 0x000fc800078e00f4 */
[--C-:B------:R-:W-:Y:S01]  /*1200*/  IMAD.WIDE.U32 R242, R242, 0x4, R244.reuse ;  /* 0x00000004f2f27825 */ /* 0x100fe200078e00f4 */
[----:B------:R-:W5:Y:S03]  /*1210*/  LDG.E R212, desc[UR4][R4.64] ;  /* 0x0000000404d47981 */ /* 0x000f66000c1e1900 */
[----:B------:R-:W-:Y:S01]  /*1220*/  IMAD.WIDE.U32 R240, R240, 0x4, R244 ;  /* 0x00000004f0f07825 */ /* 0x000fe200078e00f4 */
[----:B-1----:R-:W-:-:S03]  /*1230*/  ISETP.NE.AND P0, PT, R215, RZ, PT ;  /* 0x000000ffd700720c */ /* 0x002fc60003f05270 */
[----:B------:R-:W-:Y:S02]  /*1240*/  IMAD.WIDE.U32 R244, R211, 0x4, R244 ;  /* 0x00000004d3f47825 */ /* 0x000fe400078e00f4 */
[----:B------:R-:W5:Y:S04]  /*1250*/  LDG.E R211, desc[UR4][R2.64] ;  /* 0x0000000402d37981 */ /* 0x000f68000c1e1900 */
[----:B------:R0:W5:Y:S04]  /*1260*/  LDG.E R5, desc[UR4][R238.64] ;  /* 0x00000004ee057981 */ /* 0x000168000c1e1900 */
[----:B------:R-:W5:Y:S04]  /*1270*/  LDG.E R4, desc[UR4][R240.64] ;  /* 0x00000004f0047981 */ /* 0x000f68000c1e1900 */
[----:B------:R1:W5:Y:S04]  /*1280*/  LDG.E R3, desc[UR4][R242.64] ;  /* 0x00000004f2037981 */ /* 0x000368000c1e1900 */
[----:B------:R4:W5:Y:S04]  /*1290*/  LDG.E R2, desc[UR4][R244.64] ;  /* 0x00000004f4027981 */ /* 0x000968000c1e1900 */
[----:B------:R-:W4:Y:S04]  /*12a0*/  LDL R241, [R1+0x28] ;  /* 0x0000280001f17983 */ /* 0x000f280000100800 */
[----:B------:R-:W4:Y:S01]  /*12b0*/  LDL R240, [R1+0x2c] ;  /* 0x00002c0001f07983 */ /* 0x000f220000100800 */
[--C-:B---3--:R-:W-:Y:S01]  /*12c0*/  SHF.R.U64 R230, R216, 0x10, R217.reuse ;  /* 0x00000010d8e67819 */ /* 0x108fe200000012d9 */
[--C-:B0-----:R-:W-:Y:S01]  /*12d0*/  IMAD.MOV.U32 R238, RZ, RZ, R217.reuse ;  /* 0x000000ffffee7224 */ /* 0x101fe200078e00d9 */
[----:B------:R-:W-:Y:S01]  /*12e0*/  SHF.R.U32.HI R233, RZ, 0x10, R217 ;  /* 0x00000010ffe97819 */ /* 0x000fe200000116d9 */
[----:B--2---:R-:W-:Y:S01]  /*12f0*/  IMAD.MOV.U32 R252, RZ, RZ, R223 ;  /* 0x000000fffffc7224 */ /* 0x004fe200078e00df */
[----:B------:R-:W-:-:S02]  /*1300*/  MOV R9, R225 ;  /* 0x000000e100097202 */ /* 0x000fc40000000f00 */
[----:B------:R-:W-:Y:S02]  /*1310*/  MOV R251, R224 ;  /* 0x000000e000fb7202 */ /* 0x000fe40000000f00 */
[--C-:B------:R-:W-:Y:S02]  /*1320*/  SHF.R.U64 R224, R224, 0x10, R225.reuse ;  /* 0x00000010e0e07819 */ /* 0x100fe400000012e1 */
[----:B------:R-:W-:Y:S01]  /*1330*/  SHF.R.U32.HI R217, RZ, 0x10, R225 ;  /* 0x00000010ffd97819 */ /* 0x000fe200000116e1 */
[----:B------:R-:W-:Y:S01]  /*1340*/  IMAD.MOV.U32 R225, RZ, RZ, R252 ;  /* 0x000000ffffe17224 */ /* 0x000fe200078e00fc */
[--C-:B-1----:R-:W-:Y:S02]  /*1350*/  SHF.R.U64 R242, R226, 0x10, R227.reuse ;  /* 0x00000010e2f27819 */ /* 0x102fe400000012e3 */
[----:B------:R-:W-:Y:S02]  /*1360*/  MOV R252, R227 ;  /* 0x000000e300fc7202 */ /* 0x000fe40000000f00 */
[----:B------:R-:W-:Y:S01]  /*1370*/  SHF.R.U32.HI R215, RZ, 0x10, R227 ;  /* 0x00000010ffd77819 */ /* 0x000fe200000116e3 */
[----:B------:R-:W-:Y:S01]  /*1380*/  IMAD.MOV.U32 R227, RZ, RZ, R9 ;  /* 0x000000ffffe37224 */ /* 0x000fe200078e0009 */
[----:B------:R-:W-:-:S02]  /*1390*/  MOV R9, R229 ;  /* 0x000000e500097202 */ /* 0x000fc40000000f00 */
[----:B------:R-:W-:Y:S02]  /*13a0*/  MOV R237, R216 ;  /* 0x000000d800ed7202 */ /* 0x000fe40000000f00 */
[----:B------:R-:W-:Y:S02]  /*13b0*/  MOV R216, R226 ;  /* 0x000000e200d87202 */ /* 0x000fe40000000f00 */
[----:B------:R-:W-:Y:S02]  /*13c0*/  MOV R226, R228 ;  /* 0x000000e400e27202 */ /* 0x000fe40000000f00 */
[----:B------:R-:W-:Y:S02]  /*13d0*/  SHF.R.U64 R243, R228, 0x10, R229 ;  /* 0x00000010e4f37819 */ /* 0x000fe400000012e5 */
[----:B------:R-:W-:Y:S02]  /*13e0*/  MOV R228, R9 ;  /* 0x0000000900e47202 */ /* 0x000fe40000000f00 */
[----:B------:R-:W2:Y:S01]  /*13f0*/  LDL R9, [R1+0x24] ;  /* 0x0000240001097983 */ /* 0x000ea20000100800 */
[----:B------:R-:W-:-:S02]  /*1400*/  FSEL R0, R0, RZ, !P0 ;  /* 0x000000ff00007208 */ /* 0x000fc40004000000 */
[----:B------:R-:W-:Y:S02]  /*1410*/  MOV R239, R218 ;  /* 0x000000da00ef7202 */ /* 0x000fe40000000f00 */
[----:B------:R-:W-:Y:S02]  /*1420*/  SHF.R.U64 R232, R218, 0x10, R219 ;  /* 0x00000010dae87819 */ /* 0x000fe400000012db */
[----:B------:R-:W-:Y:S01]  /*1430*/  SHF.R.U32.HI R218, RZ, 0x10, R229 ;  /* 0x00000010ffda7819 */ /* 0x000fe200000116e5 */
[----:B------:R-:W-:Y:S02]  /*1440*/  IMAD.MOV.U32 R229, RZ, RZ, R215 ;  /* 0x000000ffffe57224 */ /* 0x000fe400078e00d7 */
[C---:B----4-:R-:W-:Y:S01]  /*1450*/  FADD.FTZ R215, -R0.reuse, R180 ;  /* 0x000000b400d77221 */ /* 0x050fe20000010100 */
        /* <DEDUP_REMOVED lines=9> */
[C---:B------:R-:W-:Y:S01]  /*14f0*/  FMUL.FTZ R202, R12.reuse, R189 ;  /* 0x000000bd0cca7220 */ /* 0x040fe20000410000 */
[C---:B------:R-:W-:Y:S01]  /*1500*/  FMUL.FTZ R189, R12.reuse, R195 ;  /* 0x000000c30cbd7220 */ /* 0x040fe20000410000 */
[----:B------:R-:W-:-:S02]  /*1510*/  FMUL.FTZ R195, R12, R201 ;  /* 0x000000c90cc37220 */ /* 0x000fc40000410000 */
[----:B------:R-:W3:Y:S01]  /*1520*/  LDL R201, [R1+0x20] ;  /* 0x0000200001c97983 */ /* 0x000ee20000100800 */
[C---:B------:R-:W-:Y:S01]  /*1530*/  FADD.FTZ R182, -R0.reuse, R182 ;  /* 0x000000b600b67221 */ /* 0x040fe20000010100 */
[----:B------:R-:W-:Y:S01]  /*1540*/  MOV R248, R222 ;  /* 0x000000de00f87202 */ /* 0x000fe20000000f00 */
[C---:B------:R-:W-:Y:S01]  /*1550*/  FADD.FTZ R181, -R0.reuse, R181 ;  /* 0x000000b500b57221 */ /* 0x040fe20000010100 */
[----:B------:R-:W-:Y:S01]  /*1560*/  FADD.FTZ R190, -R0, R190 ;  /* 0x000000be00be7221 */ /* 0x000fe20000010100 */
[----:B------:R-:W-:Y:S01]  /*1570*/  SHF.R.U64 R222, R222, 0x10, R223 ;  /* 0x00000010dede7819 */ /* 0x000fe200000012df */
[----:B------:R-:W-:Y:S01]  /*1580*/  FADD.FTZ R187, -R0, R187 ;  /* 0x000000bb00bb7221 */ /* 0x000fe20000010100 */
[----:B------:R-:W-:Y:S01]  /*1590*/  SHF.R.U32.HI R250, RZ, 0x10, R223 ;  /* 0x00000010fffa7819 */ /* 0x000fe200000116df */
[----:B------:R-:W-:Y:S01]  /*15a0*/  IMAD.MOV.U32 R245, RZ, RZ, R220 ;  /* 0x000000fffff57224 */ /* 0x000fe200078e00dc */
[----:B------:R-:W-:Y:S01]  /*15b0*/  SHF.R.U64 R231, R220, 0x10, R221 ;  /* 0x00000010dce77819 */ /* 0x000fe200000012dd */
[C---:B------:R-:W-:Y:S01]  /*15c0*/  FADD.FTZ R193, -R0.reuse, R193 ;  /* 0x000000c100c17221 */ /* 0x040fe20000010100 */
[C---:B------:R-:W-:Y:S01]  /*15d0*/  FADD.FTZ R198, -R0.reuse, R198 ;  /* 0x000000c600c67221 */ /* 0x040fe20000010100 */
        /* <DEDUP_REMOVED lines=16> */
[C---:B------:R-:W-:Y:S01]  /*16e0*/  FMUL.FTZ R0, R12.reuse, R215 ;  /* 0x000000d70c007220 */ /* 0x040fe20000410000 */
[----:B------:R-:W-:Y:S01]  /*16f0*/  FMUL.FTZ R221, R12, R181 ;  /* 0x000000b50cdd7220 */ /* 0x000fe20000410000 */
[----:B------:R-:W-:-:S02]  /*1700*/  IMAD.MOV.U32 R182, RZ, RZ, R216 ;  /* 0x000000ffffb67224 */ /* 0x000fc400078e00d8 */
[C---:B------:R-:W-:Y:S01]  /*1710*/  FMUL.FTZ R184, R12.reuse, R190 ;  /* 0x000000be0cb87220 */ /* 0x040fe20000410000 */
[----:B------:R-:W-:Y:S01]  /*1720*/  MOV R181, R218 ;  /* 0x000000da00b57202 */ /* 0x000fe20000000f00 */
[C---:B------:R-:W-:Y:S01]  /*1730*/  FMUL.FTZ R215, R12.reuse, R187 ;  /* 0x000000bb0cd77220 */ /* 0x040fe20000410000 */
[C---:B------:R-:W-:Y:S01]  /*1740*/  FMUL.FTZ R190, R12.reuse, R192 ;  /* 0x000000c00cbe7220 */ /* 0x040fe20000410000 */
[C---:B------:R-:W-:Y:S01]  /*1750*/  FMUL.FTZ R187, R12.reuse, R193 ;  /* 0x000000c10cbb7220 */ /* 0x040fe20000410000 */
[C---:B------:R-:W-:Y:S01]  /*1760*/  FMUL.FTZ R192, R12.reuse, R198 ;  /* 0x000000c60cc07220 */ /* 0x040fe20000410000 */
[C---:B------:R-:W-:Y:S01]  /*1770*/  FMUL.FTZ R193, R12.reuse, R199 ;  /* 0x000000c70cc17220 */ /* 0x040fe20000410000 */
[C---:B------:R-:W-:Y:S01]  /*1780*/  FMUL.FTZ R198, R12.reuse, R204 ;  /* 0x000000cc0cc67220 */ /* 0x040fe20000410000 */
[----:B------:R-:W-:Y:S02]  /*1790*/  IMAD.MOV.U32 R204, RZ, RZ, R182 ;  /* 0x000000ffffcc7224 */ /* 0x000fe400078e00b6 */
[----:B------:R-:W-:Y:S01]  /*17a0*/  FMUL.FTZ R199, R12, R205 ;  /* 0x000000cd0cc77220 */ /* 0x000fe20000410000 */
[----:B------:R-:W-:Y:S01]  /*17b0*/  MOV R205, R181 ;  /* 0x000000b500cd7202 */ /* 0x000fe20000000f00 */
[----:B------:R-:W-:Y:S01]  /*17c0*/  IMAD.U32 R181, R230, 0x10000, RZ ;  /* 0x00010000e6b57824 */ /* 0x000fe200078e00ff */
[----:B------:R-:W-:-:S02]  /*17d0*/  SHF.L.U32 R182, R238, 0x10, RZ ;  /* 0x00000010eeb67819 */ /* 0x000fc400000006ff */
[----:B------:R-:W-:Y:S02]  /*17e0*/  MOV R246, R219 ;  /* 0x000000db00f67202 */ /* 0x000fe40000000f00 */
[----:B------:R-:W-:Y:S01]  /*17f0*/  SHF.R.U32.HI R244, RZ, 0x10, R219 ;  /* 0x00000010fff47819 */ /* 0x000fe200000116db */
[C---:B------:R-:W-:Y:S01]  /*1800*/  FMUL.FTZ R219, R12.reuse, R183 ;  /* 0x000000b70cdb7220 */ /* 0x040fe20000410000 */
[----:B------:R-:W-:Y:S01]  /*1810*/  MOV R183, R217 ;  /* 0x000000d900b77202 */ /* 0x000fe20000000f00 */
[----:B------:R-:W-:Y:S01]  /*1820*/  FMUL.FTZ R217, R12, R185 ;  /* 0x000000b90cd97220 */ /* 0x000fe20000410000 */
[----:B------:R-:W-:Y:S01]  /*1830*/  FADD.FTZ R126, R126, R182 ;  /* 0x000000b67e7e7221 */ /* 0x000fe20000010000 */
[----:B------:R-:W-:Y:S01]  /*1840*/  FFMA.FTZ R114, R220, R182, R114 ;  /* 0x000000b6dc727223 */ /* 0x000fe20000010072 */
[C---:B------:R-:W-:Y:S01]  /*1850*/  FMUL.FTZ R185, R12.reuse, R191 ;  /* 0x000000bf0cb97220 */ /* 0x040fe20000410000 */
[C---:B------:R-:W-:Y:S01]  /*1860*/  FMUL.FTZ R191, R12.reuse, R197 ;  /* 0x000000c50cbf7220 */ /* 0x040fe20000410000 */
[C---:B------:R-:W-:Y:S01]  /*1870*/  FMUL.FTZ R218, R12.reuse, R180 ;  /* 0x000000b40cda7220 */ /* 0x040fe20000410000 */
[----:B------:R-:W-:Y:S01]  /*1880*/  FMUL.FTZ R197, R12, R203 ;  /* 0x000000cb0cc57220 */ /* 0x000fe20000410000 */
[----:B------:R-:W-:-:S02]  /*1890*/  MOV R203, R183 ;  /* 0x000000b700cb7202 */ /* 0x000fc40000000f00 */
[----:B------:R-:W-:Y:S02]  /*18a0*/  SHF.L.U32 R180, R237, 0x10, RZ ;  /* 0x00000010edb47819 */ /* 0x000fe400000006ff */
[----:B------:R-:W-:Y:S01]  /*18b0*/  SHF.L.U32 R183, R233, 0x10, RZ ;  /* 0x00000010e9b77819 */ /* 0x000fe200000006ff */
[----:B------:R-:W-:Y:S01]  /*18c0*/  IMAD.U32 R233, R245, 0x10000, RZ ;  /* 0x00010000f5e97824 */ /* 0x000fe200078e00ff */
[----:B------:R-:W-:Y:S01]  /*18d0*/  SHF.L.U32 R237, R231, 0x10, RZ ;  /* 0x00000010e7ed7819 */ /* 0x000fe200000006ff */
[----:B------:R-:W-:Y:S02]  /*18e0*/  IMAD.U32 R231, R247, 0x10000, RZ ;  /* 0x00010000f7e77824 */ /* 0x000fe400078e00ff */
[----:B------:R-:W-:Y:S01]  /*18f0*/  FMUL.FTZ R182, R241, R182 ;  /* 0x000000b6f1b67220 */ /* 0x000fe20000410000 */
[----:B--2---:R-:W-:-:S05]  /*1900*/  FMUL.FTZ R9, R9, R181 ;  /* 0x000000b509097220 */ /* 0x004fca0000410000 */
[----:B------:R-:W-:Y:S04]  /*1910*/  STL [R1+0x4], R9 ;  /* 0x0000040901007387 */ /* 0x000fe80000100800 */
[----:B------:R0:W-:Y:S04]  /*1920*/  STL [R1], R182 ;  /* 0x000000b601007387 */ /* 0x0001e80000100800 */
[----:B------:R-:W2:Y:S04]  /*1930*/  LDL R247, [R1+0x10] ;  /* 0x0000100001f77983 */ /* 0x000ea80000100800 */
[----:B------:R-:W4:Y:S01]  /*1940*/  LDL R245, [R1+0x18] ;  /* 0x0000180001f57983 */ /* 0x000f220000100800 */
[----:B------:R-:W-:Y:S01]  /*1950*/  FADD.FTZ R124, R124, R180 ;  /* 0x000000b47c7c7221 */ /* 0x000fe20000010000 */
[----:B------:R-:W-:Y:S01]  /*1960*/  FFMA.FTZ R112, R0, R180, R112 ;  /* 0x000000b400707223 */ /* 0x000fe20000010070 */
[----:B------:R-:W-:-:S02]  /*1970*/  SHF.L.U32 R238, R244, 0x10, RZ ;  /* 0x00000010f4ee7819 */ /* 0x000fc400000006ff */
[----:B------:R-:W4:Y:S01]  /*1980*/  LDL R244, [R1+0x1c] ;  /* 0x00001c0001f47983 */ /* 0x000f220000100800 */
[----:B------:R-:W-:Y:S01]  /*1990*/  FADD.FTZ R125, R125, R181 ;  /* 0x000000b57d7d7221 */ /* 0x000fe20000010000 */
[----:B------:R-:W-:Y:S01]  /*19a0*/  FFMA.FTZ R113, R221, R181, R113 ;  /* 0x000000b5dd717223 */ /* 0x000fe20000010071 */
[----:B------:R-:W-:Y:S02]  /*19b0*/  IMAD.MOV.U32 R181, RZ, RZ, R228 ;  /* 0x000000ffffb57224 */ /* 0x000fe400078e00e4 */
[----:B---3--:R-:W-:Y:S01]  /*19c0*/  FMUL.FTZ R201, R201, R180 ;  /* 0x000000b4c9c97220 */ /* 0x008fe20000410000 */
[----:B------:R-:W-:Y:S01]  /*19d0*/  IMAD.MOV.U32 R180, RZ, RZ, R205 ;  /* 0x000000ffffb47224 */ /* 0x000fe200078e00cd */
[----:B------:R-:W-:Y:S02]  /*19e0*/  MOV R205, R204 ;  /* 0x000000cc00cd7202 */ /* 0x000fe40000000f00 */
[----:B------:R-:W-:Y:S01]  /*19f0*/  MOV R204, R252 ;  /* 0x000000fc00cc7202 */ /* 0x000fe20000000f00 */
[----:B------:R-:W-:Y:S01]  /*1a00*/  FMUL.FTZ R252, R240, R183 ;  /* 0x000000b7f0fc7220 */ /* 0x000fe20000410000 */
[----:B------:R-:W-:Y:S01]  /*1a10*/  SHF.L.U32 R240, R239, 0x10, RZ ;  /* 0x00000010eff07819 */ /* 0x000fe200000006ff */
[----:B------:R-:W-:Y:S01]  /*1a20*/  IMAD.U32 R239, R246, 0x10000, RZ ;  /* 0x00010000f6ef7824 */ /* 0x000fe200078e00ff */
[----:B------:R-:W-:Y:S01]  /*1a30*/  MOV R246, R227 ;  /* 0x000000e300f67202 */ /* 0x000fe20000000f00 */
[----:B------:R-:W-:-:S02]  /*1a40*/  IMAD.U32 R228, R225, 0x10000, RZ ;  /* 0x00010000e1e47824 */ /* 0x000fc400078e00ff */
[----:B------:R-:W-:Y:S01]  /*1a50*/  IMAD.U32 R225, R224, 0x10000, RZ ;  /* 0x00010000e0e17824 */ /* 0x000fe200078e00ff */
[----:B------:R-:W-:Y:S02]  /*1a60*/  SHF.L.U32 R224, R246, 0x10, RZ ;  /* 0x00000010f6e07819 */ /* 0x000fe400000006ff */
[----:B------:R-:W3:Y:S01]  /*1a70*/  LDL R246, [R1+0x14] ;  /* 0x0000140001f67983 */ /* 0x000ee20000100800 */
[----:B------:R-:W-:Y:S01]  /*1a80*/  SHF.L.U32 R241, R232, 0x10, RZ ;  /* 0x00000010e8f17819 */ /* 0x000fe200000006ff */
[----:B------:R-:W-:Y:S01]  /*1a90*/  FADD.FTZ R127, R127, R183 ;  /* 0x000000b77f7f7221 */ /* 0x000fe20000010000 */
[----:B------:R-:W-:Y:S01]  /*1aa0*/  SHF.L.U32 R232, R249, 0x10, RZ ;  /* 0x00000010f9e87819 */ /* 0x000fe200000006ff */
[----:B------:R-:W-:Y:S01]  /*1ab0*/  FFMA.FTZ R115, R219, R183, R115 ;  /* 0x000000b7db737223 */ /* 0x000fe20000010073 */
[----:B------:R-:W-:Y:S01]  /*1ac0*/  IMAD.MOV.U32 R183, RZ, RZ, R226 ;  /* 0x000000ffffb77224 */ /* 0x000fe200078e00e2 */
[----:B------:R-:W-:Y:S01]  /*1ad0*/  SHF.L.U32 R226, R251, 0x10, RZ ;  /* 0x00000010fbe27819 */ /* 0x000fe200000006ff */
[----:B------:R-:W-:Y:S01]  /*1ae0*/  FADD.FTZ R176, R176, R233 ;  /* 0x000000e9b0b07221 */ /* 0x000fe20000010000 */
[----:B------:R-:W-:Y:S01]  /*1af0*/  FFMA.FTZ R104, R206, R233, R104 ;  /* 0x000000e9ce687223 */ /* 0x000fe20000010068 */
[----:B------:R-:W-:Y:S01]  /*1b00*/  FADD.FTZ R178, R178, R232 ;  /* 0x000000e8b2b27221 */ /* 0x000fe20000010000 */
[----:B------:R-:W-:Y:S01]  /*1b10*/  FFMA.FTZ R106, R184, R232, R106 ;  /* 0x000000e8b86a7223 */ /* 0x000fe2000001006a */
[C---:B------:R-:W-:Y:S01]  /*1b20*/  FMUL.FTZ R216, R12.reuse, R186 ;  /* 0x000000ba0cd87220 */ /* 0x040fe20000410000 */
[C---:B------:R-:W-:Y:S01]  /*1b30*/  FMUL.FTZ R186, R12.reuse, R188 ;  /* 0x000000bc0cba7220 */ /* 0x040fe20000410000 */
[C---:B------:R-:W-:Y:S01]  /*1b40*/  FMUL.FTZ R188, R12.reuse, R194 ;  /* 0x000000c20cbc7220 */ /* 0x040fe20000410000 */
[C---:B------:R-:W-:Y:S01]  /*1b50*/  FMUL.FTZ R194, R12.reuse, R196 ;  /* 0x000000c40cc27220 */ /* 0x040fe20000410000 */
[C---:B------:R-:W-:Y:S01]  /*1b60*/  FMUL.FTZ R196, R12.reuse, R200 ;  /* 0x000000c80cc47220 */ /* 0x040fe20000410000 */
[C---:B------:R-:W-:Y:S01]  /*1b70*/  FMUL.FTZ R200, R12.reuse, R223 ;  /* 0x000000df0cc87220 */ /* 0x040fe20000410000 */
[----:B------:R-:W-:Y:S01]  /*1b80*/  FMUL.FTZ R223, R12, R207 ;  /* 0x000000cf0cdf7220 */ /* 0x000fe20000410000 */
[----:B------:R-:W-:-:S02]  /*1b90*/  MOV R207, R203 ;  /* 0x000000cb00cf7202 */ /* 0x000fc40000000f00 */
[----:B------:R-:W-:Y:S02]  /*1ba0*/  SHF.L.U32 R230, R222, 0x10, RZ ;  /* 0x00000010dee67819 */ /* 0x000fe400000006ff */
[----:B------:R-:W-:Y:S02]  /*1bb0*/  SHF.L.U32 R222, R207, 0x10, RZ ;  /* 0x00000010cfde7819 */ /* 0x000fe400000006ff */
[----:B------:R-:W-:Y:S01]  /*1bc0*/  SHF.L.U32 R207, R205, 0x10, RZ ;  /* 0x00000010cdcf7819 */ /* 0x000fe200000006ff */
[----:B------:R-:W-:Y:S01]  /*1bd0*/  IMAD.U32 R205, R242, 0x10000, RZ ;  /* 0x00010000f2cd7824 */ /* 0x000fe200078e00ff */
[----:B------:R-:W-:Y:S01]  /*1be0*/  MOV R203, R229 ;  /* 0x000000e500cb7202 */ /* 0x000fe20000000f00 */
[----:B------:R-:W-:Y:S01]  /*1bf0*/  IMAD.MOV.U32 R242, RZ, RZ, R182 ;  /* 0x000000fffff27224 */ /* 0x000fe200078e00b6 */
[----:B------:R-:W-:Y:S01]  /*1c00*/  SHF.L.U32 R229, R248, 0x10, RZ ;  /* 0x00000010f8e57819 */ /* 0x000fe200000006ff */
[----:B------:R-:W-:Y:S01]  /*1c10*/  FADD.FTZ R179, R179, R231 ;  /* 0x000000e7b3b37221 */ /* 0x000fe20000010000 */
[----:B------:R-:W-:Y:S01]  /*1c20*/  FFMA.FTZ R107, R185, R231, R107 ;  /* 0x000000e7b96b7223 */ /* 0x000fe2000001006b */
[----:B0-----:R-:W-:-:S02]  /*1c30*/  SHF.L.U32 R182, R243, 0x10, RZ ;  /* 0x00000010f3b67819 */ /* 0x001fc400000006ff */
        /* <DEDUP_REMOVED lines=10> */
[----:B--2---:R-:W-:Y:S01]  /*1ce0*/  FMUL.FTZ R251, R247, R240 ;  /* 0x000000f0f7fb7220 */ /* 0x004fe20000410000 */
[----:B------:R-:W-:Y:S01]  /*1cf0*/  FMUL.FTZ R247, R128, R233 ;  /* 0x000000e980f77220 */ /* 0x000fe20000410000 */
[----:B------:R-:W-:Y:S01]  /*1d00*/  FADD.FTZ R233, RZ, R201 ;  /* 0x000000c9ffe97221 */ /* 0x000fe20000010000 */
[----:B----4-:R-:W-:Y:S01]  /*1d10*/  FMUL.FTZ R249, R245, R239 ;  /* 0x000000eff5f97220 */ /* 0x010fe20000410000 */
[----:B------:R-:W-:Y:S01]  /*1d20*/  FMUL.FTZ R245, R130, R232 ;  /* 0x000000e882f57220 */ /* 0x000fe20000410000 */
[----:B------:R-:W-:Y:S01]  /*1d30*/  FFMA.FTZ R232, R0, R201, RZ ;  /* 0x000000c900e87223 */ /* 0x000fe200000100ff */
[----:B------:R-:W-:-:S03]  /*1d40*/  FADD.FTZ R233, R233, R9 ;  /* 0x00000009e9e97221 */ /* 0x000fc60000010000 */
[----:B------:R-:W-:Y:S02]  /*1d50*/  FFMA.FTZ R232, R221, R9, R232 ;  /* 0x00000009dde87223 */ /* 0x000fe400000100e8 */
[----:B------:R0:W5:Y:S01]  /*1d60*/  LDL.LU R9, [R1+0x30] ;  /* 0x0000300001097983 */ /* 0x0001620000300800 */
        /* <DEDUP_REMOVED lines=8> */
[----:B------:R-:W-:Y:S01]  /*1df0*/  FMUL.FTZ R242, R133, R230 ;  /* 0x000000e685f27220 */ /* 0x000fe20000410000 */
[----:B---3--:R-:W-:-:S04]  /*1e00*/  FMUL.FTZ R250, R246, R241 ;  /* 0x000000f1f6fa7220 */ /* 0x008fc80000410000 */
        /* <DEDUP_REMOVED lines=15> */
[----:B------:R-:W-:-:S02]  /*1f00*/  FADD.FTZ R118, R118, R239 ;  /* 0x000000ef76767221 */ /* 0x000fc40000010000 */
[----:B------:R-:W-:Y:S01]  /*1f10*/  FADD.FTZ R228, R227, R246 ;  /* 0x000000f6e3e47221 */ /* 0x000fe20000010000 */
[----:B------:R-:W-:Y:S01]  /*1f20*/  FFMA.FTZ R227, R202, R246, R229 ;  /* 0x000000f6cae37223 */ /* 0x000fe200000100e5 */
        /* <DEDUP_REMOVED lines=55> */
[----:B------:R-:W-:Y:S02]  /*22a0*/  FFMA.FTZ R203, R195, R229, R205 ;  /* 0x000000e5c3cb7223 */ /* 0x000fe400000100cd */
        /* <DEDUP_REMOVED lines=25> */
[----:B0-----:R-:W-:-:S07]  /*2440*/  FFMA.FTZ R181, R223, R222, R182 ;  /* 0x000000dedfb57223 */ /* 0x001fce00000100b6 */
.L_x_7868:
[----:B------:R-:W-:Y:S05]  /*2450*/  BSYNC B0 ;  /* 0x0000000000007941 */ /* 0x000fea0003800000 */
.L_x_7866:
[----:B------:R-:W3:Y:S01]  /*2460*/  LDL.LU R182, [R1+0x8] ;  /* 0x0000080001b67983 */ /* 0x000ee20000300800 */
[----:B------:R-:W-:Y:S01]  /*2470*/  UMOV UR6, 0xffffffff ;  /* 0xffffffff00067882 */ /* 0x000fe20000000000 */
[----:B------:R-:W2:Y:S02]  /*2480*/  S2R R180, SR_TID.X ;  /* 0x0000000000b47919 */ /* 0x000ea40000002100 */
[----:B--2---:R-:W-:Y:S02]  /*2490*/  SHF.R.U32.HI R231, RZ, 0x5, R180 ;  /* 0x00000005ffe77819 */ /* 0x004fe400000116b4 */
[----:B------:R-:W-:Y:S02]  /*24a0*/  LOP3.LUT P0, RZ, R180, 0x1f, RZ, 0xc0, !PT ;  /* 0x0000001fb4ff7812 */ /* 0x000fe4000780c0ff */
[----:B---3--:R-:W-:Y:S02]  /*24b0*/  LOP3.LUT P4, RZ, R182, 0xff, RZ, 0xc0, !PT ;  /* 0x000000ffb6ff7812 */ /* 0x008fe4000788c0ff */
[----:B------:R-:W-:-:S11]  /*24c0*/  LOP3.LUT R182, R231, 0x7fffff8, RZ, 0xc0, !PT ;  /* 0x07fffff8e7b67812 */ /* 0x000fd600078ec0ff */
[----:B------:R-:W-:Y:S01]  /*24d0*/  @!P4 VIADD R182, R182, 0x8 ;  /* 0x00000008b6b6c836 */ /* 0x000fe20000000000 */
        /* <DEDUP_REMOVED lines=19> */
.L_x_8019:
[----:B------:R-:W2:Y:S01]  /*2610*/  S2R R203, SR_CgaCtaId ;  /* 0x0000000000cb7919 */ /* 0x000ea20000008800 */
[----:B------:R-:W-:Y:S01]  /*2620*/  FADD.FTZ R180, R205, R207 ;  /* 0x000000cfcdb47221 */ /* 0x000fe20000010000 */
[----:B01----:R-:W-:Y:S01]  /*2630*/  FADD.FTZ R181, R181, R183 ;  /* 0x000000b7b5b57221 */ /* 0x003fe20000010000 */
[----:B------:R-:W0:Y:S01]  /*2640*/  LDC R207, c[0x0][0x218] ;  /* 0x00008600ffcf7b82 */ /* 0x000e220000000800 */
[----:B------:R-:W-:Y:S01]  /*2650*/  @!P0 LOP3.LUT R183, R231, 0x7, RZ, 0xc0, !PT ;  /* 0x00000007e7b78812 */ /* 0x000fe200078ec0ff */
[----:B------:R-:W1:Y:S01]  /*2660*/  S2R R230, SR_TID.X ;  /* 0x0000000000e67919 */ /* 0x000e620000002100 */
[----:B------:R-:W-:Y:S01]  /*2670*/  MOV R204, 0x400 ;  /* 0x0000040000cc7802 */ /* 0x000fe20000000f00 */
[----:B------:R-:W-:Y:S05]  /*2680*/  WARPSYNC.ALL ;  /* 0x0000000000007948 */ /* 0x000fea0003800000 */
[----:B------:R-:W-:-:S02]  /*2690*/  @!P0 IADD3 R183, R182, R183, RZ ;  /* 0x000000b7b6b78210 */ /* 0x000fc40007ffe0ff */
[----:B--2---:R-:W-:Y:S01]  /*26a0*/  LEA R204, R203, R204, 0x18 ;  /* 0x000000cccbcc7211 */ /* 0x004fe200078ec0ff */
[----:B------:R-:W-:-:S03]  /*26b0*/  IMAD.MOV.U32 R203, RZ, RZ, RZ ;  /* 0x000000ffffcb7224 */ /* 0x000fc600078e00ff */
[-C--:B------:R-:W-:Y:S02]  /*26c0*/  @!P0 LEA R183, R183, R204.reuse, 0x3 ;  /* 0x000000ccb7b78211 */ /* 0x080fe400078e18ff */
[----:B-1----:R-:W-:Y:S02]  /*26d0*/  LOP3.LUT R230, R230, 0xff, RZ, 0xc0, !PT ;  /* 0x000000ffe6e67812 */ /* 0x002fe400078ec0ff */
[----:B------:R-:W-:Y:S01]  /*26e0*/  LEA R204, R182, R204, 0x3 ;  /* 0x000000ccb6cc7211 */ /* 0x000fe200078e18ff */
[----:B------:R1:W-:Y:S02]  /*26f0*/  @!P0 STS.64 [R183+0x7000], R180 ;  /* 0x007000b4b7008388 */ /* 0x0003e40000000a00 */
[----:B-1----:R-:W-:-:S05]  /*2700*/  @P3 IADD3 R180, R214, -0x1, RZ ;  /* 0xffffffffd6b43810 */ /* 0x002fca0007ffe0ff */
[----:B0-----:R-:W-:-:S05]  /*2710*/  @P3 IMAD R180, R180, R207, RZ ;  /* 0x000000cfb4b43224 */ /* 0x001fca00078e02ff */
        /* <DEDUP_REMOVED lines=55> */
.L_x_7871:
[----:B------:R-:W-:Y:S05]  /*2a90*/  BSYNC B0 ;  /* 0x0000000000007941 */ /* 0x000fea0003800000 */
.L_x_7870:
[----:B------:R-:W-:Y:S04]  /*2aa0*/  BSSY B0, `(.L_x_7872) ;  /* 0x000000d000007945 */ /* 0x000fe80003800000 */
[----:B------:R-:W-:Y:S05]  /*2ab0*/  @!P3 BRA `(.L_x_7873) ;  /* 0x00000000002cb947 */ /* 0x000fea0003800000 */
[----:B------:R-:W-:Y:S01]  /*2ac0*/  LOP3.LUT P5, RZ, R213, 0xff, RZ, 0xc0, !PT ;  /* 0x000000ffd5ff7812 */ /* 0x000fe200078ac0ff */
[----:B------:R-:W-:Y:S01]  /*2ad0*/  FMUL.FTZ R181, R180, UR13 ;  /* 0x0000000db4b57c20 */ /* 0x000fe20008410000 */
[----:B------:R-:W-:-:S03]  /*2ae0*/  HFMA2.MMA R182, -RZ, RZ, 0, 0 ;  /* 0x00000000ffb67435 */ /* 0x000fc600000001ff */
        /* <DEDUP_REMOVED lines=8> */
.L_x_7873:
[----:B------:R-:W-:Y:S05]  /*2b70*/  BSYNC B0 ;  /* 0x0000000000007941 */ /* 0x000fea0003800000 */
.L_x_7872:
[----:B------:R-:W-:Y:S01]  /*2b80*/  BSSY B0, `(.L_x_7874) ;  /* 0x000000a000007945 */ /* 0x000fe20003800000 */
[----:B------:R-:W-:-:S03]  /*2b90*/  @!P2 FSEL R181, R41, RZ, P0 ;  /* 0x000000ff29b5a208 */ /* 0x000fc60000000000 */
[----:B------:R-:W-:Y:S05]  /*2ba0*/  @!P2 BRA `(.L_x_7875) ;  /* 0x00000000001ca947 */ /* 0x000fea0003800000 */
[----:B------:R-:W2:Y:S01]  /*2bb0*/  LDL R182, [R1+0x4] ;  /* 0x0000040001b67983 */ /* 0x000ea20000100800 */
[----:B------:R-:W-:Y:S01]  /*2bc0*/  ISETP.NE.U32.AND P0, PT, R7, RZ, PT ;  /* 0x000000ff0700720c */ /* 0x000fe20003f05070 */
[----:B------:R-:W-:-:S03]  /*2bd0*/  FFMA.FTZ R181, R221, R214, R207 ;  /* 0x000000d6ddb57223 */ /* 0x000fc600000100cf */
[----:B------:R-:W-:Y:S01]  /*2be0*/  ISETP.NE.AND.EX P0, PT, R6, RZ, PT, P0 ;  /* 0x000000ff0600720c */ /* 0x000fe20003f05300 */
[----:B--2---:R-:W-:-:S04]  /*2bf0*/  FADD.FTZ R181, R182, -R181 ;  /* 0x800000b5b6b57221 */ /* 0x004fc80000010000 */
[----:B------:R-:W-:-:S08]  /*2c00*/  FMUL.FTZ R181, R12, R181 ;  /* 0x000000b50cb57220 */ /* 0x000fd00000410000 */
[----:B------:R-:W-:-:S07]  /*2c10*/  @P0 FADD.FTZ R181, R41, R181 ;  /* 0x000000b529b50221 */ /* 0x000fce0000010000 */
.L_x_7875:
[----:B------:R-:W-:Y:S05]  /*2c20*/  BSYNC B0 ;  /* 0x0000000000007941 */ /* 0x000fea0003800000 */
.L_x_7874:
[----:B------:R-:W-:Y:S04]  /*2c30*/  BSSY B0, `(.L_x_7876) ;  /* 0x000000c000007945 */ /* 0x000fe80003800000 */
[----:B------:R-:W-:Y:S05]  /*2c40*/  @!P3 BRA `(.L_x_7877) ;  /* 0x000000000028b947 */ /* 0x000fea0003800000 */
[----:B------:R-:W-:Y:S01]  /*2c50*/  LOP3.LUT P0, RZ, R213, 0xff00, RZ, 0xc0, !PT ;  /* 0x0000ff00d5ff7812 */ /* 0x000fe2000780c0ff */
        /* <DEDUP_REMOVED lines=9> */
.L_x_7877:
[----:B------:R-:W-:Y:S05]  /*2cf0*/  BSYNC B0 ;  /* 0x0000000000007941 */ /* 0x000fea0003800000 */
.L_x_7876:
        /* <DEDUP_REMOVED lines=10> */
.L_x_7879:
[----:B------:R-:W-:Y:S05]  /*2da0*/  BSYNC B0 ;  /* 0x0000000000007941 */ /* 0x000fea0003800000 */
.L_x_7878:
[----:B------:R-:W-:Y:S04]  /*2db0*/  BSSY B0, `(.L_x_7880) ;  /* 0x000000d000007945 */ /* 0x000fe80003800000 */
[----:B------:R-:W-:Y:S05]  /*2dc0*/  @!P3 BRA `(.L_x_7881) ;  /* 0x00000000002cb947 */ /* 0x000fea0003800000 */
[----:B------:R-:W-:Y:S01]  /*2dd0*/  LOP3.LUT P0, RZ, R213, 0xff0000, RZ, 0xc0, !PT ;  /* 0x00ff0000d5ff7812 */ /* 0x000fe2000780c0ff */
        /* <DEDUP_REMOVED lines=10> */
.L_x_7881:
[----:B------:R-:W-:Y:S05]  /*2e80*/  BSYNC B0 ;  /* 0x0000000000007941 */ /* 0x000fea0003800000 */
.L_x_7880:
        /* <DEDUP_REMOVED lines=9> */
.L_x_7883:
[----:B------:R-:W-:Y:S05]  /*2f20*/  BSYNC B0 ;  /* 0x0000000000007941 */ /* 0x000fea0003800000 */
.L_x_7882:
        /* <DEDUP_REMOVED lines=12> */
.L_x_7885:
[----:B------:R-:W-:Y:S05]  /*2ff0*/  BSYNC B0 ;  /* 0x0000000000007941 */ /* 0x000fea0003800000 */
.L_x_7884:
        /* <DEDUP_REMOVED lines=24> */
.L_x_7887:
[----:B------:R-:W-:Y:S05]  /*3180*/  BSYNC B0 ;  /* 0x0000000000007941 */ /* 0x000fea0003800000 */
.L_x_7886:
[----:B------:R-:W-:Y:S04]  /*3190*/  BSSY B0, `(.L_x_7888) ;  /* 0x0000009000007945 */ /* 0x000fe80003800000 */
[----:B------:R-:W-:Y:S05]  /*31a0*/  @!P3 BRA `(.L_x_7889) ;  /* 0x00000000001cb947 */ /* 0x000fea0003800000 */
[----:B------:R-:W2:Y:S01]  /*31b0*/  LDC.64 R14, c[0x0][0x220] ;  /* 0x00008800ff0e7b82 */ /* 0x000ea20000000a00 */
[----:B------:R-:W-:-:S05]  /*31c0*/  IADD3 R10, R203, 0x100, RZ ;  /* 0x00000100cb0a7810 */ /* 0x000fca0007ffe0ff */
[----:B--2---:R-:W-:-:S06]  /*31d0*/  IMAD.WIDE.U32 R14, R10, 0x8, R14 ;  /* 0x000000080a0e7825 */ /* 0x004fcc00078e000e */
[----:B------:R-:W2:Y:S02]  /*31e0*/  LDG.E.64 R14, desc[UR4][R14.64] ;  /* 0x000000040e0e7981 */ /* 0x000ea4000c1e1b00 */
[C---:B--2---:R-:W-:Y:S02]  /*31f0*/  SHF.R.U64 R10, R14.reuse, 0x10, R15 ;  /* 0x000000100e0a7819 */ /* 0x044fe4000000120f */
[----:B------:R-:W-:Y:S02]  /*3200*/  PRMT R209, R14, 0x7610, R209 ;  /* 0x000076100ed17816 */ /* 0x000fe400000000d1 */
[----:B------:R-:W-:-:S07]  /*3210*/  SHF.R.U32.HI R14, RZ, 0x10, R15 ;  /* 0x00000010ff0e7819 */ /* 0x000fce000001160f */
.L_x_7889:
[----:B------:R-:W-:Y:S05]  /*3220*/  BSYNC B0 ;  /* 0x0000000000007941 */ /* 0x000fea0003800000 */
.L_x_7888:
        /* <DEDUP_REMOVED lines=9> */
.L_x_7891:
[----:B------:R-:W-:Y:S05]  /*32c0*/  BSYNC B0 ;  /* 0x0000000000007941 */ /* 0x000fea0003800000 */
.L_x_7890:
[----:B------:R-:W-:Y:S04]  /*32d0*/  BSSY B0, `(.L_x_7892) ;  /* 0x000000d000007945 */ /* 0x000fe80003800000 */
[----:B------:R-:W-:Y:S05]  /*32e0*/  @!P3 BRA `(.L_x_7893) ;  /* 0x00000000002cb947 */ /* 0x000fea0003800000 */
        /* <DEDUP_REMOVED lines=11> */
.L_x_7893:
[----:B------:R-:W-:Y:S05]  /*33a0*/  BSYNC B0 ;  /* 0x0000000000007941 */ /* 0x000fea0003800000 */
.L_x_7892:
        /* <DEDUP_REMOVED lines=11> */
.L_x_7895:
[----:B------:R-:W-:Y:S05]  /*3460*/  BSYNC B0 ;  /* 0x0000000000007941 */ /* 0x000fea0003800000 */
.L_x_7894:
[----:B------:R-:W-:Y:S04]  /*3470*/  BSSY B0, `(.L_x_7896) ;  /* 0x000000c000007945 */ /* 0x000fe80003800000 */
        /* <DEDUP_REMOVED lines=11> */
.L_x_7897:
[----:B------:R-:W-:Y:S05]  /*3530*/  BSYNC B0 ;  /* 0x0000000000007941 */ /* 0x000fea0003800000 */
.L_x_7896:
        /* <DEDUP_REMOVED lines=12> */
.L_x_7899:
[----:B------:R-:W-:Y:S05]  /*3600*/  BSYNC B0 ;  /* 0x0000000000007941 */ /* 0x000fea0003800000 */
.L_x_7898:
        /* <DEDUP_REMOVED lines=13> */
.L_x_7901:
[----:B------:R-:W-:Y:S05]  /*36e0*/  BSYNC B0 ;  /* 0x0000000000007941 */ /* 0x000fea0003800000 */
.L_x_7900:
        /* <DEDUP_REMOVED lines=9> */
.L_x_7903:
[----:B------:R-:W-:Y:S05]  /*3780*/  BSYNC B0 ;  /* 0x0000000000007941 */ /* 0x000fea0003800000 */
.L_x_7902:
        /* <DEDUP_REMOVED lines=12> */
.L_x_7905:
[----:B------:R-:W-:Y:S05]  /*3850*/  BSYNC B0 ;  /* 0x0000000000007941 */ /* 0x000fea0003800000 */
.L_x_7904:
        /* <DEDUP_REMOVED lines=21> */
.L_x_7907:
[----:B------:R-:W-:Y:S05]  /*39b0*/  BSYNC B0 ;  /* 0x0000000000007941 */ /* 0x000fea0003800000 */
.L_x_7906:
[----:B------:R-:W-:Y:S01]  /*39c0*/  BSSY B0, `(.L_x_7908) ;  /* 0x0000009000007945 */ /* 0x000fe20003800000 */
[----:B------:R-:W-:-:S03]  /*39d0*/  VIADD R212, R203, 0x200 ;  /* 0x00000200cbd47836 */ /* 0x000fc60000000000 */
[----:B------:R-:W-:Y:S05]  /*39e0*/  @!P3 BRA `(.L_x_7909) ;  /* 0x000000000018b947 */ /* 0x000fea0003800000 */
[----:B------:R-:W2:Y:S02]  /*39f0*/  LDC.64 R14, c[0x0][0x220] ;  /* 0x00008800ff0e7b82 */ /* 0x000ea40000000a00 */
[----:B--2---:R-:W-:-:S06]  /*3a00*/  IMAD.WIDE.U32 R14, R212, 0x8, R14 ;  /* 0x00000008d40e7825 */ /* 0x004fcc00078e000e */
[----:B------:R-:W2:Y:S02]  /*3a10*/  LDG.E.64 R14, desc[UR4][R14.64] ;  /* 0x000000040e0e7981 */ /* 0x000ea4000c1e1b00 */
[C---:B--2---:R-:W-:Y:S02]  /*3a20*/  SHF.R.U64 R10, R14.reuse, 0x10, R15 ;  /* 0x000000100e0a7819 */ /* 0x044fe4000000120f */
[----:B------:R-:W-:Y:S02]  /*3a30*/  PRMT R209, R14, 0x7610, R209 ;  /* 0x000076100ed17816 */ /* 0x000fe400000000d1 */
[----:B------:R-:W-:-:S07]  /*3a40*/  SHF.R.U32.HI R14, RZ, 0x10, R15 ;  /* 0x00000010ff0e7819 */ /* 0x000fce000001160f */
.L_x_7909:
[----:B------:R-:W-:Y:S05]  /*3a50*/  BSYNC B0 ;  /* 0x0000000000007941 */ /* 0x000fea0003800000 */
.L_x_7908:
        /* <DEDUP_REMOVED lines=9> */
.L_x_7911:
[----:B------:R-:W-:Y:S05]  /*3af0*/  BSYNC B0 ;  /* 0x0000000000007941 */ /* 0x000fea0003800000 */
.L_x_7910:
[----:B------:R-:W-:Y:S04]  /*3b00*/  BSSY B0, `(.L_x_7912) ;  /* 0x000000d000007945 */ /* 0x000fe80003800000 */
        /* <DEDUP_REMOVED lines=12> */
.L_x_7913:
[----:B------:R-:W-:Y:S05]  /*3bd0*/  BSYNC B0 ;  /* 0x0000000000007941 */ /* 0x000fea0003800000 */
.L_x_7912:
        /* <DEDUP_REMOVED lines=11> */
.L_x_7915:
[----:B------:R-:W-:Y:S05]  /*3c90*/  BSYNC B0 ;  /* 0x0000000000007941 */ /* 0x000fea0003800000 */
.L_x_7914:
[----:B------:R-:W-:Y:S04]  /*3ca0*/  BSSY B0, `(.L_x_7916) ;  /* 0x000000c000007945 */ /* 0x000fe80003800000 */
        /* <DEDUP_REMOVED lines=11> */
.L_x_7917:
[----:B------:R-:W-:Y:S05]  /*3d60*/  BSYNC B0 ;  /* 0x0000000000007941 */ /* 0x000fea0003800000 */
.L_x_7916:
        /* <DEDUP_REMOVED lines=12> */
.L_x_7919:
[----:B------:R-:W-:Y:S05]  /*3e30*/  BSYNC B0 ;  /* 0x0000000000007941 */ /* 0x000fea0003800000 */
.L_x_7918:
        /* <DEDUP_REMOVED lines=13> */
.L_x_7921:
[----:B------:R-:W-:Y:S05]  /*3f10*/  BSYNC B0 ;  /* 0x0000000000007941 */ /* 0x000fea0003800000 */
.L_x_7920:
        /* <DEDUP_REMOVED lines=9> */
.L_x_7923:
[----:B------:R-:W-:Y:S05]  /*3fb0*/  BSYNC B0 ;  /* 0x0000000000007941 */ /* 0x000fea0003800000 */
.L_x_7922:
        /* <DEDUP_REMOVED lines=12> */
.L_x_7925:
[----:B------:R-:W-:Y:S05]  /*4080*/  BSYNC B0 ;  /* 0x0000000000007941 */ /* 0x000fea0003800000 */
.L_x_7924:
        /* <DEDUP_REMOVED lines=17> */
.L_x_7927:
[----:B------:R-:W-:Y:S05]  /*41a0*/  BSYNC B0 ;  /* 0x0000000000007941 */ /* 0x000fea0003800000 */
.L_x_7926:
[----:B------:R-:W2:Y:S01]  /*41b0*/  @P1 LDC.64 R212, c[0x0][0x308] ;  /* 0x0000c200ffd41b82 */ /* 0x000ea20000000a00 */
[C---:B------:R-:W-:Y:S01]  /*41c0*/  @!P2 ISETP.NE.U32.AND P5, PT, R7.reuse, RZ, PT ;  /* 0x000000ff0700a20c */ /* 0x040fe20003fa5070 */
[----:B------:R-:W-:Y:S01]  /*41d0*/  BSSY B0, `(.L_x_7928) ;  /* 0x000000b000007945 */ /* 0x000fe20003800000 */
[----:B------:R-:W-:Y:S02]  /*41e0*/  @!P2 ISETP.NE.U32.AND P6, PT, R7, RZ, PT ;  /* 0x000000ff0700a20c */ /* 0x000fe40003fc5070 */
[----:B------:R-:W-:Y:S02]  /*41f0*/  @!P2 ISETP.NE.AND.EX P5, PT, R6, RZ, PT, P5 ;  /* 0x000000ff0600a20c */ /* 0x000fe40003fa5350 */
[----:B------:R-:W-:Y:S01]  /*4200*/  IADD3 R211, R203, 0x300, RZ ;  /* 0x00000300cbd37810 */ /* 0x000fe20007ffe0ff */
[----:B------:R-:W-:Y:S10]  /*4210*/  @!P3 BRA `(.L_x_7929) ;  /* 0x000000000018b947 */ /* 0x000ff40003800000 */
[----:B------:R-:W3:Y:S02]  /*4220*/  LDC.64 R14, c[0x0][0x220] ;  /* 0x00008800ff0e7b82 */ /* 0x000ee40000000a00 */
[----:B---3--:R-:W-:-:S06]  /*4230*/  IMAD.WIDE.U32 R14, R211, 0x8, R14 ;  /* 0x00000008d30e7825 */ /* 0x008fcc00078e000e */
[----:B------:R-:W3:Y:S02]  /*4240*/  LDG.E.64 R14, desc[UR4][R14.64] ;  /* 0x000000040e0e7981 */ /* 0x000ee4000c1e1b00 */
[C---:B---3--:R-:W-:Y:S02]  /*4250*/  SHF.R.U64 R10, R14.reuse, 0x10, R15 ;  /* 0x000000100e0a7819 */ /* 0x048fe4000000120f */
[----:B------:R-:W-:Y:S02]  /*4260*/  PRMT R209, R14, 0x7610, R209 ;  /* 0x000076100ed17816 */ /* 0x000fe400000000d1 */
[----:B------:R-:W-:-:S07]  /*4270*/  SHF.R.U32.HI R14, RZ, 0x10, R15 ;  /* 0x00000010ff0e7819 */ /* 0x000fce000001160f */
.L_x_7929:
[----:B------:R-:W-:Y:S05]  /*4280*/  BSYNC B0 ;  /* 0x0000000000007941 */ /* 0x000fea0003800000 */
.L_x_7928:
        /* <DEDUP_REMOVED lines=9> */
.L_x_7931:
[----:B------:R-:W-:Y:S05]  /*4320*/  BSYNC B0 ;  /* 0x0000000000007941 */ /* 0x000fea0003800000 */
.L_x_7930:
        /* <DEDUP_REMOVED lines=13> */
.L_x_7933:
[----:B------:R-:W-:Y:S05]  /*4400*/  BSYNC B0 ;  /* 0x0000000000007941 */ /* 0x000fea0003800000 */
.L_x_7932:
        /* <DEDUP_REMOVED lines=11> */
.L_x_7935:
[----:B------:R-:W-:Y:S05]  /*44c0*/  BSYNC B0 ;  /* 0x0000000000007941 */ /* 0x000fea0003800000 */
.L_x_7934:
[----:B------:R-:W-:Y:S04]  /*44d0*/  BSSY B0, `(.L_x_7936) ;  /* 0x000000c000007945 */ /* 0x000fe80003800000 */
        /* <DEDUP_REMOVED lines=11> */
.L_x_7937:
[----:B------:R-:W-:Y:S05]  /*4590*/  BSYNC B0 ;  /* 0x0000000000007941 */ /* 0x000fea0003800000 */
.L_x_7936:
        /* <DEDUP_REMOVED lines=12> */
.L_x_7939:
[----:B------:R-:W-:Y:S05]  /*4660*/  BSYNC B0 ;  /* 0x0000000000007941 */ /* 0x000fea0003800000 */
.L_x_7938:
        /* <DEDUP_REMOVED lines=13> */
.L_x_7941:
[----:B------:R-:W-:Y:S05]  /*4740*/  BSYNC B0 ;  /* 0x0000000000007941 */ /* 0x000fea0003800000 */
.L_x_7940:
        /* <DEDUP_REMOVED lines=9> */
.L_x_7943:
[----:B------:R-:W-:Y:S05]  /*47e0*/  BSYNC B0 ;  /* 0x0000000000007941 */ /* 0x000fea0003800000 */
.L_x_7942:
        /* <DEDUP_REMOVED lines=13> */
.L_x_7945:
[----:B------:R-:W-:Y:S05]  /*48c0*/  BSYNC B0 ;  /* 0x0000000000007941 */ /* 0x000fea0003800000 */
.L_x_7944:
[----:B--2---:R-:W-:Y:S01]  /*48d0*/  @P1 IMAD.WIDE.U32 R204, R236, 0x10, R212 ;  /* 0x00000010eccc1825 */ /* 0x004fe200078e00d4 */
[----:B------:R-:W-:Y:S01]  /*48e0*/  SEL R180, R180, R120, P0 ;  /* 0x00000078b4b47207 */ /* 0x000fe20000000000 */
[----:B------:R-:W0:Y:S01]  /*48f0*/  @P1 LDC.64 R212, c[0x0][0x308] ;  /* 0x0000c200ffd41b82 */ /* 0x000e220000000a00 */
[----:B------:R-:W-:Y:S01]  /*4900*/  SEL R181, R181, R121, P0 ;  /* 0x00000079b5b57207 */ /* 0x000fe20000000000 */
[----:B------:R-:W-:Y:S01]  /*4910*/  BSSY B0, `(.L_x_7946) ;  /* 0x0000010000007945 */ /* 0x000fe20003800000 */
[----:B------:R-:W-:Y:S02]  /*4920*/  SEL R182, R182, R122, P0 ;  /* 0x0000007ab6b67207 */ /* 0x000fe40000000000 */
[----:B------:R-:W-:Y:S02]  /*4930*/  SEL R183, R183, R123, P0 ;  /* 0x0000007bb7b77207 */ /* 0x000fe40000000000 */
[C---:B------:R-:W-:Y:S02]  /*4940*/  @!P2 ISETP.NE.U32.AND P5, PT, R7.reuse, RZ, PT ;  /* 0x000000ff0700a20c */ /* 0x040fe40003fa5070 */
[----:B------:R-:W-:Y:S01]  /*4950*/  @!P2 ISETP.NE.U32.AND P6, PT, R7, RZ, PT ;  /* 0x000000ff0700a20c */ /* 0x000fe20003fc5070 */
[----:B------:R1:W-:Y:S01]  /*4960*/  @P1 STG.E.128 desc[UR4][R204.64], R180 ;  /* 0x000000b4cc001986 */ /* 0x0003e2000c101d04 */
[----:B------:R-:W-:Y:S01]  /*4970*/  @!P2 ISETP.NE.AND.EX P5, PT, R6, RZ, PT, P5 ;  /* 0x000000ff0600a20c */ /* 0x000fe20003fa5350 */
[----:B------:R-:W-:-:S12]  /*4980*/  @!P3 BRA `(.L_x_7947) ;  /* 0x000000000020b947 */ /* 0x000fd80003800000 */
        /* <DEDUP_REMOVED lines=8> */
.L_x_7947:
[----:B------:R-:W-:Y:S05]  /*4a10*/  BSYNC B0 ;  /* 0x0000000000007941 */ /* 0x000fea0003800000 */
.L_x_7946:
[----:B------:R-:W-:Y:S01]  /*4a20*/  BSSY B0, `(.L_x_7948) ;  /* 0x0000009000007945 */ /* 0x000fe20003800000 */
[----:B-1----:R-:W-:-:S03]  /*4a30*/  IADD3 R204, R203, 0x400, RZ ;  /* 0x00000400cbcc7810 */ /* 0x002fc60007ffe0ff */
[----:B------:R-:W-:Y:S05]  /*4a40*/  @!P3 BRA `(.L_x_7949) ;  /* 0x000000000018b947 */ /* 0x000fea0003800000 */
[----:B------:R-:W1:Y:S02]  /*4a50*/  LDC.64 R14, c[0x0][0x220] ;  /* 0x00008800ff0e7b82 */ /* 0x000e640000000a00 */
[----:B-1----:R-:W-:-:S06]  /*4a60*/  IMAD.WIDE.U32 R14, R204, 0x8, R14 ;  /* 0x00000008cc0e7825 */ /* 0x002fcc00078e000e */
[----:B------:R-:W3:Y:S02]  /*4a70*/  LDG.E.64 R14, desc[UR4][R14.64] ;  /* 0x000000040e0e7981 */ /* 0x000ee4000c1e1b00 */
[C---:B---3--:R-:W-:Y:S02]  /*4a80*/  SHF.R.U64 R10, R14.reuse, 0x10, R15 ;  /* 0x000000100e0a7819 */ /* 0x048fe4000000120f */
[----:B------:R-:W-:Y:S02]  /*4a90*/  PRMT R209, R14, 0x7610, R209 ;  /* 0x000076100ed17816 */ /* 0x000fe400000000d1 */
[----:B------:R-:W-:-:S07]  /*4aa0*/  SHF.R.U32.HI R14, RZ, 0x10, R15 ;  /* 0x00000010ff0e7819 */ /* 0x000fce000001160f */
.L_x_7949:
[----:B------:R-:W-:Y:S05]  /*4ab0*/  BSYNC B0 ;  /* 0x0000000000007941 */ /* 0x000fea0003800000 */
.L_x_7948:
[----:B------:R-:W-:Y:S01]  /*4ac0*/  BSSY B0, `(.L_x_7950) ;  /* 0x0000009000007945 */ /* 0x000fe20003800000 */
[----:B--2---:R-:W-:-:S03]  /*4ad0*/  @!P2 FSEL R180, R24, RZ, P5 ;  /* 0x000000ff18b4a208 */ /* 0x004fc60002800000 */
[----:B------:R-:W-:Y:S05]  /*4ae0*/  @!P2 BRA `(.L_x_7951) ;  /* 0x000000000018a947 */ /* 0x000fea0003800000 */
[----:B------:R-:W-:Y:S01]  /*4af0*/  ISETP.NE.U32.AND P5, PT, R7, RZ, PT ;  /* 0x000000ff0700720c */ /* 0x000fe20003fa5070 */
[----:B------:R-:W-:-:S03]  /*4b00*/  FFMA.FTZ R5, R190, R214, R207 ;  /* 0x000000d6be057223 */ /* 0x000fc600000100cf */
[----:B------:R-:W-:Y:S01]  /*4b10*/  ISETP.NE.AND.EX P5, PT, R6, RZ, PT, P5 ;  /* 0x000000ff0600720c */ /* 0x000fe20003fa5350 */
[----:B------:R-:W-:-:S04]  /*4b20*/  FADD.FTZ R5, R239, -R5 ;  /* 0x80000005ef057221 */ /* 0x000fc80000010000 */
[----:B------:R-:W-:-:S08]  /*4b30*/  FMUL.FTZ R180, R12, R5 ;  /* 0x000000050cb47220 */ /* 0x000fd00000410000 */
[----:B------:R-:W-:-:S07]  /*4b40*/  @P5 FADD.FTZ R180, R24, R180 ;  /* 0x000000b418b45221 */ /* 0x000fce0000010000 */
.L_x_7951:
[----:B------:R-:W-:Y:S05]  /*4b50*/  BSYNC B0 ;  /* 0x0000000000007941 */ /* 0x000fea0003800000 */
.L_x_7950:
        /* <DEDUP_REMOVED lines=12> */
.L_x_7953:
[----:B------:R-:W-:Y:S05]  /*4c20*/  BSYNC B0 ;  /* 0x0000000000007941 */ /* 0x000fea0003800000 */
.L_x_7952:
        /* <DEDUP_REMOVED lines=11> */
.L_x_7955:
[----:B------:R-:W-:Y:S05]  /*4ce0*/  BSYNC B0 ;  /* 0x0000000000007941 */ /* 0x000fea0003800000 */
.L_x_7954:
        /* <DEDUP_REMOVED lines=13> */
.L_x_7957:
[----:B------:R-:W-:Y:S05]  /*4dc0*/  BSYNC B0 ;  /* 0x0000000000007941 */ /* 0x000fea0003800000 */
.L_x_7956:
        /* <DEDUP_REMOVED lines=12> */
.L_x_7959:
[----:B------:R-:W-:Y:S05]  /*4e90*/  BSYNC B0 ;  /* 0x0000000000007941 */ /* 0x000fea0003800000 */
.L_x_7958:
        /* <DEDUP_REMOVED lines=13> */
.L_x_7961:
[----:B------:R-:W-:Y:S05]  /*4f70*/  BSYNC B0 ;  /* 0x0000000000007941 */ /* 0x000fea0003800000 */
.L_x_7960:
        /* <DEDUP_REMOVED lines=9> */
.L_x_7963:
[----:B------:R-:W-:Y:S05]  /*5010*/  BSYNC B0 ;  /* 0x0000000000007941 */ /* 0x000fea0003800000 */
.L_x_7962:
        /* <DEDUP_REMOVED lines=13> */
.L_x_7965:
[----:B------:R-:W-:Y:S05]  /*50f0*/  BSYNC B0 ;  /* 0x0000000000007941 */ /* 0x000fea0003800000 */
.L_x_7964:
        /* <DEDUP_REMOVED lines=21> */
.L_x_7967:
[----:B------:R-:W-:Y:S05]  /*5250*/  BSYNC B0 ;  /* 0x0000000000007941 */ /* 0x000fea0003800000 */
.L_x_7966:
[----:B------:R-:W-:Y:S01]  /*5260*/  BSSY B0, `(.L_x_7968) ;  /* 0x000000a000007945 */ /* 0x000fe20003800000 */
[----:B------:R-:W-:-:S03]  /*5270*/  VIADD R204, R203, 0x500 ;  /* 0x00000500cbcc7836 */ /* 0x000fc60000000000 */
[----:B------:R-:W-:Y:S05]  /*5280*/  @!P3 BRA `(.L_x_7969) ;  /* 0x00000000001cb947 */ /* 0x000fea0003800000 */
[----:B-1----:R-:W1:Y:S02]  /*5290*/  LDC.64 R4, c[0x0][0x220] ;  /* 0x00008800ff047b82 */ /* 0x002e640000000a00 */
[----:B-1----:R-:W-:-:S06]  /*52a0*/  IMAD.WIDE.U32 R4, R204, 0x8, R4 ;  /* 0x00000008cc047825 */ /* 0x002fcc00078e0004 */
[----:B------:R-:W2:Y:S02]  /*52b0*/  LDG.E.64 R4, desc[UR4][R4.64] ;  /* 0x0000000404047981 */ /* 0x000ea4000c1e1b00 */
[C---:B--2---:R-:W-:Y:S02]  /*52c0*/  SHF.R.U64 R10, R4.reuse, 0x10, R5 ;  /* 0x00000010040a7819 */ /* 0x044fe40000001205 */
[----:B------:R-:W-:Y:S02]  /*52d0*/  PRMT R209, R4, 0x7610, R209 ;  /* 0x0000761004d17816 */ /* 0x000fe400000000d1 */
[----:B------:R-:W-:Y:S02]  /*52e0*/  SHF.R.U32.HI R14, RZ, 0x10, R5 ;  /* 0x00000010ff0e7819 */ /* 0x000fe40000011605 */
[----:B------:R-:W-:-:S07]  /*52f0*/  PRMT R15, R5, 0x7610, R15 ;  /* 0x00007610050f7816 */ /* 0x000fce000000000f */
.L_x_7969:
[----:B------:R-:W-:Y:S05]  /*5300*/  BSYNC B0 ;  /* 0x0000000000007941 */ /* 0x000fea0003800000 */
.L_x_7968:
        /* <DEDUP_REMOVED lines=9> */
.L_x_7971:
[----:B------:R-:W-:Y:S05]  /*53a0*/  BSYNC B0 ;  /* 0x0000000000007941 */ /* 0x000fea0003800000 */
.L_x_7970:
        /* <DEDUP_REMOVED lines=12> */
.L_x_7973:
[----:B------:R-:W-:Y:S05]  /*5470*/  BSYNC B0 ;  /* 0x0000000000007941 */ /* 0x000fea0003800000 */
.L_x_7972:
        /* <DEDUP_REMOVED lines=11> */
.L_x_7975:
[----:B------:R-:W-:Y:S05]  /*5530*/  BSYNC B0 ;  /* 0x0000000000007941 */ /* 0x000fea0003800000 */
.L_x_7974:
        /* <DEDUP_REMOVED lines=12> */
.L_x_7977:
[----:B------:R-:W-:Y:S05]  /*5600*/  BSYNC B0 ;  /* 0x0000000000007941 */ /* 0x000fea0003800000 */
.L_x_7976:
        /* <DEDUP_REMOVED lines=12> */
.L_x_7979:
[----:B------:R-:W-:Y:S05]  /*56d0*/  BSYNC B0 ;  /* 0x0000000000007941 */ /* 0x000fea0003800000 */
.L_x_7978:
        /* <DEDUP_REMOVED lines=13> */
.L_x_7981:
[----:B------:R-:W-:Y:S05]  /*57b0*/  BSYNC B0 ;  /* 0x0000000000007941 */ /* 0x000fea0003800000 */
.L_x_7980:
        /* <DEDUP_REMOVED lines=9> */
.L_x_7983:
[----:B------:R-:W-:Y:S05]  /*5850*/  BSYNC B0 ;  /* 0x0000000000007941 */ /* 0x000fea0003800000 */
.L_x_7982:
        /* <DEDUP_REMOVED lines=13> */
.L_x_7985:
[----:B------:R-:W-:Y:S05]  /*5930*/  BSYNC B0 ;  /* 0x0000000000007941 */ /* 0x000fea0003800000 */
.L_x_7984:
        /* <DEDUP_REMOVED lines=21> */
.L_x_7987:
[----:B------:R-:W-:Y:S05]  /*5a90*/  BSYNC B0 ;  /* 0x0000000000007941 */ /* 0x000fea0003800000 */
.L_x_7986:
[----:B------:R-:W-:Y:S01]  /*5aa0*/  BSSY B0, `(.L_x_7988) ;  /* 0x000000a000007945 */ /* 0x000fe20003800000 */
[----:B-1----:R-:W-:-:S03]  /*5ab0*/  IADD3 R180, R203, 0x600, RZ ;  /* 0x00000600cbb47810 */ /* 0x002fc60007ffe0ff */
[----:B------:R-:W-:Y:S05]  /*5ac0*/  @!P3 BRA `(.L_x_7989) ;  /* 0x00000000001cb947 */ /* 0x000fea0003800000 */
[----:B------:R-:W1:Y:S02]  /*5ad0*/  LDC.64 R4, c[0x0][0x220] ;  /* 0x00008800ff047b82 */ /* 0x000e640000000a00 */
[----:B-1----:R-:W-:-:S06]  /*5ae0*/  IMAD.WIDE.U32 R4, R180, 0x8, R4 ;  /* 0x00000008b4047825 */ /* 0x002fcc00078e0004 */
[----:B------:R-:W2:Y:S02]  /*5af0*/  LDG.E.64 R4, desc[UR4][R4.64] ;  /* 0x0000000404047981 */ /* 0x000ea4000c1e1b00 */
[C---:B--2---:R-:W-:Y:S02]  /*5b00*/  SHF.R.U64 R10, R4.reuse, 0x10, R5 ;  /* 0x00000010040a7819 */ /* 0x044fe40000001205 */
[----:B------:R-:W-:Y:S02]  /*5b10*/  PRMT R209, R4, 0x7610, R209 ;  /* 0x0000761004d17816 */ /* 0x000fe400000000d1 */
[----:B------:R-:W-:Y:S02]  /*5b20*/  SHF.R.U32.HI R14, RZ, 0x10, R5 ;  /* 0x00000010ff0e7819 */ /* 0x000fe40000011605 */
[----:B------:R-:W-:-:S07]  /*5b30*/  PRMT R15, R5, 0x7610, R15 ;  /* 0x00007610050f7816 */ /* 0x000fce000000000f */
.L_x_7989:
[----:B------:R-:W-:Y:S05]  /*5b40*/  BSYNC B0 ;  /* 0x0000000000007941 */ /* 0x000fea0003800000 */
.L_x_7988:
        /* <DEDUP_REMOVED lines=9> */
.L_x_7991:
[----:B------:R-:W-:Y:S05]  /*5be0*/  BSYNC B0 ;  /* 0x0000000000007941 */ /* 0x000fea0003800000 */
.L_x_7990:
[----:B------:R-:W-:Y:S04]  /*5bf0*/  BSSY B0, `(.L_x_7992) ;  /* 0x000000d000007945 */ /* 0x000fe80003800000 */
[----:B------:R-:W-:Y:S05]  /*5c00*/  @!P3 BRA `(.L_x_7993) ;  /* 0x00000000002cb947 */ /* 0x000fea0003800000 */
[----:B------:R-:W-:Y:S01]  /*5c10*/  LOP3.LUT P5, RZ, R2, 0xff, RZ, 0xc0, !PT ;  /* 0x000000ff02ff7812 */ /* 0x000fe200078ac0ff */
[----:B------:R-:W-:-:S04]  /*5c20*/  FMUL.FTZ R3, R5, UR13 ;  /* 0x0000000d05037c20 */ /* 0x000fc80008410000 */
[----:B------:R-:W-:Y:S01]  /*5c30*/  FMUL.FTZ R181, R3, UR12 ;  /* 0x0000000c03b57c20 */ /* 0x000fe20008410000 */
[----:B------:R-:W-:-:S07]  /*5c40*/  HFMA2.MMA R3, -RZ, RZ, 0, 0 ;  /* 0x00000000ff037435 */ /* 0x000fce00000001ff */
[----:B------:R-:W-:-:S04]  /*5c50*/  @P5 IMAD.U32 R4, R209, 0x10000, RZ ;  /* 0x00010000d1045824 */ /* 0x000fc800078e00ff */
[----:B------:R-:W-:-:S04]  /*5c60*/  @P5 FMUL.FTZ R3, R4, R181 ;  /* 0x000000b504035220 */ /* 0x000fc80000410000 */
[----:B------:R-:W-:Y:S01]  /*5c70*/  FADD.FTZ R68, R68, R3 ;  /* 0x0000000344447221 */ /* 0x000fe20000010000 */
[----:B------:R-:W-:-:S05]  /*5c80*/  FMUL.FTZ R3, R172, R181 ;  /* 0x000000b5ac037220 */ /* 0x000fca0000410000 */
[----:B------:R-:W-:-:S04]  /*5c90*/  FSEL R3, R3, RZ, P5 ;  /* 0x000000ff03037208 */ /* 0x000fc80002800000 */
[----:B------:R-:W-:-:S04]  /*5ca0*/  F2FP.BF16.F32.PACK_AB R3, RZ, R3 ;  /* 0x00000003ff03723e */ /* 0x000fc800000010ff */
[----:B------:R-:W-:-:S07]  /*5cb0*/  PRMT R208, R3, 0x7610, R208 ;  /* 0x0000761003d07816 */ /* 0x000fce00000000d0 */
.L_x_7993:
[----:B------:R-:W-:Y:S05]  /*5cc0*/  BSYNC B0 ;  /* 0x0000000000007941 */ /* 0x000fea0003800000 */
.L_x_7992:
        /* <DEDUP_REMOVED lines=11> */
.L_x_7995:
[----:B------:R-:W-:Y:S05]  /*5d80*/  BSYNC B0 ;  /* 0x0000000000007941 */ /* 0x000fea0003800000 */
.L_x_7994:
        /* <DEDUP_REMOVED lines=13> */
.L_x_7997:
[----:B------:R-:W-:Y:S05]  /*5e60*/  BSYNC B0 ;  /* 0x0000000000007941 */ /* 0x000fea0003800000 */
.L_x_7996:
        /* <DEDUP_REMOVED lines=12> */
.L_x_7999:
[----:B------:R-:W-:Y:S05]  /*5f30*/  BSYNC B0 ;  /* 0x0000000000007941 */ /* 0x000fea0003800000 */
.L_x_7998:
        /* <DEDUP_REMOVED lines=12> */
.L_x_8001:
[----:B------:R-:W-:Y:S05]  /*6000*/  BSYNC B0 ;  /* 0x0000000000007941 */ /* 0x000fea0003800000 */
.L_x_8000:
        /* <DEDUP_REMOVED lines=9> */
.L_x_8003:
[----:B------:R-:W-:Y:S05]  /*60a0*/  BSYNC B0 ;  /* 0x0000000000007941 */ /* 0x000fea0003800000 */
.L_x_8002:
[----:B------:R-:W-:Y:S01]  /*60b0*/  SEL R120, R5, R120, P0 ;  /* 0x0000007805787207 */ /* 0x000fe20000000000 */
[----:B------:R-:W-:Y:S01]  /*60c0*/  BSSY B0, `(.L_x_8004) ;  /* 0x0000013000007945 */ /* 0x000fe20003800000 */
[----:B------:R-:W-:Y:S02]  /*60d0*/  @P1 IADD3 R5, R13, 0x600, RZ ;  /* 0x000006000d051810 */ /* 0x000fe40007ffe0ff */
[----:B------:R-:W-:Y:S02]  /*60e0*/  SEL R122, R4, R122, P0 ;  /* 0x0000007a047a7207 */ /* 0x000fe40000000000 */
[----:B------:R-:W-:Y:S01]  /*60f0*/  SEL R121, R181, R121, P0 ;  /* 0x00000079b5797207 */ /* 0x000fe20000000000 */
[----:B0-----:R-:W-:Y:S01]  /*6100*/  @P1 IMAD.WIDE.U32 R4, R5, 0x10, R182 ;  /* 0x0000001005041825 */ /* 0x001fe200078e00b6 */
[----:B------:R-:W-:-:S05]  /*6110*/  SEL R123, R3, R123, P0 ;  /* 0x0000007b037b7207 */ /* 0x000fca0000000000 */
[----:B------:R0:W-:Y:S01]  /*6120*/  @P1 STG.E.128 desc[UR4][R4.64], R120 ;  /* 0x0000007804001986 */ /* 0x0001e2000c101d04 */
[----:B------:R-:W-:Y:S05]  /*6130*/  @!P3 BRA `(.L_x_8005) ;  /* 0x00000000002cb947 */ /* 0x000fea0003800000 */
[----:B------:R-:W-:Y:S01]  /*6140*/  LOP3.LUT P0, RZ, R2, 0xff000000, RZ, 0xc0, !PT ;  /* 0xff00000002ff7812 */ /* 0x000fe2000780c0ff */
[----:B------:R-:W-:Y:S01]  /*6150*/  FMUL.FTZ R3, R3, UR13 ;  /* 0x0000000d03037c20 */ /* 0x000fe20008410000 */
[----:B------:R-:W-:-:S03]  /*6160*/  MOV R2, RZ ;  /* 0x000000ff00027202 */ /* 0x000fc60000000f00 */
[----:B0-----:R-:W-:-:S08]  /*6170*/  FMUL.FTZ R4, R3, UR12 ;  /* 0x0000000c03047c20 */ /* 0x001fd00008410000 */
[----:B------:R-:W-:-:S05]  /*6180*/  @P0 SHF.L.U32 R3, R14, 0x10, RZ ;  /* 0x000000100e030819 */ /* 0x000fca00000006ff */
[-C--:B------:R-:W-:Y:S01]  /*6190*/  @P0 FMUL.FTZ R2, R3, R4.reuse ;  /* 0x0000000403020220 */ /* 0x080fe20000410000 */
[----:B------:R-:W-:-:S03]  /*61a0*/  FMUL.FTZ R3, R175, R4 ;  /* 0x00000004af037220 */ /* 0x000fc60000410000 */
[----:B------:R-:W-:Y:S02]  /*61b0*/  FADD.FTZ R71, R71, R2 ;  /* 0x0000000247477221 */ /* 0x000fe40000010000 */
[----:B------:R-:W-:-:S04]  /*61c0*/  FSEL R3, R3, RZ, P0 ;  /* 0x000000ff03037208 */ /* 0x000fc80000000000 */
[----:B------:R-:W-:-:S04]  /*61d0*/  F2FP.BF16.F32.PACK_AB R3, RZ, R3 ;  /* 0x00000003ff03723e */ /* 0x000fc800000010ff */
[----:B------:R-:W-:-:S07]  /*61e0*/  PRMT R11, R3, 0x7610, R11 ;  /* 0x00007610030b7816 */ /* 0x000fce000000000b */
.L_x_8005:
[----:B------:R-:W-:Y:S05]  /*61f0*/  BSYNC B0 ;  /* 0x0000000000007941 */ /* 0x000fea0003800000 */
.L_x_8004:
        /* <DEDUP_REMOVED lines=10> */
.L_x_8007:
[----:B------:R-:W-:Y:S05]  /*62a0*/  BSYNC B0 ;  /* 0x0000000000007941 */ /* 0x000fea0003800000 */
.L_x_8006:
[----:B-1----:R-:W-:Y:S01]  /*62b0*/  SEL R2, RZ, 0x1, P4 ;  /* 0x00000001ff027807 */ /* 0x002fe20002000000 */
[----:B------:R-:W-:-:S04]  /*62c0*/  VIADD R8, R8, UR16 ;  /* 0x0000001008087c36 */ /* 0x000fc80008000000 */
[----:B------:R1:W-:Y:S01]  /*62d0*/  STL.S16 [R1+0x8], R2 ;  /* 0x0000080201007387 */ /* 0x0003e20000100600 */
[----:B------:R-:W-:-:S13]  /*62e0*/  ISETP.GE.AND P0, PT, R8, UR17, PT ;  /* 0x0000001108007c0c */ /* 0x000fda000bf06270 */
[----:B-1----:R-:W-:Y:S05]  /*62f0*/  @!P0 BRA `(.L_x_8008) ;  /* 0xffffffa4003c8947 */ /* 0x002fea000383ffff */
.L_x_7865:
[----:B------:R-:W1:Y:S01]  /*6300*/  S2R R12, SR_TID.X ;  /* 0x00000000000c7919 */ /* 0x000e620000002100 */
[----:B------:R-:W1:Y:S08]  /*6310*/  S2UR UR6, SR_CTAID.X ;  /* 0x00000000000679c3 */ /* 0x000e700000002500 */
[----:B------:R-:W2:Y:S08]  /*6320*/  LDC.64 R2, c[0x0][0x2d0] ;  /* 0x0000b400ff027b82 */ /* 0x000eb00000000a00 */
[----:B0-----:R-:W0:Y:S08]  /*6330*/  LDC.64 R4, c[0x0][0x2d8] ;  /* 0x0000b600ff047b82 */ /* 0x001e300000000a00 */
[----:B------:R-:W3:Y:S01]  /*6340*/  LDC.64 R6, c[0x0][0x2f0] ;  /* 0x0000bc00ff067b82 */ /* 0x000ee20000000a00 */
[C---:B-1----:R-:W-:Y:S01]  /*6350*/  LEA.HI R0, R12.reuse, UR6, RZ, 0x18 ;  /* 0x000000060c007c11 */ /* 0x042fe2000f8fc0ff */
[----:B------:R-:W-:Y:S01]  /*6360*/  ULDC UR6, c[0x0][0x218] ;  /* 0x0000860000067ab9 */ /* 0x000fe20000000800 */
[----:B------:R-:W-:-:S03]  /*6370*/  LOP3.LUT R9, R12, 0xff, RZ, 0xc0, !PT ;  /* 0x000000ff0c097812 */ /* 0x000fc600078ec0ff */
[----:B------:R-:W-:-:S05]  /*6380*/  IMAD R0, R0, UR6, RZ ;  /* 0x0000000600007c24 */ /* 0x000fca000f8e02ff */
[----:B------:R-:W-:-:S05]  /*6390*/  LEA.HI R9, R0, R9, RZ, 0x1e ;  /* 0x0000000900097211 */ /* 0x000fca00078ff0ff */
[----:B--2---:R-:W-:-:S04]  /*63a0*/  IMAD.WIDE.U32 R2, R9, 0x10, R2 ;  /* 0x0000001009027825 */ /* 0x004fc800078e0002 */
[C---:B0-----:R-:W-:Y:S01]  /*63b0*/  IMAD.WIDE.U32 R4, R9.reuse, 0x10, R4 ;  /* 0x0000001009047825 */ /* 0x041fe200078e0004 */
        /* <DEDUP_REMOVED lines=23> */
.L_x_7869:
[----:B------:R-:W-:Y:S01]  /*6530*/  HFMA2.MMA R203, -RZ, RZ, 0, 9.5367431640625e-07 ;  /* 0x00000010ffcb7435 */ /* 0x000fe200000001ff */
[----:B------:R-:W-:Y:S01]  /*6540*/  MOV R204, R205 ;  /* 0x000000cd00cc7202 */ /* 0x000fe20000000f00 */
[----:B------:R-:W-:Y:S01]  /*6550*/  IMAD.MOV.U32 R180, RZ, RZ, -0x1 ;  /* 0xffffffffffb47424 */ /* 0x000fe200078e00ff */
[----:B------:R-:W-:-:S08]  /*6560*/  MOV R183, 0x1f ;  /* 0x0000001f00b77802 */ /* 0x000fd00000000f00 */
[----:B-----5:R-:W-:Y:S05]  /*6570*/  WARPSYNC.COLLECTIVE R180, `(.L_x_8009) ;  /* 0x00000000b4087348 */ /* 0x020fea0003c00000 */
[----:B------:R0:W1:Y:S02]  /*6580*/  SHFL.DOWN P1, R230, R204, R203, R183 ;  /* 0x080000cbcce67389 */ /* 0x00006400000200b7 */
[----:B01---5:R-:W-:Y:S01]  /*6590*/  ENDCOLLECTIVE ;  /* 0x000000000000791b */ /* 0x023fe20003800000 */
.L_x_8009:
[----:B------:R-:W-:Y:S02]  /*65a0*/  MOV R204, R181 ;  /* 0x000000b500cc7202 */ /* 0x000fe40000000f00 */
[----:B------:R-:W-:-:S05]  /*65b0*/  MOV R180, R230 ;  /* 0x000000e600b47202 */ /* 0x000fca0000000f00 */
[----:B------:R-:W-:Y:S01]  /*65c0*/  FADD.FTZ R205, R180, R205 ;  /* 0x000000cdb4cd7221 */ /* 0x000fe20000010000 */
[----:B------:R-:W-:-:S07]  /*65d0*/  MOV R180, 0xffffffff ;  /* 0xffffffff00b47802 */ /* 0x000fce0000000f00 */
[----:B------:R-:W-:Y:S05]  /*65e0*/  WARPSYNC.COLLECTIVE R180, `(.L_x_8010) ;  /* 0x00000000b4087348 */ /* 0x000fea0003c00000 */
[----:B------:R0:W1:Y:S02]  /*65f0*/  SHFL.DOWN P1, R230, R204, R203, R183 ;  /* 0x080000cbcce67389 */ /* 0x00006400000200b7 */
[----:B01----:R-:W-:Y:S01]  /*6600*/  ENDCOLLECTIVE ;  /* 0x000000000000791b */ /* 0x003fe20003800000 */
.L_x_8010:
[----:B------:R-:W-:Y:S01]  /*6610*/  HFMA2.MMA R203, -RZ, RZ, 0, 4.76837158203125e-07 ;  /* 0x00000008ffcb7435 */ /* 0x000fe200000001ff */
[----:B------:R-:W-:Y:S01]  /*6620*/  MOV R204, R205 ;  /* 0x000000cd00cc7202 */ /* 0x000fe20000000f00 */
[----:B------:R-:W-:-:S04]  /*6630*/  IMAD.MOV.U32 R180, RZ, RZ, R230 ;  /* 0x000000ffffb47224 */ /* 0x000fc800078e00e6 */
[----:B------:R-:W-:Y:S01]  /*6640*/  FADD.FTZ R181, R180, R181 ;  /* 0x000000b5b4b57221 */ /* 0x000fe20000010000 */
[----:B------:R-:W-:-:S07]  /*6650*/  MOV R180, 0xffffffff ;  /* 0xffffffff00b47802 */ /* 0x000fce0000000f00 */
[----:B------:R-:W-:Y:S05]  /*6660*/  WARPSYNC.COLLECTIVE R180, `(.L_x_8011) ;  /* 0x00000000b4087348 */ /* 0x000fea0003c00000 */
[----:B------:R0:W1:Y:S02]  /*6670*/  SHFL.DOWN P1, R230, R204, R203, R183 ;  /* 0x080000cbcce67389 */ /* 0x00006400000200b7 */
[----:B01----:R-:W-:Y:S01]  /*6680*/  ENDCOLLECTIVE ;  /* 0x000000000000791b */ /* 0x003fe20003800000 */
.L_x_8011:
[----:B------:R-:W-:Y:S01]  /*6690*/  MOV R204, R181 ;  /* 0x000000b500cc7202 */ /* 0x000fe20000000f00 */
[----:B------:R-:W-:-:S04]  /*66a0*/  IMAD.MOV.U32 R180, RZ, RZ, R230 ;  /* 0x000000ffffb47224 */ /* 0x000fc800078e00e6 */
[----:B------:R-:W-:Y:S01]  /*66b0*/  FADD.FTZ R205, R205, R180 ;  /* 0x000000b4cdcd7221 */ /* 0x000fe20000010000 */
[----:B------:R-:W-:-:S07]  /*66c0*/  MOV R180, 0xffffffff ;  /* 0xffffffff00b47802 */ /* 0x000fce0000000f00 */
[----:B------:R-:W-:Y:S05]  /*66d0*/  WARPSYNC.COLLECTIVE R180, `(.L_x_8012) ;  /* 0x00000000b4087348 */ /* 0x000fea0003c00000 */
[----:B------:R0:W1:Y:S02]  /*66e0*/  SHFL.DOWN P1, R230, R204, R203, R183 ;  /* 0x080000cbcce67389 */ /* 0x00006400000200b7 */
[----:B01----:R-:W-:Y:S01]  /*66f0*/  ENDCOLLECTIVE ;  /* 0x000000000000791b */ /* 0x003fe20003800000 */
.L_x_8012:
[----:B------:R-:W-:Y:S01]  /*6700*/  HFMA2.MMA R203, -RZ, RZ, 0, 2.384185791015625e-07 ;  /* 0x00000004ffcb7435 */ /* 0x000fe200000001ff */
[----:B------:R-:W-:Y:S01]  /*6710*/  IMAD.MOV.U32 R204, RZ, RZ, R205 ;  /* 0x000000ffffcc7224 */ /* 0x000fe200078e00cd */
[----:B------:R-:W-:-:S05]  /*6720*/  MOV R180, R230 ;  /* 0x000000e600b47202 */ /* 0x000fca0000000f00 */
[----:B------:R-:W-:Y:S01]  /*6730*/  FADD.FTZ R181, R181, R180 ;  /* 0x000000b4b5b57221 */ /* 0x000fe20000010000 */
[----:B------:R-:W-:-:S07]  /*6740*/  MOV R180, 0xffffffff ;  /* 0xffffffff00b47802 */ /* 0x000fce0000000f00 */
[----:B------:R-:W-:Y:S05]  /*6750*/  WARPSYNC.COLLECTIVE R180, `(.L_x_8013) ;  /* 0x00000000b4087348 */ /* 0x000fea0003c00000 */
[----:B------:R0:W1:Y:S02]  /*6760*/  SHFL.DOWN P1, R230, R204, R203, R183 ;  /* 0x080000cbcce67389 */ /* 0x00006400000200b7 */
[----:B01----:R-:W-:Y:S01]  /*6770*/  ENDCOLLECTIVE ;  /* 0x000000000000791b */ /* 0x003fe20003800000 */
.L_x_8013:
[----:B------:R-:W-:Y:S01]  /*6780*/  IMAD.MOV.U32 R204, RZ, RZ, R181 ;  /* 0x000000ffffcc7224 */ /* 0x000fe200078e00b5 */
[----:B------:R-:W-:-:S05]  /*6790*/  MOV R180, R230 ;  /* 0x000000e600b47202 */ /* 0x000fca0000000f00 */
[----:B------:R-:W-:Y:S01]  /*67a0*/  FADD.FTZ R205, R205, R180 ;  /* 0x000000b4cdcd7221 */ /* 0x000fe20000010000 */
[----:B------:R-:W-:-:S07]  /*67b0*/  MOV R180, 0xffffffff ;  /* 0xffffffff00b47802 */ /* 0x000fce0000000f00 */
[----:B------:R-:W-:Y:S05]  /*67c0*/  WARPSYNC.COLLECTIVE R180, `(.L_x_8014) ;  /* 0x00000000b4087348 */ /* 0x000fea0003c00000 */
[----:B------:R0:W1:Y:S02]  /*67d0*/  SHFL.DOWN P1, R230, R204, R203, R183 ;  /* 0x080000cbcce67389 */ /* 0x00006400000200b7 */
[----:B01----:R-:W-:Y:S01]  /*67e0*/  ENDCOLLECTIVE ;  /* 0x000000000000791b */ /* 0x003fe20003800000 */
.L_x_8014:
[----:B------:R-:W-:Y:S01]  /*67f0*/  MOV R204, R205 ;  /* 0x000000cd00cc7202 */ /* 0x000fe20000000f00 */
[----:B------:R-:W-:Y:S01]  /*6800*/  IMAD.MOV.U32 R203, RZ, RZ, 0x2 ;  /* 0x00000002ffcb7424 */ /* 0x000fe200078e00ff */
[----:B------:R-:W-:-:S05]  /*6810*/  MOV R180, R230 ;  /* 0x000000e600b47202 */ /* 0x000fca0000000f00 */
[----:B------:R-:W-:Y:S01]  /*6820*/  FADD.FTZ R181, R181, R180 ;  /* 0x000000b4b5b57221 */ /* 0x000fe20000010000 */
[----:B------:R-:W-:-:S07]  /*6830*/  MOV R180, 0xffffffff ;  /* 0xffffffff00b47802 */ /* 0x000fce0000000f00 */
[----:B------:R-:W-:Y:S05]  /*6840*/  WARPSYNC.COLLECTIVE R180, `(.L_x_8015) ;  /* 0x00000000b4087348 */ /* 0x000fea0003c00000 */
[----:B------:R0:W1:Y:S02]  /*6850*/  SHFL.DOWN P1, R230, R204, R203, R183 ;  /* 0x080000cbcce67389 */ /* 0x00006400000200b7 */
[----:B01----:R-:W-:Y:S01]  /*6860*/  ENDCOLLECTIVE ;  /* 0x000000000000791b */ /* 0x003fe20003800000 */
.L_x_8015:
[----:B------:R-:W-:Y:S02]  /*6870*/  MOV R204, R181 ;  /* 0x000000b500cc7202 */ /* 0x000fe40000000f00 */
[----:B------:R-:W-:-:S05]  /*6880*/  MOV R180, R230 ;  /* 0x000000e600b47202 */ /* 0x000fca0000000f00 */
[----:B------:R-:W-:Y:S01]  /*6890*/  FADD.FTZ R205, R205, R180 ;  /* 0x000000b4cdcd7221 */ /* 0x000fe20000010000 */
[----:B------:R-:W-:-:S07]  /*68a0*/  IMAD.MOV.U32 R180, RZ, RZ, -0x1 ;  /* 0xffffffffffb47424 */ /* 0x000fce00078e00ff */
[----:B------:R-:W-:Y:S05]  /*68b0*/  WARPSYNC.COLLECTIVE R180, `(.L_x_8016) ;  /* 0x00000000b4087348 */ /* 0x000fea0003c00000 */
[----:B------:R0:W1:Y:S02]  /*68c0*/  SHFL.DOWN P1, R230, R204, R203, R183 ;  /* 0x080000cbcce67389 */ /* 0x00006400000200b7 */
[----:B01----:R-:W-:Y:S01]  /*68d0*/  ENDCOLLECTIVE ;  /* 0x000000000000791b */ /* 0x003fe20003800000 */
.L_x_8016:
[----:B------:R-:W-:Y:S01]  /*68e0*/  HFMA2.MMA R203, -RZ, RZ, 0, 5.9604644775390625e-08 ;  /* 0x00000001ffcb7435 */ /* 0x000fe200000001ff */
[----:B------:R-:W-:Y:S02]  /*68f0*/  MOV R204, R205 ;  /* 0x000000cd00cc7202 */ /* 0x000fe40000000f00 */
[----:B------:R-:W-:-:S05]  /*6900*/  MOV R180, R230 ;  /* 0x000000e600b47202 */ /* 0x000fca0000000f00 */
[----:B------:R-:W-:Y:S01]  /*6910*/  FADD.FTZ R181, R181, R180 ;  /* 0x000000b4b5b57221 */ /* 0x000fe20000010000 */
[----:B------:R-:W-:-:S07]  /*6920*/  IMAD.MOV.U32 R180, RZ, RZ, -0x1 ;  /* 0xffffffffffb47424 */ /* 0x000fce00078e00ff */
[----:B------:R-:W-:Y:S05]  /*6930*/  WARPSYNC.COLLECTIVE R180, `(.L_x_8017) ;  /* 0x00000000b4087348 */ /* 0x000fea0003c00000 */
[----:B------:R0:W1:Y:S02]  /*6940*/  SHFL.DOWN P1, R230, R204, R203, R183 ;  /* 0x080000cbcce67389 */ /* 0x00006400000200b7 */
[----:B01----:R-:W-:Y:S01]  /*6950*/  ENDCOLLECTIVE ;  /* 0x000000000000791b */ /* 0x003fe20003800000 */
.L_x_8017:
[----:B------:R-:W-:Y:S02]  /*6960*/  MOV R204, R181 ;  /* 0x000000b500cc7202 */ /* 0x000fe40000000f00 */
[----:B------:R-:W-:-:S07]  /*6970*/  MOV R207, R230 ;  /* 0x000000e600cf7202 */ /* 0x000fce0000000f00 */
[----:B------:R-:W-:Y:S05]  /*6980*/  WARPSYNC.COLLECTIVE R180, `(.L_x_8018) ;  /* 0x00000000b4087348 */ /* 0x000fea0003c00000 */
[----:B------:R0:W1:Y:S02]  /*6990*/  SHFL.DOWN P1, R230, R204, R203, R183 ;  /* 0x080000cbcce67389 */ /* 0x00006400000200b7 */
[----:B01----:R-:W-:Y:S01]  /*69a0*/  ENDCOLLECTIVE ;  /* 0x000000000000791b */ /* 0x003fe20003800000 */
.L_x_8018:
[----:B------:R-:W-:Y:S01]  /*69b0*/  MOV R183, R230 ;  /* 0x000000e600b77202 */ /* 0x000fe20000000f00 */
[----:B------:R-:W-:Y:S06]  /*69c0*/  BRA `(.L_x_8019) ;  /* 0xffffffbc00107947 */ /* 0x000fec000383ffff */
.L_x_8020:
        /* <DEDUP_REMOVED lines=11> */
.L_x_15261:


//--------------------- .text._ZN10layer_norm13ln_bwd_kernelINS_13Kernel_traitsIf6__halfS2_S2_fjLj7168ELj1ELj1ELj8ELj8ENS_18Kernel_traits_baseILj7168EfS2_S2_S2_fjLj256EEEEELb0ELb0ELb0ELb0EEEvNS_9BwdParamsE --------------------------
	.section	.text._ZN10layer_norm13ln_bwd_kernelINS_13Kernel_traitsIf6__halfS2_S2_fjLj7168ELj1ELj1ELj8ELj8ENS_18Kernel_traits_baseILj7168EfS2_S2_S2_fjLj256EEEEELb0ELb0ELb0ELb0EEEvNS_9BwdParamsE,"ax",@progbits
	.align	128
        .global         _ZN10layer_norm13ln_bwd_kernelINS_13Kernel_traitsIf6__halfS2_S2_fjLj7168ELj1ELj1ELj8ELj8ENS_18Kernel_traits_baseILj7168EfS2_S2_S2_fjLj256EEEEELb0ELb0ELb0ELb0EEEvNS_9BwdParamsE
        .type           _ZN10layer_norm13ln_bwd_kernelINS_13Kernel_traitsIf6__halfS2_S2_fjLj7168ELj1ELj1ELj8ELj8ENS_18Kernel_traits_baseILj7168EfS2_S2_S2_fjLj256EEEEELb0ELb0ELb0ELb0EEEvNS_9BwdParamsE,@function
        .size           _ZN10layer_norm13ln_bwd_kernelINS_13Kernel_traitsIf6__halfS2_S2_fjLj7168ELj1ELj1ELj8ELj8ENS_18Kernel_traits_baseILj7168EfS2_S2_S2_fjLj256EEEEELb0ELb0ELb0ELb0EEEvNS_9BwdParamsE,(.L_x_15262 - _ZN10layer_norm13ln_bwd_kernelINS_13Kernel_traitsIf6__halfS2_S2_fjLj7168ELj1ELj1ELj8ELj8ENS_18Kernel_traits_baseILj7168EfS2_S2_S2_fjLj256EEEEELb0ELb0ELb0ELb0EEEvNS_9BwdParamsE)
        .other          _ZN10layer_norm13ln_bwd_kernelINS_13Kernel_traitsIf6__halfS2_S2_fjLj7168ELj1ELj1ELj8ELj8ENS_18Kernel_traits_baseILj7168EfS2_S2_S2_fjLj256EEEEELb0ELb0ELb0ELb0EEEvNS_9BwdParamsE,@"STO_CUDA_ENTRY STV_DEFAULT"
_ZN10layer_norm13ln_bwd_kernelINS_13Kernel_traitsIf6__halfS2_S2_fjLj7168ELj1ELj1ELj8ELj8ENS_18Kernel_traits_baseILj7168EfS2_S2_S2_fjLj256EEEEELb0ELb0ELb0ELb0EEEvNS_9BwdParamsE:
.text._ZN10layer_norm13ln_bwd_kernelINS_13Kernel_traitsIf6__halfS2_S2_fjLj7168ELj1ELj1ELj8ELj8ENS_18Kernel_traits_baseILj7168EfS2_S2_S2_fjLj256EEEEELb0ELb0ELb0ELb0EEEvNS_9BwdParamsE:
        /* <DEDUP_REMOVED lines=50> */
[C---:B--2---:R-:W-:Y:S01]  /*0320*/  @P5 IMAD.WIDE.U32 R10, R19.reuse, 0x10, R10 ;  /* 0x00000010130a5825 */ /* 0x044fe200078e000a */
[----:B------:R-:W-:Y:S02]  /*0330*/  @P5 IADD3 R19, R19, 0x100, RZ ;  /* 0x0000010013135810 */ /* 0x000fe40007ffe0ff */
[----:B------:R-:W-:Y:S02]  /*0340*/  CS2R R40, SRZ ;  /* 0x0000000000287805 */ /* 0x000fe4000001ff00 */
[----:B------:R-:W-:-:S02]  /*0350*/  CS2R R42, SRZ ;  /* 0x00000000002a7805 */ /* 0x000fc4000001ff00 */
[----:B------:R-:W-:Y:S01]  /*0360*/  CS2R R36, SRZ ;  /* 0x0000000000247805 */ /* 0x000fe2000001ff00 */
[----:B------:R-:W5:Y:S01]  /*0370*/  @P5 LDG.E.128 R76, desc[UR4][R10.64] ;  /* 0x000000040a4c5981 */ /* 0x000f62000c1e1d00 */
        /* <DEDUP_REMOVED lines=22> */
[----:B0-----:R-:W-:Y:S02]  /*04e0*/  CS2R R16, SRZ ;  /* 0x0000000000107805 */ /* 0x001fe4000001ff00 */
[----:B------:R-:W-:Y:S02]  /*04f0*/  CS2R R18, SRZ ;  /* 0x0000000000127805 */ /* 0x000fe4000001ff00 */
[----:B------:R-:W-:Y:S02]  /*0500*/  CS2R R12, SRZ ;  /* 0x00000000000c7805 */ /* 0x000fe4000001ff00 */
[----:B------:R-:W-:Y:S02]  /*0510*/  CS2R R14, SRZ ;  /* 0x00000000000e7805 */ /* 0x000fe4000001ff00 */
[----:B------:R-:W-:-:S02]  /*0520*/  CS2R R8, SRZ ;  /* 0x0000000000087805 */ /* 0x000fc4000001ff00 */
[----:B------:R-:W-:Y:S02]  /*0530*/  CS2R R10, SRZ ;  /* 0x00000000000a7805 */ /* 0x000fe4000001ff00 */
[----:B------:R-:W-:Y:S02]  /*0540*/  CS2R R4, SRZ ;  /* 0x0000000000047805 */ /* 0x000fe4000001ff00 */
[----:B-1----:R-:W-:Y:S01]  /*0550*/  CS2R R6, SRZ ;  /* 0x0000000000067805 */ /* 0x002fe2000001ff00 */
[----:B------:R-:W-:Y:S06]  /*0560*/  @P0 BRA `(.L_x_8021) ;  /* 0x0000003c00700947 */ /* 0x000fec0003800000 */
[----:B------:R-:W0:Y:S01]  /*0570*/  LDC.U8 R181, c[0x0][0x2a0] ;  /* 0x0000a800ffb57b82 */ /* 0x000e220000000000 */
[----:B------:R-:W-:Y:S01]  /*0580*/  ULDC.64 UR6, c[0x0][0x270] ;  /* 0x00009c0000067ab9 */ /* 0x000fe20000000a00 */
[----:B------:R-:W-:Y:S01]  /*0590*/  HFMA2.MMA R88, -RZ, RZ, 0, 5.9604644775390625e-08 ;  /* 0x00000001ff587435 */ /* 0x000fe200000001ff */
[----:B------:R-:W-:Y:S02]  /*05a0*/  ISETP.NE.U32.AND P1, PT, RZ, UR6, PT ;  /* 0x00000006ff007c0c */ /* 0x000fe4000bf25070 */
[----:B------:R-:W-:Y:S02]  /*05b0*/  MOV R57, RZ ;  /* 0x000000ff00397202 */ /* 0x000fe40000000f00 */
[----:B------:R-:W-:-:S13]  /*05c0*/  ISETP.NE.AND.EX P1, PT, RZ, UR7, PT, P1 ;  /* 0x00000007ff007c0c */ /* 0x000fda000bf25310 */
.L_x_8058:
        /* <DEDUP_REMOVED lines=13> */
[----:B------:R-:W-:Y:S01]  /*06a0*/  MOV R94, RZ ;  /* 0x000000ff005e7202 */ /* 0x000fe20000000f00 */
        /* <DEDUP_REMOVED lines=23> */
[----:B--2---:R-:W-:Y:S01]  /*0820*/  SHF.R.U64 R100, R96, 0x10, R97 ;  /* 0x0000001060647819 */ /* 0x004fe20000001261 */
[----:B------:R-:W-:-:S04]  /*0830*/  HADD2.F32 R99, -RZ, R96.H0_H0 ;  /* 0x20000060ff637230 */ /* 0x000fc80000004100 */
[----:B0-----:R-:W-:Y:S01]  /*0840*/  HADD2.F32 R95, -RZ, R100.H0_H0 ;  /* 0x20000064ff5f7230 */ /* 0x001fe20000004100 */
[----:B------:R-:W-:Y:S01]  /*0850*/  SHF.R.U32.HI R103, RZ, 0x10, R97 ;  /* 0x00000010ff677819 */ /* 0x000fe20000011661 */
[----:B------:R-:W-:-:S03]  /*0860*/  FADD.FTZ R99, -R98, R99 ;  /* 0x0000006362637221 */ /* 0x000fc60000010100 */
[----:B------:R-:W-:Y:S01]  /*0870*/  FADD.FTZ R95, -R98, R95 ;  /* 0x0000005f625f7221 */ /* 0x000fe20000010100 */
[----:B---3--:R-:W-:Y:S02]  /*0880*/  MOV R3, R92 ;  /* 0x0000005c00037202 */ /* 0x008fe40000000f00 */
[--C-:B------:R-:W-:Y:S02]  /*0890*/  SHF.R.U64 R102, R92, 0x10, R93.reuse ;  /* 0x000000105c667819 */ /* 0x100fe4000000125d */
[----:B------:R-:W-:Y:S02]  /*08a0*/  MOV R94, R93 ;  /* 0x0000005d005e7202 */ /* 0x000fe40000000f00 */
[----:B------:R-:W-:Y:S01]  /*08b0*/  SHF.R.U32.HI R96, RZ, 0x10, R93 ;  /* 0x00000010ff607819 */ /* 0x000fe2000001165d */
[----:B------:R-:W-:Y:S02]  /*08c0*/  HADD2.F32 R93, -RZ, R3.H0_H0 ;  /* 0x20000003ff5d7230 */ /* 0x000fe40000004100 */
[----:B------:R-:W-:Y:S01]  /*08d0*/  FMUL.FTZ R122, R118, R95 ;  /* 0x0000005f767a7220 */ /* 0x000fe20000410000 */
[----:B------:R-:W-:-:S02]  /*08e0*/  HADD2.F32 R92, -RZ, R102.H0_H0 ;  /* 0x20000066ff5c7230 */ /* 0x000fc40000004100 */
[----:B------:R-:W-:Y:S01]  /*08f0*/  FMUL.FTZ R3, R118, R99 ;  /* 0x0000006376037220 */ /* 0x000fe20000410000 */
[----:B------:R-:W-:Y:S02]  /*0900*/  HADD2.F32 R101, -RZ, R97.H0_H0 ;  /* 0x20000061ff657230 */ /* 0x000fe40000004100 */
[-C--:B------:R-:W-:Y:S01]  /*0910*/  FMUL.FTZ R124, R84, R93.reuse ;  /* 0x0000005d547c7220 */ /* 0x080fe20000410000 */
[----:B------:R-:W-:Y:S02]  /*0920*/  HADD2.F32 R103, -RZ, R103.H0_H0 ;  /* 0x20000067ff677230 */ /* 0x000fe40000004100 */
[----:B------:R-:W-:Y:S01]  /*0930*/  FADD.FTZ R29, R29, R92 ;  /* 0x0000005c1d1d7221 */ /* 0x000fe20000010000 */
[----:B------:R-:W-:Y:S02]  /*0940*/  HADD2.F32 R97, -RZ, R94.H0_H0 ;  /* 0x2000005eff617230 */ /* 0x000fe40000004100 */
        /* <DEDUP_REMOVED lines=8> */
[----:B------:R-:W-:-:S02]  /*09d0*/  HADD2.F32 R98, -RZ, R96.H0_H0 ;  /* 0x20000060ff627230 */ /* 0x000fc40000004100 */
        /* <DEDUP_REMOVED lines=13> */
[----:B------:R-:W-:Y:S01]  /*0ab0*/  IADD3 R92, R120, 0x100, RZ ;  /* 0x00000100785c7810 */ /* 0x000fe20007ffe0ff */
[----:B------:R-:W-:-:S07]  /*0ac0*/  FFMA.FTZ R94, R128, R125, R96 ;  /* 0x0000007d805e7223 */ /* 0x000fce0000010060 */
.L_x_8023:
[----:B------:R-:W-:Y:S05]  /*0ad0*/  BSYNC B0 ;  /* 0x0000000000007941 */ /* 0x000fea0003800000 */
.L_x_8022:
        /* <DEDUP_REMOVED lines=26> */
[----:B------:R-:W-:-:S03]  /*0c80*/  SHF.R.U64 R130, R96, 0x10, R97 ;  /* 0x0000001060827819 */ /* 0x000fc60000001261 */
[----:B------:R-:W-:Y:S01]  /*0c90*/  HADD2.F32 R95, -RZ, R95.H0_H0 ;  /* 0x2000005fff5f7230 */ /* 0x000fe20000004100 */
[----:B------:R-:W-:Y:S01]  /*0ca0*/  MOV R98, R97 ;  /* 0x0000006100627202 */ /* 0x000fe20000000f00 */
[----:B------:R-:W-:Y:S02]  /*0cb0*/  HADD2.F32 R96, -RZ, R130.H0_H0 ;  /* 0x20000082ff607230 */ /* 0x000fe40000004100 */
[C---:B------:R-:W-:Y:S01]  /*0cc0*/  FADD.FTZ R103, -R132.reuse, R103 ;  /* 0x0000006784677221 */ /* 0x040fe20000010100 */
        /* <DEDUP_REMOVED lines=8> */
[----:B------:R-:W-:-:S02]  /*0d50*/  HADD2.F32 R97, -RZ, R98.H0_H0 ;  /* 0x20000062ff617230 */ /* 0x000fc40000004100 */
[----:B------:R-:W-:Y:S01]  /*0d60*/  FADD.FTZ R96, R93, R132 ;  /* 0x000000845d607221 */ /* 0x000fe20000010000 */
[C---:B------:R-:W-:Y:S01]  /*0d70*/  FFMA.FTZ R93, R127.reuse, R132, R94 ;  /* 0x000000847f5d7223 */ /* 0x040fe2000001005e */
[----:B------:R-:W-:Y:S02]  /*0d80*/  HADD2.F32 R98, -RZ, R100.H0_H0 ;  /* 0x20000064ff627230 */ /* 0x000fe40000004100 */
        /* <DEDUP_REMOVED lines=16> */
.L_x_8025:
[----:B------:R-:W-:Y:S05]  /*0e90*/  BSYNC B0 ;  /* 0x0000000000007941 */ /* 0x000fea0003800000 */
.L_x_8024:
        /* <DEDUP_REMOVED lines=58> */
.L_x_8027:
[----:B------:R-:W-:Y:S05]  /*1240*/  BSYNC B0 ;  /* 0x0000000000007941 */ /* 0x000fea0003800000 */
.L_x_8026:
        /* <DEDUP_REMOVED lines=58> */
.L_x_8029:
[----:B------:R-:W-:Y:S05]  /*15f0*/  BSYNC B0 ;  /* 0x0000000000007941 */ /* 0x000fea0003800000 */
.L_x_8028:
        /* <DEDUP_REMOVED lines=58> */
.L_x_8031:
[----:B------:R-:W-:Y:S05]  /*19a0*/  BSYNC B0 ;  /* 0x0000000000007941 */ /* 0x000fea0003800000 */
.L_x_8030:
        /* <DEDUP_REMOVED lines=58> */
.L_x_8033:
[----:B------:R-:W-:Y:S05]  /*1d50*/  BSYNC B0 ;  /* 0x0000000000007941 */ /* 0x000fea0003800000 */
.L_x_8032:
        /* <DEDUP_REMOVED lines=17> */
[--C-:B---3--:R-:W-:Y:S01]  /*1e70*/  SHF.R.U64 R167, R100, 0x10, R101.reuse ;  /* 0x0000001064a77819 */ /* 0x108fe20000001265 */
[----:B------:R-:W-:Y:S01]  /*1e80*/  HADD2.F32 R95, -RZ, R100.H0_H0 ;  /* 0x20000064ff5f7230 */ /* 0x000fe20000004100 */
[----:B------:R-:W-:Y:S01]  /*1e90*/  SHF.R.U32.HI R103, RZ, 0x10, R101 ;  /* 0x00000010ff677819 */ /* 0x000fe20000011665 */
[----:B------:R-:W-:Y:S01]  /*1ea0*/  HADD2.F32 R91, -RZ, R91.H0_H0 ;  /* 0x2000005bff5b7230 */ /* 0x000fe20000004100 */
[----:B------:R-:W-:Y:S01]  /*1eb0*/  SHF.R.U64 R169, R96, 0x10, R97 ;  /* 0x0000001060a97819 */ /* 0x000fe20000001261 */
[----:B0-----:R-:W-:-:S02]  /*1ec0*/  HADD2.F32 R98, -RZ, R167.H0_H0 ;  /* 0x200000a7ff627230 */ /* 0x001fc40000004100 */
[----:B------:R-:W-:Y:S01]  /*1ed0*/  FADD.FTZ R95, -R170, R95 ;  /* 0x0000005faa5f7221 */ /* 0x000fe20000010100 */
[----:B------:R-:W-:Y:S01]  /*1ee0*/  HADD2.F32 R99, -RZ, R103.H0_H0 ;  /* 0x20000067ff637230 */ /* 0x000fe20000004100 */
[----:B------:R-:W-:Y:S01]  /*1ef0*/  MOV R92, R97 ;  /* 0x00000061005c7202 */ /* 0x000fe20000000f00 */
[----:B------:R-:W-:Y:S01]  /*1f00*/  HADD2.F32 R102, -RZ, R101.H0_H0 ;  /* 0x20000065ff667230 */ /* 0x000fe20000004100 */
[----:B------:R-:W-:Y:S01]  /*1f10*/  SHF.R.U32.HI R100, RZ, 0x10, R97 ;  /* 0x00000010ff647819 */ /* 0x000fe20000011661 */
[----:B------:R-:W-:Y:S02]  /*1f20*/  HADD2.F32 R96, -RZ, R169.H0_H0 ;  /* 0x200000a9ff607230 */ /* 0x000fe40000004100 */
[----:B------:R-:W-:Y:S01]  /*1f30*/  FMUL.FTZ R167, R118, R95 ;  /* 0x0000005f76a77220 */ /* 0x000fe20000410000 */
[----:B------:R-:W-:Y:S01]  /*1f40*/  FMUL.FTZ R172, R60, R91 ;  /* 0x0000005b3cac7220 */ /* 0x000fe20000410000 */
[C---:B------:R-:W-:Y:S01]  /*1f50*/  FADD.FTZ R97, -R170.reuse, R98 ;  /* 0x00000062aa617221 */ /* 0x040fe20000010100 */
[----:B------:R-:W-:Y:S01]  /*1f60*/  FADD.FTZ R101, -R170, R99 ;  /* 0x00000063aa657221 */ /* 0x000fe20000010100 */
        /* <DEDUP_REMOVED lines=25> */
.L_x_8035:
[----:B------:R-:W-:Y:S05]  /*2100*/  BSYNC B0 ;  /* 0x0000000000007941 */ /* 0x000fea0003800000 */
.L_x_8034:
[----:B------:R-:W-:Y:S01]  /*2110*/  LOP3.LUT P0, RZ, R88, 0xff, RZ, 0xc0, !PT ;  /* 0x000000ff58ff7812 */ /* 0x000fe2000780c0ff */
[----:B------:R-:W-:Y:S01]  /*2120*/  HFMA2.MMA R175, -RZ, RZ, 1.875, 0 ;  /* 0x3f800000ffaf7435 */ /* 0x000fe200000001ff */
[----:B------:R-:W-:Y:S01]  /*2130*/  UMOV UR6, 0xffffffff ;  /* 0xffffffff00067882 */ /* 0x000fe20000000000 */
[----:B-----5:R-:W-:Y:S02]  /*2140*/  LOP3.LUT R91, R90, 0x7fffff8, RZ, 0xc0, !PT ;  /* 0x07fffff85a5b7812 */ /* 0x020fe400078ec0ff */
[----:B------:R-:W-:Y:S01]  /*2150*/  LOP3.LUT P6, RZ, R180, 0x1f, RZ, 0xc0, !PT ;  /* 0x0000001fb4ff7812 */ /* 0x000fe200078cc0ff */
[----:B------:R-:W-:-:S03]  /*2160*/  @P1 HADD2.F32 R175, -RZ, R89.H0_H0 ;  /* 0x20000059ffaf1230 */ /* 0x000fc60000004100 */
        /* <DEDUP_REMOVED lines=21> */
.L_x_8069:
        /* <DEDUP_REMOVED lines=103> */
.L_x_8039:
[----:B------:R1:W-:Y:S01]  /*2930*/  STG.E.64 desc[UR4][R90.64], R88 ;  /* 0x000000585a007986 */ /* 0x0003e2000c101b04 */
[----:B------:R-:W-:-:S07]  /*2940*/  IADD3 R120, R120, 0x100, RZ ;  /* 0x0000010078787810 */ /* 0x000fce0007ffe0ff */
.L_x_8038:
[----:B------:R-:W-:Y:S05]  /*2950*/  BSYNC B0 ;  /* 0x0000000000007941 */ /* 0x000fea0003800000 */
.L_x_8037:
        /* <DEDUP_REMOVED lines=66> */
.L_x_8042:
[----:B------:R2:W-:Y:S01]  /*2d80*/  STG.E.64 desc[UR4][R90.64], R88 ;  /* 0x000000585a007986 */ /* 0x0005e2000c101b04 */
[----:B------:R-:W-:-:S07]  /*2d90*/  IADD3 R120, R120, 0x100, RZ ;  /* 0x0000010078787810 */ /* 0x000fce0007ffe0ff */
.L_x_8041:
[----:B------:R-:W-:Y:S05]  /*2da0*/  BSYNC B0 ;  /* 0x0000000000007941 */ /* 0x000fea0003800000 */
.L_x_8040:
        /* <DEDUP_REMOVED lines=65> */
.L_x_8045:
[----:B------:R3:W-:Y:S01]  /*31c0*/  STG.E.64 desc[UR4][R90.64], R88 ;  /* 0x000000585a007986 */ /* 0x0007e2000c101b04 */
[----:B------:R-:W-:-:S07]  /*31d0*/  IADD3 R120, R120, 0x100, RZ ;  /* 0x0000010078787810 */ /* 0x000fce0007ffe0ff */
.L_x_8044:
[----:B------:R-:W-:Y:S05]  /*31e0*/  BSYNC B0 ;  /* 0x0000000000007941 */ /* 0x000fea0003800000 */
.L_x_8043:
        /* <DEDUP_REMOVED lines=65> */
.L_x_8048:
[----:B------:R4:W-:Y:S01]  /*3600*/  STG.E.64 desc[UR4][R90.64], R88 ;  /* 0x000000585a007986 */ /* 0x0009e2000c101b04 */
[----:B------:R-:W-:-:S07]  /*3610*/  IADD3 R120, R120, 0x100, RZ ;  /* 0x0000010078787810 */ /* 0x000fce0007ffe0ff */
.L_x_8047:
[----:B------:R-:W-:Y:S05]  /*3620*/  BSYNC B0 ;  /* 0x0000000000007941 */ /* 0x000fea0003800000 */
.L_x_8046:
        /* <DEDUP_REMOVED lines=65> */
.L_x_8051:
[----:B------:R1:W-:Y:S01]  /*3a40*/  STG.E.64 desc[UR4][R90.64], R88 ;  /* 0x000000585a007986 */ /* 0x0003e2000c101b04 */
[----:B------:R-:W-:-:S07]  /*3a50*/  IADD3 R120, R120, 0x100, RZ ;  /* 0x0000010078787810 */ /* 0x000fce0007ffe0ff */
.L_x_8050:
[----:B------:R-:W-:Y:S05]  /*3a60*/  BSYNC B0 ;  /* 0x0000000000007941 */ /* 0x000fea0003800000 */
.L_x_8049:
        /* <DEDUP_REMOVED lines=65> */
.L_x_8054:
[----:B------:R1:W-:Y:S01]  /*3e80*/  STG.E.64 desc[UR4][R90.64], R88 ;  /* 0x000000585a007986 */ /* 0x0003e2000c101b04 */
[----:B------:R-:W-:-:S07]  /*3e90*/  IADD3 R120, R120, 0x100, RZ ;  /* 0x0000010078787810 */ /* 0x000fce0007ffe0ff */
.L_x_8053:
[----:B------:R-:W-:Y:S05]  /*3ea0*/  BSYNC B0 ;  /* 0x0000000000007941 */ /* 0x000fea0003800000 */
.L_x_8052:
        /* <DEDUP_REMOVED lines=34> */
[----:B------:R-:W-:Y:S01]  /*40d0*/  @P6 F2FP.F16.F32.PACK_AB R92, RZ, R94 ;  /* 0x0000005eff5c623e */ /* 0x000fe200000000ff */
[-C--:B------:R-:W-:Y:S01]  /*40e0*/  FMUL.FTZ R94, R94, R175.reuse ;  /* 0x000000af5e5e7220 */ /* 0x080fe20000410000 */
[----:B------:R-:W-:Y:S02]  /*40f0*/  @P6 F2FP.F16.F32.PACK_AB R91, RZ, R88 ;  /* 0x00000058ff5b623e */ /* 0x000fe400000000ff */
[----:B------:R-:W-:Y:S01]  /*4100*/  @P6 PRMT R178, R92, 0x7610, R178 ;  /* 0x000076105cb26816 */ /* 0x000fe200000000b2 */
[-C--:B------:R-:W-:Y:S01]  /*4110*/  FMUL.FTZ R92, R88, R175.reuse ;  /* 0x000000af585c7220 */ /* 0x080fe20000410000 */
[----:B------:R-:W-:Y:S01]  /*4120*/  @P6 F2FP.F16.F32.PACK_AB R93, RZ, R118 ;  /* 0x00000076ff5d623e */ /* 0x000fe200000000ff */
[-C--:B------:R-:W-:Y:S01]  /*4130*/  FMUL.FTZ R118, R118, R175.reuse ;  /* 0x000000af76767220 */ /* 0x080fe20000410000 */
[----:B------:R-:W-:Y:S01]  /*4140*/  @P6 PRMT R177, R89, 0x7610, R177 ;  /* 0x0000761059b16816 */ /* 0x000fe200000000b1 */
[----:B------:R-:W-:Y:S01]  /*4150*/  FMUL.FTZ R175, R90, R175 ;  /* 0x000000af5aaf7220 */ /* 0x000fe20000410000 */
[----:B------:R-:W0:Y:S01]  /*4160*/  LDC.64 R88, c[0x0][0x2f8] ;  /* 0x0000be00ff587b82 */ /* 0x000e220000000a00 */
[----:B------:R-:W-:Y:S01]  /*4170*/  @P6 PRMT R185, R91, 0x7610, R185 ;  /* 0x000076105bb96816 */ /* 0x000fe200000000b9 */
[----:B------:R-:W-:Y:S01]  /*4180*/  F2F.F16.F32 R94, R94 ;  /* 0x0000005e005e7304 */ /* 0x000fe20000200800 */
[----:B------:R-:W-:-:S02]  /*4190*/  @P6 PRMT R179, R93, 0x7610, R179 ;  /* 0x000076105db36816 */ /* 0x000fc400000000b3 */
[----:B------:R-:W-:-:S04]  /*41a0*/  ISETP.NE.U32.AND P6, PT, RZ, UR14, PT ;  /* 0x0000000eff007c0c */ /* 0x000fc8000bfc5070 */
[----:B------:R-:W-:Y:S01]  /*41b0*/  ISETP.NE.AND.EX P6, PT, RZ, UR15, PT, P6 ;  /* 0x0000000fff007c0c */ /* 0x000fe2000bfc5360 */
[----:B------:R-:W1:Y:S08]  /*41c0*/  F2F.F16.F32 R91, R92 ;  /* 0x0000005c005b7304 */ /* 0x000e700000200800 */
[----:B------:R-:W2:Y:S01]  /*41d0*/  F2F.F16.F32 R93, R118 ;  /* 0x00000076005d7304 */ /* 0x000ea20000200800 */
[----:B0-----:R-:W-:-:S07]  /*41e0*/  IMAD.WIDE.U32 R88, R120, 0x8, R88 ;  /* 0x0000000878587825 */ /* 0x001fce00078e0058 */
[----:B------:R-:W0:Y:S01]  /*41f0*/  F2F.F16.F32 R175, R175 ;  /* 0x000000af00af7304 */ /* 0x000e220000200800 */
        /* <DEDUP_REMOVED lines=13> */
.L_x_8057:
[----:B------:R1:W-:Y:S02]  /*42d0*/  STG.E.64 desc[UR4][R88.64], R90 ;  /* 0x0000005a58007986 */ /* 0x0003e4000c101b04 */
.L_x_8056:
[----:B------:R-:W-:Y:S05]  /*42e0*/  BSYNC B0 ;  /* 0x0000000000007941 */ /* 0x000fea0003800000 */
.L_x_8055:
[----:B------:R-:W-:Y:S02]  /*42f0*/  IADD3 R119, R119, UR16, RZ ;  /* 0x0000001077777c10 */ /* 0x000fe4000fffe0ff */
[----:B-1234-:R-:W-:Y:S02]  /*4300*/  SEL R88, RZ, 0x1, P0 ;  /* 0x00000001ff587807 */ /* 0x01efe40000000000 */
[----:B------:R-:W-:-:S13]  /*4310*/  ISETP.GE.AND P0, PT, R119, UR17, PT ;  /* 0x0000001177007c0c */ /* 0x000fda000bf06270 */
[----:B------:R-:W-:Y:S05]  /*4320*/  @!P0 BRA `(.L_x_8058) ;  /* 0xffffffc000a88947 */ /* 0x000fea000383ffff */
.L_x_8021:
        /* <DEDUP_REMOVED lines=29> */
[----:B------:R-:W-:Y:S01]  /*4500*/  @P5 IADD3 R83, R83, 0x100, RZ ;  /* 0x0000010053535810 */ /* 0x000fe20007ffe0ff */
[----:B------:R0:W-:Y:S03]  /*4510*/  @P5 STG.E.128 desc[UR4][R68.64], R20 ;  /* 0x0000001444005986 */ /* 0x0001e6000c101d04 */
[----:B------:R-:W3:Y:S01]  /*4520*/  @P3 LDC.64 R76, c[0x0][0x2d8] ;  /* 0x0000b600ff4c3b82 */ /* 0x000ee20000000a00 */
[C---:B----4-:R-:W-:Y:S01]  /*4530*/  @P4 IMAD.WIDE.U32 R72, R83.reuse, 0x10, R72 ;  /* 0x0000001053484825 */ /* 0x050fe200078e0048 */
[----:B------:R0:W-:Y:S04]  /*4540*/  @P5 STG.E.128 desc[UR4][R70.64], R48 ;  /* 0x0000003046005986 */ /* 0x0001e8000c101d04 */
[----:B------:R0:W-:Y:S02]  /*4550*/  @P4 STG.E.128 desc[UR4][R72.64], R16 ;  /* 0x0000001048004986 */ /* 0x0001e4000c101d04 */
[----:B------:R-:W4:Y:S01]  /*4560*/  @P2 LDC.64 R78, c[0x0][0x2d0] ;  /* 0x0000b400ff4e2b82 */ /* 0x000f220000000a00 */
[C---:B-1----:R-:W-:Y:S01]  /*4570*/  @P4 IMAD.WIDE.U32 R74, R83.reuse, 0x10, R74 ;  /* 0x00000010534a4825 */ /* 0x042fe200078e004a */
[----:B------:R-:W-:-:S04]  /*4580*/  @P4 IADD3 R83, R83, 0x100, RZ ;  /* 0x0000010053534810 */ /* 0x000fc80007ffe0ff */
[----:B------:R0:W-:Y:S02]  /*4590*/  @P4 STG.E.128 desc[UR4][R74.64], R44 ;  /* 0x0000002c4a004986 */ /* 0x0001e4000c101d04 */
        /* <DEDUP_REMOVED lines=19> */
.L_x_8036:
[----:B------:R-:W-:Y:S02]  /*46d0*/  MOV R99, R93 ;  /* 0x0000005d00637202 */ /* 0x000fe40000000f00 */
[----:B------:R-:W-:Y:S02]  /*46e0*/  MOV R100, 0x10 ;  /* 0x0000001000647802 */ /* 0x000fe40000000f00 */
[----:B------:R-:W-:Y:S02]  /*46f0*/  MOV R101, 0x1f ;  /* 0x0000001f00657802 */ /* 0x000fe40000000f00 */
[----:B------:R-:W-:-:S07]  /*4700*/  MOV R98, 0xffffffff ;  /* 0xffffffff00627802 */ /* 0x000fce0000000f00 */
[----:B0-----:R-:W-:Y:S05]  /*4710*/  WARPSYNC.COLLECTIVE R98, `(.L_x_8059) ;  /* 0x0000000062087348 */ /* 0x001fea0003c00000 */
[----:B------:R1:W2:Y:S02]  /*4720*/  SHFL.DOWN P6, R187, R99, R100, R101 ;  /* 0x0800006463bb7389 */ /* 0x0002a400000c0065 */
[----:B012---:R-:W-:Y:S01]  /*4730*/  ENDCOLLECTIVE ;  /* 0x000000000000791b */ /* 0x007fe20003800000 */
.L_x_8059:
[----:B------:R-:W-:Y:S02]  /*4740*/  MOV R99, R94 ;  /* 0x0000005e00637202 */ /* 0x000fe40000000f00 */
[----:B------:R-:W-:-:S07]  /*4750*/  MOV R88, R187 ;  /* 0x000000bb00587202 */ /* 0x000fce0000000f00 */
[----:B------:R-:W-:Y:S05]  /*4760*/  WARPSYNC.COLLECTIVE R98, `(.L_x_8060) ;  /* 0x0000000062087348 */ /* 0x000fea0003c00000 */
[----:B------:R0:W1:Y:S02]  /*4770*/  SHFL.DOWN P6, R187, R99, R100, R101 ;  /* 0x0800006463bb7389 */ /* 0x00006400000c0065 */
[----:B01----:R-:W-:Y:S01]  /*4780*/  ENDCOLLECTIVE ;  /* 0x000000000000791b */ /* 0x003fe20003800000 */
.L_x_8060:
[----:B------:R-:W-:-:S05]  /*4790*/  FADD.FTZ R88, R88, R93 ;  /* 0x0000005d58587221 */ /* 0x000fca0000010000 */
[----:B------:R-:W-:Y:S02]  /*47a0*/  MOV R99, R88 ;  /* 0x0000005800637202 */ /* 0x000fe40000000f00 */
[----:B------:R-:W-:Y:S02]  /*47b0*/  MOV R100, 0x8 ;  /* 0x0000000800647802 */ /* 0x000fe40000000f00 */
[----:B------:R-:W-:-:S07]  /*47c0*/  MOV R89, R187 ;  /* 0x000000bb00597202 */ /* 0x000fce0000000f00 */
[----:B------:R-:W-:Y:S05]  /*47d0*/  WARPSYNC.COLLECTIVE R98, `(.L_x_8061) ;  /* 0x0000000062087348 */ /* 0x000fea0003c00000 */
[----:B------:R0:W1:Y:S02]  /*47e0*/  SHFL.DOWN P6, R187, R99, R100, R101 ;  /* 0x0800006463bb7389 */ /* 0x00006400000c0065 */
[----:B01----:R-:W-:Y:S01]  /*47f0*/  ENDCOLLECTIVE ;  /* 0x000000000000791b */ /* 0x003fe20003800000 */
.L_x_8061:
[----:B------:R-:W-:-:S05]  /*4800*/  FADD.FTZ R89, R89, R94 ;  /* 0x0000005e59597221 */ /* 0x000fca0000010000 */
[----:B------:R-:W-:Y:S02]  /*4810*/  MOV R99, R89 ;  /* 0x0000005900637202 */ /* 0x000fe40000000f00 */
[----:B------:R-:W-:-:S07]  /*4820*/  MOV R95, R187 ;  /* 0x000000bb005f7202 */ /* 0x000fce0000000f00 */
[----:B------:R-:W-:Y:S05]  /*4830*/  WARPSYNC.COLLECTIVE R98, `(.L_x_8062) ;  /* 0x0000000062087348 */ /* 0x000fea0003c00000 */
[----:B------:R0:W1:Y:S02]  /*4840*/  SHFL.DOWN P6, R187, R99, R100, R101 ;  /* 0x0800006463bb7389 */ /* 0x00006400000c0065 */
[----:B01----:R-:W-:Y:S01]  /*4850*/  ENDCOLLECTIVE ;  /* 0x000000000000791b */ /* 0x003fe20003800000 */
.L_x_8062:
[----:B------:R-:W-:-:S05]  /*4860*/  FADD.FTZ R95, R88, R95 ;  /* 0x0000005f585f7221 */ /* 0x000fca0000010000 */
[----:B------:R-:W-:Y:S02]  /*4870*/  MOV R99, R95 ;  /* 0x0000005f00637202 */ /* 0x000fe40000000f00 */
[----:B------:R-:W-:Y:S02]  /*4880*/  MOV R100, 0x4 ;  /* 0x0000000400647802 */ /* 0x000fe40000000f00 */
[----:B------:R-:W-:-:S07]  /*4890*/  MOV R92, R187 ;  /* 0x000000bb005c7202 */ /* 0x000fce0000000f00 */
[----:B------:R-:W-:Y:S05]  /*48a0*/  WARPSYNC.COLLECTIVE R98, `(.L_x_8063) ;  /* 0x0000000062087348 */ /* 0x000fea0003c00000 */
[----:B------:R0:W1:Y:S02]  /*48b0*/  SHFL.DOWN P6, R187, R99, R100, R101 ;  /* 0x0800006463bb7389 */ /* 0x00006400000c0065 */
[----:B01----:R-:W-:Y:S01]  /*48c0*/  ENDCOLLECTIVE ;  /* 0x000000000000791b */ /* 0x003fe20003800000 */
.L_x_8063:
[----:B------:R-:W-:-:S05]  /*48d0*/  FADD.FTZ R92, R89, R92 ;  /* 0x0000005c595c7221 */ /* 0x000fca0000010000 */
[----:B------:R-:W-:Y:S02]  /*48e0*/  MOV R99, R92 ;  /* 0x0000005c00637202 */ /* 0x000fe40000000f00 */
[----:B------:R-:W-:-:S07]  /*48f0*/  MOV R96, R187 ;  /* 0x000000bb00607202 */ /* 0x000fce0000000f00 */
[----:B------:R-:W-:Y:S05]  /*4900*/  WARPSYNC.COLLECTIVE R98, `(.L_x_8064) ;  /* 0x0000000062087348 */ /* 0x000fea0003c00000 */
[----:B------:R0:W1:Y:S02]  /*4910*/  SHFL.DOWN P6, R187, R99, R100, R101 ;  /* 0x0800006463bb7389 */ /* 0x00006400000c0065 */
[----:B01----:R-:W-:Y:S01]  /*4920*/  ENDCOLLECTIVE ;  /* 0x000000000000791b */ /* 0x003fe20003800000 */
.L_x_8064:
[----:B------:R-:W-:-:S05]  /*4930*/  FADD.FTZ R96, R95, R96 ;  /* 0x000000605f607221 */ /* 0x000fca0000010000 */
[----:B------:R-:W-:Y:S02]  /*4940*/  MOV R99, R96 ;  /* 0x0000006000637202 */ /* 0x000fe40000000f00 */
[----:B------:R-:W-:Y:S02]  /*4950*/  MOV R100, 0x2 ;  /* 0x0000000200647802 */ /* 0x000fe40000000f00 */
[----:B------:R-:W-:-:S07]  /*4960*/  MOV R97, R187 ;  /* 0x000000bb00617202 */ /* 0x000fce0000000f00 */
[----:B------:R-:W-:Y:S05]  /*4970*/  WARPSYNC.COLLECTIVE R98, `(.L_x_8065) ;  /* 0x0000000062087348 */ /* 0x000fea0003c00000 */
[----:B------:R0:W1:Y:S02]  /*4980*/  SHFL.DOWN P6, R187, R99, R100, R101 ;  /* 0x0800006463bb7389 */ /* 0x00006400000c0065 */
[----:B01----:R-:W-:Y:S01]  /*4990*/  ENDCOLLECTIVE ;  /* 0x000000000000791b */ /* 0x003fe20003800000 */
.L_x_8065:
[----:B------:R-:W-:-:S05]  /*49a0*/  FADD.FTZ R97, R92, R97 ;  /* 0x000000615c617221 */ /* 0x000fca0000010000 */
[----:B------:R-:W-:Y:S02]  /*49b0*/  MOV R99, R97 ;  /* 0x0000006100637202 */ /* 0x000fe40000000f00 */
[----:B------:R-:W-:-:S07]  /*49c0*/  MOV R93, R187 ;  /* 0x000000bb005d7202 */ /* 0x000fce0000000f00 */
[----:B------:R-:W-:Y:S05]  /*49d0*/  WARPSYNC.COLLECTIVE R98, `(.L_x_8066) ;  /* 0x0000000062087348 */ /* 0x000fea0003c00000 */
[----:B------:R0:W1:Y:S02]  /*49e0*/  SHFL.DOWN P6, R187, R99, R100, R101 ;  /* 0x0800006463bb7389 */ /* 0x00006400000c0065 */
[----:B01----:R-:W-:Y:S01]  /*49f0*/  ENDCOLLECTIVE ;  /* 0x000000000000791b */ /* 0x003fe20003800000 */
.L_x_8066:
[----:B------:R-:W-:-:S05]  /*4a00*/  FADD.FTZ R93, R96, R93 ;  /* 0x0000005d605d7221 */ /* 0x000fca0000010000 */
[----:B------:R-:W-:Y:S02]  /*4a10*/  MOV R99, R93 ;  /* 0x0000005d00637202 */ /* 0x000fe40000000f00 */
[----:B------:R-:W-:Y:S02]  /*4a20*/  MOV R100, 0x1 ;  /* 0x0000000100647802 */ /* 0x000fe40000000f00 */
[----:B------:R-:W-:-:S07]  /*4a30*/  MOV R94, R187 ;  /* 0x000000bb005e7202 */ /* 0x000fce0000000f00 */
[----:B------:R-:W-:Y:S05]  /*4a40*/  WARPSYNC.COLLECTIVE R98, `(.L_x_8067) ;  /* 0x0000000062087348 */ /* 0x000fea0003c00000 */
[----:B------:R0:W1:Y:S02]  /*4a50*/  SHFL.DOWN P6, R187, R99, R100, R101 ;  /* 0x0800006463bb7389 */ /* 0x00006400000c0065 */
[----:B01----:R-:W-:Y:S01]  /*4a60*/  ENDCOLLECTIVE ;  /* 0x000000000000791b */ /* 0x003fe20003800000 */
.L_x_8067:
[----:B------:R-:W-:-:S05]  /*4a70*/  FADD.FTZ R94, R97, R94 ;  /* 0x0000005e615e7221 */ /* 0x000fca0000010000 */
[----:B------:R-:W-:Y:S02]  /*4a80*/  MOV R99, R94 ;  /* 0x0000005e00637202 */ /* 0x000fe40000000f00 */
[----:B------:R-:W-:-:S07]  /*4a90*/  MOV R186, R187 ;  /* 0x000000bb00ba7202 */ /* 0x000fce0000000f00 */
[----:B------:R-:W-:Y:S05]  /*4aa0*/  WARPSYNC.COLLECTIVE R98, `(.L_x_8068) ;  /* 0x0000000062087348 */ /* 0x000fea0003c00000 */
[----:B------:R0:W1:Y:S02]  /*4ab0*/  SHFL.DOWN P6, R187, R99, R100, R101 ;  /* 0x0800006463bb7389 */ /* 0x00006400000c0065 */
[----:B01----:R-:W-:Y:S01]  /*4ac0*/  ENDCOLLECTIVE ;  /* 0x000000000000791b */ /* 0x003fe20003800000 */
.L_x_8068:
[----:B------:R-:W-:Y:S05]  /*4ad0*/  BRA `(.L_x_8069) ;  /* 0xffffffd400f87947 */ /* 0x000fea000383ffff */
.L_x_8070:
        /* <DEDUP_REMOVED lines=10> */
.L_x_15262:


//--------------------- .text._ZN10layer_norm13ln_bwd_kernelINS_13Kernel_traitsIf6__halfS2_S2_fjLj7168ELj1ELj1ELj8ELj8ENS_18Kernel_traits_baseILj7168EfS2_S2_S2_fjLj256EEEEELb0ELb0ELb0ELb1EEEvNS_9BwdParamsE --------------------------
	.section	.text._ZN10layer_norm13ln_bwd_kernelINS_13Kernel_traitsIf6__halfS2_S2_fjLj7168ELj1ELj1ELj8ELj8ENS_18Kernel_traits_baseILj7168EfS2_S2_S2_fjLj256EEEEELb0ELb0ELb0ELb1EEEvNS_9BwdParamsE,"ax",@progbits
	.align	128
        .global         _ZN10layer_norm13ln_bwd_kernelINS_13Kernel_traitsIf6__halfS2_S2_fjLj7168ELj1ELj1ELj8ELj8ENS_18Kernel_traits_baseILj7168EfS2_S2_S2_fjLj256EEEEELb0ELb0ELb0ELb1EEEvNS_9BwdParamsE
        .type           _ZN10layer_norm13ln_bwd_kernelINS_13Kernel_traitsIf6__halfS2_S2_fjLj7168ELj1ELj1ELj8ELj8ENS_18Kernel_traits_baseILj7168EfS2_S2_S2_fjLj256EEEEELb0ELb0ELb0ELb1EEEvNS_9BwdParamsE,@function
        .size           _ZN10layer_norm13ln_bwd_kernelINS_13Kernel_traitsIf6__halfS2_S2_fjLj7168ELj1ELj1ELj8ELj8ENS_18Kernel_traits_baseILj7168EfS2_S2_S2_fjLj256EEEEELb0ELb0ELb0ELb1EEEvNS_9BwdParamsE,(.L_x_15263 - _ZN10layer_norm13ln_bwd_kernelINS_13Kernel_traitsIf6__halfS2_S2_fjLj7168ELj1ELj1ELj8ELj8ENS_18Kernel_traits_baseILj7168EfS2_S2_S2_fjLj256EEEEELb0ELb0ELb0ELb1EEEvNS_9BwdParamsE)
        .other          _ZN10layer_norm13ln_bwd_kernelINS_13Kernel_traitsIf6__halfS2_S2_fjLj7168ELj1ELj1ELj8ELj8ENS_18Kernel_traits_baseILj7168EfS2_S2_S2_fjLj256EEEEELb0ELb0ELb0ELb1EEEvNS_9BwdParamsE,@"STO_CUDA_ENTRY STV_DEFAULT"
_ZN10layer_norm13ln_bwd_kernelINS_13Kernel_traitsIf6__halfS2_S2_fjLj7168ELj1ELj1ELj8ELj8ENS_18Kernel_traits_baseILj7168EfS2_S2_S2_fjLj256EEEEELb0ELb0ELb0ELb1EEEvNS_9BwdParamsE:
.text._ZN10layer_norm13ln_bwd_kernelINS_13Kernel_traitsIf6__halfS2_S2_fjLj7168ELj1ELj1ELj8ELj8ENS_18Kernel_traits_baseILj7168EfS2_S2_S2_fjLj256EEEEELb0ELb0ELb0ELb1EEEvNS_9BwdParamsE:
        /* <DEDUP_REMOVED lines=46> */
.L_x_8071:
        /* <DEDUP_REMOVED lines=15> */
[----:B------:R-:W-:Y:S01]  /*03d0*/  LEA R120, R120, 0x8, 0x3 ;  /* 0x0000000878787811 */ /* 0x000fe200078e18ff */
        /* <DEDUP_REMOVED lines=15> */
[----:B------:R-:W-:Y:S02]  /*04d0*/  MOV R111, RZ ;  /* 0x000000ff006f7202 */ /* 0x000fe40000000f00 */
        /* <DEDUP_REMOVED lines=13> */
[----:B0-----:R-:W-:-:S07]  /*05b0*/  CS2R R62, SRZ ;  /* 0x00000000003e7805 */ /* 0x001fce000001ff00 */
.L_x_8081:
[----:B------:R-:W0:Y:S01]  /*05c0*/  @P0 LDC.64 R38, c[0x0][0x270] ;  /* 0x00009c00ff260b82 */ /* 0x000e220000000a00 */
        /* <DEDUP_REMOVED lines=12> */
[C---:B------:R-:W-:Y:S02]  /*0690*/  SHF.L.U32 R139, R155.reuse, 0x3, RZ ;  /* 0x000000039b8b7819 */ /* 0x040fe400000006ff */
[C---:B------:R-:W-:Y:S02]  /*06a0*/  IADD3 R157, R155.reuse, 0x100, RZ ;  /* 0x000001009b9d7810 */ /* 0x040fe40007ffe0ff */
[----:B------:R-:W-:Y:S02]  /*06b0*/  IADD3 R161, R155, 0x200, RZ ;  /* 0x000002009ba17810 */ /* 0x000fe40007ffe0ff */
[----:B------:R-:W-:Y:S02]  /*06c0*/  SHF.R.U32.HI R122, RZ, 0x1d, R155 ;  /* 0x0000001dff7a7819 */ /* 0x000fe4000001169b */
[----:B------:R-:W-:Y:S02]  /*06d0*/  IADD3 R40, P1, R139, UR12, RZ ;  /* 0x0000000c8b287c10 */ /* 0x000fe4000ff3e0ff */
[----:B------:R-:W-:-:S02]  /*06e0*/  SHF.L.U32 R123, R157, 0x3, RZ ;  /* 0x000000039d7b7819 */ /* 0x000fc400000006ff */
[----:B------:R-:W-:Y:S02]  /*06f0*/  SHF.L.U32 R125, R161, 0x3, RZ ;  /* 0x00000003a17d7819 */ /* 0x000fe400000006ff */
[C---:B------:R-:W-:Y:S02]  /*0700*/  IADD3 R163, R155.reuse, 0x300, RZ ;  /* 0x000003009ba37810 */ /* 0x040fe40007ffe0ff */
[C---:B------:R-:W-:Y:S02]  /*0710*/  IADD3 R165, R155.reuse, 0x400, RZ ;  /* 0x000004009ba57810 */ /* 0x040fe40007ffe0ff */
[C---:B------:R-:W-:Y:S02]  /*0720*/  IADD3 R167, R155.reuse, 0x500, RZ ;  /* 0x000005009ba77810 */ /* 0x040fe40007ffe0ff */
[----:B------:R-:W-:Y:S02]  /*0730*/  IADD3 R169, R155, 0x600, RZ ;  /* 0x000006009ba97810 */ /* 0x000fe40007ffe0ff */
[----:B------:R-:W-:-:S02]  /*0740*/  IADD3.X R41, R122, UR13, RZ, P1, !PT ;  /* 0x0000000d7a297c10 */ /* 0x000fc40008ffe4ff */
[----:B------:R-:W-:Y:S02]  /*0750*/  SHF.R.U32.HI R124, RZ, 0x1d, R157 ;  /* 0x0000001dff7c7819 */ /* 0x000fe4000001169d */
[----:B------:R-:W-:Y:S02]  /*0760*/  SHF.R.U32.HI R126, RZ, 0x1d, R161 ;  /* 0x0000001dff7e7819 */ /* 0x000fe400000116a1 */
[----:B------:R-:W-:Y:S02]  /*0770*/  IADD3 R36, P1, R123, UR12, RZ ;  /* 0x0000000c7b247c10 */ /* 0x000fe4000ff3e0ff */
[----:B---3--:R-:W-:Y:S02]  /*0780*/  IADD3 R34, P2, R125, UR12, RZ ;  /* 0x0000000c7d227c10 */ /* 0x008fe4000ff5e0ff */
[----:B------:R-:W-:Y:S02]  /*0790*/  SHF.L.U32 R127, R163, 0x3, RZ ;  /* 0x00000003a37f7819 */ /* 0x000fe400000006ff */
[----:B------:R-:W-:Y:S01]  /*07a0*/  SHF.L.U32 R129, R165, 0x3, RZ ;  /* 0x00000003a5817819 */ /* 0x000fe200000006ff */
[--C-:B-1----:R-:W-:Y:S01]  /*07b0*/  IMAD.WIDE.U32 R150, R155, 0x8, R32.reuse ;  /* 0x000000089b967825 */ /* 0x102fe200078e0020 */
[----:B------:R-:W-:Y:S01]  /*07c0*/  IADD3.X R37, R124, UR13, RZ, P1, !PT ;  /* 0x0000000d7c257c10 */ /* 0x000fe20008ffe4ff */
[----:B------:R-:W3:Y:S01]  /*07d0*/  LDG.E.64 R40, desc[UR4][R40.64] ;  /* 0x0000000428287981 */ /* 0x000ee2000c1e1b00 */
[----:B------:R-:W-:Y:S01]  /*07e0*/  IADD3.X R35, R126, UR13, RZ, P2, !PT ;  /* 0x0000000d7e237c10 */ /* 0x000fe200097fe4ff */
[----:B------:R-:W-:Y:S01]  /*07f0*/  IMAD.WIDE.U32 R148, R157, 0x8, R32 ;  /* 0x000000089d947825 */ /* 0x000fe200078e0020 */
[----:B------:R-:W-:Y:S01]  /*0800*/  SHF.R.U32.HI R128, RZ, 0x1d, R163 ;  /* 0x0000001dff807819 */ /* 0x000fe200000116a3 */
[----:B------:R-:W3:Y:S01]  /*0810*/  LDG.E.64 R150, desc[UR4][R150.64] ;  /* 0x0000000496967981 */ /* 0x000ee2000c1e1b00 */
[----:B------:R-:W-:Y:S01]  /*0820*/  SHF.R.U32.HI R130, RZ, 0x1d, R165 ;  /* 0x0000001dff827819 */ /* 0x000fe200000116a5 */
[--C-:B------:R-:W-:Y:S01]  /*0830*/  IMAD.WIDE.U32 R146, R161, 0x8, R32.reuse ;  /* 0x00000008a1927825 */ /* 0x100fe200078e0020 */
[----:B------:R-:W-:Y:S01]  /*0840*/  IADD3 R38, P2, R129, UR12, RZ ;  /* 0x0000000c81267c10 */ /* 0x000fe2000ff5e0ff */
[----:B------:R-:W3:Y:S02]  /*0850*/  LDG.E.64 R36, desc[UR4][R36.64] ;  /* 0x0000000424247981 */ /* 0x000ee4000c1e1b00 */
[--C-:B------:R-:W-:Y:S01]  /*0860*/  IMAD.WIDE.U32 R144, R163, 0x8, R32.reuse ;  /* 0x00000008a3907825 */ /* 0x100fe200078e0020 */
[----:B------:R-:W-:Y:S01]  /*0870*/  SHF.L.U32 R133, R169, 0x3, RZ ;  /* 0x00000003a9857819 */ /* 0x000fe200000006ff */
[----:B------:R-:W3:Y:S02]  /*0880*/  LDG.E.64 R34, desc[UR4][R34.64] ;  /* 0x0000000422227981 */ /* 0x000ee4000c1e1b00 */
[----:B------:R-:W-:-:S04]  /*0890*/  IMAD.WIDE.U32 R142, R165, 0x8, R32 ;  /* 0x00000008a58e7825 */ /* 0x000fc800078e0020 */
[----:B------:R-:W-:-:S04]  /*08a0*/  IMAD.WIDE.U32 R60, R167, 0x8, R32 ;  /* 0x00000008a73c7825 */ /* 0x000fc800078e0020 */
[----:B------:R-:W-:Y:S01]  /*08b0*/  IMAD.WIDE.U32 R42, R169, 0x8, R32 ;  /* 0x00000008a92a7825 */ /* 0x000fe200078e0020 */
[----:B------:R-:W-:Y:S01]  /*08c0*/  IADD3 R32, P1, R127, UR12, RZ ;  /* 0x0000000c7f207c10 */ /* 0x000fe2000ff3e0ff */
[----:B------:R-:W3:Y:S01]  /*08d0*/  LDG.E.64 R144, desc[UR4][R144.64] ;  /* 0x0000000490907981 */ /* 0x000ee2000c1e1b00 */
[----:B------:R-:W-:Y:S01]  /*08e0*/  SHF.L.U32 R131, R167, 0x3, RZ ;  /* 0x00000003a7837819 */ /* 0x000fe200000006ff */
[----:B--2---:R-:W-:Y:S01]  /*08f0*/  IMAD.WIDE R158, R118, 0x4, R44 ;  /* 0x00000004769e7825 */ /* 0x004fe200078e022c */
[----:B------:R-:W-:Y:S01]  /*0900*/  IADD3.X R33, R128, UR13, RZ, P1, !PT ;  /* 0x0000000d80217c10 */ /* 0x000fe20008ffe4ff */
[----:B------:R-:W2:Y:S01]  /*0910*/  LDG.E.64 R142, desc[UR4][R142.64] ;  /* 0x000000048e8e7981 */ /* 0x000ea2000c1e1b00 */
[----:B------:R-:W-:Y:S02]  /*0920*/  IADD3.X R39, R130, UR13, RZ, P2, !PT ;  /* 0x0000000d82277c10 */ /* 0x000fe400097fe4ff */
[----:B------:R-:W-:Y:S01]  /*0930*/  SHF.R.U32.HI R134, RZ, 0x1d, R169 ;  /* 0x0000001dff867819 */ /* 0x000fe200000116a9 */
[----:B------:R1:W2:Y:S01]  /*0940*/  LDG.E R187, desc[UR4][R158.64] ;  /* 0x000000049ebb7981 */ /* 0x0002a2000c1e1900 */
[----:B------:R-:W-:-:S02]  /*0950*/  IADD3 R152, P2, R133, UR12, RZ ;  /* 0x0000000c85987c10 */ /* 0x000fc4000ff5e0ff */
[----:B------:R-:W-:Y:S01]  /*0960*/  SHF.R.U32.HI R132, RZ, 0x1d, R167 ;  /* 0x0000001dff847819 */ /* 0x000fe200000116a7 */
[----:B------:R-:W2:Y:S01]  /*0970*/  LDG.E.64 R32, desc[UR4][R32.64] ;  /* 0x0000000420207981 */ /* 0x000ea2000c1e1b00 */
[----:B------:R-:W-:Y:S02]  /*0980*/  IADD3 R46, P1, R131, UR12, RZ ;  /* 0x0000000c832e7c10 */ /* 0x000fe4000ff3e0ff */
[----:B------:R-:W-:Y:S01]  /*0990*/  IADD3.X R153, R134, UR13, RZ, P2, !PT ;  /* 0x0000000d86997c10 */ /* 0x000fe200097fe4ff */
[----:B------:R-:W2:Y:S01]  /*09a0*/  LDG.E.64 R146, desc[UR4][R146.64] ;  /* 0x0000000492927981 */ /* 0x000ea2000c1e1b00 */
[----:B------:R-:W-:Y:S01]  /*09b0*/  IADD3.X R47, R132, UR13, RZ, P1, !PT ;  /* 0x0000000d842f7c10 */ /* 0x000fe20008ffe4ff */
[----:B0-----:R-:W-:Y:S02]  /*09c0*/  IMAD.WIDE R140, R118, 0x4, R140 ;  /* 0x00000004768c7825 */ /* 0x001fe400078e028c */
[----:B------:R-:W2:Y:S04]  /*09d0*/  LDG.E.64 R42, desc[UR4][R42.64] ;  /* 0x000000042a2a7981 */ /* 0x000ea8000c1e1b00 */
        /* <DEDUP_REMOVED lines=17> */
[----:B------:R-:W-:-:S02]  /*0af0*/  @P1 LEA.HI.X R161, R165, UR11, RZ, 0x3, P2 ;  /* 0x0000000ba5a11c11 */ /* 0x000fc400090f1cff */
[----:B0-----:R-:W-:Y:S01]  /*0b00*/  @P1 LEA R152, P5, R163, UR10, 0x3 ;  /* 0x0000000aa3981c11 */ /* 0x001fe2000f8a18ff */
        /* <DEDUP_REMOVED lines=15> */
[----:B----4-:R-:W-:Y:S01]  /*0c00*/  @P0 HADD2.F32 R138, -RZ, R166.H0_H0 ;  /* 0x200000a6ff8a0230 */ /* 0x010fe20000004100 */
[----:B---3--:R-:W-:Y:S02]  /*0c10*/  MOV R174, R150 ;  /* 0x0000009600ae7202 */ /* 0x008fe40000000f00 */
[--C-:B------:R-:W-:Y:S01]  /*0c20*/  SHF.R.U64 R184, R36, 0x10, R37.reuse ;  /* 0x0000001024b87819 */ /* 0x100fe20000001225 */
[----:B------:R-:W-:Y:S01]  /*0c30*/  HADD2.F32 R185, -RZ, R37.H0_H0 ;  /* 0x20000025ffb97230 */ /* 0x000fe20000004100 */
[----:B------:R-:W-:Y:S01]  /*0c40*/  SHF.R.U32.HI R182, RZ, 0x10, R37 ;  /* 0x00000010ffb67819 */ /* 0x000fe20000011625 */
[----:B------:R-:W-:Y:S01]  /*0c50*/  HADD2.F32 R36, -RZ, R36.H0_H0 ;  /* 0x20000024ff247230 */ /* 0x000fe20000004100 */
[----:B------:R-:W-:-:S02]  /*0c60*/  SHF.R.U32.HI R178, RZ, 0x10, R35 ;  /* 0x00000010ffb27819 */ /* 0x000fc40000011623 */
[----:B------:R-:W-:Y:S01]  /*0c70*/  SHF.R.U64 R180, R34, 0x10, R35 ;  /* 0x0000001022b47819 */ /* 0x000fe20000001223 */
[----:B------:R-:W-:Y:S01]  /*0c80*/  HADD2.F32 R181, -RZ, R34.H0_H0 ;  /* 0x20000022ffb57230 */ /* 0x000fe20000004100 */
[--C-:B0-----:R-:W-:Y:S02]  /*0c90*/  SHF.R.U64 R160, R144, 0x10, R145.reuse ;  /* 0x0000001090a07819 */ /* 0x101fe40000001291 */
[----:B------:R-:W-:Y:S02]  /*0ca0*/  MOV R158, R145 ;  /* 0x00000091009e7202 */ /* 0x000fe40000000f00 */
[----:B------:R-:W-:Y:S02]  /*0cb0*/  SHF.R.U32.HI R159, RZ, 0x10, R145 ;  /* 0x00000010ff9f7819 */ /* 0x000fe40000011691 */
[----:B------:R-:W-:Y:S02]  /*0cc0*/  SHF.R.U64 R145, R40, 0x10, R41 ;  /* 0x0000001028917819 */ /* 0x000fe40000001229 */
[----:B--2---:R-:W-:-:S02]  /*0cd0*/  FSEL R188, R187, RZ, !P4 ;  /* 0x000000ffbbbc7208 */ /* 0x004fc40006000000 */
[----:B------:R-:W-:Y:S02]  /*0ce0*/  SHF.R.U64 R156, R142, 0x10, R143 ;  /* 0x000000108e9c7819 */ /* 0x000fe4000000128f */
[----:B------:R-:W-:Y:S01]  /*0cf0*/  SHF.R.U64 R37, R32, 0x10, R33 ;  /* 0x0000001020257819 */ /* 0x000fe20000001221 */
[----:B------:R-:W-:Y:S01]  /*0d00*/  HADD2.F32 R173, -RZ, R32.H0_H0 ;  /* 0x20000020ffad7230 */ /* 0x000fe20000004100 */
[----:B-1----:R-:W-:Y:S01]  /*0d10*/  MOV R153, R143 ;  /* 0x0000008f00997202 */ /* 0x002fe20000000f00 */
[----:B------:R-:W-:Y:S01]  /*0d20*/  HADD2.F32 R32, -RZ, R145.H0_H0 ;  /* 0x20000091ff207230 */ /* 0x000fe20000004100 */
[----:B------:R-:W-:Y:S01]  /*0d30*/  SHF.R.U32.HI R154, RZ, 0x10, R143 ;  /* 0x00000010ff9a7819 */ /* 0x000fe2000001168f */
[----:B------:R-:W-:Y:S01]  /*0d40*/  HADD2.F32 R40, -RZ, R40.H0_H0 ;  /* 0x20000028ff287230 */ /* 0x000fe20000004100 */
[----:B------:R-:W-:Y:S02]  /*0d50*/  MOV R166, R146 ;  /* 0x0000009200a67202 */ /* 0x000fe40000000f00 */
[----:B------:R-:W-:-:S02]  /*0d60*/  SHF.R.U64 R163, R146, 0x10, R147 ;  /* 0x0000001092a37819 */ /* 0x000fc40000001293 */
[----:B------:R-:W-:Y:S01]  /*0d70*/  SHF.R.U32.HI R143, RZ, 0x10, R41 ;  /* 0x00000010ff8f7819 */ /* 0x000fe20000011629 */
[----:B------:R-:W-:Y:S01]  /*0d80*/  HADD2.F32 R41, -RZ, R41.H0_H0 ;  /* 0x20000029ff297230 */ /* 0x000fe20000004100 */
[----:B------:R-:W-:Y:S02]  /*0d90*/  MOV R146, R42 ;  /* 0x0000002a00927202 */ /* 0x000fe40000000f00 */
[----:B------:R-:W-:Y:S01]  /*0da0*/  SHF.R.U64 R177, R42, 0x10, R43 ;  /* 0x000000102ab17819 */ /* 0x000fe2000000122b */
[C---:B------:R-:W-:Y:S01]  /*0db0*/  FADD.FTZ R187, -R188.reuse, R36 ;  /* 0x00000024bcbb7221 */ /* 0x040fe20000010100 */
[----:B------:R-:W-:Y:S02]  /*0dc0*/  MOV R157, R142 ;  /* 0x0000008e009d7202 */ /* 0x000fe40000000f00 */
[----:B------:R-:W-:Y:S02]  /*0dd0*/  SHF.R.U32.HI R176, RZ, 0x10, R33 ;  /* 0x00000010ffb07819 */ /* 0x000fe40000011621 */
[--C-:B------:R-:W-:Y:S01]  /*0de0*/  SHF.R.U32.HI R42, RZ, 0x10, R45.reuse ;  /* 0x00000010ff2a7819 */ /* 0x100fe2000001162d */
[----:B------:R-:W-:Y:S01]  /*0df0*/  HADD2.F32 R155, -RZ, R33.H0_H0 ;  /* 0x20000021ff9b7230 */ /* 0x000fe20000004100 */
[----:B------:R-:W-:Y:S01]  /*0e00*/  MOV R167, R149 ;  /* 0x0000009500a77202 */ /* 0x000fe20000000f00 */
[----:B------:R-:W-:Y:S01]  /*0e10*/  FADD.FTZ R145, -R188, R32 ;  /* 0x00000020bc917221 */ /* 0x000fe20000010100 */
[----:B------:R-:W-:Y:S01]  /*0e20*/  SHF.R.U64 R142, R44, 0x10, R45 ;  /* 0x000000102c8e7819 */ /* 0x000fe2000000122d */
[----:B------:R-:W-:Y:S01]  /*0e30*/  HADD2.F32 R36, -RZ, R178.H0_H0 ;  /* 0x200000b2ff247230 */ /* 0x000fe20000004100 */
[----:B------:R-:W-:Y:S01]  /*0e40*/  SHF.R.U64 R186, R150, 0x10, R151 ;  /* 0x0000001096ba7819 */ /* 0x000fe20000001297 */
[----:B------:R-:W-:Y:S01]  /*0e50*/  HADD2.F32 R33, -RZ, R143.H0_H0 ;  /* 0x2000008fff217230 */ /* 0x000fe20000004100 */
[----:B------:R-:W-:Y:S01]  /*0e60*/  MOV R162, R147 ;  /* 0x0000009300a27202 */ /* 0x000fe20000000f00 */
[----:B------:R-:W-:Y:S01]  /*0e70*/  HADD2.F32 R32, -RZ, R184.H0_H0 ;  /* 0x200000b8ff207230 */ /* 0x000fe20000004100 */
[----:B------:R-:W-:Y:S01]  /*0e80*/  SHF.R.U32.HI R164, RZ, 0x10, R147 ;  /* 0x00000010ffa47819 */ /* 0x000fe20000011693 */
[C---:B------:R-:W-:Y:S01]  /*0e90*/  FADD.FTZ R185, -R188.reuse, R185 ;  /* 0x000000b9bcb97221 */ /* 0x040fe20000010100 */
[----:B------:R-:W-:Y:S01]  /*0ea0*/  SHF.R.U32.HI R147, RZ, 0x10, R47 ;  /* 0x00000010ff937819 */ /* 0x000fe2000001162f */
[----:B------:R-:W-:Y:S01]  /*0eb0*/  HADD2.F32 R34, -RZ, R180.H0_H0 ;  /* 0x200000b4ff227230 */ /* 0x000fe20000004100 */
[----:B------:R-:W-:Y:S01]  /*0ec0*/  MOV R0, R151 ;  /* 0x0000009700007202 */ /* 0x000fe20000000f00 */
[----:B------:R-:W-:Y:S01]  /*0ed0*/  HADD2.F32 R179, -RZ, R38.H0_H0 ;  /* 0x20000026ffb37230 */ /* 0x000fe20000004100 */
[----:B------:R-:W-:Y:S01]  /*0ee0*/  MOV R172, R148 ;  /* 0x0000009400ac7202 */ /* 0x000fe20000000f00 */
[----:B------:R-:W-:Y:S01]  /*0ef0*/  FADD.FTZ R143, -R188, R40 ;  /* 0x00000028bc8f7221 */ /* 0x000fe20000010100 */
[--C-:B------:R-:W-:Y:S01]  /*0f00*/  SHF.R.U64 R168, R148, 0x10, R149.reuse ;  /* 0x0000001094a87819 */ /* 0x100fe20000001295 */
[----:B------:R-:W-:Y:S01]  /*0f10*/  HADD2.F32 R174, -RZ, R174.H0_H0 ;  /* 0x200000aeffae7230 */ /* 0x000fe20000004100 */
[----:B------:R-:W-:Y:S01]  /*0f20*/  SHF.R.U32.HI R170, RZ, 0x10, R149 ;  /* 0x00000010ffaa7819 */ /* 0x000fe20000011695 */
[----:B------:R-:W-:Y:S01]  /*0f30*/  FADD.FTZ R149, -R188, R41 ;  /* 0x00000029bc957221 */ /* 0x000fe20000010100 */
[----:B------:R-:W-:Y:S01]  /*0f40*/  SHF.R.U64 R183, R38, 0x10, R39 ;  /* 0x0000001026b77819 */ /* 0x000fe20000001227 */
[----:B------:R-:W-:Y:S01]  /*0f50*/  FADD.FTZ R181, -R188, R181 ;  /* 0x000000b5bcb57221 */ /* 0x000fe20000010100 */
[----:B------:R-:W-:Y:S01]  /*0f60*/  SHF.R.U32.HI R148, RZ, 0x10, R61 ;  /* 0x00000010ff947819 */ /* 0x000fe2000001163d */
[----:B------:R-:W-:-:S02]  /*0f70*/  HADD2.F32 R38, -RZ, R176.H0_H0 ;  /* 0x200000b0ff267230 */ /* 0x000fc40000004100 */
[----:B------:R-:W-:Y:S01]  /*0f80*/  HADD2.F32 R40, -RZ, R42.H0_H0 ;  /* 0x2000002aff287230 */ /* 0x000fe20000004100 */
[----:B------:R-:W-:Y:S01]  /*0f90*/  SHF.R.U32.HI R141, RZ, 0x10, R151 ;  /* 0x00000010ff8d7819 */ /* 0x000fe20000011697 */
[----:B------:R-:W-:Y:S01]  /*0fa0*/  HADD2.F32 R171, -RZ, R35.H0_H0 ;  /* 0x20000023ffab7230 */ /* 0x000fe20000004100 */
[----:B------:R-:W-:Y:S01]  /*0fb0*/  MOV R152, R60 ;  /* 0x0000003c00987202 */ /* 0x000fe20000000f00 */
        /* <DEDUP_REMOVED lines=8> */
[C---:B------:R-:W-:Y:S01]  /*1040*/  FADD.FTZ R189, -R188.reuse, R32 ;  /* 0x00000020bcbd7221 */ /* 0x040fe20000010100 */
[----:B------:R-:W-:Y:S02]  /*1050*/  HADD2.F32 R45, -RZ, R147.H0_H0 ;  /* 0x20000093ff2d7230 */ /* 0x000fe40000004100 */
[----:B------:R-:W-:Y:S01]  /*1060*/  FADD.FTZ R193, -R188, R34 ;  /* 0x00000022bcc17221 */ /* 0x000fe20000010100 */
[----:B------:R-:W-:Y:S01]  /*1070*/  FMUL.FTZ R145, R140, R145 ;  /* 0x000000918c917220 */ /* 0x000fe20000410000 */
[----:B------:R-:W-:Y:S02]  /*1080*/  HADD2.F32 R36, -RZ, R166.H0_H0 ;  /* 0x200000a6ff247230 */ /* 0x000fe40000004100 */
[----:B------:R-:W-:Y:S01]  /*1090*/  FMUL.FTZ R147, R28, R174 ;  /* 0x000000ae1c937220 */ /* 0x000fe20000410000 */
[----:B------:R-:W-:-:S02]  /*10a0*/  HADD2.F32 R33, -RZ, R182.H0_H0 ;  /* 0x200000b6ff217230 */ /* 0x000fc40000004100 */
[----:B------:R-:W-:Y:S01]  /*10b0*/  FMUL.FTZ R166, R140, R181 ;  /* 0x000000b58ca67220 */ /* 0x000fe20000410000 */
[----:B------:R-:W-:Y:S02]  /*10c0*/  HADD2.F32 R32, -RZ, R0.H0_H0 ;  /* 0x20000000ff207230 */ /* 0x000fe40000004100 */
[----:B------:R-:W-:Y:S01]  /*10d0*/  FADD.FTZ R199, -R188, R38 ;  /* 0x00000026bcc77221 */ /* 0x000fe20000010100 */
[----:B------:R-:W-:Y:S01]  /*10e0*/  FMUL.FTZ R0, R140, R143 ;  /* 0x0000008f8c007220 */ /* 0x000fe20000410000 */
[----:B------:R-:W-:Y:S02]  /*10f0*/  HADD2.F32 R182, -RZ, R148.H0_H0 ;  /* 0x20000094ffb67230 */ /* 0x000fe40000004100 */
[----:B------:R-:W-:Y:S01]  /*1100*/  FADD.FTZ R89, R167, R89 ;  /* 0x00000059a7597221 */ /* 0x000fe20000010000 */
[----:B------:R-:W-:Y:S02]  /*1110*/  HADD2.F32 R38, -RZ, R163.H0_H0 ;  /* 0x200000a3ff267230 */ /* 0x000fe40000004100 */
[----:B------:R-:W-:Y:S01]  /*1120*/  FFMA.FTZ R65, R160, R167, R65 ;  /* 0x000000a7a0417223 */ /* 0x000fe20000010041 */
[----:B------:R-:W-:-:S02]  /*1130*/  HADD2.F32 R184, -RZ, R156.H0_H0 ;  /* 0x2000009cffb87230 */ /* 0x000fc40000004100 */
[----:B------:R-:W-:Y:S01]  /*1140*/  FMUL.FTZ R148, R26, R167 ;  /* 0x000000a71a947220 */ /* 0x000fe20000410000 */
[----:B------:R-:W-:Y:S01]  /*1150*/  FADD.FTZ R115, R142, R115 ;  /* 0x000000738e737221 */ /* 0x000fe20000010000 */
[-C--:B------:R-:W-:Y:S01]  /*1160*/  FFMA.FTZ R116, R145, R142.reuse, R116 ;  /* 0x0000008e91747223 */ /* 0x080fe20000010074 */
[----:B------:R-:W-:Y:S02]  /*1170*/  HADD2.F32 R190, -RZ, R152.H0_H0 ;  /* 0x20000098ffbe7230 */ /* 0x000fe40000004100 */
        /* <DEDUP_REMOVED lines=8> */
[----:B------:R-:W-:-:S02]  /*1200*/  HADD2.F32 R186, -RZ, R153.H0_H0 ;  /* 0x20000099ffba7230 */ /* 0x000fc40000004100 */
[----:B------:R-:W-:Y:S01]  /*1210*/  FADD.FTZ R90, R38, R90 ;  /* 0x0000005a265a7221 */ /* 0x000fe20000010000 */
[----:B------:R-:W-:Y:S02]  /*1220*/  HADD2.F32 R34, -RZ, R141.H0_H0 ;  /* 0x2000008dff227230 */ /* 0x000fe40000004100 */
[-C--:B------:R-:W-:Y:S01]  /*1230*/  FFMA.FTZ R66, R167, R38.reuse, R66 ;  /* 0x00000026a7427223 */ /* 0x080fe20000010042 */
[----:B------:R-:W-:Y:S01]  /*1240*/  FMUL.FTZ R153, R21, R38 ;  /* 0x0000002615997220 */ /* 0x000fe20000410000 */
[----:B------:R-:W-:Y:S01]  /*1250*/  FMUL.FTZ R143, R30, R32 ;  /* 0x000000201e8f7220 */ /* 0x000fe20000410000 */
[----:B------:R-:W-:Y:S01]  /*1260*/  FADD.FTZ R38, R187, R142 ;  /* 0x0000008ebb267221 */ /* 0x000fe20000010000 */
[----:B------:R-:W-:Y:S01]  /*1270*/  MOV R161, R144 ;  /* 0x0000009000a17202 */ /* 0x000fe20000000f00 */
[----:B------:R-:W-:Y:S01]  /*1280*/  FMUL.FTZ R149, R140, R149 ;  /* 0x000000958c957220 */ /* 0x000fe20000410000 */
[----:B------:R-:W-:Y:S01]  /*1290*/  FFMA.FTZ R36, R145, R142, R36 ;  /* 0x0000008e91247223 */ /* 0x000fe20000010024 */
[----:B------:R-:W-:Y:S01]  /*12a0*/  MOV R144, R61 ;  /* 0x0000003d00907202 */ /* 0x000fe20000000f00 */
[----:B------:R-:W-:-:S02]  /*12b0*/  HADD2.F32 R172, -RZ, R172.H0_H0 ;  /* 0x200000acffac7230 */ /* 0x000fc40000004100 */
[----:B------:R-:W-:Y:S01]  /*12c0*/  FMUL.FTZ R141, R31, R34 ;  /* 0x000000221f8d7220 */ /* 0x000fe20000410000 */
[----:B------:R-:W-:Y:S01]  /*12d0*/  FADD.FTZ R38, R38, R143 ;  /* 0x0000008f26267221 */ /* 0x000fe20000010000 */
[----:B------:R-:W-:Y:S02]  /*12e0*/  HADD2.F32 R37, -RZ, R37.H0_H0 ;  /* 0x20000025ff257230 */ /* 0x000fe40000004100 */
[----:B------:R-:W-:Y:S01]  /*12f0*/  FMUL.FTZ R151, R140, R151 ;  /* 0x000000978c977220 */ /* 0x000fe20000410000 */
[----:B------:R-:W-:Y:S01]  /*1300*/  FFMA.FTZ R36, R149, R143, R36 ;  /* 0x0000008f95247223 */ /* 0x000fe20000010024 */
[----:B------:R-:W-:Y:S01]  /*1310*/  FADD.FTZ R179, -R188, R179 ;  /* 0x000000b3bcb37221 */ /* 0x000fe20000010100 */
[----:B------:R-:W-:Y:S02]  /*1320*/  HADD2.F32 R168, -RZ, R168.H0_H0 ;  /* 0x200000a8ffa87230 */ /* 0x000fe40000004100 */
[----:B------:R-:W-:Y:S01]  /*1330*/  FADD.FTZ R185, R38, R141 ;  /* 0x0000008d26b97221 */ /* 0x000fe20000010000 */
[----:B------:R-:W-:-:S02]  /*1340*/  HADD2.F32 R180, -RZ, R144.H0_H0 ;  /* 0x20000090ffb47230 */ /* 0x000fc40000004100 */
[----:B------:R-:W-:Y:S01]  /*1350*/  FMUL.FTZ R144, R24, R172 ;  /* 0x000000ac18907220 */ /* 0x000fe20000410000 */
[C---:B------:R-:W-:Y:S01]  /*1360*/  FFMA.FTZ R187, R151.reuse, R141, R36 ;  /* 0x0000008d97bb7223 */ /* 0x040fe20000010024 */
[----:B------:R-:W-:Y:S02]  /*1370*/  HADD2.F32 R183, -RZ, R183.H0_H0 ;  /* 0x200000b7ffb77230 */ /* 0x000fe40000004100 */
[----:B------:R-:W-:Y:S01]  /*1380*/  FADD.FTZ R197, -R188, R37 ;  /* 0x00000025bcc57221 */ /* 0x000fe20000010100 */
[----:B------:R-:W-:Y:S01]  /*1390*/  FADD.FTZ R111, R34, R111 ;  /* 0x0000006f226f7221 */ /* 0x000fe20000010000 */
[----:B------:R-:W-:Y:S01]  /*13a0*/  FFMA.FTZ R112, R151, R34, R112 ;  /* 0x0000002297707223 */ /* 0x000fe20000010070 */
[----:B------:R-:W-:Y:S01]  /*13b0*/  FADD.FTZ R37, -R188, R40 ;  /* 0x00000028bc257221 */ /* 0x000fe20000010100 */
[----:B------:R-:W-:Y:S02]  /*13c0*/  HADD2.F32 R34, -RZ, R146.H0_H0 ;  /* 0x20000092ff227230 */ /* 0x000fe40000004100 */
[----:B------:R-:W-:Y:S01]  /*13d0*/  FMUL.FTZ R178, R140, R179 ;  /* 0x000000b38cb27220 */ /* 0x000fe20000410000 */
[----:B------:R-:W-:-:S02]  /*13e0*/  HADD2.F32 R40, -RZ, R161.H0_H0 ;  /* 0x200000a1ff287230 */ /* 0x000fc40000004100 */
[----:B------:R-:W-:Y:S01]  /*13f0*/  FMUL.FTZ R146, R25, R168 ;  /* 0x000000a819927220 */ /* 0x000fe20000410000 */
[----:B------:R-:W-:Y:S01]  /*1400*/  FADD.FTZ R179, R185, R144 ;  /* 0x00000090b9b37221 */ /* 0x000fe20000010000 */
[----:B------:R-:W-:Y:S01]  /*1410*/  FMUL.FTZ R161, R140, R189 ;  /* 0x000000bd8ca17220 */ /* 0x000fe20000410000 */
[----:B------:R-:W-:Y:S01]  /*1420*/  FFMA.FTZ R36, R156, R144, R187 ;  /* 0x000000909c247223 */ /* 0x000fe200000100bb */
[----:B------:R-:W-:Y:S01]  /*1430*/  SHF.R.U64 R150, R60, 0x10, R61 ;  /* 0x000000103c967819 */ /* 0x000fe2000000123d */
[C---:B------:R-:W-:Y:S01]  /*1440*/  FADD.FTZ R191, -R188.reuse, R33 ;  /* 0x00000021bcbf7221 */ /* 0x040fe20000010100 */
[----:B------:R-:W-:Y:S02]  /*1450*/  HADD2.F32 R165, -RZ, R39.H0_H0 ;  /* 0x20000027ffa57230 */ /* 0x000fe40000004100 */
[----:B------:R-:W-:Y:S01]  /*1460*/  FADD.FTZ R183, -R188, R183 ;  /* 0x000000b7bcb77221 */ /* 0x000fe20000010100 */
[----:B------:R-:W-:Y:S02]  /*1470*/  HADD2.F32 R170, -RZ, R170.H0_H0 ;  /* 0x200000aaffaa7230 */ /* 0x000fe40000004100 */
[----:B------:R-:W-:Y:S01]  /*1480*/  FADD.FTZ R179, R179, R146 ;  /* 0x00000092b3b37221 */ /* 0x000fe20000010000 */
[----:B------:R-:W-:Y:S01]  /*1490*/  SHF.R.U32.HI R169, RZ, 0x10, R39 ;  /* 0x00000010ffa97819 */ /* 0x000fe20000011627 */
[----:B------:R-:W-:Y:S01]  /*14a0*/  FFMA.FTZ R185, R161, R146, R36 ;  /* 0x00000092a1b97223 */ /* 0x000fe20000010024 */
[----:B------:R-:W-:Y:S01]  /*14b0*/  FMUL.FTZ R163, R140, R191 ;  /* 0x000000bf8ca37220 */ /* 0x000fe20000410000 */
[----:B------:R-:W-:-:S02]  /*14c0*/  HADD2.F32 R192, -RZ, R150.H0_H0 ;  /* 0x20000096ffc07230 */ /* 0x000fc40000004100 */
[----:B------:R-:W-:Y:S01]  /*14d0*/  FMUL.FTZ R183, R140, R183 ;  /* 0x000000b78cb77220 */ /* 0x000fe20000410000 */
[----:B------:R-:W-:Y:S01]  /*14e0*/  SHF.R.U64 R61, R46, 0x10, R47 ;  /* 0x000000102e3d7819 */ /* 0x000fe2000000122f */
[----:B------:R-:W-:Y:S01]  /*14f0*/  FADD.FTZ R165, -R188, R165 ;  /* 0x000000a5bca57221 */ /* 0x000fe20000010100 */
[----:B------:R-:W-:Y:S01]  /*1500*/  FMUL.FTZ R150, R27, R170 ;  /* 0x000000aa1b967220 */ /* 0x000fe20000410000 */
[----:B------:R-:W-:Y:S01]  /*1510*/  FADD.FTZ R179, R179, R148 ;  /* 0x00000094b3b37221 */ /* 0x000fe20000010000 */
[----:B------:R-:W-:Y:S01]  /*1520*/  FFMA.FTZ R36, R160, R148, R185 ;  /* 0x00000094a0247223 */ /* 0x000fe200000100b9 */
[----:B------:R-:W-:Y:S02]  /*1530*/  HADD2.F32 R169, -RZ, R169.H0_H0 ;  /* 0x200000a9ffa97230 */ /* 0x000fe40000004100 */
        /* <DEDUP_REMOVED lines=9> */
[----:B------:R-:W-:-:S02]  /*15d0*/  HADD2.F32 R46, -RZ, R46.H0_H0 ;  /* 0x2000002eff2e7230 */ /* 0x000fc40000004100 */
[----:B------:R-:W-:Y:S01]  /*15e0*/  FFMA.FTZ R165, R163, R150, R36 ;  /* 0x00000096a3a57223 */ /* 0x000fe20000010024 */
[----:B------:R-:W-:Y:S02]  /*15f0*/  HADD2.F32 R43, -RZ, R47.H0_H0 ;  /* 0x2000002fff2b7230 */ /* 0x000fe40000004100 */
[----:B------:R-:W-:Y:S02]  /*1600*/  HADD2.F32 R39, -RZ, R44.H0_H0 ;  /* 0x2000002cff277230 */ /* 0x000fe40000004100 */
[----:B------:R-:W-:Y:S02]  /*1610*/  HADD2.F32 R61, -RZ, R61.H0_H0 ;  /* 0x2000003dff3d7230 */ /* 0x000fe40000004100 */
[C---:B------:R-:W-:Y:S01]  /*1620*/  FADD.FTZ R169, -R188.reuse, R169 ;  /* 0x000000a9bca97221 */ /* 0x040fe20000010100 */
[----:B------:R-:W-:Y:S02]  /*1630*/  HADD2.F32 R162, -RZ, R162.H0_H0 ;  /* 0x200000a2ffa27230 */ /* 0x000fe40000004100 */
        /* <DEDUP_REMOVED lines=15> */
[----:B------:R-:W-:Y:S01]  /*1730*/  FADD.FTZ R86, R168, R86 ;  /* 0x00000056a8567221 */ /* 0x000fe20000010000 */
[----:B------:R-:W-:Y:S01]  /*1740*/  FFMA.FTZ R62, R161, R168, R62 ;  /* 0x000000a8a13e7223 */ /* 0x000fe2000001003e */
[----:B------:R-:W-:Y:S01]  /*1750*/  FMUL.FTZ R154, R22, R162 ;  /* 0x000000a2169a7220 */ /* 0x000fe20000410000 */
[----:B------:R-:W-:Y:S01]  /*1760*/  FADD.FTZ R169, R36, R153 ;  /* 0x0000009924a97221 */ /* 0x000fe20000010000 */
[----:B------:R-:W-:Y:S01]  /*1770*/  FMUL.FTZ R168, R140, R171 ;  /* 0x000000ab8ca87220 */ /* 0x000fe20000410000 */
[----:B------:R-:W-:Y:S01]  /*1780*/  FFMA.FTZ R179, R167, R153, R38 ;  /* 0x00000099a7b37223 */ /* 0x000fe20000010026 */
[----:B------:R-:W-:Y:S01]  /*1790*/  SHF.R.U32.HI R44, RZ, 0x8, R110 ;  /* 0x00000008ff2c7819 */ /* 0x000fe2000001166e */
[----:B------:R-:W-:-:S02]  /*17a0*/  HADD2.F32 R176, -RZ, R157.H0_H0 ;  /* 0x2000009dffb07230 */ /* 0x000fc40000004100 */
        /* <DEDUP_REMOVED lines=8> */
[----:B------:R-:W-:Y:S02]  /*1830*/  HADD2.F32 R44, -RZ, R158.H0_H0 ;  /* 0x2000009eff2c7230 */ /* 0x000fe40000004100 */
[----:B------:R-:W-:Y:S01]  /*1840*/  FMUL.FTZ R186, R140, R47 ;  /* 0x0000002f8cba7220 */ /* 0x000fe20000410000 */
[----:B------:R-:W-:Y:S01]  /*1850*/  FADD.FTZ R87, R172, R87 ;  /* 0x00000057ac577221 */ /* 0x000fe20000010000 */
[----:B------:R-:W-:Y:S01]  /*1860*/  FFMA.FTZ R63, R156, R172, R63 ;  /* 0x000000ac9c3f7223 */ /* 0x000fe2000001003f */
        /* <DEDUP_REMOVED lines=75> */
[----:B------:R-:W-:-:S02]  /*1d20*/  HADD2.F32 R175, -RZ, R175.H0_H0 ;  /* 0x200000afffaf7230 */ /* 0x000fc40000004100 */
[----:B------:R-:W-:Y:S01]  /*1d30*/  FADD.FTZ R100, R188, R100 ;  /* 0x00000064bc647221 */ /* 0x000fe20000010000 */
[----:B------:R-:W-:Y:S01]  /*1d40*/  FFMA.FTZ R76, R187, R188, R76 ;  /* 0x000000bcbb4c7223 */ /* 0x000fe2000001004c */
        /* <DEDUP_REMOVED lines=41> */
.L_x_8092:
[----:B------:R-:W3:Y:S01]  /*1fe0*/  S2R R37, SR_CgaCtaId ;  /* 0x0000000000257919 */ /* 0x000ee20000008800 */
[----:B------:R-:W-:Y:S01]  /*1ff0*/  @!P2 SHF.R.U32.HI R35, RZ, 0x5, R110 ;  /* 0x00000005ff23a819 */ /* 0x000fe2000001166e */
[----:B-1----:R-:W-:Y:S01]  /*2000*/  FADD.FTZ R60, R32, R33 ;  /* 0x00000021203c7221 */ /* 0x002fe20000010000 */
[----:B------:R-:W-:Y:S01]  /*2010*/  MOV R36, 0x400 ;  /* 0x0000040000247802 */ /* 0x000fe20000000f00 */
[----:B--2---:R-:W-:Y:S01]  /*2020*/  FADD.FTZ R61, R34, R61 ;  /* 0x0000003d223d7221 */ /* 0x004fe20000010000 */
[----:B------:R-:W-:Y:S01]  /*2030*/  @!P2 LOP3.LUT R35, R35, 0x7, RZ, 0xc0, !PT ;  /* 0x000000072323a812 */ /* 0x000fe200078ec0ff */
[----:B------:R-:W-:Y:S05]  /*2040*/  WARPSYNC.ALL ;  /* 0x0000000000007948 */ /* 0x000fea0003800000 */
[----:B------:R-:W-:-:S02]  /*2050*/  @!P2 IADD3 R35, R196, R35, RZ ;  /* 0x00000023c423a210 */ /* 0x000fc40007ffe0ff */
        /* <DEDUP_REMOVED lines=15> */
[----:B-----5:R-:W-:Y:S02]  /*2150*/  @P1 SHF.R.U64 R35, R2, 0x10, R3 ;  /* 0x0000001002231819 */ /* 0x020fe40000001203 */
        /* <DEDUP_REMOVED lines=14> */
[----:B------:R-:W-:-:S03]  /*2240*/  @P1 MOV R32, R2 ;  /* 0x0000000200201202 */ /* 0x000fc60000000f00 */
[----:B------:R-:W-:Y:S02]  /*2250*/  FSEL R37, R46, RZ, !P4 ;  /* 0x000000ff2e257208 */ /* 0x000fe40006000000 */
[----:B------:R-:W-:-:S03]  /*2260*/  @P1 HADD2.F32 R32, -RZ, R32.H0_H0 ;  /* 0x20000020ff201230 */ /* 0x000fc60000004100 */
        /* <DEDUP_REMOVED lines=9> */
[----:B------:R-:W-:Y:S01]  /*2300*/  FFMA.FTZ R40, R167, R196, R37 ;  /* 0x000000c4a7287223 */ /* 0x000fe20000010025 */
[----:B------:R-:W-:-:S02]  /*2310*/  @P1 HADD2.F32 R36, -RZ, R36.H0_H0 ;  /* 0x20000024ff241230 */ /* 0x000fc40000004100 */
[----:B------:R-:W-:Y:S01]  /*2320*/  FADD.FTZ R47, R144, -R41 ;  /* 0x80000029902f7221 */ /* 0x000fe20000010000 */
[----:B------:R-:W-:Y:S01]  /*2330*/  FADD.FTZ R33, R147, -R0 ;  /* 0x8000000093217221 */ /* 0x000fe20000010000 */
[----:B------:R-:W-:Y:S01]  /*2340*/  FFMA.FTZ R147, R160, R196, R37 ;  /* 0x000000c4a0937223 */ /* 0x000fe20000010025 */
[----:B------:R-:W-:Y:S01]  /*2350*/  FADD.FTZ R153, R153, -R40 ;  /* 0x8000002899997221 */ /* 0x000fe20000010000 */
[----:B------:R-:W-:Y:S01]  /*2360*/  @P1 FADD.FTZ R39, R39, R36 ;  /* 0x0000002427271221 */ /* 0x000fe20000010000 */
[----:B------:R-:W-:Y:S01]  /*2370*/  @P1 HADD2.F32 R36, -RZ, R38.H0_H0 ;  /* 0x20000026ff241230 */ /* 0x000fe20000004100 */
[----:B------:R-:W-:Y:S01]  /*2380*/  @P1 MOV R38, R48 ;  /* 0x0000003000261202 */ /* 0x000fe20000000f00 */
[----:B------:R-:W-:Y:S01]  /*2390*/  FMUL.FTZ R47, R140, R47 ;  /* 0x0000002f8c2f7220 */ /* 0x000fe20000410000 */
[----:B------:R-:W-:Y:S01]  /*23a0*/  @P1 SHF.R.U64 R141, R48, 0x10, R49 ;  /* 0x00000010308d1819 */ /* 0x000fe20000001231 */
[----:B------:R-:W-:Y:S01]  /*23b0*/  FFMA.FTZ R44, R171, R196, R37 ;  /* 0x000000c4ab2c7223 */ /* 0x000fe20000010025 */
[----:B------:R-:W-:Y:S01]  /*23c0*/  @P1 MOV R40, R49 ;  /* 0x0000003100281202 */ /* 0x000fe20000000f00 */
[----:B------:R-:W-:-:S02]  /*23d0*/  @P1 HADD2.F32 R38, -RZ, R38.H0_H0 ;  /* 0x20000026ff261230 */ /* 0x000fc40000004100 */
[----:B------:R-:W-:Y:S01]  /*23e0*/  FADD.FTZ R147, R148, -R147 ;  /* 0x8000009394937221 */ /* 0x000fe20000010000 */
[-C--:B------:R-:W-:Y:S01]  /*23f0*/  FFMA.FTZ R145, R145, R196.reuse, R37 ;  /* 0x000000c491917223 */ /* 0x080fe20000010025 */
[----:B------:R-:W-:Y:S01]  /*2400*/  FADD.FTZ R157, R157, -R44 ;  /* 0x8000002c9d9d7221 */ /* 0x000fe20000010000 */
[----:B------:R-:W-:Y:S02]  /*2410*/  @P1 HADD2.F32 R40, -RZ, R40.H0_H0 ;  /* 0x20000028ff281230 */ /* 0x000fe40000004100 */
[----:B------:R-:W-:Y:S01]  /*2420*/  @P1 FADD.FTZ R47, R47, R38 ;  /* 0x000000262f2f1221 */ /* 0x000fe20000010000 */
[----:B------:R-:W-:Y:S02]  /*2430*/  @P1 HADD2.F32 R38, -RZ, R141.H0_H0 ;  /* 0x2000008dff261230 */ /* 0x000fe40000004100 */
[C---:B------:R-:W-:Y:S01]  /*2440*/  FMUL.FTZ R141, R140.reuse, R147 ;  /* 0x000000938c8d7220 */ /* 0x040fe20000410000 */
[----:B------:R-:W-:Y:S01]  /*2450*/  @P1 SHF.R.U32.HI R44, RZ, 0x10, R49 ;  /* 0x00000010ff2c1819 */ /* 0x000fe20000011631 */
[----:B------:R-:W-:Y:S01]  /*2460*/  FMUL.FTZ R33, R140, R33 ;  /* 0x000000218c217220 */ /* 0x000fe20000410000 */
[----:B------:R-:W-:Y:S01]  /*2470*/  FADD.FTZ R145, R142, -R145 ;  /* 0x800000918e917221 */ /* 0x000fe20000010000 */
[----:B------:R-:W-:Y:S01]  /*2480*/  FFMA.FTZ R149, R166, R196, R37 ;  /* 0x000000c4a6957223 */ /* 0x000fe20000010025 */
[----:B------:R-:W-:Y:S01]  /*2490*/  @P1 FADD.FTZ R141, R141, R40 ;  /* 0x000000288d8d1221 */ /* 0x000fe20000010000 */
[----:B------:R-:W-:Y:S01]  /*24a0*/  @P1 FADD.FTZ R33, R33, R32 ;  /* 0x0000002021211221 */ /* 0x000fe20000010000 */
[----:B------:R-:W-:Y:S01]  /*24b0*/  @P1 HADD2.F32 R40, -RZ, R44.H0_H0 ;  /* 0x2000002cff281230 */ /* 0x000fe20000004100 */
[----:B------:R-:W-:Y:S01]  /*24c0*/  @P1 MOV R44, R50 ;  /* 0x00000032002c1202 */ /* 0x000fe20000000f00 */
[----:B------:R-:W-:-:S02]  /*24d0*/  @P1 HADD2.F32 R32, -RZ, R35.H0_H0 ;  /* 0x20000023ff201230 */ /* 0x000fc40000004100 */
[-C--:B------:R-:W-:Y:S01]  /*24e0*/  FFMA.FTZ R46, R173, R196.reuse, R37 ;  /* 0x000000c4ad2e7223 */ /* 0x080fe20000010025 */
[----:B------:R-:W-:Y:S01]  /*24f0*/  FMUL.FTZ R35, R140, R145 ;  /* 0x000000918c237220 */ /* 0x000fe20000410000 */
[----:B------:R-:W-:Y:S01]  /*2500*/  FADD.FTZ R145, R152, -R149 ;  /* 0x8000009598917221 */ /* 0x000fe20000010000 */
[----:B------:R-:W-:Y:S02]  /*2510*/  @P1 HADD2.F32 R44, -RZ, R44.H0_H0 ;  /* 0x2000002cff2c1230 */ /* 0x000fe40000004100 */
[----:B------:R-:W-:Y:S01]  /*2520*/  FADD.FTZ R171, R159, -R46 ;  /* 0x8000002e9fab7221 */ /* 0x000fe20000010000 */
[----:B------:R-:W-:Y:S01]  /*2530*/  @P1 SHF.R.U64 R46, R50, 0x10, R51 ;  /* 0x00000010322e1819 */ /* 0x000fe20000001233 */
[----:B------:R-:W-:Y:S01]  /*2540*/  FMUL.FTZ R145, R140, R145 ;  /* 0x000000918c917220 */ /* 0x000fe20000410000 */
[-CC-:B------:R-:W-:Y:S01]  /*2550*/  FFMA.FTZ R151, R168, R196.reuse, R37.reuse ;  /* 0x000000c4a8977223 */ /* 0x180fe20000010025 */
[-C--:B------:R-:W-:Y:S01]  /*2560*/  FFMA.FTZ R60, R187, R196.reuse, R37 ;  /* 0x000000c4bb3c7223 */ /* 0x080fe20000010025 */
[----:B------:R-:W-:Y:S01]  /*2570*/  FMUL.FTZ R147, R140, R153 ;  /* 0x000000998c937220 */ /* 0x000fe20000410000 */
[----:B------:R-:W-:Y:S01]  /*2580*/  @P1 FADD.FTZ R145, R145, R44 ;  /* 0x0000002c91911221 */ /* 0x000fe20000010000 */
[----:B------:R-:W-:Y:S01]  /*2590*/  @P1 HADD2.F32 R44, -RZ, R46.H0_H0 ;  /* 0x2000002eff2c1230 */ /* 0x000fe20000004100 */
[----:B------:R-:W-:Y:S01]  /*25a0*/  @P1 MOV R46, R51 ;  /* 0x00000033002e1202 */ /* 0x000fe20000000f00 */
[----:B------:R-:W-:Y:S01]  /*25b0*/  FADD.FTZ R151, R154, -R151 ;  /* 0x800000979a977221 */ /* 0x000fe20000010000 */
[----:B------:R-:W-:Y:S01]  /*25c0*/  FADD.FTZ R187, R169, -R60 ;  /* 0x8000003ca9bb7221 */ /* 0x000fe20000010000 */
[----:B------:R-:W-:Y:S01]  /*25d0*/  @P1 SHF.R.U32.HI R60, RZ, 0x10, R51 ;  /* 0x00000010ff3c1819 */ /* 0x000fe20000011633 */
[----:B------:R-:W-:Y:S01]  /*25e0*/  FFMA.FTZ R167, R172, R196, R37 ;  /* 0x000000c4aca77223 */ /* 0x000fe20000010025 */
[----:B------:R-:W-:-:S02]  /*25f0*/  @P1 HADD2.F32 R46, -RZ, R46.H0_H0 ;  /* 0x2000002eff2e1230 */ /* 0x000fc40000004100 */
[C---:B------:R-:W-:Y:S01]  /*2600*/  FMUL.FTZ R151, R140.reuse, R151 ;  /* 0x000000978c977220 */ /* 0x040fe20000410000 */
[----:B------:R-:W-:Y:S01]  /*2610*/  @P1 FADD.FTZ R147, R147, R44 ;  /* 0x0000002c93931221 */ /* 0x000fe20000010000 */
[----:B------:R-:W-:Y:S01]  /*2620*/  FMUL.FTZ R153, R140, R157 ;  /* 0x0000009d8c997220 */ /* 0x000fe20000410000 */
[--C-:B------:R-:W-:Y:S01]  /*2630*/  FFMA.FTZ R42, R191, R196, R37.reuse ;  /* 0x000000c4bf2a7223 */ /* 0x100fe20000010025 */
[----:B------:R-:W-:Y:S01]  /*2640*/  @P1 FADD.FTZ R151, R151, R46 ;  /* 0x0000002e97971221 */ /* 0x000fe20000010000 */
[----:B------:R-:W-:Y:S01]  /*2650*/  @P1 HADD2.F32 R46, -RZ, R60.H0_H0 ;  /* 0x2000003cff2e1230 */ /* 0x000fe20000004100 */
[----:B------:R-:W-:Y:S01]  /*2660*/  @P1 MOV R60, R52 ;  /* 0x00000034003c1202 */ /* 0x000fe20000000f00 */
[----:B------:R-:W-:Y:S01]  /*2670*/  FFMA.FTZ R174, R174, R196, R37 ;  /* 0x000000c4aeae7223 */ /* 0x000fe20000010025 */
[----:B------:R-:W-:Y:S01]  /*2680*/  FADD.FTZ R167, R158, -R167 ;  /* 0x800000a79ea77221 */ /* 0x000fe20000010000 */
[----:B------:R-:W-:Y:S01]  /*2690*/  FMUL.FTZ R44, R147, R138 ;  /* 0x0000008a932c7220 */ /* 0x000fe20000410000 */
[----:B------:R-:W-:Y:S01]  /*26a0*/  @P1 FADD.FTZ R153, R153, R46 ;  /* 0x0000002e99991221 */ /* 0x000fe20000010000 */
[-CC-:B------:R-:W-:Y:S01]  /*26b0*/  FFMA.FTZ R34, R195, R196.reuse, R37.reuse ;  /* 0x000000c4c3227223 */ /* 0x180fe20000010025 */
[-C--:B------:R-:W-:Y:S01]  /*26c0*/  FFMA.FTZ R163, R163, R196.reuse, R37 ;  /* 0x000000c4a3a37223 */ /* 0x080fe20000010025 */
[----:B------:R-:W-:Y:S01]  /*26d0*/  FADD.FTZ R173, R155, -R174 ;  /* 0x800000ae9bad7221 */ /* 0x000fe20000010000 */
[----:B------:R-:W-:Y:S01]  /*26e0*/  FADD.FTZ R195, R179, -R42 ;  /* 0x8000002ab3c37221 */ /* 0x000fe20000010000 */
[----:B------:R-:W-:Y:S01]  /*26f0*/  @P1 HADD2.F32 R46, -RZ, R60.H0_H0 ;  /* 0x2000003cff2e1230 */ /* 0x000fe20000004100 */
[----:B------:R0:W-:Y:S01]  /*2700*/  F2F.F16.F32 R42, R44 ;  /* 0x0000002c002a7304 */ /* 0x0001e20000200800 */
[----:B------:R-:W-:Y:S01]  /*2710*/  FMUL.FTZ R155, R140, R167 ;  /* 0x000000a78c9b7220 */ /* 0x000fe20000410000 */
[----:B------:R-:W-:Y:S01]  /*2720*/  @P1 SHF.R.U64 R142, R52, 0x10, R53 ;  /* 0x00000010348e1819 */ /* 0x000fe20000001235 */
[----:B------:R-:W-:Y:S01]  /*2730*/  FADD.FTZ R163, R150, -R163 ;  /* 0x800000a396a37221 */ /* 0x000fe20000010000 */
[----:B------:R-:W-:Y:S01]  /*2740*/  FFMA.FTZ R181, R181, R196, R37 ;  /* 0x000000c4b5b57223 */ /* 0x000fe20000010025 */
[----:B------:R-:W-:Y:S01]  /*2750*/  @P1 FADD.FTZ R155, R155, R46 ;  /* 0x0000002e9b9b1221 */ /* 0x000fe20000010000 */
[----:B------:R-:W-:Y:S01]  /*2760*/  @P1 MOV R60, R53 ;  /* 0x00000035003c1202 */ /* 0x000fe20000000f00 */
[----:B------:R-:W-:-:S02]  /*2770*/  @P1 HADD2.F32 R46, -RZ, R142.H0_H0 ;  /* 0x2000008eff2e1230 */ /* 0x000fc40000004100 */
[----:B------:R-:W-:Y:S01]  /*2780*/  FMUL.FTZ R157, R140, R171 ;  /* 0x000000ab8c9d7220 */ /* 0x000fe20000410000 */
[----:B0-----:R-:W-:Y:S01]  /*2790*/  FMUL.FTZ R44, R153, R138 ;  /* 0x0000008a992c7220 */ /* 0x001fe20000410000 */
[-C--:B------:R-:W-:Y:S01]  /*27a0*/  FFMA.FTZ R43, R194, R196.reuse, R37 ;  /* 0x000000c4c22b7223 */ /* 0x080fe20000010025 */
[----:B------:R-:W-:Y:S01]  /*27b0*/  FMUL.FTZ R143, R140, R163 ;  /* 0x000000a38c8f7220 */ /* 0x000fe20000410000 */
[----:B------:R-:W-:Y:S01]  /*27c0*/  FADD.FTZ R163, R162, -R181 ;  /* 0x800000b5a2a37221 */ /* 0x000fe20000010000 */
[----:B------:R0:W-:Y:S01]  /*27d0*/  F2F.F16.F32 R144, R44 ;  /* 0x0000002c00907304 */ /* 0x0001e20000200800 */
[-CC-:B------:R-:W-:Y:S01]  /*27e0*/  FFMA.FTZ R175, R178, R196.reuse, R37.reuse ;  /* 0x000000c4b2af7223 */ /* 0x180fe20000010025 */
[-CC-:B------:R-:W-:Y:S01]  /*27f0*/  FFMA.FTZ R183, R183, R196.reuse, R37.reuse ;  /* 0x000000c4b7b77223 */ /* 0x180fe20000010025 */
[----:B------:R-:W-:Y:S01]  /*2800*/  @P1 FADD.FTZ R157, R157, R46 ;  /* 0x0000002e9d9d1221 */ /* 0x000fe20000010000 */
[----:B------:R-:W-:Y:S01]  /*2810*/  FFMA.FTZ R61, R161, R196, R37 ;  /* 0x000000c4a13d7223 */ /* 0x000fe20000010025 */
[----:B------:R-:W-:Y:S01]  /*2820*/  FADD.FTZ R171, R188, -R43 ;  /* 0x8000002bbcab7221 */ /* 0x000fe20000010000 */
[----:B------:R-:W-:-:S02]  /*2830*/  @P1 HADD2.F32 R46, -RZ, R60.H0_H0 ;  /* 0x2000003cff2e1230 */ /* 0x000fc40000004100 */
[----:B------:R-:W-:Y:S01]  /*2840*/  FMUL.FTZ R169, R140, R173 ;  /* 0x000000ad8ca97220 */ /* 0x000fe20000410000 */
[----:B------:R-:W-:Y:S01]  /*2850*/  FFMA.FTZ R161, R190, R196, R37 ;  /* 0x000000c4bea17223 */ /* 0x000fe20000010025 */
[----:B0-----:R-:W-:Y:S01]  /*2860*/  @P1 SHF.R.U32.HI R44, RZ, 0x10, R53 ;  /* 0x00000010ff2c1819 */ /* 0x001fe20000011635 */
[----:B------:R-:W-:Y:S01]  /*2870*/  FMUL.FTZ R173, R140, R163 ;  /* 0x000000a38cad7220 */ /* 0x000fe20000410000 */
[----:B------:R-:W-:Y:S01]  /*2880*/  @P1 MOV R43, R54 ;  /* 0x00000036002b1202 */ /* 0x000fe20000000f00 */
[----:B------:R-:W-:Y:S01]  /*2890*/  FADD.FTZ R175, R164, -R175 ;  /* 0x800000afa4af7221 */ /* 0x000fe20000010000 */
[----:B------:R-:W-:Y:S01]  /*28a0*/  @P1 SHF.R.U64 R60, R54, 0x10, R55 ;  /* 0x00000010363c1819 */ /* 0x000fe20000001237 */
[----:B------:R-:W-:Y:S02]  /*28b0*/  @P1 HADD2.F32 R44, -RZ, R44.H0_H0 ;  /* 0x2000002cff2c1230 */ /* 0x000fe40000004100 */
[----:B------:R-:W-:Y:S01]  /*28c0*/  FADD.FTZ R183, R170, -R183 ;  /* 0x800000b7aab77221 */ /* 0x000fe20000010000 */
[----:B------:R-:W-:Y:S01]  /*28d0*/  FFMA.FTZ R0, R197, R196, R37 ;  /* 0x000000c4c5007223 */ /* 0x000fe20000010025 */
[----:B------:R-:W-:Y:S01]  /*28e0*/  FADD.FTZ R197, R180, -R161 ;  /* 0x800000a1b4c57221 */ /* 0x000fe20000010000 */
[----:B------:R-:W-:Y:S01]  /*28f0*/  @P1 FADD.FTZ R169, R169, R46 ;  /* 0x0000002ea9a91221 */ /* 0x000fe20000010000 */
[----:B------:R-:W-:Y:S01]  /*2900*/  @P1 FADD.FTZ R173, R173, R44 ;  /* 0x0000002cadad1221 */ /* 0x000fe20000010000 */
[----:B------:R-:W-:-:S02]  /*2910*/  @P1 HADD2.F32 R46, -RZ, R43.H0_H0 ;  /* 0x2000002bff2e1230 */ /* 0x000fc40000004100 */
[C---:B------:R-:W-:Y:S01]  /*2920*/  FMUL.FTZ R161, R140.reuse, R175 ;  /* 0x000000af8ca17220 */ /* 0x040fe20000410000 */
[----:B------:R-:W-:Y:S01]  /*2930*/  @P1 HADD2.F32 R44, -RZ, R60.H0_H0 ;  /* 0x2000003cff2c1230 */ /* 0x000fe20000004100 */
[----:B------:R-:W-:Y:S01]  /*2940*/  @P1 MOV R43, R55 ;  /* 0x00000037002b1202 */ /* 0x000fe20000000f00 */
[----:B------:R-:W-:Y:S01]  /*2950*/  FMUL.FTZ R175, R140, R183 ;  /* 0x000000b78caf7220 */ /* 0x000fe20000410000 */
[----:B------:R-:W-:Y:S01]  /*2960*/  @P1 SHF.R.U32.HI R60, RZ, 0x10, R55 ;  /* 0x00000010ff3c1819 */ /* 0x000fe20000011637 */
[-CC-:B------:R-:W-:Y:S01]  /*2970*/  FFMA.FTZ R184, R184, R196.reuse, R37.reuse ;  /* 0x000000c4b8b87223 */ /* 0x180fe20000010025 */
[----:B------:R-:W-:Y:S01]  /*2980*/  FFMA.FTZ R199, R186, R196, R37 ;  /* 0x000000c4bac77223 */ /* 0x000fe20000010025 */
[----:B------:R-:W-:Y:S01]  /*2990*/  FADD.FTZ R167, R177, -R34 ;  /* 0x80000022b1a77221 */ /* 0x000fe20000010000 */
[----:B------:R-:W-:Y:S01]  /*29a0*/  @P1 FADD.FTZ R161, R161, R46 ;  /* 0x0000002ea1a11221 */ /* 0x000fe20000010000 */
[----:B------:R-:W-:Y:S01]  /*29b0*/  @P1 FADD.FTZ R175, R175, R44 ;  /* 0x0000002cafaf1221 */ /* 0x000fe20000010000 */
[----:B------:R-:W-:Y:S01]  /*29c0*/  FADD.FTZ R165, R165, -R184 ;  /* 0x800000b8a5a57221 */ /* 0x000fe20000010000 */
[----:B------:R-:W-:Y:S01]  /*29d0*/  FMUL.FTZ R34, R155, R138 ;  /* 0x0000008a9b227220 */ /* 0x000fe20000410000 */
[----:B------:R-:W-:-:S02]  /*29e0*/  @P1 HADD2.F32 R46, -RZ, R43.H0_H0 ;  /* 0x2000002bff2e1230 */ /* 0x000fc40000004100 */
[----:B------:R-:W-:Y:S01]  /*29f0*/  FADD.FTZ R61, R146, -R61 ;  /* 0x8000003d923d7221 */ /* 0x000fe20000010000 */
[----:B------:R-:W-:Y:S01]  /*2a00*/  @P1 HADD2.F32 R44, -RZ, R60.H0_H0 ;  /* 0x2000003cff2c1230 */ /* 0x000fe20000004100 */
[----:B------:R-:W-:Y:S01]  /*2a10*/  @P1 MOV R43, R56 ;  /* 0x00000038002b1202 */ /* 0x000fe20000000f00 */
[----:B------:R-:W-:Y:S01]  /*2a20*/  FMUL.FTZ R183, R140, R187 ;  /* 0x000000bb8cb77220 */ /* 0x000fe20000410000 */
[----:B------:R-:W-:Y:S01]  /*2a30*/  FADD.FTZ R203, R189, -R0 ;  /* 0x80000000bdcb7221 */ /* 0x000fe20000010000 */
[----:B------:R-:W-:Y:S01]  /*2a40*/  FADD.FTZ R199, R176, -R199 ;  /* 0x800000c7b0c77221 */ /* 0x000fe20000010000 */
[----:B------:R-:W-:Y:S01]  /*2a50*/  FMUL.FTZ R0, R157, R138 ;  /* 0x0000008a9d007220 */ /* 0x000fe20000410000 */
[----:B------:R0:W-:Y:S01]  /*2a60*/  F2F.F16.F32 R205, R34 ;  /* 0x0000002200cd7304 */ /* 0x0001e20000200800 */
[C---:B------:R-:W-:Y:S01]  /*2a70*/  FMUL.FTZ R177, R140.reuse, R165 ;  /* 0x000000a58cb17220 */ /* 0x040fe20000410000 */
[C---:B------:R-:W-:Y:S01]  /*2a80*/  FMUL.FTZ R45, R140.reuse, R45 ;  /* 0x0000002d8c2d7220 */ /* 0x040fe20000410000 */
[----:B------:R-:W-:Y:S01]  /*2a90*/  FMUL.FTZ R61, R140, R61 ;  /* 0x0000003d8c3d7220 */ /* 0x000fe20000410000 */
[----:B------:R-:W-:Y:S01]  /*2aa0*/  @P1 FADD.FTZ R183, R183, R44 ;  /* 0x0000002cb7b71221 */ /* 0x000fe20000010000 */
[----:B------:R-:W-:-:S02]  /*2ab0*/  @P1 HADD2.F32 R44, -RZ, R43.H0_H0 ;  /* 0x2000002bff2c1230 */ /* 0x000fc40000004100 */
[----:B------:R-:W-:Y:S01]  /*2ac0*/  FMUL.FTZ R179, R140, R199 ;  /* 0x000000c78cb37220 */ /* 0x000fe20000410000 */
[----:B------:R-:W-:Y:S01]  /*2ad0*/  @P1 FADD.FTZ R35, R35, R32 ;  /* 0x0000002023231221 */ /* 0x000fe20000010000 */
[----:B------:R1:W-:Y:S01]  /*2ae0*/  F2F.F16.F32 R142, R0 ;  /* 0x00000000008e7304 */ /* 0x0003e20000200800 */
[----:B0-----:R-:W-:Y:S01]  /*2af0*/  FMUL.FTZ R34, R169, R138 ;  /* 0x0000008aa9227220 */ /* 0x001fe20000410000 */
[----:B------:R-:W-:Y:S01]  /*2b00*/  @P1 FADD.FTZ R177, R177, R46 ;  /* 0x0000002eb1b11221 */ /* 0x000fe20000010000 */
[----:B------:R-:W-:Y:S01]  /*2b10*/  @P1 FADD.FTZ R45, R45, R36 ;  /* 0x000000242d2d1221 */ /* 0x000fe20000010000 */
[----:B------:R-:W-:Y:S01]  /*2b20*/  @P1 FADD.FTZ R61, R61, R38 ;  /* 0x000000263d3d1221 */ /* 0x000fe20000010000 */
[----:B------:R-:W-:Y:S01]  /*2b30*/  @P1 SHF.R.U64 R46, R56, 0x10, R57 ;  /* 0x00000010382e1819 */ /* 0x000fe20000001239 */
[-CC-:B------:R-:W-:Y:S01]  /*2b40*/  FFMA.FTZ R193, R193, R196.reuse, R37.reuse ;  /* 0x000000c4c1c17223 */ /* 0x180fe20000010025 */
[----:B------:R-:W-:Y:S01]  /*2b50*/  FFMA.FTZ R192, R192, R196, R37 ;  /* 0x000000c4c0c07223 */ /* 0x000fe20000010025 */
[----:B------:R0:W-:Y:S01]  /*2b60*/  F2F.F16.F32 R146, R34 ;  /* 0x0000002200927304 */ /* 0x0001e20000200800 */
[-C--:B-1----:R-:W-:Y:S01]  /*2b70*/  FMUL.FTZ R0, R173, R138.reuse ;  /* 0x0000008aad007220 */ /* 0x082fe20000410000 */
[----:B------:R-:W-:Y:S01]  /*2b80*/  @P1 FADD.FTZ R143, R143, R40 ;  /* 0x000000288f8f1221 */ /* 0x000fe20000010000 */
[----:B------:R-:W-:Y:S01]  /*2b90*/  @P1 FADD.FTZ R179, R179, R44 ;  /* 0x0000002cb3b31221 */ /* 0x000fe20000010000 */
[-C--:B------:R-:W-:Y:S01]  /*2ba0*/  FMUL.FTZ R32, R35, R138.reuse ;  /* 0x0000008a23207220 */ /* 0x080fe20000410000 */
[----:B------:R-:W-:Y:S01]  /*2bb0*/  @P1 SHF.R.U32.HI R44, RZ, 0x10, R57 ;  /* 0x00000010ff2c1819 */ /* 0x000fe20000011639 */
[-C--:B------:R-:W-:Y:S01]  /*2bc0*/  FMUL.FTZ R36, R45, R138.reuse ;  /* 0x0000008a2d247220 */ /* 0x080fe20000410000 */
[-C--:B------:R-:W-:Y:S01]  /*2bd0*/  FMUL.FTZ R38, R61, R138.reuse ;  /* 0x0000008a3d267220 */ /* 0x080fe20000410000 */
[----:B------:R1:W-:Y:S01]  /*2be0*/  F2F.F16.F32 R148, R0 ;  /* 0x0000000000947304 */ /* 0x0003e20000200800 */
[-C--:B0-----:R-:W-:Y:S01]  /*2bf0*/  FMUL.FTZ R34, R161, R138.reuse ;  /* 0x0000008aa1227220 */ /* 0x081fe20000410000 */
[----:B------:R-:W-:Y:S01]  /*2c00*/  FMUL.FTZ R40, R143, R138 ;  /* 0x0000008a8f287220 */ /* 0x000fe20000410000 */
[----:B------:R-:W-:Y:S01]  /*2c10*/  FADD.FTZ R193, R182, -R193 ;  /* 0x800000c1b6c17221 */ /* 0x000fe20000010000 */
[----:B------:R-:W-:Y:S01]  /*2c20*/  FADD.FTZ R201, R185, -R192 ;  /* 0x800000c0b9c97221 */ /* 0x000fe20000010000 */
[----:B------:R-:W-:Y:S01]  /*2c30*/  @P1 MOV R60, R57 ;  /* 0x00000039003c1202 */ /* 0x000fe20000000f00 */
[----:B------:R-:W-:-:S02]  /*2c40*/  @P1 HADD2.F32 R46, -RZ, R46.H0_H0 ;  /* 0x2000002eff2e1230 */ /* 0x000fc40000004100 */
[C---:B------:R-:W-:Y:S01]  /*2c50*/  FMUL.FTZ R185, R140.reuse, R195 ;  /* 0x000000c38cb97220 */ /* 0x040fe20000410000 */
[----:B------:R0:W-:Y:S01]  /*2c60*/  F2F.F16.F32 R207, R34 ;  /* 0x0000002200cf7304 */ /* 0x0001e20000200800 */
[-C--:B-1----:R-:W-:Y:S01]  /*2c70*/  FMUL.FTZ R0, R175, R138.reuse ;  /* 0x0000008aaf007220 */ /* 0x082fe20000410000 */
[-C--:B------:R-:W-:Y:S01]  /*2c80*/  FMUL.FTZ R37, R33, R138.reuse ;  /* 0x0000008a21257220 */ /* 0x080fe20000410000 */
[-C--:B------:R-:W-:Y:S01]  /*2c90*/  FMUL.FTZ R41, R39, R138.reuse ;  /* 0x0000008a27297220 */ /* 0x080fe20000410000 */
[----:B------:R-:W-:Y:S02]  /*2ca0*/  @P1 HADD2.F32 R44, -RZ, R44.H0_H0 ;  /* 0x2000002cff2c1230 */ /* 0x000fe40000004100 */
[-C--:B------:R-:W-:Y:S01]  /*2cb0*/  FMUL.FTZ R159, R141, R138.reuse ;  /* 0x0000008a8d9f7220 */ /* 0x080fe20000410000 */
[C---:B------:R-:W-:Y:S01]  /*2cc0*/  FMUL.FTZ R187, R140.reuse, R193 ;  /* 0x000000c18cbb7220 */ /* 0x040fe20000410000 */
[----:B------:R-:W-:Y:S01]  /*2cd0*/  @P1 HADD2.F32 R60, -RZ, R60.H0_H0 ;  /* 0x2000003cff3c1230 */ /* 0x000fe20000004100 */
[----:B------:R1:W-:Y:S01]  /*2ce0*/  F2F.F16.F32 R150, R0 ;  /* 0x0000000000967304 */ /* 0x0003e20000200800 */
[----:B0-----:R-:W-:Y:S01]  /*2cf0*/  FMUL.FTZ R34, R177, R138 ;  /* 0x0000008ab1227220 */ /* 0x001fe20000410000 */
[----:B------:R-:W-:Y:S01]  /*2d00*/  @P1 FADD.FTZ R185, R185, R46 ;  /* 0x0000002eb9b91221 */ /* 0x000fe20000010000 */
[C---:B------:R-:W-:Y:S01]  /*2d10*/  FMUL.FTZ R189, R140.reuse, R197 ;  /* 0x000000c58cbd7220 */ /* 0x040fe20000410000 */
[----:B------:R-:W-:Y:S01]  /*2d20*/  @P1 MOV R43, R58 ;  /* 0x0000003a002b1202 */ /* 0x000fe20000000f00 */
[----:B------:R-:W-:Y:S01]  /*2d30*/  @P1 FADD.FTZ R187, R187, R44 ;  /* 0x0000002cbbbb1221 */ /* 0x000fe20000010000 */
[-C--:B------:R-:W-:Y:S01]  /*2d40*/  FMUL.FTZ R191, R151, R138.reuse ;  /* 0x0000008a97bf7220 */ /* 0x080fe20000410000 */
[-C--:B------:R-:W-:Y:S01]  /*2d50*/  FMUL.FTZ R149, R47, R138.reuse ;  /* 0x0000008a2f957220 */ /* 0x080fe20000410000 */
[----:B------:R-:W0:Y:S01]  /*2d60*/  F2F.F16.F32 R32, R32 ;  /* 0x0000002000207304 */ /* 0x000e220000200800 */
[-C--:B-1----:R-:W-:Y:S01]  /*2d70*/  FMUL.FTZ R0, R183, R138.reuse ;  /* 0x0000008ab7007220 */ /* 0x082fe20000410000 */
[----:B------:R-:W-:Y:S01]  /*2d80*/  @P1 FADD.FTZ R189, R189, R60 ;  /* 0x0000003cbdbd1221 */ /* 0x000fe20000010000 */
[----:B------:R-:W-:Y:S01]  /*2d90*/  @P1 HADD2.F32 R46, -RZ, R43.H0_H0 ;  /* 0x2000002bff2e1230 */ /* 0x000fe20000004100 */
[----:B------:R-:W-:Y:S01]  /*2da0*/  @P2 F2FP.F16.F32.PACK_AB R33, RZ, R33 ;  /* 0x00000021ff21223e */ /* 0x000fe200000000ff */
[----:B------:R-:W-:Y:S01]  /*2db0*/  FMUL.FTZ R181, R145, R138 ;  /* 0x0000008a91b57220 */ /* 0x000fe20000410000 */
[----:B------:R-:W-:Y:S01]  /*2dc0*/  @P2 F2FP.F16.F32.PACK_AB R35, RZ, R35 ;  /* 0x00000023ff23223e */ /* 0x000fe200000000ff */
[C---:B------:R-:W-:Y:S01]  /*2dd0*/  FMUL.FTZ R165, R140.reuse, R167 ;  /* 0x000000a78ca57220 */ /* 0x040fe20000410000 */
[----:B------:R-:W1:Y:S01]  /*2de0*/  F2F.F16.F32 R36, R36 ;  /* 0x0000002400247304 */ /* 0x000e620000200800 */
[----:B------:R-:W-:Y:S01]  /*2df0*/  @P2 PRMT R137, R33, 0x7610, R137 ;  /* 0x0000761021892816 */ /* 0x000fe20000000089 */
[C---:B------:R-:W-:Y:S01]  /*2e00*/  FMUL.FTZ R167, R140.reuse, R171 ;  /* 0x000000ab8ca77220 */ /* 0x040fe20000410000 */
[----:B------:R-:W-:Y:S01]  /*2e10*/  @P2 PRMT R135, R35, 0x7610, R135 ;  /* 0x0000761023872816 */ /* 0x000fe20000000087 */
[C---:B------:R-:W-:Y:S01]  /*2e20*/  FMUL.FTZ R163, R140.reuse, R201 ;  /* 0x000000c98ca37220 */ /* 0x040fe20000410000 */
[----:B------:R-:W-:Y:S01]  /*2e30*/  FMUL.FTZ R171, R140, R203 ;  /* 0x000000cb8cab7220 */ /* 0x000fe20000410000 */
[----:B------:R-:W-:Y:S01]  /*2e40*/  @P1 SHF.R.U64 R60, R58, 0x10, R59 ;  /* 0x000000103a3c1819 */ /* 0x000fe2000000123b */
[----:B0-----:R-:W-:Y:S01]  /*2e50*/  IMAD.WIDE.U32 R32, R32, 0x10000, RZ ;  /* 0x0001000020207825 */ /* 0x001fe200078e00ff */
[----:B------:R-:W-:Y:S01]  /*2e60*/  F2F.F16.F32 R38, R38 ;  /* 0x0000002600267304 */ /* 0x000fe20000200800 */
[----:B------:R-:W-:-:S02]  /*2e70*/  @P1 MOV R140, R59 ;  /* 0x0000003b008c1202 */ /* 0x000fc40000000f00 */
[----:B------:R-:W-:Y:S01]  /*2e80*/  @P1 FADD.FTZ R163, R163, R46 ;  /* 0x0000002ea3a31221 */ /* 0x000fe20000010000 */
[----:B------:R-:W-:Y:S01]  /*2e90*/  @P1 HADD2.F32 R60, -RZ, R60.H0_H0 ;  /* 0x2000003cff3c1230 */ /* 0x000fe20000004100 */
[----:B------:R-:W-:Y:S01]  /*2ea0*/  @P2 F2FP.F16.F32.PACK_AB R45, RZ, R45 ;  /* 0x0000002dff2d223e */ /* 0x000fe200000000ff */
[----:B------:R-:W-:Y:S01]  /*2eb0*/  @P1 HADD2.F32 R140, -RZ, R140.H0_H0 ;  /* 0x2000008cff8c1230 */ /* 0x000fe20000004100 */
[----:B-1----:R-:W-:Y:S01]  /*2ec0*/  SHF.L.U32 R36, R36, 0x10, RZ ;  /* 0x0000001024247819 */ /* 0x002fe200000006ff */
[----:B------:R0:W-:Y:S01]  /*2ed0*/  F2F.F16.F32 R152, R34 ;  /* 0x0000002200987304 */ /* 0x0001e20000200800 */
[----:B------:R-:W-:Y:S01]  /*2ee0*/  @P1 FADD.FTZ R165, R165, R60 ;  /* 0x0000003ca5a51221 */ /* 0x000fe20000010000 */
[----:B------:R-:W-:Y:S01]  /*2ef0*/  @P2 PRMT R136, R45, 0x7610, R136 ;  /* 0x000076102d882816 */ /* 0x000fe20000000088 */
[----:B------:R-:W-:-:S05]  /*2f00*/  @P1 FADD.FTZ R167, R167, R140 ;  /* 0x0000008ca7a71221 */ /* 0x000fca0000010000 */
[----:B------:R-:W1:Y:S01]  /*2f10*/  F2F.F16.F32 R40, R40 ;  /* 0x0000002800287304 */ /* 0x000e620000200800 */
[----:B0-----:R-:W-:-:S07]  /*2f20*/  FMUL.FTZ R34, R179, R138 ;  /* 0x0000008ab3227220 */ /* 0x001fce0000410000 */
[----:B------:R0:W-:Y:S01]  /*2f30*/  F2F.F16.F32 R154, R0 ;  /* 0x00000000009a7304 */ /* 0x0001e20000200800 */
[----:B-1----:R-:W-:-:S07]  /*2f40*/  SHF.L.U32 R40, R40, 0x10, RZ ;  /* 0x0000001028287819 */ /* 0x002fce00000006ff */
[----:B------:R-:W1:Y:S01]  /*2f50*/  F2F.F16.F32 R37, R37 ;  /* 0x0000002500257304 */ /* 0x000e620000200800 */
[----:B0-----:R-:W-:-:S07]  /*2f60*/  FMUL.FTZ R0, R185, R138 ;  /* 0x0000008ab9007220 */ /* 0x001fce0000410000 */
[----:B------:R-:W0:Y:S01]  /*2f70*/  F2F.F16.F32 R41, R41 ;  /* 0x0000002900297304 */ /* 0x000e220000200800 */
[----:B-1----:R-:W-:-:S07]  /*2f80*/  LOP3.LUT R32, R32, R37, RZ, 0xfc, !PT ;  /* 0x0000002520207212 */ /* 0x002fce00078efcff */
[----:B------:R-:W1:Y:S01]  /*2f90*/  F2F.F16.F32 R159, R159 ;  /* 0x0000009f009f7304 */ /* 0x000e620000200800 */
[----:B0-----:R-:W-:-:S07]  /*2fa0*/  LOP3.LUT R33, R33, R36, R41, 0xfe, !PT ;  /* 0x0000002421217212 */ /* 0x001fce00078efe29 */
[----:B------:R0:W-:Y:S01]  /*2fb0*/  F2F.F16.F32 R193, R34 ;  /* 0x0000002200c17304 */ /* 0x0001e20000200800 */
[----:B------:R-:W-:Y:S01]  /*2fc0*/  IMAD.WIDE.U32 R36, R42, 0x10000, RZ ;  /* 0x000100002a247825 */ /* 0x000fe200078e00ff */
[----:B------:R-:W-:-:S06]  /*2fd0*/  SHF.L.U32 R41, R148, 0x10, RZ ;  /* 0x0000001094297819 */ /* 0x000fcc00000006ff */
[----:B------:R2:W3:Y:S01]  /*2fe0*/  F2F.F16.F32 R43, R0 ;  /* 0x00000000002b7304 */ /* 0x0004e20000200800 */
[----:B0-----:R-:W-:Y:S01]  /*2ff0*/  @P2 F2FP.F16.F32.PACK_AB R34, RZ, R39 ;  /* 0x00000027ff22223e */ /* 0x001fe200000000ff */
[----:B------:R-:W-:-:S03]  /*3000*/  FMUL.FTZ R39, R187, R138 ;  /* 0x0000008abb277220 */ /* 0x000fc60000410000 */
[----:B------:R-:W-:Y:S01]  /*3010*/  @P2 PRMT R121, R34, 0x7610, R121 ;  /* 0x0000761022792816 */ /* 0x000fe20000000079 */
[----:B------:R-:W-:Y:S02]  /*3020*/  IMAD.WIDE.U32 R34, R38, 0x10000, RZ ;  /* 0x0001000026227825 */ /* 0x000fe400078e00ff */
[----:B------:R-:W0:Y:S02]  /*3030*/  F2F.F16.F32 R191, R191 ;  /* 0x000000bf00bf7304 */ /* 0x000e240000200800 */
[----:B--2---:R-:W-:Y:S01]  /*3040*/  FMUL.FTZ R0, R189, R138 ;  /* 0x0000008abd007220 */ /* 0x004fe20000410000 */
[----:B-1----:R-:W-:Y:S02]  /*3050*/  LOP3.LUT R35, R35, R40, R159, 0xfe, !PT ;  /* 0x0000002823237212 */ /* 0x002fe400078efe9f */
[----:B------:R-:W-:Y:S01]  /*3060*/  SHF.L.U32 R40, R144, 0x10, RZ ;  /* 0x0000001090287819 */ /* 0x000fe200000006ff */
[----:B---3--:R-:W-:Y:S02]  /*3070*/  IMAD.WIDE.U32 R42, R43, 0x10000, RZ ;  /* 0x000100002b2a7825 */ /* 0x008fe400078e00ff */
[----:B------:R-:W1:Y:S01]  /*3080*/  F2F.F16.F32 R149, R149 ;  /* 0x0000009500957304 */ /* 0x000e620000200800 */
[----:B------:R-:W-:-:S02]  /*3090*/  LOP3.LUT R42, R42, R193, RZ, 0xfc, !PT ;  /* 0x000000c12a2a7212 */ /* 0x000fc400078efcff */
[----:B0-----:R-:W-:-:S05]  /*30a0*/  LOP3.LUT R37, R37, R40, R191, 0xfe, !PT ;  /* 0x0000002825257212 */ /* 0x001fca00078efebf */
[----:B------:R0:W2:Y:S01]  /*30b0*/  F2F.F16.F32 R44, R39 ;  /* 0x00000027002c7304 */ /* 0x0000a20000200800 */
[----:B-1----:R-:W-:-:S07]  /*30c0*/  LOP3.LUT R34, R34, R149, RZ, 0xfc, !PT ;  /* 0x0000009522227212 */ /* 0x002fce00078efcff */
[----:B------:R-:W1:Y:S01]  /*30d0*/  F2F.F16.F32 R0, R0 ;  /* 0x0000000000007304 */ /* 0x000e620000200800 */
[----:B0-----:R-:W-:Y:S01]  /*30e0*/  IMAD.WIDE.U32 R38, R142, 0x10000, RZ ;  /* 0x000100008e267825 */ /* 0x001fe200078e00ff */
[----:B------:R-:W-:-:S04]  /*30f0*/  SHF.L.U32 R149, R154, 0x10, RZ ;  /* 0x000000109a957819 */ /* 0x000fc800000006ff */
[----:B------:R-:W-:Y:S01]  /*3100*/  LOP3.LUT R39, R39, R41, R146, 0xfe, !PT ;  /* 0x0000002927277212 */ /* 0x000fe200078efe92 */
[----:B------:R-:W-:Y:S01]  /*3110*/  IMAD.WIDE.U32 R40, R150, 0x10000, RZ ;  /* 0x0001000096287825 */ /* 0x000fe200078e00ff */
[----:B------:R-:W0:Y:S01]  /*3120*/  F2F.F16.F32 R181, R181 ;  /* 0x000000b500b57304 */ /* 0x000e220000200800 */
[----:B--2---:R-:W-:Y:S02]  /*3130*/  SHF.L.U32 R159, R44, 0x10, RZ ;  /* 0x000000102c9f7819 */ /* 0x004fe400000006ff */
[----:B------:R-:W-:Y:S02]  /*3140*/  LOP3.LUT R38, R38, R205, RZ, 0xfc, !PT ;  /* 0x000000cd26267212 */ /* 0x000fe400078efcff */
[----:B------:R-:W-:Y:S02]  /*3150*/  LOP3.LUT R41, R41, R149, R152, 0xfe, !PT ;  /* 0x0000009529297212 */ /* 0x000fe400078efe98 */
[----:B-1----:R-:W-:Y:S02]  /*3160*/  LOP3.LUT R43, R43, R159, R0, 0xfe, !PT ;  /* 0x0000009f2b2b7212 */ /* 0x002fe400078efe00 */
[----:B------:R-:W-:-:S02]  /*3170*/  LOP3.LUT R40, R40, R207, RZ, 0xfc, !PT ;  /* 0x000000cf28287212 */ /* 0x000fc400078efcff */
[----:B------:R-:W-:Y:S02]  /*3180*/  @P2 F2FP.F16.F32.PACK_AB R0, RZ, R47 ;  /* 0x0000002fff00223e */ /* 0x000fe400000000ff */
[----:B0-----:R-:W-:Y:S01]  /*3190*/  LOP3.LUT R36, R36, R181, RZ, 0xfc, !PT ;  /* 0x000000b524247212 */ /* 0x001fe200078efcff */
        /* <DEDUP_REMOVED lines=9> */
.L_x_8074:
[----:B0-----:R-:W-:Y:S02]  /*3230*/  IADD3 R44, P4, R139, UR18, RZ ;  /* 0x000000128b2c7c10 */ /* 0x001fe4000ff9e0ff */
[----:B------:R-:W-:Y:S02]  /*3240*/  @P2 F2FP.F16.F32.PACK_AB R61, RZ, R61 ;  /* 0x0000003dff3d223e */ /* 0x000fe400000000ff */
[----:B------:R-:W-:Y:S02]  /*3250*/  IADD3.X R45, R122, UR19, RZ, P4, !PT ;  /* 0x000000137a2d7c10 */ /* 0x000fe4000a7fe4ff */
[----:B------:R-:W-:Y:S02]  /*3260*/  @P2 F2FP.F16.F32.PACK_AB R141, RZ, R141 ;  /* 0x0000008dff8d223e */ /* 0x000fe400000000ff */
[----:B------:R-:W-:Y:S01]  /*3270*/  @P2 F2FP.F16.F32.PACK_AB R143, RZ, R143 ;  /* 0x0000008fff8f223e */ /* 0x000fe200000000ff */
        /* <DEDUP_REMOVED lines=16> */
.L_x_8075:
[----:B------:R2:W-:Y:S01]  /*3380*/  STG.E.64 desc[UR4][R46.64], R34 ;  /* 0x000000222e007986 */ /* 0x0005e2000c101b04 */
[----:B------:R-:W-:Y:S02]  /*3390*/  @P2 F2FP.F16.F32.PACK_AB R145, RZ, R145 ;  /* 0x00000091ff91223e */ /* 0x000fe400000000ff */
[----:B------:R-:W-:Y:S02]  /*33a0*/  @P2 F2FP.F16.F32.PACK_AB R147, RZ, R147 ;  /* 0x00000093ff93223e */ /* 0x000fe400000000ff */
[----:B------:R-:W-:Y:S02]  /*33b0*/  @P2 F2FP.F16.F32.PACK_AB R151, RZ, R151 ;  /* 0x00000097ff97223e */ /* 0x000fe400000000ff */
[----:B01----:R-:W-:Y:S02]  /*33c0*/  IADD3 R32, P4, R125, UR18, RZ ;  /* 0x000000127d207c10 */ /* 0x003fe4000ff9e0ff */
[----:B------:R-:W-:Y:S02]  /*33d0*/  @P2 F2FP.F16.F32.PACK_AB R153, RZ, R153 ;  /* 0x00000099ff99223e */ /* 0x000fe400000000ff */
        /* <DEDUP_REMOVED lines=14> */
.L_x_8076:
[----:B------:R1:W-:Y:S01]  /*34c0*/  STG.E.64 desc[UR4][R32.64], R36 ;  /* 0x0000002420007986 */ /* 0x0003e2000c101b04 */
[----:B------:R-:W-:Y:S02]  /*34d0*/  @P2 F2FP.F16.F32.PACK_AB R155, RZ, R155 ;  /* 0x0000009bff9b223e */ /* 0x000fe400000000ff */
[----:B------:R-:W-:Y:S02]  /*34e0*/  @P2 F2FP.F16.F32.PACK_AB R157, RZ, R157 ;  /* 0x0000009dff9d223e */ /* 0x000fe400000000ff */
[----:B------:R-:W-:Y:S02]  /*34f0*/  @P2 F2FP.F16.F32.PACK_AB R169, RZ, R169 ;  /* 0x000000a9ffa9223e */ /* 0x000fe400000000ff */
[----:B0-----:R-:W-:Y:S02]  /*3500*/  IADD3 R34, P4, R127, UR18, RZ ;  /* 0x000000127f227c10 */ /* 0x001fe4000ff9e0ff */
[----:B------:R-:W-:Y:S02]  /*3510*/  @P2 F2FP.F16.F32.PACK_AB R173, RZ, R173 ;  /* 0x000000adffad223e */ /* 0x000fe400000000ff */
        /* <DEDUP_REMOVED lines=14> */
.L_x_8077:
        /* <DEDUP_REMOVED lines=20> */
.L_x_8078:
[----:B------:R1:W-:Y:S01]  /*3740*/  STG.E.64 desc[UR4][R36.64], R40 ;  /* 0x0000002824007986 */ /* 0x0003e2000c101b04 */
[-C--:B------:R-:W-:Y:S01]  /*3750*/  FMUL.FTZ R0, R163, R138.reuse ;  /* 0x0000008aa3007220 */ /* 0x080fe20000410000 */
[----:B------:R-:W-:Y:S01]  /*3760*/  @P2 F2FP.F16.F32.PACK_AB R179, RZ, R179 ;  /* 0x000000b3ffb3223e */ /* 0x000fe200000000ff */
[----:B------:R-:W-:Y:S01]  /*3770*/  FMUL.FTZ R38, R165, R138 ;  /* 0x0000008aa5267220 */ /* 0x000fe20000410000 */
[----:B------:R-:W-:Y:S01]  /*3780*/  @P2 F2FP.F16.F32.PACK_AB R185, RZ, R185 ;  /* 0x000000b9ffb9223e */ /* 0x000fe200000000ff */
[----:B------:R1:W2:Y:S01]  /*3790*/  F2F.F16.F32 R45, R0 ;  /* 0x00000000002d7304 */ /* 0x0002a20000200800 */
[----:B------:R-:W-:Y:S02]  /*37a0*/  @P2 F2FP.F16.F32.PACK_AB R189, RZ, R189 ;  /* 0x000000bdffbd223e */ /* 0x000fe400000000ff */
[----:B0-----:R-:W-:Y:S02]  /*37b0*/  IADD3 R34, P4, R131, UR18, RZ ;  /* 0x0000001283227c10 */ /* 0x001fe4000ff9e0ff */
[----:B------:R-:W-:-:S02]  /*37c0*/  @P2 F2FP.F16.F32.PACK_AB R187, RZ, R187 ;  /* 0x000000bbffbb223e */ /* 0x000fc400000000ff */
        /* <DEDUP_REMOVED lines=15> */
.L_x_8079:
[----:B0-----:R-:W-:Y:S01]  /*38c0*/  @P1 HADD2.F32 R32, -RZ, R39.H0_H0 ;  /* 0x20000027ff201230 */ /* 0x001fe20000004100 */
[----:B------:R0:W-:Y:S01]  /*38d0*/  STG.E.64 desc[UR4][R34.64], R42 ;  /* 0x0000002a22007986 */ /* 0x0001e2000c101b04 */
[-C--:B------:R-:W-:Y:S01]  /*38e0*/  FMUL.FTZ R0, R167, R138.reuse ;  /* 0x0000008aa7007220 */ /* 0x080fe20000410000 */
[----:B------:R-:W1:Y:S01]  /*38f0*/  F2F.F16.F32 R38, R38 ;  /* 0x0000002600267304 */ /* 0x000e620000200800 */
[----:B------:R-:W-:Y:S01]  /*3900*/  @P2 F2FP.F16.F32.PACK_AB R163, RZ, R163 ;  /* 0x000000a3ffa3223e */ /* 0x000fe200000000ff */
[----:B------:R-:W-:Y:S01]  /*3910*/  @P1 FADD.FTZ R171, R171, R32 ;  /* 0x00000020abab1221 */ /* 0x000fe20000010000 */
[----:B------:R-:W-:Y:S02]  /*3920*/  @P2 F2FP.F16.F32.PACK_AB R165, RZ, R165 ;  /* 0x000000a5ffa5223e */ /* 0x000fe400000000ff */
[----:B------:R-:W-:Y:S01]  /*3930*/  @P2 F2FP.F16.F32.PACK_AB R167, RZ, R167 ;  /* 0x000000a7ffa7223e */ /* 0x000fe200000000ff */
[----:B------:R-:W-:Y:S01]  /*3940*/  FMUL.FTZ R138, R171, R138 ;  /* 0x0000008aab8a7220 */ /* 0x000fe20000410000 */
[----:B------:R-:W-:Y:S01]  /*3950*/  @P2 F2FP.F16.F32.PACK_AB R171, RZ, R171 ;  /* 0x000000abffab223e */ /* 0x000fe200000000ff */
[----:B------:R-:W2:Y:S01]  /*3960*/  F2F.F16.F32 R0, R0 ;  /* 0x0000000000007304 */ /* 0x000ea20000200800 */
[----:B------:R-:W-:-:S02]  /*3970*/  @P2 PRMT R137, R163, 0x7610, R137 ;  /* 0x00007610a3892816 */ /* 0x000fc40000000089 */
[----:B------:R-:W-:Y:S02]  /*3980*/  @P2 PRMT R135, R165, 0x7610, R135 ;  /* 0x00007610a5872816 */ /* 0x000fe40000000087 */
[----:B------:R-:W-:Y:S02]  /*3990*/  @P2 PRMT R121, R167, 0x7610, R121 ;  /* 0x00007610a7792816 */ /* 0x000fe40000000079 */
[----:B------:R-:W-:Y:S01]  /*39a0*/  @P2 PRMT R136, R171, 0x7610, R136 ;  /* 0x00007610ab882816 */ /* 0x000fe20000000088 */
[----:B------:R-:W3:Y:S01]  /*39b0*/  F2F.F16.F32 R138, R138 ;  /* 0x0000008a008a7304 */ /* 0x000ee20000200800 */
        /* <DEDUP_REMOVED lines=9> */
.L_x_8080:
[----:B0-----:R-:W-:Y:S01]  /*3a50*/  IMAD.WIDE.U32 R32, R38, 0x10000, RZ ;  /* 0x0001000026207825 */ /* 0x001fe200078e00ff */
[----:B---3--:R-:W-:Y:S02]  /*3a60*/  SHF.L.U32 R35, R138, 0x10, RZ ;  /* 0x000000108a237819 */ /* 0x008fe400000006ff */
[----:B------:R-:W-:Y:S02]  /*3a70*/  IADD3 R34, P1, R133, UR18, RZ ;  /* 0x0000001285227c10 */ /* 0x000fe4000ff3e0ff */
[----:B--2---:R-:W-:Y:S02]  /*3a80*/  LOP3.LUT R33, R33, R35, R0, 0xfe, !PT ;  /* 0x0000002321217212 */ /* 0x004fe400078efe00 */
        /* <DEDUP_REMOVED lines=63> */
.L_x_8072:
        /* <DEDUP_REMOVED lines=25> */
.L_x_8073:
[----:B------:R-:W-:Y:S01]  /*4010*/  HFMA2.MMA R42, -RZ, RZ, 0, 9.5367431640625e-07 ;  /* 0x00000010ff2a7435 */ /* 0x000fe200000001ff */
[----:B------:R-:W-:Y:S02]  /*4020*/  MOV R41, R32 ;  /* 0x0000002000297202 */ /* 0x000fe40000000f00 */
[----:B------:R-:W-:Y:S02]  /*4030*/  MOV R43, 0x1f ;  /* 0x0000001f002b7802 */ /* 0x000fe40000000f00 */
[----:B------:R-:W-:-:S07]  /*4040*/  MOV R40, 0xffffffff ;  /* 0xffffffff00287802 */ /* 0x000fce0000000f00 */
[----:B-----5:R-:W-:Y:S05]  /*4050*/  WARPSYNC.COLLECTIVE R40, `(.L_x_8082) ;  /* 0x0000000028087348 */ /* 0x020fea0003c00000 */
[----:B------:R0:W1:Y:S02]  /*4060*/  SHFL.DOWN P5, R61, R41, R42, R43 ;  /* 0x0800002a293d7389 */ /* 0x00006400000a002b */
[----:B01---5:R-:W-:Y:S01]  /*4070*/  ENDCOLLECTIVE ;  /* 0x000000000000791b */ /* 0x023fe20003800000 */
.L_x_8082:
[----:B------:R-:W-:Y:S02]  /*4080*/  MOV R41, R34 ;  /* 0x0000002200297202 */ /* 0x000fe40000000f00 */
[----:B------:R-:W-:-:S07]  /*4090*/  MOV R33, R61 ;  /* 0x0000003d00217202 */ /* 0x000fce0000000f00 */
[----:B------:R-:W-:Y:S05]  /*40a0*/  WARPSYNC.COLLECTIVE R40, `(.L_x_8083) ;  /* 0x0000000028087348 */ /* 0x000fea0003c00000 */
[----:B------:R0:W1:Y:S02]  /*40b0*/  SHFL.DOWN P5, R61, R41, R42, R43 ;  /* 0x0800002a293d7389 */ /* 0x00006400000a002b */
[----:B01----:R-:W-:Y:S01]  /*40c0*/  ENDCOLLECTIVE ;  /* 0x000000000000791b */ /* 0x003fe20003800000 */
.L_x_8083:
[----:B------:R-:W-:Y:S01]  /*40d0*/  FADD.FTZ R33, R32, R33 ;  /* 0x0000002120217221 */ /* 0x000fe20000010000 */
[----:B------:R-:W-:-:S04]  /*40e0*/  HFMA2.MMA R42, -RZ, RZ, 0, 4.76837158203125e-07 ;  /* 0x00000008ff2a7435 */ /* 0x000fc800000001ff */
[----:B------:R-:W-:Y:S02]  /*40f0*/  MOV R41, R33 ;  /* 0x0000002100297202 */ /* 0x000fe40000000f00 */
[----:B------:R-:W-:-:S07]  /*4100*/  MOV R35, R61 ;  /* 0x0000003d00237202 */ /* 0x000fce0000000f00 */
[----:B------:R-:W-:Y:S05]  /*4110*/  WARPSYNC.COLLECTIVE R40, `(.L_x_8084) ;  /* 0x0000000028087348 */ /* 0x000fea0003c00000 */
[----:B------:R0:W1:Y:S02]  /*4120*/  SHFL.DOWN P5, R61, R41, R42, R43 ;  /* 0x0800002a293d7389 */ /* 0x00006400000a002b */
[----:B01----:R-:W-:Y:S01]  /*4130*/  ENDCOLLECTIVE ;  /* 0x000000000000791b */ /* 0x003fe20003800000 */
.L_x_8084:
[----:B------:R-:W-:-:S05]  /*4140*/  FADD.FTZ R35, R34, R35 ;  /* 0x0000002322237221 */ /* 0x000fca0000010000 */
[----:B------:R-:W-:Y:S02]  /*4150*/  MOV R41, R35 ;  /* 0x0000002300297202 */ /* 0x000fe40000000f00 */
[----:B------:R-:W-:-:S07]  /*4160*/  MOV R36, R61 ;  /* 0x0000003d00247202 */ /* 0x000fce0000000f00 */
[----:B------:R-:W-:Y:S05]  /*4170*/  WARPSYNC.COLLECTIVE R40, `(.L_x_8085) ;  /* 0x0000000028087348 */ /* 0x000fea0003c00000 */
[----:B------:R0:W1:Y:S02]  /*4180*/  SHFL.DOWN P5, R61, R41, R42, R43 ;  /* 0x0800002a293d7389 */ /* 0x00006400000a002b */
[----:B01----:R-:W-:Y:S01]  /*4190*/  ENDCOLLECTIVE ;  /* 0x000000000000791b */ /* 0x003fe20003800000 */
.L_x_8085:
[----:B------:R-:W-:Y:S01]  /*41a0*/  FADD.FTZ R36, R33, R36 ;  /* 0x0000002421247221 */ /* 0x000fe20000010000 */
[----:B------:R-:W-:-:S04]  /*41b0*/  HFMA2.MMA R42, -RZ, RZ, 0, 2.384185791015625e-07 ;  /* 0x00000004ff2a7435 */ /* 0x000fc800000001ff */
[----:B------:R-:W-:Y:S02]  /*41c0*/  MOV R41, R36 ;  /* 0x0000002400297202 */ /* 0x000fe40000000f00 */
[----:B------:R-:W-:-:S07]  /*41d0*/  MOV R38, R61 ;  /* 0x0000003d00267202 */ /* 0x000fce0000000f00 */
[----:B------:R-:W-:Y:S05]  /*41e0*/  WARPSYNC.COLLECTIVE R40, `(.L_x_8086) ;  /* 0x0000000028087348 */ /* 0x000fea0003c00000 */
[----:B------:R0:W1:Y:S02]  /*41f0*/  SHFL.DOWN P5, R61, R41, R42, R43 ;  /* 0x0800002a293d7389 */ /* 0x00006400000a002b */
[----:B01----:R-:W-:Y:S01]  /*4200*/  ENDCOLLECTIVE ;  /* 0x000000000000791b */ /* 0x003fe20003800000 */
.L_x_8086:
[----:B------:R-:W-:-:S05]  /*4210*/  FADD.FTZ R38, R35, R38 ;  /* 0x0000002623267221 */ /* 0x000fca0000010000 */
[----:B------:R-:W-:Y:S02]  /*4220*/  MOV R41, R38 ;  /* 0x0000002600297202 */ /* 0x000fe40000000f00 */
[----:B------:R-:W-:-:S07]  /*4230*/  MOV R37, R61 ;  /* 0x0000003d00257202 */ /* 0x000fce0000000f00 */
[----:B------:R-:W-:Y:S05]  /*4240*/  WARPSYNC.COLLECTIVE R40, `(.L_x_8087) ;  /* 0x0000000028087348 */ /* 0x000fea0003c00000 */
[----:B------:R0:W1:Y:S02]  /*4250*/  SHFL.DOWN P5, R61, R41, R42, R43 ;  /* 0x0800002a293d7389 */ /* 0x00006400000a002b */
[----:B01----:R-:W-:Y:S01]  /*4260*/  ENDCOLLECTIVE ;  /* 0x000000000000791b */ /* 0x003fe20003800000 */
.L_x_8087:
[----:B------:R-:W-:Y:S01]  /*4270*/  FADD.FTZ R37, R36, R37 ;  /* 0x0000002524257221 */ /* 0x000fe20000010000 */
[----:B------:R-:W-:-:S04]  /*4280*/  HFMA2.MMA R42, -RZ, RZ, 0, 1.1920928955078125e-07 ;  /* 0x00000002ff2a7435 */ /* 0x000fc800000001ff */
[----:B------:R-:W-:Y:S02]  /*4290*/  MOV R41, R37 ;  /* 0x0000002500297202 */ /* 0x000fe40000000f00 */
[----:B------:R-:W-:-:S07]  /*42a0*/  MOV R39, R61 ;  /* 0x0000003d00277202 */ /* 0x000fce0000000f00 */
[----:B------:R-:W-:Y:S05]  /*42b0*/  WARPSYNC.COLLECTIVE R40, `(.L_x_8088) ;  /* 0x0000000028087348 */ /* 0x000fea0003c00000 */
[----:B------:R0:W1:Y:S02]  /*42c0*/  SHFL.DOWN P5, R61, R41, R42, R43 ;  /* 0x0800002a293d7389 */ /* 0x00006400000a002b */
[----:B01----:R-:W-:Y:S01]  /*42d0*/  ENDCOLLECTIVE ;  /* 0x000000000000791b */ /* 0x003fe20003800000 */
.L_x_8088:
[----:B------:R-:W-:-:S05]  /*42e0*/  FADD.FTZ R39, R38, R39 ;  /* 0x0000002726277221 */ /* 0x000fca0000010000 */
[----:B------:R-:W-:Y:S02]  /*42f0*/  MOV R41, R39 ;  /* 0x0000002700297202 */ /* 0x000fe40000000f00 */
[----:B------:R-:W-:-:S07]  /*4300*/  MOV R32, R61 ;  /* 0x0000003d00207202 */ /* 0x000fce0000000f00 */
[----:B------:R-:W-:Y:S05]  /*4310*/  WARPSYNC.COLLECTIVE R40, `(.L_x_8089) ;  /* 0x0000000028087348 */ /* 0x000fea0003c00000 */
[----:B------:R0:W1:Y:S02]  /*4320*/  SHFL.DOWN P5, R61, R41, R42, R43 ;  /* 0x0800002a293d7389 */ /* 0x00006400000a002b */
[----:B01----:R-:W-:Y:S01]  /*4330*/  ENDCOLLECTIVE ;  /* 0x000000000000791b */ /* 0x003fe20003800000 */
.L_x_8089:
[----:B------:R-:W-:Y:S01]  /*4340*/  FADD.FTZ R32, R37, R32 ;  /* 0x0000002025207221 */ /* 0x000fe20000010000 */
[----:B------:R-:W-:-:S04]  /*4350*/  HFMA2.MMA R42, -RZ, RZ, 0, 5.9604644775390625e-08 ;  /* 0x00000001ff2a7435 */ /* 0x000fc800000001ff */
[----:B------:R-:W-:Y:S02]  /*4360*/  MOV R41, R32 ;  /* 0x0000002000297202 */ /* 0x000fe40000000f00 */
[----:B------:R-:W-:-:S07]  /*4370*/  MOV R34, R61 ;  /* 0x0000003d00227202 */ /* 0x000fce0000000f00 */
[----:B------:R-:W-:Y:S05]  /*4380*/  WARPSYNC.COLLECTIVE R40, `(.L_x_8090) ;  /* 0x0000000028087348 */ /* 0x000fea0003c00000 */
[----:B------:R0:W1:Y:S02]  /*4390*/  SHFL.DOWN P5, R61, R41, R42, R43 ;  /* 0x0800002a293d7389 */ /* 0x00006400000a002b */
[----:B01----:R-:W-:Y:S01]  /*43a0*/  ENDCOLLECTIVE ;  /* 0x000000000000791b */ /* 0x003fe20003800000 */
.L_x_8090:
[----:B------:R-:W-:-:S05]  /*43b0*/  FADD.FTZ R34, R39, R34 ;  /* 0x0000002227227221 */ /* 0x000fca0000010000 */
[----:B------:R-:W-:Y:S02]  /*43c0*/  MOV R41, R34 ;  /* 0x0000002200297202 */ /* 0x000fe40000000f00 */
[----:B------:R-:W-:-:S07]  /*43d0*/  MOV R33, R61 ;  /* 0x0000003d00217202 */ /* 0x000fce0000000f00 */
[----:B------:R-:W-:Y:S05]  /*43e0*/  WARPSYNC.COLLECTIVE R40, `(.L_x_8091) ;  /* 0x0000000028087348 */ /* 0x000fea0003c00000 */
[----:B------:R0:W1:Y:S02]  /*43f0*/  SHFL.DOWN P5, R61, R41, R42, R43 ;  /* 0x0800002a293d7389 */ /* 0x00006400000a002b */
[----:B01----:R-:W-:Y:S01]  /*4400*/  ENDCOLLECTIVE ;  /* 0x000000000000791b */ /* 0x003fe20003800000 */
.L_x_8091:
[----:B------:R-:W-:Y:S05]  /*4410*/  BRA `(.L_x_8092) ;  /* 0xffffffd800f07947 */ /* 0x000fea000383ffff */
.L_x_8093:
        /* <DEDUP_REMOVED lines=14> */
.L_x_15263:


//--------------------- .text._ZN10layer_norm13ln_bwd_kernelINS_13Kernel_traitsIf6__halfS2_S2_fjLj7168ELj1ELj1ELj8ELj8ENS_18Kernel_traits_baseILj7168EfS2_S2_S2_fjLj256EEEEELb0ELb0ELb1ELb0EEEvNS_9BwdParamsE --------------------------
	.section	.text._ZN10layer_norm13ln_bwd_kernelINS_13Kernel_traitsIf6__halfS2_S2_fjLj7168ELj1ELj1ELj8ELj8ENS_18Kernel_traits_baseILj7168EfS2_S2_S2_fjLj256EEEEELb0ELb0ELb1ELb0EEEvNS_9BwdParamsE,"ax",@progbits
	.align	128
        .global         _ZN10layer_norm13ln_bwd_kernelINS_13Kernel_traitsIf6__halfS2_S2_fjLj7168ELj1ELj1ELj8ELj8ENS_18Kernel_traits_baseILj7168EfS2_S2_S2_fjLj256EEEEELb0ELb0ELb1ELb0EEEvNS_9BwdParamsE
        .type           _ZN10layer_norm13ln_bwd_kernelINS_13Kernel_traitsIf6__halfS2_S2_fjLj7168ELj1ELj1ELj8ELj8ENS_18Kernel_traits_baseILj7168EfS2_S2_S2_fjLj256EEEEELb0ELb0ELb1ELb0EEEvNS_9BwdParamsE,@function
        .size           _ZN10layer_norm13ln_bwd_kernelINS_13Kernel_traitsIf6__halfS2_S2_fjLj7168ELj1ELj1ELj8ELj8ENS_18Kernel_traits_baseILj7168EfS2_S2_S2_fjLj256EEEEELb0ELb0ELb1ELb0EEEvNS_9BwdParamsE,(.L_x_15264 - _ZN10layer_norm13ln_bwd_kernelINS_13Kernel_traitsIf6__halfS2_S2_fjLj7168ELj1ELj1ELj8ELj8ENS_18Kernel_traits_baseILj7168EfS2_S2_S2_fjLj256EEEEELb0ELb0ELb1ELb0EEEvNS_9BwdParamsE)
        .other          _ZN10layer_norm13ln_bwd_kernelINS_13Kernel_traitsIf6__halfS2_S2_fjLj7168ELj1ELj1ELj8ELj8ENS_18Kernel_traits_baseILj7168EfS2_S2_S2_fjLj256EEEEELb0ELb0ELb1ELb0EEEvNS_9BwdParamsE,@"STO_CUDA_ENTRY STV_DEFAULT"
_ZN10layer_norm13ln_bwd_kernelINS_13Kernel_traitsIf6__halfS2_S2_fjLj7168ELj1ELj1ELj8ELj8ENS_18Kernel_traits_baseILj7168EfS2_S2_S2_fjLj256EEEEELb0ELb0ELb1ELb0EEEvNS_9BwdParamsE:
.text._ZN10layer_norm13ln_bwd_kernelINS_13Kernel_traitsIf6__halfS2_S2_fjLj7168ELj1ELj1ELj8ELj8ENS_18Kernel_traits_baseILj7168EfS2_S2_S2_fjLj256EEEEELb0ELb0ELb1ELb0EEEvNS_9BwdParamsE:
        /* <DEDUP_REMOVED lines=44> */
[C---:B---3--:R-:W-:Y:S01]  /*02c0*/  @P4 IMAD.WIDE.U32 R18, R5.reuse, 0x10, R18 ;  /* 0x0000001005124825 */ /* 0x048fe200078e0012 */
[----:B------:R-:W-:-:S04]  /*02d0*/  @P4 IADD3 R5, R5, 0x100, RZ ;  /* 0x0000010005054810 */ /* 0x000fc80007ffe0ff */
[----:B------:R2:W5:Y:S01]  /*02e0*/  @P4 LDG.E.128 R112, desc[UR4][R18.64] ;  /* 0x0000000412704981 */ /* 0x000562000c1e1d00 */
[C---:B----4-:R-:W-:Y:S01]  /*02f0*/  @P3 IMAD.WIDE.U32 R20, R5.reuse, 0x10, R20 ;  /* 0x0000001005143825 */ /* 0x050fe200078e0014 */
[----:B------:R-:W-:Y:S01]  /*0300*/  @P3 IADD3 R5, R5, 0x100, RZ ;  /* 0x0000010005053810 */ /* 0x000fe20007ffe0ff */
[----:B------:R-:W3:Y:S03]  /*0310*/  @P2 LDC.64 R14, c[0x0][0x260] ;  /* 0x00009800ff0e2b82 */ /* 0x000ee60000000a00 */
[----:B------:R2:W5:Y:S01]  /*0320*/  @P3 LDG.E.128 R108, desc[UR4][R20.64] ;  /* 0x00000004146c3981 */ /* 0x000562000c1e1d00 */
[C---:B0-----:R-:W-:Y:S01]  /*0330*/  @P0 IMAD.WIDE.U32 R22, R5.reuse, 0x10, R22 ;  /* 0x0000001005160825 */ /* 0x041fe200078e0016 */
[----:B------:R-:W-:-:S04]  /*0340*/  @P0 IADD3 R5, R5, 0x100, RZ ;  /* 0x0000010005050810 */ /* 0x000fc80007ffe0ff */
[----:B------:R2:W5:Y:S01]  /*0350*/  @P0 LDG.E.128 R104, desc[UR4][R22.64] ;  /* 0x0000000416680981 */ /* 0x000562000c1e1d00 */
        /* <DEDUP_REMOVED lines=36> */
[----:B------:R-:W-:Y:S01]  /*05a0*/  HFMA2.MMA R128, -RZ, RZ, 0, 5.9604644775390625e-08 ;  /* 0x00000001ff807435 */ /* 0x000fe200000001ff */
[----:B------:R-:W-:Y:S02]  /*05b0*/  ISETP.NE.U32.AND P2, PT, RZ, UR6, PT ;  /* 0x00000006ff007c0c */ /* 0x000fe4000bf45070 */
[----:B------:R-:W-:Y:S02]  /*05c0*/  MOV R93, RZ ;  /* 0x000000ff005d7202 */ /* 0x000fe40000000f00 */
[----:B------:R-:W-:-:S04]  /*05d0*/  ISETP.NE.AND.EX P2, PT, RZ, UR7, PT, P2 ;  /* 0x00000007ff007c0c */ /* 0x000fc8000bf45320 */
[----:B------:R-:W-:-:S04]  /*05e0*/  ISETP.LT.U32.OR P2, PT, R3, 0x700, !P2 ;  /* 0x000007000300780c */ /* 0x000fc80005741470 */
[----:B------:R-:W-:-:S09]  /*05f0*/  P2R R13, PR, RZ, 0x4 ;  /* 0x00000004ff0d7803 */ /* 0x000fd20000000000 */
.L_x_8246:
        /* <DEDUP_REMOVED lines=10> */
[----:B------:R-:W-:Y:S01]  /*06a0*/  MOV R2, UR9 ;  /* 0x0000000900027c02 */ /* 0x000fe20008000f00 */
        /* <DEDUP_REMOVED lines=20> */
.L_x_8099:
[----:B------:R-:W-:-:S07]  /*07f0*/  IADD3 R131, R8, 0x100, RZ ;  /* 0x0000010008837810 */ /* 0x000fce0007ffe0ff */
.L_x_8098:
[----:B------:R-:W-:Y:S05]  /*0800*/  BSYNC B1 ;  /* 0x0000000000017941 */ /* 0x000fea0003800000 */
.L_x_8097:
        /* <DEDUP_REMOVED lines=8> */
.L_x_8102:
[----:B------:R-:W-:-:S07]  /*0890*/  IADD3 R131, R131, 0x100, RZ ;  /* 0x0000010083837810 */ /* 0x000fce0007ffe0ff */
.L_x_8101:
[----:B------:R-:W-:Y:S05]  /*08a0*/  BSYNC B1 ;  /* 0x0000000000017941 */ /* 0x000fea0003800000 */
.L_x_8100:
        /* <DEDUP_REMOVED lines=8> */
.L_x_8105:
[----:B------:R-:W-:-:S07]  /*0930*/  IADD3 R131, R131, 0x100, RZ ;  /* 0x0000010083837810 */ /* 0x000fce0007ffe0ff */
.L_x_8104:
[----:B------:R-:W-:Y:S05]  /*0940*/  BSYNC B1 ;  /* 0x0000000000017941 */ /* 0x000fea0003800000 */
.L_x_8103:
        /* <DEDUP_REMOVED lines=8> */
.L_x_8108:
[----:B------:R-:W-:-:S07]  /*09d0*/  IADD3 R131, R131, 0x100, RZ ;  /* 0x0000010083837810 */ /* 0x000fce0007ffe0ff */
.L_x_8107:
[----:B------:R-:W-:Y:S05]  /*09e0*/  BSYNC B1 ;  /* 0x0000000000017941 */ /* 0x000fea0003800000 */
.L_x_8106:
[----:B------:R-:W-:Y:S04]  /*09f0*/  BSSY B1, `(.L_x_8109) ;  /* 0x0000008000017945 */ /* 0x000fe80003800000 */
[----:B------:R-:W-:Y:S05]  /*0a00*/  @!P0 BRA `(.L_x_8110) ;  /* 0x0000000000188947 */ /* 0x000fea0003800000 */
[----:B------:R-:W-:-:S04]  /*0a10*/  ISETP.NE.U32.AND P3, PT, RZ, UR14, PT ;  /* 0x0000000eff007c0c */ /* 0x000fc8000bf65070 */
[----:B------:R-:W-:-:S13]  /*0a20*/  ISETP.NE.AND.EX P3, PT, RZ, UR15, PT, P3 ;  /* 0x0000000fff007c0c */ /* 0x000fda000bf65330 */
[----:B------:R-:W-:Y:S05]  /*0a30*/  @!P3 BRA `(.L_x_8111) ;  /* 0x000000000008b947 */ /* 0x000fea0003800000 */
[----:B------:R-:W-:-:S06]  /*0a40*/  IMAD.WIDE.U32 R174, R131, 0x8, R126 ;  /* 0x0000000883ae7825 */ /* 0x000fcc00078e007e */
[----:B------:R-:W5:Y:S02]  /*0a50*/  LDG.E.64 R174, desc[UR4][R174.64] ;  /* 0x00000004aeae7981 */ /* 0x000f64000c1e1b00 */
.L_x_8111:
[----:B------:R-:W-:-:S07]  /*0a60*/  IADD3 R131, R131, 0x100, RZ ;  /* 0x0000010083837810 */ /* 0x000fce0007ffe0ff */
.L_x_8110:
[----:B------:R-:W-:Y:S05]  /*0a70*/  BSYNC B1 ;  /* 0x0000000000017941 */ /* 0x000fea0003800000 */
.L_x_8109:
[----:B------:R-:W-:Y:S04]  /*0a80*/  BSSY B1, `(.L_x_8112) ;  /* 0x0000008000017945 */ /* 0x000fe80003800000 */
[----:B------:R-:W-:Y:S05]  /*0a90*/  @!P1 BRA `(.L_x_8113) ;  /* 0x0000000000189947 */ /* 0x000fea0003800000 */
[----:B------:R-:W-:-:S04]  /*0aa0*/  ISETP.NE.U32.AND P3, PT, RZ, UR14, PT ;  /* 0x0000000eff007c0c */ /* 0x000fc8000bf65070 */
[----:B------:R-:W-:-:S13]  /*0ab0*/  ISETP.NE.AND.EX P3, PT, RZ, UR15, PT, P3 ;  /* 0x0000000fff007c0c */ /* 0x000fda000bf65330 */
[----:B------:R-:W-:Y:S05]  /*0ac0*/  @!P3 BRA `(.L_x_8114) ;  /* 0x000000000008b947 */ /* 0x000fea0003800000 */
[----:B------:R-:W-:-:S06]  /*0ad0*/  IMAD.WIDE.U32 R172, R131, 0x8, R126 ;  /* 0x0000000883ac7825 */ /* 0x000fcc00078e007e */
[----:B------:R-:W5:Y:S02]  /*0ae0*/  LDG.E.64 R172, desc[UR4][R172.64] ;  /* 0x00000004acac7981 */ /* 0x000f64000c1e1b00 */
.L_x_8114:
[----:B------:R-:W-:-:S07]  /*0af0*/  IADD3 R131, R131, 0x100, RZ ;  /* 0x0000010083837810 */ /* 0x000fce0007ffe0ff */
.L_x_8113:
[----:B------:R-:W-:Y:S05]  /*0b00*/  BSYNC B1 ;  /* 0x0000000000017941 */ /* 0x000fea0003800000 */
.L_x_8112:
[----:B------:R-:W-:Y:S01]  /*0b10*/  ISETP.NE.AND P3, PT, R13, RZ, PT ;  /* 0x000000ff0d00720c */ /* 0x000fe20003f65270 */
[----:B------:R-:W-:Y:S01]  /*0b20*/  HFMA2.MMA R129, -RZ, RZ, 0, 0 ;  /* 0x00000000ff817435 */ /* 0x000fe200000001ff */
[----:B------:R-:W-:-:S11]  /*0b30*/  MOV R130, RZ ;  /* 0x000000ff00827202 */ /* 0x000fd60000000f00 */
[----:B------:R-:W-:Y:S05]  /*0b40*/  @P3 BRA `(.L_x_8115) ;  /* 0x0000001800a03947 */ /* 0x000fea0003800000 */
[----:B------:R-:W-:-:S05]  /*0b50*/  IMAD.WIDE.U32 R126, R131, 0x8, R126 ;  /* 0x00000008837e7825 */ /* 0x000fca00078e007e */
[----:B------:R2:W5:Y:S01]  /*0b60*/  LDG.E.64 R170, desc[UR4][R126.64] ;  /* 0x000000047eaa7981 */ /* 0x000562000c1e1b00 */
[----:B------:R-:W-:Y:S05]  /*0b70*/  BRA `(.L_x_8115) ;  /* 0x0000001800947947 */ /* 0x000fea0003800000 */
.L_x_8096:
[----:B------:R-:W-:Y:S01]  /*0b80*/  IADD3 R129, R136, -0x1, RZ ;  /* 0xffffffff88817810 */ /* 0x000fe20007ffe0ff */
[----:B------:R-:W-:Y:S01]  /*0b90*/  BSSY B1, `(.L_x_8116) ;  /* 0x0000041000017945 */ /* 0x000fe20003800000 */
[----:B------:R-:W-:Y:S02]  /*0ba0*/  ISETP.NE.AND P3, PT, R9, RZ, PT ;  /* 0x000000ff0900720c */ /* 0x000fe40003f65270 */
[----:B------:R-:W-:Y:S01]  /*0bb0*/  MOV R139, R8 ;  /* 0x00000008008b7202 */ /* 0x000fe20000000f00 */
[----:B------:R-:W-:-:S05]  /*0bc0*/  IMAD R129, R129, R2, RZ ;  /* 0x0000000281817224 */ /* 0x000fca00078e02ff */
[----:B------:R-:W-:-:S04]  /*0bd0*/  SHF.R.S32.HI R130, RZ, 0x1f, R129 ;  /* 0x0000001fff827819 */ /* 0x000fc80000011481 */
[----:B------:R-:W-:Y:S01]  /*0be0*/  LEA.HI R137, R130, R129, RZ, 0x2 ;  /* 0x0000008182897211 */ /* 0x000fe200078f10ff */
[----:B------:R-:W-:Y:S01]  /*0bf0*/  HFMA2.MMA R129, -RZ, RZ, 0, 0 ;  /* 0x00000000ff817435 */ /* 0x000fe200000001ff */
[----:B------:R-:W-:Y:S02]  /*0c00*/  MOV R130, RZ ;  /* 0x000000ff00827202 */ /* 0x000fe40000000f00 */
[----:B------:R-:W-:Y:S01]  /*0c10*/  LEA.HI.SX32 R137, R137, R4, 0x1e ;  /* 0x0000000489897211 */ /* 0x000fe200078ff2ff */
[----:B------:R-:W-:Y:S07]  /*0c20*/  @!P3 BRA `(.L_x_8117) ;  /* 0x0000000000dcb947 */ /* 0x000fee0003800000 */
        /* <DEDUP_REMOVED lines=12> */
[----:B------:R-:W-:Y:S02]  /*0cf0*/  IADD3 R137, R137, 0x100, RZ ;  /* 0x0000010089897810 */ /* 0x000fe40007ffe0ff */
[--C-:B--2---:R-:W-:Y:S02]  /*0d00*/  SHF.R.U64 R129, R14, 0x10, R15.reuse ;  /* 0x000000100e817819 */ /* 0x104fe4000000120f */
[----:B------:R-:W-:Y:S01]  /*0d10*/  SHF.R.U32.HI R132, RZ, 0x10, R15 ;  /* 0x00000010ff847819 */ /* 0x000fe2000001160f */
[----:B------:R-:W-:Y:S02]  /*0d20*/  HADD2.F32 R20, -RZ, R14.H0_H0 ;  /* 0x2000000eff147230 */ /* 0x000fe40000004100 */
[----:B------:R-:W-:Y:S01]  /*0d30*/  HADD2.F32 R130, -RZ, R15.H0_H0 ;  /* 0x2000000fff827230 */ /* 0x000fe20000004100 */
[----:B---3--:R-:W-:Y:S01]  /*0d40*/  MOV R3, R16 ;  /* 0x0000001000037202 */ /* 0x008fe20000000f00 */
[----:B-1----:R-:W-:Y:S01]  /*0d50*/  HADD2.F32 R124, -RZ, R129.H0_H0 ;  /* 0x20000081ff7c7230 */ /* 0x002fe20000004100 */
[--C-:B------:R-:W-:Y:S01]  /*0d60*/  SHF.R.U64 R134, R16, 0x10, R17.reuse ;  /* 0x0000001010867819 */ /* 0x100fe20000001211 */
[----:B------:R-:W-:Y:S01]  /*0d70*/  HADD2.F32 R132, -RZ, R132.H0_H0 ;  /* 0x20000084ff847230 */ /* 0x000fe20000004100 */
[----:B------:R-:W-:Y:S01]  /*0d80*/  MOV R18, R17 ;  /* 0x0000001100127202 */ /* 0x000fe20000000f00 */
[----:B------:R-:W-:Y:S01]  /*0d90*/  FADD.FTZ R15, -R19, R20 ;  /* 0x00000014130f7221 */ /* 0x000fe20000010100 */
[----:B------:R-:W-:Y:S01]  /*0da0*/  SHF.R.U32.HI R14, RZ, 0x10, R17 ;  /* 0x00000010ff0e7819 */ /* 0x000fe20000011611 */
[----:B------:R-:W-:-:S02]  /*0db0*/  HADD2.F32 R17, -RZ, R3.H0_H0 ;  /* 0x20000003ff117230 */ /* 0x000fc40000004100 */
[C---:B------:R-:W-:Y:S01]  /*0dc0*/  FADD.FTZ R129, -R19.reuse, R130 ;  /* 0x0000008213817221 */ /* 0x040fe20000010100 */
[C---:B------:R-:W-:Y:S01]  /*0dd0*/  FADD.FTZ R125, -R19.reuse, R124 ;  /* 0x0000007c137d7221 */ /* 0x040fe20000010100 */
[----:B------:R-:W-:Y:S01]  /*0de0*/  FADD.FTZ R133, -R19, R132 ;  /* 0x0000008413857221 */ /* 0x000fe20000010100 */
[----:B------:R-:W-:Y:S02]  /*0df0*/  HADD2.F32 R20, -RZ, R134.H0_H0 ;  /* 0x20000086ff147230 */ /* 0x000fe40000004100 */
[----:B------:R-:W-:Y:S01]  /*0e00*/  FMUL.FTZ R3, R6, R15 ;  /* 0x0000000f06037220 */ /* 0x000fe20000410000 */
[----:B------:R-:W-:Y:S02]  /*0e10*/  HADD2.F32 R19, -RZ, R18.H0_H0 ;  /* 0x20000012ff137230 */ /* 0x000fe40000004100 */
[----:B------:R-:W-:Y:S01]  /*0e20*/  FMUL.FTZ R16, R120, R17 ;  /* 0x0000001178107220 */ /* 0x000fe20000410000 */
[----:B------:R-:W-:Y:S01]  /*0e30*/  FMUL.FTZ R15, R6, R129 ;  /* 0x00000081060f7220 */ /* 0x000fe20000410000 */
[----:B------:R-:W-:-:S02]  /*0e40*/  HADD2.F32 R130, -RZ, R14.H0_H0 ;  /* 0x2000000eff827230 */ /* 0x000fc40000004100 */
        /* <DEDUP_REMOVED lines=21> */
.L_x_8117:
[----:B------:R-:W-:Y:S05]  /*0fa0*/  BSYNC B1 ;  /* 0x0000000000017941 */ /* 0x000fea0003800000 */
.L_x_8116:
        /* <DEDUP_REMOVED lines=15> */
[----:B------:R-:W-:-:S02]  /*10a0*/  IADD3 R137, R137, 0x100, RZ ;  /* 0x0000010089897810 */ /* 0x000fc40007ffe0ff */
[----:B------:R-:W-:Y:S02]  /*10b0*/  IADD3 R139, R139, 0x100, RZ ;  /* 0x000001008b8b7810 */ /* 0x000fe40007ffe0ff */
[--C-:B--2---:R-:W-:Y:S01]  /*10c0*/  SHF.R.U64 R125, R22, 0x10, R23.reuse ;  /* 0x00000010167d7819 */ /* 0x104fe20000001217 */
[----:B------:R-:W-:Y:S01]  /*10d0*/  HADD2.F32 R28, -RZ, R22.H0_H0 ;  /* 0x20000016ff1c7230 */ /* 0x000fe20000004100 */
[----:B------:R-:W-:Y:S01]  /*10e0*/  SHF.R.U32.HI R132, RZ, 0x10, R23 ;  /* 0x00000010ff847819 */ /* 0x000fe20000011617 */
[----:B------:R-:W-:Y:S01]  /*10f0*/  HADD2.F32 R124, -RZ, R23.H0_H0 ;  /* 0x20000017ff7c7230 */ /* 0x000fe20000004100 */
[----:B---3--:R-:W-:Y:S01]  /*1100*/  MOV R21, R24 ;  /* 0x0000001800157202 */ /* 0x008fe20000000f00 */
[----:B0-----:R-:W-:Y:S01]  /*1110*/  HADD2.F32 R27, -RZ, R125.H0_H0 ;  /* 0x2000007dff1b7230 */ /* 0x001fe20000004100 */
[----:B------:R-:W-:Y:S01]  /*1120*/  SHF.R.U64 R133, R24, 0x10, R25 ;  /* 0x0000001018857819 */ /* 0x000fe20000001219 */
[----:B------:R-:W-:Y:S01]  /*1130*/  FADD.FTZ R23, -R135, R28 ;  /* 0x0000001c87177221 */ /* 0x000fe20000010100 */
[----:B------:R-:W-:-:S02]  /*1140*/  MOV R26, R25 ;  /* 0x00000019001a7202 */ /* 0x000fc40000000f00 */
[----:B------:R-:W-:Y:S01]  /*1150*/  SHF.R.U32.HI R22, RZ, 0x10, R25 ;  /* 0x00000010ff167819 */ /* 0x000fe20000011619 */
[----:B------:R-:W-:Y:S02]  /*1160*/  HADD2.F32 R25, -RZ, R21.H0_H0 ;  /* 0x20000015ff197230 */ /* 0x000fe40000004100 */
[----:B------:R-:W-:Y:S02]  /*1170*/  HADD2.F32 R132, -RZ, R132.H0_H0 ;  /* 0x20000084ff847230 */ /* 0x000fe40000004100 */
[----:B------:R-:W-:Y:S01]  /*1180*/  FMUL.FTZ R21, R6, R23 ;  /* 0x0000001706157220 */ /* 0x000fe20000410000 */
[----:B------:R-:W-:Y:S02]  /*1190*/  HADD2.F32 R28, -RZ, R133.H0_H0 ;  /* 0x20000085ff1c7230 */ /* 0x000fe40000004100 */
[C---:B------:R-:W-:Y:S01]  /*11a0*/  FADD.FTZ R27, -R135.reuse, R27 ;  /* 0x0000001b871b7221 */ /* 0x040fe20000010100 */
[----:B------:R-:W-:Y:S01]  /*11b0*/  FMUL.FTZ R24, R116, R25 ;  /* 0x0000001974187220 */ /* 0x000fe20000410000 */
[C---:B------:R-:W-:Y:S01]  /*11c0*/  FADD.FTZ R125, -R135.reuse, R124 ;  /* 0x0000007c877d7221 */ /* 0x040fe20000010100 */
[----:B------:R-:W-:Y:S01]  /*11d0*/  FADD.FTZ R135, -R135, R132 ;  /* 0x0000008487877221 */ /* 0x000fe20000010100 */
[----:B------:R-:W-:-:S02]  /*11e0*/  HADD2.F32 R133, -RZ, R26.H0_H0 ;  /* 0x2000001aff857230 */ /* 0x000fc40000004100 */
[----:B------:R-:W-:Y:S01]  /*11f0*/  FADD.FTZ R60, R60, R25 ;  /* 0x000000193c3c7221 */ /* 0x000fe20000010000 */
[----:B------:R-:W-:Y:S02]  /*1200*/  HADD2.F32 R132, -RZ, R22.H0_H0 ;  /* 0x20000016ff847230 */ /* 0x000fe40000004100 */
        /* <DEDUP_REMOVED lines=21> */
.L_x_8119:
[----:B------:R-:W-:Y:S05]  /*1360*/  BSYNC B1 ;  /* 0x0000000000017941 */ /* 0x000fea0003800000 */
.L_x_8118:
        /* <DEDUP_REMOVED lines=16> */
[----:B------:R-:W-:Y:S01]  /*1470*/  IADD3 R139, R139, 0x100, RZ ;  /* 0x000001008b8b7810 */ /* 0x000fe20007ffe0ff */
[----:B--2---:R-:W-:Y:S01]  /*1480*/  HADD2.F32 R134, -RZ, R30.H0_H0 ;  /* 0x2000001eff867230 */ /* 0x004fe20000004100 */
[--C-:B------:R-:W-:Y:S01]  /*1490*/  SHF.R.U64 R124, R30, 0x10, R31.reuse ;  /* 0x000000101e7c7819 */ /* 0x100fe2000000121f */
[----:B------:R-:W-:Y:S01]  /*14a0*/  HADD2.F32 R136, -RZ, R31.H0_H0 ;  /* 0x2000001fff887230 */ /* 0x000fe20000004100 */
[----:B------:R-:W-:Y:S02]  /*14b0*/  SHF.R.U32.HI R125, RZ, 0x10, R31 ;  /* 0x00000010ff7d7819 */ /* 0x000fe4000001161f */
[----:B---3--:R-:W-:Y:S02]  /*14c0*/  MOV R29, R32 ;  /* 0x00000020001d7202 */ /* 0x008fe40000000f00 */
[----:B------:R-:W-:Y:S02]  /*14d0*/  SHF.R.U64 R36, R32, 0x10, R33 ;  /* 0x0000001020247819 */ /* 0x000fe40000001221 */
[----:B0-----:R-:W-:-:S02]  /*14e0*/  MOV R34, R33 ;  /* 0x0000002100227202 */ /* 0x001fc40000000f00 */
[----:B------:R-:W-:Y:S01]  /*14f0*/  SHF.R.U32.HI R132, RZ, 0x10, R33 ;  /* 0x00000010ff847819 */ /* 0x000fe20000011621 */
[C---:B------:R-:W-:Y:S01]  /*1500*/  FADD.FTZ R33, -R133.reuse, R134 ;  /* 0x0000008685217221 */ /* 0x040fe20000010100 */
[----:B------:R-:W-:Y:S02]  /*1510*/  HADD2.F32 R31, -RZ, R29.H0_H0 ;  /* 0x2000001dff1f7230 */ /* 0x000fe40000004100 */
[----:B------:R-:W-:Y:S01]  /*1520*/  FADD.FTZ R135, -R133, R136 ;  /* 0x0000008885877221 */ /* 0x000fe20000010100 */
[----:B------:R-:W-:Y:S02]  /*1530*/  HADD2.F32 R124, -RZ, R124.H0_H0 ;  /* 0x2000007cff7c7230 */ /* 0x000fe40000004100 */
[----:B------:R-:W-:Y:S01]  /*1540*/  FMUL.FTZ R29, R6, R33 ;  /* 0x00000021061d7220 */ /* 0x000fe20000410000 */
[----:B------:R-:W-:Y:S02]  /*1550*/  HADD2.F32 R36, -RZ, R36.H0_H0 ;  /* 0x20000024ff247230 */ /* 0x000fe40000004100 */
[----:B------:R-:W-:Y:S01]  /*1560*/  FADD.FTZ R56, R56, R31 ;  /* 0x0000001f38387221 */ /* 0x000fe20000010000 */
[----:B------:R-:W-:-:S02]  /*1570*/  HADD2.F32 R35, -RZ, R34.H0_H0 ;  /* 0x20000022ff237230 */ /* 0x000fc40000004100 */
[-C--:B------:R-:W-:Y:S01]  /*1580*/  FFMA.FTZ R84, R29, R31.reuse, R84 ;  /* 0x0000001f1d547223 */ /* 0x080fe20000010054 */
[----:B------:R-:W-:Y:S01]  /*1590*/  FMUL.FTZ R32, R112, R31 ;  /* 0x0000001f70207220 */ /* 0x000fe20000410000 */
[----:B------:R-:W-:Y:S02]  /*15a0*/  HADD2.F32 R138, -RZ, R125.H0_H0 ;  /* 0x2000007dff8a7230 */ /* 0x000fe40000004100 */
        /* <DEDUP_REMOVED lines=9> */
[----:B------:R-:W-:-:S02]  /*1640*/  HADD2.F32 R132, -RZ, R132.H0_H0 ;  /* 0x20000084ff847230 */ /* 0x000fc40000004100 */
        /* <DEDUP_REMOVED lines=13> */
.L_x_8121:
[----:B------:R-:W-:Y:S05]  /*1720*/  BSYNC B1 ;  /* 0x0000000000017941 */ /* 0x000fea0003800000 */
.L_x_8120:
        /* <DEDUP_REMOVED lines=17> */
[----:B--2---:R-:W-:Y:S01]  /*1840*/  SHF.R.U64 R134, R38, 0x10, R39 ;  /* 0x0000001026867819 */ /* 0x004fe20000001227 */
[----:B------:R-:W-:Y:S02]  /*1850*/  HADD2.F32 R141, -RZ, R38.H0_H0 ;  /* 0x20000026ff8d7230 */ /* 0x000fe40000004100 */
[----:B------:R-:W-:Y:S02]  /*1860*/  HADD2.F32 R191, -RZ, R39.H0_H0 ;  /* 0x20000027ffbf7230 */ /* 0x000fe40000004100 */
[----:B------:R-:W-:Y:S02]  /*1870*/  HADD2.F32 R143, -RZ, R134.H0_H0 ;  /* 0x20000086ff8f7230 */ /* 0x000fe40000004100 */
[----:B------:R-:W-:Y:S01]  /*1880*/  FADD.FTZ R141, -R136, R141 ;  /* 0x0000008d888d7221 */ /* 0x000fe20000010100 */
[----:B---3--:R-:W-:-:S02]  /*1890*/  MOV R37, R124 ;  /* 0x0000007c00257202 */ /* 0x008fc40000000f00 */
[----:B0-----:R-:W-:Y:S02]  /*18a0*/  MOV R132, R125 ;  /* 0x0000007d00847202 */ /* 0x001fe40000000f00 */
[----:B------:R-:W-:Y:S01]  /*18b0*/  SHF.R.U32.HI R135, RZ, 0x10, R39 ;  /* 0x00000010ff877819 */ /* 0x000fe20000011627 */
[----:B------:R-:W-:Y:S01]  /*18c0*/  HADD2.F32 R39, -RZ, R37.H0_H0 ;  /* 0x20000025ff277230 */ /* 0x000fe20000004100 */
[--C-:B------:R-:W-:Y:S02]  /*18d0*/  SHF.R.U64 R133, R124, 0x10, R125.reuse ;  /* 0x000000107c857819 */ /* 0x100fe4000000127d */
[----:B------:R-:W-:Y:S01]  /*18e0*/  SHF.R.U32.HI R38, RZ, 0x10, R125 ;  /* 0x00000010ff267819 */ /* 0x000fe2000001167d */
[----:B------:R-:W-:Y:S01]  /*18f0*/  FADD.FTZ R143, -R136, R143 ;  /* 0x0000008f888f7221 */ /* 0x000fe20000010100 */
[----:B------:R-:W-:Y:S01]  /*1900*/  FMUL.FTZ R37, R6, R141 ;  /* 0x0000008d06257220 */ /* 0x000fe20000410000 */
[----:B------:R-:W-:Y:S01]  /*1910*/  FADD.FTZ R191, -R136, R191 ;  /* 0x000000bf88bf7221 */ /* 0x000fe20000010100 */
[----:B------:R-:W-:-:S02]  /*1920*/  HADD2.F32 R125, -RZ, R132.H0_H0 ;  /* 0x20000084ff7d7230 */ /* 0x000fc40000004100 */
[----:B------:R-:W-:Y:S01]  /*1930*/  FADD.FTZ R52, R52, R39 ;  /* 0x0000002734347221 */ /* 0x000fe20000010000 */
[----:B------:R-:W-:Y:S02]  /*1940*/  HADD2.F32 R124, -RZ, R133.H0_H0 ;  /* 0x20000085ff7c7230 */ /* 0x000fe40000004100 */
[----:B------:R-:W-:Y:S01]  /*1950*/  FFMA.FTZ R80, R37, R39, R80 ;  /* 0x0000002725507223 */ /* 0x000fe20000010050 */
[----:B------:R-:W-:Y:S02]  /*1960*/  HADD2.F32 R132, -RZ, R38.H0_H0 ;  /* 0x20000026ff847230 */ /* 0x000fe40000004100 */
[----:B------:R-:W-:Y:S01]  /*1970*/  FMUL.FTZ R38, R6, R143 ;  /* 0x0000008f06267220 */ /* 0x000fe20000410000 */
[----:B------:R-:W-:Y:S01]  /*1980*/  FMUL.FTZ R140, R108, R39 ;  /* 0x000000276c8c7220 */ /* 0x000fe20000410000 */
[----:B------:R-:W-:Y:S01]  /*1990*/  FMUL.FTZ R39, R6, R191 ;  /* 0x000000bf06277220 */ /* 0x000fe20000410000 */
[----:B------:R-:W-:Y:S01]  /*19a0*/  FADD.FTZ R53, R53, R124 ;  /* 0x0000007c35357221 */ /* 0x000fe20000010000 */
[-C--:B------:R-:W-:Y:S01]  /*19b0*/  FFMA.FTZ R81, R38, R124.reuse, R81 ;  /* 0x0000007c26517223 */ /* 0x080fe20000010051 */
[----:B------:R-:W-:Y:S01]  /*19c0*/  FMUL.FTZ R141, R109, R124 ;  /* 0x0000007c6d8d7220 */ /* 0x000fe20000410000 */
        /* <DEDUP_REMOVED lines=17> */
.L_x_8123:
[----:B------:R-:W-:Y:S05]  /*1ae0*/  BSYNC B1 ;  /* 0x0000000000017941 */ /* 0x000fea0003800000 */
.L_x_8122:
        /* <DEDUP_REMOVED lines=27> */
[----:B------:R-:W-:Y:S01]  /*1ca0*/  MOV R135, R133 ;  /* 0x0000008500877202 */ /* 0x000fe20000000f00 */
[C---:B------:R-:W-:Y:S01]  /*1cb0*/  FADD.FTZ R147, -R146.reuse, R151 ;  /* 0x0000009792937221 */ /* 0x040fe20000010100 */
        /* <DEDUP_REMOVED lines=8> */
[-C--:B------:R-:W-:Y:S01]  /*1d40*/  FFMA.FTZ R77, R146, R124.reuse, R77 ;  /* 0x0000007c924d7223 */ /* 0x080fe2000001004d */
[----:B------:R-:W-:Y:S01]  /*1d50*/  FMUL.FTZ R149, R105, R124 ;  /* 0x0000007c69957220 */ /* 0x000fe20000410000 */
[----:B------:R-:W-:Y:S01]  /*1d60*/  FADD.FTZ R48, R48, R125 ;  /* 0x0000007d30307221 */ /* 0x000fe20000010000 */
[----:B------:R-:W-:Y:S01]  /*1d70*/  FFMA.FTZ R76, R145, R125, R76 ;  /* 0x0000007d914c7223 */ /* 0x000fe2000001004c */
[----:B------:R-:W-:Y:S01]  /*1d80*/  FADD.FTZ R124, R129, R148 ;  /* 0x00000094817c7221 */ /* 0x000fe20000010000 */
        /* <DEDUP_REMOVED lines=16> */
.L_x_8125:
[----:B------:R-:W-:Y:S05]  /*1e90*/  BSYNC B1 ;  /* 0x0000000000017941 */ /* 0x000fea0003800000 */
.L_x_8124:
        /* <DEDUP_REMOVED lines=58> */
.L_x_8127:
[----:B------:R-:W-:Y:S05]  /*2240*/  BSYNC B1 ;  /* 0x0000000000017941 */ /* 0x000fea0003800000 */
.L_x_8126:
        /* <DEDUP_REMOVED lines=14> */
[--C-:B--2---:R-:W-:Y:S02]  /*2330*/  SHF.R.U64 R137, R124, 0x10, R125.reuse ;  /* 0x000000107c897819 */ /* 0x104fe4000000127d */
[----:B------:R-:W-:Y:S01]  /*2340*/  SHF.R.U32.HI R136, RZ, 0x10, R125 ;  /* 0x00000010ff887819 */ /* 0x000fe2000001167d */
[----:B------:R-:W-:Y:S02]  /*2350*/  HADD2.F32 R134, -RZ, R124.H0_H0 ;  /* 0x2000007cff867230 */ /* 0x000fe40000004100 */
[----:B0-----:R-:W-:Y:S02]  /*2360*/  HADD2.F32 R133, -RZ, R137.H0_H0 ;  /* 0x20000089ff857230 */ /* 0x001fe40000004100 */
[----:B------:R-:W-:Y:S02]  /*2370*/  HADD2.F32 R135, -RZ, R125.H0_H0 ;  /* 0x2000007dff877230 */ /* 0x000fe40000004100 */
[----:B------:R-:W-:-:S02]  /*2380*/  HADD2.F32 R136, -RZ, R136.H0_H0 ;  /* 0x20000088ff887230 */ /* 0x000fc40000004100 */
[C---:B------:R-:W-:Y:S01]  /*2390*/  FADD.FTZ R133, -R162.reuse, R133 ;  /* 0x00000085a2857221 */ /* 0x040fe20000010100 */
[C---:B------:R-:W-:Y:S01]  /*23a0*/  FADD.FTZ R163, -R162.reuse, R134 ;  /* 0x00000086a2a37221 */ /* 0x040fe20000010100 */
[C---:B------:R-:W-:Y:S01]  /*23b0*/  FADD.FTZ R135, -R162.reuse, R135 ;  /* 0x00000087a2877221 */ /* 0x040fe20000010100 */
[----:B------:R-:W-:Y:S01]  /*23c0*/  FADD.FTZ R137, -R162, R136 ;  /* 0x00000088a2897221 */ /* 0x000fe20000010100 */
[----:B---3--:R-:W-:Y:S02]  /*23d0*/  MOV R131, R126 ;  /* 0x0000007e00837202 */ /* 0x008fe40000000f00 */
[----:B------:R-:W-:-:S03]  /*23e0*/  SHF.R.U64 R138, R126, 0x10, R127 ;  /* 0x000000107e8a7819 */ /* 0x000fc6000000127f */
[----:B------:R-:W-:Y:S01]  /*23f0*/  HADD2.F32 R131, -RZ, R131.H0_H0 ;  /* 0x20000083ff837230 */ /* 0x000fe20000004100 */
[----:B------:R-:W-:Y:S01]  /*2400*/  MOV R132, R127 ;  /* 0x0000007f00847202 */ /* 0x000fe20000000f00 */
[----:B------:R-:W-:Y:S01]  /*2410*/  HADD2.F32 R124, -RZ, R138.H0_H0 ;  /* 0x2000008aff7c7230 */ /* 0x000fe20000004100 */
[----:B------:R-:W-:Y:S01]  /*2420*/  SHF.R.U32.HI R125, RZ, 0x10, R127 ;  /* 0x00000010ff7d7819 */ /* 0x000fe2000001167f */
[----:B------:R-:W-:Y:S01]  /*2430*/  FMUL.FTZ R162, R6, R133 ;  /* 0x0000008506a27220 */ /* 0x000fe20000410000 */
[----:B------:R-:W-:Y:S01]  /*2440*/  FMUL.FTZ R164, R96, R131 ;  /* 0x0000008360a47220 */ /* 0x000fe20000410000 */
[----:B------:R-:W-:Y:S01]  /*2450*/  FMUL.FTZ R163, R6, R163 ;  /* 0x000000a306a37220 */ /* 0x000fe20000410000 */
[----:B------:R-:W-:Y:S02]  /*2460*/  HADD2.F32 R127, -RZ, R132.H0_H0 ;  /* 0x20000084ff7f7230 */ /* 0x000fe40000004100 */
[----:B------:R-:W-:Y:S01]  /*2470*/  FADD.FTZ R41, R41, R124 ;  /* 0x0000007c29297221 */ /* 0x000fe20000010000 */
[-C--:B------:R-:W-:Y:S01]  /*2480*/  FFMA.FTZ R69, R162, R124.reuse, R69 ;  /* 0x0000007ca2457223 */ /* 0x080fe20000010045 */
[----:B------:R-:W-:Y:S01]  /*2490*/  FMUL.FTZ R165, R97, R124 ;  /* 0x0000007c61a57220 */ /* 0x000fe20000410000 */
[----:B------:R-:W-:Y:S01]  /*24a0*/  FMUL.FTZ R167, R6, R135 ;  /* 0x0000008706a77220 */ /* 0x000fe20000410000 */
[----:B------:R-:W-:-:S02]  /*24b0*/  HADD2.F32 R126, -RZ, R125.H0_H0 ;  /* 0x2000007dff7e7230 */ /* 0x000fc40000004100 */
        /* <DEDUP_REMOVED lines=17> */
.L_x_8115:
[----:B------:R-:W-:Y:S05]  /*25d0*/  BSYNC B0 ;  /* 0x0000000000007941 */ /* 0x000fea0003800000 */
.L_x_8095:
        /* <DEDUP_REMOVED lines=26> */
.L_x_8257:
        /* <DEDUP_REMOVED lines=10> */
[-C--:B------:R-:W-:Y:S02]  /*2820*/  @!P3 LEA R196, R124, R126.reuse, 0x3 ;  /* 0x0000007e7cc4b211 */ /* 0x080fe400078e18ff */
[----:B------:R-:W-:-:S03]  /*2830*/  LEA R197, R125, R126, 0x3 ;  /* 0x0000007e7dc57211 */ /* 0x000fc600078e18ff */
        /* <DEDUP_REMOVED lines=41> */
.L_x_8132:
        /* <DEDUP_REMOVED lines=10> */
.L_x_8133:
[----:B------:R-:W-:Y:S05]  /*2b70*/  BSYNC B1 ;  /* 0x0000000000017941 */ /* 0x000fea0003800000 */
.L_x_8131:
[----:B------:R-:W1:Y:S01]  /*2b80*/  @P3 LDC R124, c[0x0][0x29c] ;  /* 0x0000a700ff7c3b82 */ /* 0x000e620000000800 */
[----:B------:R-:W-:Y:S01]  /*2b90*/  ISETP.NE.U32.AND P5, PT, RZ, UR10, PT ;  /* 0x0000000aff007c0c */ /* 0x000fe2000bfa5070 */
[----:B------:R-:W-:Y:S03]  /*2ba0*/  BSSY B1, `(.L_x_8134) ;  /* 0x0000015000017945 */ /* 0x000fe60003800000 */
[----:B------:R-:W-:Y:S01]  /*2bb0*/  ISETP.NE.AND.EX P5, PT, RZ, UR11, PT, P5 ;  /* 0x0000000bff007c0c */ /* 0x000fe2000bfa5350 */
[----:B-1----:R-:W-:-:S12]  /*2bc0*/  @P3 FMUL.FTZ R124, R125, R124 ;  /* 0x0000007c7d7c3220 */ /* 0x002fd80000410000 */
        /* <DEDUP_REMOVED lines=10> */
.L_x_8135:
[----:B0-----:R-:W-:Y:S02]  /*2c70*/  ISETP.NE.AND P6, PT, R5, RZ, PT ;  /* 0x000000ff0500720c */ /* 0x001fe40003fc5270 */
[----:B------:R-:W-:Y:S02]  /*2c80*/  @P4 SHF.R.U64 R126, R182, 0x10, R183 ;  /* 0x00000010b67e4819 */ /* 0x000fe400000012b7 */
[----:B------:R-:W-:-:S03]  /*2c90*/  FSEL R125, R128, RZ, !P6 ;  /* 0x000000ff807d7208 */ /* 0x000fc60007000000 */
[----:B------:R-:W-:Y:S02]  /*2ca0*/  @P4 HADD2.F32 R126, -RZ, R126.H0_H0 ;  /* 0x2000007eff7e4230 */ /* 0x000fe40000004100 */
[----:B------:R-:W-:-:S04]  /*2cb0*/  FFMA.FTZ R124, R14, R130, R125 ;  /* 0x000000820e7c7223 */ /* 0x000fc8000001007d */
[----:B------:R-:W-:-:S04]  /*2cc0*/  FADD.FTZ R125, R17, -R124 ;  /* 0x8000007c117d7221 */ /* 0x000fc80000010000 */
[----:B------:R-:W-:-:S04]  /*2cd0*/  FMUL.FTZ R125, R6, R125 ;  /* 0x0000007d067d7220 */ /* 0x000fc80000410000 */
[----:B------:R-:W-:-:S07]  /*2ce0*/  @P4 FADD.FTZ R125, R125, R126 ;  /* 0x0000007e7d7d4221 */ /* 0x000fce0000010000 */
.L_x_8136:
[----:B------:R-:W-:Y:S05]  /*2cf0*/  BSYNC B1 ;  /* 0x0000000000017941 */ /* 0x000fea0003800000 */
.L_x_8134:
[----:B------:R-:W1:Y:S01]  /*2d00*/  @P3 LDC R124, c[0x0][0x29c] ;  /* 0x0000a700ff7c3b82 */ /* 0x000e620000000800 */
[----:B------:R-:W-:Y:S01]  /*2d10*/  BSSY B1, `(.L_x_8137) ;  /* 0x0000012000017945 */ /* 0x000fe20003800000 */
[----:B-1----:R-:W-:Y:S01]  /*2d20*/  @P3 FMUL.FTZ R124, R125, R124 ;  /* 0x0000007c7d7c3220 */ /* 0x002fe20000410000 */
        /* <DEDUP_REMOVED lines=9> */
.L_x_8138:
[----:B0-----:R-:W-:-:S04]  /*2dc0*/  ISETP.NE.AND P6, PT, R5, RZ, PT ;  /* 0x000000ff0500720c */ /* 0x001fc80003fc5270 */
[----:B------:R-:W-:-:S05]  /*2dd0*/  FSEL R124, R128, RZ, !P6 ;  /* 0x000000ff807c7208 */ /* 0x000fca0007000000 */
[----:B------:R-:W-:Y:S01]  /*2de0*/  FFMA.FTZ R125, R15, R130, R124 ;  /* 0x000000820f7d7223 */ /* 0x000fe2000001007c */
[----:B------:R-:W-:-:S03]  /*2df0*/  @P4 HADD2.F32 R124, -RZ, R183.H0_H0 ;  /* 0x200000b7ff7c4230 */ /* 0x000fc60000004100 */
[----:B------:R-:W-:-:S04]  /*2e00*/  FADD.FTZ R125, R18, -R125 ;  /* 0x8000007d127d7221 */ /* 0x000fc80000010000 */
[----:B------:R-:W-:-:S04]  /*2e10*/  FMUL.FTZ R125, R6, R125 ;  /* 0x0000007d067d7220 */ /* 0x000fc80000410000 */
[----:B------:R-:W-:-:S07]  /*2e20*/  @P4 FADD.FTZ R125, R125, R124 ;  /* 0x0000007c7d7d4221 */ /* 0x000fce0000010000 */
.L_x_8139:
[----:B------:R-:W-:Y:S05]  /*2e30*/  BSYNC B1 ;  /* 0x0000000000017941 */ /* 0x000fea0003800000 */
.L_x_8137:
        /* <DEDUP_REMOVED lines=13> */
.L_x_8141:
[----:B0-----:R-:W-:Y:S02]  /*2f10*/  ISETP.NE.AND P6, PT, R5, RZ, PT ;  /* 0x000000ff0500720c */ /* 0x001fe40003fc5270 */
[----:B------:R-:W-:Y:S02]  /*2f20*/  @P4 SHF.R.U32.HI R126, RZ, 0x10, R183 ;  /* 0x00000010ff7e4819 */ /* 0x000fe400000116b7 */
[----:B------:R-:W-:-:S03]  /*2f30*/  FSEL R125, R128, RZ, !P6 ;  /* 0x000000ff807d7208 */ /* 0x000fc60007000000 */
[----:B------:R-:W-:Y:S02]  /*2f40*/  @P4 HADD2.F32 R126, -RZ, R126.H0_H0 ;  /* 0x2000007eff7e4230 */ /* 0x000fe40000004100 */
[----:B------:R-:W-:-:S04]  /*2f50*/  FFMA.FTZ R124, R20, R130, R125 ;  /* 0x00000082147c7223 */ /* 0x000fc8000001007d */
[----:B------:R-:W-:-:S04]  /*2f60*/  FADD.FTZ R125, R19, -R124 ;  /* 0x8000007c137d7221 */ /* 0x000fc80000010000 */
[----:B------:R-:W-:-:S04]  /*2f70*/  FMUL.FTZ R125, R6, R125 ;  /* 0x0000007d067d7220 */ /* 0x000fc80000410000 */
[----:B------:R-:W-:-:S07]  /*2f80*/  @P4 FADD.FTZ R125, R125, R126 ;  /* 0x0000007e7d7d4221 */ /* 0x000fce0000010000 */
.L_x_8142:
[----:B------:R-:W-:Y:S05]  /*2f90*/  BSYNC B1 ;  /* 0x0000000000017941 */ /* 0x000fea0003800000 */
.L_x_8140:
[----:B------:R-:W1:Y:S02]  /*2fa0*/  @P3 LDC R124, c[0x0][0x29c] ;  /* 0x0000a700ff7c3b82 */ /* 0x000e640000000800 */
[----:B-1----:R-:W-:Y:S01]  /*2fb0*/  @P3 FMUL.FTZ R124, R125, R124 ;  /* 0x0000007c7d7c3220 */ /* 0x002fe20000410000 */
[----:B------:R-:W-:-:S04]  /*2fc0*/  @P5 F2FP.F16.F32.PACK_AB R125, RZ, R125 ;  /* 0x0000007dff7d523e */ /* 0x000fc800000000ff */
[----:B------:R-:W-:Y:S02]  /*2fd0*/  @P3 F2FP.F16.F32.PACK_AB R132, RZ, R124 ;  /* 0x0000007cff84323e */ /* 0x000fe400000000ff */
        /* <DEDUP_REMOVED lines=10> */
.L_x_8143:
        /* <DEDUP_REMOVED lines=11> */
.L_x_8145:
[----:B------:R-:W-:Y:S05]  /*3130*/  BSYNC B1 ;  /* 0x0000000000017941 */ /* 0x000fea0003800000 */
.L_x_8144:
[----:B------:R-:W-:Y:S02]  /*3140*/  IADD3 R8, R8, 0x100, RZ ;  /* 0x0000010008087810 */ /* 0x000fe40007ffe0ff */
[----:B------:R-:W-:-:S07]  /*3150*/  IADD3 R129, R129, 0x100, RZ ;  /* 0x0000010081817810 */ /* 0x000fce0007ffe0ff */
.L_x_8130:
[----:B------:R-:W-:Y:S05]  /*3160*/  BSYNC B0 ;  /* 0x0000000000007941 */ /* 0x000fea0003800000 */
.L_x_8129:
        /* <DEDUP_REMOVED lines=14> */
.L_x_8149:
        /* <DEDUP_REMOVED lines=8> */
.L_x_8150:
[----:B------:R-:W-:Y:S05]  /*32d0*/  BSYNC B1 ;  /* 0x0000000000017941 */ /* 0x000fea0003800000 */
.L_x_8148:
        /* <DEDUP_REMOVED lines=15> */
.L_x_8152:
[----:B------:R-:W-:Y:S01]  /*33d0*/  FFMA.FTZ R124, R22, R130, R127 ;  /* 0x00000082167c7223 */ /* 0x000fe2000001007f */
[----:B------:R-:W-:-:S03]  /*33e0*/  @P4 SHF.R.U64 R126, R180, 0x10, R181 ;  /* 0x00000010b47e4819 */ /* 0x000fc600000012b5 */
[----:B------:R-:W-:Y:S02]  /*33f0*/  FADD.FTZ R125, R25, -R124 ;  /* 0x8000007c197d7221 */ /* 0x000fe40000010000 */
[----:B------:R-:W-:Y:S02]  /*3400*/  @P4 HADD2.F32 R126, -RZ, R126.H0_H0 ;  /* 0x2000007eff7e4230 */ /* 0x000fe40000004100 */
[----:B------:R-:W-:-:S04]  /*3410*/  FMUL.FTZ R125, R6, R125 ;  /* 0x0000007d067d7220 */ /* 0x000fc80000410000 */
[----:B------:R-:W-:-:S07]  /*3420*/  @P4 FADD.FTZ R125, R125, R126 ;  /* 0x0000007e7d7d4221 */ /* 0x000fce0000010000 */
.L_x_8153:
[----:B------:R-:W-:Y:S05]  /*3430*/  BSYNC B1 ;  /* 0x0000000000017941 */ /* 0x000fea0003800000 */
.L_x_8151:
        /* <DEDUP_REMOVED lines=12> */
.L_x_8155:
[----:B------:R-:W-:Y:S01]  /*3500*/  FFMA.FTZ R125, R23, R130, R127 ;  /* 0x00000082177d7223 */ /* 0x000fe2000001007f */
[----:B------:R-:W-:-:S03]  /*3510*/  @P4 HADD2.F32 R124, -RZ, R181.H0_H0 ;  /* 0x200000b5ff7c4230 */ /* 0x000fc60000004100 */
[----:B------:R-:W-:-:S04]  /*3520*/  FADD.FTZ R125, R26, -R125 ;  /* 0x8000007d1a7d7221 */ /* 0x000fc80000010000 */
[----:B------:R-:W-:-:S04]  /*3530*/  FMUL.FTZ R125, R6, R125 ;  /* 0x0000007d067d7220 */ /* 0x000fc80000410000 */
[----:B------:R-:W-:-:S07]  /*3540*/  @P4 FADD.FTZ R125, R125, R124 ;  /* 0x0000007c7d7d4221 */ /* 0x000fce0000010000 */
.L_x_8156:
[----:B------:R-:W-:Y:S05]  /*3550*/  BSYNC B1 ;  /* 0x0000000000017941 */ /* 0x000fea0003800000 */
.L_x_8154:
        /* <DEDUP_REMOVED lines=13> */
.L_x_8158:
[----:B------:R-:W-:Y:S01]  /*3630*/  FFMA.FTZ R124, R28, R130, R127 ;  /* 0x000000821c7c7223 */ /* 0x000fe2000001007f */
[----:B------:R-:W-:-:S03]  /*3640*/  @P4 SHF.R.U32.HI R126, RZ, 0x10, R181 ;  /* 0x00000010ff7e4819 */ /* 0x000fc600000116b5 */
[----:B------:R-:W-:Y:S02]  /*3650*/  FADD.FTZ R125, R27, -R124 ;  /* 0x8000007c1b7d7221 */ /* 0x000fe40000010000 */
[----:B------:R-:W-:Y:S02]  /*3660*/  @P4 HADD2.F32 R126, -RZ, R126.H0_H0 ;  /* 0x2000007eff7e4230 */ /* 0x000fe40000004100 */
[----:B------:R-:W-:-:S04]  /*3670*/  FMUL.FTZ R125, R6, R125 ;  /* 0x0000007d067d7220 */ /* 0x000fc80000410000 */
[----:B------:R-:W-:-:S07]  /*3680*/  @P4 FADD.FTZ R125, R125, R126 ;  /* 0x0000007e7d7d4221 */ /* 0x000fce0000010000 */
.L_x_8159:
[----:B------:R-:W-:Y:S05]  /*3690*/  BSYNC B1 ;  /* 0x0000000000017941 */ /* 0x000fea0003800000 */
.L_x_8157:
        /* <DEDUP_REMOVED lines=15> */
.L_x_8160:
        /* <DEDUP_REMOVED lines=10> */
.L_x_8162:
[----:B------:R-:W-:Y:S05]  /*3830*/  BSYNC B1 ;  /* 0x0000000000017941 */ /* 0x000fea0003800000 */
.L_x_8161:
[----:B------:R-:W-:Y:S02]  /*3840*/  IADD3 R8, R8, 0x100, RZ ;  /* 0x0000010008087810 */ /* 0x000fe40007ffe0ff */
[----:B------:R-:W-:-:S07]  /*3850*/  IADD3 R129, R129, 0x100, RZ ;  /* 0x0000010081817810 */ /* 0x000fce0007ffe0ff */
.L_x_8147:
[----:B------:R-:W-:Y:S05]  /*3860*/  BSYNC B0 ;  /* 0x0000000000007941 */ /* 0x000fea0003800000 */
.L_x_8146:
        /* <DEDUP_REMOVED lines=14> */
.L_x_8166:
        /* <DEDUP_REMOVED lines=8> */
.L_x_8167:
[----:B------:R-:W-:Y:S05]  /*39d0*/  BSYNC B1 ;  /* 0x0000000000017941 */ /* 0x000fea0003800000 */
.L_x_8165:
        /* <DEDUP_REMOVED lines=15> */
.L_x_8169:
[----:B------:R-:W-:Y:S01]  /*3ad0*/  FFMA.FTZ R124, R30, R130, R127 ;  /* 0x000000821e7c7223 */ /* 0x000fe2000001007f */
[----:B------:R-:W-:-:S03]  /*3ae0*/  @P4 SHF.R.U64 R126, R178, 0x10, R179 ;  /* 0x00000010b27e4819 */ /* 0x000fc600000012b3 */
[----:B------:R-:W-:Y:S02]  /*3af0*/  FADD.FTZ R125, R33, -R124 ;  /* 0x8000007c217d7221 */ /* 0x000fe40000010000 */
[----:B------:R-:W-:Y:S02]  /*3b00*/  @P4 HADD2.F32 R126, -RZ, R126.H0_H0 ;  /* 0x2000007eff7e4230 */ /* 0x000fe40000004100 */
[----:B------:R-:W-:-:S04]  /*3b10*/  FMUL.FTZ R125, R6, R125 ;  /* 0x0000007d067d7220 */ /* 0x000fc80000410000 */
[----:B------:R-:W-:-:S07]  /*3b20*/  @P4 FADD.FTZ R125, R125, R126 ;  /* 0x0000007e7d7d4221 */ /* 0x000fce0000010000 */
.L_x_8170:
[----:B------:R-:W-:Y:S05]  /*3b30*/  BSYNC B1 ;  /* 0x0000000000017941 */ /* 0x000fea0003800000 */
.L_x_8168:
        /* <DEDUP_REMOVED lines=12> */
.L_x_8172:
[----:B------:R-:W-:Y:S01]  /*3c00*/  FFMA.FTZ R125, R31, R130, R127 ;  /* 0x000000821f7d7223 */ /* 0x000fe2000001007f */
[----:B------:R-:W-:-:S03]  /*3c10*/  @P4 HADD2.F32 R124, -RZ, R179.H0_H0 ;  /* 0x200000b3ff7c4230 */ /* 0x000fc60000004100 */
[----:B------:R-:W-:-:S04]  /*3c20*/  FADD.FTZ R125, R34, -R125 ;  /* 0x8000007d227d7221 */ /* 0x000fc80000010000 */
[----:B------:R-:W-:-:S04]  /*3c30*/  FMUL.FTZ R125, R6, R125 ;  /* 0x0000007d067d7220 */ /* 0x000fc80000410000 */
[----:B------:R-:W-:-:S07]  /*3c40*/  @P4 FADD.FTZ R125, R125, R124 ;  /* 0x0000007c7d7d4221 */ /* 0x000fce0000010000 */
.L_x_8173:
[----:B------:R-:W-:Y:S05]  /*3c50*/  BSYNC B1 ;  /* 0x0000000000017941 */ /* 0x000fea0003800000 */
.L_x_8171:
        /* <DEDUP_REMOVED lines=13> */
.L_x_8175:
[----:B------:R-:W-:Y:S01]  /*3d30*/  FFMA.FTZ R124, R36, R130, R127 ;  /* 0x00000082247c7223 */ /* 0x000fe2000001007f */
[----:B------:R-:W-:-:S03]  /*3d40*/  @P4 SHF.R.U32.HI R126, RZ, 0x10, R179 ;  /* 0x00000010ff7e4819 */ /* 0x000fc600000116b3 */
[----:B------:R-:W-:Y:S02]  /*3d50*/  FADD.FTZ R125, R35, -R124 ;  /* 0x8000007c237d7221 */ /* 0x000fe40000010000 */
[----:B------:R-:W-:Y:S02]  /*3d60*/  @P4 HADD2.F32 R126, -RZ, R126.H0_H0 ;  /* 0x2000007eff7e4230 */ /* 0x000fe40000004100 */
[----:B------:R-:W-:-:S04]  /*3d70*/  FMUL.FTZ R125, R6, R125 ;  /* 0x0000007d067d7220 */ /* 0x000fc80000410000 */
[----:B------:R-:W-:-:S07]  /*3d80*/  @P4 FADD.FTZ R125, R125, R126 ;  /* 0x0000007e7d7d4221 */ /* 0x000fce0000010000 */
.L_x_8176:
[----:B------:R-:W-:Y:S05]  /*3d90*/  BSYNC B1 ;  /* 0x0000000000017941 */ /* 0x000fea0003800000 */
.L_x_8174:
        /* <DEDUP_REMOVED lines=15> */
.L_x_8177:
        /* <DEDUP_REMOVED lines=10> */
.L_x_8179:
[----:B------:R-:W-:Y:S05]  /*3f30*/  BSYNC B1 ;  /* 0x0000000000017941 */ /* 0x000fea0003800000 */
.L_x_8178:
[----:B------:R-:W-:Y:S02]  /*3f40*/  IADD3 R8, R8, 0x100, RZ ;  /* 0x0000010008087810 */ /* 0x000fe40007ffe0ff */
[----:B------:R-:W-:-:S07]  /*3f50*/  IADD3 R129, R129, 0x100, RZ ;  /* 0x0000010081817810 */ /* 0x000fce0007ffe0ff */
.L_x_8164:
[----:B------:R-:W-:Y:S05]  /*3f60*/  BSYNC B0 ;  /* 0x0000000000007941 */ /* 0x000fea0003800000 */
.L_x_8163:
        /* <DEDUP_REMOVED lines=14> */
.L_x_8183:
        /* <DEDUP_REMOVED lines=8> */
.L_x_8184:
[----:B------:R-:W-:Y:S05]  /*40d0*/  BSYNC B1 ;  /* 0x0000000000017941 */ /* 0x000fea0003800000 */
.L_x_8182:
        /* <DEDUP_REMOVED lines=15> */
.L_x_8186:
[----:B------:R-:W-:Y:S01]  /*41d0*/  FFMA.FTZ R124, R38, R130, R127 ;  /* 0x00000082267c7223 */ /* 0x000fe2000001007f */
[----:B------:R-:W-:-:S03]  /*41e0*/  @P4 SHF.R.U64 R126, R176, 0x10, R177 ;  /* 0x00000010b07e4819 */ /* 0x000fc600000012b1 */
[----:B------:R-:W-:Y:S02]  /*41f0*/  FADD.FTZ R125, R141, -R124 ;  /* 0x8000007c8d7d7221 */ /* 0x000fe40000010000 */
[----:B------:R-:W-:Y:S02]  /*4200*/  @P4 HADD2.F32 R126, -RZ, R126.H0_H0 ;  /* 0x2000007eff7e4230 */ /* 0x000fe40000004100 */
[----:B------:R-:W-:-:S04]  /*4210*/  FMUL.FTZ R125, R6, R125 ;  /* 0x0000007d067d7220 */ /* 0x000fc80000410000 */
[----:B------:R-:W-:-:S07]  /*4220*/  @P4 FADD.FTZ R125, R125, R126 ;  /* 0x0000007e7d7d4221 */ /* 0x000fce0000010000 */
.L_x_8187:
[----:B------:R-:W-:Y:S05]  /*4230*/  BSYNC B1 ;  /* 0x0000000000017941 */ /* 0x000fea0003800000 */
.L_x_8185:
        /* <DEDUP_REMOVED lines=12> */
.L_x_8189:
[----:B------:R-:W-:Y:S01]  /*4300*/  FFMA.FTZ R125, R39, R130, R127 ;  /* 0x00000082277d7223 */ /* 0x000fe2000001007f */
[----:B------:R-:W-:-:S03]  /*4310*/  @P4 HADD2.F32 R124, -RZ, R177.H0_H0 ;  /* 0x200000b1ff7c4230 */ /* 0x000fc60000004100 */
[----:B------:R-:W-:-:S04]  /*4320*/  FADD.FTZ R125, R142, -R125 ;  /* 0x8000007d8e7d7221 */ /* 0x000fc80000010000 */
[----:B------:R-:W-:-:S04]  /*4330*/  FMUL.FTZ R125, R6, R125 ;  /* 0x0000007d067d7220 */ /* 0x000fc80000410000 */
[----:B------:R-:W-:-:S07]  /*4340*/  @P4 FADD.FTZ R125, R125, R124 ;  /* 0x0000007c7d7d4221 */ /* 0x000fce0000010000 */
.L_x_8190:
[----:B------:R-:W-:Y:S05]  /*4350*/  BSYNC B1 ;  /* 0x0000000000017941 */ /* 0x000fea0003800000 */
.L_x_8188:
        /* <DEDUP_REMOVED lines=13> */
.L_x_8192:
[----:B------:R-:W-:Y:S01]  /*4430*/  FFMA.FTZ R124, R144, R130, R127 ;  /* 0x00000082907c7223 */ /* 0x000fe2000001007f */
[----:B------:R-:W-:-:S03]  /*4440*/  @P4 SHF.R.U32.HI R126, RZ, 0x10, R177 ;  /* 0x00000010ff7e4819 */ /* 0x000fc600000116b1 */
[----:B------:R-:W-:Y:S02]  /*4450*/  FADD.FTZ R125, R143, -R124 ;  /* 0x8000007c8f7d7221 */ /* 0x000fe40000010000 */
[----:B------:R-:W-:Y:S02]  /*4460*/  @P4 HADD2.F32 R126, -RZ, R126.H0_H0 ;  /* 0x2000007eff7e4230 */ /* 0x000fe40000004100 */
[----:B------:R-:W-:-:S04]  /*4470*/  FMUL.FTZ R125, R6, R125 ;  /* 0x0000007d067d7220 */ /* 0x000fc80000410000 */
[----:B------:R-:W-:-:S07]  /*4480*/  @P4 FADD.FTZ R125, R125, R126 ;  /* 0x0000007e7d7d4221 */ /* 0x000fce0000010000 */
.L_x_8193:
[----:B------:R-:W-:Y:S05]  /*4490*/  BSYNC B1 ;  /* 0x0000000000017941 */ /* 0x000fea0003800000 */
.L_x_8191:
        /* <DEDUP_REMOVED lines=15> */
.L_x_8194:
        /* <DEDUP_REMOVED lines=10> */
.L_x_8196:
[----:B------:R-:W-:Y:S05]  /*4630*/  BSYNC B1 ;  /* 0x0000000000017941 */ /* 0x000fea0003800000 */
.L_x_8195:
[----:B------:R-:W-:Y:S02]  /*4640*/  IADD3 R8, R8, 0x100, RZ ;  /* 0x0000010008087810 */ /* 0x000fe40007ffe0ff */
[----:B------:R-:W-:-:S07]  /*4650*/  IADD3 R129, R129, 0x100, RZ ;  /* 0x0000010081817810 */ /* 0x000fce0007ffe0ff */
.L_x_8181:
[----:B------:R-:W-:Y:S05]  /*4660*/  BSYNC B0 ;  /* 0x0000000000007941 */ /* 0x000fea0003800000 */
.L_x_8180:
        /* <DEDUP_REMOVED lines=13> */
.L_x_8200:
        /* <DEDUP_REMOVED lines=8> */
.L_x_8201:
[----:B------:R-:W-:Y:S05]  /*47c0*/  BSYNC B1 ;  /* 0x0000000000017941 */ /* 0x000fea0003800000 */
.L_x_8199:
        /* <DEDUP_REMOVED lines=15> */
.L_x_8203:
[----:B------:R-:W-:Y:S01]  /*48c0*/  FFMA.FTZ R124, R146, R130, R127 ;  /* 0x00000082927c7223 */ /* 0x000fe2000001007f */
[----:B------:R-:W-:-:S03]  /*48d0*/  @P4 SHF.R.U64 R126, R174, 0x10, R175 ;  /* 0x00000010ae7e4819 */ /* 0x000fc600000012af */
[----:B------:R-:W-:Y:S02]  /*48e0*/  FADD.FTZ R125, R149, -R124 ;  /* 0x8000007c957d7221 */ /* 0x000fe40000010000 */
[----:B------:R-:W-:Y:S02]  /*48f0*/  @P4 HADD2.F32 R126, -RZ, R126.H0_H0 ;  /* 0x2000007eff7e4230 */ /* 0x000fe40000004100 */
[----:B------:R-:W-:-:S04]  /*4900*/  FMUL.FTZ R125, R6, R125 ;  /* 0x0000007d067d7220 */ /* 0x000fc80000410000 */
[----:B------:R-:W-:-:S07]  /*4910*/  @P4 FADD.FTZ R125, R125, R126 ;  /* 0x0000007e7d7d4221 */ /* 0x000fce0000010000 */
.L_x_8204:
[----:B------:R-:W-:Y:S05]  /*4920*/  BSYNC B1 ;  /* 0x0000000000017941 */ /* 0x000fea0003800000 */
.L_x_8202:
        /* <DEDUP_REMOVED lines=12> */
.L_x_8206:
[----:B------:R-:W-:Y:S01]  /*49f0*/  FFMA.FTZ R125, R147, R130, R127 ;  /* 0x00000082937d7223 */ /* 0x000fe2000001007f */
[----:B------:R-:W-:-:S03]  /*4a00*/  @P4 HADD2.F32 R124, -RZ, R175.H0_H0 ;  /* 0x200000afff7c4230 */ /* 0x000fc60000004100 */
[----:B------:R-:W-:-:S04]  /*4a10*/  FADD.FTZ R125, R150, -R125 ;  /* 0x8000007d967d7221 */ /* 0x000fc80000010000 */
[----:B------:R-:W-:-:S04]  /*4a20*/  FMUL.FTZ R125, R6, R125 ;  /* 0x0000007d067d7220 */ /* 0x000fc80000410000 */
[----:B------:R-:W-:-:S07]  /*4a30*/  @P4 FADD.FTZ R125, R125, R124 ;  /* 0x0000007c7d7d4221 */ /* 0x000fce0000010000 */
.L_x_8207:
[----:B------:R-:W-:Y:S05]  /*4a40*/  BSYNC B1 ;  /* 0x0000000000017941 */ /* 0x000fea0003800000 */
.L_x_8205:
        /* <DEDUP_REMOVED lines=13> */
.L_x_8209:
[----:B------:R-:W-:Y:S01]  /*4b20*/  FFMA.FTZ R124, R152, R130, R127 ;  /* 0x00000082987c7223 */ /* 0x000fe2000001007f */
[----:B------:R-:W-:-:S03]  /*4b30*/  @P4 SHF.R.U32.HI R126, RZ, 0x10, R175 ;  /* 0x00000010ff7e4819 */ /* 0x000fc600000116af */
[----:B------:R-:W-:Y:S02]  /*4b40*/  FADD.FTZ R125, R151, -R124 ;  /* 0x8000007c977d7221 */ /* 0x000fe40000010000 */
[----:B------:R-:W-:Y:S02]  /*4b50*/  @P4 HADD2.F32 R126, -RZ, R126.H0_H0 ;  /* 0x2000007eff7e4230 */ /* 0x000fe40000004100 */
[----:B------:R-:W-:-:S04]  /*4b60*/  FMUL.FTZ R125, R6, R125 ;  /* 0x0000007d067d7220 */ /* 0x000fc80000410000 */
[----:B------:R-:W-:-:S07]  /*4b70*/  @P4 FADD.FTZ R125, R125, R126 ;  /* 0x0000007e7d7d4221 */ /* 0x000fce0000010000 */
.L_x_8210:
[----:B------:R-:W-:Y:S05]  /*4b80*/  BSYNC B1 ;  /* 0x0000000000017941 */ /* 0x000fea0003800000 */
.L_x_8208:
        /* <DEDUP_REMOVED lines=15> */
.L_x_8211:
        /* <DEDUP_REMOVED lines=10> */
.L_x_8213:
[----:B------:R-:W-:Y:S05]  /*4d20*/  BSYNC B1 ;  /* 0x0000000000017941 */ /* 0x000fea0003800000 */
.L_x_8212:
[----:B------:R-:W-:Y:S02]  /*4d30*/  IADD3 R8, R8, 0x100, RZ ;  /* 0x0000010008087810 */ /* 0x000fe40007ffe0ff */
[----:B------:R-:W-:-:S07]  /*4d40*/  IADD3 R129, R129, 0x100, RZ ;  /* 0x0000010081817810 */ /* 0x000fce0007ffe0ff */
.L_x_8198:
[----:B------:R-:W-:Y:S05]  /*4d50*/  BSYNC B0 ;  /* 0x0000000000007941 */ /* 0x000fea0003800000 */
.L_x_8197:
        /* <DEDUP_REMOVED lines=13> */
.L_x_8217:
        /* <DEDUP_REMOVED lines=8> */
.L_x_8218:
[----:B------:R-:W-:Y:S05]  /*4eb0*/  BSYNC B1 ;  /* 0x0000000000017941 */ /* 0x000fea0003800000 */
.L_x_8216:
        /* <DEDUP_REMOVED lines=15> */
.L_x_8220:
[----:B------:R-:W-:Y:S01]  /*4fb0*/  FFMA.FTZ R124, R154, R130, R127 ;  /* 0x000000829a7c7223 */ /* 0x000fe2000001007f */
[----:B------:R-:W-:-:S03]  /*4fc0*/  @P4 SHF.R.U64 R126, R172, 0x10, R173 ;  /* 0x00000010ac7e4819 */ /* 0x000fc600000012ad */
[----:B------:R-:W-:Y:S02]  /*4fd0*/  FADD.FTZ R125, R157, -R124 ;  /* 0x8000007c9d7d7221 */ /* 0x000fe40000010000 */
[----:B------:R-:W-:Y:S02]  /*4fe0*/  @P4 HADD2.F32 R126, -RZ, R126.H0_H0 ;  /* 0x2000007eff7e4230 */ /* 0x000fe40000004100 */
[----:B------:R-:W-:-:S04]  /*4ff0*/  FMUL.FTZ R125, R6, R125 ;  /* 0x0000007d067d7220 */ /* 0x000fc80000410000 */
[----:B------:R-:W-:-:S07]  /*5000*/  @P4 FADD.FTZ R125, R125, R126 ;  /* 0x0000007e7d7d4221 */ /* 0x000fce0000010000 */
.L_x_8221:
[----:B------:R-:W-:Y:S05]  /*5010*/  BSYNC B1 ;  /* 0x0000000000017941 */ /* 0x000fea0003800000 */
.L_x_8219:
        /* <DEDUP_REMOVED lines=12> */
.L_x_8223:
[----:B------:R-:W-:Y:S01]  /*50e0*/  FFMA.FTZ R125, R155, R130, R127 ;  /* 0x000000829b7d7223 */ /* 0x000fe2000001007f */
[----:B------:R-:W-:-:S03]  /*50f0*/  @P4 HADD2.F32 R124, -RZ, R173.H0_H0 ;  /* 0x200000adff7c4230 */ /* 0x000fc60000004100 */
[----:B------:R-:W-:-:S04]  /*5100*/  FADD.FTZ R125, R158, -R125 ;  /* 0x8000007d9e7d7221 */ /* 0x000fc80000010000 */
[----:B------:R-:W-:-:S04]  /*5110*/  FMUL.FTZ R125, R6, R125 ;  /* 0x0000007d067d7220 */ /* 0x000fc80000410000 */
[----:B------:R-:W-:-:S07]  /*5120*/  @P4 FADD.FTZ R125, R125, R124 ;  /* 0x0000007c7d7d4221 */ /* 0x000fce0000010000 */
.L_x_8224:
[----:B------:R-:W-:Y:S05]  /*5130*/  BSYNC B1 ;  /* 0x0000000000017941 */ /* 0x000fea0003800000 */
.L_x_8222:
        /* <DEDUP_REMOVED lines=13> */
.L_x_8226:
[----:B------:R-:W-:Y:S01]  /*5210*/  FFMA.FTZ R124, R160, R130, R127 ;  /* 0x00000082a07c7223 */ /* 0x000fe2000001007f */
[----:B------:R-:W-:-:S03]  /*5220*/  @P4 SHF.R.U32.HI R126, RZ, 0x10, R173 ;  /* 0x00000010ff7e4819 */ /* 0x000fc600000116ad */
[----:B------:R-:W-:Y:S02]  /*5230*/  FADD.FTZ R125, R159, -R124 ;  /* 0x8000007c9f7d7221 */ /* 0x000fe40000010000 */
[----:B------:R-:W-:Y:S02]  /*5240*/  @P4 HADD2.F32 R126, -RZ, R126.H0_H0 ;  /* 0x2000007eff7e4230 */ /* 0x000fe40000004100 */
[----:B------:R-:W-:-:S04]  /*5250*/  FMUL.FTZ R125, R6, R125 ;  /* 0x0000007d067d7220 */ /* 0x000fc80000410000 */
[----:B------:R-:W-:-:S07]  /*5260*/  @P4 FADD.FTZ R125, R125, R126 ;  /* 0x0000007e7d7d4221 */ /* 0x000fce0000010000 */
.L_x_8227:
[----:B------:R-:W-:Y:S05]  /*5270*/  BSYNC B1 ;  /* 0x0000000000017941 */ /* 0x000fea0003800000 */
.L_x_8225:
        /* <DEDUP_REMOVED lines=15> */
.L_x_8228:
        /* <DEDUP_REMOVED lines=10> */
.L_x_8230:
[----:B------:R-:W-:Y:S05]  /*5410*/  BSYNC B1 ;  /* 0x0000000000017941 */ /* 0x000fea0003800000 */
.L_x_8229:
[----:B------:R-:W-:Y:S02]  /*5420*/  IADD3 R8, R8, 0x100, RZ ;  /* 0x0000010008087810 */ /* 0x000fe40007ffe0ff */
[----:B------:R-:W-:-:S07]  /*5430*/  IADD3 R129, R129, 0x100, RZ ;  /* 0x0000010081817810 */ /* 0x000fce0007ffe0ff */
.L_x_8215:
[----:B------:R-:W-:Y:S05]  /*5440*/  BSYNC B0 ;  /* 0x0000000000007941 */ /* 0x000fea0003800000 */
.L_x_8214:
        /* <DEDUP_REMOVED lines=14> */
.L_x_8234:
        /* <DEDUP_REMOVED lines=8> */
.L_x_8235:
[----:B------:R-:W-:Y:S05]  /*55b0*/  BSYNC B1 ;  /* 0x0000000000017941 */ /* 0x000fea0003800000 */
.L_x_8233:
        /* <DEDUP_REMOVED lines=15> */
.L_x_8237:
[----:B------:R-:W-:Y:S01]  /*56b0*/  FFMA.FTZ R124, R162, R130, R127 ;  /* 0x00000082a27c7223 */ /* 0x000fe2000001007f */
[----:B------:R-:W-:-:S03]  /*56c0*/  @P4 SHF.R.U64 R126, R170, 0x10, R171 ;  /* 0x00000010aa7e4819 */ /* 0x000fc600000012ab */
[----:B------:R-:W-:Y:S02]  /*56d0*/  FADD.FTZ R125, R165, -R124 ;  /* 0x8000007ca57d7221 */ /* 0x000fe40000010000 */
[----:B------:R-:W-:Y:S02]  /*56e0*/  @P4 HADD2.F32 R126, -RZ, R126.H0_H0 ;  /* 0x2000007eff7e4230 */ /* 0x000fe40000004100 */
[----:B------:R-:W-:-:S04]  /*56f0*/  FMUL.FTZ R125, R6, R125 ;  /* 0x0000007d067d7220 */ /* 0x000fc80000410000 */
[----:B------:R-:W-:-:S07]  /*5700*/  @P4 FADD.FTZ R125, R125, R126 ;  /* 0x0000007e7d7d4221 */ /* 0x000fce0000010000 */
.L_x_8238:
[----:B------:R-:W-:Y:S05]  /*5710*/  BSYNC B1 ;  /* 0x0000000000017941 */ /* 0x000fea0003800000 */
.L_x_8236:
        /* <DEDUP_REMOVED lines=12> */
.L_x_8240:
[----:B------:R-:W-:Y:S01]  /*57e0*/  FFMA.FTZ R125, R167, R130, R127 ;  /* 0x00000082a77d7223 */ /* 0x000fe2000001007f */
[----:B------:R-:W-:-:S03]  /*57f0*/  @P4 HADD2.F32 R124, -RZ, R171.H0_H0 ;  /* 0x200000abff7c4230 */ /* 0x000fc60000004100 */
[----:B------:R-:W-:-:S04]  /*5800*/  FADD.FTZ R125, R166, -R125 ;  /* 0x8000007da67d7221 */ /* 0x000fc80000010000 */
[----:B------:R-:W-:-:S04]  /*5810*/  FMUL.FTZ R125, R6, R125 ;  /* 0x0000007d067d7220 */ /* 0x000fc80000410000 */
[----:B------:R-:W-:-:S07]  /*5820*/  @P4 FADD.FTZ R125, R125, R124 ;  /* 0x0000007c7d7d4221 */ /* 0x000fce0000010000 */
.L_x_8241:
[----:B------:R-:W-:Y:S05]  /*5830*/  BSYNC B1 ;  /* 0x0000000000017941 */ /* 0x000fea0003800000 */
.L_x_8239:
        /* <DEDUP_REMOVED lines=13> */
.L_x_8243:
[----:B------:R-:W-:Y:S01]  /*5910*/  FFMA.FTZ R125, R184, R130, R127 ;  /* 0x00000082b87d7223 */ /* 0x000fe2000001007f */
[----:B------:R-:W-:-:S03]  /*5920*/  @P4 SHF.R.U32.HI R124, RZ, 0x10, R171 ;  /* 0x00000010ff7c4819 */ /* 0x000fc600000116ab */
[----:B------:R-:W-:Y:S02]  /*5930*/  FADD.FTZ R125, R168, -R125 ;  /* 0x8000007da87d7221 */ /* 0x000fe40000010000 */
[----:B------:R-:W-:Y:S02]  /*5940*/  @P4 HADD2.F32 R127, -RZ, R124.H0_H0 ;  /* 0x2000007cff7f4230 */ /* 0x000fe40000004100 */
[----:B------:R-:W-:-:S04]  /*5950*/  FMUL.FTZ R6, R6, R125 ;  /* 0x0000007d06067220 */ /* 0x000fc80000410000 */
[----:B------:R-:W-:-:S07]  /*5960*/  @P4 FADD.FTZ R6, R6, R127 ;  /* 0x0000007f06064221 */ /* 0x000fce0000010000 */
.L_x_8244:
[----:B------:R-:W-:Y:S05]  /*5970*/  BSYNC B1 ;  /* 0x0000000000017941 */ /* 0x000fea0003800000 */
.L_x_8242:
        /* <DEDUP_REMOVED lines=14> */
.L_x_8245:
        /* <DEDUP_REMOVED lines=10> */
.L_x_8232:
[----:B------:R-:W-:Y:S05]  /*5b00*/  BSYNC B0 ;  /* 0x0000000000007941 */ /* 0x000fea0003800000 */
.L_x_8231:
[----:B------:R-:W-:Y:S02]  /*5b10*/  ISETP.NE.AND P2, PT, R194, RZ, PT ;  /* 0x000000ffc200720c */ /* 0x000fe40003f45270 */
[----:B------:R-:W-:Y:S02]  /*5b20*/  IADD3 R7, R7, UR12, RZ ;  /* 0x0000000c07077c10 */ /* 0x000fe4000fffe0ff */
[----:B------:R-:W-:Y:S02]  /*5b30*/  SEL R128, RZ, 0x1, P2 ;  /* 0x00000001ff807807 */ /* 0x000fe40001000000 */
[----:B------:R-:W-:-:S13]  /*5b40*/  ISETP.GE.AND P2, PT, R7, UR13, PT ;  /* 0x0000000d07007c0c */ /* 0x000fda000bf46270 */
[----:B------:R-:W-:Y:S05]  /*5b50*/  @!P2 BRA `(.L_x_8246) ;  /* 0xffffffa800a8a947 */ /* 0x000fea000383ffff */
.L_x_8094:
        /* <DEDUP_REMOVED lines=32> */
[C---:B-1----:R-:W-:Y:S01]  /*5d60*/  @P4 IMAD.WIDE.U32 R16, R27.reuse, 0x10, R16 ;  /* 0x000000101b104825 */ /* 0x042fe200078e0010 */
[----:B------:R-:W-:-:S04]  /*5d70*/  @P4 IADD3 R27, R27, 0x100, RZ ;  /* 0x000001001b1b4810 */ /* 0x000fc80007ffe0ff */
        /* <DEDUP_REMOVED lines=26> */
.L_x_8128:
[----:B------:R-:W-:Y:S01]  /*5f20*/  HFMA2.MMA R136, -RZ, RZ, 0, 9.5367431640625e-07 ;  /* 0x00000010ff887435 */ /* 0x000fe200000001ff */
[----:B------:R-:W-:Y:S02]  /*5f30*/  MOV R135, R129 ;  /* 0x0000008100877202 */ /* 0x000fe40000000f00 */
[----:B------:R-:W-:Y:S02]  /*5f40*/  MOV R137, 0x1f ;  /* 0x0000001f00897802 */ /* 0x000fe40000000f00 */
[----:B------:R-:W-:-:S07]  /*5f50*/  MOV R134, 0xffffffff ;  /* 0xffffffff00867802 */ /* 0x000fce0000000f00 */
[----:B0-2--5:R-:W-:Y:S05]  /*5f60*/  WARPSYNC.COLLECTIVE R134, `(.L_x_8247) ;  /* 0x0000000086087348 */ /* 0x025fea0003c00000 */
[----:B------:R1:W3:Y:S02]  /*5f70*/  SHFL.DOWN P4, R191, R135, R136, R137 ;  /* 0x0800008887bf7389 */ /* 0x0002e40000080089 */
[----:B0123-5:R-:W-:Y:S01]  /*5f80*/  ENDCOLLECTIVE ;  /* 0x000000000000791b */ /* 0x02ffe20003800000 */
.L_x_8247:
[----:B------:R-:W-:Y:S02]  /*5f90*/  MOV R135, R130 ;  /* 0x0000008200877202 */ /* 0x000fe40000000f00 */
[----:B------:R-:W-:-:S07]  /*5fa0*/  MOV R126, R191 ;  /* 0x000000bf007e7202 */ /* 0x000fce0000000f00 */
[----:B------:R-:W-:Y:S05]  /*5fb0*/  WARPSYNC.COLLECTIVE R134, `(.L_x_8248) ;  /* 0x0000000086087348 */ /* 0x000fea0003c00000 */
[----:B------:R0:W1:Y:S02]  /*5fc0*/  SHFL.DOWN P4, R191, R135, R136, R137 ;  /* 0x0800008887bf7389 */ /* 0x0000640000080089 */
[----:B01----:R-:W-:Y:S01]  /*5fd0*/  ENDCOLLECTIVE ;  /* 0x000000000000791b */ /* 0x003fe20003800000 */
.L_x_8248:
[----:B------:R-:W-:Y:S01]  /*5fe0*/  FADD.FTZ R126, R126, R129 ;  /* 0x000000817e7e7221 */ /* 0x000fe20000010000 */
[----:B------:R-:W-:-:S04]  /*5ff0*/  HFMA2.MMA R136, -RZ, RZ, 0, 4.76837158203125e-07 ;  /* 0x00000008ff887435 */ /* 0x000fc800000001ff */
[----:B------:R-:W-:Y:S02]  /*6000*/  MOV R135, R126 ;  /* 0x0000007e00877202 */ /* 0x000fe40000000f00 */
[----:B------:R-:W-:-:S07]  /*6010*/  MOV R127, R191 ;  /* 0x000000bf007f7202 */ /* 0x000fce0000000f00 */
[----:B------:R-:W-:Y:S05]  /*6020*/  WARPSYNC.COLLECTIVE R134, `(.L_x_8249) ;  /* 0x0000000086087348 */ /* 0x000fea0003c00000 */
[----:B------:R0:W1:Y:S02]  /*6030*/  SHFL.DOWN P4, R191, R135, R136, R137 ;  /* 0x0800008887bf7389 */ /* 0x0000640000080089 */
[----:B01----:R-:W-:Y:S01]  /*6040*/  ENDCOLLECTIVE ;  /* 0x000000000000791b */ /* 0x003fe20003800000 */
.L_x_8249:
[----:B------:R-:W-:-:S05]  /*6050*/  FADD.FTZ R127, R127, R130 ;  /* 0x000000827f7f7221 */ /* 0x000fca0000010000 */
[----:B------:R-:W-:Y:S02]  /*6060*/  MOV R135, R127 ;  /* 0x0000007f00877202 */ /* 0x000fe40000000f00 */
[----:B------:R-:W-:-:S07]  /*6070*/  MOV R131, R191 ;  /* 0x000000bf00837202 */ /* 0x000fce0000000f00 */
[----:B------:R-:W-:Y:S05]  /*6080*/  WARPSYNC.COLLECTIVE R134, `(.L_x_8250) ;  /* 0x0000000086087348 */ /* 0x000fea0003c00000 */
[----:B------:R0:W1:Y:S02]  /*6090*/  SHFL.DOWN P4, R191, R135, R136, R137 ;  /* 0x0800008887bf7389 */ /* 0x0000640000080089 */
[----:B01----:R-:W-:Y:S01]  /*60a0*/  ENDCOLLECTIVE ;  /* 0x000000000000791b */ /* 0x003fe20003800000 */
.L_x_8250:
[----:B------:R-:W-:Y:S01]  /*60b0*/  FADD.FTZ R131, R126, R131 ;  /* 0x000000837e837221 */ /* 0x000fe20000010000 */
[----:B------:R-:W-:-:S04]  /*60c0*/  HFMA2.MMA R136, -RZ, RZ, 0, 2.384185791015625e-07 ;  /* 0x00000004ff887435 */ /* 0x000fc800000001ff */
[----:B------:R-:W-:Y:S02]  /*60d0*/  MOV R135, R131 ;  /* 0x0000008300877202 */ /* 0x000fe40000000f00 */
[----:B------:R-:W-:-:S07]  /*60e0*/  MOV R128, R191 ;  /* 0x000000bf00807202 */ /* 0x000fce0000000f00 */
[----:B------:R-:W-:Y:S05]  /*60f0*/  WARPSYNC.COLLECTIVE R134, `(.L_x_8251) ;  /* 0x0000000086087348 */ /* 0x000fea0003c00000 */
[----:B------:R0:W1:Y:S02]  /*6100*/  SHFL.DOWN P4, R191, R135, R136, R137 ;  /* 0x0800008887bf7389 */ /* 0x0000640000080089 */
[----:B01----:R-:W-:Y:S01]  /*6110*/  ENDCOLLECTIVE ;  /* 0x000000000000791b */ /* 0x003fe20003800000 */
.L_x_8251:
[----:B------:R-:W-:-:S05]  /*6120*/  FADD.FTZ R128, R127, R128 ;  /* 0x000000807f807221 */ /* 0x000fca0000010000 */
[----:B------:R-:W-:Y:S02]  /*6130*/  MOV R135, R128 ;  /* 0x0000008000877202 */ /* 0x000fe40000000f00 */
[----:B------:R-:W-:-:S07]  /*6140*/  MOV R132, R191 ;  /* 0x000000bf00847202 */ /* 0x000fce0000000f00 */
[----:B------:R-:W-:Y:S05]  /*6150*/  WARPSYNC.COLLECTIVE R134, `(.L_x_8252) ;  /* 0x0000000086087348 */ /* 0x000fea0003c00000 */
[----:B------:R0:W1:Y:S02]  /*6160*/  SHFL.DOWN P4, R191, R135, R136, R137 ;  /* 0x0800008887bf7389 */ /* 0x0000640000080089 */
[----:B01----:R-:W-:Y:S01]  /*6170*/  ENDCOLLECTIVE ;  /* 0x000000000000791b */ /* 0x003fe20003800000 */
.L_x_8252:
[----:B------:R-:W-:Y:S01]  /*6180*/  FADD.FTZ R132, R131, R132 ;  /* 0x0000008483847221 */ /* 0x000fe20000010000 */
[----:B------:R-:W-:-:S04]  /*6190*/  HFMA2.MMA R136, -RZ, RZ, 0, 1.1920928955078125e-07 ;  /* 0x00000002ff887435 */ /* 0x000fc800000001ff */
[----:B------:R-:W-:Y:S02]  /*61a0*/  MOV R135, R132 ;  /* 0x0000008400877202 */ /* 0x000fe40000000f00 */
[----:B------:R-:W-:-:S07]  /*61b0*/  MOV R133, R191 ;  /* 0x000000bf00857202 */ /* 0x000fce0000000f00 */
[----:B------:R-:W-:Y:S05]  /*61c0*/  WARPSYNC.COLLECTIVE R134, `(.L_x_8253) ;  /* 0x0000000086087348 */ /* 0x000fea0003c00000 */
[----:B------:R0:W1:Y:S02]  /*61d0*/  SHFL.DOWN P4, R191, R135, R136, R137 ;  /* 0x0800008887bf7389 */ /* 0x0000640000080089 */
[----:B01----:R-:W-:Y:S01]  /*61e0*/  ENDCOLLECTIVE ;  /* 0x000000000000791b */ /* 0x003fe20003800000 */
.L_x_8253:
[----:B------:R-:W-:-:S05]  /*61f0*/  FADD.FTZ R133, R128, R133 ;  /* 0x0000008580857221 */ /* 0x000fca0000010000 */
[----:B------:R-:W-:Y:S02]  /*6200*/  MOV R135, R133 ;  /* 0x0000008500877202 */ /* 0x000fe40000000f00 */
[----:B------:R-:W-:-:S07]  /*6210*/  MOV R129, R191 ;  /* 0x000000bf00817202 */ /* 0x000fce0000000f00 */
[----:B------:R-:W-:Y:S05]  /*6220*/  WARPSYNC.COLLECTIVE R134, `(.L_x_8254) ;  /* 0x0000000086087348 */ /* 0x000fea0003c00000 */
[----:B------:R0:W1:Y:S02]  /*6230*/  SHFL.DOWN P4, R191, R135, R136, R137 ;  /* 0x0800008887bf7389 */ /* 0x0000640000080089 */
[----:B01----:R-:W-:Y:S01]  /*6240*/  ENDCOLLECTIVE ;  /* 0x000000000000791b */ /* 0x003fe20003800000 */
.L_x_8254:
[----:B------:R-:W-:Y:S01]  /*6250*/  FADD.FTZ R129, R132, R129 ;  /* 0x0000008184817221 */ /* 0x000fe20000010000 */
[----:B------:R-:W-:-:S04]  /*6260*/  HFMA2.MMA R136, -RZ, RZ, 0, 5.9604644775390625e-08 ;  /* 0x00000001ff887435 */ /* 0x000fc800000001ff */
[----:B------:R-:W-:Y:S02]  /*6270*/  MOV R135, R129 ;  /* 0x0000008100877202 */ /* 0x000fe40000000f00 */
[----:B------:R-:W-:-:S07]  /*6280*/  MOV R130, R191 ;  /* 0x000000bf00827202 */ /* 0x000fce0000000f00 */
[----:B------:R-:W-:Y:S05]  /*6290*/  WARPSYNC.COLLECTIVE R134, `(.L_x_8255) ;  /* 0x0000000086087348 */ /* 0x000fea0003c00000 */
[----:B------:R0:W1:Y:S02]  /*62a0*/  SHFL.DOWN P4, R191, R135, R136, R137 ;  /* 0x0800008887bf7389 */ /* 0x0000640000080089 */
[----:B01----:R-:W-:Y:S01]  /*62b0*/  ENDCOLLECTIVE ;  /* 0x000000000000791b */ /* 0x003fe20003800000 */
.L_x_8255:
[----:B------:R-:W-:-:S05]  /*62c0*/  FADD.FTZ R130, R133, R130 ;  /* 0x0000008285827221 */ /* 0x000fca0000010000 */
[----:B------:R-:W-:Y:S02]  /*62d0*/  MOV R135, R130 ;  /* 0x0000008200877202 */ /* 0x000fe40000000f00 */
[----:B------:R-:W-:-:S07]  /*62e0*/  MOV R190, R191 ;  /* 0x000000bf00be7202 */ /* 0x000fce0000000f00 */
[----:B------:R-:W-:Y:S05]  /*62f0*/  WARPSYNC.COLLECTIVE R134, `(.L_x_8256) ;  /* 0x0000000086087348 */ /* 0x000fea0003c00000 */
[----:B------:R0:W1:Y:S02]  /*6300*/  SHFL.DOWN P4, R191, R135, R136, R137 ;  /* 0x0800008887bf7389 */ /* 0x0000640000080089 */
[----:B01----:R-:W-:Y:S01]  /*6310*/  ENDCOLLECTIVE ;  /* 0x000000000000791b */ /* 0x003fe20003800000 */
.L_x_8256:
[----:B------:R-:W-:Y:S05]  /*6320*/  BRA `(.L_x_8257) ;  /* 0xffffffc400147947 */ /* 0x000fea000383ffff */
.L_x_8258:
        /* <DEDUP_REMOVED lines=13> */
.L_x_15264:


//--------------------- .text._ZN10layer_norm13ln_bwd_kernelINS_13Kernel_traitsIf6__halfS2_S2_fjLj7168ELj1ELj1ELj8ELj8ENS_18Kernel_traits_baseILj7168EfS2_S2_S2_fjLj256EEEEELb0ELb0ELb1ELb1EEEvNS_9BwdParamsE --------------------------
	.section	.text._ZN10layer_norm13ln_bwd_kernelINS_13Kernel_traitsIf6__halfS2_S2_fjLj7168ELj1ELj1ELj8ELj8ENS_18Kernel_traits_baseILj7168EfS2_S2_S2_fjLj256EEEEELb0ELb0ELb1ELb1EEEvNS_9BwdParamsE,"ax",@progbits
	.align	128
        .global         _ZN10layer_norm13ln_bwd_kernelINS_13Kernel_traitsIf6__halfS2_S2_fjLj7168ELj1ELj1ELj8ELj8ENS_18Kernel_traits_baseILj7168EfS2_S2_S2_fjLj256EEEEELb0ELb0ELb1ELb1EEEvNS_9BwdParamsE
        .type           _ZN10layer_norm13ln_bwd_kernelINS_13Kernel_traitsIf6__halfS2_S2_fjLj7168ELj1ELj1ELj8ELj8ENS_18Kernel_traits_baseILj7168EfS2_S2_S2_fjLj256EEEEELb0ELb0ELb1ELb1EEEvNS_9BwdParamsE,@function
        .size           _ZN10layer_norm13ln_bwd_kernelINS_13Kernel_traitsIf6__halfS2_S2_fjLj7168ELj1ELj1ELj8ELj8ENS_18Kernel_traits_baseILj7168EfS2_S2_S2_fjLj256EEEEELb0ELb0ELb1ELb1EEEvNS_9BwdParamsE,(.L_x_15265 - _ZN10layer_norm13ln_bwd_kernelINS_13Kernel_traitsIf6__halfS2_S2_fjLj7168ELj1ELj1ELj8ELj8ENS_18Kernel_traits_baseILj7168EfS2_S2_S2_fjLj256EEEEELb0ELb0ELb1ELb1EEEvNS_9BwdParamsE)
        .other          _ZN10layer_norm13ln_bwd_kernelINS_13Kernel_traitsIf6__halfS2_S2_fjLj7168ELj1ELj1ELj8ELj8ENS_18Kernel_traits_baseILj7168EfS2_S2_S2_fjLj256EEEEELb0ELb0ELb1ELb1EEEvNS_9BwdParamsE,@"STO_CUDA_ENTRY STV_DEFAULT"
_ZN10layer_norm13ln_bwd_kernelINS_13Kernel_traitsIf6__halfS2_S2_fjLj7168ELj1ELj1ELj8ELj8ENS_18Kernel_traits_baseILj7168EfS2_S2_S2_fjLj256EEEEELb0ELb0ELb1ELb1EEEvNS_9BwdParamsE:
.text._ZN10layer_norm13ln_bwd_kernelINS_13Kernel_traitsIf6__halfS2_S2_fjLj7168ELj1ELj1ELj8ELj8ENS_18Kernel_traits_baseILj7168EfS2_S2_S2_fjLj256EEEEELb0ELb0ELb1ELb1EEEvNS_9BwdParamsE:
        /* <DEDUP_REMOVED lines=41> */
.L_x_8259:
        /* <DEDUP_REMOVED lines=42> */
.L_x_8370:
        /* <DEDUP_REMOVED lines=18> */
[----:B------:R0:W5:Y:S01]  /*0650*/  LDG.E R165, desc[UR4][R92.64] ;  /* 0x000000045ca57981 */ /* 0x000162000c1e1900 */
[C---:B------:R-:W-:Y:S01]  /*0660*/  IADD3 R127, R123.reuse, 0x300, RZ ;  /* 0x000003007b7f7810 */ /* 0x040fe20007ffe0ff */
[----:B---3--:R-:W-:-:S04]  /*0670*/  IMAD.WIDE.U32 R94, R123, 0x8, R96 ;  /* 0x000000087b5e7825 */ /* 0x008fc800078e0060 */
[----:B------:R-:W-:-:S04]  /*0680*/  IMAD.WIDE.U32 R90, R125, 0x8, R96 ;  /* 0x000000087d5a7825 */ /* 0x000fc800078e0060 */
[----:B0-----:R-:W-:-:S04]  /*0690*/  IMAD.WIDE.U32 R92, R133, 0x8, R96 ;  /* 0x00000008855c7825 */ /* 0x001fc800078e0060 */
        /* <DEDUP_REMOVED lines=26> */
.L_x_8262:
        /* <DEDUP_REMOVED lines=13> */
[----:B------:R1:W3:Y:S01]  /*0910*/  LDG.E.64 R158, desc[UR4][R100.64] ;  /* 0x00000004649e7981 */ /* 0x0002e2000c1e1b00 */
[C---:B------:R-:W-:Y:S02]  /*0920*/  IADD3 R147, R3.reuse, 0x400, RZ ;  /* 0x0000040003937810 */ /* 0x040fe40007ffe0ff */
[----:B------:R-:W-:Y:S01]  /*0930*/  IADD3 R137, R3, 0x500, RZ ;  /* 0x0000050003897810 */ /* 0x000fe20007ffe0ff */
[--C-:B------:R-:W-:Y:S01]  /*0940*/  IMAD.WIDE.U32 R150, R151, 0x8, R142.reuse ;  /* 0x0000000897967825 */ /* 0x100fe200078e008e */
[----:B------:R-:W-:Y:S01]  /*0950*/  IADD3 R3, R3, 0x600, RZ ;  /* 0x0000060003037810 */ /* 0x000fe20007ffe0ff */
[----:B------:R-:W4:Y:S01]  /*0960*/  LDG.E.64 R168, desc[UR4][R102.64] ;  /* 0x0000000466a87981 */ /* 0x000f22000c1e1b00 */
[----:B------:R-:W-:Y:S01]  /*0970*/  IADD3 R155, R123, 0x400, RZ ;  /* 0x000004007b9b7810 */ /* 0x000fe20007ffe0ff */
[----:B------:R-:W-:Y:S01]  /*0980*/  IMAD.WIDE.U32 R148, R149, 0x8, R142 ;  /* 0x0000000895947825 */ /* 0x000fe200078e008e */
[C---:B------:R-:W-:Y:S01]  /*0990*/  IADD3 R157, R123.reuse, 0x500, RZ ;  /* 0x000005007b9d7810 */ /* 0x040fe20007ffe0ff */
[----:B------:R-:W4:Y:S02]  /*09a0*/  LDG.E.64 R150, desc[UR4][R150.64] ;  /* 0x0000000496967981 */ /* 0x000f24000c1e1b00 */
        /* <DEDUP_REMOVED lines=8> */
[----:B------:R-:W-:-:S04]  /*0a30*/  IMAD.WIDE.U32 R142, R3, 0x8, R142 ;  /* 0x00000008038e7825 */ /* 0x000fc800078e008e */
[--C-:B------:R-:W-:Y:S01]  /*0a40*/  IMAD.WIDE.U32 R118, R133, 0x8, R144.reuse ;  /* 0x0000000885767825 */ /* 0x100fe200078e0090 */
[----:B------:R0:W4:Y:S03]  /*0a50*/  LDG.E.64 R102, desc[UR4][R142.64] ;  /* 0x000000048e667981 */ /* 0x000126000c1e1b00 */
[--C-:B------:R-:W-:Y:S01]  /*0a60*/  IMAD.WIDE.U32 R134, R125, 0x8, R144.reuse ;  /* 0x000000087d867825 */ /* 0x100fe200078e0090 */
[----:B------:R-:W-:Y:S01]  /*0a70*/  IADD3 R3, R123, 0x600, RZ ;  /* 0x000006007b037810 */ /* 0x000fe20007ffe0ff */
[----:B------:R-:W4:Y:S02]  /*0a80*/  LDG.E.64 R136, desc[UR4][R136.64] ;  /* 0x0000000488887981 */ /* 0x000f24000c1e1b00 */
[--C-:B------:R-:W-:Y:S02]  /*0a90*/  IMAD.WIDE.U32 R140, R155, 0x8, R144.reuse ;  /* 0x000000089b8c7825 */ /* 0x100fe400078e0090 */
[----:B------:R-:W4:Y:S02]  /*0aa0*/  LDG.E.64 R118, desc[UR4][R118.64] ;  /* 0x0000000476767981 */ /* 0x000f24000c1e1b00 */
[----:B------:R-:W-:-:S02]  /*0ab0*/  IMAD.WIDE.U32 R138, R127, 0x8, R144 ;  /* 0x000000087f8a7825 */ /* 0x000fc400078e0090 */
[----:B------:R-:W4:Y:S02]  /*0ac0*/  LDG.E.64 R134, desc[UR4][R134.64] ;  /* 0x0000000486867981 */ /* 0x000f24000c1e1b00 */
[--C-:B0-----:R-:W-:Y:S02]  /*0ad0*/  IMAD.WIDE.U32 R142, R157, 0x8, R144.reuse ;  /* 0x000000089d8e7825 */ /* 0x101fe400078e0090 */
[----:B------:R-:W4:Y:S02]  /*0ae0*/  LDG.E.64 R140, desc[UR4][R140.64] ;  /* 0x000000048c8c7981 */ /* 0x000f24000c1e1b00 */
[----:B------:R-:W-:Y:S02]  /*0af0*/  IMAD.WIDE.U32 R144, R3, 0x8, R144 ;  /* 0x0000000803907825 */ /* 0x000fe400078e0090 */
[----:B------:R-:W4:Y:S04]  /*0b00*/  LDG.E.64 R138, desc[UR4][R138.64] ;  /* 0x000000048a8a7981 */ /* 0x000f28000c1e1b00 */
        /* <DEDUP_REMOVED lines=19> */
[----:B------:R-:W-:Y:S02]  /*0c40*/  SHF.R.U32.HI R130, RZ, 0x10, R159 ;  /* 0x00000010ff827819 */ /* 0x000fe4000001169f */
[----:B------:R-:W-:Y:S02]  /*0c50*/  MOV R180, R158 ;  /* 0x0000009e00b47202 */ /* 0x000fe40000000f00 */
[--C-:B--2---:R-:W-:Y:S02]  /*0c60*/  SHF.R.U64 R89, R100, 0x10, R101.reuse ;  /* 0x0000001064597819 */ /* 0x104fe40000001265 */
[----:B0-----:R-:W-:Y:S01]  /*0c70*/  SHF.R.U32.HI R157, RZ, 0x10, R101 ;  /* 0x00000010ff9d7819 */ /* 0x001fe20000011665 */
[----:B------:R-:W-:Y:S01]  /*0c80*/  HADD2.F32 R101, -RZ, R101.H0_H0 ;  /* 0x20000065ff657230 */ /* 0x000fe20000004100 */
[----:B----4-:R-:W-:Y:S01]  /*0c90*/  FSEL R213, R152, RZ, !P0 ;  /* 0x000000ff98d57208 */ /* 0x010fe20004000000 */
[----:B------:R-:W-:Y:S01]  /*0ca0*/  HADD2.F32 R89, -RZ, R89.H0_H0 ;  /* 0x20000059ff597230 */ /* 0x000fe20000004100 */
[----:B------:R-:W-:Y:S01]  /*0cb0*/  SHF.R.U64 R99, R148, 0x10, R149 ;  /* 0x0000001094637819 */ /* 0x000fe20000001295 */
[----:B------:R-:W-:Y:S01]  /*0cc0*/  HADD2.F32 R100, -RZ, R100.H0_H0 ;  /* 0x20000064ff647230 */ /* 0x000fe20000004100 */
[----:B------:R-:W-:Y:S01]  /*0cd0*/  MOV R93, R149 ;  /* 0x00000095005d7202 */ /* 0x000fe20000000f00 */
[C---:B------:R-:W-:Y:S01]  /*0ce0*/  FADD.FTZ R159, -R213.reuse, R101 ;  /* 0x00000065d59f7221 */ /* 0x040fe20000010100 */
[----:B-1----:R-:W-:Y:S01]  /*0cf0*/  SHF.R.U32.HI R97, RZ, 0x10, R149 ;  /* 0x00000010ff617819 */ /* 0x002fe20000011695 */
[C---:B------:R-:W-:Y:S01]  /*0d00*/  FADD.FTZ R101, -R213.reuse, R89 ;  /* 0x00000059d5657221 */ /* 0x040fe20000010100 */
[----:B------:R-:W-:Y:S01]  /*0d10*/  MOV R170, R148 ;  /* 0x0000009400aa7202 */ /* 0x000fe20000000f00 */
[----:B------:R-:W-:Y:S01]  /*0d20*/  FADD.FTZ R3, -R213, R100 ;  /* 0x00000064d5037221 */ /* 0x000fe20000010100 */
[----:B------:R-:W-:-:S02]  /*0d30*/  MOV R95, R136 ;  /* 0x00000088005f7202 */ /* 0x000fc40000000f00 */
[----:B------:R-:W-:Y:S02]  /*0d40*/  SHF.R.U64 R90, R136, 0x10, R137 ;  /* 0x00000010885a7819 */ /* 0x000fe40000001289 */
[----:B------:R-:W-:Y:S01]  /*0d50*/  SHF.R.U32.HI R153, RZ, 0x10, R119 ;  /* 0x00000010ff997819 */ /* 0x000fe20000011677 */
[----:B------:R-:W-:Y:S01]  /*0d60*/  HADD2.F32 R136, -RZ, R134.H0_H0 ;  /* 0x20000086ff887230 */ /* 0x000fe20000004100 */
[----:B------:R-:W-:Y:S02]  /*0d70*/  SHF.R.U32.HI R149, RZ, 0x10, R135 ;  /* 0x00000010ff957819 */ /* 0x000fe40000011687 */
[----:B------:R-:W-:Y:S02]  /*0d80*/  SHF.R.U32.HI R162, RZ, 0x10, R141 ;  /* 0x00000010ffa27819 */ /* 0x000fe4000001168d */
[----:B------:R-:W-:Y:S02]  /*0d90*/  SHF.R.U64 R184, R134, 0x10, R135 ;  /* 0x0000001086b87819 */ /* 0x000fe40000001287 */
[----:B------:R-:W-:Y:S01]  /*0da0*/  SHF.R.U64 R183, R138, 0x10, R139 ;  /* 0x000000108ab77819 */ /* 0x000fe2000000128b */
[----:B------:R-:W-:-:S02]  /*0db0*/  HADD2.F32 R138, -RZ, R138.H0_H0 ;  /* 0x2000008aff8a7230 */ /* 0x000fc40000004100 */
[----:B------:R-:W-:Y:S01]  /*0dc0*/  HADD2.F32 R134, -RZ, R153.H0_H0 ;  /* 0x20000099ff867230 */ /* 0x000fe20000004100 */
[----:B------:R-:W-:Y:S01]  /*0dd0*/  SHF.R.U64 R160, R142, 0x10, R143 ;  /* 0x000000108ea07819 */ /* 0x000fe2000000128f */
[----:B------:R-:W-:Y:S02]  /*0de0*/  HADD2.F32 R148, -RZ, R142.H0_H0 ;  /* 0x2000008eff947230 */ /* 0x000fe40000004100 */
[----:B------:R-:W-:Y:S01]  /*0df0*/  FADD.FTZ R153, -R213, R136 ;  /* 0x00000088d5997221 */ /* 0x000fe20000010100 */
[----:B------:R-:W-:Y:S01]  /*0e00*/  HADD2.F32 R142, -RZ, R162.H0_H0 ;  /* 0x200000a2ff8e7230 */ /* 0x000fe20000004100 */
[--C-:B------:R-:W-:Y:S01]  /*0e10*/  SHF.R.U64 R88, R146, 0x10, R147.reuse ;  /* 0x0000001092587819 */ /* 0x100fe20000001293 */
[----:B------:R-:W-:Y:S01]  /*0e20*/  HADD2.F32 R136, -RZ, R149.H0_H0 ;  /* 0x20000095ff887230 */ /* 0x000fe20000004100 */
[----:B------:R-:W-:Y:S01]  /*0e30*/  MOV R91, R147 ;  /* 0x00000093005b7202 */ /* 0x000fe20000000f00 */
[----:B-----5:R-:W-:Y:S01]  /*0e40*/  FMUL.FTZ R162, R122, R101 ;  /* 0x000000657aa27220 */ /* 0x020fe20000410000 */
[----:B------:R-:W-:Y:S01]  /*0e50*/  SHF.R.U32.HI R92, RZ, 0x10, R147 ;  /* 0x00000010ff5c7819 */ /* 0x000fe20000011693 */
[----:B------:R-:W-:Y:S01]  /*0e60*/  HADD2.F32 R147, -RZ, R141.H0_H0 ;  /* 0x2000008dff937230 */ /* 0x000fe20000004100 */
[----:B------:R-:W-:Y:S01]  /*0e70*/  SHF.R.U64 R155, R118, 0x10, R119 ;  /* 0x00000010769b7819 */ /* 0x000fe20000001277 */
[----:B------:R-:W-:Y:S01]  /*0e80*/  HADD2.F32 R118, -RZ, R118.H0_H0 ;  /* 0x20000076ff767230 */ /* 0x000fe20000004100 */
[----:B------:R-:W-:Y:S01]  /*0e90*/  SHF.R.U64 R156, R144, 0x10, R145 ;  /* 0x00000010909c7819 */ /* 0x000fe20000001291 */
[----:B------:R-:W-:-:S02]  /*0ea0*/  HADD2.F32 R101, -RZ, R180.H0_H0 ;  /* 0x200000b4ff657230 */ /* 0x000fc40000004100 */
[C---:B------:R-:W-:Y:S01]  /*0eb0*/  FADD.FTZ R149, -R213.reuse, R138 ;  /* 0x0000008ad5957221 */ /* 0x040fe20000010100 */
[----:B------:R-:W-:Y:S01]  /*0ec0*/  MOV R178, R168 ;  /* 0x000000a800b27202 */ /* 0x000fe20000000f00 */
[----:B------:R-:W-:Y:S02]  /*0ed0*/  HADD2.F32 R119, -RZ, R119.H0_H0 ;  /* 0x20000077ff777230 */ /* 0x000fe40000004100 */
[----:B------:R-:W-:Y:S01]  /*0ee0*/  FMUL.FTZ R3, R122, R3 ;  /* 0x000000037a037220 */ /* 0x000fe20000410000 */
[----:B------:R-:W-:Y:S01]  /*0ef0*/  HADD2.F32 R138, -RZ, R183.H0_H0 ;  /* 0x200000b7ff8a7230 */ /* 0x000fe20000004100 */
[----:B------:R-:W-:Y:S01]  /*0f00*/  MOV R174, R150 ;  /* 0x0000009600ae7202 */ /* 0x000fe20000000f00 */
[----:B------:R-:W-:Y:S01]  /*0f10*/  HADD2.F32 R100, -RZ, R157.H0_H0 ;  /* 0x2000009dff647230 */ /* 0x000fe20000004100 */
[----:B------:R-:W-:Y:S01]  /*0f20*/  SHF.R.U64 R173, R150, 0x10, R151 ;  /* 0x0000001096ad7819 */ /* 0x000fe20000001297 */
[----:B------:R-:W-:Y:S01]  /*0f30*/  FADD.FTZ R183, -R213, R134 ;  /* 0x00000086d5b77221 */ /* 0x000fe20000010100 */
[----:B------:R-:W-:Y:S01]  /*0f40*/  SHF.R.U32.HI R158, RZ, 0x10, R143 ;  /* 0x00000010ff9e7819 */ /* 0x000fe2000001168f */
[----:B------:R-:W-:-:S02]  /*0f50*/  HADD2.F32 R150, -RZ, R143.H0_H0 ;  /* 0x2000008fff967230 */ /* 0x000fc40000004100 */
[C---:B------:R-:W-:Y:S01]  /*0f60*/  FADD.FTZ R187, -R213.reuse, R136 ;  /* 0x00000088d5bb7221 */ /* 0x040fe20000010100 */
[----:B------:R-:W-:Y:S02]  /*0f70*/  HADD2.F32 R132, -RZ, R132.H0_H0 ;  /* 0x20000084ff847230 */ /* 0x000fe40000004100 */
[C---:B------:R-:W-:Y:S01]  /*0f80*/  FADD.FTZ R157, -R213.reuse, R118 ;  /* 0x00000076d59d7221 */ /* 0x040fe20000010100 */
[----:B------:R-:W-:Y:S01]  /*0f90*/  FADD.FTZ R143, -R213, R147 ;  /* 0x00000093d58f7221 */ /* 0x000fe20000010100 */
[-C--:B------:R-:W-:Y:S01]  /*0fa0*/  FMUL.FTZ R136, R60, R101.reuse ;  /* 0x000000653c887220 */ /* 0x080fe20000410000 */
[----:B------:R-:W-:Y:S02]  /*0fb0*/  HADD2.F32 R118, -RZ, R155.H0_H0 ;  /* 0x2000009bff767230 */ /* 0x000fe40000004100 */
[----:B------:R-:W-:Y:S01]  /*0fc0*/  FADD.FTZ R4, R4, R101 ;  /* 0x0000006504047221 */ /* 0x000fe20000010000 */
[----:B------:R-:W-:Y:S02]  /*0fd0*/  HADD2.F32 R147, -RZ, R156.H0_H0 ;  /* 0x2000009cff937230 */ /* 0x000fe40000004100 */
[----:B------:R-:W-:Y:S01]  /*0fe0*/  FFMA.FTZ R56, R3, R101, R56 ;  /* 0x0000006503387223 */ /* 0x000fe20000010038 */
[----:B------:R-:W-:Y:S01]  /*0ff0*/  FADD.FTZ R155, -R213, R119 ;  /* 0x00000077d59b7221 */ /* 0x000fe20000010100 */
[----:B------:R-:W-:Y:S01]  /*1000*/  FMUL.FTZ R156, R122, R183 ;  /* 0x000000b77a9c7220 */ /* 0x000fe20000410000 */
[----:B------:R-:W-:-:S02]  /*1010*/  HADD2.F32 R101, -RZ, R178.H0_H0 ;  /* 0x200000b2ff657230 */ /* 0x000fc40000004100 */
[----:B------:R-:W-:Y:S01]  /*1020*/  FADD.FTZ R119, -R213, R100 ;  /* 0x00000064d5777221 */ /* 0x000fe20000010100 */
[----:B------:R-:W-:Y:S01]  /*1030*/  HADD2.F32 R179, -RZ, R179.H0_H0 ;  /* 0x200000b3ffb37230 */ /* 0x000fe20000004100 */
[----:B------:R-:W-:Y:S01]  /*1040*/  MOV R171, R151 ;  /* 0x0000009700ab7202 */ /* 0x000fe20000000f00 */
[----:B------:R-:W-:Y:S01]  /*1050*/  HADD2.F32 R178, -RZ, R99.H0_H0 ;  /* 0x20000063ffb27230 */ /* 0x000fe20000004100 */
[----:B------:R-:W-:Y:S01]  /*1060*/  SHF.R.U32.HI R172, RZ, 0x10, R151 ;  /* 0x00000010ffac7819 */ /* 0x000fe20000011697 */
[----:B------:R-:W-:Y:S01]  /*1070*/  HADD2.F32 R183, -RZ, R91.H0_H0 ;  /* 0x2000005bffb77230 */ /* 0x000fe20000004100 */
[----:B------:R-:W-:Y:S01]  /*1080*/  SHF.R.U32.HI R182, RZ, 0x10, R139 ;  /* 0x00000010ffb67819 */ /* 0x000fe2000001168b */
[----:B------:R-:W-:Y:S01]  /*1090*/  FMUL.FTZ R134, R61, R132 ;  /* 0x000000843d867220 */ /* 0x000fe20000410000 */
[----:B------:R-:W-:Y:S02]  /*10a0*/  HADD2.F32 R99, -RZ, R93.H0_H0 ;  /* 0x2000005dff637230 */ /* 0x000fe40000004100 */
[----:B------:R-:W-:Y:S01]  /*10b0*/  FADD.FTZ R91, RZ, R136 ;  /* 0x00000088ff5b7221 */ /* 0x000fe20000010000 */
[----:B------:R-:W-:Y:S01]  /*10c0*/  MOV R96, R137 ;  /* 0x0000008900607202 */ /* 0x000fe20000000f00 */
[----:B------:R-:W-:Y:S01]  /*10d0*/  HADD2.F32 R151, -RZ, R144.H0_H0 ;  /* 0x20000090ff977230 */ /* 0x000fe20000004100 */
[----:B------:R-:W-:Y:S01]  /*10e0*/  SHF.R.U32.HI R166, RZ, 0x10, R137 ;  /* 0x00000010ffa67819 */ /* 0x000fe20000011689 */
[----:B------:R-:W-:Y:S01]  /*10f0*/  FFMA.FTZ R93, R3, R136, RZ ;  /* 0x00000088035d7223 */ /* 0x000fe200000100ff */
[----:B------:R-:W-:Y:S01]  /*1100*/  HADD2.F32 R137, -RZ, R135.H0_H0 ;  /* 0x20000087ff897230 */ /* 0x000fe20000004100 */
[----:B------:R-:W-:Y:S01]  /*1110*/  MOV R94, R146 ;  /* 0x00000092005e7202 */ /* 0x000fe20000000f00 */
[----:B------:R-:W-:Y:S01]  /*1120*/  HADD2.F32 R144, -RZ, R160.H0_H0 ;  /* 0x200000a0ff907230 */ /* 0x000fe20000004100 */
[----:B------:R-:W-:Y:S01]  /*1130*/  SHF.R.U32.HI R154, RZ, 0x10, R145 ;  /* 0x00000010ff9a7819 */ /* 0x000fe20000011691 */
[----:B------:R-:W-:-:S02]  /*1140*/  HADD2.F32 R130, -RZ, R130.H0_H0 ;  /* 0x20000082ff827230 */ /* 0x000fc40000004100 */
[----:B------:R-:W-:Y:S01]  /*1150*/  FMUL.FTZ R160, R122, R119 ;  /* 0x000000777aa07220 */ /* 0x000fe20000410000 */
[----:B------:R-:W-:Y:S02]  /*1160*/  HADD2.F32 R152, -RZ, R145.H0_H0 ;  /* 0x20000091ff987230 */ /* 0x000fe40000004100 */
[----:B------:R-:W-:Y:S01]  /*1170*/  FADD.FTZ R5, R5, R132 ;  /* 0x0000008405057221 */ /* 0x000fe20000010000 */
[----:B------:R-:W-:Y:S02]  /*1180*/  HADD2.F32 R135, -RZ, R184.H0_H0 ;  /* 0x200000b8ff877230 */ /* 0x000fe40000004100 */
[----:B------:R-:W-:Y:S01]  /*1190*/  FFMA.FTZ R57, R162, R132, R57 ;  /* 0x00000084a2397223 */ /* 0x000fe20000010039 */
[----:B------:R-:W-:Y:S01]  /*11a0*/  SHF.R.U64 R181, R140, 0x10, R141 ;  /* 0x000000108cb57819 */ /* 0x000fe2000000128d */
[----:B------:R-:W-:Y:S02]  /*11b0*/  HADD2.F32 R146, -RZ, R140.H0_H0 ;  /* 0x2000008cff927230 */ /* 0x000fe40000004100 */
[----:B------:R-:W-:Y:S01]  /*11c0*/  FMUL.FTZ R132, R62, R179 ;  /* 0x000000b33e847220 */ /* 0x000fe20000410000 */
[----:B------:R-:W-:-:S02]  /*11d0*/  HADD2.F32 R184, -RZ, R90.H0_H0 ;  /* 0x2000005affb87230 */ /* 0x000fc40000004100 */
[----:B------:R-:W-:Y:S01]  /*11e0*/  FADD.FTZ R91, R91, R134 ;  /* 0x000000865b5b7221 */ /* 0x000fe20000010000 */
[----:B------:R-:W-:Y:S02]  /*11f0*/  HADD2.F32 R140, -RZ, R182.H0_H0 ;  /* 0x200000b6ff8c7230 */ /* 0x000fe40000004100 */
[----:B------:R-:W-:Y:S01]  /*1200*/  FMUL.FTZ R159, R122, R159 ;  /* 0x0000009f7a9f7220 */ /* 0x000fe20000410000 */
[----:B------:R-:W-:Y:S01]  /*1210*/  FFMA.FTZ R90, R162, R134, R93 ;  /* 0x00000086a25a7223 */ /* 0x000fe2000001005d */
[----:B------:R-:W-:Y:S01]  /*1220*/  SHF.R.U64 R177, R168, 0x10, R169 ;  /* 0x00000010a8b17819 */ /* 0x000fe200000012a9 */
[----:B------:R-:W-:Y:S01]  /*1230*/  FADD.FTZ R199, -R213, R148 ;  /* 0x00000094d5c77221 */ /* 0x000fe20000010100 */
[----:B------:R-:W-:Y:S01]  /*1240*/  FADD.FTZ R7, R7, R130 ;  /* 0x0000008207077221 */ /* 0x000fe20000010000 */
[----:B------:R-:W-:Y:S01]  /*1250*/  FFMA.FTZ R59, R160, R130, R59 ;  /* 0x00000082a03b7223 */ /* 0x000fe2000001003b */
[----:B------:R-:W-:Y:S01]  /*1260*/  FADD.FTZ R211, -R213, R152 ;  /* 0x00000098d5d37221 */ /* 0x000fe20000010100 */
[----:B------:R-:W-:-:S02]  /*1270*/  HADD2.F32 R148, -RZ, R154.H0_H0 ;  /* 0x2000009aff947230 */ /* 0x000fc40000004100 */
        /* <DEDUP_REMOVED lines=8> */
[----:B------:R-:W-:Y:S02]  /*1300*/  HADD2.F32 R187, -RZ, R96.H0_H0 ;  /* 0x20000060ffbb7230 */ /* 0x000fe40000004100 */
[----:B------:R-:W-:Y:S01]  /*1310*/  FADD.FTZ R91, R91, R130 ;  /* 0x000000825b5b7221 */ /* 0x000fe20000010000 */
[----:B------:R-:W-:-:S02]  /*1320*/  HADD2.F32 R100, -RZ, R177.H0_H0 ;  /* 0x200000b1ff647230 */ /* 0x000fc40000004100 */
[----:B------:R-:W-:Y:S02]  /*1330*/  HADD2.F32 R96, -RZ, R166.H0_H0 ;  /* 0x200000a6ff607230 */ /* 0x000fe40000004100 */
[----:B------:R-:W-:Y:S01]  /*1340*/  FMUL.FTZ R166, R64, R101 ;  /* 0x0000006540a67220 */ /* 0x000fe20000410000 */
[----:B------:R-:W-:Y:S02]  /*1350*/  HADD2.F32 R141, -RZ, R181.H0_H0 ;  /* 0x200000b5ff8d7230 */ /* 0x000fe40000004100 */
[C---:B------:R-:W-:Y:S01]  /*1360*/  FADD.FTZ R181, -R213.reuse, R118 ;  /* 0x00000076d5b57221 */ /* 0x040fe20000010100 */
[----:B------:R-:W-:Y:S02]  /*1370*/  HADD2.F32 R182, -RZ, R92.H0_H0 ;  /* 0x2000005cffb67230 */ /* 0x000fe40000004100 */
[C---:B------:R-:W-:Y:S01]  /*1380*/  FADD.FTZ R89, -R213.reuse, R148 ;  /* 0x00000094d5597221 */ /* 0x040fe20000010100 */
[----:B------:R-:W-:Y:S01]  /*1390*/  FMUL.FTZ R157, R122, R157 ;  /* 0x0000009d7a9d7220 */ /* 0x000fe20000410000 */
[----:B------:R-:W-:Y:S01]  /*13a0*/  FFMA.FTZ R92, R160, R130, R93 ;  /* 0x00000082a05c7223 */ /* 0x000fe2000001005d */
[----:B------:R-:W-:Y:S01]  /*13b0*/  MOV R168, R102 ;  /* 0x0000006600a87202 */ /* 0x000fe20000000f00 */
[C---:B------:R-:W-:Y:S01]  /*13c0*/  FADD.FTZ R189, -R213.reuse, R138 ;  /* 0x0000008ad5bd7221 */ /* 0x040fe20000010100 */
[----:B------:R-:W-:Y:S01]  /*13d0*/  FMUL.FTZ R148, R122, R191 ;  /* 0x000000bf7a947220 */ /* 0x000fe20000410000 */
[----:B------:R-:W-:Y:S01]  /*13e0*/  FADD.FTZ R145, -R213, R146 ;  /* 0x00000092d5917221 */ /* 0x000fe20000010100 */
[----:B------:R-:W-:-:S02]  /*13f0*/  HADD2.F32 R175, -RZ, R175.H0_H0 ;  /* 0x200000afffaf7230 */ /* 0x000fc40000004100 */
[----:B------:R-:W-:Y:S01]  /*1400*/  FADD.FTZ R90, R91, R166 ;  /* 0x000000a65b5a7221 */ /* 0x000fe20000010000 */
[----:B------:R-:W-:Y:S02]  /*1410*/  HADD2.F32 R191, -RZ, R169.H0_H0 ;  /* 0x200000a9ffbf7230 */ /* 0x000fe40000004100 */
[----:B------:R-:W-:Y:S01]  /*1420*/  FMUL.FTZ R169, R65, R100 ;  /* 0x0000006441a97220 */ /* 0x000fe20000410000 */
[----:B------:R-:W-:Y:S02]  /*1430*/  HADD2.F32 R146, -RZ, R158.H0_H0 ;  /* 0x2000009eff927230 */ /* 0x000fe40000004100 */
[----:B------:R-:W-:Y:S01]  /*1440*/  FADD.FTZ R203, -R213, R150 ;  /* 0x00000096d5cb7221 */ /* 0x000fe20000010100 */
[C---:B------:R-:W-:Y:S01]  /*1450*/  FMUL.FTZ R158, R122.reuse, R181 ;  /* 0x000000b57a9e7220 */ /* 0x040fe20000410000 */
[----:B------:R-:W-:Y:S01]  /*1460*/  FFMA.FTZ R91, R157, R166, R92 ;  /* 0x000000a69d5b7223 */ /* 0x000fe2000001005c */
[----:B------:R-:W-:Y:S01]  /*1470*/  FMUL.FTZ R150, R122, R189 ;  /* 0x000000bd7a967220 */ /* 0x000fe20000410000 */
        /* <DEDUP_REMOVED lines=10> */
[----:B------:R-:W-:Y:S01]  /*1520*/  FFMA.FTZ R91, R155, R168, R90 ;  /* 0x000000a89b5b7223 */ /* 0x000fe2000001005a */
[----:B------:R-:W-:Y:S01]  /*1530*/  FADD.FTZ R6, R6, R179 ;  /* 0x000000b306067221 */ /* 0x000fe20000010000 */
[----:B------:R-:W-:Y:S01]  /*1540*/  FFMA.FTZ R58, R159, R179, R58 ;  /* 0x000000b39f3a7223 */ /* 0x000fe2000001003a */
[----:B------:R-:W-:-:S02]  /*1550*/  HADD2.F32 R118, -RZ, R173.H0_H0 ;  /* 0x200000adff767230 */ /* 0x000fc40000004100 */
[----:B------:R-:W-:Y:S01]  /*1560*/  FADD.FTZ R93, R92, R171 ;  /* 0x000000ab5c5d7221 */ /* 0x000fe20000010000 */
[----:B------:R-:W-:Y:S02]  /*1570*/  HADD2.F32 R179, -RZ, R170.H0_H0 ;  /* 0x200000aaffb37230 */ /* 0x000fe40000004100 */
        /* <DEDUP_REMOVED lines=9> */
[----:B------:R-:W-:-:S02]  /*1610*/  HADD2.F32 R174, -RZ, R172.H0_H0 ;  /* 0x200000acffae7230 */ /* 0x000fc40000004100 */
        /* <DEDUP_REMOVED lines=23> */
[----:B------:R-:W-:-:S02]  /*1790*/  HADD2.F32 R180, -RZ, R97.H0_H0 ;  /* 0x20000061ffb47230 */ /* 0x000fc40000004100 */
[----:B------:R-:W-:Y:S01]  /*17a0*/  FADD.FTZ R11, R11, R176 ;  /* 0x000000b00b0b7221 */ /* 0x000fe20000010000 */
[----:B------:R-:W-:Y:S01]  /*17b0*/  FFMA.FTZ R55, R156, R176, R55 ;  /* 0x000000b09c377223 */ /* 0x000fe20000010037 */
[----:B------:R-:W-:Y:S01]  /*17c0*/  FADD.FTZ R209, -R213, R147 ;  /* 0x00000093d5d17221 */ /* 0x000fe20000010100 */
        /* <DEDUP_REMOVED lines=62> */
[----:B------:R-:W-:-:S02]  /*1bb0*/  HADD2.F32 R102, -RZ, R102.H0_H0 ;  /* 0x20000066ff667230 */ /* 0x000fc40000004100 */
[----:B------:R-:W-:Y:S01]  /*1bc0*/  FMUL.FTZ R186, R84, R189 ;  /* 0x000000bd54ba7220 */ /* 0x000fe20000410000 */
[----:B------:R-:W-:Y:S01]  /*1bd0*/  FADD.FTZ R93, R92, R187 ;  /* 0x000000bb5c5d7221 */ /* 0x000fe20000010000 */
[----:B------:R-:W-:Y:S01]  /*1be0*/  FFMA.FTZ R92, R140, R187, R91 ;  /* 0x000000bb8c5c7223 */ /* 0x000fe2000001005b */
[----:B------:R-:W-:Y:S01]  /*1bf0*/  SHF.R.U32.HI R103, RZ, 0x10, R103 ;  /* 0x00000010ff677819 */ /* 0x000fe20000011667 */
        /* <DEDUP_REMOVED lines=41> */
.L_x_8263:
[----:B------:R-:W-:Y:S05]  /*1e90*/  BSYNC B0 ;  /* 0x0000000000007941 */ /* 0x000fea0003800000 */
.L_x_8261:
        /* <DEDUP_REMOVED lines=25> */
.L_x_8381:
        /* <DEDUP_REMOVED lines=51> */
.L_x_8266:
[----:B------:R-:W-:Y:S01]  /*2360*/  ISETP.NE.U32.AND P0, PT, R161, RZ, PT ;  /* 0x000000ffa100720c */ /* 0x000fe20003f05070 */
[----:B------:R-:W-:-:S03]  /*2370*/  FFMA.FTZ R89, R3, R92, R95 ;  /* 0x0000005c03597223 */ /* 0x000fc6000001005f */
[----:B------:R-:W-:Y:S01]  /*2380*/  ISETP.NE.AND.EX P0, PT, R163, RZ, PT, P0 ;  /* 0x000000ffa300720c */ /* 0x000fe20003f05300 */
[----:B------:R-:W-:-:S04]  /*2390*/  FADD.FTZ R89, R136, -R89 ;  /* 0x8000005988597221 */ /* 0x000fc80000010000 */
[----:B------:R-:W-:-:S08]  /*23a0*/  FMUL.FTZ R89, R122, R89 ;  /* 0x000000597a597220 */ /* 0x000fd00000410000 */
[----:B------:R-:W-:-:S05]  /*23b0*/  @P0 HADD2.F32 R88, -RZ, R104.H0_H0 ;  /* 0x20000068ff580230 */ /* 0x000fca0000004100 */
[----:B------:R-:W-:-:S07]  /*23c0*/  @P0 FADD.FTZ R89, R89, R88 ;  /* 0x0000005859590221 */ /* 0x000fce0000010000 */
.L_x_8267:
[----:B------:R-:W-:Y:S05]  /*23d0*/  BSYNC B0 ;  /* 0x0000000000007941 */ /* 0x000fea0003800000 */
.L_x_8265:
        /* <DEDUP_REMOVED lines=15> */
.L_x_8269:
[----:B------:R-:W-:Y:S01]  /*24d0*/  FFMA.FTZ R89, R162, R92, R95 ;  /* 0x0000005ca2597223 */ /* 0x000fe2000001005f */
[----:B------:R-:W-:-:S03]  /*24e0*/  @P0 SHF.R.U64 R88, R104, 0x10, R105 ;  /* 0x0000001068580819 */ /* 0x000fc60000001269 */
[----:B------:R-:W-:Y:S02]  /*24f0*/  FADD.FTZ R89, R134, -R89 ;  /* 0x8000005986597221 */ /* 0x000fe40000010000 */
[----:B------:R-:W-:Y:S02]  /*2500*/  @P0 HADD2.F32 R88, -RZ, R88.H0_H0 ;  /* 0x20000058ff580230 */ /* 0x000fe40000004100 */
[----:B------:R-:W-:-:S04]  /*2510*/  FMUL.FTZ R89, R122, R89 ;  /* 0x000000597a597220 */ /* 0x000fc80000410000 */
[----:B------:R-:W-:-:S07]  /*2520*/  @P0 FADD.FTZ R89, R89, R88 ;  /* 0x0000005859590221 */ /* 0x000fce0000010000 */
.L_x_8270:
[----:B------:R-:W-:Y:S05]  /*2530*/  BSYNC B0 ;  /* 0x0000000000007941 */ /* 0x000fea0003800000 */
.L_x_8268:
        /* <DEDUP_REMOVED lines=12> */
.L_x_8272:
[----:B------:R-:W-:Y:S01]  /*2600*/  FFMA.FTZ R89, R159, R92, R95 ;  /* 0x0000005c9f597223 */ /* 0x000fe2000001005f */
[----:B------:R-:W-:-:S03]  /*2610*/  @P0 HADD2.F32 R88, -RZ, R105.H0_H0 ;  /* 0x20000069ff580230 */ /* 0x000fc60000004100 */
[----:B------:R-:W-:-:S04]  /*2620*/  FADD.FTZ R89, R132, -R89 ;  /* 0x8000005984597221 */ /* 0x000fc80000010000 */
[----:B------:R-:W-:-:S04]  /*2630*/  FMUL.FTZ R89, R122, R89 ;  /* 0x000000597a597220 */ /* 0x000fc80000410000 */
[----:B------:R-:W-:-:S07]  /*2640*/  @P0 FADD.FTZ R89, R89, R88 ;  /* 0x0000005859590221 */ /* 0x000fce0000010000 */
.L_x_8273:
[----:B------:R-:W-:Y:S05]  /*2650*/  BSYNC B0 ;  /* 0x0000000000007941 */ /* 0x000fea0003800000 */
.L_x_8271:
        /* <DEDUP_REMOVED lines=13> */
.L_x_8275:
[----:B------:R-:W-:Y:S01]  /*2730*/  FFMA.FTZ R89, R160, R92, R95 ;  /* 0x0000005ca0597223 */ /* 0x000fe2000001005f */
[----:B------:R-:W-:-:S03]  /*2740*/  @P0 SHF.R.U32.HI R88, RZ, 0x10, R105 ;  /* 0x00000010ff580819 */ /* 0x000fc60000011669 */
[----:B------:R-:W-:Y:S02]  /*2750*/  FADD.FTZ R89, R130, -R89 ;  /* 0x8000005982597221 */ /* 0x000fe40000010000 */
[----:B------:R-:W-:Y:S02]  /*2760*/  @P0 HADD2.F32 R88, -RZ, R88.H0_H0 ;  /* 0x20000058ff580230 */ /* 0x000fe40000004100 */
[----:B------:R-:W-:-:S04]  /*2770*/  FMUL.FTZ R89, R122, R89 ;  /* 0x000000597a597220 */ /* 0x000fc80000410000 */
[----:B------:R-:W-:-:S07]  /*2780*/  @P0 FADD.FTZ R89, R89, R88 ;  /* 0x0000005859590221 */ /* 0x000fce0000010000 */
.L_x_8276:
[----:B------:R-:W-:Y:S05]  /*2790*/  BSYNC B0 ;  /* 0x0000000000007941 */ /* 0x000fea0003800000 */
.L_x_8274:
        /* <DEDUP_REMOVED lines=15> */
.L_x_8277:
        /* <DEDUP_REMOVED lines=10> */
.L_x_8279:
[----:B------:R-:W-:Y:S05]  /*2930*/  BSYNC B0 ;  /* 0x0000000000007941 */ /* 0x000fea0003800000 */
.L_x_8278:
[----:B------:R-:W-:Y:S04]  /*2940*/  BSSY B0, `(.L_x_8280) ;  /* 0x000000b000007945 */ /* 0x000fe80003800000 */
[----:B------:R-:W-:Y:S05]  /*2950*/  @P2 BRA `(.L_x_8281) ;  /* 0x0000000000102947 */ /* 0x000fea0003800000 */
[----:B01----:R-:W-:Y:S01]  /*2960*/  HFMA2.MMA R89, -RZ, RZ, 0, 0 ;  /* 0x00000000ff597435 */ /* 0x003fe200000001ff */
[----:B------:R-:W-:Y:S10]  /*2970*/  @!P0 BRA `(.L_x_8282) ;  /* 0x00000000001c8947 */ /* 0x000ff40003800000 */
[----:B------:R-:W-:Y:S01]  /*2980*/  HADD2.F32 R89, -RZ, R106.H0_H0 ;  /* 0x2000006aff597230 */ /* 0x000fe20000004100 */
[----:B------:R-:W-:Y:S06]  /*2990*/  BRA `(.L_x_8282) ;  /* 0x0000000000147947 */ /* 0x000fec0003800000 */
.L_x_8281:
[----:B01----:R-:W-:Y:S01]  /*29a0*/  FFMA.FTZ R89, R157, R92, R95 ;  /* 0x0000005c9d597223 */ /* 0x003fe2000001005f */
[----:B------:R-:W-:-:S03]  /*29b0*/  @P0 HADD2.F32 R88, -RZ, R106.H0_H0 ;  /* 0x2000006aff580230 */ /* 0x000fc60000004100 */
[----:B------:R-:W-:-:S04]  /*29c0*/  FADD.FTZ R89, R166, -R89 ;  /* 0x80000059a6597221 */ /* 0x000fc80000010000 */
[----:B------:R-:W-:-:S04]  /*29d0*/  FMUL.FTZ R89, R122, R89 ;  /* 0x000000597a597220 */ /* 0x000fc80000410000 */
[----:B------:R-:W-:-:S07]  /*29e0*/  @P0 FADD.FTZ R89, R89, R88 ;  /* 0x0000005859590221 */ /* 0x000fce0000010000 */
.L_x_8282:
[----:B------:R-:W-:Y:S05]  /*29f0*/  BSYNC B0 ;  /* 0x0000000000007941 */ /* 0x000fea0003800000 */
.L_x_8280:
        /* <DEDUP_REMOVED lines=13> */
.L_x_8284:
[----:B------:R-:W-:Y:S01]  /*2ad0*/  FFMA.FTZ R88, R158, R92, R95 ;  /* 0x0000005c9e587223 */ /* 0x000fe2000001005f */
[----:B------:R-:W-:-:S03]  /*2ae0*/  @P0 SHF.R.U64 R90, R106, 0x10, R107 ;  /* 0x000000106a5a0819 */ /* 0x000fc6000000126b */
[----:B------:R-:W-:Y:S02]  /*2af0*/  FADD.FTZ R89, R169, -R88 ;  /* 0x80000058a9597221 */ /* 0x000fe40000010000 */
[----:B------:R-:W-:Y:S02]  /*2b00*/  @P0 HADD2.F32 R90, -RZ, R90.H0_H0 ;  /* 0x2000005aff5a0230 */ /* 0x000fe40000004100 */
[----:B------:R-:W-:-:S04]  /*2b10*/  FMUL.FTZ R89, R122, R89 ;  /* 0x000000597a597220 */ /* 0x000fc80000410000 */
[----:B------:R-:W-:-:S07]  /*2b20*/  @P0 FADD.FTZ R89, R89, R90 ;  /* 0x0000005a59590221 */ /* 0x000fce0000010000 */
.L_x_8285:
[----:B------:R-:W-:Y:S05]  /*2b30*/  BSYNC B0 ;  /* 0x0000000000007941 */ /* 0x000fea0003800000 */
.L_x_8283:
        /* <DEDUP_REMOVED lines=12> */
.L_x_8287:
[----:B------:R-:W-:Y:S01]  /*2c00*/  FFMA.FTZ R89, R155, R92, R95 ;  /* 0x0000005c9b597223 */ /* 0x000fe2000001005f */
[----:B------:R-:W-:-:S03]  /*2c10*/  @P0 HADD2.F32 R88, -RZ, R107.H0_H0 ;  /* 0x2000006bff580230 */ /* 0x000fc60000004100 */
[----:B------:R-:W-:-:S04]  /*2c20*/  FADD.FTZ R89, R168, -R89 ;  /* 0x80000059a8597221 */ /* 0x000fc80000010000 */
[----:B------:R-:W-:-:S04]  /*2c30*/  FMUL.FTZ R89, R122, R89 ;  /* 0x000000597a597220 */ /* 0x000fc80000410000 */
[----:B------:R-:W-:-:S07]  /*2c40*/  @P0 FADD.FTZ R89, R89, R88 ;  /* 0x0000005859590221 */ /* 0x000fce0000010000 */
.L_x_8288:
[----:B------:R-:W-:Y:S05]  /*2c50*/  BSYNC B0 ;  /* 0x0000000000007941 */ /* 0x000fea0003800000 */
.L_x_8286:
        /* <DEDUP_REMOVED lines=13> */
.L_x_8290:
[----:B------:R-:W-:Y:S01]  /*2d30*/  FFMA.FTZ R88, R156, R92, R95 ;  /* 0x0000005c9c587223 */ /* 0x000fe2000001005f */
[----:B------:R-:W-:-:S03]  /*2d40*/  @P0 SHF.R.U32.HI R90, RZ, 0x10, R107 ;  /* 0x00000010ff5a0819 */ /* 0x000fc6000001166b */
[----:B------:R-:W-:Y:S02]  /*2d50*/  FADD.FTZ R89, R171, -R88 ;  /* 0x80000058ab597221 */ /* 0x000fe40000010000 */
[----:B------:R-:W-:Y:S02]  /*2d60*/  @P0 HADD2.F32 R90, -RZ, R90.H0_H0 ;  /* 0x2000005aff5a0230 */ /* 0x000fe40000004100 */
[----:B------:R-:W-:-:S04]  /*2d70*/  FMUL.FTZ R89, R122, R89 ;  /* 0x000000597a597220 */ /* 0x000fc80000410000 */
[----:B------:R-:W-:-:S07]  /*2d80*/  @P0 FADD.FTZ R89, R89, R90 ;  /* 0x0000005a59590221 */ /* 0x000fce0000010000 */
.L_x_8291:
[----:B------:R-:W-:Y:S05]  /*2d90*/  BSYNC B0 ;  /* 0x0000000000007941 */ /* 0x000fea0003800000 */
.L_x_8289:
        /* <DEDUP_REMOVED lines=14> */
.L_x_8292:
        /* <DEDUP_REMOVED lines=12> */
.L_x_8294:
[----:B------:R-:W-:Y:S05]  /*2f40*/  BSYNC B0 ;  /* 0x0000000000007941 */ /* 0x000fea0003800000 */
.L_x_8293:
[----:B------:R-:W-:Y:S04]  /*2f50*/  BSSY B0, `(.L_x_8295) ;  /* 0x000000b000007945 */ /* 0x000fe80003800000 */
[----:B------:R-:W-:Y:S05]  /*2f60*/  @P2 BRA `(.L_x_8296) ;  /* 0x0000000000102947 */ /* 0x000fea0003800000 */
[----:B01----:R-:W-:Y:S01]  /*2f70*/  HFMA2.MMA R89, -RZ, RZ, 0, 0 ;  /* 0x00000000ff597435 */ /* 0x003fe200000001ff */
[----:B------:R-:W-:Y:S10]  /*2f80*/  @!P0 BRA `(.L_x_8297) ;  /* 0x00000000001c8947 */ /* 0x000ff40003800000 */
[----:B------:R-:W-:Y:S01]  /*2f90*/  HADD2.F32 R89, -RZ, R108.H0_H0 ;  /* 0x2000006cff597230 */ /* 0x000fe20000004100 */
[----:B------:R-:W-:Y:S06]  /*2fa0*/  BRA `(.L_x_8297) ;  /* 0x0000000000147947 */ /* 0x000fec0003800000 */
.L_x_8296:
[----:B01----:R-:W-:Y:S01]  /*2fb0*/  FFMA.FTZ R89, R153, R92, R95 ;  /* 0x0000005c99597223 */ /* 0x003fe2000001005f */
[----:B------:R-:W-:-:S03]  /*2fc0*/  @P0 HADD2.F32 R88, -RZ, R108.H0_H0 ;  /* 0x2000006cff580230 */ /* 0x000fc60000004100 */
[----:B------:R-:W-:-:S04]  /*2fd0*/  FADD.FTZ R89, R170, -R89 ;  /* 0x80000059aa597221 */ /* 0x000fc80000010000 */
[----:B------:R-:W-:-:S04]  /*2fe0*/  FMUL.FTZ R89, R122, R89 ;  /* 0x000000597a597220 */ /* 0x000fc80000410000 */
[----:B------:R-:W-:-:S07]  /*2ff0*/  @P0 FADD.FTZ R89, R89, R88 ;  /* 0x0000005859590221 */ /* 0x000fce0000010000 */
.L_x_8297:
[----:B------:R-:W-:Y:S05]  /*3000*/  BSYNC B0 ;  /* 0x0000000000007941 */ /* 0x000fea0003800000 */
.L_x_8295:
        /* <DEDUP_REMOVED lines=13> */
.L_x_8299:
[----:B------:R-:W-:Y:S01]  /*30e0*/  FFMA.FTZ R88, R154, R92, R95 ;  /* 0x0000005c9a587223 */ /* 0x000fe2000001005f */
[----:B------:R-:W-:-:S03]  /*30f0*/  @P0 SHF.R.U64 R90, R108, 0x10, R109 ;  /* 0x000000106c5a0819 */ /* 0x000fc6000000126d */
[----:B------:R-:W-:Y:S02]  /*3100*/  FADD.FTZ R89, R173, -R88 ;  /* 0x80000058ad597221 */ /* 0x000fe40000010000 */
[----:B------:R-:W-:Y:S02]  /*3110*/  @P0 HADD2.F32 R90, -RZ, R90.H0_H0 ;  /* 0x2000005aff5a0230 */ /* 0x000fe40000004100 */
[----:B------:R-:W-:-:S04]  /*3120*/  FMUL.FTZ R89, R122, R89 ;  /* 0x000000597a597220 */ /* 0x000fc80000410000 */
[----:B------:R-:W-:-:S07]  /*3130*/  @P0 FADD.FTZ R89, R89, R90 ;  /* 0x0000005a59590221 */ /* 0x000fce0000010000 */
.L_x_8300:
[----:B------:R-:W-:Y:S05]  /*3140*/  BSYNC B0 ;  /* 0x0000000000007941 */ /* 0x000fea0003800000 */
.L_x_8298:
        /* <DEDUP_REMOVED lines=12> */
.L_x_8302:
[----:B------:R-:W-:Y:S01]  /*3210*/  FFMA.FTZ R89, R151, R92, R95 ;  /* 0x0000005c97597223 */ /* 0x000fe2000001005f */
[----:B------:R-:W-:-:S03]  /*3220*/  @P0 HADD2.F32 R88, -RZ, R109.H0_H0 ;  /* 0x2000006dff580230 */ /* 0x000fc60000004100 */
[----:B------:R-:W-:-:S04]  /*3230*/  FADD.FTZ R89, R172, -R89 ;  /* 0x80000059ac597221 */ /* 0x000fc80000010000 */
[----:B------:R-:W-:-:S04]  /*3240*/  FMUL.FTZ R89, R122, R89 ;  /* 0x000000597a597220 */ /* 0x000fc80000410000 */
[----:B------:R-:W-:-:S07]  /*3250*/  @P0 FADD.FTZ R89, R89, R88 ;  /* 0x0000005859590221 */ /* 0x000fce0000010000 */
.L_x_8303:
[----:B------:R-:W-:Y:S05]  /*3260*/  BSYNC B0 ;  /* 0x0000000000007941 */ /* 0x000fea0003800000 */
.L_x_8301:
        /* <DEDUP_REMOVED lines=13> */
.L_x_8305:
[----:B------:R-:W-:Y:S01]  /*3340*/  FFMA.FTZ R88, R152, R92, R95 ;  /* 0x0000005c98587223 */ /* 0x000fe2000001005f */
[----:B------:R-:W-:-:S03]  /*3350*/  @P0 SHF.R.U32.HI R90, RZ, 0x10, R109 ;  /* 0x00000010ff5a0819 */ /* 0x000fc6000001166d */
[----:B------:R-:W-:Y:S02]  /*3360*/  FADD.FTZ R89, R175, -R88 ;  /* 0x80000058af597221 */ /* 0x000fe40000010000 */
[----:B------:R-:W-:Y:S02]  /*3370*/  @P0 HADD2.F32 R90, -RZ, R90.H0_H0 ;  /* 0x2000005aff5a0230 */ /* 0x000fe40000004100 */
[----:B------:R-:W-:-:S04]  /*3380*/  FMUL.FTZ R89, R122, R89 ;  /* 0x000000597a597220 */ /* 0x000fc80000410000 */
[----:B------:R-:W-:-:S07]  /*3390*/  @P0 FADD.FTZ R89, R89, R90 ;  /* 0x0000005a59590221 */ /* 0x000fce0000010000 */
.L_x_8306:
[----:B------:R-:W-:Y:S05]  /*33a0*/  BSYNC B0 ;  /* 0x0000000000007941 */ /* 0x000fea0003800000 */
.L_x_8304:
        /* <DEDUP_REMOVED lines=14> */
.L_x_8307:
        /* <DEDUP_REMOVED lines=12> */
.L_x_8309:
[----:B------:R-:W-:Y:S05]  /*3550*/  BSYNC B0 ;  /* 0x0000000000007941 */ /* 0x000fea0003800000 */
.L_x_8308:
[----:B------:R-:W-:Y:S04]  /*3560*/  BSSY B0, `(.L_x_8310) ;  /* 0x000000b000007945 */ /* 0x000fe80003800000 */
[----:B------:R-:W-:Y:S05]  /*3570*/  @P2 BRA `(.L_x_8311) ;  /* 0x0000000000102947 */ /* 0x000fea0003800000 */
[----:B01----:R-:W-:Y:S01]  /*3580*/  HFMA2.MMA R89, -RZ, RZ, 0, 0 ;  /* 0x00000000ff597435 */ /* 0x003fe200000001ff */
[----:B------:R-:W-:Y:S10]  /*3590*/  @!P0 BRA `(.L_x_8312) ;  /* 0x00000000001c8947 */ /* 0x000ff40003800000 */
[----:B------:R-:W-:Y:S01]  /*35a0*/  HADD2.F32 R89, -RZ, R110.H0_H0 ;  /* 0x2000006eff597230 */ /* 0x000fe20000004100 */
[----:B------:R-:W-:Y:S06]  /*35b0*/  BRA `(.L_x_8312) ;  /* 0x0000000000147947 */ /* 0x000fec0003800000 */
.L_x_8311:
[----:B01----:R-:W-:Y:S01]  /*35c0*/  FFMA.FTZ R89, R149, R92, R95 ;  /* 0x0000005c95597223 */ /* 0x003fe2000001005f */
[----:B------:R-:W-:-:S03]  /*35d0*/  @P0 HADD2.F32 R88, -RZ, R110.H0_H0 ;  /* 0x2000006eff580230 */ /* 0x000fc60000004100 */
[----:B------:R-:W-:-:S04]  /*35e0*/  FADD.FTZ R89, R174, -R89 ;  /* 0x80000059ae597221 */ /* 0x000fc80000010000 */
[----:B------:R-:W-:-:S04]  /*35f0*/  FMUL.FTZ R89, R122, R89 ;  /* 0x000000597a597220 */ /* 0x000fc80000410000 */
[----:B------:R-:W-:-:S07]  /*3600*/  @P0 FADD.FTZ R89, R89, R88 ;  /* 0x0000005859590221 */ /* 0x000fce0000010000 */
.L_x_8312:
[----:B------:R-:W-:Y:S05]  /*3610*/  BSYNC B0 ;  /* 0x0000000000007941 */ /* 0x000fea0003800000 */
.L_x_8310:
        /* <DEDUP_REMOVED lines=13> */
.L_x_8314:
[----:B------:R-:W-:Y:S01]  /*36f0*/  FFMA.FTZ R88, R150, R92, R95 ;  /* 0x0000005c96587223 */ /* 0x000fe2000001005f */
[----:B------:R-:W-:-:S03]  /*3700*/  @P0 SHF.R.U64 R90, R110, 0x10, R111 ;  /* 0x000000106e5a0819 */ /* 0x000fc6000000126f */
[----:B------:R-:W-:Y:S02]  /*3710*/  FADD.FTZ R89, R177, -R88 ;  /* 0x80000058b1597221 */ /* 0x000fe40000010000 */
[----:B------:R-:W-:Y:S02]  /*3720*/  @P0 HADD2.F32 R90, -RZ, R90.H0_H0 ;  /* 0x2000005aff5a0230 */ /* 0x000fe40000004100 */
[----:B------:R-:W-:-:S04]  /*3730*/  FMUL.FTZ R89, R122, R89 ;  /* 0x000000597a597220 */ /* 0x000fc80000410000 */
[----:B------:R-:W-:-:S07]  /*3740*/  @P0 FADD.FTZ R89, R89, R90 ;  /* 0x0000005a59590221 */ /* 0x000fce0000010000 */
.L_x_8315:
[----:B------:R-:W-:Y:S05]  /*3750*/  BSYNC B0 ;  /* 0x0000000000007941 */ /* 0x000fea0003800000 */
.L_x_8313:
        /* <DEDUP_REMOVED lines=12> */
.L_x_8317:
[----:B------:R-:W-:Y:S01]  /*3820*/  FFMA.FTZ R89, R147, R92, R95 ;  /* 0x0000005c93597223 */ /* 0x000fe2000001005f */
[----:B------:R-:W-:-:S03]  /*3830*/  @P0 HADD2.F32 R88, -RZ, R111.H0_H0 ;  /* 0x2000006fff580230 */ /* 0x000fc60000004100 */
[----:B------:R-:W-:-:S04]  /*3840*/  FADD.FTZ R89, R176, -R89 ;  /* 0x80000059b0597221 */ /* 0x000fc80000010000 */
[----:B------:R-:W-:-:S04]  /*3850*/  FMUL.FTZ R89, R122, R89 ;  /* 0x000000597a597220 */ /* 0x000fc80000410000 */
[----:B------:R-:W-:-:S07]  /*3860*/  @P0 FADD.FTZ R89, R89, R88 ;  /* 0x0000005859590221 */ /* 0x000fce0000010000 */
.L_x_8318:
[----:B------:R-:W-:Y:S05]  /*3870*/  BSYNC B0 ;  /* 0x0000000000007941 */ /* 0x000fea0003800000 */
.L_x_8316:
        /* <DEDUP_REMOVED lines=13> */
.L_x_8320:
[----:B------:R-:W-:Y:S01]  /*3950*/  FFMA.FTZ R88, R148, R92, R95 ;  /* 0x0000005c94587223 */ /* 0x000fe2000001005f */
[----:B------:R-:W-:-:S03]  /*3960*/  @P0 SHF.R.U32.HI R90, RZ, 0x10, R111 ;  /* 0x00000010ff5a0819 */ /* 0x000fc6000001166f */
[----:B------:R-:W-:Y:S02]  /*3970*/  FADD.FTZ R89, R179, -R88 ;  /* 0x80000058b3597221 */ /* 0x000fe40000010000 */
[----:B------:R-:W-:Y:S02]  /*3980*/  @P0 HADD2.F32 R90, -RZ, R90.H0_H0 ;  /* 0x2000005aff5a0230 */ /* 0x000fe40000004100 */
[----:B------:R-:W-:-:S04]  /*3990*/  FMUL.FTZ R89, R122, R89 ;  /* 0x000000597a597220 */ /* 0x000fc80000410000 */
[----:B------:R-:W-:-:S07]  /*39a0*/  @P0 FADD.FTZ R89, R89, R90 ;  /* 0x0000005a59590221 */ /* 0x000fce0000010000 */
.L_x_8321:
[----:B------:R-:W-:Y:S05]  /*39b0*/  BSYNC B0 ;  /* 0x0000000000007941 */ /* 0x000fea0003800000 */
.L_x_8319:
        /* <DEDUP_REMOVED lines=14> */
.L_x_8322:
        /* <DEDUP_REMOVED lines=12> */
.L_x_8324:
[----:B------:R-:W-:Y:S05]  /*3b60*/  BSYNC B0 ;  /* 0x0000000000007941 */ /* 0x000fea0003800000 */
.L_x_8323:
[----:B------:R-:W-:Y:S04]  /*3b70*/  BSSY B0, `(.L_x_8325) ;  /* 0x000000b000007945 */ /* 0x000fe80003800000 */
[----:B------:R-:W-:Y:S05]  /*3b80*/  @P2 BRA `(.L_x_8326) ;  /* 0x0000000000102947 */ /* 0x000fea0003800000 */
[----:B01----:R-:W-:Y:S01]  /*3b90*/  HFMA2.MMA R89, -RZ, RZ, 0, 0 ;  /* 0x00000000ff597435 */ /* 0x003fe200000001ff */
[----:B------:R-:W-:Y:S10]  /*3ba0*/  @!P0 BRA `(.L_x_8327) ;  /* 0x00000000001c8947 */ /* 0x000ff40003800000 */
[----:B------:R-:W-:Y:S01]  /*3bb0*/  HADD2.F32 R89, -RZ, R112.H0_H0 ;  /* 0x20000070ff597230 */ /* 0x000fe20000004100 */
[----:B------:R-:W-:Y:S06]  /*3bc0*/  BRA `(.L_x_8327) ;  /* 0x0000000000147947 */ /* 0x000fec0003800000 */
.L_x_8326:
[----:B01----:R-:W-:Y:S01]  /*3bd0*/  FFMA.FTZ R89, R145, R92, R95 ;  /* 0x0000005c91597223 */ /* 0x003fe2000001005f */
[----:B------:R-:W-:-:S03]  /*3be0*/  @P0 HADD2.F32 R88, -RZ, R112.H0_H0 ;  /* 0x20000070ff580230 */ /* 0x000fc60000004100 */
[----:B------:R-:W-:-:S04]  /*3bf0*/  FADD.FTZ R89, R178, -R89 ;  /* 0x80000059b2597221 */ /* 0x000fc80000010000 */
[----:B------:R-:W-:-:S04]  /*3c00*/  FMUL.FTZ R89, R122, R89 ;  /* 0x000000597a597220 */ /* 0x000fc80000410000 */
[----:B------:R-:W-:-:S07]  /*3c10*/  @P0 FADD.FTZ R89, R89, R88 ;  /* 0x0000005859590221 */ /* 0x000fce0000010000 */
.L_x_8327:
[----:B------:R-:W-:Y:S05]  /*3c20*/  BSYNC B0 ;  /* 0x0000000000007941 */ /* 0x000fea0003800000 */
.L_x_8325:
        /* <DEDUP_REMOVED lines=13> */
.L_x_8329:
[----:B------:R-:W-:Y:S01]  /*3d00*/  FFMA.FTZ R88, R146, R92, R95 ;  /* 0x0000005c92587223 */ /* 0x000fe2000001005f */
[----:B------:R-:W-:-:S03]  /*3d10*/  @P0 SHF.R.U64 R90, R112, 0x10, R113 ;  /* 0x00000010705a0819 */ /* 0x000fc60000001271 */
[----:B------:R-:W-:Y:S02]  /*3d20*/  FADD.FTZ R89, R181, -R88 ;  /* 0x80000058b5597221 */ /* 0x000fe40000010000 */
[----:B------:R-:W-:Y:S02]  /*3d30*/  @P0 HADD2.F32 R90, -RZ, R90.H0_H0 ;  /* 0x2000005aff5a0230 */ /* 0x000fe40000004100 */
[----:B------:R-:W-:-:S04]  /*3d40*/  FMUL.FTZ R89, R122, R89 ;  /* 0x000000597a597220 */ /* 0x000fc80000410000 */
[----:B------:R-:W-:-:S07]  /*3d50*/  @P0 FADD.FTZ R89, R89, R90 ;  /* 0x0000005a59590221 */ /* 0x000fce0000010000 */
.L_x_8330:
[----:B------:R-:W-:Y:S05]  /*3d60*/  BSYNC B0 ;  /* 0x0000000000007941 */ /* 0x000fea0003800000 */
.L_x_8328:
        /* <DEDUP_REMOVED lines=12> */
.L_x_8332:
[----:B------:R-:W-:Y:S01]  /*3e30*/  FFMA.FTZ R89, R143, R92, R95 ;  /* 0x0000005c8f597223 */ /* 0x000fe2000001005f */
[----:B------:R-:W-:-:S03]  /*3e40*/  @P0 HADD2.F32 R88, -RZ, R113.H0_H0 ;  /* 0x20000071ff580230 */ /* 0x000fc60000004100 */
[----:B------:R-:W-:-:S04]  /*3e50*/  FADD.FTZ R89, R180, -R89 ;  /* 0x80000059b4597221 */ /* 0x000fc80000010000 */
[----:B------:R-:W-:-:S04]  /*3e60*/  FMUL.FTZ R89, R122, R89 ;  /* 0x000000597a597220 */ /* 0x000fc80000410000 */
[----:B------:R-:W-:-:S07]  /*3e70*/  @P0 FADD.FTZ R89, R89, R88 ;  /* 0x0000005859590221 */ /* 0x000fce0000010000 */
.L_x_8333:
[----:B------:R-:W-:Y:S05]  /*3e80*/  BSYNC B0 ;  /* 0x0000000000007941 */ /* 0x000fea0003800000 */
.L_x_8331:
        /* <DEDUP_REMOVED lines=13> */
.L_x_8335:
[----:B------:R-:W-:Y:S01]  /*3f60*/  FFMA.FTZ R88, R144, R92, R95 ;  /* 0x0000005c90587223 */ /* 0x000fe2000001005f */
[----:B------:R-:W-:-:S03]  /*3f70*/  @P0 SHF.R.U32.HI R90, RZ, 0x10, R113 ;  /* 0x00000010ff5a0819 */ /* 0x000fc60000011671 */
[----:B------:R-:W-:Y:S02]  /*3f80*/  FADD.FTZ R89, R183, -R88 ;  /* 0x80000058b7597221 */ /* 0x000fe40000010000 */
[----:B------:R-:W-:Y:S02]  /*3f90*/  @P0 HADD2.F32 R90, -RZ, R90.H0_H0 ;  /* 0x2000005aff5a0230 */ /* 0x000fe40000004100 */
[----:B------:R-:W-:-:S04]  /*3fa0*/  FMUL.FTZ R89, R122, R89 ;  /* 0x000000597a597220 */ /* 0x000fc80000410000 */
[----:B------:R-:W-:-:S07]  /*3fb0*/  @P0 FADD.FTZ R89, R89, R90 ;  /* 0x0000005a59590221 */ /* 0x000fce0000010000 */
.L_x_8336:
[----:B------:R-:W-:Y:S05]  /*3fc0*/  BSYNC B0 ;  /* 0x0000000000007941 */ /* 0x000fea0003800000 */
.L_x_8334:
        /* <DEDUP_REMOVED lines=16> */
.L_x_8337:
        /* <DEDUP_REMOVED lines=11> */
.L_x_8339:
[----:B------:R-:W-:Y:S05]  /*4180*/  BSYNC B0 ;  /* 0x0000000000007941 */ /* 0x000fea0003800000 */
.L_x_8338:
[----:B------:R-:W-:Y:S04]  /*4190*/  BSSY B0, `(.L_x_8340) ;  /* 0x000000b000007945 */ /* 0x000fe80003800000 */
[----:B------:R-:W-:Y:S05]  /*41a0*/  @P2 BRA `(.L_x_8341) ;  /* 0x0000000000102947 */ /* 0x000fea0003800000 */
[----:B01----:R-:W-:Y:S01]  /*41b0*/  HFMA2.MMA R89, -RZ, RZ, 0, 0 ;  /* 0x00000000ff597435 */ /* 0x003fe200000001ff */
[----:B------:R-:W-:Y:S10]  /*41c0*/  @!P0 BRA `(.L_x_8342) ;  /* 0x00000000001c8947 */ /* 0x000ff40003800000 */
[----:B------:R-:W-:Y:S01]  /*41d0*/  HADD2.F32 R89, -RZ, R114.H0_H0 ;  /* 0x20000072ff597230 */ /* 0x000fe20000004100 */
[----:B------:R-:W-:Y:S06]  /*41e0*/  BRA `(.L_x_8342) ;  /* 0x0000000000147947 */ /* 0x000fec0003800000 */
.L_x_8341:
[----:B01----:R-:W-:Y:S01]  /*41f0*/  FFMA.FTZ R89, R141, R92, R95 ;  /* 0x0000005c8d597223 */ /* 0x003fe2000001005f */
[----:B------:R-:W-:-:S03]  /*4200*/  @P0 HADD2.F32 R88, -RZ, R114.H0_H0 ;  /* 0x20000072ff580230 */ /* 0x000fc60000004100 */
[----:B------:R-:W-:-:S04]  /*4210*/  FADD.FTZ R89, R182, -R89 ;  /* 0x80000059b6597221 */ /* 0x000fc80000010000 */
[----:B------:R-:W-:-:S04]  /*4220*/  FMUL.FTZ R89, R122, R89 ;  /* 0x000000597a597220 */ /* 0x000fc80000410000 */
[----:B------:R-:W-:-:S07]  /*4230*/  @P0 FADD.FTZ R89, R89, R88 ;  /* 0x0000005859590221 */ /* 0x000fce0000010000 */
.L_x_8342:
[----:B------:R-:W-:Y:S05]  /*4240*/  BSYNC B0 ;  /* 0x0000000000007941 */ /* 0x000fea0003800000 */
.L_x_8340:
        /* <DEDUP_REMOVED lines=13> */
.L_x_8344:
[----:B------:R-:W-:Y:S01]  /*4320*/  FFMA.FTZ R88, R142, R92, R95 ;  /* 0x0000005c8e587223 */ /* 0x000fe2000001005f */
[----:B------:R-:W-:-:S03]  /*4330*/  @P0 SHF.R.U64 R90, R114, 0x10, R115 ;  /* 0x00000010725a0819 */ /* 0x000fc60000001273 */
[----:B------:R-:W-:Y:S02]  /*4340*/  FADD.FTZ R89, R185, -R88 ;  /* 0x80000058b9597221 */ /* 0x000fe40000010000 */
[----:B------:R-:W-:Y:S02]  /*4350*/  @P0 HADD2.F32 R90, -RZ, R90.H0_H0 ;  /* 0x2000005aff5a0230 */ /* 0x000fe40000004100 */
[----:B------:R-:W-:-:S04]  /*4360*/  FMUL.FTZ R89, R122, R89 ;  /* 0x000000597a597220 */ /* 0x000fc80000410000 */
[----:B------:R-:W-:-:S07]  /*4370*/  @P0 FADD.FTZ R89, R89, R90 ;  /* 0x0000005a59590221 */ /* 0x000fce0000010000 */
.L_x_8345:
[----:B------:R-:W-:Y:S05]  /*4380*/  BSYNC B0 ;  /* 0x0000000000007941 */ /* 0x000fea0003800000 */
.L_x_8343:
        /* <DEDUP_REMOVED lines=12> */
.L_x_8347:
[----:B------:R-:W-:Y:S01]  /*4450*/  FFMA.FTZ R89, R139, R92, R95 ;  /* 0x0000005c8b597223 */ /* 0x000fe2000001005f */
[----:B------:R-:W-:-:S03]  /*4460*/  @P0 HADD2.F32 R88, -RZ, R115.H0_H0 ;  /* 0x20000073ff580230 */ /* 0x000fc60000004100 */
[----:B------:R-:W-:-:S04]  /*4470*/  FADD.FTZ R89, R184, -R89 ;  /* 0x80000059b8597221 */ /* 0x000fc80000010000 */
[----:B------:R-:W-:-:S04]  /*4480*/  FMUL.FTZ R89, R122, R89 ;  /* 0x000000597a597220 */ /* 0x000fc80000410000 */
[----:B------:R-:W-:-:S07]  /*4490*/  @P0 FADD.FTZ R89, R89, R88 ;  /* 0x0000005859590221 */ /* 0x000fce0000010000 */
.L_x_8348:
[----:B------:R-:W-:Y:S05]  /*44a0*/  BSYNC B0 ;  /* 0x0000000000007941 */ /* 0x000fea0003800000 */
.L_x_8346:
        /* <DEDUP_REMOVED lines=13> */
.L_x_8350:
[----:B------:R-:W-:Y:S01]  /*4580*/  FFMA.FTZ R88, R140, R92, R95 ;  /* 0x0000005c8c587223 */ /* 0x000fe2000001005f */
[----:B------:R-:W-:-:S03]  /*4590*/  @P0 SHF.R.U32.HI R90, RZ, 0x10, R115 ;  /* 0x00000010ff5a0819 */ /* 0x000fc60000011673 */
[----:B------:R-:W-:Y:S02]  /*45a0*/  FADD.FTZ R89, R187, -R88 ;  /* 0x80000058bb597221 */ /* 0x000fe40000010000 */
[----:B------:R-:W-:Y:S02]  /*45b0*/  @P0 HADD2.F32 R90, -RZ, R90.H0_H0 ;  /* 0x2000005aff5a0230 */ /* 0x000fe40000004100 */
[----:B------:R-:W-:-:S04]  /*45c0*/  FMUL.FTZ R89, R122, R89 ;  /* 0x000000597a597220 */ /* 0x000fc80000410000 */
[----:B------:R-:W-:-:S07]  /*45d0*/  @P0 FADD.FTZ R89, R89, R90 ;  /* 0x0000005a59590221 */ /* 0x000fce0000010000 */
.L_x_8351:
[----:B------:R-:W-:Y:S05]  /*45e0*/  BSYNC B0 ;  /* 0x0000000000007941 */ /* 0x000fea0003800000 */
.L_x_8349:
        /* <DEDUP_REMOVED lines=16> */
.L_x_8352:
        /* <DEDUP_REMOVED lines=11> */
.L_x_8354:
[----:B------:R-:W-:Y:S05]  /*47a0*/  BSYNC B0 ;  /* 0x0000000000007941 */ /* 0x000fea0003800000 */
.L_x_8353:
[----:B------:R-:W-:Y:S04]  /*47b0*/  BSSY B0, `(.L_x_8355) ;  /* 0x000000b000007945 */ /* 0x000fe80003800000 */
[----:B------:R-:W-:Y:S05]  /*47c0*/  @P2 BRA `(.L_x_8356) ;  /* 0x0000000000102947 */ /* 0x000fea0003800000 */
[----:B01----:R-:W-:Y:S01]  /*47d0*/  HFMA2.MMA R89, -RZ, RZ, 0, 0 ;  /* 0x00000000ff597435 */ /* 0x003fe200000001ff */
[----:B------:R-:W-:Y:S10]  /*47e0*/  @!P0 BRA `(.L_x_8357) ;  /* 0x00000000001c8947 */ /* 0x000ff40003800000 */
[----:B------:R-:W-:Y:S01]  /*47f0*/  HADD2.F32 R89, -RZ, R116.H0_H0 ;  /* 0x20000074ff597230 */ /* 0x000fe20000004100 */
[----:B------:R-:W-:Y:S06]  /*4800*/  BRA `(.L_x_8357) ;  /* 0x0000000000147947 */ /* 0x000fec0003800000 */
.L_x_8356:
[----:B01----:R-:W-:Y:S01]  /*4810*/  FFMA.FTZ R89, R137, R92, R95 ;  /* 0x0000005c89597223 */ /* 0x003fe2000001005f */
[----:B------:R-:W-:-:S03]  /*4820*/  @P0 HADD2.F32 R88, -RZ, R116.H0_H0 ;  /* 0x20000074ff580230 */ /* 0x000fc60000004100 */
[----:B------:R-:W-:-:S04]  /*4830*/  FADD.FTZ R89, R186, -R89 ;  /* 0x80000059ba597221 */ /* 0x000fc80000010000 */
[----:B------:R-:W-:-:S04]  /*4840*/  FMUL.FTZ R89, R122, R89 ;  /* 0x000000597a597220 */ /* 0x000fc80000410000 */
[----:B------:R-:W-:-:S07]  /*4850*/  @P0 FADD.FTZ R89, R89, R88 ;  /* 0x0000005859590221 */ /* 0x000fce0000010000 */
.L_x_8357:
[----:B------:R-:W-:Y:S05]  /*4860*/  BSYNC B0 ;  /* 0x0000000000007941 */ /* 0x000fea0003800000 */
.L_x_8355:
        /* <DEDUP_REMOVED lines=13> */
.L_x_8359:
[----:B------:R-:W-:Y:S01]  /*4940*/  FFMA.FTZ R88, R138, R92, R95 ;  /* 0x0000005c8a587223 */ /* 0x000fe2000001005f */
[----:B------:R-:W-:-:S03]  /*4950*/  @P0 SHF.R.U64 R90, R116, 0x10, R117 ;  /* 0x00000010745a0819 */ /* 0x000fc60000001275 */
[----:B------:R-:W-:Y:S02]  /*4960*/  FADD.FTZ R89, R189, -R88 ;  /* 0x80000058bd597221 */ /* 0x000fe40000010000 */
[----:B------:R-:W-:Y:S02]  /*4970*/  @P0 HADD2.F32 R90, -RZ, R90.H0_H0 ;  /* 0x2000005aff5a0230 */ /* 0x000fe40000004100 */
[----:B------:R-:W-:-:S04]  /*4980*/  FMUL.FTZ R89, R122, R89 ;  /* 0x000000597a597220 */ /* 0x000fc80000410000 */
[----:B------:R-:W-:-:S07]  /*4990*/  @P0 FADD.FTZ R89, R89, R90 ;  /* 0x0000005a59590221 */ /* 0x000fce0000010000 */
.L_x_8360:
[----:B------:R-:W-:Y:S05]  /*49a0*/  BSYNC B0 ;  /* 0x0000000000007941 */ /* 0x000fea0003800000 */
.L_x_8358:
        /* <DEDUP_REMOVED lines=12> */
.L_x_8362:
[----:B------:R-:W-:Y:S01]  /*4a70*/  FFMA.FTZ R89, R135, R92, R95 ;  /* 0x0000005c87597223 */ /* 0x000fe2000001005f */
[----:B------:R-:W-:-:S03]  /*4a80*/  @P0 HADD2.F32 R88, -RZ, R117.H0_H0 ;  /* 0x20000075ff580230 */ /* 0x000fc60000004100 */
[----:B------:R-:W-:-:S04]  /*4a90*/  FADD.FTZ R89, R188, -R89 ;  /* 0x80000059bc597221 */ /* 0x000fc80000010000 */
[----:B------:R-:W-:-:S04]  /*4aa0*/  FMUL.FTZ R89, R122, R89 ;  /* 0x000000597a597220 */ /* 0x000fc80000410000 */
[----:B------:R-:W-:-:S07]  /*4ab0*/  @P0 FADD.FTZ R89, R89, R88 ;  /* 0x0000005859590221 */ /* 0x000fce0000010000 */
.L_x_8363:
[----:B------:R-:W-:Y:S05]  /*4ac0*/  BSYNC B0 ;  /* 0x0000000000007941 */ /* 0x000fea0003800000 */
.L_x_8361:
        /* <DEDUP_REMOVED lines=13> */
.L_x_8365:
[----:B------:R-:W-:Y:S01]  /*4ba0*/  FFMA.FTZ R92, R190, R92, R95 ;  /* 0x0000005cbe5c7223 */ /* 0x000fe2000001005f */
[----:B------:R-:W-:-:S03]  /*4bb0*/  @P0 SHF.R.U32.HI R88, RZ, 0x10, R117 ;  /* 0x00000010ff580819 */ /* 0x000fc60000011675 */
[----:B------:R-:W-:Y:S02]  /*4bc0*/  FADD.FTZ R89, R191, -R92 ;  /* 0x8000005cbf597221 */ /* 0x000fe40000010000 */
[----:B------:R-:W-:Y:S02]  /*4bd0*/  @P0 HADD2.F32 R88, -RZ, R88.H0_H0 ;  /* 0x20000058ff580230 */ /* 0x000fe40000004100 */
[----:B------:R-:W-:-:S04]  /*4be0*/  FMUL.FTZ R89, R122, R89 ;  /* 0x000000597a597220 */ /* 0x000fc80000410000 */
[----:B------:R-:W-:-:S07]  /*4bf0*/  @P0 FADD.FTZ R89, R89, R88 ;  /* 0x0000005859590221 */ /* 0x000fce0000010000 */
.L_x_8366:
[----:B------:R-:W-:Y:S05]  /*4c00*/  BSYNC B0 ;  /* 0x0000000000007941 */ /* 0x000fea0003800000 */
.L_x_8364:
        /* <DEDUP_REMOVED lines=15> */
.L_x_8367:
[----:B------:R-:W-:Y:S01]  /*4d00*/  BSSY B0, `(.L_x_8368) ;  /* 0x000000c000007945 */ /* 0x000fe20003800000 */
[----:B------:R-:W-:-:S03]  /*4d10*/  @P4 PRMT R120, R92, 0x7610, R120 ;  /* 0x000076105c784816 */ /* 0x000fc60000000078 */
[----:B------:R-:W-:Y:S05]  /*4d20*/  @!P4 BRA `(.L_x_8369) ;  /* 0x000000000024c947 */ /* 0x000fea0003800000 */
[----:B------:R-:W1:Y:S01]  /*4d30*/  LDC.64 R90, c[0x0][0x2f8] ;  /* 0x0000be00ff5a7b82 */ /* 0x000e620000000a00 */
[----:B0-----:R-:W-:Y:S02]  /*4d40*/  LOP3.LUT R88, R193, 0xffff, RZ, 0xc0, !PT ;  /* 0x0000ffffc1587812 */ /* 0x001fe400078ec0ff */
[----:B------:R-:W-:Y:S02]  /*4d50*/  PRMT R97, R129, 0x5410, R120 ;  /* 0x0000541081617816 */ /* 0x000fe40000000078 */
[----:B------:R-:W-:Y:S01]  /*4d60*/  IADD3 R95, R93, 0x600, RZ ;  /* 0x000006005d5f7810 */ /* 0x000fe20007ffe0ff */
[----:B------:R-:W-:-:S05]  /*4d70*/  IMAD.WIDE.U32 R88, R88, 0x10000, RZ ;  /* 0x0001000058587825 */ /* 0x000fca00078e00ff */
[----:B------:R-:W-:Y:S02]  /*4d80*/  LOP3.LUT R93, R97, R89, RZ, 0xfc, !PT ;  /* 0x00000059615d7212 */ /* 0x000fe400078efcff */
[----:B------:R-:W-:Y:S01]  /*4d90*/  LOP3.LUT R92, R88, 0xffff, R128, 0xf8, !PT ;  /* 0x0000ffff585c7812 */ /* 0x000fe200078ef880 */
[----:B-1----:R-:W-:-:S05]  /*4da0*/  IMAD.WIDE.U32 R88, R95, 0x8, R90 ;  /* 0x000000085f587825 */ /* 0x002fca00078e005a */
[----:B------:R1:W-:Y:S02]  /*4db0*/  STG.E.64 desc[UR4][R88.64], R92 ;  /* 0x0000005c58007986 */ /* 0x0003e4000c101b04 */
.L_x_8369:
[----:B------:R-:W-:Y:S05]  /*4dc0*/  BSYNC B0 ;  /* 0x0000000000007941 */ /* 0x000fea0003800000 */
.L_x_8368:
[----:B------:R-:W-:Y:S02]  /*4dd0*/  IADD3 R2, R2, UR12, RZ ;  /* 0x0000000c02027c10 */ /* 0x000fe4000fffe0ff */
[----:B------:R-:W-:Y:S02]  /*4de0*/  SEL R98, RZ, 0x1, P3 ;  /* 0x00000001ff627807 */ /* 0x000fe40001800000 */
[----:B------:R-:W-:-:S13]  /*4df0*/  ISETP.GE.AND P0, PT, R2, UR13, PT ;  /* 0x0000000d02007c0c */ /* 0x000fda000bf06270 */
[----:B------:R-:W-:Y:S05]  /*4e00*/  @!P0 BRA `(.L_x_8370) ;  /* 0xffffffb400c88947 */ /* 0x000fea000383ffff */
.L_x_8260:
        /* <DEDUP_REMOVED lines=25> */
.L_x_8264:
[----:B------:R-:W-:Y:S01]  /*4fa0*/  HFMA2.MMA R102, -RZ, RZ, 0, 9.5367431640625e-07 ;  /* 0x00000010ff667435 */ /* 0x000fe200000001ff */
[----:B------:R-:W-:Y:S02]  /*4fb0*/  MOV R101, R99 ;  /* 0x0000006300657202 */ /* 0x000fe40000000f00 */
[----:B------:R-:W-:Y:S02]  /*4fc0*/  MOV R103, 0x1f ;  /* 0x0000001f00677802 */ /* 0x000fe40000000f00 */
[----:B------:R-:W-:-:S07]  /*4fd0*/  MOV R98, 0xffffffff ;  /* 0xffffffff00627802 */ /* 0x000fce0000000f00 */
[----:B-----5:R-:W-:Y:S05]  /*4fe0*/  WARPSYNC.COLLECTIVE R98, `(.L_x_8371) ;  /* 0x0000000062087348 */ /* 0x020fea0003c00000 */
[----:B------:R0:W1:Y:S02]  /*4ff0*/  SHFL.DOWN P1, R119, R101, R102, R103 ;  /* 0x0800006665777389 */ /* 0x0000640000020067 */
[----:B01---5:R-:W-:Y:S01]  /*5000*/  ENDCOLLECTIVE ;  /* 0x000000000000791b */ /* 0x023fe20003800000 */
.L_x_8371:
[----:B------:R-:W-:Y:S02]  /*5010*/  MOV R101, R100 ;  /* 0x0000006400657202 */ /* 0x000fe40000000f00 */
[----:B------:R-:W-:-:S07]  /*5020*/  MOV R90, R119 ;  /* 0x00000077005a7202 */ /* 0x000fce0000000f00 */
[----:B------:R-:W-:Y:S05]  /*5030*/  WARPSYNC.COLLECTIVE R98, `(.L_x_8372) ;  /* 0x0000000062087348 */ /* 0x000fea0003c00000 */
[----:B------:R0:W1:Y:S02]  /*5040*/  SHFL.DOWN P1, R119, R101, R102, R103 ;  /* 0x0800006665777389 */ /* 0x0000640000020067 */
[----:B01----:R-:W-:Y:S01]  /*5050*/  ENDCOLLECTIVE ;  /* 0x000000000000791b */ /* 0x003fe20003800000 */
.L_x_8372:
[----:B------:R-:W-:Y:S01]  /*5060*/  FADD.FTZ R90, R90, R99 ;  /* 0x000000635a5a7221 */ /* 0x000fe20000010000 */
[----:B------:R-:W-:-:S04]  /*5070*/  HFMA2.MMA R102, -RZ, RZ, 0, 4.76837158203125e-07 ;  /* 0x00000008ff667435 */ /* 0x000fc800000001ff */
[----:B------:R-:W-:Y:S02]  /*5080*/  MOV R101, R90 ;  /* 0x0000005a00657202 */ /* 0x000fe40000000f00 */
[----:B------:R-:W-:-:S07]  /*5090*/  MOV R91, R119 ;  /* 0x00000077005b7202 */ /* 0x000fce0000000f00 */
[----:B------:R-:W-:Y:S05]  /*50a0*/  WARPSYNC.COLLECTIVE R98, `(.L_x_8373) ;  /* 0x0000000062087348 */ /* 0x000fea0003c00000 */
[----:B------:R0:W1:Y:S02]  /*50b0*/  SHFL.DOWN P1, R119, R101, R102, R103 ;  /* 0x0800006665777389 */ /* 0x0000640000020067 */
[----:B01----:R-:W-:Y:S01]  /*50c0*/  ENDCOLLECTIVE ;  /* 0x000000000000791b */ /* 0x003fe20003800000 */
.L_x_8373:
[----:B------:R-:W-:-:S05]  /*50d0*/  FADD.FTZ R91, R91, R100 ;  /* 0x000000645b5b7221 */ /* 0x000fca0000010000 */
[----:B------:R-:W-:Y:S02]  /*50e0*/  MOV R101, R91 ;  /* 0x0000005b00657202 */ /* 0x000fe40000000f00 */
[----:B------:R-:W-:-:S07]  /*50f0*/  MOV R93, R119 ;  /* 0x00000077005d7202 */ /* 0x000fce0000000f00 */
[----:B------:R-:W-:Y:S05]  /*5100*/  WARPSYNC.COLLECTIVE R98, `(.L_x_8374) ;  /* 0x0000000062087348 */ /* 0x000fea0003c00000 */
[----:B------:R0:W1:Y:S02]  /*5110*/  SHFL.DOWN P1, R119, R101, R102, R103 ;  /* 0x0800006665777389 */ /* 0x0000640000020067 */
[----:B01----:R-:W-:Y:S01]  /*5120*/  ENDCOLLECTIVE ;  /* 0x000000000000791b */ /* 0x003fe20003800000 */
.L_x_8374:
[----:B------:R-:W-:Y:S01]  /*5130*/  FADD.FTZ R93, R90, R93 ;  /* 0x0000005d5a5d7221 */ /* 0x000fe20000010000 */
[----:B------:R-:W-:-:S04]  /*5140*/  HFMA2.MMA R102, -RZ, RZ, 0, 2.384185791015625e-07 ;  /* 0x00000004ff667435 */ /* 0x000fc800000001ff */
[----:B------:R-:W-:Y:S02]  /*5150*/  MOV R101, R93 ;  /* 0x0000005d00657202 */ /* 0x000fe40000000f00 */
[----:B------:R-:W-:-:S07]  /*5160*/  MOV R92, R119 ;  /* 0x00000077005c7202 */ /* 0x000fce0000000f00 */
[----:B------:R-:W-:Y:S05]  /*5170*/  WARPSYNC.COLLECTIVE R98, `(.L_x_8375) ;  /* 0x0000000062087348 */ /* 0x000fea0003c00000 */
[----:B------:R0:W1:Y:S02]  /*5180*/  SHFL.DOWN P1, R119, R101, R102, R103 ;  /* 0x0800006665777389 */ /* 0x0000640000020067 */
[----:B01----:R-:W-:Y:S01]  /*5190*/  ENDCOLLECTIVE ;  /* 0x000000000000791b */ /* 0x003fe20003800000 */
.L_x_8375:
[----:B------:R-:W-:-:S05]  /*51a0*/  FADD.FTZ R92, R91, R92 ;  /* 0x0000005c5b5c7221 */ /* 0x000fca0000010000 */
[----:B------:R-:W-:Y:S02]  /*51b0*/  MOV R101, R92 ;  /* 0x0000005c00657202 */ /* 0x000fe40000000f00 */
[----:B------:R-:W-:-:S07]  /*51c0*/  MOV R94, R119 ;  /* 0x00000077005e7202 */ /* 0x000fce0000000f00 */
[----:B------:R-:W-:Y:S05]  /*51d0*/  WARPSYNC.COLLECTIVE R98, `(.L_x_8376) ;  /* 0x0000000062087348 */ /* 0x000fea0003c00000 */
[----:B------:R0:W1:Y:S02]  /*51e0*/  SHFL.DOWN P1, R119, R101, R102, R103 ;  /* 0x0800006665777389 */ /* 0x0000640000020067 */
[----:B01----:R-:W-:Y:S01]  /*51f0*/  ENDCOLLECTIVE ;  /* 0x000000000000791b */ /* 0x003fe20003800000 */
.L_x_8376:
[----:B------:R-:W-:Y:S01]  /*5200*/  FADD.FTZ R94, R93, R94 ;  /* 0x0000005e5d5e7221 */ /* 0x000fe20000010000 */
[----:B------:R-:W-:-:S04]  /*5210*/  HFMA2.MMA R102, -RZ, RZ, 0, 1.1920928955078125e-07 ;  /* 0x00000002ff667435 */ /* 0x000fc800000001ff */
[----:B------:R-:W-:Y:S02]  /*5220*/  MOV R101, R94 ;  /* 0x0000005e00657202 */ /* 0x000fe40000000f00 */
[----:B------:R-:W-:-:S07]  /*5230*/  MOV R95, R119 ;  /* 0x00000077005f7202 */ /* 0x000fce0000000f00 */
[----:B------:R-:W-:Y:S05]  /*5240*/  WARPSYNC.COLLECTIVE R98, `(.L_x_8377) ;  /* 0x0000000062087348 */ /* 0x000fea0003c00000 */
[----:B------:R0:W1:Y:S02]  /*5250*/  SHFL.DOWN P1, R119, R101, R102, R103 ;  /* 0x0800006665777389 */ /* 0x0000640000020067 */
[----:B01----:R-:W-:Y:S01]  /*5260*/  ENDCOLLECTIVE ;  /* 0x000000000000791b */ /* 0x003fe20003800000 */
.L_x_8377:
[----:B------:R-:W-:-:S05]  /*5270*/  FADD.FTZ R95, R92, R95 ;  /* 0x0000005f5c5f7221 */ /* 0x000fca0000010000 */
[----:B------:R-:W-:Y:S02]  /*5280*/  MOV R101, R95 ;  /* 0x0000005f00657202 */ /* 0x000fe40000000f00 */
[----:B------:R-:W-:-:S07]  /*5290*/  MOV R97, R119 ;  /* 0x0000007700617202 */ /* 0x000fce0000000f00 */
[----:B------:R-:W-:Y:S05]  /*52a0*/  WARPSYNC.COLLECTIVE R98, `(.L_x_8378) ;  /* 0x0000000062087348 */ /* 0x000fea0003c00000 */
[----:B------:R0:W1:Y:S02]  /*52b0*/  SHFL.DOWN P1, R119, R101, R102, R103 ;  /* 0x0800006665777389 */ /* 0x0000640000020067 */
[----:B01----:R-:W-:Y:S01]  /*52c0*/  ENDCOLLECTIVE ;  /* 0x000000000000791b */ /* 0x003fe20003800000 */
.L_x_8378:
[----:B------:R-:W-:Y:S01]  /*52d0*/  FADD.FTZ R97, R94, R97 ;  /* 0x000000615e617221 */ /* 0x000fe20000010000 */
[----:B------:R-:W-:-:S04]  /*52e0*/  HFMA2.MMA R102, -RZ, RZ, 0, 5.9604644775390625e-08 ;  /* 0x00000001ff667435 */ /* 0x000fc800000001ff */
[----:B------:R-:W-:Y:S02]  /*52f0*/  MOV R101, R97 ;  /* 0x0000006100657202 */ /* 0x000fe40000000f00 */
[----:B------:R-:W-:-:S07]  /*5300*/  MOV R96, R119 ;  /* 0x0000007700607202 */ /* 0x000fce0000000f00 */
[----:B------:R-:W-:Y:S05]  /*5310*/  WARPSYNC.COLLECTIVE R98, `(.L_x_8379) ;  /* 0x0000000062087348 */ /* 0x000fea0003c00000 */
[----:B------:R0:W1:Y:S02]  /*5320*/  SHFL.DOWN P1, R119, R101, R102, R103 ;  /* 0x0800006665777389 */ /* 0x0000640000020067 */
[----:B01----:R-:W-:Y:S01]  /*5330*/  ENDCOLLECTIVE ;  /* 0x000000000000791b */ /* 0x003fe20003800000 */
.L_x_8379:
[----:B------:R-:W-:-:S05]  /*5340*/  FADD.FTZ R96, R95, R96 ;  /* 0x000000605f607221 */ /* 0x000fca0000010000 */
[----:B------:R-:W-:Y:S02]  /*5350*/  MOV R101, R96 ;  /* 0x0000006000657202 */ /* 0x000fe40000000f00 */
[----:B------:R-:W-:-:S07]  /*5360*/  MOV R118, R119 ;  /* 0x0000007700767202 */ /* 0x000fce0000000f00 */
[----:B------:R-:W-:Y:S05]  /*5370*/  WARPSYNC.COLLECTIVE R98, `(.L_x_8380) ;  /* 0x0000000062087348 */ /* 0x000fea0003c00000 */
[----:B------:R0:W1:Y:S02]  /*5380*/  SHFL.DOWN P1, R119, R101, R102, R103 ;  /* 0x0800006665777389 */ /* 0x0000640000020067 */
[----:B01----:R-:W-:Y:S01]  /*5390*/  ENDCOLLECTIVE ;  /* 0x000000000000791b */ /* 0x003fe20003800000 */
.L_x_8380:
[----:B------:R-:W-:Y:S05]  /*53a0*/  BRA `(.L_x_8381) ;  /* 0xffffffcc00207947 */ /* 0x000fea000383ffff */
.L_x_8382:
        /* <DEDUP_REMOVED lines=13> */
.L_x_15265:


//--------------------- .text._ZN10layer_norm13ln_bwd_kernelINS_13Kernel_traitsIf6__halfS2_S2_fjLj7168ELj1ELj1ELj8ELj8ENS_18Kernel_traits_baseILj7168EfS2_S2_S2_fjLj256EEEEELb0ELb1ELb0ELb0EEEvNS_9BwdParamsE --------------------------
	.section	.text._ZN10layer_norm13ln_bwd_kernelINS_13Kernel_traitsIf6__halfS2_S2_fjLj7168ELj1ELj1ELj8ELj8ENS_18Kernel_traits_baseILj7168EfS2_S2_S2_fjLj256EEEEELb0ELb1ELb0ELb0EEEvNS_9BwdParamsE,"ax",@progbits
	.align	128
        .global         _ZN10layer_norm13ln_bwd_kernelINS_13Kernel_traitsIf6__halfS2_S2_fjLj7168ELj1ELj1ELj8ELj8ENS_18Kernel_traits_baseILj7168EfS2_S2_S2_fjLj256EEEEELb0ELb1ELb0ELb0EEEvNS_9BwdParamsE
        .type           _ZN10layer_norm13ln_bwd_kernelINS_13Kernel_traitsIf6__halfS2_S2_fjLj7168ELj1ELj1ELj8ELj8ENS_18Kernel_traits_baseILj7168EfS2_S2_S2_fjLj256EEEEELb0ELb1ELb0ELb0EEEvNS_9BwdParamsE,@function
        .size           _ZN10layer_norm13ln_bwd_kernelINS_13Kernel_traitsIf6__halfS2_S2_fjLj7168ELj1ELj1ELj8ELj8ENS_18Kernel_traits_baseILj7168EfS2_S2_S2_fjLj256EEEEELb0ELb1ELb0ELb0EEEvNS_9BwdParamsE,(.L_x_15266 - _ZN10layer_norm13ln_bwd_kernelINS_13Kernel_traitsIf6__halfS2_S2_fjLj7168ELj1ELj1ELj8ELj8ENS_18Kernel_traits_baseILj7168EfS2_S2_S2_fjLj256EEEEELb0ELb1ELb0ELb0EEEvNS_9BwdParamsE)
        .other          _ZN10layer_norm13ln_bwd_kernelINS_13Kernel_traitsIf6__halfS2_S2_fjLj7168ELj1ELj1ELj8ELj8ENS_18Kernel_traits_baseILj7168EfS2_S2_S2_fjLj256EEEEELb0ELb1ELb0ELb0EEEvNS_9BwdParamsE,@"STO_CUDA_ENTRY STV_DEFAULT"
_ZN10layer_norm13ln_bwd_kernelINS_13Kernel_traitsIf6__halfS2_S2_fjLj7168ELj1ELj1ELj8ELj8ENS_18Kernel_traits_baseILj7168EfS2_S2_S2_fjLj256EEEEELb0ELb1ELb0ELb0EEEvNS_9BwdParamsE:
.text._ZN10layer_norm13ln_bwd_kernelINS_13Kernel_traitsIf6__halfS2_S2_fjLj7168ELj1ELj1ELj8ELj8ENS_18Kernel_traits_baseILj7168EfS2_S2_S2_fjLj256EEEEELb0ELb1ELb0ELb0EEEvNS_9BwdParamsE:
        /* <DEDUP_REMOVED lines=69> */
[----:B------:R-:W-:-:S07]  /*0450*/  @P3 IADD3 R39, R39, 0x100, RZ ;  /* 0x0000010027273810 */ /* 0x000fce0007ffe0ff */
[----:B------:R-:W4:Y:S01]  /*0460*/  @P0 LDC.64 R36, c[0x0][0x278] ;  /* 0x00009e00ff240b82 */ /* 0x000f220000000a00 */
[----:B---3--:R-:W-:Y:S01]  /*0470*/  @P2 IMAD.WIDE.U32 R30, R39, 0x10, R8 ;  /* 0x00000010271e2825 */ /* 0x008fe200078e0008 */
[----:B-1----:R-:W-:Y:S01]  /*0480*/  LEA.HI R2, R5, UR6, RZ, 0x18 ;  /* 0x0000000605027c11 */ /* 0x002fe2000f8fc0ff */
[----:B------:R-:W5:Y:S01]  /*0490*/  @P3 LDG.E.128 R128, desc[UR4][R28.64] ;  /* 0x000000041c803981 */ /* 0x000f62000c1e1d00 */
        /* <DEDUP_REMOVED lines=54> */
[----:B------:R-:W-:Y:S01]  /*0800*/  HFMA2.MMA R172, -RZ, RZ, 0, 5.9604644775390625e-08 ;  /* 0x00000001ffac7435 */ /* 0x000fe200000001ff */
[----:B------:R-:W-:Y:S02]  /*0810*/  ISETP.NE.U32.AND P1, PT, RZ, UR6, PT ;  /* 0x00000006ff007c0c */ /* 0x000fe4000bf25070 */
[----:B------:R-:W-:Y:S02]  /*0820*/  MOV R109, RZ ;  /* 0x000000ff006d7202 */ /* 0x000fe40000000f00 */
[----:B------:R-:W-:-:S13]  /*0830*/  ISETP.NE.AND.EX P1, PT, RZ, UR7, PT, P1 ;  /* 0x00000007ff007c0c */ /* 0x000fda000bf25310 */
.L_x_8420:
        /* <DEDUP_REMOVED lines=47> */
[----:B------:R-:W-:Y:S01]  /*0b30*/  SHF.R.U64 R178, R16, 0x10, R17 ;  /* 0x0000001010b27819 */ /* 0x000fe20000001211 */
[----:B------:R-:W-:Y:S02]  /*0b40*/  FADD.FTZ R16, -R20, R19 ;  /* 0x0000001314107221 */ /* 0x000fe40000010100 */
[----:B------:R-:W-:-:S02]  /*0b50*/  HADD2.F32 R15, -RZ, R3.H0_H0 ;  /* 0x20000003ff0f7230 */ /* 0x000fc40000004100 */
[----:B------:R-:W-:Y:S01]  /*0b60*/  FADD.FTZ R170, -R20, R175 ;  /* 0x000000af14aa7221 */ /* 0x000fe20000010100 */
[----:B------:R-:W-:Y:S01]  /*0b70*/  MOV R18, R17 ;  /* 0x0000001100127202 */ /* 0x000fe20000000f00 */
[----:B------:R-:W-:Y:S02]  /*0b80*/  HADD2.F32 R20, -RZ, R178.H0_H0 ;  /* 0x200000b2ff147230 */ /* 0x000fe40000004100 */
[C---:B------:R-:W-:Y:S01]  /*0b90*/  FMUL.FTZ R3, R11.reuse, R14 ;  /* 0x0000000e0b037220 */ /* 0x040fe20000410000 */
[----:B------:R-:W-:Y:S01]  /*0ba0*/  FMUL.FTZ R14, R11, R16 ;  /* 0x000000100b0e7220 */ /* 0x000fe20000410000 */
[-C--:B------:R-:W-:Y:S01]  /*0bb0*/  FMUL.FTZ R16, R164, R15.reuse ;  /* 0x0000000fa4107220 */ /* 0x080fe20000410000 */
[----:B------:R-:W-:Y:S01]  /*0bc0*/  SHF.R.U32.HI R176, RZ, 0x10, R17 ;  /* 0x00000010ffb07819 */ /* 0x000fe20000011611 */
[----:B------:R-:W-:Y:S01]  /*0bd0*/  FADD.FTZ R80, R80, R15 ;  /* 0x0000000f50507221 */ /* 0x000fe20000010000 */
[----:B------:R-:W-:Y:S01]  /*0be0*/  FFMA.FTZ R108, R3, R15, R108 ;  /* 0x0000000f036c7223 */ /* 0x000fe2000001006c */
[----:B------:R-:W-:-:S02]  /*0bf0*/  HADD2.F32 R19, -RZ, R18.H0_H0 ;  /* 0x20000012ff137230 */ /* 0x000fc40000004100 */
[----:B------:R-:W-:Y:S01]  /*0c00*/  FADD.FTZ R81, R81, R20 ;  /* 0x0000001451517221 */ /* 0x000fe20000010000 */
[-C--:B------:R-:W-:Y:S01]  /*0c10*/  FFMA.FTZ R109, R14, R20.reuse, R109 ;  /* 0x000000140e6d7223 */ /* 0x080fe2000001006d */
[----:B------:R-:W-:Y:S01]  /*0c20*/  FMUL.FTZ R15, R165, R20 ;  /* 0x00000014a50f7220 */ /* 0x000fe20000410000 */
[----:B------:R-:W-:Y:S01]  /*0c30*/  FADD.FTZ R20, RZ, R16 ;  /* 0x00000010ff147221 */ /* 0x000fe20000010000 */
[----:B------:R-:W-:Y:S01]  /*0c40*/  FFMA.FTZ R169, R3, R16, RZ ;  /* 0x0000001003a97223 */ /* 0x000fe200000100ff */
[----:B------:R-:W-:Y:S02]  /*0c50*/  HADD2.F32 R176, -RZ, R176.H0_H0 ;  /* 0x200000b0ffb07230 */ /* 0x000fe40000004100 */
        /* <DEDUP_REMOVED lines=14> */
.L_x_8385:
[----:B------:R-:W-:Y:S05]  /*0d40*/  BSYNC B0 ;  /* 0x0000000000007941 */ /* 0x000fea0003800000 */
.L_x_8384:
        /* <DEDUP_REMOVED lines=23> */
[C---:B------:R-:W-:Y:S01]  /*0ec0*/  FADD.FTZ R168, -R184.reuse, R168 ;  /* 0x000000a8b8a87221 */ /* 0x040fe20000010100 */
[C---:B------:R-:W-:Y:S01]  /*0ed0*/  FADD.FTZ R178, -R184.reuse, R169 ;  /* 0x000000a9b8b27221 */ /* 0x040fe20000010100 */
[----:B------:R-:W-:Y:S01]  /*0ee0*/  FADD.FTZ R22, -R184, R27 ;  /* 0x0000001bb8167221 */ /* 0x000fe20000010100 */
[----:B---3--:R-:W-:Y:S02]  /*0ef0*/  MOV R21, R24 ;  /* 0x0000001800157202 */ /* 0x008fe40000000f00 */
[----:B------:R-:W-:-:S03]  /*0f00*/  SHF.R.U64 R181, R24, 0x10, R25 ;  /* 0x0000001018b57819 */ /* 0x000fc60000001219 */
[----:B------:R-:W-:Y:S02]  /*0f10*/  HADD2.F32 R23, -RZ, R21.H0_H0 ;  /* 0x20000015ff177230 */ /* 0x000fe40000004100 */
[----:B------:R-:W-:Y:S01]  /*0f20*/  FADD.FTZ R184, -R184, R170 ;  /* 0x000000aab8b87221 */ /* 0x000fe20000010100 */
[----:B------:R-:W-:Y:S01]  /*0f30*/  MOV R26, R25 ;  /* 0x00000019001a7202 */ /* 0x000fe20000000f00 */
[----:B------:R-:W-:Y:S02]  /*0f40*/  HADD2.F32 R170, -RZ, R181.H0_H0 ;  /* 0x200000b5ffaa7230 */ /* 0x000fe40000004100 */
[----:B------:R-:W-:Y:S01]  /*0f50*/  FMUL.FTZ R21, R11, R168 ;  /* 0x000000a80b157220 */ /* 0x000fe20000410000 */
[-C--:B------:R-:W-:Y:S01]  /*0f60*/  FMUL.FTZ R24, R156, R23.reuse ;  /* 0x000000179c187220 */ /* 0x080fe20000410000 */
[----:B------:R-:W-:Y:S01]  /*0f70*/  SHF.R.U32.HI R180, RZ, 0x10, R25 ;  /* 0x00000010ffb47819 */ /* 0x000fe20000011619 */
[----:B------:R-:W-:Y:S01]  /*0f80*/  FADD.FTZ R76, R76, R23 ;  /* 0x000000174c4c7221 */ /* 0x000fe20000010000 */
        /* <DEDUP_REMOVED lines=23> */
.L_x_8387:
[----:B------:R-:W-:Y:S05]  /*1100*/  BSYNC B0 ;  /* 0x0000000000007941 */ /* 0x000fea0003800000 */
.L_x_8386:
        /* <DEDUP_REMOVED lines=28> */
[C---:B------:R-:W-:Y:S01]  /*12d0*/  FADD.FTZ R170, -R192.reuse, R183 ;  /* 0x000000b7c0aa7221 */ /* 0x040fe20000010100 */
[----:B------:R-:W-:Y:S01]  /*12e0*/  SHF.R.U32.HI R187, RZ, 0x10, R171 ;  /* 0x00000010ffbb7819 */ /* 0x000fe200000116ab */
[----:B------:R-:W-:Y:S02]  /*12f0*/  HADD2.F32 R168, -RZ, R188.H0_H0 ;  /* 0x200000bcffa87230 */ /* 0x000fe40000004100 */
[----:B------:R-:W-:Y:S01]  /*1300*/  FADD.FTZ R192, -R192, R185 ;  /* 0x000000b9c0c07221 */ /* 0x000fe20000010100 */
[C---:B------:R-:W-:Y:S01]  /*1310*/  FMUL.FTZ R186, R11.reuse, R186 ;  /* 0x000000ba0bba7220 */ /* 0x040fe20000410000 */
[----:B------:R-:W-:Y:S01]  /*1320*/  FMUL.FTZ R185, R11, R182 ;  /* 0x000000b60bb97220 */ /* 0x000fe20000410000 */
[----:B------:R-:W-:Y:S01]  /*1330*/  FMUL.FTZ R188, R148, R169 ;  /* 0x000000a994bc7220 */ /* 0x000fe20000410000 */
[----:B------:R-:W-:-:S02]  /*1340*/  HADD2.F32 R171, -RZ, R180.H0_H0 ;  /* 0x200000b4ffab7230 */ /* 0x000fc40000004100 */
        /* <DEDUP_REMOVED lines=22> */
.L_x_8389:
[----:B------:R-:W-:Y:S05]  /*14b0*/  BSYNC B0 ;  /* 0x0000000000007941 */ /* 0x000fea0003800000 */
.L_x_8388:
        /* <DEDUP_REMOVED lines=58> */
.L_x_8391:
[----:B------:R-:W-:Y:S05]  /*1860*/  BSYNC B0 ;  /* 0x0000000000007941 */ /* 0x000fea0003800000 */
.L_x_8390:
        /* <DEDUP_REMOVED lines=58> */
.L_x_8393:
[----:B------:R-:W-:Y:S05]  /*1c10*/  BSYNC B0 ;  /* 0x0000000000007941 */ /* 0x000fea0003800000 */
.L_x_8392:
        /* <DEDUP_REMOVED lines=29> */
[----:B------:R-:W-:Y:S01]  /*1df0*/  FADD.FTZ R170, -R225, R183 ;  /* 0x000000b7e1aa7221 */ /* 0x000fe20000010100 */
[C---:B------:R-:W-:Y:S01]  /*1e00*/  FMUL.FTZ R224, R11.reuse, R224 ;  /* 0x000000e00be07220 */ /* 0x040fe20000410000 */
[----:B------:R-:W-:Y:S01]  /*1e10*/  FMUL.FTZ R223, R11, R182 ;  /* 0x000000b60bdf7220 */ /* 0x000fe20000410000 */
[----:B------:R-:W-:Y:S01]  /*1e20*/  FMUL.FTZ R226, R124, R169 ;  /* 0x000000a97ce27220 */ /* 0x000fe20000410000 */
[----:B------:R-:W-:Y:S01]  /*1e30*/  SHF.R.U32.HI R219, RZ, 0x10, R171 ;  /* 0x00000010ffdb7819 */ /* 0x000fe200000116ab */
[----:B------:R-:W-:Y:S01]  /*1e40*/  FADD.FTZ R218, -R225, R218 ;  /* 0x000000dae1da7221 */ /* 0x000fe20000010100 */
        /* <DEDUP_REMOVED lines=12> */
[----:B------:R-:W-:-:S02]  /*1f10*/  HADD2.F32 R178, -RZ, R219.H0_H0 ;  /* 0x200000dbffb27230 */ /* 0x000fc40000004100 */
        /* <DEDUP_REMOVED lines=10> */
.L_x_8395:
[----:B------:R-:W-:Y:S05]  /*1fc0*/  BSYNC B0 ;  /* 0x0000000000007941 */ /* 0x000fea0003800000 */
.L_x_8394:
        /* <DEDUP_REMOVED lines=16> */
[----:B--2---:R-:W-:Y:S01]  /*20d0*/  SHF.R.U64 R218, R168, 0x10, R169 ;  /* 0x00000010a8da7819 */ /* 0x004fe200000012a9 */
[----:B------:R-:W-:Y:S01]  /*20e0*/  HADD2.F32 R177, -RZ, R168.H0_H0 ;  /* 0x200000a8ffb17230 */ /* 0x000fe20000004100 */
[----:B---3--:R-:W-:-:S03]  /*20f0*/  MOV R168, R178 ;  /* 0x000000b200a87202 */ /* 0x008fc60000000f00 */
[----:B-1----:R-:W-:Y:S01]  /*2100*/  HADD2.F32 R180, -RZ, R218.H0_H0 ;  /* 0x200000daffb47230 */ /* 0x002fe20000004100 */
[----:B------:R-:W-:Y:S01]  /*2110*/  SHF.R.U64 R219, R178, 0x10, R179 ;  /* 0x00000010b2db7819 */ /* 0x000fe200000012b3 */
[C---:B------:R-:W-:Y:S01]  /*2120*/  FADD.FTZ R170, -R238.reuse, R177 ;  /* 0x000000b1eeaa7221 */ /* 0x040fe20000010100 */
[----:B------:R-:W-:Y:S02]  /*2130*/  HADD2.F32 R171, -RZ, R168.H0_H0 ;  /* 0x200000a8ffab7230 */ /* 0x000fe40000004100 */
[----:B------:R-:W-:Y:S01]  /*2140*/  FADD.FTZ R180, -R238, R180 ;  /* 0x000000b4eeb47221 */ /* 0x000fe20000010100 */
[----:B------:R-:W-:Y:S01]  /*2150*/  SHF.R.U32.HI R183, RZ, 0x10, R169 ;  /* 0x00000010ffb77819 */ /* 0x000fe200000116a9 */
[----:B------:R-:W-:Y:S01]  /*2160*/  HADD2.F32 R182, -RZ, R169.H0_H0 ;  /* 0x200000a9ffb67230 */ /* 0x000fe20000004100 */
[----:B------:R-:W-:Y:S01]  /*2170*/  MOV R169, R179 ;  /* 0x000000b300a97202 */ /* 0x000fe20000000f00 */
[----:B------:R-:W-:Y:S02]  /*2180*/  HADD2.F32 R168, -RZ, R219.H0_H0 ;  /* 0x200000dbffa87230 */ /* 0x000fe40000004100 */
[C---:B------:R-:W-:Y:S01]  /*2190*/  FMUL.FTZ R232, R11.reuse, R180 ;  /* 0x000000b40be87220 */ /* 0x040fe20000410000 */
[----:B------:R-:W-:Y:S01]  /*21a0*/  FMUL.FTZ R234, R116, R171 ;  /* 0x000000ab74ea7220 */ /* 0x000fe20000410000 */
[----:B------:R-:W-:Y:S01]  /*21b0*/  FMUL.FTZ R231, R11, R170 ;  /* 0x000000aa0be77220 */ /* 0x000fe20000410000 */
[----:B------:R-:W-:Y:S01]  /*21c0*/  HADD2.F32 R181, -RZ, R183.H0_H0 ;  /* 0x200000b7ffb57230 */ /* 0x000fe20000004100 */
[----:B------:R-:W-:Y:S01]  /*21d0*/  SHF.R.U32.HI R183, RZ, 0x10, R179 ;  /* 0x00000010ffb77819 */ /* 0x000fe200000116b3 */
[----:B------:R-:W-:Y:S01]  /*21e0*/  FADD.FTZ R57, R57, R168 ;  /* 0x000000a839397221 */ /* 0x000fe20000010000 */
[-C--:B------:R-:W-:Y:S01]  /*21f0*/  FFMA.FTZ R85, R232, R168.reuse, R85 ;  /* 0x000000a8e8557223 */ /* 0x080fe20000010055 */
[----:B------:R-:W-:Y:S01]  /*2200*/  FMUL.FTZ R233, R117, R168 ;  /* 0x000000a875e97220 */ /* 0x000fe20000410000 */
[----:B------:R-:W-:-:S02]  /*2210*/  HADD2.F32 R177, -RZ, R169.H0_H0 ;  /* 0x200000a9ffb17230 */ /* 0x000fc40000004100 */
[----:B------:R-:W-:Y:S01]  /*2220*/  FADD.FTZ R168, R175, R234 ;  /* 0x000000eaafa87221 */ /* 0x000fe20000010000 */
[----:B------:R-:W-:Y:S01]  /*2230*/  FADD.FTZ R182, -R238, R182 ;  /* 0x000000b6eeb67221 */ /* 0x000fe20000010100 */
[C---:B------:R-:W-:Y:S01]  /*2240*/  FFMA.FTZ R169, R231.reuse, R234, R176 ;  /* 0x000000eae7a97223 */ /* 0x040fe200000100b0 */
[----:B------:R-:W-:Y:S01]  /*2250*/  FADD.FTZ R56, R56, R171 ;  /* 0x000000ab38387221 */ /* 0x000fe20000010000 */
[----:B------:R-:W-:Y:S01]  /*2260*/  FFMA.FTZ R84, R231, R171, R84 ;  /* 0x000000abe7547223 */ /* 0x000fe20000010054 */
[----:B------:R-:W-:Y:S02]  /*2270*/  HADD2.F32 R178, -RZ, R183.H0_H0 ;  /* 0x200000b7ffb27230 */ /* 0x000fe40000004100 */
        /* <DEDUP_REMOVED lines=15> */
.L_x_8397:
[----:B------:R-:W-:Y:S05]  /*2370*/  BSYNC B0 ;  /* 0x0000000000007941 */ /* 0x000fea0003800000 */
.L_x_8396:
        /* <DEDUP_REMOVED lines=28> */
.L_x_8443:
        /* <DEDUP_REMOVED lines=57> */
[----:B------:R-:W0:Y:S01]  /*28d0*/  LDC.64 R176, c[0x0][0x2f8] ;  /* 0x0000be00ffb07b82 */ /* 0x000e220000000a00 */
        /* <DEDUP_REMOVED lines=8> */
[----:B------:R-:W1:Y:S01]  /*2960*/  LDC.64 R168, c[0x0][0x220] ;  /* 0x00008800ffa87b82 */ /* 0x000e620000000a00 */
[----:B------:R-:W-:Y:S01]  /*2970*/  @P6 FADD.FTZ R218, R218, R171 ;  /* 0x000000abdada6221 */ /* 0x000fe20000010000 */
        /* <DEDUP_REMOVED lines=40> */
.L_x_8401:
        /* <DEDUP_REMOVED lines=14> */
.L_x_8400:
[----:B------:R-:W-:Y:S05]  /*2ce0*/  BSYNC B0 ;  /* 0x0000000000007941 */ /* 0x000fea0003800000 */
.L_x_8399:
        /* <DEDUP_REMOVED lines=71> */
.L_x_8404:
        /* <DEDUP_REMOVED lines=14> */
.L_x_8403:
[----:B------:R-:W-:Y:S05]  /*3240*/  BSYNC B0 ;  /* 0x0000000000007941 */ /* 0x000fea0003800000 */
.L_x_8402:
        /* <DEDUP_REMOVED lines=20> */
[----:B------:R-:W-:Y:S01]  /*3390*/  @P6 SHF.R.U64 R171, R200, 0x10, R201 ;  /* 0x00000010c8ab6819 */ /* 0x000fe200000012c9 */
[----:B------:R-:W-:Y:S01]  /*33a0*/  @P6 HADD2.F32 R175, -RZ, R175.H0_H0 ;  /* 0x200000afffaf6230 */ /* 0x000fe20000004100 */
[----:B------:R-:W-:Y:S01]  /*33b0*/  @P6 MOV R168, R200 ;  /* 0x000000c800a86202 */ /* 0x000fe20000000f00 */
[----:B------:R-:W-:Y:S02]  /*33c0*/  @P6 HADD2.F32 R173, -RZ, R174.H0_H0 ;  /* 0x200000aeffad6230 */ /* 0x000fe40000004100 */
[----:B------:R-:W-:Y:S02]  /*33d0*/  @P6 HADD2.F32 R171, -RZ, R171.H0_H0 ;  /* 0x200000abffab6230 */ /* 0x000fe40000004100 */
[----:B------:R-:W-:Y:S01]  /*33e0*/  @P6 FADD.FTZ R244, R244, R175 ;  /* 0x000000aff4f46221 */ /* 0x000fe20000010000 */
[----:B------:R-:W-:Y:S01]  /*33f0*/  @P6 HADD2.F32 R169, -RZ, R168.H0_H0 ;  /* 0x200000a8ffa96230 */ /* 0x000fe20000004100 */
        /* <DEDUP_REMOVED lines=17> */
[----:B------:R-:W-:Y:S02]  /*3510*/  F2F.F16.F32 R171, R173 ;  /* 0x000000ad00ab7304 */ /* 0x000fe40000200800 */
[----:B------:R-:W-:-:S06]  /*3520*/  ISETP.NE.AND.EX P6, PT, RZ, UR15, PT, P6 ;  /* 0x0000000fff007c0c */ /* 0x000fcc000bfc5360 */
[----:B------:R-:W0:Y:S07]  /*3530*/  F2F.F16.F32 R177, R243 ;  /* 0x000000f300b17304 */ /* 0x000e2e0000200800 */
[----:B------:R-:W-:Y:S01]  /*3540*/  @P6 F2FP.F16.F32.PACK_AB R172, RZ, R172 ;  /* 0x000000acffac623e */ /* 0x000fe200000000ff */
[----:B------:R1:W2:Y:S01]  /*3550*/  F2F.F16.F32 R245, R170 ;  /* 0x000000aa00f57304 */ /* 0x0002a20000200800 */
[----:B------:R-:W-:Y:S02]  /*3560*/  @P6 F2FP.F16.F32.PACK_AB R218, RZ, R218 ;  /* 0x000000daffda623e */ /* 0x000fe400000000ff */
[----:B------:R-:W-:-:S02]  /*3570*/  @P6 F2FP.F16.F32.PACK_AB R242, RZ, R242 ;  /* 0x000000f2fff2623e */ /* 0x000fc400000000ff */
[----:B------:R-:W-:Y:S02]  /*3580*/  @P6 F2FP.F16.F32.PACK_AB R244, RZ, R244 ;  /* 0x000000f4fff4623e */ /* 0x000fe400000000ff */
[----:B0-----:R-:W-:Y:S01]  /*3590*/  SHF.L.U32 R177, R177, 0x10, RZ ;  /* 0x00000010b1b17819 */ /* 0x001fe200000006ff */
[----:B------:R-:W0:Y:S01]  /*35a0*/  F2F.F16.F32 R219, R219 ;  /* 0x000000db00db7304 */ /* 0x000e220000200800 */
        /* <DEDUP_REMOVED lines=16> */
.L_x_8407:
        /* <DEDUP_REMOVED lines=14> */
.L_x_8406:
[----:B------:R-:W-:Y:S05]  /*3790*/  BSYNC B0 ;  /* 0x0000000000007941 */ /* 0x000fea0003800000 */
.L_x_8405:
        /* <DEDUP_REMOVED lines=70> */
.L_x_8410:
        /* <DEDUP_REMOVED lines=14> */
.L_x_8409:
[----:B------:R-:W-:Y:S05]  /*3ce0*/  BSYNC B0 ;  /* 0x0000000000007941 */ /* 0x000fea0003800000 */
.L_x_8408:
        /* <DEDUP_REMOVED lines=70> */
.L_x_8413:
        /* <DEDUP_REMOVED lines=14> */
.L_x_8412:
[----:B------:R-:W-:Y:S05]  /*4230*/  BSYNC B0 ;  /* 0x0000000000007941 */ /* 0x000fea0003800000 */
.L_x_8411:
        /* <DEDUP_REMOVED lines=70> */
.L_x_8416:
        /* <DEDUP_REMOVED lines=14> */
.L_x_8415:
[----:B------:R-:W-:Y:S05]  /*4780*/  BSYNC B0 ;  /* 0x0000000000007941 */ /* 0x000fea0003800000 */
.L_x_8414:
        /* <DEDUP_REMOVED lines=20> */
[--C-:B------:R-:W-:Y:S02]  /*48d0*/  @P6 SHF.R.U64 R176, R208, 0x10, R209.reuse ;  /* 0x00000010d0b06819 */ /* 0x100fe400000012d1 */
[----:B------:R-:W-:Y:S01]  /*48e0*/  @P6 MOV R173, R209 ;  /* 0x000000d100ad6202 */ /* 0x000fe20000000f00 */
[----:B------:R-:W-:Y:S01]  /*48f0*/  @P6 HADD2.F32 R169, -RZ, R168.H0_H0 ;  /* 0x200000a8ffa96230 */ /* 0x000fe20000004100 */
[----:B------:R-:W-:Y:S01]  /*4900*/  @P6 SHF.R.U32.HI R175, RZ, 0x10, R209 ;  /* 0x00000010ffaf6819 */ /* 0x000fe200000116d1 */
        /* <DEDUP_REMOVED lines=47> */
.L_x_8419:
[----:B------:R1:W-:Y:S01]  /*4c00*/  STG.E.64 desc[UR4][R170.64], R172 ;  /* 0x000000acaa007986 */ /* 0x0003e2000c101b04 */
[----:B0----5:R-:W-:Y:S02]  /*4c10*/  MOV R10, R168 ;  /* 0x000000a8000a7202 */ /* 0x021fe40000000f00 */
[--C-:B------:R-:W-:Y:S02]  /*4c20*/  SHF.R.U64 R175, R168, 0x10, R169.reuse ;  /* 0x00000010a8af7819 */ /* 0x100fe400000012a9 */
[----:B------:R-:W-:Y:S01]  /*4c30*/  MOV R174, R169 ;  /* 0x000000a900ae7202 */ /* 0x000fe20000000f00 */
[----:B------:R-:W-:Y:S01]  /*4c40*/  HADD2.F32 R11, -RZ, R10.H0_H0 ;  /* 0x2000000aff0b7230 */ /* 0x000fe20000004100 */
[----:B------:R-:W-:Y:S01]  /*4c50*/  SHF.R.U32.HI R168, RZ, 0x10, R169 ;  /* 0x00000010ffa87819 */ /* 0x000fe200000116a9 */
[----:B------:R-:W-:Y:S02]  /*4c60*/  HADD2.F32 R10, -RZ, R175.H0_H0 ;  /* 0x200000afff0a7230 */ /* 0x000fe40000004100 */
[----:B------:R-:W-:-:S02]  /*4c70*/  HADD2.F32 R169, -RZ, R174.H0_H0 ;  /* 0x200000aeffa97230 */ /* 0x000fc40000004100 */
[----:B------:R-:W-:Y:S01]  /*4c80*/  FFMA.FTZ R28, R11, R239, R28 ;  /* 0x000000ef0b1c7223 */ /* 0x000fe2000001001c */
[----:B------:R-:W-:Y:S02]  /*4c90*/  HADD2.F32 R168, -RZ, R168.H0_H0 ;  /* 0x200000a8ffa87230 */ /* 0x000fe40000004100 */
[----:B------:R-:W-:Y:S01]  /*4ca0*/  FFMA.FTZ R29, R10, R176, R29 ;  /* 0x000000b00a1d7223 */ /* 0x000fe2000001001d */
[----:B------:R-:W-:Y:S02]  /*4cb0*/  FFMA.FTZ R30, R169, R177, R30 ;  /* 0x000000b1a91e7223 */ /* 0x000fe4000001001e */
[----:B-1----:R-:W-:-:S07]  /*4cc0*/  FFMA.FTZ R31, R168, R178, R31 ;  /* 0x000000b2a81f7223 */ /* 0x002fce000001001f */
.L_x_8418:
[----:B------:R-:W-:Y:S05]  /*4cd0*/  BSYNC B0 ;  /* 0x0000000000007941 */ /* 0x000fea0003800000 */
.L_x_8417:
[----:B------:R-:W-:Y:S02]  /*4ce0*/  IADD3 R2, R2, UR18, RZ ;  /* 0x0000001202027c10 */ /* 0x000fe4000fffe0ff */
[----:B------:R-:W-:Y:S02]  /*4cf0*/  SEL R172, RZ, 0x1, P0 ;  /* 0x00000001ffac7807 */ /* 0x000fe40000000000 */
[----:B------:R-:W-:-:S13]  /*4d00*/  ISETP.GE.AND P0, PT, R2, UR19, PT ;  /* 0x0000001302007c0c */ /* 0x000fda000bf06270 */
[----:B------:R-:W-:Y:S05]  /*4d10*/  @!P0 BRA `(.L_x_8420) ;  /* 0xffffffb800c88947 */ /* 0x000fea000383ffff */
.L_x_8383:
        /* <DEDUP_REMOVED lines=18> */
.L_x_8422:
[----:B------:R-:W-:Y:S05]  /*4e40*/  BSYNC B0 ;  /* 0x0000000000007941 */ /* 0x000fea0003800000 */
.L_x_8421:
        /* <DEDUP_REMOVED lines=13> */
.L_x_8424:
[----:B------:R-:W-:Y:S05]  /*4f20*/  BSYNC B0 ;  /* 0x0000000000007941 */ /* 0x000fea0003800000 */
.L_x_8423:
        /* <DEDUP_REMOVED lines=12> */
.L_x_8426:
[----:B------:R-:W-:Y:S05]  /*4ff0*/  BSYNC B0 ;  /* 0x0000000000007941 */ /* 0x000fea0003800000 */
.L_x_8425:
        /* <DEDUP_REMOVED lines=12> */
.L_x_8428:
[----:B------:R-:W-:Y:S05]  /*50c0*/  BSYNC B0 ;  /* 0x0000000000007941 */ /* 0x000fea0003800000 */
.L_x_8427:
        /* <DEDUP_REMOVED lines=12> */
.L_x_8430:
[----:B------:R-:W-:Y:S05]  /*5190*/  BSYNC B0 ;  /* 0x0000000000007941 */ /* 0x000fea0003800000 */
.L_x_8429:
        /* <DEDUP_REMOVED lines=12> */
.L_x_8432:
[----:B------:R-:W-:Y:S05]  /*5260*/  BSYNC B0 ;  /* 0x0000000000007941 */ /* 0x000fea0003800000 */
.L_x_8431:
        /* <DEDUP_REMOVED lines=12> */
.L_x_8398:
[----:B------:R-:W-:Y:S02]  /*5330*/  MOV R180, R175 ;  /* 0x000000af00b47202 */ /* 0x000fe40000000f00 */
[----:B------:R-:W-:Y:S02]  /*5340*/  MOV R179, 0x10 ;  /* 0x0000001000b37802 */ /* 0x000fe40000000f00 */
[----:B------:R-:W-:Y:S02]  /*5350*/  MOV R182, 0x1f ;  /* 0x0000001f00b67802 */ /* 0x000fe40000000f00 */
[----:B------:R-:W-:-:S07]  /*5360*/  MOV R177, 0xffffffff ;  /* 0xffffffff00b17802 */ /* 0x000fce0000000f00 */
[----:B0-----:R-:W-:Y:S05]  /*5370*/  WARPSYNC.COLLECTIVE R177, `(.L_x_8433) ;  /* 0x00000000b1087348 */ /* 0x001fea0003c00000 */
[----:B------:R1:W2:Y:S02]  /*5380*/  SHFL.DOWN P6, R219, R180, R179, R182 ;  /* 0x080000b3b4db7389 */ /* 0x0002a400000c00b6 */
[----:B012---:R-:W-:Y:S01]  /*5390*/  ENDCOLLECTIVE ;  /* 0x000000000000791b */ /* 0x007fe20003800000 */
.L_x_8433:
[----:B------:R-:W-:Y:S02]  /*53a0*/  MOV R180, R176 ;  /* 0x000000b000b47202 */ /* 0x000fe40000000f00 */
[----:B------:R-:W-:-:S07]  /*53b0*/  MOV R170, R219 ;  /* 0x000000db00aa7202 */ /* 0x000fce0000000f00 */
[----:B------:R-:W-:Y:S05]  /*53c0*/  WARPSYNC.COLLECTIVE R177, `(.L_x_8434) ;  /* 0x00000000b1087348 */ /* 0x000fea0003c00000 */
[----:B------:R0:W1:Y:S02]  /*53d0*/  SHFL.DOWN P6, R219, R180, R179, R182 ;  /* 0x080000b3b4db7389 */ /* 0x00006400000c00b6 */
[----:B01----:R-:W-:Y:S01]  /*53e0*/  ENDCOLLECTIVE ;  /* 0x000000000000791b */ /* 0x003fe20003800000 */
.L_x_8434:
[----:B------:R-:W-:-:S05]  /*53f0*/  FADD.FTZ R170, R170, R175 ;  /* 0x000000afaaaa7221 */ /* 0x000fca0000010000 */
[----:B------:R-:W-:Y:S02]  /*5400*/  MOV R180, R170 ;  /* 0x000000aa00b47202 */ /* 0x000fe40000000f00 */
[----:B------:R-:W-:Y:S02]  /*5410*/  MOV R179, 0x8 ;  /* 0x0000000800b37802 */ /* 0x000fe40000000f00 */
[----:B------:R-:W-:-:S07]  /*5420*/  MOV R169, R219 ;  /* 0x000000db00a97202 */ /* 0x000fce0000000f00 */
[----:B------:R-:W-:Y:S05]  /*5430*/  WARPSYNC.COLLECTIVE R177, `(.L_x_8435) ;  /* 0x00000000b1087348 */ /* 0x000fea0003c00000 */
[----:B------:R0:W1:Y:S02]  /*5440*/  SHFL.DOWN P6, R219, R180, R179, R182 ;  /* 0x080000b3b4db7389 */ /* 0x00006400000c00b6 */
[----:B01----:R-:W-:Y:S01]  /*5450*/  ENDCOLLECTIVE ;  /* 0x000000000000791b */ /* 0x003fe20003800000 */
.L_x_8435:
[----:B------:R-:W-:-:S05]  /*5460*/  FADD.FTZ R169, R169, R176 ;  /* 0x000000b0a9a97221 */ /* 0x000fca0000010000 */
[----:B------:R-:W-:Y:S02]  /*5470*/  MOV R180, R169 ;  /* 0x000000a900b47202 */ /* 0x000fe40000000f00 */
[----:B------:R-:W-:-:S07]  /*5480*/  MOV R171, R219 ;  /* 0x000000db00ab7202 */ /* 0x000fce0000000f00 */
[----:B------:R-:W-:Y:S05]  /*5490*/  WARPSYNC.COLLECTIVE R177, `(.L_x_8436) ;  /* 0x00000000b1087348 */ /* 0x000fea0003c00000 */
[----:B------:R0:W1:Y:S02]  /*54a0*/  SHFL.DOWN P6, R219, R180, R179, R182 ;  /* 0x080000b3b4db7389 */ /* 0x00006400000c00b6 */
[----:B01----:R-:W-:Y:S01]  /*54b0*/  ENDCOLLECTIVE ;  /* 0x000000000000791b */ /* 0x003fe20003800000 */
.L_x_8436:
[----:B------:R-:W-:-:S05]  /*54c0*/  FADD.FTZ R171, R170, R171 ;  /* 0x000000abaaab7221 */ /* 0x000fca0000010000 */
[----:B------:R-:W-:Y:S02]  /*54d0*/  MOV R180, R171 ;  /* 0x000000ab00b47202 */ /* 0x000fe40000000f00 */
[----:B------:R-:W-:Y:S02]  /*54e0*/  MOV R179, 0x4 ;  /* 0x0000000400b37802 */ /* 0x000fe40000000f00 */
[----:B------:R-:W-:-:S07]  /*54f0*/  MOV R172, R219 ;  /* 0x000000db00ac7202 */ /* 0x000fce0000000f00 */
[----:B------:R-:W-:Y:S05]  /*5500*/  WARPSYNC.COLLECTIVE R177, `(.L_x_8437) ;  /* 0x00000000b1087348 */ /* 0x000fea0003c00000 */
[----:B------:R0:W1:Y:S02]  /*5510*/  SHFL.DOWN P6, R219, R180, R179, R182 ;  /* 0x080000b3b4db7389 */ /* 0x00006400000c00b6 */
[----:B01----:R-:W-:Y:S01]  /*5520*/  ENDCOLLECTIVE ;  /* 0x000000000000791b */ /* 0x003fe20003800000 */
.L_x_8437:
[----:B------:R-:W-:-:S05]  /*5530*/  FADD.FTZ R172, R169, R172 ;  /* 0x000000aca9ac7221 */ /* 0x000fca0000010000 */
[----:B------:R-:W-:Y:S02]  /*5540*/  MOV R180, R172 ;  /* 0x000000ac00b47202 */ /* 0x000fe40000000f00 */
[----:B------:R-:W-:-:S07]  /*5550*/  MOV R178, R219 ;  /* 0x000000db00b27202 */ /* 0x000fce0000000f00 */
[----:B------:R-:W-:Y:S05]  /*5560*/  WARPSYNC.COLLECTIVE R177, `(.L_x_8438) ;  /* 0x00000000b1087348 */ /* 0x000fea0003c00000 */
[----:B------:R0:W1:Y:S02]  /*5570*/  SHFL.DOWN P6, R219, R180, R179, R182 ;  /* 0x080000b3b4db7389 */ /* 0x00006400000c00b6 */
[----:B01----:R-:W-:Y:S01]  /*5580*/  ENDCOLLECTIVE ;  /* 0x000000000000791b */ /* 0x003fe20003800000 */
.L_x_8438:
[----:B------:R-:W-:-:S05]  /*5590*/  FADD.FTZ R178, R171, R178 ;  /* 0x000000b2abb27221 */ /* 0x000fca0000010000 */
[----:B------:R-:W-:Y:S02]  /*55a0*/  MOV R180, R178 ;  /* 0x000000b200b47202 */ /* 0x000fe40000000f00 */
[----:B------:R-:W-:Y:S02]  /*55b0*/  MOV R179, 0x2 ;  /* 0x0000000200b37802 */ /* 0x000fe40000000f00 */
[----:B------:R-:W-:-:S07]  /*55c0*/  MOV R173, R219 ;  /* 0x000000db00ad7202 */ /* 0x000fce0000000f00 */
[----:B------:R-:W-:Y:S05]  /*55d0*/  WARPSYNC.COLLECTIVE R177, `(.L_x_8439) ;  /* 0x00000000b1087348 */ /* 0x000fea0003c00000 */
[----:B------:R0:W1:Y:S02]  /*55e0*/  SHFL.DOWN P6, R219, R180, R179, R182 ;  /* 0x080000b3b4db7389 */ /* 0x00006400000c00b6 */
[----:B01----:R-:W-:Y:S01]  /*55f0*/  ENDCOLLECTIVE ;  /* 0x000000000000791b */ /* 0x003fe20003800000 */
.L_x_8439:
[----:B------:R-:W-:-:S05]  /*5600*/  FADD.FTZ R173, R172, R173 ;  /* 0x000000adacad7221 */ /* 0x000fca0000010000 */
[----:B------:R-:W-:Y:S02]  /*5610*/  MOV R180, R173 ;  /* 0x000000ad00b47202 */ /* 0x000fe40000000f00 */
[----:B------:R-:W-:-:S07]  /*5620*/  MOV R175, R219 ;  /* 0x000000db00af7202 */ /* 0x000fce0000000f00 */
[----:B------:R-:W-:Y:S05]  /*5630*/  WARPSYNC.COLLECTIVE R177, `(.L_x_8440) ;  /* 0x00000000b1087348 */ /* 0x000fea0003c00000 */
[----:B------:R0:W1:Y:S02]  /*5640*/  SHFL.DOWN P6, R219, R180, R179, R182 ;  /* 0x080000b3b4db7389 */ /* 0x00006400000c00b6 */
[----:B01----:R-:W-:Y:S01]  /*5650*/  ENDCOLLECTIVE ;  /* 0x000000000000791b */ /* 0x003fe20003800000 */
.L_x_8440:
[----:B------:R-:W-:-:S05]  /*5660*/  FADD.FTZ R175, R178, R175 ;  /* 0x000000afb2af7221 */ /* 0x000fca0000010000 */
[----:B------:R-:W-:Y:S02]  /*5670*/  MOV R180, R175 ;  /* 0x000000af00b47202 */ /* 0x000fe40000000f00 */
[----:B------:R-:W-:Y:S02]  /*5680*/  MOV R179, 0x1 ;  /* 0x0000000100b37802 */ /* 0x000fe40000000f00 */
[----:B------:R-:W-:-:S07]  /*5690*/  MOV R176, R219 ;  /* 0x000000db00b07202 */ /* 0x000fce0000000f00 */
[----:B------:R-:W-:Y:S05]  /*56a0*/  WARPSYNC.COLLECTIVE R177, `(.L_x_8441) ;  /* 0x00000000b1087348 */ /* 0x000fea0003c00000 */
[----:B------:R0:W1:Y:S02]  /*56b0*/  SHFL.DOWN P6, R219, R180, R179, R182 ;  /* 0x080000b3b4db7389 */ /* 0x00006400000c00b6 */
[----:B01----:R-:W-:Y:S01]  /*56c0*/  ENDCOLLECTIVE ;  /* 0x000000000000791b */ /* 0x003fe20003800000 */
.L_x_8441:
[----:B------:R-:W-:-:S05]  /*56d0*/  FADD.FTZ R176, R173, R176 ;  /* 0x000000b0adb07221 */ /* 0x000fca0000010000 */
[----:B------:R-:W-:Y:S02]  /*56e0*/  MOV R180, R176 ;  /* 0x000000b000b47202 */ /* 0x000fe40000000f00 */
[----:B------:R-:W-:-:S07]  /*56f0*/  MOV R218, R219 ;  /* 0x000000db00da7202 */ /* 0x000fce0000000f00 */
[----:B------:R-:W-:Y:S05]  /*5700*/  WARPSYNC.COLLECTIVE R177, `(.L_x_8442) ;  /* 0x00000000b1087348 */ /* 0x000fea0003c00000 */
[----:B------:R0:W1:Y:S02]  /*5710*/  SHFL.DOWN P6, R219, R180, R179, R182 ;  /* 0x080000b3b4db7389 */ /* 0x00006400000c00b6 */
[----:B01----:R-:W-:Y:S01]  /*5720*/  ENDCOLLECTIVE ;  /* 0x000000000000791b */ /* 0x003fe20003800000 */
.L_x_8442:
[----:B------:R-:W-:Y:S05]  /*5730*/  BRA `(.L_x_8443) ;  /* 0xffffffcc00807947 */ /* 0x000fea000383ffff */
.L_x_8444:
        /* <DEDUP_REMOVED lines=12> */
.L_x_15266:


//--------------------- .text._ZN10layer_norm13ln_bwd_kernelINS_13Kernel_traitsIf6__halfS2_S2_fjLj7168ELj1ELj1ELj8ELj8ENS_18Kernel_traits_baseILj7168EfS2_S2_S2_fjLj256EEEEELb0ELb1ELb0ELb1EEEvNS_9BwdParamsE --------------------------
	.section	.text._ZN10layer_norm13ln_bwd_kernelINS_13Kernel_traitsIf6__halfS2_S2_fjLj7168ELj1ELj1ELj8ELj8ENS_18Kernel_traits_baseILj7168EfS2_S2_S2_fjLj256EEEEELb0ELb1ELb0ELb1EEEvNS_9BwdParamsE,"ax",@progbits
	.align	128
        .global         _ZN10layer_norm13ln_bwd_kernelINS_13Kernel_traitsIf6__halfS2_S2_fjLj7168ELj1ELj1ELj8ELj8ENS_18Kernel_traits_baseILj7168EfS2_S2_S2_fjLj256EEEEELb0ELb1ELb0ELb1EEEvNS_9BwdParamsE
        .type           _ZN10layer_norm13ln_bwd_kernelINS_13Kernel_traitsIf6__halfS2_S2_fjLj7168ELj1ELj1ELj8ELj8ENS_18Kernel_traits_baseILj7168EfS2_S2_S2_fjLj256EEEEELb0ELb1ELb0ELb1EEEvNS_9BwdParamsE,@function
        .size           _ZN10layer_norm13ln_bwd_kernelINS_13Kernel_traitsIf6__halfS2_S2_fjLj7168ELj1ELj1ELj8ELj8ENS_18Kernel_traits_baseILj7168EfS2_S2_S2_fjLj256EEEEELb0ELb1ELb0ELb1EEEvNS_9BwdParamsE,(.L_x_15267 - _ZN10layer_norm13ln_bwd_kernelINS_13Kernel_traitsIf6__halfS2_S2_fjLj7168ELj1ELj1ELj8ELj8ENS_18Kernel_traits_baseILj7168EfS2_S2_S2_fjLj256EEEEELb0ELb1ELb0ELb1EEEvNS_9BwdParamsE)
        .other          _ZN10layer_norm13ln_bwd_kernelINS_13Kernel_traitsIf6__halfS2_S2_fjLj7168ELj1ELj1ELj8ELj8ENS_18Kernel_traits_baseILj7168EfS2_S2_S2_fjLj256EEEEELb0ELb1ELb0ELb1EEEvNS_9BwdParamsE,@"STO_CUDA_ENTRY STV_DEFAULT"
_ZN10layer_norm13ln_bwd_kernelINS_13Kernel_traitsIf6__halfS2_S2_fjLj7168ELj1ELj1ELj8ELj8ENS_18Kernel_traits_baseILj7168EfS2_S2_S2_fjLj256EEEEELb0ELb1ELb0ELb1EEEvNS_9BwdParamsE:
.text._ZN10layer_norm13ln_bwd_kernelINS_13Kernel_traitsIf6__halfS2_S2_fjLj7168ELj1ELj1ELj8ELj8ENS_18Kernel_traits_baseILj7168EfS2_S2_S2_fjLj256EEEEELb0ELb1ELb0ELb1EEEvNS_9BwdParamsE:
        /* <DEDUP_REMOVED lines=60> */
.L_x_8445:
[----:B------:R-:W-:Y:S01]  /*03c0*/  SHF.L.U32 R2, R0, 0x4, RZ ;  /* 0x0000000400027819 */ /* 0x000fe200000006ff */
[----:B------:R-:W-:Y:S01]  /*03d0*/  ULDC.64 UR4, c[0x0][0x260] ;  /* 0x0000980000047ab9 */ /* 0x000fe20000000a00 */
[----:B------:R-:W-:Y:S02]  /*03e0*/  ULDC.64 UR8, c[0x0][0x278] ;  /* 0x00009e0000087ab9 */ /* 0x000fe40000000a00 */
[----:B------:R-:W-:-:S04]  /*03f0*/  LOP3.LUT R8, R2, 0xff0, RZ, 0xc0, !PT ;  /* 0x00000ff002087812 */ /* 0x000fc800078ec0ff */
[C---:B------:R-:W-:Y:S02]  /*0400*/  IADD3 R2, P0, R8.reuse, UR4, RZ ;  /* 0x0000000408027c10 */ /* 0x040fe4000ff1e0ff */
[----:B------:R-:W-:Y:S02]  /*0410*/  IADD3 R8, P1, R8, UR8, RZ ;  /* 0x0000000808087c10 */ /* 0x000fe4000ff3e0ff */
[----:B------:R-:W-:Y:S01]  /*0420*/  IADD3.X R3, RZ, UR5, RZ, P0, !PT ;  /* 0x00000005ff037c10 */ /* 0x000fe200087fe4ff */
[----:B------:R-:W-:Y:S01]  /*0430*/  ULDC.64 UR4, c[0x0][0x270] ;  /* 0x00009c0000047ab9 */ /* 0x000fe20000000a00 */
[----:B------:R-:W-:Y:S02]  /*0440*/  IADD3.X R9, RZ, UR9, RZ, P1, !PT ;  /* 0x00000009ff097c10 */ /* 0x000fe40008ffe4ff */
        /* <DEDUP_REMOVED lines=59> */
.L_x_8450:
        /* <DEDUP_REMOVED lines=8> */
[----:B------:R-:W2:Y:S01]  /*0880*/  LDC.64 R224, c[0x0][0x250] ;  /* 0x00009400ffe07b82 */ /* 0x000ea20000000a00 */
[----:B0-----:R-:W-:-:S07]  /*0890*/  @P0 LEA R104, P1, R176, R104, 0x1 ;  /* 0x00000068b0680211 */ /* 0x001fce00078208ff */
        /* <DEDUP_REMOVED lines=16> */
[----:B------:R-:W-:-:S02]  /*09a0*/  SHF.L.U32 R192, R211, 0x3, RZ ;  /* 0x00000003d3c07819 */ /* 0x000fc400000006ff */
[----:B------:R-:W-:Y:S02]  /*09b0*/  SHF.L.U32 R190, R209, 0x3, RZ ;  /* 0x00000003d1be7819 */ /* 0x000fe400000006ff */
[----:B------:R-:W-:Y:S02]  /*09c0*/  SHF.R.U32.HI R191, RZ, 0x1d, R211 ;  /* 0x0000001dffbf7819 */ /* 0x000fe400000116d3 */
[----:B------:R-:W-:Y:S02]  /*09d0*/  SHF.R.U32.HI R189, RZ, 0x1d, R209 ;  /* 0x0000001dffbd7819 */ /* 0x000fe400000116d1 */
[----:B------:R-:W-:Y:S01]  /*09e0*/  IADD3 R215, R219, 0x600, RZ ;  /* 0x00000600dbd77810 */ /* 0x000fe20007ffe0ff */
[----:B------:R-:W-:Y:S01]  /*09f0*/  IMAD.WIDE.U32 R200, R211, 0x8, R118 ;  /* 0x00000008d3c87825 */ /* 0x000fe200078e0076 */
[----:B------:R-:W-:Y:S01]  /*0a00*/  IADD3.X R105, R168, UR15, RZ, P1, !PT ;  /* 0x0000000fa8697c10 */ /* 0x000fe20008ffe4ff */
[----:B------:R-:W3:Y:S01]  /*0a10*/  LDG.E.64 R202, desc[UR6][R202.64] ;  /* 0x00000006caca7981 */ /* 0x000ee2000c1e1b00 */
[----:B------:R-:W-:-:S02]  /*0a20*/  IADD3 R106, P1, R194, UR14, RZ ;  /* 0x0000000ec26a7c10 */ /* 0x000fc4000ff3e0ff */
[----:B------:R-:W-:Y:S02]  /*0a30*/  IADD3 R108, P2, R192, UR14, RZ ;  /* 0x0000000ec06c7c10 */ /* 0x000fe4000ff5e0ff */
[----:B------:R-:W-:Y:S02]  /*0a40*/  SHF.L.U32 R188, R217, 0x3, RZ ;  /* 0x00000003d9bc7819 */ /* 0x000fe400000006ff */
[----:B------:R-:W-:Y:S02]  /*0a50*/  SHF.L.U32 R186, R181, 0x3, RZ ;  /* 0x00000003b5ba7819 */ /* 0x000fe400000006ff */
[----:B------:R-:W-:Y:S01]  /*0a60*/  SHF.R.U32.HI R187, RZ, 0x1d, R217 ;  /* 0x0000001dffbb7819 */ /* 0x000fe200000116d9 */
[----:B--2---:R-:W-:Y:S01]  /*0a70*/  IMAD.WIDE R224, R176, 0x4, R224 ;  /* 0x00000004b0e07825 */ /* 0x004fe200078e02e0 */
[----:B------:R-:W-:Y:S01]  /*0a80*/  IADD3.X R107, R193, UR15, RZ, P1, !PT ;  /* 0x0000000fc16b7c10 */ /* 0x000fe20008ffe4ff */
[----:B------:R-:W2:Y:S01]  /*0a90*/  LDG.E.64 R200, desc[UR6][R200.64] ;  /* 0x00000006c8c87981 */ /* 0x000ea2000c1e1b00 */
[----:B------:R-:W-:-:S02]  /*0aa0*/  IADD3 R110, P1, R190, UR14, RZ ;  /* 0x0000000ebe6e7c10 */ /* 0x000fc4000ff3e0ff */
[----:B------:R-:W-:Y:S02]  /*0ab0*/  IADD3.X R109, R191, UR15, RZ, P2, !PT ;  /* 0x0000000fbf6d7c10 */ /* 0x000fe400097fe4ff */
[----:B------:R-:W-:Y:S01]  /*0ac0*/  SHF.R.U32.HI R185, RZ, 0x1d, R181 ;  /* 0x0000001dffb97819 */ /* 0x000fe200000116b5 */
[--C-:B------:R-:W-:Y:S01]  /*0ad0*/  IMAD.WIDE.U32 R198, R209, 0x8, R118.reuse ;  /* 0x00000008d1c67825 */ /* 0x100fe200078e0076 */
[----:B------:R-:W-:Y:S01]  /*0ae0*/  IADD3 R112, P2, R188, UR14, RZ ;  /* 0x0000000ebc707c10 */ /* 0x000fe2000ff5e0ff */
[----:B------:R-:W2:Y:S01]  /*0af0*/  LDG.E.64 R104, desc[UR6][R104.64] ;  /* 0x0000000668687981 */ /* 0x000ea2000c1e1b00 */
[----:B------:R-:W-:Y:S02]  /*0b00*/  IADD3.X R111, R189, UR15, RZ, P1, !PT ;  /* 0x0000000fbd6f7c10 */ /* 0x000fe40008ffe4ff */
[----:B------:R-:W-:Y:S01]  /*0b10*/  IADD3 R114, P1, R186, UR14, RZ ;  /* 0x0000000eba727c10 */ /* 0x000fe2000ff3e0ff */
[--C-:B------:R-:W-:Y:S01]  /*0b20*/  IMAD.WIDE.U32 R196, R217, 0x8, R118.reuse ;  /* 0x00000008d9c47825 */ /* 0x100fe200078e0076 */
[----:B------:R-:W-:Y:S01]  /*0b30*/  SHF.L.U32 R184, R215, 0x3, RZ ;  /* 0x00000003d7b87819 */ /* 0x000fe200000006ff */
[----:B------:R-:W2:Y:S01]  /*0b40*/  LDG.E.64 R106, desc[UR6][R106.64] ;  /* 0x000000066a6a7981 */ /* 0x000ea2000c1e1b00 */
[----:B------:R-:W-:Y:S01]  /*0b50*/  IADD3.X R113, R187, UR15, RZ, P2, !PT ;  /* 0x0000000fbb717c10 */ /* 0x000fe200097fe4ff */
[----:B------:R-:W-:Y:S01]  /*0b60*/  IMAD.WIDE.U32 R170, R181, 0x8, R118 ;  /* 0x00000008b5aa7825 */ /* 0x000fe200078e0076 */
[----:B------:R-:W-:Y:S01]  /*0b70*/  IADD3.X R115, R185, UR15, RZ, P1, !PT ;  /* 0x0000000fb9737c10 */ /* 0x000fe20008ffe4ff */
[----:B------:R-:W2:Y:S01]  /*0b80*/  LDG.E R224, desc[UR6][R224.64] ;  /* 0x00000006e0e07981 */ /* 0x000ea2000c1e1900 */
[----:B------:R-:W-:Y:S01]  /*0b90*/  SHF.R.U32.HI R183, RZ, 0x1d, R215 ;  /* 0x0000001dffb77819 */ /* 0x000fe200000116d7 */
[----:B------:R-:W-:Y:S01]  /*0ba0*/  IMAD.WIDE.U32 R118, R215, 0x8, R118 ;  /* 0x00000008d7767825 */ /* 0x000fe200078e0076 */
[----:B------:R-:W-:Y:S01]  /*0bb0*/  IADD3 R116, P1, R184, UR14, RZ ;  /* 0x0000000eb8747c10 */ /* 0x000fe2000ff3e0ff */
[----:B------:R-:W2:Y:S03]  /*0bc0*/  LDG.E.64 R110, desc[UR6][R110.64] ;  /* 0x000000066e6e7981 */ /* 0x000ea6000c1e1b00 */
[----:B------:R-:W-:Y:S01]  /*0bd0*/  IADD3.X R117, R183, UR15, RZ, P1, !PT ;  /* 0x0000000fb7757c10 */ /* 0x000fe20008ffe4ff */
[----:B------:R-:W2:Y:S04]  /*0be0*/  LDG.E.64 R112, desc[UR6][R112.64] ;  /* 0x0000000670707981 */ /* 0x000ea8000c1e1b00 */
[----:B------:R-:W2:Y:S04]  /*0bf0*/  LDG.E.64 R198, desc[UR6][R198.64] ;  /* 0x00000006c6c67981 */ /* 0x000ea8000c1e1b00 */
[----:B------:R-:W2:Y:S04]  /*0c00*/  LDG.E.64 R118, desc[UR6][R118.64] ;  /* 0x0000000676767981 */ /* 0x000ea8000c1e1b00 */
[----:B------:R-:W2:Y:S04]  /*0c10*/  LDG.E.64 R196, desc[UR6][R196.64] ;  /* 0x00000006c4c47981 */ /* 0x000ea8000c1e1b00 */
[----:B------:R-:W2:Y:S04]  /*0c20*/  LDG.E.64 R170, desc[UR6][R170.64] ;  /* 0x00000006aaaa7981 */ /* 0x000ea8000c1e1b00 */
[----:B------:R-:W2:Y:S01]  /*0c30*/  LDG.E.64 R114, desc[UR6][R114.64] ;  /* 0x0000000672727981 */ /* 0x000ea2000c1e1b00 */
[----:B0-----:R-:W-:-:S03]  /*0c40*/  IMAD.WIDE R206, R176, 0x4, R206 ;  /* 0x00000004b0ce7825 */ /* 0x001fc600078e02ce */
[----:B------:R-:W2:Y:S04]  /*0c50*/  LDG.E.64 R108, desc[UR6][R108.64] ;  /* 0x000000066c6c7981 */ /* 0x000ea8000c1e1b00 */
[----:B------:R-:W2:Y:S04]  /*0c60*/  LDG.E.64 R116, desc[UR6][R116.64] ;  /* 0x0000000674747981 */ /* 0x000ea8000c1e1b00 */
[----:B------:R0:W2:Y:S01]  /*0c70*/  LDG.E R182, desc[UR6][R206.64] ;  /* 0x00000006ceb67981 */ /* 0x0000a2000c1e1900 */
[----:B------:R-:W-:-:S04]  /*0c80*/  ISETP.NE.U32.AND P1, PT, RZ, UR12, PT ;  /* 0x0000000cff007c0c */ /* 0x000fc8000bf25070 */
[----:B------:R-:W-:Y:S02]  /*0c90*/  ISETP.NE.AND.EX P1, PT, RZ, UR13, PT, P1 ;  /* 0x0000000dff007c0c */ /* 0x000fe4000bf25310 */
[----:B------:R-:W-:-:S11]  /*0ca0*/  LOP3.LUT P3, RZ, R208, 0xff, RZ, 0xc0, !PT ;  /* 0x000000ffd0ff7812 */ /* 0x000fd6000786c0ff */
[----:B------:R-:W-:Y:S02]  /*0cb0*/  @P1 LEA R218, P2, R219, UR12, 0x3 ;  /* 0x0000000cdbda1c11 */ /* 0x000fe4000f8418ff */
[----:B------:R-:W-:Y:S02]  /*0cc0*/  @P1 LEA R210, P4, R211, UR12, 0x3 ;  /* 0x0000000cd3d21c11 */ /* 0x000fe4000f8818ff */
[----:B------:R-:W-:Y:S02]  /*0cd0*/  @P1 LEA.HI.X R219, R219, UR13, RZ, 0x3, P2 ;  /* 0x0000000ddbdb1c11 */ /* 0x000fe400090f1cff */
[----:B------:R-:W-:Y:S02]  /*0ce0*/  @P1 LEA R212, P2, R213, UR12, 0x3 ;  /* 0x0000000cd5d41c11 */ /* 0x000fe4000f8418ff */
[----:B------:R-:W-:Y:S01]  /*0cf0*/  @P1 LEA.HI.X R211, R211, UR13, RZ, 0x3, P4 ;  /* 0x0000000dd3d31c11 */ /* 0x000fe2000a0f1cff */
[----:B-----5:R-:W5:Y:S01]  /*0d00*/  @P1 LDG.E.64 R154, desc[UR6][R218.64] ;  /* 0x00000006da9a1981 */ /* 0x020f62000c1e1b00 */
[----:B------:R-:W-:-:S02]  /*0d10*/  @P1 LEA.HI.X R213, R213, UR13, RZ, 0x3, P2 ;  /* 0x0000000dd5d51c11 */ /* 0x000fc400090f1cff */
[----:B------:R-:W-:Y:S01]  /*0d20*/  @P1 LEA R214, P5, R215, UR12, 0x3 ;  /* 0x0000000cd7d61c11 */ /* 0x000fe2000f8a18ff */
[----:B------:R1:W5:Y:S01]  /*0d30*/  @P1 LDG.E.64 R158, desc[UR6][R210.64] ;  /* 0x00000006d29e1981 */ /* 0x000362000c1e1b00 */
[----:B------:R-:W-:Y:S02]  /*0d40*/  @P1 LEA R208, P2, R209, UR12, 0x3 ;  /* 0x0000000cd1d01c11 */ /* 0x000fe4000f8418ff */
[----:B------:R-:W-:Y:S01]  /*0d50*/  @P1 LEA R216, P4, R217, UR12, 0x3 ;  /* 0x0000000cd9d81c11 */ /* 0x000fe2000f8818ff */
[----:B------:R3:W5:Y:S01]  /*0d60*/  @P1 LDG.E.64 R156, desc[UR6][R212.64] ;  /* 0x00000006d49c1981 */ /* 0x000762000c1e1b00 */
[----:B------:R-:W-:Y:S02]  /*0d70*/  @P1 LEA.HI.X R215, R215, UR13, RZ, 0x3, P5 ;  /* 0x0000000dd7d71c11 */ /* 0x000fe4000a8f1cff */
[----:B------:R-:W-:Y:S02]  /*0d80*/  @P1 LEA.HI.X R209, R209, UR13, RZ, 0x3, P2 ;  /* 0x0000000dd1d11c11 */ /* 0x000fe400090f1cff */
[----:B------:R-:W-:Y:S01]  /*0d90*/  @P1 LEA.HI.X R217, R217, UR13, RZ, 0x3, P4 ;  /* 0x0000000dd9d91c11 */ /* 0x000fe2000a0f1cff */
[----:B------:R-:W5:Y:S01]  /*0da0*/  @P1 LDG.E.64 R166, desc[UR6][R214.64] ;  /* 0x00000006d6a61981 */ /* 0x000f62000c1e1b00 */
[----:B0-----:R-:W-:-:S02]  /*0db0*/  @P1 LEA R206, P2, R181, UR12, 0x3 ;  /* 0x0000000cb5ce1c11 */ /* 0x001fc4000f8418ff */
[----:B------:R-:W-:Y:S01]  /*0dc0*/  ISETP.NE.AND P4, PT, RZ, UR11, PT ;  /* 0x0000000bff007c0c */ /* 0x000fe2000bf85270 */
[----:B------:R0:W5:Y:S01]  /*0dd0*/  @P1 LDG.E.64 R160, desc[UR6][R208.64] ;  /* 0x00000006d0a01981 */ /* 0x000162000c1e1b00 */
[----:B------:R-:W-:Y:S02]  /*0de0*/  @P1 LEA.HI.X R207, R181, UR13, RZ, 0x3, P2 ;  /* 0x0000000db5cf1c11 */ /* 0x000fe400090f1cff */
[----:B------:R-:W-:Y:S01]  /*0df0*/  MOV R181, 0x3f800000 ;  /* 0x3f80000000b57802 */ /* 0x000fe20000000f00 */
[----:B------:R2:W5:Y:S04]  /*0e00*/  @P1 LDG.E.64 R162, desc[UR6][R216.64] ;  /* 0x00000006d8a21981 */ /* 0x000568000c1e1b00 */
[----:B------:R2:W5:Y:S01]  /*0e10*/  @P1 LDG.E.64 R164, desc[UR6][R206.64] ;  /* 0x00000006cea41981 */ /* 0x000562000c1e1b00 */
[----:B------:R-:W-:Y:S01]  /*0e20*/  UMOV UR4, 0xffffffff ;  /* 0xffffffff00047882 */ /* 0x000fe20000000000 */
[----:B------:R-:W-:Y:S01]  /*0e30*/  LOP3.LUT P2, RZ, R0, 0x1f, RZ, 0xc0, !PT ;  /* 0x0000001f00ff7812 */ /* 0x000fe2000784c0ff */
[----:B----4-:R-:W-:Y:S01]  /*0e40*/  @P0 HADD2.F32 R181, -RZ, R195.H0_H0 ;  /* 0x200000c3ffb50230 */ /* 0x010fe20000004100 */
[----:B-1----:R-:W-:-:S02]  /*0e50*/  MOV R210, R204 ;  /* 0x000000cc00d27202 */ /* 0x002fc40000000f00 */
[--C-:B------:R-:W-:Y:S02]  /*0e60*/  SHF.R.U64 R222, R204, 0x10, R205.reuse ;  /* 0x00000010ccde7819 */ /* 0x100fe400000012cd */
[----:B------:R-:W-:Y:S02]  /*0e70*/  MOV R223, R205 ;  /* 0x000000cd00df7202 */ /* 0x000fe40000000f00 */
[----:B------:R-:W-:Y:S01]  /*0e80*/  SHF.R.U32.HI R220, RZ, 0x10, R205 ;  /* 0x00000010ffdc7819 */ /* 0x000fe200000116cd */
[----:B------:R-:W-:Y:S01]  /*0e90*/  HADD2.F32 R222, -RZ, R222.H0_H0 ;  /* 0x200000deffde7230 */ /* 0x000fe20000004100 */
[----:B---3--:R-:W-:Y:S02]  /*0ea0*/  MOV R212, R202 ;  /* 0x000000ca00d47202 */ /* 0x008fe40000000f00 */
[----:B0-----:R-:W-:Y:S02]  /*0eb0*/  SHF.R.U64 R208, R202, 0x10, R203 ;  /* 0x00000010cad07819 */ /* 0x001fe400000012cb */
[----:B------:R-:W-:-:S02]  /*0ec0*/  MOV R237, R203 ;  /* 0x000000cb00ed7202 */ /* 0x000fc40000000f00 */
[----:B------:R-:W-:Y:S02]  /*0ed0*/  SHF.R.U32.HI R235, RZ, 0x10, R203 ;  /* 0x00000010ffeb7819 */ /* 0x000fe400000116cb */
[--C-:B--2---:R-:W-:Y:S02]  /*0ee0*/  SHF.R.U64 R230, R200, 0x10, R201.reuse ;  /* 0x00000010c8e67819 */ /* 0x104fe400000012c9 */
[----:B------:R-:W-:Y:S02]  /*0ef0*/  MOV R227, R201 ;  /* 0x000000c900e37202 */ /* 0x000fe40000000f00 */
[----:B------:R-:W-:Y:S02]  /*0f00*/  SHF.R.U32.HI R225, RZ, 0x10, R201 ;  /* 0x00000010ffe17819 */ /* 0x000fe400000116c9 */
[--C-:B------:R-:W-:Y:S01]  /*0f10*/  SHF.R.U64 R241, R104, 0x10, R105.reuse ;  /* 0x0000001068f17819 */ /* 0x100fe20000001269 */
[----:B------:R-:W-:Y:S01]  /*0f20*/  HADD2.F32 R233, -RZ, R105.H0_H0 ;  /* 0x20000069ffe97230 */ /* 0x000fe20000004100 */
[----:B------:R-:W-:Y:S01]  /*0f30*/  SHF.R.U32.HI R201, RZ, 0x10, R105 ;  /* 0x00000010ffc97819 */ /* 0x000fe20000011669 */
[----:B------:R-:W-:Y:S01]  /*0f40*/  HADD2.F32 R215, -RZ, R106.H0_H0 ;  /* 0x2000006affd77230 */ /* 0x000fe20000004100 */
[--C-:B------:R-:W-:Y:S01]  /*0f50*/  SHF.R.U64 R209, R106, 0x10, R107.reuse ;  /* 0x000000106ad17819 */ /* 0x100fe2000000126b */
[----:B------:R-:W-:Y:S01]  /*0f60*/  HADD2.F32 R219, -RZ, R107.H0_H0 ;  /* 0x2000006bffdb7230 */ /* 0x000fe20000004100 */
[----:B------:R-:W-:-:S02]  /*0f70*/  SHF.R.U32.HI R211, RZ, 0x10, R107 ;  /* 0x00000010ffd37819 */ /* 0x000fc4000001166b */
[----:B------:R-:W-:Y:S02]  /*0f80*/  FSEL R224, R224, RZ, !P4 ;  /* 0x000000ffe0e07208 */ /* 0x000fe40006000000 */
[--C-:B------:R-:W-:Y:S02]  /*0f90*/  SHF.R.U64 R105, R110, 0x10, R111.reuse ;  /* 0x000000106e697819 */ /* 0x100fe4000000126f */
[----:B------:R-:W-:Y:S02]  /*0fa0*/  SHF.R.U32.HI R106, RZ, 0x10, R111 ;  /* 0x00000010ff6a7819 */ /* 0x000fe4000001166f */
[----:B------:R-:W-:Y:S01]  /*0fb0*/  SHF.R.U64 R107, R112, 0x10, R113 ;  /* 0x00000010706b7819 */ /* 0x000fe20000001271 */
[----:B------:R-:W-:Y:S02]  /*0fc0*/  HADD2.F32 R111, -RZ, R111.H0_H0 ;  /* 0x2000006fff6f7230 */ /* 0x000fe40000004100 */
[----:B------:R-:W-:Y:S01]  /*0fd0*/  FADD.FTZ R250, -R224, R215 ;  /* 0x000000d7e0fa7221 */ /* 0x000fe20000010100 */
[----:B------:R-:W-:-:S02]  /*0fe0*/  MOV R204, R198 ;  /* 0x000000c600cc7202 */ /* 0x000fc40000000f00 */
[--C-:B------:R-:W-:Y:S02]  /*0ff0*/  SHF.R.U64 R221, R198, 0x10, R199.reuse ;  /* 0x00000010c6dd7819 */ /* 0x100fe400000012c7 */
[----:B------:R-:W-:Y:S02]  /*1000*/  MOV R239, R199 ;  /* 0x000000c700ef7202 */ /* 0x000fe40000000f00 */
[----:B------:R-:W-:Y:S01]  /*1010*/  SHF.R.U32.HI R218, RZ, 0x10, R199 ;  /* 0x00000010ffda7819 */ /* 0x000fe200000116c7 */
[----:B------:R-:W-:Y:S01]  /*1020*/  HADD2.F32 R243, -RZ, R104.H0_H0 ;  /* 0x20000068fff37230 */ /* 0x000fe20000004100 */
[--C-:B------:R-:W-:Y:S02]  /*1030*/  SHF.R.U64 R198, R118, 0x10, R119.reuse ;  /* 0x0000001076c67819 */ /* 0x100fe40000001277 */
[----:B------:R-:W-:Y:S02]  /*1040*/  MOV R199, R119 ;  /* 0x0000007700c77202 */ /* 0x000fe40000000f00 */
[----:B------:R-:W-:Y:S01]  /*1050*/  SHF.R.U32.HI R202, RZ, 0x10, R119 ;  /* 0x00000010ffca7819 */ /* 0x000fe20000011677 */
[----:B------:R-:W-:Y:S01]  /*1060*/  HADD2.F32 R241, -RZ, R241.H0_H0 ;  /* 0x200000f1fff17230 */ /* 0x000fe20000004100 */
[----:B------:R-:W-:Y:S01]  /*1070*/  MOV R216, R196 ;  /* 0x000000c400d87202 */ /* 0x000fe20000000f00 */
[----:B------:R-:W-:Y:S01]  /*1080*/  HADD2.F32 R215, -RZ, R105.H0_H0 ;  /* 0x20000069ffd77230 */ /* 0x000fe20000004100 */
[----:B------:R-:W-:Y:S01]  /*1090*/  SHF.R.U64 R214, R196, 0x10, R197 ;  /* 0x00000010c4d67819 */ /* 0x000fe200000012c5 */
[----:B------:R-:W-:Y:S01]  /*10a0*/  HADD2.F32 R119, -RZ, R114.H0_H0 ;  /* 0x20000072ff777230 */ /* 0x000fe20000004100 */
[----:B------:R-:W-:-:S02]  /*10b0*/  MOV R203, R170 ;  /* 0x000000aa00cb7202 */ /* 0x000fc40000000f00 */
[----:B------:R-:W-:Y:S01]  /*10c0*/  MOV R195, R118 ;  /* 0x0000007600c37202 */ /* 0x000fe20000000f00 */
[----:B------:R-:W-:Y:S01]  /*10d0*/  HADD2.F32 R229, -RZ, R109.H0_H0 ;  /* 0x2000006dffe57230 */ /* 0x000fe20000004100 */
[----:B------:R-:W-:Y:S01]  /*10e0*/  MOV R206, R200 ;  /* 0x000000c800ce7202 */ /* 0x000fe20000000f00 */
[----:B------:R-:W-:Y:S01]  /*10f0*/  HADD2.F32 R217, -RZ, R112.H0_H0 ;  /* 0x20000070ffd97230 */ /* 0x000fe20000004100 */
[--C-:B------:R-:W-:Y:S01]  /*1100*/  SHF.R.U64 R170, R170, 0x10, R171.reuse ;  /* 0x00000010aaaa7819 */ /* 0x100fe200000012ab */
[----:B------:R-:W-:Y:S01]  /*1110*/  HADD2.F32 R245, -RZ, R107.H0_H0 ;  /* 0x2000006bfff57230 */ /* 0x000fe20000004100 */
[----:B------:R-:W-:Y:S02]  /*1120*/  MOV R207, R171 ;  /* 0x000000ab00cf7202 */ /* 0x000fe40000000f00 */
[----:B------:R-:W-:Y:S01]  /*1130*/  SHF.R.U32.HI R196, RZ, 0x10, R171 ;  /* 0x00000010ffc47819 */ /* 0x000fe200000116ab */
[----:B------:R-:W-:Y:S01]  /*1140*/  HADD2.F32 R171, -RZ, R110.H0_H0 ;  /* 0x2000006effab7230 */ /* 0x000fe20000004100 */
[----:B------:R-:W-:-:S02]  /*1150*/  SHF.R.U64 R118, R108, 0x10, R109 ;  /* 0x000000106c767819 */ /* 0x000fc4000000126d */
[----:B------:R-:W-:Y:S01]  /*1160*/  SHF.R.U32.HI R104, RZ, 0x10, R109 ;  /* 0x00000010ff687819 */ /* 0x000fe2000001166d */
[----:B------:R-:W-:Y:S01]  /*1170*/  HADD2.F32 R205, -RZ, R117.H0_H0 ;  /* 0x20000075ffcd7230 */ /* 0x000fe20000004100 */
[----:B------:R-:W-:Y:S02]  /*1180*/  MOV R231, R197 ;  /* 0x000000c500e77202 */ /* 0x000fe40000000f00 */
[----:B------:R-:W-:Y:S01]  /*1190*/  SHF.R.U32.HI R200, RZ, 0x10, R197 ;  /* 0x00000010ffc87819 */ /* 0x000fe200000116c5 */
[----:B------:R-:W-:Y:S01]  /*11a0*/  HADD2.F32 R197, -RZ, R115.H0_H0 ;  /* 0x20000073ffc57230 */ /* 0x000fe20000004100 */
[--C-:B------:R-:W-:Y:S02]  /*11b0*/  SHF.R.U64 R109, R114, 0x10, R115.reuse ;  /* 0x00000010726d7819 */ /* 0x100fe40000001273 */
[----:B------:R-:W-:Y:S01]  /*11c0*/  SHF.R.U32.HI R110, RZ, 0x10, R115 ;  /* 0x00000010ff6e7819 */ /* 0x000fe20000011673 */
[----:B------:R-:W-:Y:S01]  /*11d0*/  HADD2.F32 R115, -RZ, R201.H0_H0 ;  /* 0x200000c9ff737230 */ /* 0x000fe20000004100 */
[----:B------:R-:W-:-:S02]  /*11e0*/  SHF.R.U64 R112, R116, 0x10, R117 ;  /* 0x0000001074707819 */ /* 0x000fc40000001275 */
[----:B------:R-:W-:Y:S01]  /*11f0*/  SHF.R.U32.HI R114, RZ, 0x10, R117 ;  /* 0x00000010ff727819 */ /* 0x000fe20000011675 */
[C---:B------:R-:W-:Y:S01]  /*1200*/  FADD.FTZ R117, -R224.reuse, R111 ;  /* 0x0000006fe0757221 */ /* 0x040fe20000010100 */
[C---:B------:R-:W-:Y:S01]  /*1210*/  FADD.FTZ R243, -R224.reuse, R243 ;  /* 0x000000f3e0f37221 */ /* 0x040fe20000010100 */
[C---:B------:R-:W-:Y:S01]  /*1220*/  FADD.FTZ R111, -R224.reuse, R119 ;  /* 0x00000077e06f7221 */ /* 0x040fe20000010100 */
[C---:B------:R-:W-:Y:S01]  /*1230*/  FADD.FTZ R241, -R224.reuse, R241 ;  /* 0x000000f1e0f17221 */ /* 0x040fe20000010100 */
[C---:B------:R-:W-:Y:S01]  /*1240*/  FADD.FTZ R119, -R224.reuse, R215 ;  /* 0x000000d7e0777221 */ /* 0x040fe20000010100 */
[C---:B------:R-:W-:Y:S01]  /*1250*/  FADD.FTZ R215, -R224.reuse, R245 ;  /* 0x000000f5e0d77221 */ /* 0x040fe20000010100 */
[----:B------:R-:W-:Y:S02]  /*1260*/  HADD2.F32 R245, -RZ, R210.H0_H0 ;  /* 0x200000d2fff57230 */ /* 0x000fe40000004100 */
[----:B------:R-:W-:Y:S01]  /*1270*/  FADD.FTZ R115, -R224, R115 ;  /* 0x00000073e0737221 */ /* 0x000fe20000010100 */
[C---:B------:R-:W-:Y:S01]  /*1280*/  FMUL.FTZ R210, R182.reuse, R243 ;  /* 0x000000f3b6d27220 */ /* 0x040fe20000410000 */
[----:B------:R-:W-:Y:S01]  /*1290*/  FMUL.FTZ R244, R182, R241 ;  /* 0x000000f1b6f47220 */ /* 0x000fe20000410000 */
[----:B------:R-:W-:Y:S01]  /*12a0*/  HADD2.F32 R213, -RZ, R108.H0_H0 ;  /* 0x2000006cffd57230 */ /* 0x000fe20000004100 */
[----:B------:R-:W-:Y:S01]  /*12b0*/  SHF.R.U32.HI R108, RZ, 0x10, R113 ;  /* 0x00000010ff6c7819 */ /* 0x000fe20000011671 */
[----:B------:R-:W-:-:S02]  /*12c0*/  HADD2.F32 R209, -RZ, R209.H0_H0 ;  /* 0x200000d1ffd17230 */ /* 0x000fc40000004100 */
[----:B------:R-:W-:Y:S01]  /*12d0*/  FADD.FTZ R174, R245, R174 ;  /* 0x000000aef5ae7221 */ /* 0x000fe20000010000 */
[----:B------:R-:W-:Y:S02]  /*12e0*/  HADD2.F32 R249, -RZ, R109.H0_H0 ;  /* 0x2000006dfff97230 */ /* 0x000fe40000004100 */
[-C--:B------:R-:W-:Y:S01]  /*12f0*/  FFMA.FTZ R175, R210, R245.reuse, R175 ;  /* 0x000000f5d2af7223 */ /* 0x080fe200000100af */
[----:B------:R-:W-:Y:S02]  /*1300*/  HADD2.F32 R220, -RZ, R220.H0_H0 ;  /* 0x200000dcffdc7230 */ /* 0x000fe40000004100 */
[----:B------:R-:W-:Y:S01]  /*1310*/  FMUL.FTZ R243, R100, R245 ;  /* 0x000000f564f37220 */ /* 0x000fe20000410000 */
[----:B------:R-:W-:Y:S01]  /*1320*/  FMUL.FTZ R248, R182, R115 ;  /* 0x00000073b6f87220 */ /* 0x000fe20000410000 */
[----:B------:R-:W-:Y:S01]  /*1330*/  FADD.FTZ R172, R222, R172 ;  /* 0x000000acdeac7221 */ /* 0x000fe20000010000 */
[-C--:B------:R-:W-:Y:S01]  /*1340*/  FFMA.FTZ R173, R244, R222.reuse, R173 ;  /* 0x000000def4ad7223 */ /* 0x080fe200000100ad */
[----:B------:R-:W-:Y:S01]  /*1350*/  FMUL.FTZ R245, R101, R222 ;  /* 0x000000de65f57220 */ /* 0x000fe20000410000 */
[----:B------:R-:W-:-:S02]  /*1360*/  HADD2.F32 R115, -RZ, R239.H0_H0 ;  /* 0x200000efff737230 */ /* 0x000fc40000004100 */
[----:B------:R-:W-:Y:S01]  /*1370*/  FMUL.FTZ R222, R182, R117 ;  /* 0x00000075b6de7220 */ /* 0x000fe20000410000 */
[----:B------:R-:W-:Y:S02]  /*1380*/  HADD2.F32 R211, -RZ, R211.H0_H0 ;  /* 0x200000d3ffd37230 */ /* 0x000fe40000004100 */
[C---:B------:R-:W-:Y:S01]  /*1390*/  FADD.FTZ R242, -R224.reuse, R209 ;  /* 0x000000d1e0f27221 */ /* 0x040fe20000010100 */
[----:B------:R-:W-:Y:S02]  /*13a0*/  HADD2.F32 R247, -RZ, R108.H0_H0 ;  /* 0x2000006cfff77230 */ /* 0x000fe40000004100 */
[----:B------:R-:W-:Y:S01]  /*13b0*/  FADD.FTZ R209, -R224, R249 ;  /* 0x000000f9e0d17221 */ /* 0x000fe20000010100 */
[----:B------:R-:W-:Y:S02]  /*13c0*/  HADD2.F32 R223, -RZ, R223.H0_H0 ;  /* 0x200000dfffdf7230 */ /* 0x000fe40000004100 */
[----:B------:R-:W-:Y:S01]  /*13d0*/  FADD.FTZ R150, R220, R150 ;  /* 0x00000096dc967221 */ /* 0x000fe20000010000 */
[-C--:B------:R-:W-:Y:S01]  /*13e0*/  FFMA.FTZ R151, R248, R220.reuse, R151 ;  /* 0x000000dcf8977223 */ /* 0x080fe20000010097 */
[----:B------:R-:W-:Y:S01]  /*13f0*/  FMUL.FTZ R249, R103, R220 ;  /* 0x000000dc67f97220 */ /* 0x000fe20000410000 */
[----:B------:R-:W-:Y:S01]  /*1400*/  FADD.FTZ R108, RZ, R243 ;  /* 0x000000f3ff6c7221 */ /* 0x000fe20000010000 */
[----:B------:R-:W-:Y:S01]  /*1410*/  FADD.FTZ R128, R115, R128 ;  /* 0x0000008073807221 */ /* 0x000fe20000010000 */
[-C--:B------:R-:W-:Y:S01]  /*1420*/  FFMA.FTZ R129, R222, R115.reuse, R129 ;  /* 0x00000073de817223 */ /* 0x080fe20000010081 */
[----:B------:R-:W-:Y:S01]  /*1430*/  FMUL.FTZ R220, R90, R115 ;  /* 0x000000735adc7220 */ /* 0x000fe20000410000 */
[----:B------:R-:W-:Y:S01]  /*1440*/  FADD.FTZ R233, -R224, R233 ;  /* 0x000000e9e0e97221 */ /* 0x000fe20000010100 */
[----:B------:R-:W-:Y:S01]  /*1450*/  FFMA.FTZ R115, R210, R243, RZ ;  /* 0x000000f3d2737223 */ /* 0x000fe200000100ff */
[C---:B------:R-:W-:Y:S01]  /*1460*/  FADD.FTZ R238, -R224.reuse, R211 ;  /* 0x000000d3e0ee7221 */ /* 0x040fe20000010100 */
        /* <DEDUP_REMOVED lines=8> */
[----:B------:R-:W-:Y:S01]  /*14f0*/  FADD.FTZ R109, -R224, R197 ;  /* 0x000000c5e06d7221 */ /* 0x000fe20000010100 */
[----:B------:R-:W-:Y:S01]  /*1500*/  FFMA.FTZ R115, R246, R247, R115 ;  /* 0x000000f7f6737223 */ /* 0x000fe20000010073 */
[----:B------:R-:W-:Y:S02]  /*1510*/  HADD2.F32 R197, -RZ, R110.H0_H0 ;  /* 0x2000006effc57230 */ /* 0x000fe40000004100 */
[----:B------:R-:W-:Y:S01]  /*1520*/  FADD.FTZ R240, -R224, R219 ;  /* 0x000000dbe0f07221 */ /* 0x000fe20000010100 */
[----:B------:R-:W-:Y:S02]  /*1530*/  HADD2.F32 R110, -RZ, R208.H0_H0 ;  /* 0x200000d0ff6e7230 */ /* 0x000fe40000004100 */
[----:B------:R-:W-:Y:S01]  /*1540*/  FADD.FTZ R148, R241, R148 ;  /* 0x00000094f1947221 */ /* 0x000fe20000010000 */
[-C--:B------:R-:W-:Y:S01]  /*1550*/  FFMA.FTZ R149, R250, R241.reuse, R149 ;  /* 0x000000f1fa957223 */ /* 0x080fe20000010095 */
[----:B------:R-:W-:Y:S01]  /*1560*/  FMUL.FTZ R241, R96, R241 ;  /* 0x000000f160f17220 */ /* 0x000fe20000410000 */
[----:B------:R-:W-:Y:S01]  /*1570*/  FADD.FTZ R108, R108, R249 ;  /* 0x000000f96c6c7221 */ /* 0x000fe20000010000 */
[----:B------:R-:W-:Y:S01]  /*1580*/  FFMA.FTZ R115, R248, R249, R115 ;  /* 0x000000f9f8737223 */ /* 0x000fe20000010073 */
[----:B------:R-:W-:-:S02]  /*1590*/  HADD2.F32 R237, -RZ, R237.H0_H0 ;  /* 0x200000edffed7230 */ /* 0x000fc40000004100 */
[----:B------:R-:W-:Y:S01]  /*15a0*/  FMUL.FTZ R240, R182, R240 ;  /* 0x000000f0b6f07220 */ /* 0x000fe20000410000 */
[----:B------:R-:W-:Y:S01]  /*15b0*/  FMUL.FTZ R239, R97, R110 ;  /* 0x0000006e61ef7220 */ /* 0x000fe20000410000 */
[----:B------:R-:W-:Y:S01]  /*15c0*/  FADD.FTZ R108, R108, R241 ;  /* 0x000000f16c6c7221 */ /* 0x000fe20000010000 */
[----:B------:R-:W-:Y:S01]  /*15d0*/  FMUL.FTZ R242, R182, R242 ;  /* 0x000000f2b6f27220 */ /* 0x000fe20000410000 */
[----:B------:R-:W-:Y:S01]  /*15e0*/  FFMA.FTZ R115, R250, R241, R115 ;  /* 0x000000f1fa737223 */ /* 0x000fe20000010073 */
[----:B------:R-:W-:Y:S02]  /*15f0*/  HADD2.F32 R251, -RZ, R118.H0_H0 ;  /* 0x20000076fffb7230 */ /* 0x000fe40000004100 */
[----:B------:R-:W-:Y:S01]  /*1600*/  FADD.FTZ R236, -R224, R213 ;  /* 0x000000d5e0ec7221 */ /* 0x000fe20000010100 */
[----:B------:R-:W-:Y:S02]  /*1610*/  HADD2.F32 R235, -RZ, R235.H0_H0 ;  /* 0x200000ebffeb7230 */ /* 0x000fe40000004100 */
[----:B------:R-:W-:Y:S01]  /*1620*/  FADD.FTZ R144, R237, R144 ;  /* 0x00000090ed907221 */ /* 0x000fe20000010000 */
[-C--:B------:R-:W-:Y:S01]  /*1630*/  FFMA.FTZ R145, R240, R237.reuse, R145 ;  /* 0x000000edf0917223 */ /* 0x080fe20000010091 */
[----:B------:R-:W-:Y:S01]  /*1640*/  FMUL.FTZ R238, R182, R238 ;  /* 0x000000eeb6ee7220 */ /* 0x000fe20000410000 */
[----:B------:R-:W-:Y:S01]  /*1650*/  FMUL.FTZ R237, R98, R237 ;  /* 0x000000ed62ed7220 */ /* 0x000fe20000410000 */
[----:B------:R-:W-:Y:S01]  /*1660*/  FADD.FTZ R108, R108, R239 ;  /* 0x000000ef6c6c7221 */ /* 0x000fe20000010000 */
[----:B------:R-:W-:Y:S01]  /*1670*/  FFMA.FTZ R115, R242, R239, R115 ;  /* 0x000000eff2737223 */ /* 0x000fe20000010073 */
[----:B------:R-:W-:-:S02]  /*1680*/  HADD2.F32 R113, -RZ, R113.H0_H0 ;  /* 0x20000071ff717230 */ /* 0x000fc40000004100 */
[----:B------:R-:W-:Y:S01]  /*1690*/  FADD.FTZ R251, -R224, R251 ;  /* 0x000000fbe0fb7221 */ /* 0x000fe20000010100 */
[----:B------:R-:W-:Y:S02]  /*16a0*/  HADD2.F32 R233, -RZ, R206.H0_H0 ;  /* 0x200000ceffe97230 */ /* 0x000fe40000004100 */
        /* <DEDUP_REMOVED lines=8> */
[----:B------:R-:W-:-:S02]  /*1730*/  HADD2.F32 R230, -RZ, R230.H0_H0 ;  /* 0x200000e6ffe67230 */ /* 0x000fc40000004100 */
[----:B------:R-:W-:Y:S01]  /*1740*/  FADD.FTZ R113, -R224, R113 ;  /* 0x00000071e0717221 */ /* 0x000fe20000010100 */
[----:B------:R-:W-:Y:S01]  /*1750*/  FADD.FTZ R140, R233, R140 ;  /* 0x0000008ce98c7221 */ /* 0x000fe20000010000 */
[----:B------:R-:W-:Y:S01]  /*1760*/  FFMA.FTZ R141, R236, R233, R141 ;  /* 0x000000e9ec8d7223 */ /* 0x000fe2000001008d */
[----:B------:R-:W-:Y:S01]  /*1770*/  FMUL.FTZ R234, R182, R251 ;  /* 0x000000fbb6ea7220 */ /* 0x000fe20000410000 */
[----:B------:R-:W-:Y:S01]  /*1780*/  FMUL.FTZ R233, R92, R233 ;  /* 0x000000e95ce97220 */ /* 0x000fe20000410000 */
[----:B------:R-:W-:Y:S01]  /*1790*/  FADD.FTZ R108, R108, R235 ;  /* 0x000000eb6c6c7221 */ /* 0x000fe20000010000 */
[----:B------:R-:W-:Y:S01]  /*17a0*/  FFMA.FTZ R115, R238, R235, R115 ;  /* 0x000000ebee737223 */ /* 0x000fe20000010073 */
[----:B------:R-:W-:Y:S02]  /*17b0*/  HADD2.F32 R201, -RZ, R116.H0_H0 ;  /* 0x20000074ffc97230 */ /* 0x000fe40000004100 */
[----:B------:R-:W-:Y:S01]  /*17c0*/  FADD.FTZ R213, -R224, R213 ;  /* 0x000000d5e0d57221 */ /* 0x000fe20000010100 */
[----:B------:R-:W-:-:S02]  /*17d0*/  HADD2.F32 R227, -RZ, R227.H0_H0 ;  /* 0x200000e3ffe37230 */ /* 0x000fc40000004100 */
[----:B------:R-:W-:Y:S01]  /*17e0*/  FADD.FTZ R138, R230, R138 ;  /* 0x0000008ae68a7221 */ /* 0x000fe20000010000 */
[----:B------:R-:W-:Y:S01]  /*17f0*/  FMUL.FTZ R232, R182, R229 ;  /* 0x000000e5b6e87220 */ /* 0x000fe20000410000 */
[-C--:B------:R-:W-:Y:S01]  /*1800*/  FFMA.FTZ R139, R234, R230.reuse, R139 ;  /* 0x000000e6ea8b7223 */ /* 0x080fe2000001008b */
[----:B------:R-:W-:Y:S01]  /*1810*/  FMUL.FTZ R212, R182, R113 ;  /* 0x00000071b6d47220 */ /* 0x000fe20000410000 */
[----:B------:R-:W-:Y:S01]  /*1820*/  FMUL.FTZ R230, R93, R230 ;  /* 0x000000e65de67220 */ /* 0x000fe20000410000 */
[----:B------:R-:W-:Y:S01]  /*1830*/  FADD.FTZ R113, R108, R233 ;  /* 0x000000e96c717221 */ /* 0x000fe20000010000 */
[----:B------:R-:W-:Y:S01]  /*1840*/  FFMA.FTZ R115, R236, R233, R115 ;  /* 0x000000e9ec737223 */ /* 0x000fe20000010073 */
[----:B------:R-:W-:Y:S02]  /*1850*/  HADD2.F32 R225, -RZ, R225.H0_H0 ;  /* 0x200000e1ffe17230 */ /* 0x000fe40000004100 */
[C---:B------:R-:W-:Y:S01]  /*1860*/  FADD.FTZ R171, -R224.reuse, R171 ;  /* 0x000000abe0ab7221 */ /* 0x040fe20000010100 */
[----:B------:R-:W-:Y:S01]  /*1870*/  FADD.FTZ R107, -R224, R201 ;  /* 0x000000c9e06b7221 */ /* 0x000fe20000010100 */
[----:B------:R-:W-:Y:S01]  /*1880*/  FADD.FTZ R136, R227, R136 ;  /* 0x00000088e3887221 */ /* 0x000fe20000010000 */
[----:B------:R-:W-:Y:S01]  /*1890*/  FFMA.FTZ R137, R232, R227, R137 ;  /* 0x000000e3e8897223 */ /* 0x000fe20000010089 */
[----:B------:R-:W-:Y:S01]  /*18a0*/  FMUL.FTZ R228, R182, R213 ;  /* 0x000000d5b6e47220 */ /* 0x000fe20000410000 */
[----:B------:R-:W-:-:S02]  /*18b0*/  HADD2.F32 R201, -RZ, R112.H0_H0 ;  /* 0x20000070ffc97230 */ /* 0x000fc40000004100 */
[----:B------:R-:W-:Y:S01]  /*18c0*/  FMUL.FTZ R227, R94, R227 ;  /* 0x000000e35ee37220 */ /* 0x000fe20000410000 */
[----:B------:R-:W-:Y:S01]  /*18d0*/  FADD.FTZ R108, R113, R230 ;  /* 0x000000e6716c7221 */ /* 0x000fe20000010000 */
[----:B------:R-:W-:Y:S02]  /*18e0*/  HADD2.F32 R219, -RZ, R106.H0_H0 ;  /* 0x2000006affdb7230 */ /* 0x000fe40000004100 */
[----:B------:R-:W-:Y:S01]  /*18f0*/  FADD.FTZ R152, R223, R152 ;  /* 0x00000098df987221 */ /* 0x000fe20000010000 */
[----:B------:R-:W-:Y:S02]  /*1900*/  HADD2.F32 R114, -RZ, R114.H0_H0 ;  /* 0x20000072ff727230 */ /* 0x000fe40000004100 */
[----:B------:R-:W-:Y:S01]  /*1910*/  FFMA.FTZ R153, R246, R223, R153 ;  /* 0x000000dff6997223 */ /* 0x000fe20000010099 */
[----:B------:R-:W-:Y:S01]  /*1920*/  FFMA.FTZ R115, R234, R230, R115 ;  /* 0x000000e6ea737223 */ /* 0x000fe20000010073 */
[----:B------:R-:W-:Y:S02]  /*1930*/  HADD2.F32 R223, -RZ, R204.H0_H0 ;  /* 0x200000ccffdf7230 */ /* 0x000fe40000004100 */
[----:B------:R-:W-:Y:S01]  /*1940*/  FADD.FTZ R105, -R224, R205 ;  /* 0x000000cde0697221 */ /* 0x000fe20000010100 */
[----:B------:R-:W-:-:S02]  /*1950*/  HADD2.F32 R106, -RZ, R200.H0_H0 ;  /* 0x200000c8ff6a7230 */ /* 0x000fc40000004100 */
[----:B------:R-:W-:Y:S01]  /*1960*/  FADD.FTZ R134, R225, R134 ;  /* 0x00000086e1867221 */ /* 0x000fe20000010000 */
[----:B------:R-:W-:Y:S01]  /*1970*/  FMUL.FTZ R226, R182, R171 ;  /* 0x000000abb6e27220 */ /* 0x000fe20000410000 */
[----:B------:R-:W-:Y:S01]  /*1980*/  FFMA.FTZ R135, R228, R225, R135 ;  /* 0x000000e1e4877223 */ /* 0x000fe20000010087 */
[----:B------:R-:W-:Y:S01]  /*1990*/  FMUL.FTZ R211, R182, R211 ;  /* 0x000000d3b6d37220 */ /* 0x000fe20000410000 */
[----:B------:R-:W-:Y:S01]  /*19a0*/  FADD.FTZ R205, -R224, R197 ;  /* 0x000000c5e0cd7221 */ /* 0x000fe20000010100 */
[----:B------:R-:W-:Y:S01]  /*19b0*/  FMUL.FTZ R225, R95, R225 ;  /* 0x000000e15fe17220 */ /* 0x000fe20000410000 */
[----:B------:R-:W-:Y:S01]  /*19c0*/  FADD.FTZ R108, R108, R227 ;  /* 0x000000e36c6c7221 */ /* 0x000fe20000010000 */
[----:B------:R-:W-:Y:S01]  /*19d0*/  FADD.FTZ R197, -R224, R201 ;  /* 0x000000c9e0c57221 */ /* 0x000fe20000010100 */
[----:B------:R-:W-:Y:S01]  /*19e0*/  FFMA.FTZ R115, R232, R227, R115 ;  /* 0x000000e3e8737223 */ /* 0x000fe20000010073 */
[C---:B------:R-:W-:Y:S01]  /*19f0*/  FADD.FTZ R217, -R224.reuse, R217 ;  /* 0x000000d9e0d97221 */ /* 0x040fe20000010100 */
[C---:B------:R-:W-:Y:S01]  /*1a00*/  FADD.FTZ R219, -R224.reuse, R219 ;  /* 0x000000dbe0db7221 */ /* 0x040fe20000010100 */
[----:B------:R-:W-:Y:S01]  /*1a10*/  FADD.FTZ R201, -R224, R114 ;  /* 0x00000072e0c97221 */ /* 0x000fe20000010100 */
[----:B------:R-:W-:-:S02]  /*1a20*/  HADD2.F32 R221, -RZ, R221.H0_H0 ;  /* 0x200000ddffdd7230 */ /* 0x000fc40000004100 */
        /* <DEDUP_REMOVED lines=29> */
[C---:B------:R-:W-:Y:S01]  /*1c00*/  FMUL.FTZ R215, R182.reuse, R215 ;  /* 0x000000d7b6d77220 */ /* 0x040fe20000410000 */
[----:B------:R-:W-:Y:S01]  /*1c10*/  FMUL.FTZ R206, R182, R109 ;  /* 0x0000006db6ce7220 */ /* 0x000fe20000410000 */
        /* <DEDUP_REMOVED lines=93> */
.L_x_8461:
[----:B-1----:R-:W-:Y:S01]  /*21f0*/  FADD.FTZ R104, R107, R104 ;  /* 0x000000686b687221 */ /* 0x002fe20000010000 */
[----:B--2---:R-:W-:Y:S01]  /*2200*/  FADD.FTZ R105, R106, R105 ;  /* 0x000000696a697221 */ /* 0x004fe20000010000 */
[----:B------:R-:W-:Y:S06]  /*2210*/  @P2 BRA `(.L_x_8448) ;  /* 0x0000000000242947 */ /* 0x000fec0003800000 */
[----:B------:R-:W1:Y:S01]  /*2220*/  S2UR UR5, SR_CgaCtaId ;  /* 0x00000000000579c3 */ /* 0x000e620000008800 */
[----:B0-----:R-:W-:Y:S01]  /*2230*/  SHF.R.U32.HI R106, RZ, 0x5, R0 ;  /* 0x00000005ff6a7819 */ /* 0x001fe20000011600 */
[----:B------:R-:W-:-:S03]  /*2240*/  UMOV UR4, 0x400 ;  /* 0x0000040000047882 */ /* 0x000fc60000000000 */
[----:B------:R-:W-:-:S04]  /*2250*/  LOP3.LUT R107, R106, 0x7fffff8, RZ, 0xc0, !PT ;  /* 0x07fffff86a6b7812 */ /* 0x000fc800078ec0ff */
[----:B------:R-:W-:-:S04]  /*2260*/  @!P3 IADD3 R107, R107, 0x8, RZ ;  /* 0x000000086b6bb810 */ /* 0x000fc80007ffe0ff */
[----:B------:R-:W-:Y:S01]  /*2270*/  LOP3.LUT R106, R107, 0x7, R106, 0xf8, !PT ;  /* 0x000000076b6a7812 */ /* 0x000fe200078ef86a */
[----:B-1----:R-:W-:-:S06]  /*2280*/  ULEA UR4, UR5, UR4, 0x18 ;  /* 0x0000000405047291 */ /* 0x002fcc000f8ec03f */
[----:B------:R-:W-:-:S05]  /*2290*/  LEA R106, R106, UR4, 0x3 ;  /* 0x000000046a6a7c11 */ /* 0x000fca000f8e18ff */
[----:B------:R1:W-:Y:S02]  /*22a0*/  STS.64 [R106+0x7000], R104 ;  /* 0x007000686a007388 */ /* 0x0003e40000000a00 */
.L_x_8448:
[----:B------:R-:W-:Y:S05]  /*22b0*/  WARPSYNC.ALL ;  /* 0x0000000000007948 */ /* 0x000fea0003800000 */
[----:B------:R-:W2:Y:S08]  /*22c0*/  S2UR UR5, SR_CgaCtaId ;  /* 0x00000000000579c3 */ /* 0x000eb00000008800 */
[----:B------:R-:W-:Y:S01]  /*22d0*/  BAR.SYNC.DEFER_BLOCKING 0x0 ;  /* 0x0000000000007b1d */ /* 0x000fe20000010000 */
[----:B-1----:R-:W-:-:S02]  /*22e0*/  SHF.R.U32.HI R104, RZ, 0x5, R0 ;  /* 0x00000005ff687819 */ /* 0x002fc40000011600 */
[----:B------:R-:W-:Y:S02]  /*22f0*/  ISETP.NE.U32.AND P2, PT, RZ, UR20, PT ;  /* 0x00000014ff007c0c */ /* 0x000fe4000bf45070 */
[----:B------:R-:W-:Y:S01]  /*2300*/  LOP3.LUT R104, R104, 0x7fffff8, RZ, 0xc0, !PT ;  /* 0x07fffff868687812 */ /* 0x000fe200078ec0ff */
[----:B------:R-:W-:Y:S01]  /*2310*/  UMOV UR4, 0x400 ;  /* 0x0000040000047882 */ /* 0x000fe20000000000 */
[----:B------:R-:W-:Y:S02]  /*2320*/  ISETP.NE.AND.EX P2, PT, RZ, UR21, PT, P2 ;  /* 0x00000015ff007c0c */ /* 0x000fe4000bf45320 */
[----:B------:R-:W-:Y:S01]  /*2330*/  @!P3 IADD3 R104, R104, 0x8, RZ ;  /* 0x000000086868b810 */ /* 0x000fe20007ffe0ff */
[----:B--2---:R-:W-:-:S06]  /*2340*/  ULEA UR4, UR5, UR4, 0x18 ;  /* 0x0000000405047291 */ /* 0x004fcc000f8ec03f */
[----:B------:R-:W-:-:S05]  /*2350*/  LEA R208, R104, UR4, 0x3 ;  /* 0x0000000468d07c11 */ /* 0x000fca000f8e18ff */
        /* <DEDUP_REMOVED lines=23> */
[----:B------:R-:W-:Y:S01]  /*24d0*/  FADD.FTZ R104, R119, R104 ;  /* 0x0000006877687221 */ /* 0x000fe20000010000 */
[----:B------:R-:W-:-:S02]  /*24e0*/  @P1 SHF.R.U32.HI R119, RZ, 0x10, R155 ;  /* 0x00000010ff771819 */ /* 0x000fc4000001169b */
[----:B------:R-:W-:Y:S01]  /*24f0*/  FMUL.FTZ R118, R118, UR16 ;  /* 0x0000001076767c20 */ /* 0x000fe20008410000 */
[----:B------:R-:W-:Y:S01]  /*2500*/  FMUL.FTZ R213, R104, UR16 ;  /* 0x0000001068d57c20 */ /* 0x000fe20008410000 */
[----:B------:R-:W-:Y:S01]  /*2510*/  @P1 MOV R104, R154 ;  /* 0x0000009a00681202 */ /* 0x000fe20000000f00 */
[----:B------:R-:W-:Y:S02]  /*2520*/  @P1 HADD2.F32 R119, -RZ, R119.H0_H0 ;  /* 0x20000077ff771230 */ /* 0x000fe40000004100 */
[----:B------:R-:W-:Y:S02]  /*2530*/  FSEL R208, R118, RZ, !P4 ;  /* 0x000000ff76d07208 */ /* 0x000fe40006000000 */
[----:B------:R-:W-:-:S03]  /*2540*/  @P1 HADD2.F32 R115, -RZ, R104.H0_H0 ;  /* 0x20000068ff731230 */ /* 0x000fc60000004100 */
[-CC-:B------:R-:W-:Y:S01]  /*2550*/  FFMA.FTZ R248, R248, R213.reuse, R208.reuse ;  /* 0x000000d5f8f87223 */ /* 0x180fe200000100d0 */
[-CC-:B------:R-:W-:Y:S01]  /*2560*/  FFMA.FTZ R210, R210, R213.reuse, R208.reuse ;  /* 0x000000d5d2d27223 */ /* 0x180fe200000100d0 */
[-CC-:B------:R-:W-:Y:S01]  /*2570*/  FFMA.FTZ R238, R238, R213.reuse, R208.reuse ;  /* 0x000000d5eeee7223 */ /* 0x180fe200000100d0 */
[-C--:B------:R-:W-:Y:S01]  /*2580*/  FFMA.FTZ R106, R211, R213.reuse, R208 ;  /* 0x000000d5d36a7223 */ /* 0x080fe200000100d0 */
[----:B------:R-:W-:Y:S01]  /*2590*/  FADD.FTZ R249, R249, -R248 ;  /* 0x800000f8f9f97221 */ /* 0x000fe20000010000 */
[----:B------:R-:W-:Y:S01]  /*25a0*/  FADD.FTZ R243, R243, -R210 ;  /* 0x800000d2f3f37221 */ /* 0x000fe20000010000 */
[----:B------:R-:W-:Y:S01]  /*25b0*/  FFMA.FTZ R244, R244, R213, R208 ;  /* 0x000000d5f4f47223 */ /* 0x000fe200000100d0 */
[----:B------:R-:W-:Y:S01]  /*25c0*/  FADD.FTZ R235, R235, -R238 ;  /* 0x800000eeebeb7221 */ /* 0x000fe20000010000 */
[----:B------:R-:W-:Y:S01]  /*25d0*/  FMUL.FTZ R112, R182, R249 ;  /* 0x000000f9b6707220 */ /* 0x000fe20000410000 */
[----:B------:R-:W-:Y:S01]  /*25e0*/  FADD.FTZ R229, R229, -R106 ;  /* 0x8000006ae5e57221 */ /* 0x000fe20000010000 */
[-CC-:B------:R-:W-:Y:S01]  /*25f0*/  FFMA.FTZ R246, R246, R213.reuse, R208.reuse ;  /* 0x000000d5f6f67223 */ /* 0x180fe200000100d0 */
[----:B------:R-:W-:Y:S01]  /*2600*/  FFMA.FTZ R250, R250, R213, R208 ;  /* 0x000000d5fafa7223 */ /* 0x000fe200000100d0 */
[----:B------:R-:W-:Y:S01]  /*2610*/  @P1 FADD.FTZ R112, R112, R119 ;  /* 0x0000007770701221 */ /* 0x000fe20000010000 */
[----:B------:R-:W-:Y:S01]  /*2620*/  @P1 SHF.R.U32.HI R119, RZ, 0x10, R157 ;  /* 0x00000010ff771819 */ /* 0x000fe2000001169d */
[C---:B------:R-:W-:Y:S01]  /*2630*/  FMUL.FTZ R104, R182.reuse, R243 ;  /* 0x000000f3b6687220 */ /* 0x040fe20000410000 */
[----:B------:R-:W-:Y:S01]  /*2640*/  @P1 MOV R106, R155 ;  /* 0x0000009b006a1202 */ /* 0x000fe20000000f00 */
[----:B------:R-:W-:Y:S01]  /*2650*/  FADD.FTZ R245, R245, -R244 ;  /* 0x800000f4f5f57221 */ /* 0x000fe20000010000 */
[----:B------:R-:W-:Y:S01]  /*2660*/  FMUL.FTZ R118, R182, R235 ;  /* 0x000000ebb6767220 */ /* 0x000fe20000410000 */
[----:B------:R-:W-:-:S02]  /*2670*/  @P1 HADD2.F32 R119, -RZ, R119.H0_H0 ;  /* 0x20000077ff771230 */ /* 0x000fc40000004100 */
[----:B------:R-:W-:Y:S01]  /*2680*/  FADD.FTZ R247, R247, -R246 ;  /* 0x800000f6f7f77221 */ /* 0x000fe20000010000 */
[----:B------:R-:W-:Y:S01]  /*2690*/  FADD.FTZ R241, R241, -R250 ;  /* 0x800000faf1f17221 */ /* 0x000fe20000010000 */
[----:B------:R-:W-:Y:S01]  /*26a0*/  @P1 FADD.FTZ R104, R104, R115 ;  /* 0x0000007368681221 */ /* 0x000fe20000010000 */
[-CC-:B------:R-:W-:Y:S01]  /*26b0*/  FFMA.FTZ R226, R226, R213.reuse, R208.reuse ;  /* 0x000000d5e2e27223 */ /* 0x180fe200000100d0 */
[----:B------:R-:W-:Y:S02]  /*26c0*/  @P1 HADD2.F32 R115, -RZ, R110.H0_H0 ;  /* 0x2000006eff731230 */ /* 0x000fe40000004100 */
[--C-:B------:R-:W-:Y:S01]  /*26d0*/  FFMA.FTZ R240, R240, R213, R208.reuse ;  /* 0x000000d5f0f07223 */ /* 0x100fe200000100d0 */
[----:B------:R-:W-:Y:S02]  /*26e0*/  @P1 HADD2.F32 R117, -RZ, R106.H0_H0 ;  /* 0x2000006aff751230 */ /* 0x000fe40000004100 */
[----:B------:R-:W-:Y:S01]  /*26f0*/  FMUL.FTZ R106, R182, R245 ;  /* 0x000000f5b66a7220 */ /* 0x000fe20000410000 */
[----:B------:R-:W-:Y:S01]  /*2700*/  @P1 FADD.FTZ R118, R118, R119 ;  /* 0x0000007776761221 */ /* 0x000fe20000010000 */
[----:B------:R-:W-:Y:S01]  /*2710*/  @P1 HADD2.F32 R211, -RZ, R108.H0_H0 ;  /* 0x2000006cffd31230 */ /* 0x000fe20000004100 */
[----:B------:R-:W-:Y:S01]  /*2720*/  @P1 MOV R119, R160 ;  /* 0x000000a000771202 */ /* 0x000fe20000000f00 */
[--C-:B------:R-:W-:Y:S01]  /*2730*/  FFMA.FTZ R113, R234, R213, R208.reuse ;  /* 0x000000d5ea717223 */ /* 0x100fe200000100d0 */
[C---:B------:R-:W-:Y:S01]  /*2740*/  FMUL.FTZ R108, R182.reuse, R247 ;  /* 0x000000f7b66c7220 */ /* 0x040fe20000410000 */
[----:B------:R-:W-:Y:S01]  /*2750*/  FMUL.FTZ R110, R182, R241 ;  /* 0x000000f1b66e7220 */ /* 0x000fe20000410000 */
[-C--:B------:R-:W-:Y:S01]  /*2760*/  FFMA.FTZ R242, R242, R213.reuse, R208 ;  /* 0x000000d5f2f27223 */ /* 0x080fe200000100d0 */
[----:B------:R-:W-:Y:S01]  /*2770*/  FADD.FTZ R223, R223, -R226 ;  /* 0x800000e2dfdf7221 */ /* 0x000fe20000010000 */
[-C--:B------:R-:W-:Y:S01]  /*2780*/  FFMA.FTZ R236, R236, R213.reuse, R208 ;  /* 0x000000d5ecec7223 */ /* 0x080fe200000100d0 */
[----:B------:R-:W-:Y:S01]  /*2790*/  FADD.FTZ R237, R237, -R240 ;  /* 0x800000f0eded7221 */ /* 0x000fe20000010000 */
[----:B------:R-:W-:Y:S01]  /*27a0*/  @P1 FADD.FTZ R106, R106, R115 ;  /* 0x000000736a6a1221 */ /* 0x000fe20000010000 */
[-CC-:B------:R-:W-:Y:S01]  /*27b0*/  FFMA.FTZ R109, R219, R213.reuse, R208.reuse ;  /* 0x000000d5db6d7223 */ /* 0x180fe200000100d0 */
[----:B------:R-:W-:Y:S01]  /*27c0*/  @P1 SHF.R.U64 R115, R156, 0x10, R157 ;  /* 0x000000109c731819 */ /* 0x000fe2000000129d */
[----:B------:R-:W-:Y:S01]  /*27d0*/  FADD.FTZ R113, R230, -R113 ;  /* 0x80000071e6717221 */ /* 0x000fe20000010000 */
[----:B------:R-:W-:Y:S01]  /*27e0*/  FFMA.FTZ R105, R217, R213, R208 ;  /* 0x000000d5d9697223 */ /* 0x000fe200000100d0 */
[----:B------:R-:W-:Y:S01]  /*27f0*/  @P1 FADD.FTZ R108, R108, R117 ;  /* 0x000000756c6c1221 */ /* 0x000fe20000010000 */
[----:B------:R-:W-:Y:S01]  /*2800*/  @P1 FADD.FTZ R110, R110, R211 ;  /* 0x000000d36e6e1221 */ /* 0x000fe20000010000 */
[----:B------:R-:W-:-:S02]  /*2810*/  @P1 HADD2.F32 R119, -RZ, R119.H0_H0 ;  /* 0x20000077ff771230 */ /* 0x000fc40000004100 */
[----:B------:R-:W-:Y:S01]  /*2820*/  FADD.FTZ R239, R239, -R242 ;  /* 0x800000f2efef7221 */ /* 0x000fe20000010000 */
[----:B------:R-:W-:Y:S01]  /*2830*/  FFMA.FTZ R228, R228, R213, R208 ;  /* 0x000000d5e4e47223 */ /* 0x000fe200000100d0 */
[----:B------:R-:W-:Y:S02]  /*2840*/  @P1 HADD2.F32 R117, -RZ, R114.H0_H0 ;  /* 0x20000072ff751230 */ /* 0x000fe40000004100 */
[C---:B------:R-:W-:Y:S01]  /*2850*/  FMUL.FTZ R230, R182.reuse, R223 ;  /* 0x000000dfb6e67220 */ /* 0x040fe20000410000 */
[----:B------:R-:W-:Y:S01]  /*2860*/  @P1 HADD2.F32 R211, -RZ, R116.H0_H0 ;  /* 0x20000074ffd31230 */ /* 0x000fe20000004100 */
[----:B------:R-:W-:Y:S01]  /*2870*/  @P1 SHF.R.U32.HI R217, RZ, 0x10, R161 ;  /* 0x00000010ffd91819 */ /* 0x000fe200000116a1 */
[----:B------:R-:W-:Y:S01]  /*2880*/  FADD.FTZ R233, R233, -R236 ;  /* 0x800000ece9e97221 */ /* 0x000fe20000010000 */
[----:B------:R-:W-:Y:S01]  /*2890*/  FMUL.FTZ R116, R182, R237 ;  /* 0x000000edb6747220 */ /* 0x000fe20000410000 */
[----:B------:R-:W-:Y:S01]  /*28a0*/  FADD.FTZ R109, R218, -R109 ;  /* 0x8000006dda6d7221 */ /* 0x000fe20000010000 */
[-CC-:B------:R-:W-:Y:S01]  /*28b0*/  FFMA.FTZ R107, R215, R213.reuse, R208.reuse ;  /* 0x000000d5d76b7223 */ /* 0x180fe200000100d0 */
[----:B------:R-:W-:Y:S01]  /*28c0*/  FFMA.FTZ R111, R222, R213, R208 ;  /* 0x000000d5de6f7223 */ /* 0x000fe200000100d0 */
[----:B------:R-:W-:-:S02]  /*28d0*/  @P1 HADD2.F32 R115, -RZ, R115.H0_H0 ;  /* 0x20000073ff731230 */ /* 0x000fc40000004100 */
[----:B------:R-:W-:Y:S01]  /*28e0*/  FADD.FTZ R225, R225, -R228 ;  /* 0x800000e4e1e17221 */ /* 0x000fe20000010000 */
[----:B------:R-:W-:Y:S01]  /*28f0*/  FMUL.FTZ R114, R182, R239 ;  /* 0x000000efb6727220 */ /* 0x000fe20000410000 */
[----:B------:R-:W-:Y:S01]  /*2900*/  @P1 FADD.FTZ R230, R230, R119 ;  /* 0x00000077e6e61221 */ /* 0x000fe20000010000 */
[----:B------:R-:W-:Y:S01]  /*2910*/  @P1 SHF.R.U64 R210, R158, 0x10, R159 ;  /* 0x000000109ed21819 */ /* 0x000fe2000000129f */
[----:B------:R-:W-:Y:S01]  /*2920*/  FMUL.FTZ R228, R182, R233 ;  /* 0x000000e9b6e47220 */ /* 0x000fe20000410000 */
[----:B------:R-:W-:Y:S01]  /*2930*/  @P1 FADD.FTZ R116, R116, R117 ;  /* 0x0000007574741221 */ /* 0x000fe20000010000 */
[----:B------:R-:W-:Y:S01]  /*2940*/  @P1 MOV R119, R161 ;  /* 0x000000a100771202 */ /* 0x000fe20000000f00 */
[----:B------:R-:W-:Y:S02]  /*2950*/  @P1 HADD2.F32 R217, -RZ, R217.H0_H0 ;  /* 0x200000d9ffd91230 */ /* 0x000fe40000004100 */
[----:B------:R-:W-:Y:S01]  /*2960*/  FADD.FTZ R107, R214, -R107 ;  /* 0x8000006bd66b7221 */ /* 0x000fe20000010000 */
[----:B------:R-:W-:Y:S01]  /*2970*/  @P1 SHF.R.U32.HI R117, RZ, 0x10, R159 ;  /* 0x00000010ff751819 */ /* 0x000fe2000001169f */
[----:B------:R-:W-:Y:S01]  /*2980*/  FMUL.FTZ R238, R182, R109 ;  /* 0x0000006db6ee7220 */ /* 0x000fe20000410000 */
[----:B------:R-:W-:Y:S01]  /*2990*/  FADD.FTZ R111, R220, -R111 ;  /* 0x8000006fdc6f7221 */ /* 0x000fe20000010000 */
[--C-:B------:R-:W-:Y:S01]  /*29a0*/  FFMA.FTZ R212, R212, R213, R208.reuse ;  /* 0x000000d5d4d47223 */ /* 0x100fe200000100d0 */
[----:B------:R-:W-:Y:S01]  /*29b0*/  FMUL.FTZ R214, R112, R181 ;  /* 0x000000b570d67220 */ /* 0x000fe20000410000 */
[-CC-:B------:R-:W-:Y:S01]  /*29c0*/  FFMA.FTZ R224, R224, R213.reuse, R208.reuse ;  /* 0x000000d5e0e07223 */ /* 0x180fe200000100d0 */
[----:B------:R-:W-:Y:S01]  /*29d0*/  @P1 FADD.FTZ R114, R114, R115 ;  /* 0x0000007372721221 */ /* 0x000fe20000010000 */
[----:B------:R-:W-:Y:S01]  /*29e0*/  FFMA.FTZ R232, R232, R213, R208 ;  /* 0x000000d5e8e87223 */ /* 0x000fe200000100d0 */
[----:B------:R-:W-:Y:S01]  /*29f0*/  @P1 FADD.FTZ R228, R228, R211 ;  /* 0x000000d3e4e41221 */ /* 0x000fe20000010000 */
[----:B------:R-:W-:-:S02]  /*2a00*/  @P1 HADD2.F32 R115, -RZ, R210.H0_H0 ;  /* 0x200000d2ff731230 */ /* 0x000fc40000004100 */
[----:B------:R-:W-:Y:S01]  /*2a10*/  FMUL.FTZ R242, R182, R113 ;  /* 0x00000071b6f27220 */ /* 0x000fe20000410000 */
[----:B------:R-:W-:Y:S01]  /*2a20*/  @P1 SHF.R.U64 R211, R160, 0x10, R161 ;  /* 0x00000010a0d31819 */ /* 0x000fe200000012a1 */
[----:B------:R-:W-:Y:S02]  /*2a30*/  @P1 HADD2.F32 R215, -RZ, R119.H0_H0 ;  /* 0x20000077ffd71230 */ /* 0x000fe40000004100 */
[----:B------:R-:W-:Y:S01]  /*2a40*/  @P1 FADD.FTZ R238, R238, R217 ;  /* 0x000000d9eeee1221 */ /* 0x000fe20000010000 */
[----:B------:R-:W-:Y:S01]  /*2a50*/  FADD.FTZ R231, R231, -R212 ;  /* 0x800000d4e7e77221 */ /* 0x000fe20000010000 */
[----:B------:R-:W-:Y:S01]  /*2a60*/  @P1 MOV R113, R159 ;  /* 0x0000009f00711202 */ /* 0x000fe20000000f00 */
[----:B------:R-:W-:Y:S02]  /*2a70*/  @P1 HADD2.F32 R117, -RZ, R117.H0_H0 ;  /* 0x20000075ff751230 */ /* 0x000fe40000004100 */
[----:B------:R-:W-:Y:S01]  /*2a80*/  FMUL.FTZ R119, R75, R214 ;  /* 0x000000d64b777220 */ /* 0x000fe20000410000 */
[----:B------:R-:W-:Y:S01]  /*2a90*/  FMUL.FTZ R234, R182, R111 ;  /* 0x0000006fb6ea7220 */ /* 0x000fe20000410000 */
[----:B------:R-:W-:Y:S01]  /*2aa0*/  @P1 MOV R210, R162 ;  /* 0x000000a200d21202 */ /* 0x000fe20000000f00 */
[----:B------:R-:W-:Y:S01]  /*2ab0*/  FADD.FTZ R221, R221, -R224 ;  /* 0x800000e0dddd7221 */ /* 0x000fe20000010000 */
[----:B------:R-:W-:Y:S01]  /*2ac0*/  @P1 SHF.R.U64 R217, R162, 0x10, R163 ;  /* 0x00000010a2d91819 */ /* 0x000fe200000012a3 */
[----:B------:R-:W-:Y:S01]  /*2ad0*/  FADD.FTZ R105, R216, -R105 ;  /* 0x80000069d8697221 */ /* 0x000fe20000010000 */
[----:B------:R-:W-:Y:S01]  /*2ae0*/  FMUL.FTZ R236, R182, R225 ;  /* 0x000000e1b6ec7220 */ /* 0x000fe20000410000 */
[-C--:B------:R-:W-:Y:S01]  /*2af0*/  FMUL.FTZ R212, R114, R181.reuse ;  /* 0x000000b572d47220 */ /* 0x080fe20000410000 */
[----:B------:R-:W-:Y:S01]  /*2b00*/  FADD.FTZ R227, R227, -R232 ;  /* 0x800000e8e3e37221 */ /* 0x000fe20000010000 */
[----:B------:R-:W-:Y:S01]  /*2b10*/  FMUL.FTZ R216, R106, R181 ;  /* 0x000000b56ad87220 */ /* 0x000fe20000410000 */
[----:B------:R-:W-:Y:S01]  /*2b20*/  @P1 FADD.FTZ R242, R242, R115 ;  /* 0x00000073f2f21221 */ /* 0x000fe20000010000 */
[----:B------:R-:W-:Y:S01]  /*2b30*/  @P1 HADD2.F32 R211, -RZ, R211.H0_H0 ;  /* 0x200000d3ffd31230 */ /* 0x000fe20000004100 */
[----:B------:R0:W-:Y:S01]  /*2b40*/  F2F.F16.F32 R111, R119 ;  /* 0x00000077006f7304 */ /* 0x0001e20000200800 */
[----:B------:R-:W-:Y:S01]  /*2b50*/  @P1 FADD.FTZ R234, R234, R215 ;  /* 0x000000d7eaea1221 */ /* 0x000fe20000010000 */
[----:B------:R-:W-:-:S02]  /*2b60*/  @P1 HADD2.F32 R115, -RZ, R113.H0_H0 ;  /* 0x20000071ff731230 */ /* 0x000fc40000004100 */
[----:B------:R-:W-:Y:S01]  /*2b70*/  @P1 FADD.FTZ R236, R236, R117 ;  /* 0x00000075ecec1221 */ /* 0x000fe20000010000 */
[C---:B------:R-:W-:Y:S01]  /*2b80*/  FMUL.FTZ R232, R182.reuse, R221 ;  /* 0x000000ddb6e87220 */ /* 0x040fe20000410000 */
[----:B------:R-:W-:Y:S01]  /*2b90*/  FMUL.FTZ R109, R69, R212 ;  /* 0x000000d4456d7220 */ /* 0x000fe20000410000 */
[----:B------:R-:W-:Y:S02]  /*2ba0*/  @P1 HADD2.F32 R215, -RZ, R210.H0_H0 ;  /* 0x200000d2ffd71230 */ /* 0x000fe40000004100 */
[----:B------:R-:W-:Y:S01]  /*2bb0*/  FMUL.FTZ R226, R182, R227 ;  /* 0x000000e3b6e27220 */ /* 0x000fe20000410000 */
[----:B------:R-:W-:Y:S01]  /*2bc0*/  FMUL.FTZ R117, R73, R216 ;  /* 0x000000d849757220 */ /* 0x000fe20000410000 */
[----:B0-----:R-:W-:Y:S02]  /*2bd0*/  @P1 HADD2.F32 R119, -RZ, R217.H0_H0 ;  /* 0x200000d9ff771230 */ /* 0x001fe40000004100 */
[-C--:B------:R-:W-:Y:S01]  /*2be0*/  FMUL.FTZ R210, R118, R181.reuse ;  /* 0x000000b576d27220 */ /* 0x080fe20000410000 */
[-C--:B------:R-:W-:Y:S01]  /*2bf0*/  FMUL.FTZ R217, R110, R181.reuse ;  /* 0x000000b56ed97220 */ /* 0x080fe20000410000 */
[----:B------:R-:W-:Y:S01]  /*2c00*/  FMUL.FTZ R219, R108, R181 ;  /* 0x000000b56cdb7220 */ /* 0x000fe20000410000 */
[----:B------:R-:W-:Y:S01]  /*2c10*/  @P2 F2FP.F16.F32.PACK_AB R222, RZ, R104 ;  /* 0x00000068ffde223e */ /* 0x000fe200000000ff */
[----:B------:R-:W-:Y:S01]  /*2c20*/  @P1 FADD.FTZ R232, R232, R211 ;  /* 0x000000d3e8e81221 */ /* 0x000fe20000010000 */
[----:B------:R-:W0:Y:S01]  /*2c30*/  F2F.F16.F32 R220, R109 ;  /* 0x0000006d00dc7304 */ /* 0x000e220000200800 */
[C---:B------:R-:W-:Y:S01]  /*2c40*/  FMUL.FTZ R224, R182.reuse, R105 ;  /* 0x00000069b6e07220 */ /* 0x040fe20000410000 */
[----:B------:R-:W-:Y:S01]  /*2c50*/  FMUL.FTZ R240, R182, R107 ;  /* 0x0000006bb6f07220 */ /* 0x000fe20000410000 */
[-C--:B------:R-:W-:Y:S01]  /*2c60*/  FMUL.FTZ R218, R104, R181.reuse ;  /* 0x000000b568da7220 */ /* 0x080fe20000410000 */
[----:B------:R-:W-:Y:S01]  /*2c70*/  @P1 FADD.FTZ R226, R226, R115 ;  /* 0x00000073e2e21221 */ /* 0x000fe20000010000 */
[----:B------:R-:W-:Y:S01]  /*2c80*/  FMUL.FTZ R211, R116, R181 ;  /* 0x000000b574d37220 */ /* 0x000fe20000410000 */
[----:B------:R-:W-:Y:S01]  /*2c90*/  FMUL.FTZ R107, R71, R210 ;  /* 0x000000d2476b7220 */ /* 0x000fe20000410000 */
[----:B------:R-:W-:Y:S01]  /*2ca0*/  FMUL.FTZ R105, R68, R217 ;  /* 0x000000d944697220 */ /* 0x000fe20000410000 */
[----:B------:R-:W-:Y:S01]  /*2cb0*/  FMUL.FTZ R115, R74, R219 ;  /* 0x000000db4a737220 */ /* 0x000fe20000410000 */
[----:B------:R-:W1:Y:S01]  /*2cc0*/  F2F.F16.F32 R117, R117 ;  /* 0x0000007500757304 */ /* 0x000e620000200800 */
[----:B------:R-:W-:Y:S01]  /*2cd0*/  @P1 FADD.FTZ R224, R224, R215 ;  /* 0x000000d7e0e01221 */ /* 0x000fe20000010000 */
[----:B------:R-:W-:Y:S01]  /*2ce0*/  @P2 PRMT R177, R222, 0x7610, R177 ;  /* 0x00007610deb12816 */ /* 0x000fe200000000b1 */
[----:B------:R-:W-:Y:S01]  /*2cf0*/  FMUL.FTZ R113, R72, R218 ;  /* 0x000000da48717220 */ /* 0x000fe20000410000 */
[----:B------:R-:W-:Y:S01]  /*2d00*/  FMUL.FTZ R104, R70, R211 ;  /* 0x000000d346687220 */ /* 0x000fe20000410000 */
[----:B------:R-:W-:Y:S01]  /*2d10*/  @P2 F2FP.F16.F32.PACK_AB R106, RZ, R106 ;  /* 0x0000006aff6a223e */ /* 0x000fe200000000ff */
[----:B------:R-:W-:Y:S01]  /*2d20*/  @P1 FADD.FTZ R240, R240, R119 ;  /* 0x00000077f0f01221 */ /* 0x000fe20000010000 */
[----:B------:R-:W-:Y:S01]  /*2d30*/  @P2 F2FP.F16.F32.PACK_AB R108, RZ, R108 ;  /* 0x0000006cff6c223e */ /* 0x000fe200000000ff */
[----:B------:R0:W2:Y:S01]  /*2d40*/  F2F.F16.F32 R222, R107 ;  /* 0x0000006b00de7304 */ /* 0x0000a20000200800 */
[----:B------:R-:W-:-:S02]  /*2d50*/  @P2 PRMT R178, R106, 0x7610, R178 ;  /* 0x000076106ab22816 */ /* 0x000fc400000000b2 */
[----:B------:R-:W-:Y:S02]  /*2d60*/  @P2 F2FP.F16.F32.PACK_AB R112, RZ, R112 ;  /* 0x00000070ff70223e */ /* 0x000fe400000000ff */
[----:B------:R-:W-:Y:S02]  /*2d70*/  @P2 F2FP.F16.F32.PACK_AB R114, RZ, R114 ;  /* 0x00000072ff72223e */ /* 0x000fe400000000ff */
[----:B------:R-:W-:Y:S01]  /*2d80*/  @P2 PRMT R179, R108, 0x7610, R179 ;  /* 0x000076106cb32816 */ /* 0x000fe200000000b3 */
[----:B------:R-:W3:Y:S01]  /*2d90*/  F2F.F16.F32 R215, R105 ;  /* 0x0000006900d77304 */ /* 0x000ee20000200800 */
[----:B0-----:R-:W-:-:S04]  /*2da0*/  IMAD.WIDE.U32 R106, R220, 0x10000, RZ ;  /* 0x00010000dc6a7825 */ /* 0x001fc800078e00ff */
[----:B------:R-:W-:Y:S01]  /*2db0*/  FMUL.FTZ R220, R242, R181 ;  /* 0x000000b5f2dc7220 */ /* 0x000fe20000410000 */
[----:B------:R-:W-:Y:S01]  /*2dc0*/  @P2 PRMT R180, R112, 0x7610, R180 ;  /* 0x0000761070b42816 */ /* 0x000fe200000000b4 */
[----:B-1----:R-:W-:Y:S01]  /*2dd0*/  IMAD.WIDE.U32 R108, R117, 0x10000, RZ ;  /* 0x00010000756c7825 */ /* 0x002fe200078e00ff */
[----:B------:R-:W-:-:S03]  /*2de0*/  SHF.L.U32 R111, R111, 0x10, RZ ;  /* 0x000000106f6f7819 */ /* 0x000fc600000006ff */
[----:B------:R-:W-:Y:S01]  /*2df0*/  FMUL.FTZ R227, R65, R220 ;  /* 0x000000dc41e37220 */ /* 0x000fe20000410000 */
[----:B------:R-:W0:Y:S01]  /*2e00*/  F2F.F16.F32 R115, R115 ;  /* 0x0000007300737304 */ /* 0x000e220000200800 */
[----:B--2---:R-:W-:Y:S01]  /*2e10*/  SHF.L.U32 R117, R222, 0x10, RZ ;  /* 0x00000010de757819 */ /* 0x004fe200000006ff */
[----:B------:R-:W-:Y:S01]  /*2e20*/  FMUL.FTZ R222, R236, R181 ;  /* 0x000000b5ecde7220 */ /* 0x000fe20000410000 */
[----:B------:R-:W-:Y:S02]  /*2e30*/  @P2 PRMT R119, R179, 0x5410, R180 ;  /* 0x00005410b3772816 */ /* 0x000fe400000000b4 */
[----:B------:R-:W-:Y:S02]  /*2e40*/  @P2 IADD3 R112, P5, R169, UR20, RZ ;  /* 0x00000014a9702c10 */ /* 0x000fe4000ffbe0ff */
[----:B------:R-:W-:Y:S01]  /*2e50*/  @P2 F2FP.F16.F32.PACK_AB R116, RZ, R116 ;  /* 0x00000074ff74223e */ /* 0x000fe200000000ff */
[----:B------:R1:W2:Y:S01]  /*2e60*/  F2F.F16.F32 R221, R104 ;  /* 0x0000006800dd7304 */ /* 0x0002a20000200800 */
[----:B------:R-:W-:-:S07]  /*2e70*/  @P2 F2FP.F16.F32.PACK_AB R118, RZ, R118 ;  /* 0x00000076ff76223e */ /* 0x000fce00000000ff */
[----:B------:R-:W4:Y:S01]  /*2e80*/  F2F.F16.F32 R113, R113 ;  /* 0x0000007100717304 */ /* 0x000f220000200800 */
[----:B-1----:R-:W-:Y:S02]  /*2e90*/  @P2 LOP3.LUT R104, R178, 0xffff, RZ, 0xc0, !PT ;  /* 0x0000ffffb2682812 */ /* 0x002fe400078ec0ff */
[----:B------:R-:W-:Y:S02]  /*2ea0*/  @P2 PRMT R178, R114, 0x7610, R178 ;  /* 0x0000761072b22816 */ /* 0x000fe400000000b2 */
[----:B---3--:R-:W-:Y:S01]  /*2eb0*/  LOP3.LUT R114, R106, R215, RZ, 0xfc, !PT ;  /* 0x000000d76a727212 */ /* 0x008fe200078efcff */
[----:B------:R-:W-:Y:S01]  /*2ec0*/  @P2 IMAD.WIDE.U32 R104, R104, 0x10000, RZ ;  /* 0x0001000068682825 */ /* 0x000fe200078e00ff */
[----:B------:R-:W-:Y:S01]  /*2ed0*/  IADD3 R106, P4, R169, UR18, RZ ;  /* 0x00000012a96a7c10 */ /* 0x000fe2000ff9e0ff */
[----:B------:R-:W-:Y:S01]  /*2ee0*/  F2F.F16.F32 R227, R227 ;  /* 0x000000e300e37304 */ /* 0x000fe20000200800 */
[----:B0-----:R-:W-:Y:S01]  /*2ef0*/  LOP3.LUT R109, R109, R111, R115, 0xfe, !PT ;  /* 0x0000006f6d6d7212 */ /* 0x001fe200078efe73 */
[----:B------:R-:W-:Y:S01]  /*2f00*/  FMUL.FTZ R225, R67, R222 ;  /* 0x000000de43e17220 */ /* 0x000fe20000410000 */
[----:B--2---:R-:W-:Y:S01]  /*2f10*/  LOP3.LUT R115, R107, R117, R221, 0xfe, !PT ;  /* 0x000000756b737212 */ /* 0x004fe200078efedd */
[-C--:B------:R-:W-:Y:S01]  /*2f20*/  FMUL.FTZ R221, R226, R181.reuse ;  /* 0x000000b5e2dd7220 */ /* 0x080fe20000410000 */
[----:B------:R-:W-:Y:S01]  /*2f30*/  IADD3.X R107, R168, UR19, RZ, P4, !PT ;  /* 0x00000013a86b7c10 */ /* 0x000fe2000a7fe4ff */
[----:B------:R-:W-:Y:S01]  /*2f40*/  FMUL.FTZ R215, R228, R181 ;  /* 0x000000b5e4d77220 */ /* 0x000fe20000410000 */
[----:B----4-:R-:W-:-:S02]  /*2f50*/  LOP3.LUT R108, R108, R113, RZ, 0xfc, !PT ;  /* 0x000000716c6c7212 */ /* 0x010fc400078efcff */
[----:B------:R-:W-:Y:S02]  /*2f60*/  @P2 LOP3.LUT R105, R119, R105, RZ, 0xfc, !PT ;  /* 0x0000006977692212 */ /* 0x000fe400078efcff */
[--C-:B------:R-:W-:Y:S01]  /*2f70*/  @P2 LOP3.LUT R104, R104, 0xffff, R177.reuse, 0xf8, !PT ;  /* 0x0000ffff68682812 */ /* 0x100fe200078ef8b1 */
[----:B------:R-:W0:Y:S01]  /*2f80*/  F2F.F16.F32 R237, R225 ;  /* 0x000000e100ed7304 */ /* 0x000e220000200800 */
[----:B------:R-:W-:Y:S01]  /*2f90*/  @P2 IADD3.X R113, R168, UR21, RZ, P5, !PT ;  /* 0x00000015a8712c10 */ /* 0x000fe2000affe4ff */
[----:B------:R-:W-:Y:S01]  /*2fa0*/  FMUL.FTZ R235, R66, R221 ;  /* 0x000000dd42eb7220 */ /* 0x000fe20000410000 */
[----:B------:R-:W-:Y:S01]  /*2fb0*/  @P2 F2FP.F16.F32.PACK_AB R111, RZ, R110 ;  /* 0x0000006eff6f223e */ /* 0x000fe200000000ff */
[----:B------:R-:W2:Y:S01]  /*2fc0*/  LDG.E.64 R106, desc[UR6][R106.64] ;  /* 0x000000066a6a7981 */ /* 0x000ea2000c1e1b00 */
[----:B------:R-:W-:Y:S01]  /*2fd0*/  IADD3 R110, P6, R169, UR22, RZ ;  /* 0x00000016a96e7c10 */ /* 0x000fe2000ffde0ff */
[----:B------:R-:W-:Y:S01]  /*2fe0*/  FMUL.FTZ R233, R64, R215 ;  /* 0x000000d740e97220 */ /* 0x000fe20000410000 */
[----:B------:R-:W-:Y:S01]  /*2ff0*/  @P2 PRMT R177, R111, 0x7610, R177 ;  /* 0x000076106fb12816 */ /* 0x000fe200000000b1 */
[----:B------:R1:W-:Y:S01]  /*3000*/  @P2 STG.E.64 desc[UR6][R112.64], R104 ;  /* 0x0000006870002986 */ /* 0x0003e2000c101b06 */
[----:B------:R-:W-:-:S02]  /*3010*/  IADD3.X R111, R168, UR23, RZ, P6, !PT ;  /* 0x00000017a86f7c10 */ /* 0x000fc4000b7fe4ff */
[----:B------:R-:W-:Y:S01]  /*3020*/  @P2 PRMT R179, R116, 0x7610, R179 ;  /* 0x0000761074b32816 */ /* 0x000fe200000000b3 */
[----:B------:R-:W-:Y:S01]  /*3030*/  F2F.F16.F32 R233, R233 ;  /* 0x000000e900e97304 */ /* 0x000fe20000200800 */
[----:B------:R-:W-:Y:S02]  /*3040*/  @P2 LOP3.LUT R168, R178, 0xffff, RZ, 0xc0, !PT ;  /* 0x0000ffffb2a82812 */ /* 0x000fe400078ec0ff */
[----:B------:R-:W-:Y:S02]  /*3050*/  IADD3 R116, P4, R194, UR18, RZ ;  /* 0x00000012c2747c10 */ /* 0x000fe4000ff9e0ff */
[----:B------:R-:W-:-:S03]  /*3060*/  @P2 PRMT R180, R118, 0x7610, R180 ;  /* 0x0000761076b42816 */ /* 0x000fc600000000b4 */
[----:B-1----:R1:W3:Y:S01]  /*3070*/  F2F.F16.F32 R112, R235 ;  /* 0x000000eb00707304 */ /* 0x0022e20000200800 */
[----:B------:R-:W-:Y:S01]  /*3080*/  IADD3.X R117, R193, UR19, RZ, P4, !PT ;  /* 0x00000013c1757c10 */ /* 0x000fe2000a7fe4ff */
[----:B------:R-:W-:Y:S01]  /*3090*/  @P2 IMAD.WIDE.U32 R168, R168, 0x10000, RZ ;  /* 0x00010000a8a82825 */ /* 0x000fe200078e00ff */
[----:B------:R-:W-:Y:S02]  /*30a0*/  @P2 IADD3 R118, P4, R194, UR20, RZ ;  /* 0x00000014c2762c10 */ /* 0x000fe4000ff9e0ff */
[----:B------:R-:W-:Y:S01]  /*30b0*/  @P2 PRMT R105, R179, 0x5410, R180 ;  /* 0x00005410b3692816 */ /* 0x000fe200000000b4 */
[----:B------:R4:W-:Y:S01]  /*30c0*/  STG.E.64 desc[UR6][R110.64], R108 ;  /* 0x0000006c6e007986 */ /* 0x0009e2000c101b06 */
[----:B------:R-:W-:Y:S02]  /*30d0*/  @P2 IADD3.X R119, R193, UR21, RZ, P4, !PT ;  /* 0x00000015c1772c10 */ /* 0x000fe4000a7fe4ff */
[----:B------:R-:W-:Y:S02]  /*30e0*/  @P2 LOP3.LUT R169, R105, R169, RZ, 0xfc, !PT ;  /* 0x000000a969a92212 */ /* 0x000fe400078efcff */
[----:B------:R-:W-:Y:S01]  /*30f0*/  @P2 LOP3.LUT R168, R168, 0xffff, R177, 0xf8, !PT ;  /* 0x0000ffffa8a82812 */ /* 0x000fe200078ef8b1 */
[----:B------:R3:W2:Y:S01]  /*3100*/  LDG.E.64 R104, desc[UR6][R116.64] ;  /* 0x0000000674687981 */ /* 0x0006a2000c1e1b00 */
[----:B0-----:R-:W-:-:S02]  /*3110*/  SHF.L.U32 R113, R237, 0x10, RZ ;  /* 0x00000010ed717819 */ /* 0x001fc400000006ff */
[----:B-1----:R-:W-:Y:S01]  /*3120*/  @P1 MOV R235, R163 ;  /* 0x000000a300eb1202 */ /* 0x002fe20000000f00 */
[----:B----4-:R-:W-:Y:S01]  /*3130*/  IMAD.WIDE.U32 R108, R227, 0x10000, RZ ;  /* 0x00010000e36c7825 */ /* 0x010fe200078e00ff */
[----:B------:R0:W-:Y:S03]  /*3140*/  @P2 STG.E.64 desc[UR6][R118.64], R168 ;  /* 0x000000a876002986 */ /* 0x0001e6000c101b06 */
[----:B------:R-:W-:Y:S01]  /*3150*/  FMUL.FTZ R244, R238, R181 ;  /* 0x000000b5eef47220 */ /* 0x000fe20000410000 */
[----:B---3--:R-:W-:Y:S01]  /*3160*/  LOP3.LUT R113, R109, R113, R112, 0xfe, !PT ;  /* 0x000000716d717212 */ /* 0x008fe200078efe70 */
[----:B------:R-:W-:Y:S02]  /*3170*/  @P1 HADD2.F32 R109, -RZ, R235.H0_H0 ;  /* 0x200000ebff6d1230 */ /* 0x000fe40000004100 */
[----:B------:R-:W-:Y:S01]  /*3180*/  FMUL.FTZ R225, R232, R181 ;  /* 0x000000b5e8e17220 */ /* 0x000fe20000410000 */
[----:B------:R-:W-:Y:S01]  /*3190*/  @P1 SHF.R.U32.HI R117, RZ, 0x10, R163 ;  /* 0x00000010ff751819 */ /* 0x000fe200000116a3 */
[----:B0-----:R-:W-:-:S02]  /*31a0*/  FMUL.FTZ R118, R182, R231 ;  /* 0x000000e7b6767220 */ /* 0x001fc40000410000 */
[----:B------:R-:W-:Y:S02]  /*31b0*/  FMUL.FTZ R110, R61, R225 ;  /* 0x000000e13d6e7220 */ /* 0x000fe40000410000 */
[----:B------:R-:W-:Y:S01]  /*31c0*/  @P1 FADD.FTZ R118, R118, R109 ;  /* 0x0000006d76761221 */ /* 0x000fe20000010000 */
[----:B------:R-:W-:Y:S01]  /*31d0*/  FMUL.FTZ R109, R63, R244 ;  /* 0x000000f43f6d7220 */ /* 0x000fe20000410000 */
[-C--:B------:R-:W-:Y:S01]  /*31e0*/  FMUL.FTZ R223, R230, R181.reuse ;  /* 0x000000b5e6df7220 */ /* 0x080fe20000410000 */
[----:B------:R-:W-:Y:S01]  /*31f0*/  FMUL.FTZ R235, R240, R181 ;  /* 0x000000b5f0eb7220 */ /* 0x000fe20000410000 */
[----:B------:R-:W-:Y:S01]  /*3200*/  @P1 HADD2.F32 R117, -RZ, R117.H0_H0 ;  /* 0x20000075ff751230 */ /* 0x000fe20000004100 */
[----:B------:R-:W-:Y:S01]  /*3210*/  F2F.F16.F32 R110, R110 ;  /* 0x0000006e006e7304 */ /* 0x000fe20000200800 */
[----:B------:R-:W-:Y:S01]  /*3220*/  FMUL.FTZ R111, R60, R223 ;  /* 0x000000df3c6f7220 */ /* 0x000fe20000410000 */
[----:B------:R-:W-:Y:S01]  /*3230*/  LOP3.LUT R112, R108, R233, RZ, 0xfc, !PT ;  /* 0x000000e96c707212 */ /* 0x000fe200078efcff */
[----:B------:R-:W-:Y:S01]  /*3240*/  FMUL.FTZ R168, R182, R229 ;  /* 0x000000e5b6a87220 */ /* 0x000fe20000410000 */
[----:B------:R-:W-:Y:S01]  /*3250*/  FMUL.FTZ R116, R57, R235 ;  /* 0x000000eb39747220 */ /* 0x000fe20000410000 */
[----:B------:R-:W-:-:S03]  /*3260*/  FMUL.FTZ R233, R224, R181 ;  /* 0x000000b5e0e97220 */ /* 0x000fc60000410000 */
[----:B------:R-:W0:Y:S01]  /*3270*/  F2F.F16.F32 R109, R109 ;  /* 0x0000006d006d7304 */ /* 0x000e220000200800 */
[----:B------:R-:W-:Y:S01]  /*3280*/  @P1 FADD.FTZ R168, R168, R117 ;  /* 0x00000075a8a81221 */ /* 0x000fe20000010000 */
[----:B------:R-:W-:Y:S01]  /*3290*/  FMUL.FTZ R117, R56, R233 ;  /* 0x000000e938757220 */ /* 0x000fe20000410000 */
[----:B------:R-:W-:-:S05]  /*32a0*/  FMUL.FTZ R227, R234, R181 ;  /* 0x000000b5eae37220 */ /* 0x000fca0000410000 */
[----:B------:R-:W1:Y:S01]  /*32b0*/  F2F.F16.F32 R111, R111 ;  /* 0x0000006f006f7304 */ /* 0x000e620000200800 */
[----:B------:R-:W-:-:S07]  /*32c0*/  FMUL.FTZ R108, R62, R227 ;  /* 0x000000e33e6c7220 */ /* 0x000fce0000410000 */
[----:B------:R-:W3:Y:S01]  /*32d0*/  F2F.F16.F32 R116, R116 ;  /* 0x0000007400747304 */ /* 0x000ee20000200800 */
[----:B0-----:R-:W-:-:S07]  /*32e0*/  SHF.L.U32 R237, R109, 0x10, RZ ;  /* 0x000000106ded7819 */ /* 0x001fce00000006ff */
[----:B------:R-:W0:Y:S01]  /*32f0*/  F2F.F16.F32 R117, R117 ;  /* 0x0000007500757304 */ /* 0x000e220000200800 */
[----:B------:R-:W-:-:S07]  /*3300*/  FFMA.FTZ R204, R204, R213, R208 ;  /* 0x000000d5cccc7223 */ /* 0x000fce00000100d0 */
[----:B------:R4:W0:Y:S02]  /*3310*/  F2F.F16.F32 R239, R108 ;  /* 0x0000006c00ef7304 */ /* 0x0008240000200800 */
[----:B----4-:R-:W-:-:S04]  /*3320*/  IMAD.WIDE.U32 R108, R110, 0x10000, RZ ;  /* 0x000100006e6c7825 */ /* 0x010fc800078e00ff */
[----:B------:R-:W-:Y:S01]  /*3330*/  FADD.FTZ R203, R203, -R204 ;  /* 0x800000cccbcb7221 */ /* 0x000fe20000010000 */
[----:B-1----:R-:W-:Y:S01]  /*3340*/  LOP3.LUT R108, R108, R111, RZ, 0xfc, !PT ;  /* 0x0000006f6c6c7212 */ /* 0x002fe200078efcff */
[----:B---3--:R-:W-:Y:S01]  /*3350*/  IMAD.WIDE.U32 R110, R116, 0x10000, RZ ;  /* 0x00010000746e7825 */ /* 0x008fe200078e00ff */
[----:B------:R-:W-:-:S03]  /*3360*/  @P1 MOV R116, R164 ;  /* 0x000000a400741202 */ /* 0x000fc60000000f00 */
[--C-:B------:R-:W-:Y:S01]  /*3370*/  FFMA.FTZ R209, R209, R213, R208.reuse ;  /* 0x000000d5d1d17223 */ /* 0x100fe200000100d0 */
[----:B------:R-:W-:Y:S01]  /*3380*/  FMUL.FTZ R246, R182, R203 ;  /* 0x000000cbb6f67220 */ /* 0x000fe20000410000 */
[----:B0-----:R-:W-:Y:S01]  /*3390*/  LOP3.LUT R110, R110, R117, RZ, 0xfc, !PT ;  /* 0x000000756e6e7212 */ /* 0x001fe200078efcff */
[----:B------:R-:W-:Y:S01]  /*33a0*/  @P1 HADD2.F32 R117, -RZ, R116.H0_H0 ;  /* 0x20000074ff751230 */ /* 0x000fe20000004100 */
[----:B------:R-:W-:Y:S01]  /*33b0*/  @P1 SHF.R.U64 R116, R164, 0x10, R165 ;  /* 0x00000010a4741819 */ /* 0x000fe200000012a5 */
[----:B------:R-:W-:Y:S01]  /*33c0*/  FADD.FTZ R209, R170, -R209 ;  /* 0x800000d1aad17221 */ /* 0x000fe20000010000 */
[----:B------:R-:W-:Y:S02]  /*33d0*/  FFMA.FTZ R206, R206, R213, R208 ;  /* 0x000000d5cece7223 */ /* 0x000fe400000100d0 */
[----:B------:R-:W-:Y:S01]  /*33e0*/  @P1 FADD.FTZ R246, R246, R117 ;  /* 0x00000075f6f61221 */ /* 0x000fe20000010000 */
[----:B------:R-:W-:Y:S02]  /*33f0*/  @P1 HADD2.F32 R117, -RZ, R116.H0_H0 ;  /* 0x20000074ff751230 */ /* 0x000fe40000004100 */
[----:B------:R-:W-:Y:S01]  /*3400*/  FMUL.FTZ R204, R182, R209 ;  /* 0x000000d1b6cc7220 */ /* 0x000fe20000410000 */
[----:B------:R-:W-:Y:S01]  /*3410*/  @P1 MOV R116, R165 ;  /* 0x000000a500741202 */ /* 0x000fe20000000f00 */
[----:B------:R-:W-:Y:S01]  /*3420*/  FADD.FTZ R207, R207, -R206 ;  /* 0x800000cecfcf7221 */ /* 0x000fe20000010000 */
[----:B------:R-:W-:Y:S01]  /*3430*/  FFMA.FTZ R170, R205, R213, R208 ;  /* 0x000000d5cdaa7223 */ /* 0x000fe200000100d0 */
[----:B------:R-:W-:-:S02]  /*3440*/  @P1 FADD.FTZ R204, R204, R117 ;  /* 0x00000075cccc1221 */ /* 0x000fc40000010000 */
[----:B------:R-:W-:Y:S02]  /*3450*/  @P1 HADD2.F32 R117, -RZ, R116.H0_H0 ;  /* 0x20000074ff751230 */ /* 0x000fe40000004100 */
[----:B------:R-:W-:Y:S01]  /*3460*/  FMUL.FTZ R206, R182, R207 ;  /* 0x000000cfb6ce7220 */ /* 0x000fe20000410000 */
[----:B------:R-:W-:Y:S01]  /*3470*/  @P1 SHF.R.U32.HI R116, RZ, 0x10, R165 ;  /* 0x00000010ff741819 */ /* 0x000fe200000116a5 */
[----:B------:R-:W-:Y:S01]  /*3480*/  FMUL.FTZ R229, R168, R181 ;  /* 0x000000b5a8e57220 */ /* 0x000fe20000410000 */
[----:B------:R-:W-:Y:S01]  /*3490*/  FADD.FTZ R171, R171, -R170 ;  /* 0x800000aaabab7221 */ /* 0x000fe20000010000 */
[----:B------:R-:W-:Y:S02]  /*34a0*/  @P1 FADD.FTZ R206, R206, R117 ;  /* 0x00000075cece1221 */ /* 0x000fe40000010000 */
[----:B------:R-:W-:Y:S02]  /*34b0*/  @P1 HADD2.F32 R117, -RZ, R116.H0_H0 ;  /* 0x20000074ff751230 */ /* 0x000fe40000004100 */
[----:B------:R-:W-:Y:S01]  /*34c0*/  FMUL.FTZ R169, R59, R229 ;  /* 0x000000e53ba97220 */ /* 0x000fe20000410000 */
[----:B------:R-:W-:Y:S01]  /*34d0*/  FMUL.FTZ R248, R182, R171 ;  /* 0x000000abb6f87220 */ /* 0x000fe20000410000 */
[----:B------:R-:W-:-:S03]  /*34e0*/  FMUL.FTZ R231, R118, R181 ;  /* 0x000000b576e77220 */ /* 0x000fc60000410000 */
[----:B------:R-:W-:Y:S01]  /*34f0*/  @P1 FADD.FTZ R248, R248, R117 ;  /* 0x00000075f8f81221 */ /* 0x000fe20000010000 */
[----:B------:R-:W0:Y:S01]  /*3500*/  F2F.F16.F32 R169, R169 ;  /* 0x000000a900a97304 */ /* 0x000e220000200800 */
[----:B------:R-:W-:Y:S01]  /*3510*/  @P2 F2FP.F16.F32.PACK_AB R117, RZ, R226 ;  /* 0x000000e2ff75223e */ /* 0x000fe200000000ff */
[-C--:B------:R-:W-:Y:S01]  /*3520*/  FMUL.FTZ R203, R204, R181.reuse ;  /* 0x000000b5cccb7220 */ /* 0x080fe20000410000 */
[----:B------:R-:W-:Y:S01]  /*3530*/  FMUL.FTZ R226, R248, R181 ;  /* 0x000000b5f8e27220 */ /* 0x000fe20000410000 */
[----:B------:R-:W-:Y:S01]  /*3540*/  FMUL.FTZ R119, R58, R231 ;  /* 0x000000e73a777220 */ /* 0x000fe20000410000 */
[----:B------:R-:W-:Y:S01]  /*3550*/  @P2 PRMT R179, R117, 0x7610, R179 ;  /* 0x0000761075b32816 */ /* 0x000fe200000000b3 */
[----:B------:R-:W-:Y:S01]  /*3560*/  FMUL.FTZ R116, R53, R203 ;  /* 0x000000cb35747220 */ /* 0x000fe20000410000 */
[----:B------:R-:W-:Y:S01]  /*3570*/  FMUL.FTZ R117, R55, R226 ;  /* 0x000000e237757220 */ /* 0x000fe20000410000 */
[----:B------:R-:W-:Y:S02]  /*3580*/  FMUL.FTZ R209, R206, R181 ;  /* 0x000000b5ced17220 */ /* 0x000fe40000410000 */
[----:B------:R-:W-:Y:S01]  /*3590*/  F2F.F16.F32 R119, R119 ;  /* 0x0000007700777304 */ /* 0x000fe20000200800 */
[----:B------:R-:W-:-:S07]  /*35a0*/  LOP3.LUT R109, R109, R237, R239, 0xfe, !PT ;  /* 0x000000ed6d6d7212 */ /* 0x000fce00078efeef */
[----:B------:R1:W3:Y:S01]  /*35b0*/  F2F.F16.F32 R170, R116 ;  /* 0x0000007400aa7304 */ /* 0x0002e20000200800 */
[----:B0-----:R-:W-:Y:S02]  /*35c0*/  SHF.L.U32 R237, R169, 0x10, RZ ;  /* 0x00000010a9ed7819 */ /* 0x001fe400000006ff */
[----:B------:R-:W-:-:S05]  /*35d0*/  @P2 F2FP.F16.F32.PACK_AB R242, RZ, R242 ;  /* 0x000000f2fff2223e */ /* 0x000fca00000000ff */
[----:B------:R-:W0:Y:S01]  /*35e0*/  F2F.F16.F32 R117, R117 ;  /* 0x0000007500757304 */ /* 0x000e220000200800 */
[----:B-1----:R-:W-:Y:S01]  /*35f0*/  FMUL.FTZ R116, R54, R209 ;  /* 0x000000d136747220 */ /* 0x002fe20000410000 */
[----:B------:R-:W-:-:S06]  /*3600*/  @P2 PRMT R178, R242, 0x7610, R178 ;  /* 0x00007610f2b22816 */ /* 0x000fcc00000000b2 */
[----:B------:R1:W4:Y:S01]  /*3610*/  F2F.F16.F32 R169, R116 ;  /* 0x0000007400a97304 */ /* 0x0003220000200800 */
[----:B------:R-:W-:Y:S02]  /*3620*/  @P2 F2FP.F16.F32.PACK_AB R236, RZ, R236 ;  /* 0x000000ecffec223e */ /* 0x000fe400000000ff */
[----:B------:R-:W-:Y:S01]  /*3630*/  @P2 F2FP.F16.F32.PACK_AB R232, RZ, R232 ;  /* 0x000000e8ffe8223e */ /* 0x000fe200000000ff */
[----:B---3--:R-:W-:Y:S01]  /*3640*/  IMAD.WIDE.U32 R170, R170, 0x10000, RZ ;  /* 0x00010000aaaa7825 */ /* 0x008fe200078e00ff */
[----:B------:R-:W-:Y:S02]  /*3650*/  @P2 LOP3.LUT R207, R178, 0xffff, RZ, 0xc0, !PT ;  /* 0x0000ffffb2cf2812 */ /* 0x000fe400078ec0ff */
[----:B------:R-:W-:Y:S02]  /*3660*/  LOP3.LUT R111, R111, R237, R119, 0xfe, !PT ;  /* 0x000000ed6f6f7212 */ /* 0x000fe400078efe77 */
[----:B------:R-:W-:Y:S02]  /*3670*/  @P2 PRMT R180, R236, 0x7610, R180 ;  /* 0x00007610ecb42816 */ /* 0x000fe400000000b4 */
[----:B0-----:R-:W-:-:S02]  /*3680*/  SHF.L.U32 R119, R117, 0x10, RZ ;  /* 0x0000001075777819 */ /* 0x001fc400000006ff */
[----:B------:R-:W-:Y:S02]  /*3690*/  @P2 F2FP.F16.F32.PACK_AB R234, RZ, R234 ;  /* 0x000000eaffea223e */ /* 0x000fe400000000ff */
[----:B------:R-:W-:Y:S02]  /*36a0*/  @P2 F2FP.F16.F32.PACK_AB R238, RZ, R238 ;  /* 0x000000eeffee223e */ /* 0x000fe400000000ff */
[----:B------:R-:W-:Y:S01]  /*36b0*/  @P2 PRMT R178, R232, 0x7610, R178 ;  /* 0x00007610e8b22816 */ /* 0x000fe200000000b2 */
[----:B-1----:R-:W-:Y:S01]  /*36c0*/  @P2 IMAD.WIDE.U32 R116, R207, 0x10000, RZ ;  /* 0x00010000cf742825 */ /* 0x002fe200078e00ff */
[----:B------:R-:W-:Y:S02]  /*36d0*/  @P2 F2FP.F16.F32.PACK_AB R228, RZ, R228 ;  /* 0x000000e4ffe4223e */ /* 0x000fe400000000ff */
        /* <DEDUP_REMOVED lines=8> */
[----:B------:R-:W-:Y:S02]  /*3760*/  @P2 PRMT R178, R240, 0x7610, R178 ;  /* 0x00007610f0b22816 */ /* 0x000fe400000000b2 */
[----:B------:R-:W-:Y:S02]  /*3770*/  @P2 F2FP.F16.F32.PACK_AB R230, RZ, R230 ;  /* 0x000000e6ffe6223e */ /* 0x000fe400000000ff */
[----:B------:R-:W-:Y:S02]  /*3780*/  @P2 LOP3.LUT R117, R205, R117, RZ, 0xfc, !PT ;  /* 0x00000075cd752212 */ /* 0x000fe400078efcff */
[----:B------:R-:W-:Y:S01]  /*3790*/  @P2 F2FP.F16.F32.PACK_AB R205, RZ, R118 ;  /* 0x00000076ffcd223e */ /* 0x000fe200000000ff */
[----:B------:R-:W-:Y:S01]  /*37a0*/  @P2 IMAD.WIDE.U32 R118, R119, 0x10000, RZ ;  /* 0x0001000077762825 */ /* 0x000fe200078e00ff */
[--C-:B------:R-:W-:Y:S02]  /*37b0*/  @P2 PRMT R169, R179, 0x5410, R180.reuse ;  /* 0x00005410b3a92816 */ /* 0x100fe400000000b4 */
[----:B------:R-:W-:-:S02]  /*37c0*/  @P2 PRMT R180, R168, 0x7610, R180 ;  /* 0x00007610a8b42816 */ /* 0x000fc400000000b4 */
[--C-:B------:R-:W-:Y:S02]  /*37d0*/  @P2 LOP3.LUT R116, R116, 0xffff, R177.reuse, 0xf8, !PT ;  /* 0x0000ffff74742812 */ /* 0x100fe400078ef8b1 */
[----:B------:R-:W-:Y:S02]  /*37e0*/  @P2 LOP3.LUT R168, R178, 0xffff, RZ, 0xc0, !PT ;  /* 0x0000ffffb2a82812 */ /* 0x000fe400078ec0ff */
[----:B------:R-:W-:Y:S02]  /*37f0*/  @P2 PRMT R177, R230, 0x7610, R177 ;  /* 0x00007610e6b12816 */ /* 0x000fe400000000b1 */
[----:B------:R-:W-:Y:S02]  /*3800*/  @P2 PRMT R179, R205, 0x7610, R179 ;  /* 0x00007610cdb32816 */ /* 0x000fe400000000b3 */
[----:B------:R-:W-:Y:S02]  /*3810*/  @P2 F2FP.F16.F32.PACK_AB R224, RZ, R224 ;  /* 0x000000e0ffe0223e */ /* 0x000fe400000000ff */
[----:B------:R-:W-:-:S02]  /*3820*/  @P2 F2FP.F16.F32.PACK_AB R204, RZ, R204 ;  /* 0x000000ccffcc223e */ /* 0x000fc400000000ff */
[----:B------:R-:W-:Y:S02]  /*3830*/  @P2 F2FP.F16.F32.PACK_AB R206, RZ, R206 ;  /* 0x000000ceffce223e */ /* 0x000fe400000000ff */
[----:B------:R-:W-:Y:S01]  /*3840*/  @P2 LOP3.LUT R119, R169, R119, RZ, 0xfc, !PT ;  /* 0x00000077a9772212 */ /* 0x000fe200078efcff */
[----:B------:R-:W-:Y:S01]  /*3850*/  @P2 IMAD.WIDE.U32 R168, R168, 0x10000, RZ ;  /* 0x00010000a8a82825 */ /* 0x000fe200078e00ff */
[--C-:B------:R-:W-:Y:S02]  /*3860*/  @P2 LOP3.LUT R118, R118, 0xffff, R177.reuse, 0xf8, !PT ;  /* 0x0000ffff76762812 */ /* 0x100fe400078ef8b1 */
[----:B------:R-:W-:Y:S02]  /*3870*/  @P2 PRMT R177, R224, 0x7610, R177 ;  /* 0x00007610e0b12816 */ /* 0x000fe400000000b1 */
[----:B------:R-:W-:Y:S02]  /*3880*/  @P2 PRMT R205, R179, 0x5410, R180 ;  /* 0x00005410b3cd2816 */ /* 0x000fe400000000b4 */
[----:B------:R-:W-:-:S02]  /*3890*/  @P2 PRMT R178, R204, 0x7610, R178 ;  /* 0x00007610ccb22816 */ /* 0x000fc400000000b2 */
[----:B------:R-:W-:Y:S02]  /*38a0*/  @P2 PRMT R179, R206, 0x7610, R179 ;  /* 0x00007610ceb32816 */ /* 0x000fe400000000b3 */
[----:B------:R-:W-:Y:S02]  /*38b0*/  @P2 F2FP.F16.F32.PACK_AB R207, RZ, R246 ;  /* 0x000000f6ffcf223e */ /* 0x000fe400000000ff */
[----:B------:R-:W-:Y:S02]  /*38c0*/  IADD3 R204, P5, R194, UR22, RZ ;  /* 0x00000016c2cc7c10 */ /* 0x000fe4000ffbe0ff */
[----:B------:R-:W-:Y:S02]  /*38d0*/  IADD3 R206, P4, R192, UR18, RZ ;  /* 0x00000012c0ce7c10 */ /* 0x000fe4000ff9e0ff */
[----:B------:R-:W-:Y:S02]  /*38e0*/  @P2 LOP3.LUT R168, R168, 0xffff, R177, 0xf8, !PT ;  /* 0x0000ffffa8a82812 */ /* 0x000fe400078ef8b1 */
[----:B------:R-:W-:-:S02]  /*38f0*/  @P2 LOP3.LUT R169, R205, R169, RZ, 0xfc, !PT ;  /* 0x000000a9cda92212 */ /* 0x000fc400078efcff */
[----:B------:R-:W-:Y:S02]  /*3900*/  @P2 PRMT R177, R207, 0x7610, R177 ;  /* 0x00007610cfb12816 */ /* 0x000fe400000000b1 */
[----:B------:R-:W-:Y:S02]  /*3910*/  IADD3.X R205, R193, UR23, RZ, P5, !PT ;  /* 0x00000017c1cd7c10 */ /* 0x000fe4000affe4ff */
[----:B------:R-:W-:-:S03]  /*3920*/  IADD3.X R207, R191, UR19, RZ, P4, !PT ;  /* 0x00000013bfcf7c10 */ /* 0x000fc6000a7fe4ff */
[----:B------:R0:W-:Y:S01]  /*3930*/  STG.E.64 desc[UR6][R204.64], R114 ;  /* 0x00000072cc007986 */ /* 0x0001e2000c101b06 */
[----:B------:R-:W-:-:S03]  /*3940*/  @P2 IADD3 R236, P6, R192, UR20, RZ ;  /* 0x00000014c0ec2c10 */ /* 0x000fc6000ffde0ff */
[----:B------:R-:W3:Y:S01]  /*3950*/  LDG.E.64 R206, desc[UR6][R206.64] ;  /* 0x00000006cece7981 */ /* 0x000ee2000c1e1b00 */
[----:B------:R-:W-:Y:S02]  /*3960*/  IADD3 R192, P5, R192, UR22, RZ ;  /* 0x00000016c0c07c10 */ /* 0x000fe4000ffbe0ff */
[C---:B------:R-:W-:Y:S02]  /*3970*/  IADD3 R238, P4, R190.reuse, UR18, RZ ;  /* 0x00000012beee7c10 */ /* 0x040fe4000ff9e0ff */
[C---:B------:R-:W-:Y:S02]  /*3980*/  @P2 IADD3.X R237, R191.reuse, UR21, RZ, P6, !PT ;  /* 0x00000015bfed2c10 */ /* 0x040fe4000b7fe4ff */
[----:B------:R-:W-:Y:S02]  /*3990*/  IADD3.X R193, R191, UR23, RZ, P5, !PT ;  /* 0x00000017bfc17c10 */ /* 0x000fe4000affe4ff */
[----:B------:R-:W-:Y:S01]  /*39a0*/  IADD3.X R239, R189, UR19, RZ, P4, !PT ;  /* 0x00000013bdef7c10 */ /* 0x000fe2000a7fe4ff */
[----:B------:R-:W-:Y:S01]  /*39b0*/  @P2 STG.E.64 desc[UR6][R236.64], R116 ;  /* 0x00000074ec002986 */ /* 0x000fe2000c101b06 */
[----:B------:R-:W-:-:S03]  /*39c0*/  @P2 IADD3 R240, P5, R190, UR20, RZ ;  /* 0x00000014bef02c10 */ /* 0x000fc6000ffbe0ff */
[----:B------:R1:W-:Y:S01]  /*39d0*/  STG.E.64 desc[UR6][R192.64], R112 ;  /* 0x00000070c0007986 */ /* 0x0003e2000c101b06 */
[----:B------:R-:W-:-:S03]  /*39e0*/  @P2 IADD3.X R241, R189, UR21, RZ, P5, !PT ;  /* 0x00000015bdf12c10 */ /* 0x000fc6000affe4ff */
[----:B------:R-:W4:Y:S01]  /*39f0*/  LDG.E.64 R238, desc[UR6][R238.64] ;  /* 0x00000006eeee7981 */ /* 0x000f22000c1e1b00 */
[----:B------:R-:W-:Y:S02]  /*3a00*/  IADD3 R190, P6, R190, UR22, RZ ;  /* 0x00000016bebe7c10 */ /* 0x000fe4000ffde0ff */
[----:B0-----:R-:W-:Y:S02]  /*3a10*/  IADD3 R204, P5, R188, UR18, RZ ;  /* 0x00000012bccc7c10 */ /* 0x001fe4000ffbe0ff */
[----:B------:R-:W-:Y:S02]  /*3a20*/  IADD3.X R191, R189, UR23, RZ, P6, !PT ;  /* 0x00000017bdbf7c10 */ /* 0x000fe4000b7fe4ff */
[----:B------:R-:W-:Y:S01]  /*3a30*/  IADD3.X R205, R187, UR19, RZ, P5, !PT ;  /* 0x00000013bbcd7c10 */ /* 0x000fe2000affe4ff */
        /* <DEDUP_REMOVED lines=8> */
[C---:B------:R-:W-:Y:S02]  /*3ac0*/  @P2 IADD3.X R115, R187.reuse, UR21, RZ, P6, !PT ;  /* 0x00000015bb732c10 */ /* 0x040fe4000b7fe4ff */
[----:B------:R-:W-:Y:S02]  /*3ad0*/  IADD3.X R189, R187, UR23, RZ, P4, !PT ;  /* 0x00000017bbbd7c10 */ /* 0x000fe4000a7fe4ff */
[----:B------:R-:W-:Y:S01]  /*3ae0*/  IADD3.X R117, R185, UR19, RZ, P5, !PT ;  /* 0x00000013b9757c10 */ /* 0x000fe2000affe4ff */
[----:B0-----:R-:W0:Y:S01]  /*3af0*/  F2F.F16.F32 R109, R192 ;  /* 0x000000c0006d7304 */ /* 0x001e220000200800 */
[----:B------:R-:W-:Y:S01]  /*3b00*/  @P2 F2FP.F16.F32.PACK_AB R248, RZ, R248 ;  /* 0x000000f8fff8223e */ /* 0x000fe200000000ff */
[----:B------:R-:W-:Y:S01]  /*3b10*/  @P2 STG.E.64 desc[UR6][R114.64], R168 ;  /* 0x000000a872002986 */ /* 0x000fe2000c101b06 */
[----:B------:R-:W-:-:S02]  /*3b20*/  @P2 LOP3.LUT R112, R178, 0xffff, RZ, 0xc0, !PT ;  /* 0x0000ffffb2702812 */ /* 0x000fc400078ec0ff */
[----:B------:R-:W-:Y:S01]  /*3b30*/  @P2 PRMT R180, R248, 0x7610, R180 ;  /* 0x00007610f8b42816 */ /* 0x000fe200000000b4 */
[----:B------:R1:W-:Y:S01]  /*3b40*/  STG.E.64 desc[UR6][R188.64], R110 ;  /* 0x0000006ebc007986 */ /* 0x0003e2000c101b06 */
[----:B------:R-:W-:Y:S01]  /*3b50*/  IADD3 R108, P5, R186, UR22, RZ ;  /* 0x00000016ba6c7c10 */ /* 0x000fe2000ffbe0ff */
[----:B------:R-:W-:Y:S02]  /*3b60*/  @P2 IMAD.WIDE.U32 R112, R112, 0x10000, RZ ;  /* 0x0001000070702825 */ /* 0x000fe400078e00ff */
[----:B------:R-:W4:Y:S01]  /*3b70*/  LDG.E.64 R116, desc[UR6][R116.64] ;  /* 0x0000000674747981 */ /* 0x000f22000c1e1b00 */
[----:B------:R-:W-:Y:S02]  /*3b80*/  @P2 IADD3 R186, P4, R186, UR20, RZ ;  /* 0x00000014baba2c10 */ /* 0x000fe4000ff9e0ff */
[----:B------:R-:W-:Y:S02]  /*3b90*/  @P2 PRMT R119, R179, 0x5410, R180 ;  /* 0x00005410b3772816 */ /* 0x000fe400000000b4 */
[----:B------:R-:W-:-:S02]  /*3ba0*/  IADD3 R118, P6, R184, UR18, RZ ;  /* 0x00000012b8767c10 */ /* 0x000fc4000ffde0ff */
[----:B------:R-:W-:Y:S02]  /*3bb0*/  @P2 IADD3.X R187, R185, UR21, RZ, P4, !PT ;  /* 0x00000015b9bb2c10 */ /* 0x000fe4000a7fe4ff */
[----:B------:R-:W-:Y:S02]  /*3bc0*/  @P2 LOP3.LUT R113, R119, R113, RZ, 0xfc, !PT ;  /* 0x0000007177712212 */ /* 0x000fe400078efcff */
[----:B------:R-:W-:Y:S02]  /*3bd0*/  @P2 LOP3.LUT R112, R112, 0xffff, R177, 0xf8, !PT ;  /* 0x0000ffff70702812 */ /* 0x000fe400078ef8b1 */
[----:B0-----:R-:W-:Y:S02]  /*3be0*/  LOP3.LUT R170, R170, R109, RZ, 0xfc, !PT ;  /* 0x0000006daaaa7212 */ /* 0x001fe400078efcff */
[----:B------:R-:W-:Y:S02]  /*3bf0*/  IADD3.X R109, R185, UR23, RZ, P5, !PT ;  /* 0x00000017b96d7c10 */ /* 0x000fe4000affe4ff */
[----:B------:R-:W-:Y:S01]  /*3c00*/  IADD3.X R119, R183, UR19, RZ, P6, !PT ;  /* 0x00000013b7777c10 */ /* 0x000fe2000b7fe4ff */
[----:B------:R0:W-:Y:S04]  /*3c10*/  @P2 STG.E.64 desc[UR6][R186.64], R112 ;  /* 0x00000070ba002986 */ /* 0x0001e8000c101b06 */
[----:B------:R2:W-:Y:S04]  /*3c20*/  STG.E.64 desc[UR6][R108.64], R170 ;  /* 0x000000aa6c007986 */ /* 0x0005e8000c101b06 */
[----:B------:R-:W4:Y:S01]  /*3c30*/  LDG.E.64 R118, desc[UR6][R118.64] ;  /* 0x0000000676767981 */ /* 0x000f22000c1e1b00 */
[-CC-:B------:R-:W-:Y:S01]  /*3c40*/  FFMA.FTZ R197, R197, R213.reuse, R208.reuse ;  /* 0x000000d5c5c57223 */ /* 0x180fe200000100d0 */
[----:B-1----:R-:W-:Y:S01]  /*3c50*/  @P1 SHF.R.U64 R111, R166, 0x10, R167 ;  /* 0x00000010a66f1819 */ /* 0x002fe200000012a7 */
[--C-:B------:R-:W-:Y:S01]  /*3c60*/  FFMA.FTZ R200, R200, R213, R208.reuse ;  /* 0x000000d5c8c87223 */ /* 0x100fe200000100d0 */
[----:B------:R-:W-:Y:S01]  /*3c70*/  @P1 MOV R114, R167 ;  /* 0x000000a700721202 */ /* 0x000fe20000000f00 */
[----:B------:R-:W-:Y:S01]  /*3c80*/  FADD.FTZ R197, R198, -R197 ;  /* 0x800000c5c6c57221 */ /* 0x000fe20000010000 */
[----:B------:R-:W-:Y:S01]  /*3c90*/  FFMA.FTZ R201, R201, R213, R208 ;  /* 0x000000d5c9c97223 */ /* 0x000fe200000100d0 */
[----:B------:R-:W-:Y:S01]  /*3ca0*/  FADD.FTZ R199, R199, -R200 ;  /* 0x800000c8c7c77221 */ /* 0x000fe20000010000 */
[----:B------:R-:W-:-:S02]  /*3cb0*/  @P1 HADD2.F32 R111, -RZ, R111.H0_H0 ;  /* 0x2000006fff6f1230 */ /* 0x000fc40000004100 */
[----:B------:R-:W-:Y:S01]  /*3cc0*/  FMUL.FTZ R110, R182, R197 ;  /* 0x000000c5b66e7220 */ /* 0x000fe20000410000 */
[----:B0-----:R-:W-:Y:S01]  /*3cd0*/  @P1 SHF.R.U32.HI R113, RZ, 0x10, R167 ;  /* 0x00000010ff711819 */ /* 0x001fe200000116a7 */
[----:B--2---:R-:W-:Y:S02]  /*3ce0*/  @P1 HADD2.F32 R109, -RZ, R114.H0_H0 ;  /* 0x20000072ff6d1230 */ /* 0x004fe40000004100 */
[----:B------:R-:W-:Y:S01]  /*3cf0*/  FADD.FTZ R201, R202, -R201 ;  /* 0x800000c9cac97221 */ /* 0x000fe20000010000 */
[----:B------:R-:W-:Y:S01]  /*3d00*/  FMUL.FTZ R112, R182, R199 ;  /* 0x000000c7b6707220 */ /* 0x000fe20000410000 */
[----:B------:R-:W-:Y:S01]  /*3d10*/  @P1 FADD.FTZ R110, R110, R111 ;  /* 0x0000006f6e6e1221 */ /* 0x000fe20000010000 */
[----:B------:R-:W-:Y:S02]  /*3d20*/  @P1 HADD2.F32 R111, -RZ, R113.H0_H0 ;  /* 0x20000071ff6f1230 */ /* 0x000fe40000004100 */
[----:B------:R-:W-:Y:S01]  /*3d30*/  FFMA.FTZ R196, R196, R213, R208 ;  /* 0x000000d5c4c47223 */ /* 0x000fe200000100d0 */
[----:B------:R-:W-:Y:S01]  /*3d40*/  FMUL.FTZ R114, R182, R201 ;  /* 0x000000c9b6727220 */ /* 0x000fe20000410000 */
[----:B------:R-:W-:Y:S01]  /*3d50*/  @P1 FADD.FTZ R112, R112, R109 ;  /* 0x0000006d70701221 */ /* 0x000fe20000010000 */
[----:B------:R-:W-:Y:S01]  /*3d60*/  @P1 MOV R108, R166 ;  /* 0x000000a6006c1202 */ /* 0x000fe20000000f00 */
[----:B------:R-:W-:Y:S01]  /*3d70*/  FADD.FTZ R195, R195, -R196 ;  /* 0x800000c4c3c37221 */ /* 0x000fe20000010000 */
[----:B------:R-:W-:-:S02]  /*3d80*/  @P1 FADD.FTZ R114, R114, R111 ;  /* 0x0000006f72721221 */ /* 0x000fc40000010000 */
[----:B------:R-:W-:Y:S01]  /*3d90*/  @P2 F2FP.F16.F32.PACK_AB R111, RZ, R112 ;  /* 0x00000070ff6f223e */ /* 0x000fe200000000ff */
[----:B------:R-:W-:Y:S02]  /*3da0*/  @P1 HADD2.F32 R109, -RZ, R108.H0_H0 ;  /* 0x2000006cff6d1230 */ /* 0x000fe40000004100 */
[----:B------:R-:W-:Y:S01]  /*3db0*/  FMUL.FTZ R182, R182, R195 ;  /* 0x000000c3b6b67220 */ /* 0x000fe20000410000 */
[----:B------:R-:W-:Y:S02]  /*3dc0*/  @P2 PRMT R179, R111, 0x7610, R179 ;  /* 0x000076106fb32816 */ /* 0x000fe400000000b3 */
[----:B------:R-:W-:Y:S01]  /*3dd0*/  MOV R111, R106 ;  /* 0x0000006a006f7202 */ /* 0x000fe20000000f00 */
[----:B------:R-:W-:Y:S01]  /*3de0*/  @P1 FADD.FTZ R182, R182, R109 ;  /* 0x0000006db6b61221 */ /* 0x000fe20000010000 */
[----:B------:R-:W-:Y:S01]  /*3df0*/  FMUL.FTZ R109, R112, R181 ;  /* 0x000000b5706d7220 */ /* 0x000fe20000410000 */
[----:B------:R-:W-:Y:S02]  /*3e00*/  SHF.R.U64 R112, R106, 0x10, R107 ;  /* 0x000000106a707819 */ /* 0x000fe4000000126b */
[----:B------:R-:W-:Y:S01]  /*3e10*/  HADD2.F32 R106, -RZ, R111.H0_H0 ;  /* 0x2000006fff6a7230 */ /* 0x000fe20000004100 */
[----:B------:R-:W-:-:S04]  /*3e20*/  MOV R111, R107 ;  /* 0x0000006b006f7202 */ /* 0x000fc80000000f00 */
[----:B------:R-:W-:Y:S01]  /*3e30*/  FFMA.FTZ R21, R106, R218, R21 ;  /* 0x000000da6a157223 */ /* 0x000fe20000010015 */
[----:B------:R-:W-:Y:S01]  /*3e40*/  HADD2.F32 R111, -RZ, R111.H0_H0 ;  /* 0x2000006fff6f7230 */ /* 0x000fe20000004100 */
[----:B------:R-:W-:Y:S01]  /*3e50*/  MOV R106, R104 ;  /* 0x00000068006a7202 */ /* 0x000fe20000000f00 */
[----:B------:R-:W-:-:S03]  /*3e60*/  HADD2.F32 R112, -RZ, R112.H0_H0 ;  /* 0x20000070ff707230 */ /* 0x000fc60000004100 */
[----:B------:R-:W-:Y:S01]  /*3e70*/  FFMA.FTZ R20, R111, R219, R20 ;  /* 0x000000db6f147223 */ /* 0x000fe20000010014 */
[----:B------:R-:W-:Y:S01]  /*3e80*/  HADD2.F32 R111, -RZ, R106.H0_H0 ;  /* 0x2000006aff6f7230 */ /* 0x000fe20000004100 */
[----:B------:R-:W-:Y:S01]  /*3e90*/  MOV R106, R105 ;  /* 0x00000069006a7202 */ /* 0x000fe20000000f00 */
[----:B------:R-:W-:Y:S01]  /*3ea0*/  FFMA.FTZ R19, R112, R216, R19 ;  /* 0x000000d870137223 */ /* 0x000fe20000010013 */
[--C-:B------:R-:W-:Y:S02]  /*3eb0*/  SHF.R.U64 R104, R104, 0x10, R105.reuse ;  /* 0x0000001068687819 */ /* 0x100fe40000001269 */
[----:B------:R-:W-:Y:S01]  /*3ec0*/  SHF.R.U32.HI R112, RZ, 0x10, R105 ;  /* 0x00000010ff707819 */ /* 0x000fe20000011669 */
[----:B------:R-:W-:Y:S01]  /*3ed0*/  HADD2.F32 R105, -RZ, R106.H0_H0 ;  /* 0x2000006aff697230 */ /* 0x000fe20000004100 */
[----:B------:R-:W-:-:S04]  /*3ee0*/  SHF.R.U32.HI R107, RZ, 0x10, R107 ;  /* 0x00000010ff6b7819 */ /* 0x000fc8000001166b */
[----:B------:R-:W-:Y:S01]  /*3ef0*/  FFMA.FTZ R126, R105, R211, R126 ;  /* 0x000000d3697e7223 */ /* 0x000fe2000001007e */
[----:B------:R-:W-:Y:S02]  /*3f00*/  HADD2.F32 R107, -RZ, R107.H0_H0 ;  /* 0x2000006bff6b7230 */ /* 0x000fe40000004100 */
[----:B------:R-:W-:Y:S02]  /*3f10*/  HADD2.F32 R104, -RZ, R104.H0_H0 ;  /* 0x20000068ff687230 */ /* 0x000fe40000004100 */
[----:B------:R-:W-:Y:S01]  /*3f20*/  FFMA.FTZ R16, R111, R217, R16 ;  /* 0x000000d96f107223 */ /* 0x000fe20000010010 */
[----:B------:R-:W-:Y:S02]  /*3f30*/  FFMA.FTZ R18, R107, R214, R18 ;  /* 0x000000d66b127223 */ /* 0x000fe40000010012 */
[----:B------:R-:W-:Y:S01]  /*3f40*/  FFMA.FTZ R17, R104, R212, R17 ;  /* 0x000000d468117223 */ /* 0x000fe20000010011 */
[----:B------:R-:W-:-:S05]  /*3f50*/  HADD2.F32 R104, -RZ, R112.H0_H0 ;  /* 0x20000070ff687230 */ /* 0x000fca0000004100 */
[----:B------:R-:W-:Y:S01]  /*3f60*/  FFMA.FTZ R125, R104, R210, R125 ;  /* 0x000000d2687d7223 */ /* 0x000fe2000001007d */
[----:B------:R-:W-:-:S04]  /*3f70*/  @P2 F2FP.F16.F32.PACK_AB R108, RZ, R110 ;  /* 0x0000006eff6c223e */ /* 0x000fc800000000ff */
[----:B------:R-:W-:Y:S01]  /*3f80*/  @P2 PRMT R178, R108, 0x7610, R178 ;  /* 0x000076106cb22816 */ /* 0x000fe200000000b2 */
[-C--:B------:R-:W-:Y:S01]  /*3f90*/  FMUL.FTZ R108, R110, R181.reuse ;  /* 0x000000b56e6c7220 */ /* 0x080fe20000410000 */
[-C--:B------:R-:W-:Y:S01]  /*3fa0*/  FMUL.FTZ R110, R114, R181.reuse ;  /* 0x000000b5726e7220 */ /* 0x080fe20000410000 */
[----:B------:R-:W-:Y:S01]  /*3fb0*/  FMUL.FTZ R181, R182, R181 ;  /* 0x000000b5b6b57220 */ /* 0x000fe20000410000 */
[----:B------:R-:W-:-:S04]  /*3fc0*/  @P2 F2FP.F16.F32.PACK_AB R113, RZ, R114 ;  /* 0x00000072ff71223e */ /* 0x000fc800000000ff */
[----:B------:R-:W-:Y:S02]  /*3fd0*/  @P2 PRMT R180, R113, 0x7610, R180 ;  /* 0x0000761071b42816 */ /* 0x000fe400000000b4 */
[----:B------:R-:W-:-:S04]  /*3fe0*/  @P2 F2FP.F16.F32.PACK_AB R182, RZ, R182 ;  /* 0x000000b6ffb6223e */ /* 0x000fc800000000ff */
[----:B------:R-:W-:Y:S02]  /*3ff0*/  @P2 PRMT R177, R182, 0x7610, R177 ;  /* 0x00007610b6b12816 */ /* 0x000fe400000000b1 */
[----:B---3--:R-:W-:-:S05]  /*4000*/  MOV R106, R206 ;  /* 0x000000ce006a7202 */ /* 0x008fca0000000f00 */
[----:B------:R-:W-:Y:S01]  /*4010*/  HADD2.F32 R105, -RZ, R106.H0_H0 ;  /* 0x2000006aff697230 */ /* 0x000fe20000004100 */
[----:B------:R-:W-:Y:S02]  /*4020*/  MOV R106, R207 ;  /* 0x000000cf006a7202 */ /* 0x000fe40000000f00 */
[----:B------:R-:W-:Y:S02]  /*4030*/  SHF.R.U64 R107, R206, 0x10, R207 ;  /* 0x00000010ce6b7819 */ /* 0x000fe400000012cf */
[----:B------:R-:W-:Y:S01]  /*4040*/  FFMA.FTZ R14, R105, R215, R14 ;  /* 0x000000d7690e7223 */ /* 0x000fe2000001000e */
[----:B------:R-:W-:Y:S02]  /*4050*/  HADD2.F32 R106, -RZ, R106.H0_H0 ;  /* 0x2000006aff6a7230 */ /* 0x000fe40000004100 */
[----:B------:R-:W-:Y:S01]  /*4060*/  HADD2.F32 R107, -RZ, R107.H0_H0 ;  /* 0x2000006bff6b7230 */ /* 0x000fe20000004100 */
[----:B----4-:R-:W-:Y:S02]  /*4070*/  MOV R105, R238 ;  /* 0x000000ee00697202 */ /* 0x010fe40000000f00 */
[----:B------:R-:W-:Y:S01]  /*4080*/  SHF.R.U64 R111, R238, 0x10, R239 ;  /* 0x00000010ee6f7819 */ /* 0x000fe200000012ef */
[----:B------:R-:W-:-:S02]  /*4090*/  FFMA.FTZ R123, R106, R221, R123 ;  /* 0x000000dd6a7b7223 */ /* 0x000fc4000001007b */
[----:B------:R-:W-:Y:S02]  /*40a0*/  HADD2.F32 R106, -RZ, R105.H0_H0 ;  /* 0x20000069ff6a7230 */ /* 0x000fe40000004100 */
[----:B------:R-:W-:Y:S01]  /*40b0*/  HADD2.F32 R105, -RZ, R111.H0_H0 ;  /* 0x2000006fff697230 */ /* 0x000fe20000004100 */
[----:B------:R-:W-:Y:S01]  /*40c0*/  SHF.R.U32.HI R104, RZ, 0x10, R207 ;  /* 0x00000010ff687819 */ /* 0x000fe200000116cf */
[----:B------:R-:W-:Y:S01]  /*40d0*/  FFMA.FTZ R124, R107, R220, R124 ;  /* 0x000000dc6b7c7223 */ /* 0x000fe2000001007c */
[----:B------:R-:W-:Y:S02]  /*40e0*/  MOV R107, R239 ;  /* 0x000000ef006b7202 */ /* 0x000fe40000000f00 */
[----:B------:R-:W-:Y:S01]  /*40f0*/  FFMA.FTZ R12, R105, R225, R12 ;  /* 0x000000e1690c7223 */ /* 0x000fe2000001000c */
[----:B------:R-:W-:Y:S01]  /*4100*/  HADD2.F32 R104, -RZ, R104.H0_H0 ;  /* 0x20000068ff687230 */ /* 0x000fe20000004100 */
[----:B------:R-:W-:Y:S02]  /*4110*/  SHF.R.U32.HI R238, RZ, 0x10, R239 ;  /* 0x00000010ffee7819 */ /* 0x000fe400000116ef */
[----:B------:R-:W-:Y:S01]  /*4120*/  MOV R105, R204 ;  /* 0x000000cc00697202 */ /* 0x000fe20000000f00 */
[----:B------:R-:W-:Y:S01]  /*4130*/  HADD2.F32 R112, -RZ, R107.H0_H0 ;  /* 0x2000006bff707230 */ /* 0x000fe20000004100 */
[----:B------:R-:W-:Y:S01]  /*4140*/  SHF.R.U64 R107, R204, 0x10, R205 ;  /* 0x00000010cc6b7819 */ /* 0x000fe200000012cd */
[----:B------:R-:W-:Y:S01]  /*4150*/  FFMA.FTZ R11, R104, R222, R11 ;  /* 0x000000de680b7223 */ /* 0x000fe2000001000b */
[----:B------:R-:W-:Y:S01]  /*4160*/  SHF.R.U32.HI R204, RZ, 0x10, R205 ;  /* 0x00000010ffcc7819 */ /* 0x000fe200000116cd */
[----:B------:R-:W-:-:S02]  /*4170*/  HADD2.F32 R105, -RZ, R105.H0_H0 ;  /* 0x20000069ff697230 */ /* 0x000fc40000004100 */
[----:B------:R-:W-:Y:S01]  /*4180*/  FFMA.FTZ R15, R106, R223, R15 ;  /* 0x000000df6a0f7223 */ /* 0x000fe2000001000f */
[----:B------:R-:W-:Y:S01]  /*4190*/  HADD2.F32 R104, -RZ, R238.H0_H0 ;  /* 0x200000eeff687230 */ /* 0x000fe20000004100 */
[----:B------:R-:W-:Y:S01]  /*41a0*/  MOV R106, R205 ;  /* 0x000000cd006a7202 */ /* 0x000fe20000000f00 */
[----:B------:R-:W-:Y:S01]  /*41b0*/  FFMA.FTZ R13, R112, R227, R13 ;  /* 0x000000e3700d7223 */ /* 0x000fe2000001000d */
[----:B------:R-:W-:Y:S01]  /*41c0*/  FFMA.FTZ R8, R105, R233, R8 ;  /* 0x000000e969087223 */ /* 0x000fe20000010008 */
[----:B------:R-:W-:Y:S02]  /*41d0*/  HADD2.F32 R105, -RZ, R204.H0_H0 ;  /* 0x200000ccff697230 */ /* 0x000fe40000004100 */
[----:B------:R-:W-:Y:S01]  /*41e0*/  FFMA.FTZ R47, R104, R244, R47 ;  /* 0x000000f4682f7223 */ /* 0x000fe2000001002f */
[----:B------:R-:W-:Y:S02]  /*41f0*/  HADD2.F32 R104, -RZ, R106.H0_H0 ;  /* 0x2000006aff687230 */ /* 0x000fe40000004100 */
[----:B------:R-:W-:-:S02]  /*4200*/  HADD2.F32 R107, -RZ, R107.H0_H0 ;  /* 0x2000006bff6b7230 */ /* 0x000fc40000004100 */
[----:B------:R-:W-:Y:S01]  /*4210*/  FFMA.FTZ R122, R105, R229, R122 ;  /* 0x000000e5697a7223 */ /* 0x000fe2000001007a */
[----:B------:R-:W-:Y:S02]  /*4220*/  SHF.R.U64 R112, R116, 0x10, R117 ;  /* 0x0000001074707819 */ /* 0x000fe40000001275 */
[----:B------:R-:W-:Y:S01]  /*4230*/  MOV R106, R117 ;  /* 0x00000075006a7202 */ /* 0x000fe20000000f00 */
[----:B------:R-:W-:Y:S02]  /*4240*/  FFMA.FTZ R9, R104, R231, R9 ;  /* 0x000000e768097223 */ /* 0x000fe40000010009 */
[----:B------:R-:W-:Y:S02]  /*4250*/  HADD2.F32 R105, -RZ, R112.H0_H0 ;  /* 0x20000070ff697230 */ /* 0x000fe40000004100 */
[----:B------:R-:W-:Y:S01]  /*4260*/  FMUL.FTZ R112, R51, R110 ;  /* 0x0000006e33707220 */ /* 0x000fe20000410000 */
[----:B------:R-:W-:Y:S01]  /*4270*/  FFMA.FTZ R10, R107, R235, R10 ;  /* 0x000000eb6b0a7223 */ /* 0x000fe2000001000a */
[----:B------:R-:W-:Y:S01]  /*4280*/  MOV R104, R116 ;  /* 0x0000007400687202 */ /* 0x000fe20000000f00 */
[----:B------:R-:W-:-:S02]  /*4290*/  HADD2.F32 R106, -RZ, R106.H0_H0 ;  /* 0x2000006aff6a7230 */ /* 0x000fc40000004100 */
[----:B------:R-:W-:Y:S01]  /*42a0*/  FMUL.FTZ R111, R48, R181 ;  /* 0x000000b5306f7220 */ /* 0x000fe20000410000 */
[----:B------:R-:W-:Y:S01]  /*42b0*/  FMUL.FTZ R107, R49, R108 ;  /* 0x0000006c316b7220 */ /* 0x000fe20000410000 */
[----:B------:R-:W0:Y:S01]  /*42c0*/  F2F.F16.F32 R112, R112 ;  /* 0x0000007000707304 */ /* 0x000e220000200800 */
[----:B------:R-:W-:Y:S02]  /*42d0*/  HADD2.F32 R104, -RZ, R104.H0_H0 ;  /* 0x20000068ff687230 */ /* 0x000fe40000004100 */
[----:B------:R-:W-:Y:S01]  /*42e0*/  FFMA.FTZ R120, R105, R203, R120 ;  /* 0x000000cb69787223 */ /* 0x000fe20000010078 */
[----:B------:R-:W-:Y:S01]  /*42f0*/  FFMA.FTZ R7, R106, R209, R7 ;  /* 0x000000d16a077223 */ /* 0x000fe20000010007 */
[----:B------:R-:W-:-:S03]  /*4300*/  SHF.R.U32.HI R116, RZ, 0x10, R117 ;  /* 0x00000010ff747819 */ /* 0x000fc60000011675 */
[----:B------:R1:W2:Y:S01]  /*4310*/  F2F.F16.F32 R115, R111 ;  /* 0x0000006f00737304 */ /* 0x0002a20000200800 */
[----:B------:R-:W-:Y:S01]  /*4320*/  FFMA.FTZ R3, R104, R246, R3 ;  /* 0x000000f668037223 */ /* 0x000fe20000010003 */
[----:B------:R-:W-:-:S06]  /*4330*/  MOV R105, R118 ;  /* 0x0000007600697202 */ /* 0x000fcc0000000f00 */
[----:B------:R3:W4:Y:S01]  /*4340*/  F2F.F16.F32 R114, R107 ;  /* 0x0000006b00727304 */ /* 0x0007220000200800 */
[----:B-1----:R-:W-:Y:S01]  /*4350*/  FMUL.FTZ R111, R50, R109 ;  /* 0x0000006d326f7220 */ /* 0x002fe20000410000 */
[----:B------:R-:W-:Y:S02]  /*4360*/  MOV R106, R119 ;  /* 0x00000077006a7202 */ /* 0x000fe40000000f00 */
[--C-:B------:R-:W-:Y:S02]  /*4370*/  SHF.R.U32.HI R113, RZ, 0x10, R119.reuse ;  /* 0x00000010ff717819 */ /* 0x100fe40000011677 */
[----:B---3--:R-:W-:Y:S02]  /*4380*/  SHF.R.U64 R107, R118, 0x10, R119 ;  /* 0x00000010766b7819 */ /* 0x008fe40000001277 */
[----:B------:R1:W3:Y:S01]  /*4390*/  F2F.F16.F32 R117, R111 ;  /* 0x0000006f00757304 */ /* 0x0002e20000200800 */
[----:B------:R-:W-:Y:S02]  /*43a0*/  HADD2.F32 R104, -RZ, R116.H0_H0 ;  /* 0x20000074ff687230 */ /* 0x000fe40000004100 */
        /* <DEDUP_REMOVED lines=18> */
.L_x_8449:
        /* <DEDUP_REMOVED lines=88> */
.L_x_8446:
        /* <DEDUP_REMOVED lines=34> */
.L_x_8447:
[----:B------:R-:W-:Y:S01]  /*4c70*/  HFMA2.MMA R114, -RZ, RZ, 0, 9.5367431640625e-07 ;  /* 0x00000010ff727435 */ /* 0x000fe200000001ff */
[----:B------:R-:W-:Y:S02]  /*4c80*/  MOV R115, R107 ;  /* 0x0000006b00737202 */ /* 0x000fe40000000f00 */
[----:B------:R-:W-:Y:S02]  /*4c90*/  MOV R117, 0x1f ;  /* 0x0000001f00757802 */ /* 0x000fe40000000f00 */
[----:B------:R-:W-:-:S07]  /*4ca0*/  MOV R112, 0xffffffff ;  /* 0xffffffff00707802 */ /* 0x000fce0000000f00 */
[----:B-----5:R-:W-:Y:S05]  /*4cb0*/  WARPSYNC.COLLECTIVE R112, `(.L_x_8451) ;  /* 0x0000000070087348 */ /* 0x020fea0003c00000 */
[----:B------:R0:W1:Y:S02]  /*4cc0*/  SHFL.DOWN P5, R113, R115, R114, R117 ;  /* 0x0800007273717389 */ /* 0x00006400000a0075 */
[----:B01---5:R-:W-:Y:S01]  /*4cd0*/  ENDCOLLECTIVE ;  /* 0x000000000000791b */ /* 0x023fe20003800000 */
.L_x_8451:
[----:B------:R-:W-:Y:S02]  /*4ce0*/  MOV R115, R104 ;  /* 0x0000006800737202 */ /* 0x000fe40000000f00 */
[----:B------:R-:W-:-:S07]  /*4cf0*/  MOV R106, R113 ;  /* 0x00000071006a7202 */ /* 0x000fce0000000f00 */
[----:B------:R-:W-:Y:S05]  /*4d00*/  WARPSYNC.COLLECTIVE R112, `(.L_x_8452) ;  /* 0x0000000070087348 */ /* 0x000fea0003c00000 */
[----:B------:R0:W1:Y:S02]  /*4d10*/  SHFL.DOWN P5, R113, R115, R114, R117 ;  /* 0x0800007273717389 */ /* 0x00006400000a0075 */
[----:B01----:R-:W-:Y:S01]  /*4d20*/  ENDCOLLECTIVE ;  /* 0x000000000000791b */ /* 0x003fe20003800000 */
.L_x_8452:
[----:B------:R-:W-:Y:S01]  /*4d30*/  FADD.FTZ R106, R107, R106 ;  /* 0x0000006a6b6a7221 */ /* 0x000fe20000010000 */
[----:B------:R-:W-:-:S04]  /*4d40*/  HFMA2.MMA R114, -RZ, RZ, 0, 4.76837158203125e-07 ;  /* 0x00000008ff727435 */ /* 0x000fc800000001ff */
[----:B------:R-:W-:Y:S02]  /*4d50*/  MOV R115, R106 ;  /* 0x0000006a00737202 */ /* 0x000fe40000000f00 */
[----:B------:R-:W-:-:S07]  /*4d60*/  MOV R105, R113 ;  /* 0x0000007100697202 */ /* 0x000fce0000000f00 */
[----:B------:R-:W-:Y:S05]  /*4d70*/  WARPSYNC.COLLECTIVE R112, `(.L_x_8453) ;  /* 0x0000000070087348 */ /* 0x000fea0003c00000 */
[----:B------:R0:W1:Y:S02]  /*4d80*/  SHFL.DOWN P5, R113, R115, R114, R117 ;  /* 0x0800007273717389 */ /* 0x00006400000a0075 */
[----:B01----:R-:W-:Y:S01]  /*4d90*/  ENDCOLLECTIVE ;  /* 0x000000000000791b */ /* 0x003fe20003800000 */
.L_x_8453:
[----:B------:R-:W-:-:S05]  /*4da0*/  FADD.FTZ R105, R104, R105 ;  /* 0x0000006968697221 */ /* 0x000fca0000010000 */
[----:B------:R-:W-:Y:S02]  /*4db0*/  MOV R115, R105 ;  /* 0x0000006900737202 */ /* 0x000fe40000000f00 */
[----:B------:R-:W-:-:S07]  /*4dc0*/  MOV R109, R113 ;  /* 0x00000071006d7202 */ /* 0x000fce0000000f00 */
[----:B------:R-:W-:Y:S05]  /*4dd0*/  WARPSYNC.COLLECTIVE R112, `(.L_x_8454) ;  /* 0x0000000070087348 */ /* 0x000fea0003c00000 */
[----:B------:R0:W1:Y:S02]  /*4de0*/  SHFL.DOWN P5, R113, R115, R114, R117 ;  /* 0x0800007273717389 */ /* 0x00006400000a0075 */
[----:B01----:R-:W-:Y:S01]  /*4df0*/  ENDCOLLECTIVE ;  /* 0x000000000000791b */ /* 0x003fe20003800000 */
.L_x_8454:
[----:B------:R-:W-:Y:S01]  /*4e00*/  FADD.FTZ R109, R106, R109 ;  /* 0x0000006d6a6d7221 */ /* 0x000fe20000010000 */
[----:B------:R-:W-:-:S04]  /*4e10*/  HFMA2.MMA R114, -RZ, RZ, 0, 2.384185791015625e-07 ;  /* 0x00000004ff727435 */ /* 0x000fc800000001ff */
[----:B------:R-:W-:Y:S02]  /*4e20*/  MOV R115, R109 ;  /* 0x0000006d00737202 */ /* 0x000fe40000000f00 */
[----:B------:R-:W-:-:S07]  /*4e30*/  MOV R108, R113 ;  /* 0x00000071006c7202 */ /* 0x000fce0000000f00 */
[----:B------:R-:W-:Y:S05]  /*4e40*/  WARPSYNC.COLLECTIVE R112, `(.L_x_8455) ;  /* 0x0000000070087348 */ /* 0x000fea0003c00000 */
[----:B------:R0:W1:Y:S02]  /*4e50*/  SHFL.DOWN P5, R113, R115, R114, R117 ;  /* 0x0800007273717389 */ /* 0x00006400000a0075 */
[----:B01----:R-:W-:Y:S01]  /*4e60*/  ENDCOLLECTIVE ;  /* 0x000000000000791b */ /* 0x003fe20003800000 */
.L_x_8455:
[----:B------:R-:W-:-:S05]  /*4e70*/  FADD.FTZ R108, R105, R108 ;  /* 0x0000006c696c7221 */ /* 0x000fca0000010000 */
[----:B------:R-:W-:Y:S02]  /*4e80*/  MOV R115, R108 ;  /* 0x0000006c00737202 */ /* 0x000fe40000000f00 */
[----:B------:R-:W-:-:S07]  /*4e90*/  MOV R110, R113 ;  /* 0x00000071006e7202 */ /* 0x000fce0000000f00 */
[----:B------:R-:W-:Y:S05]  /*4ea0*/  WARPSYNC.COLLECTIVE R112, `(.L_x_8456) ;  /* 0x0000000070087348 */ /* 0x000fea0003c00000 */
[----:B------:R0:W1:Y:S02]  /*4eb0*/  SHFL.DOWN P5, R113, R115, R114, R117 ;  /* 0x0800007273717389 */ /* 0x00006400000a0075 */
[----:B01----:R-:W-:Y:S01]  /*4ec0*/  ENDCOLLECTIVE ;  /* 0x000000000000791b */ /* 0x003fe20003800000 */
.L_x_8456:
[----:B------:R-:W-:Y:S01]  /*4ed0*/  FADD.FTZ R110, R109, R110 ;  /* 0x0000006e6d6e7221 */ /* 0x000fe20000010000 */
[----:B------:R-:W-:-:S04]  /*4ee0*/  HFMA2.MMA R114, -RZ, RZ, 0, 1.1920928955078125e-07 ;  /* 0x00000002ff727435 */ /* 0x000fc800000001ff */
[----:B------:R-:W-:Y:S02]  /*4ef0*/  MOV R115, R110 ;  /* 0x0000006e00737202 */ /* 0x000fe40000000f00 */
[----:B------:R-:W-:-:S07]  /*4f00*/  MOV R111, R113 ;  /* 0x00000071006f7202 */ /* 0x000fce0000000f00 */
[----:B------:R-:W-:Y:S05]  /*4f10*/  WARPSYNC.COLLECTIVE R112, `(.L_x_8457) ;  /* 0x0000000070087348 */ /* 0x000fea0003c00000 */
[----:B------:R0:W1:Y:S02]  /*4f20*/  SHFL.DOWN P5, R113, R115, R114, R117 ;  /* 0x0800007273717389 */ /* 0x00006400000a0075 */
[----:B01----:R-:W-:Y:S01]  /*4f30*/  ENDCOLLECTIVE ;  /* 0x000000000000791b */ /* 0x003fe20003800000 */
.L_x_8457:
[----:B------:R-:W-:-:S05]  /*4f40*/  FADD.FTZ R111, R108, R111 ;  /* 0x0000006f6c6f7221 */ /* 0x000fca0000010000 */
[----:B------:R-:W-:Y:S02]  /*4f50*/  MOV R115, R111 ;  /* 0x0000006f00737202 */ /* 0x000fe40000000f00 */
[----:B------:R-:W-:-:S07]  /*4f60*/  MOV R107, R113 ;  /* 0x00000071006b7202 */ /* 0x000fce0000000f00 */
[----:B------:R-:W-:Y:S05]  /*4f70*/  WARPSYNC.COLLECTIVE R112, `(.L_x_8458) ;  /* 0x0000000070087348 */ /* 0x000fea0003c00000 */
[----:B------:R0:W1:Y:S02]  /*4f80*/  SHFL.DOWN P5, R113, R115, R114, R117 ;  /* 0x0800007273717389 */ /* 0x00006400000a0075 */
[----:B01----:R-:W-:Y:S01]  /*4f90*/  ENDCOLLECTIVE ;  /* 0x000000000000791b */ /* 0x003fe20003800000 */
.L_x_8458:
[----:B------:R-:W-:Y:S01]  /*4fa0*/  FADD.FTZ R107, R110, R107 ;  /* 0x0000006b6e6b7221 */ /* 0x000fe20000010000 */
[----:B------:R-:W-:-:S04]  /*4fb0*/  HFMA2.MMA R114, -RZ, RZ, 0, 5.9604644775390625e-08 ;  /* 0x00000001ff727435 */ /* 0x000fc800000001ff */
[----:B------:R-:W-:Y:S02]  /*4fc0*/  MOV R115, R107 ;  /* 0x0000006b00737202 */ /* 0x000fe40000000f00 */
[----:B------:R-:W-:-:S07]  /*4fd0*/  MOV R104, R113 ;  /* 0x0000007100687202 */ /* 0x000fce0000000f00 */
[----:B------:R-:W-:Y:S05]  /*4fe0*/  WARPSYNC.COLLECTIVE R112, `(.L_x_8459) ;  /* 0x0000000070087348 */ /* 0x000fea0003c00000 */
[----:B------:R0:W1:Y:S02]  /*4ff0*/  SHFL.DOWN P5, R113, R115, R114, R117 ;  /* 0x0800007273717389 */ /* 0x00006400000a0075 */
[----:B01----:R-:W-:Y:S01]  /*5000*/  ENDCOLLECTIVE ;  /* 0x000000000000791b */ /* 0x003fe20003800000 */
.L_x_8459:
[----:B------:R-:W-:-:S05]  /*5010*/  FADD.FTZ R106, R111, R104 ;  /* 0x000000686f6a7221 */ /* 0x000fca0000010000 */
[----:B------:R-:W-:Y:S02]  /*5020*/  MOV R115, R106 ;  /* 0x0000006a00737202 */ /* 0x000fe40000000f00 */
[----:B------:R-:W-:-:S07]  /*5030*/  MOV R104, R113 ;  /* 0x0000007100687202 */ /* 0x000fce0000000f00 */
[----:B------:R-:W-:Y:S05]  /*5040*/  WARPSYNC.COLLECTIVE R112, `(.L_x_8460) ;  /* 0x0000000070087348 */ /* 0x000fea0003c00000 */
[----:B------:R0:W1:Y:S02]  /*5050*/  SHFL.DOWN P5, R113, R115, R114, R117 ;  /* 0x0800007273717389 */ /* 0x00006400000a0075 */
[----:B01----:R-:W-:Y:S01]  /*5060*/  ENDCOLLECTIVE ;  /* 0x000000000000791b */ /* 0x003fe20003800000 */
.L_x_8460:
[----:B------:R-:W-:Y:S01]  /*5070*/  MOV R105, R113 ;  /* 0x0000007100697202 */ /* 0x000fe20000000f00 */
[----:B------:R-:W-:Y:S06]  /*5080*/  BRA `(.L_x_8461) ;  /* 0xffffffd000587947 */ /* 0x000fec000383ffff */
.L_x_8462:
        /* <DEDUP_REMOVED lines=15> */
.L_x_15267:


//--------------------- .text._ZN10layer_norm13ln_bwd_kernelINS_13Kernel_traitsIf6__halfS2_S2_fjLj7168ELj1ELj1ELj8ELj8ENS_18Kernel_traits_baseILj7168EfS2_S2_S2_fjLj256EEEEELb0ELb1ELb1ELb0EEEvNS_9BwdParamsE --------------------------
	.section	.text._ZN10layer_norm13ln_bwd_kernelINS_13Kernel_traitsIf6__halfS2_S2_fjLj7168ELj1ELj1ELj8ELj8ENS_18Kernel_traits_baseILj7168EfS2_S2_S2_fjLj256EEEEELb0ELb1ELb1ELb0EEEvNS_9BwdParamsE,"ax",@progbits
	.align	128
        .global         _ZN10layer_norm13ln_bwd_kernelINS_13Kernel_traitsIf6__halfS2_S2_fjLj7168ELj1ELj1ELj8ELj8ENS_18Kernel_traits_baseILj7168EfS2_S2_S2_fjLj256EEEEELb0ELb1ELb1ELb0EEEvNS_9BwdParamsE
        .type           _ZN10layer_norm13ln_bwd_kernelINS_13Kernel_traitsIf6__halfS2_S2_fjLj7168ELj1ELj1ELj8ELj8ENS_18Kernel_traits_baseILj7168EfS2_S2_S2_fjLj256EEEEELb0ELb1ELb1ELb0EEEvNS_9BwdParamsE,@function
        .size           _ZN10layer_norm13ln_bwd_kernelINS_13Kernel_traitsIf6__halfS2_S2_fjLj7168ELj1ELj1ELj8ELj8ENS_18Kernel_traits_baseILj7168EfS2_S2_S2_fjLj256EEEEELb0ELb1ELb1ELb0EEEvNS_9BwdParamsE,(.L_x_15268 - _ZN10layer_norm13ln_bwd_kernelINS_13Kernel_traitsIf6__halfS2_S2_fjLj7168ELj1ELj1ELj8ELj8ENS_18Kernel_traits_baseILj7168EfS2_S2_S2_fjLj256EEEEELb0ELb1ELb1ELb0EEEvNS_9BwdParamsE)
        .other          _ZN10layer_norm13ln_bwd_kernelINS_13Kernel_traitsIf6__halfS2_S2_fjLj7168ELj1ELj1ELj8ELj8ENS_18Kernel_traits_baseILj7168EfS2_S2_S2_fjLj256EEEEELb0ELb1ELb1ELb0EEEvNS_9BwdParamsE,@"STO_CUDA_ENTRY STV_DEFAULT"
_ZN10layer_norm13ln_bwd_kernelINS_13Kernel_traitsIf6__halfS2_S2_fjLj7168ELj1ELj1ELj8ELj8ENS_18Kernel_traits_baseILj7168EfS2_S2_S2_fjLj256EEEEELb0ELb1ELb1ELb0EEEvNS_9BwdParamsE:
.text._ZN10layer_norm13ln_bwd_kernelINS_13Kernel_traitsIf6__halfS2_S2_fjLj7168ELj1ELj1ELj8ELj8ENS_18Kernel_traits_baseILj7168EfS2_S2_S2_fjLj256EEEEELb0ELb1ELb1ELb0EEEvNS_9BwdParamsE:
        /* <DEDUP_REMOVED lines=131> */
[----:B------:R-:W-:Y:S01]  /*0830*/  HFMA2.MMA R174, -RZ, RZ, 0, 5.9604644775390625e-08 ;  /* 0x00000001ffae7435 */ /* 0x000fe200000001ff */
[----:B------:R-:W-:Y:S01]  /*0840*/  LOP3.LUT R6, R6, 0xffffffbf, RZ, 0xc0, !PT ;  /* 0xffffffbf06067812 */ /* 0x000fe200078ec0ff */
[----:B------:R-:W-:Y:S01]  /*0850*/  HFMA2.MMA R85, -RZ, RZ, 0, 0 ;  /* 0x00000000ff557435 */ /* 0x000fe200000001ff */
[----:B------:R-:W-:-:S04]  /*0860*/  ISETP.NE.AND.EX P2, PT, RZ, UR7, PT, P2 ;  /* 0x00000007ff007c0c */ /* 0x000fc8000bf45320 */
[----:B------:R-:W-:Y:S02]  /*0870*/  ISETP.LT.U32.OR P2, PT, R7, 0x700, !P2 ;  /* 0x000007000700780c */ /* 0x000fe40005741470 */
[----:B------:R-:W-:-:S11]  /*0880*/  MOV R7, R4 ;  /* 0x0000000400077202 */ /* 0x000fd60000000f00 */
[----:B------:R-:W-:-:S07]  /*0890*/  @P2 LOP3.LUT R6, R6, 0x40, RZ, 0xfc, !PT ;  /* 0x0000004006062812 */ /* 0x000fce00078efcff */
.L_x_8629:
[----:B-1----:R-:W1:Y:S08]  /*08a0*/  LDC.64 R2, c[0x0][0x288] ;  /* 0x0000a200ff027b82 */ /* 0x002e700000000a00 */
[----:B--2---:R-:W2:Y:S08]  /*08b0*/  LDC.64 R242, c[0x0][0x280] ;  /* 0x0000a000fff27b82 */ /* 0x004eb00000000a00 */
[----:B0--3--:R-:W3:Y:S01]  /*08c0*/  LDC.64 R168, c[0x0][0x258] ;  /* 0x00009600ffa87b82 */ /* 0x009ee20000000a00 */
[----:B-1----:R-:W-:-:S07]  /*08d0*/  IMAD.WIDE R178, R7, 0x4, R2 ;  /* 0x0000000407b27825 */ /* 0x002fce00078e0202 */
[----:B------:R-:W1:Y:S01]  /*08e0*/  LDC.64 R172, c[0x0][0x250] ;  /* 0x00009400ffac7b82 */ /* 0x000e620000000a00 */
[----:B------:R-:W4:Y:S01]  /*08f0*/  LDG.E R178, desc[UR4][R178.64] ;  /* 0x00000004b2b27981 */ /* 0x000f22000c1e1900 */
[----:B--2---:R-:W-:-:S06]  /*0900*/  IMAD.WIDE R242, R7, 0x4, R242 ;  /* 0x0000000407f27825 */ /* 0x004fcc00078e02f2 */
[----:B------:R-:W2:Y:S01]  /*0910*/  LDC.64 R170, c[0x0][0x2c8] ;  /* 0x0000b200ffaa7b82 */ /* 0x000ea20000000a00 */
[----:B-----5:R-:W5:Y:S01]  /*0920*/  LDG.E R242, desc[UR4][R242.64] ;  /* 0x00000004f2f27981 */ /* 0x020f62000c1e1900 */
[----:B---3--:R-:W-:-:S05]  /*0930*/  IMAD.WIDE R168, R7, 0x4, R168 ;  /* 0x0000000407a87825 */ /* 0x008fca00078e02a8 */
[----:B------:R-:W5:Y:S01]  /*0940*/  LDG.E R8, desc[UR4][R168.64] ;  /* 0x00000004a8087981 */ /* 0x000f62000c1e1900 */
[----:B------:R-:W-:Y:S01]  /*0950*/  MOV R2, UR9 ;  /* 0x0000000900027c02 */ /* 0x000fe20008000f00 */
[----:B-1----:R-:W-:-:S04]  /*0960*/  IMAD.WIDE R172, R7, 0x4, R172 ;  /* 0x0000000407ac7825 */ /* 0x002fc800078e02ac */
[----:B------:R-:W-:Y:S01]  /*0970*/  IMAD R3, R7, R2, RZ ;  /* 0x0000000207037224 */ /* 0x000fe200078e02ff */
[----:B------:R-:W-:Y:S01]  /*0980*/  BSSY B0, `(.L_x_8464) ;  /* 0x00001f0000007945 */ /* 0x000fe20003800000 */
[----:B------:R2:W5:Y:S03]  /*0990*/  LDG.E R177, desc[UR4][R172.64] ;  /* 0x00000004acb17981 */ /* 0x000566000c1e1900 */
[----:B------:R-:W-:-:S04]  /*09a0*/  SHF.R.S32.HI R176, RZ, 0x1f, R3 ;  /* 0x0000001fffb07819 */ /* 0x000fc80000011403 */
[----:B------:R-:W-:Y:S02]  /*09b0*/  LEA.HI R176, R176, R3, RZ, 0x2 ;  /* 0x00000003b0b07211 */ /* 0x000fe400078f10ff */
[----:B------:R-:W-:-:S04]  /*09c0*/  LOP3.LUT R3, R0, 0xff, RZ, 0xc0, !PT ;  /* 0x000000ff00037812 */ /* 0x000fc800078ec0ff */
[----:B------:R-:W-:-:S04]  /*09d0*/  LEA.HI.SX32 R240, R176, R3, 0x1e ;  /* 0x00000003b0f07211 */ /* 0x000fc800078ff2ff */
[----:B------:R-:W-:Y:S01]  /*09e0*/  MOV R9, R240 ;  /* 0x000000f000097202 */ /* 0x000fe20000000f00 */
[----:B--2---:R-:W-:Y:S01]  /*09f0*/  IMAD.WIDE.U32 R172, R240, 0x8, R170 ;  /* 0x00000008f0ac7825 */ /* 0x004fe200078e00aa */
[----:B----4-:R-:W-:-:S13]  /*0a00*/  ISETP.GT.AND P2, PT, R178, RZ, PT ;  /* 0x000000ffb200720c */ /* 0x010fda0003f44270 */
        /* <DEDUP_REMOVED lines=9> */
.L_x_8468:
[----:B------:R-:W-:-:S07]  /*0aa0*/  IADD3 R169, R9, 0x100, RZ ;  /* 0x0000010009a97810 */ /* 0x000fce0007ffe0ff */
.L_x_8467:
[----:B------:R-:W-:Y:S05]  /*0ab0*/  BSYNC B1 ;  /* 0x0000000000017941 */ /* 0x000fea0003800000 */
.L_x_8466:
        /* <DEDUP_REMOVED lines=8> */
.L_x_8471:
[----:B------:R-:W-:-:S07]  /*0b40*/  IADD3 R169, R169, 0x100, RZ ;  /* 0x00000100a9a97810 */ /* 0x000fce0007ffe0ff */
.L_x_8470:
[----:B------:R-:W-:Y:S05]  /*0b50*/  BSYNC B1 ;  /* 0x0000000000017941 */ /* 0x000fea0003800000 */
.L_x_8469:
        /* <DEDUP_REMOVED lines=8> */
.L_x_8474:
[----:B------:R-:W-:-:S07]  /*0be0*/  IADD3 R169, R169, 0x100, RZ ;  /* 0x00000100a9a97810 */ /* 0x000fce0007ffe0ff */
.L_x_8473:
[----:B------:R-:W-:Y:S05]  /*0bf0*/  BSYNC B1 ;  /* 0x0000000000017941 */ /* 0x000fea0003800000 */
.L_x_8472:
        /* <DEDUP_REMOVED lines=8> */
.L_x_8477:
[----:B------:R-:W-:-:S07]  /*0c80*/  IADD3 R169, R169, 0x100, RZ ;  /* 0x00000100a9a97810 */ /* 0x000fce0007ffe0ff */
.L_x_8476:
[----:B------:R-:W-:Y:S05]  /*0c90*/  BSYNC B1 ;  /* 0x0000000000017941 */ /* 0x000fea0003800000 */
.L_x_8475:
[----:B------:R-:W-:Y:S04]  /*0ca0*/  BSSY B1, `(.L_x_8478) ;  /* 0x0000008000017945 */ /* 0x000fe80003800000 */
[----:B------:R-:W-:Y:S05]  /*0cb0*/  @!P0 BRA `(.L_x_8479) ;  /* 0x0000000000188947 */ /* 0x000fea0003800000 */
[----:B------:R-:W-:-:S04]  /*0cc0*/  ISETP.NE.U32.AND P3, PT, RZ, UR14, PT ;  /* 0x0000000eff007c0c */ /* 0x000fc8000bf65070 */
[----:B------:R-:W-:-:S13]  /*0cd0*/  ISETP.NE.AND.EX P3, PT, RZ, UR15, PT, P3 ;  /* 0x0000000fff007c0c */ /* 0x000fda000bf65330 */
[----:B------:R-:W-:Y:S05]  /*0ce0*/  @!P3 BRA `(.L_x_8480) ;  /* 0x000000000008b947 */ /* 0x000fea0003800000 */
[----:B------:R-:W-:-:S06]  /*0cf0*/  IMAD.WIDE.U32 R198, R169, 0x8, R170 ;  /* 0x00000008a9c67825 */ /* 0x000fcc00078e00aa */
[----:B------:R-:W5:Y:S02]  /*0d00*/  LDG.E.64 R198, desc[UR4][R198.64] ;  /* 0x00000004c6c67981 */ /* 0x000f64000c1e1b00 */
.L_x_8480:
[----:B------:R-:W-:-:S07]  /*0d10*/  IADD3 R169, R169, 0x100, RZ ;  /* 0x00000100a9a97810 */ /* 0x000fce0007ffe0ff */
.L_x_8479:
[----:B------:R-:W-:Y:S05]  /*0d20*/  BSYNC B1 ;  /* 0x0000000000017941 */ /* 0x000fea0003800000 */
.L_x_8478:
[----:B------:R-:W-:Y:S04]  /*0d30*/  BSSY B1, `(.L_x_8481) ;  /* 0x0000008000017945 */ /* 0x000fe80003800000 */
[----:B------:R-:W-:Y:S05]  /*0d40*/  @!P1 BRA `(.L_x_8482) ;  /* 0x0000000000189947 */ /* 0x000fea0003800000 */
[----:B------:R-:W-:-:S04]  /*0d50*/  ISETP.NE.U32.AND P3, PT, RZ, UR14, PT ;  /* 0x0000000eff007c0c */ /* 0x000fc8000bf65070 */
[----:B------:R-:W-:-:S13]  /*0d60*/  ISETP.NE.AND.EX P3, PT, RZ, UR15, PT, P3 ;  /* 0x0000000fff007c0c */ /* 0x000fda000bf65330 */
[----:B------:R-:W-:Y:S05]  /*0d70*/  @!P3 BRA `(.L_x_8483) ;  /* 0x000000000008b947 */ /* 0x000fea0003800000 */
[----:B------:R-:W-:-:S06]  /*0d80*/  IMAD.WIDE.U32 R196, R169, 0x8, R170 ;  /* 0x00000008a9c47825 */ /* 0x000fcc00078e00aa */
[----:B------:R-:W5:Y:S02]  /*0d90*/  LDG.E.64 R196, desc[UR4][R196.64] ;  /* 0x00000004c4c47981 */ /* 0x000f64000c1e1b00 */
.L_x_8483:
[----:B------:R-:W-:-:S07]  /*0da0*/  IADD3 R169, R169, 0x100, RZ ;  /* 0x00000100a9a97810 */ /* 0x000fce0007ffe0ff */
.L_x_8482:
[----:B------:R-:W-:Y:S05]  /*0db0*/  BSYNC B1 ;  /* 0x0000000000017941 */ /* 0x000fea0003800000 */
.L_x_8481:
[----:B------:R-:W-:Y:S01]  /*0dc0*/  LOP3.LUT P3, RZ, R6, 0x40, RZ, 0xc0, !PT ;  /* 0x0000004006ff7812 */ /* 0x000fe2000786c0ff */
[----:B------:R-:W-:Y:S01]  /*0dd0*/  HFMA2.MMA R175, -RZ, RZ, 0, 0 ;  /* 0x00000000ffaf7435 */ /* 0x000fe200000001ff */
[----:B------:R-:W-:-:S11]  /*0de0*/  MOV R176, RZ ;  /* 0x000000ff00b07202 */ /* 0x000fd60000000f00 */
[----:B------:R-:W-:Y:S05]  /*0df0*/  @P3 BRA `(.L_x_8484) ;  /* 0x0000001800a03947 */ /* 0x000fea0003800000 */
[----:B------:R-:W-:-:S05]  /*0e00*/  IMAD.WIDE.U32 R170, R169, 0x8, R170 ;  /* 0x00000008a9aa7825 */ /* 0x000fca00078e00aa */
[----:B------:R2:W5:Y:S01]  /*0e10*/  LDG.E.64 R194, desc[UR4][R170.64] ;  /* 0x00000004aac27981 */ /* 0x000562000c1e1b00 */
[----:B------:R-:W-:Y:S05]  /*0e20*/  BRA `(.L_x_8484) ;  /* 0x0000001800947947 */ /* 0x000fea0003800000 */
.L_x_8465:
        /* <DEDUP_REMOVED lines=23> */
[--C-:B--2---:R-:W-:Y:S01]  /*0fa0*/  SHF.R.U64 R232, R168, 0x10, R169.reuse ;  /* 0x00000010a8e87819 */ /* 0x104fe200000012a9 */
[----:B-1----:R-:W-:Y:S01]  /*0fb0*/  HADD2.F32 R172, -RZ, R168.H0_H0 ;  /* 0x200000a8ffac7230 */ /* 0x002fe20000004100 */
        /* <DEDUP_REMOVED lines=41> */
.L_x_8486:
[----:B------:R-:W-:Y:S05]  /*1250*/  BSYNC B1 ;  /* 0x0000000000017941 */ /* 0x000fea0003800000 */
.L_x_8485:
[----:B------:R-:W-:Y:S01]  /*1260*/  LOP3.LUT P3, RZ, R6, 0x4, RZ, 0xc0, !PT ;  /* 0x0000000406ff7812 */ /* 0x000fe2000786c0ff */
        /* <DEDUP_REMOVED lines=58> */
.L_x_8488:
[----:B------:R-:W-:Y:S05]  /*1610*/  BSYNC B1 ;  /* 0x0000000000017941 */ /* 0x000fea0003800000 */
.L_x_8487:
        /* <DEDUP_REMOVED lines=59> */
.L_x_8490:
[----:B------:R-:W-:Y:S05]  /*19d0*/  BSYNC B1 ;  /* 0x0000000000017941 */ /* 0x000fea0003800000 */
.L_x_8489:
        /* <DEDUP_REMOVED lines=20> */
[----:B------:R-:W-:Y:S02]  /*1b20*/  HADD2.F32 R216, -RZ, R27.H0_H0 ;  /* 0x2000001bffd87230 */ /* 0x000fe40000004100 */
[----:B------:R-:W-:Y:S01]  /*1b30*/  HADD2.F32 R172, -RZ, R172.H0_H0 ;  /* 0x200000acffac7230 */ /* 0x000fe20000004100 */
[----:B---3--:R-:W-:-:S02]  /*1b40*/  MOV R182, R168 ;  /* 0x000000a800b67202 */ /* 0x008fc40000000f00 */
[--C-:B------:R-:W-:Y:S01]  /*1b50*/  SHF.R.U64 R183, R168, 0x10, R169.reuse ;  /* 0x00000010a8b77819 */ /* 0x100fe200000012a9 */
[----:B------:R-:W-:Y:S02]  /*1b60*/  HADD2.F32 R168, -RZ, R173.H0_H0 ;  /* 0x200000adffa87230 */ /* 0x000fe40000004100 */
[C---:B------:R-:W-:Y:S01]  /*1b70*/  FADD.FTZ R173, -R25.reuse, R184 ;  /* 0x000000b819ad7221 */ /* 0x040fe20000010100 */
[----:B------:R-:W-:Y:S01]  /*1b80*/  MOV R180, R169 ;  /* 0x000000a900b47202 */ /* 0x000fe20000000f00 */
[C---:B------:R-:W-:Y:S01]  /*1b90*/  FADD.FTZ R243, -R25.reuse, R216 ;  /* 0x000000d819f37221 */ /* 0x040fe20000010100 */
[C---:B------:R-:W-:Y:S01]  /*1ba0*/  FADD.FTZ R217, -R25.reuse, R172 ;  /* 0x000000ac19d97221 */ /* 0x040fe20000010100 */
[----:B------:R-:W-:Y:S01]  /*1bb0*/  FADD.FTZ R247, -R25, R168 ;  /* 0x000000a819f77221 */ /* 0x000fe20000010100 */
[----:B------:R-:W-:Y:S02]  /*1bc0*/  HADD2.F32 R27, -RZ, R182.H0_H0 ;  /* 0x200000b6ff1b7230 */ /* 0x000fe40000004100 */
[----:B------:R-:W-:Y:S01]  /*1bd0*/  FMUL.FTZ R25, R8, R173 ;  /* 0x000000ad08197220 */ /* 0x000fe20000410000 */
[----:B------:R-:W-:Y:S01]  /*1be0*/  SHF.R.U32.HI R181, RZ, 0x10, R169 ;  /* 0x00000010ffb57819 */ /* 0x000fe200000116a9 */
[----:B------:R-:W-:-:S02]  /*1bf0*/  HADD2.F32 R168, -RZ, R183.H0_H0 ;  /* 0x200000b7ffa87230 */ /* 0x000fc40000004100 */
[----:B------:R-:W-:Y:S01]  /*1c00*/  FMUL.FTZ R26, R8, R217 ;  /* 0x000000d9081a7220 */ /* 0x000fe20000410000 */
[----:B------:R-:W-:Y:S02]  /*1c10*/  HADD2.F32 R169, -RZ, R180.H0_H0 ;  /* 0x200000b4ffa97230 */ /* 0x000fe40000004100 */
[----:B------:R-:W-:Y:S01]  /*1c20*/  FADD.FTZ R124, R124, R27 ;  /* 0x0000001b7c7c7221 */ /* 0x000fe20000010000 */
[-C--:B------:R-:W-:Y:S01]  /*1c30*/  FFMA.FTZ R96, R25, R27.reuse, R96 ;  /* 0x0000001b19607223 */ /* 0x080fe20000010060 */
[----:B------:R-:W-:Y:S01]  /*1c40*/  FMUL.FTZ R180, R52, R27 ;  /* 0x0000001b34b47220 */ /* 0x000fe20000410000 */
[----:B------:R-:W-:Y:S01]  /*1c50*/  FMUL.FTZ R27, R8, R243 ;  /* 0x000000f3081b7220 */ /* 0x000fe20000410000 */
[----:B------:R-:W-:Y:S02]  /*1c60*/  HADD2.F32 R172, -RZ, R181.H0_H0 ;  /* 0x200000b5ffac7230 */ /* 0x000fe40000004100 */
        /* <DEDUP_REMOVED lines=18> */
.L_x_8492:
[----:B------:R-:W-:Y:S05]  /*1d90*/  BSYNC B1 ;  /* 0x0000000000017941 */ /* 0x000fea0003800000 */
.L_x_8491:
        /* <DEDUP_REMOVED lines=31> */
[----:B------:R-:W-:Y:S01]  /*1f90*/  FADD.FTZ R247, -R185, R172 ;  /* 0x000000acb9f77221 */ /* 0x000fe20000010100 */
[----:B------:R-:W-:Y:S02]  /*1fa0*/  HADD2.F32 R173, -RZ, R188.H0_H0 ;  /* 0x200000bcffad7230 */ /* 0x000fe40000004100 */
        /* <DEDUP_REMOVED lines=25> */
.L_x_8494:
[----:B------:R-:W-:Y:S05]  /*2140*/  BSYNC B1 ;  /* 0x0000000000017941 */ /* 0x000fea0003800000 */
.L_x_8493:
        /* <DEDUP_REMOVED lines=58> */
.L_x_8496:
[----:B------:R-:W-:Y:S05]  /*24f0*/  BSYNC B1 ;  /* 0x0000000000017941 */ /* 0x000fea0003800000 */
.L_x_8495:
        /* <DEDUP_REMOVED lines=14> */
[----:B--2---:R-:W-:-:S02]  /*25e0*/  SHF.R.U64 R168, R14, 0x10, R15 ;  /* 0x000000100ea87819 */ /* 0x004fc4000000120f */
[----:B------:R-:W-:Y:S01]  /*25f0*/  SHF.R.U32.HI R19, RZ, 0x10, R15 ;  /* 0x00000010ff137819 */ /* 0x000fe2000001160f */
[----:B------:R-:W-:Y:S02]  /*2600*/  HADD2.F32 R20, -RZ, R14.H0_H0 ;  /* 0x2000000eff147230 */ /* 0x000fe40000004100 */
[----:B0-----:R-:W-:Y:S01]  /*2610*/  HADD2.F32 R170, -RZ, R15.H0_H0 ;  /* 0x2000000fffaa7230 */ /* 0x001fe20000004100 */
[----:B---3--:R-:W-:Y:S01]  /*2620*/  MOV R12, R16 ;  /* 0x00000010000c7202 */ /* 0x008fe20000000f00 */
[----:B------:R-:W-:Y:S01]  /*2630*/  HADD2.F32 R168, -RZ, R168.H0_H0 ;  /* 0x200000a8ffa87230 */ /* 0x000fe20000004100 */
        /* <DEDUP_REMOVED lines=11> */
[----:B------:R-:W-:Y:S01]  /*26f0*/  FMUL.FTZ R14, R76, R17 ;  /* 0x000000114c0e7220 */ /* 0x000fe20000410000 */
        /* <DEDUP_REMOVED lines=24> */
.L_x_8484:
[----:B------:R-:W-:Y:S05]  /*2880*/  BSYNC B0 ;  /* 0x0000000000007941 */ /* 0x000fea0003800000 */
.L_x_8464:
        /* <DEDUP_REMOVED lines=18> */
[----:B-----5:R-:W2:Y:S01]  /*29b0*/  SHFL.DOWN PT, R177, R172, 0x4, 0x1f ;  /* 0x08801f00acb17f89 */ /* 0x020ea200000e0000 */
        /* <DEDUP_REMOVED lines=8> */
.L_x_8652:
        /* <DEDUP_REMOVED lines=13> */
[----:B------:R-:W-:Y:S01]  /*2b10*/  BAR.SYNC.DEFER_BLOCKING 0x0 ;  /* 0x0000000000007b1d */ /* 0x000fe20000010000 */
[----:B------:R-:W-:-:S05]  /*2b20*/  ISETP.GE.AND P3, PT, R242, 0x1, PT ;  /* 0x00000001f200780c */ /* 0x000fca0003f66270 */
[----:B-1----:R-:W1:Y:S04]  /*2b30*/  LDS.128 R176, [R246+0x7000] ;  /* 0x00700000f6b07984 */ /* 0x002e680000000c00 */
[----:B------:R-:W2:Y:S04]  /*2b40*/  LDS.128 R172, [R246+0x7010] ;  /* 0x00701000f6ac7984 */ /* 0x000ea80000000c00 */
        /* <DEDUP_REMOVED lines=33> */
[--C-:B------:R-:W-:Y:S02]  /*2d60*/  SHF.R.U32.HI R170, RZ, 0x10, R169.reuse ;  /* 0x00000010ffaa7819 */ /* 0x100fe400000116a9 */
[----:B------:R-:W-:Y:S02]  /*2d70*/  PRMT R245, R245, 0x5410, R169 ;  /* 0x00005410f5f57816 */ /* 0x000fe400000000a9 */
[----:B------:R-:W-:-:S07]  /*2d80*/  PRMT R244, R168, 0x5410, R170 ;  /* 0x00005410a8f47816 */ /* 0x000fce00000000aa */
.L_x_8501:
[----:B------:R-:W-:Y:S05]  /*2d90*/  BSYNC B1 ;  /* 0x0000000000017941 */ /* 0x000fea0003800000 */
.L_x_8500:
        /* <DEDUP_REMOVED lines=9> */
.L_x_8503:
        /* <DEDUP_REMOVED lines=10> */
.L_x_8504:
[----:B------:R-:W-:Y:S05]  /*2ed0*/  BSYNC B1 ;  /* 0x0000000000017941 */ /* 0x000fea0003800000 */
.L_x_8502:
[----:B------:R-:W1:Y:S01]  /*2ee0*/  @P3 LDC R168, c[0x0][0x29c] ;  /* 0x0000a700ffa83b82 */ /* 0x000e620000000800 */
[----:B------:R-:W-:Y:S01]  /*2ef0*/  ISETP.NE.U32.AND P5, PT, RZ, UR10, PT ;  /* 0x0000000aff007c0c */ /* 0x000fe2000bfa5070 */
[----:B------:R-:W-:Y:S03]  /*2f00*/  BSSY B1, `(.L_x_8505) ;  /* 0x0000018000017945 */ /* 0x000fe60003800000 */
[----:B------:R-:W-:-:S13]  /*2f10*/  ISETP.NE.AND.EX P5, PT, RZ, UR11, PT, P5 ;  /* 0x0000000bff007c0c */ /* 0x000fda000bfa5350 */
[----:B------:R-:W-:-:S04]  /*2f20*/  @P5 F2FP.F16.F32.PACK_AB R170, RZ, R169 ;  /* 0x000000a9ffaa523e */ /* 0x000fc800000000ff */
[----:B------:R-:W-:Y:S01]  /*2f30*/  @P5 PRMT R21, R170, 0x7610, R21 ;  /* 0x00007610aa155816 */ /* 0x000fe20000000015 */
[----:B-1----:R-:W-:Y:S01]  /*2f40*/  @P3 FMUL.FTZ R171, R169, R168 ;  /* 0x000000a8a9ab3220 */ /* 0x002fe20000410000 */
        /* <DEDUP_REMOVED lines=11> */
.L_x_8506:
        /* <DEDUP_REMOVED lines=8> */
.L_x_8507:
[----:B------:R-:W-:Y:S05]  /*3080*/  BSYNC B1 ;  /* 0x0000000000017941 */ /* 0x000fea0003800000 */
.L_x_8505:
[----:B------:R-:W1:Y:S01]  /*3090*/  @P3 LDC R168, c[0x0][0x29c] ;  /* 0x0000a700ffa83b82 */ /* 0x000e620000000800 */
[----:B------:R-:W-:Y:S01]  /*30a0*/  @P5 F2FP.F16.F32.PACK_AB R171, RZ, R169 ;  /* 0x000000a9ffab523e */ /* 0x000fe200000000ff */
[----:B------:R-:W-:Y:S03]  /*30b0*/  BSSY B1, `(.L_x_8508) ;  /* 0x0000014000017945 */ /* 0x000fe60003800000 */
        /* <DEDUP_REMOVED lines=12> */
.L_x_8509:
[----:B0-----:R-:W-:-:S04]  /*3180*/  ISETP.NE.AND P6, PT, R5, RZ, PT ;  /* 0x000000ff0500720c */ /* 0x001fc80003fc5270 */
[----:B------:R-:W-:-:S05]  /*3190*/  FSEL R168, R174, RZ, !P6 ;  /* 0x000000ffaea87208 */ /* 0x000fca0007000000 */
[----:B------:R-:W-:-:S04]  /*31a0*/  FFMA.FTZ R168, R237, R173, R168 ;  /* 0x000000adeda87223 */ /* 0x000fc800000100a8 */
[----:B------:R-:W-:Y:S01]  /*31b0*/  FADD.FTZ R169, R235, -R168 ;  /* 0x800000a8eba97221 */ /* 0x000fe20000010000 */
[----:B------:R-:W-:-:S03]  /*31c0*/  @P4 HADD2.F32 R168, -RZ, R207.H0_H0 ;  /* 0x200000cfffa84230 */ /* 0x000fc60000004100 */
[----:B------:R-:W-:-:S04]  /*31d0*/  FMUL.FTZ R169, R8, R169 ;  /* 0x000000a908a97220 */ /* 0x000fc80000410000 */
[----:B------:R-:W-:-:S07]  /*31e0*/  @P4 FADD.FTZ R169, R169, R168 ;  /* 0x000000a8a9a94221 */ /* 0x000fce0000010000 */
.L_x_8510:
[----:B------:R-:W-:Y:S05]  /*31f0*/  BSYNC B1 ;  /* 0x0000000000017941 */ /* 0x000fea0003800000 */
.L_x_8508:
[----:B------:R-:W1:Y:S01]  /*3200*/  @P3 LDC R168, c[0x0][0x29c] ;  /* 0x0000a700ffa83b82 */ /* 0x000e620000000800 */
[----:B------:R-:W-:Y:S01]  /*3210*/  @P5 F2FP.F16.F32.PACK_AB R170, RZ, R169 ;  /* 0x000000a9ffaa523e */ /* 0x000fe200000000ff */
[----:B------:R-:W-:Y:S03]  /*3220*/  BSSY B1, `(.L_x_8511) ;  /* 0x0000016000017945 */ /* 0x000fe60003800000 */
[----:B------:R-:W-:Y:S01]  /*3230*/  @P5 PRMT R13, R170, 0x7610, R13 ;  /* 0x00007610aa0d5816 */ /* 0x000fe2000000000d */
[----:B-1----:R-:W-:Y:S01]  /*3240*/  @P3 FMUL.FTZ R171, R169, R168 ;  /* 0x000000a8a9ab3220 */ /* 0x002fe20000410000 */
        /* <DEDUP_REMOVED lines=11> */
.L_x_8512:
        /* <DEDUP_REMOVED lines=8> */
.L_x_8513:
[----:B------:R-:W-:Y:S05]  /*3380*/  BSYNC B1 ;  /* 0x0000000000017941 */ /* 0x000fea0003800000 */
.L_x_8511:
[----:B------:R-:W1:Y:S01]  /*3390*/  @P3 LDC R176, c[0x0][0x29c] ;  /* 0x0000a700ffb03b82 */ /* 0x000e620000000800 */
[----:B------:R-:W-:Y:S01]  /*33a0*/  IADD3 R9, R9, 0x100, RZ ;  /* 0x0000010009097810 */ /* 0x000fe20007ffe0ff */
[----:B-1----:R-:W-:Y:S01]  /*33b0*/  @P3 FMUL.FTZ R176, R169, R176 ;  /* 0x000000b0a9b03220 */ /* 0x002fe20000410000 */
[----:B------:R-:W-:-:S03]  /*33c0*/  @P5 F2FP.F16.F32.PACK_AB R169, RZ, R169 ;  /* 0x000000a9ffa9523e */ /* 0x000fc600000000ff */
[----:B------:R-:W-:Y:S01]  /*33d0*/  @P3 FMUL.FTZ R168, R35, R176 ;  /* 0x000000b023a83220 */ /* 0x000fe20000410000 */
[----:B------:R-:W-:-:S04]  /*33e0*/  @P5 PRMT R10, R169, 0x7610, R10 ;  /* 0x00007610a90a5816 */ /* 0x000fc8000000000a */
[----:B------:R-:W-:Y:S01]  /*33f0*/  @P3 F2FP.F16.F32.PACK_AB R177, RZ, R168 ;  /* 0x000000a8ffb1323e */ /* 0x000fe200000000ff */
        /* <DEDUP_REMOVED lines=9> */
.L_x_8514:
[----:B------:R-:W-:Y:S01]  /*3490*/  BSSY B1, `(.L_x_8515) ;  /* 0x000000c000017945 */ /* 0x000fe20003800000 */
[----:B------:R-:W-:Y:S01]  /*34a0*/  @P3 HADD2.F32 R175, -RZ, R244.H1_H1 ;  /* 0x300000f4ffaf3230 */ /* 0x000fe20000004100 */
[----:B------:R-:W-:Y:S02]  /*34b0*/  @P3 PRMT R11, R177, 0x7610, R11 ;  /* 0x00007610b10b3816 */ /* 0x000fe4000000000b */
        /* <DEDUP_REMOVED lines=9> */
.L_x_8516:
[----:B------:R-:W-:Y:S05]  /*3550*/  BSYNC B1 ;  /* 0x0000000000017941 */ /* 0x000fea0003800000 */
.L_x_8515:
[----:B------:R-:W-:Y:S01]  /*3560*/  @P3 FFMA.FTZ R143, R176, R175, R143 ;  /* 0x000000afb08f3223 */ /* 0x000fe2000001008f */
[----:B------:R-:W-:-:S07]  /*3570*/  IADD3 R172, R172, 0x100, RZ ;  /* 0x00000100acac7810 */ /* 0x000fce0007ffe0ff */
.L_x_8499:
[----:B------:R-:W-:Y:S05]  /*3580*/  BSYNC B0 ;  /* 0x0000000000007941 */ /* 0x000fea0003800000 */
.L_x_8498:
        /* <DEDUP_REMOVED lines=14> */
.L_x_8520:
[----:B------:R-:W-:Y:S05]  /*3670*/  BSYNC B1 ;  /* 0x0000000000017941 */ /* 0x000fea0003800000 */
.L_x_8519:
        /* <DEDUP_REMOVED lines=9> */
.L_x_8522:
        /* <DEDUP_REMOVED lines=8> */
.L_x_8523:
[----:B------:R-:W-:Y:S05]  /*3790*/  BSYNC B1 ;  /* 0x0000000000017941 */ /* 0x000fea0003800000 */
.L_x_8521:
        /* <DEDUP_REMOVED lines=18> */
.L_x_8525:
[----:B------:R-:W-:Y:S01]  /*38c0*/  FFMA.FTZ R169, R230, R173, R170 ;  /* 0x000000ade6a97223 */ /* 0x000fe200000100aa */
[----:B------:R-:W-:-:S03]  /*38d0*/  @P4 SHF.R.U64 R168, R204, 0x10, R205 ;  /* 0x00000010cca84819 */ /* 0x000fc600000012cd */
[----:B------:R-:W-:Y:S02]  /*38e0*/  FADD.FTZ R169, R228, -R169 ;  /* 0x800000a9e4a97221 */ /* 0x000fe40000010000 */
[----:B------:R-:W-:Y:S02]  /*38f0*/  @P4 HADD2.F32 R168, -RZ, R168.H0_H0 ;  /* 0x200000a8ffa84230 */ /* 0x000fe40000004100 */
[----:B------:R-:W-:-:S04]  /*3900*/  FMUL.FTZ R169, R8, R169 ;  /* 0x000000a908a97220 */ /* 0x000fc80000410000 */
[----:B------:R-:W-:-:S07]  /*3910*/  @P4 FADD.FTZ R169, R169, R168 ;  /* 0x000000a8a9a94221 */ /* 0x000fce0000010000 */
.L_x_8526:
[----:B------:R-:W-:Y:S05]  /*3920*/  BSYNC B1 ;  /* 0x0000000000017941 */ /* 0x000fea0003800000 */
.L_x_8524:
        /* <DEDUP_REMOVED lines=15> */
.L_x_8528:
[----:B------:R-:W-:-:S04]  /*3a20*/  FFMA.FTZ R168, R229, R173, R170 ;  /* 0x000000ade5a87223 */ /* 0x000fc800000100aa */
[----:B------:R-:W-:Y:S01]  /*3a30*/  FADD.FTZ R169, R227, -R168 ;  /* 0x800000a8e3a97221 */ /* 0x000fe20000010000 */
[----:B------:R-:W-:-:S03]  /*3a40*/  @P4 HADD2.F32 R168, -RZ, R205.H0_H0 ;  /* 0x200000cdffa84230 */ /* 0x000fc60000004100 */
[----:B------:R-:W-:-:S04]  /*3a50*/  FMUL.FTZ R169, R8, R169 ;  /* 0x000000a908a97220 */ /* 0x000fc80000410000 */
[----:B------:R-:W-:-:S07]  /*3a60*/  @P4 FADD.FTZ R169, R169, R168 ;  /* 0x000000a8a9a94221 */ /* 0x000fce0000010000 */
.L_x_8529:
[----:B------:R-:W-:Y:S05]  /*3a70*/  BSYNC B1 ;  /* 0x0000000000017941 */ /* 0x000fea0003800000 */
.L_x_8527:
        /* <DEDUP_REMOVED lines=16> */
.L_x_8531:
[----:B------:R-:W-:Y:S01]  /*3b80*/  FFMA.FTZ R170, R226, R173, R170 ;  /* 0x000000ade2aa7223 */ /* 0x000fe200000100aa */
[----:B------:R-:W-:-:S03]  /*3b90*/  @P4 SHF.R.U32.HI R168, RZ, 0x10, R205 ;  /* 0x00000010ffa84819 */ /* 0x000fc600000116cd */
[----:B------:R-:W-:Y:S02]  /*3ba0*/  FADD.FTZ R169, R225, -R170 ;  /* 0x800000aae1a97221 */ /* 0x000fe40000010000 */
[----:B------:R-:W-:Y:S02]  /*3bb0*/  @P4 HADD2.F32 R168, -RZ, R168.H0_H0 ;  /* 0x200000a8ffa84230 */ /* 0x000fe40000004100 */
[----:B------:R-:W-:-:S04]  /*3bc0*/  FMUL.FTZ R169, R8, R169 ;  /* 0x000000a908a97220 */ /* 0x000fc80000410000 */
[----:B------:R-:W-:-:S07]  /*3bd0*/  @P4 FADD.FTZ R169, R169, R168 ;  /* 0x000000a8a9a94221 */ /* 0x000fce0000010000 */
.L_x_8532:
[----:B------:R-:W-:Y:S05]  /*3be0*/  BSYNC B1 ;  /* 0x0000000000017941 */ /* 0x000fea0003800000 */
.L_x_8530:
        /* <DEDUP_REMOVED lines=17> */
.L_x_8533:
        /* <DEDUP_REMOVED lines=11> */
.L_x_8535:
[----:B------:R-:W-:Y:S05]  /*3db0*/  BSYNC B1 ;  /* 0x0000000000017941 */ /* 0x000fea0003800000 */
.L_x_8534:
[----:B------:R-:W-:Y:S02]  /*3dc0*/  IADD3 R9, R9, 0x100, RZ ;  /* 0x0000010009097810 */ /* 0x000fe40007ffe0ff */
[----:B------:R-:W-:-:S07]  /*3dd0*/  IADD3 R172, R172, 0x100, RZ ;  /* 0x00000100acac7810 */ /* 0x000fce0007ffe0ff */
.L_x_8518:
[----:B------:R-:W-:Y:S05]  /*3de0*/  BSYNC B0 ;  /* 0x0000000000007941 */ /* 0x000fea0003800000 */
.L_x_8517:
        /* <DEDUP_REMOVED lines=14> */
.L_x_8539:
[----:B------:R-:W-:Y:S05]  /*3ed0*/  BSYNC B1 ;  /* 0x0000000000017941 */ /* 0x000fea0003800000 */
.L_x_8538:
        /* <DEDUP_REMOVED lines=9> */
.L_x_8541:
        /* <DEDUP_REMOVED lines=8> */
.L_x_8542:
[----:B------:R-:W-:Y:S05]  /*3ff0*/  BSYNC B1 ;  /* 0x0000000000017941 */ /* 0x000fea0003800000 */
.L_x_8540:
        /* <DEDUP_REMOVED lines=18> */
.L_x_8544:
[----:B------:R-:W-:Y:S01]  /*4120*/  FFMA.FTZ R168, R218, R173, R170 ;  /* 0x000000addaa87223 */ /* 0x000fe200000100aa */
[----:B------:R-:W-:-:S03]  /*4130*/  @P4 SHF.R.U64 R171, R202, 0x10, R203 ;  /* 0x00000010caab4819 */ /* 0x000fc600000012cb */
[----:B------:R-:W-:Y:S02]  /*4140*/  FADD.FTZ R169, R221, -R168 ;  /* 0x800000a8dda97221 */ /* 0x000fe40000010000 */
[----:B------:R-:W-:Y:S02]  /*4150*/  @P4 HADD2.F32 R168, -RZ, R171.H0_H0 ;  /* 0x200000abffa84230 */ /* 0x000fe40000004100 */
[----:B------:R-:W-:-:S04]  /*4160*/  FMUL.FTZ R169, R8, R169 ;  /* 0x000000a908a97220 */ /* 0x000fc80000410000 */
[----:B------:R-:W-:-:S07]  /*4170*/  @P4 FADD.FTZ R169, R169, R168 ;  /* 0x000000a8a9a94221 */ /* 0x000fce0000010000 */
.L_x_8545:
[----:B------:R-:W-:Y:S05]  /*4180*/  BSYNC B1 ;  /* 0x0000000000017941 */ /* 0x000fea0003800000 */
.L_x_8543:
        /* <DEDUP_REMOVED lines=15> */
.L_x_8547:
[----:B------:R-:W-:Y:S01]  /*4280*/  FFMA.FTZ R169, R219, R173, R170 ;  /* 0x000000addba97223 */ /* 0x000fe200000100aa */
[----:B------:R-:W-:-:S03]  /*4290*/  @P4 HADD2.F32 R168, -RZ, R203.H0_H0 ;  /* 0x200000cbffa84230 */ /* 0x000fc60000004100 */
[----:B------:R-:W-:-:S04]  /*42a0*/  FADD.FTZ R169, R220, -R169 ;  /* 0x800000a9dca97221 */ /* 0x000fc80000010000 */
[----:B------:R-:W-:-:S04]  /*42b0*/  FMUL.FTZ R169, R8, R169 ;  /* 0x000000a908a97220 */ /* 0x000fc80000410000 */
[----:B------:R-:W-:-:S07]  /*42c0*/  @P4 FADD.FTZ R169, R169, R168 ;  /* 0x000000a8a9a94221 */ /* 0x000fce0000010000 */
.L_x_8548:
[----:B------:R-:W-:Y:S05]  /*42d0*/  BSYNC B1 ;  /* 0x0000000000017941 */ /* 0x000fea0003800000 */
.L_x_8546:
        /* <DEDUP_REMOVED lines=16> */
.L_x_8550:
[----:B------:R-:W-:Y:S01]  /*43e0*/  FFMA.FTZ R170, R222, R173, R170 ;  /* 0x000000addeaa7223 */ /* 0x000fe200000100aa */
[----:B------:R-:W-:-:S03]  /*43f0*/  @P4 SHF.R.U32.HI R168, RZ, 0x10, R203 ;  /* 0x00000010ffa84819 */ /* 0x000fc600000116cb */
[----:B------:R-:W-:Y:S02]  /*4400*/  FADD.FTZ R169, R223, -R170 ;  /* 0x800000aadfa97221 */ /* 0x000fe40000010000 */
[----:B------:R-:W-:Y:S02]  /*4410*/  @P4 HADD2.F32 R168, -RZ, R168.H0_H0 ;  /* 0x200000a8ffa84230 */ /* 0x000fe40000004100 */
[----:B------:R-:W-:-:S04]  /*4420*/  FMUL.FTZ R169, R8, R169 ;  /* 0x000000a908a97220 */ /* 0x000fc80000410000 */
[----:B------:R-:W-:-:S07]  /*4430*/  @P4 FADD.FTZ R169, R169, R168 ;  /* 0x000000a8a9a94221 */ /* 0x000fce0000010000 */
.L_x_8551:
[----:B------:R-:W-:Y:S05]  /*4440*/  BSYNC B1 ;  /* 0x0000000000017941 */ /* 0x000fea0003800000 */
.L_x_8549:
        /* <DEDUP_REMOVED lines=17> */
.L_x_8552:
        /* <DEDUP_REMOVED lines=11> */
.L_x_8554:
[----:B------:R-:W-:Y:S05]  /*4610*/  BSYNC B1 ;  /* 0x0000000000017941 */ /* 0x000fea0003800000 */
.L_x_8553:
[----:B------:R-:W-:Y:S02]  /*4620*/  IADD3 R9, R9, 0x100, RZ ;  /* 0x0000010009097810 */ /* 0x000fe40007ffe0ff */
[----:B------:R-:W-:-:S07]  /*4630*/  IADD3 R172, R172, 0x100, RZ ;  /* 0x00000100acac7810 */ /* 0x000fce0007ffe0ff */
.L_x_8537:
[----:B------:R-:W-:Y:S05]  /*4640*/  BSYNC B0 ;  /* 0x0000000000007941 */ /* 0x000fea0003800000 */
.L_x_8536:
        /* <DEDUP_REMOVED lines=14> */
.L_x_8558:
[----:B------:R-:W-:Y:S05]  /*4730*/  BSYNC B1 ;  /* 0x0000000000017941 */ /* 0x000fea0003800000 */
.L_x_8557:
        /* <DEDUP_REMOVED lines=9> */
.L_x_8560:
        /* <DEDUP_REMOVED lines=8> */
.L_x_8561:
[----:B------:R-:W-:Y:S05]  /*4850*/  BSYNC B1 ;  /* 0x0000000000017941 */ /* 0x000fea0003800000 */
.L_x_8559:
        /* <DEDUP_REMOVED lines=18> */
.L_x_8563:
[----:B------:R-:W-:Y:S01]  /*4980*/  FFMA.FTZ R168, R26, R173, R170 ;  /* 0x000000ad1aa87223 */ /* 0x000fe200000100aa */
[----:B------:R-:W-:-:S03]  /*4990*/  @P4 SHF.R.U64 R171, R200, 0x10, R201 ;  /* 0x00000010c8ab4819 */ /* 0x000fc600000012c9 */
[----:B------:R-:W-:Y:S02]  /*49a0*/  FADD.FTZ R169, R181, -R168 ;  /* 0x800000a8b5a97221 */ /* 0x000fe40000010000 */
[----:B------:R-:W-:Y:S02]  /*49b0*/  @P4 HADD2.F32 R168, -RZ, R171.H0_H0 ;  /* 0x200000abffa84230 */ /* 0x000fe40000004100 */
[----:B------:R-:W-:-:S04]  /*49c0*/  FMUL.FTZ R169, R8, R169 ;  /* 0x000000a908a97220 */ /* 0x000fc80000410000 */
[----:B------:R-:W-:-:S07]  /*49d0*/  @P4 FADD.FTZ R169, R169, R168 ;  /* 0x000000a8a9a94221 */ /* 0x000fce0000010000 */
.L_x_8564:
[----:B------:R-:W-:Y:S05]  /*49e0*/  BSYNC B1 ;  /* 0x0000000000017941 */ /* 0x000fea0003800000 */
.L_x_8562:
        /* <DEDUP_REMOVED lines=15> */
.L_x_8566:
[----:B------:R-:W-:Y:S01]  /*4ae0*/  FFMA.FTZ R169, R27, R173, R170 ;  /* 0x000000ad1ba97223 */ /* 0x000fe200000100aa */
[----:B------:R-:W-:-:S03]  /*4af0*/  @P4 HADD2.F32 R168, -RZ, R201.H0_H0 ;  /* 0x200000c9ffa84230 */ /* 0x000fc60000004100 */
[----:B------:R-:W-:-:S04]  /*4b00*/  FADD.FTZ R169, R182, -R169 ;  /* 0x800000a9b6a97221 */ /* 0x000fc80000010000 */
[----:B------:R-:W-:-:S04]  /*4b10*/  FMUL.FTZ R169, R8, R169 ;  /* 0x000000a908a97220 */ /* 0x000fc80000410000 */
[----:B------:R-:W-:-:S07]  /*4b20*/  @P4 FADD.FTZ R169, R169, R168 ;  /* 0x000000a8a9a94221 */ /* 0x000fce0000010000 */
.L_x_8567:
[----:B------:R-:W-:Y:S05]  /*4b30*/  BSYNC B1 ;  /* 0x0000000000017941 */ /* 0x000fea0003800000 */
.L_x_8565:
        /* <DEDUP_REMOVED lines=16> */
.L_x_8569:
[----:B------:R-:W-:Y:S01]  /*4c40*/  FFMA.FTZ R170, R184, R173, R170 ;  /* 0x000000adb8aa7223 */ /* 0x000fe200000100aa */
[----:B------:R-:W-:-:S03]  /*4c50*/  @P4 SHF.R.U32.HI R168, RZ, 0x10, R201 ;  /* 0x00000010ffa84819 */ /* 0x000fc600000116c9 */
[----:B------:R-:W-:Y:S02]  /*4c60*/  FADD.FTZ R169, R183, -R170 ;  /* 0x800000aab7a97221 */ /* 0x000fe40000010000 */
[----:B------:R-:W-:Y:S02]  /*4c70*/  @P4 HADD2.F32 R168, -RZ, R168.H0_H0 ;  /* 0x200000a8ffa84230 */ /* 0x000fe40000004100 */
[----:B------:R-:W-:-:S04]  /*4c80*/  FMUL.FTZ R169, R8, R169 ;  /* 0x000000a908a97220 */ /* 0x000fc80000410000 */
[----:B------:R-:W-:-:S07]  /*4c90*/  @P4 FADD.FTZ R169, R169, R168 ;  /* 0x000000a8a9a94221 */ /* 0x000fce0000010000 */
.L_x_8570:
[----:B------:R-:W-:Y:S05]  /*4ca0*/  BSYNC B1 ;  /* 0x0000000000017941 */ /* 0x000fea0003800000 */
.L_x_8568:
        /* <DEDUP_REMOVED lines=17> */
.L_x_8571:
        /* <DEDUP_REMOVED lines=11> */
.L_x_8573:
[----:B------:R-:W-:Y:S05]  /*4e70*/  BSYNC B1 ;  /* 0x0000000000017941 */ /* 0x000fea0003800000 */
.L_x_8572:
[----:B------:R-:W-:Y:S02]  /*4e80*/  IADD3 R9, R9, 0x100, RZ ;  /* 0x0000010009097810 */ /* 0x000fe40007ffe0ff */
[----:B------:R-:W-:-:S07]  /*4e90*/  IADD3 R172, R172, 0x100, RZ ;  /* 0x00000100acac7810 */ /* 0x000fce0007ffe0ff */
.L_x_8556:
[----:B------:R-:W-:Y:S05]  /*4ea0*/  BSYNC B0 ;  /* 0x0000000000007941 */ /* 0x000fea0003800000 */
.L_x_8555:
        /* <DEDUP_REMOVED lines=13> */
.L_x_8577:
[----:B------:R-:W-:Y:S05]  /*4f80*/  BSYNC B1 ;  /* 0x0000000000017941 */ /* 0x000fea0003800000 */
.L_x_8576:
        /* <DEDUP_REMOVED lines=9> */
.L_x_8579:
        /* <DEDUP_REMOVED lines=8> */
.L_x_8580:
[----:B------:R-:W-:Y:S05]  /*50a0*/  BSYNC B1 ;  /* 0x0000000000017941 */ /* 0x000fea0003800000 */
.L_x_8578:
        /* <DEDUP_REMOVED lines=18> */
.L_x_8582:
[----:B------:R-:W-:Y:S01]  /*51d0*/  FFMA.FTZ R168, R186, R173, R170 ;  /* 0x000000adbaa87223 */ /* 0x000fe200000100aa */
[----:B------:R-:W-:-:S03]  /*51e0*/  @P4 SHF.R.U64 R171, R198, 0x10, R199 ;  /* 0x00000010c6ab4819 */ /* 0x000fc600000012c7 */
[----:B------:R-:W-:Y:S02]  /*51f0*/  FADD.FTZ R169, R189, -R168 ;  /* 0x800000a8bda97221 */ /* 0x000fe40000010000 */
[----:B------:R-:W-:Y:S02]  /*5200*/  @P4 HADD2.F32 R168, -RZ, R171.H0_H0 ;  /* 0x200000abffa84230 */ /* 0x000fe40000004100 */
[----:B------:R-:W-:-:S04]  /*5210*/  FMUL.FTZ R169, R8, R169 ;  /* 0x000000a908a97220 */ /* 0x000fc80000410000 */
[----:B------:R-:W-:-:S07]  /*5220*/  @P4 FADD.FTZ R169, R169, R168 ;  /* 0x000000a8a9a94221 */ /* 0x000fce0000010000 */
.L_x_8583:
[----:B------:R-:W-:Y:S05]  /*5230*/  BSYNC B1 ;  /* 0x0000000000017941 */ /* 0x000fea0003800000 */
.L_x_8581:
        /* <DEDUP_REMOVED lines=15> */
.L_x_8585:
[----:B------:R-:W-:Y:S01]  /*5330*/  FFMA.FTZ R169, R187, R173, R170 ;  /* 0x000000adbba97223 */ /* 0x000fe200000100aa */
[----:B------:R-:W-:-:S03]  /*5340*/  @P4 HADD2.F32 R168, -RZ, R199.H0_H0 ;  /* 0x200000c7ffa84230 */ /* 0x000fc60000004100 */
[----:B------:R-:W-:-:S04]  /*5350*/  FADD.FTZ R169, R190, -R169 ;  /* 0x800000a9bea97221 */ /* 0x000fc80000010000 */
[----:B------:R-:W-:-:S04]  /*5360*/  FMUL.FTZ R169, R8, R169 ;  /* 0x000000a908a97220 */ /* 0x000fc80000410000 */
[----:B------:R-:W-:-:S07]  /*5370*/  @P4 FADD.FTZ R169, R169, R168 ;  /* 0x000000a8a9a94221 */ /* 0x000fce0000010000 */
.L_x_8586:
[----:B------:R-:W-:Y:S05]  /*5380*/  BSYNC B1 ;  /* 0x0000000000017941 */ /* 0x000fea0003800000 */
.L_x_8584:
        /* <DEDUP_REMOVED lines=16> */
.L_x_8588:
[----:B------:R-:W-:Y:S01]  /*5490*/  FFMA.FTZ R170, R192, R173, R170 ;  /* 0x000000adc0aa7223 */ /* 0x000fe200000100aa */
[----:B------:R-:W-:-:S03]  /*54a0*/  @P4 SHF.R.U32.HI R168, RZ, 0x10, R199 ;  /* 0x00000010ffa84819 */ /* 0x000fc600000116c7 */
[----:B------:R-:W-:Y:S02]  /*54b0*/  FADD.FTZ R169, R191, -R170 ;  /* 0x800000aabfa97221 */ /* 0x000fe40000010000 */
[----:B------:R-:W-:Y:S02]  /*54c0*/  @P4 HADD2.F32 R168, -RZ, R168.H0_H0 ;  /* 0x200000a8ffa84230 */ /* 0x000fe40000004100 */
[----:B------:R-:W-:-:S04]  /*54d0*/  FMUL.FTZ R169, R8, R169 ;  /* 0x000000a908a97220 */ /* 0x000fc80000410000 */
[----:B------:R-:W-:-:S07]  /*54e0*/  @P4 FADD.FTZ R169, R169, R168 ;  /* 0x000000a8a9a94221 */ /* 0x000fce0000010000 */
.L_x_8589:
[----:B------:R-:W-:Y:S05]  /*54f0*/  BSYNC B1 ;  /* 0x0000000000017941 */ /* 0x000fea0003800000 */
.L_x_8587:
        /* <DEDUP_REMOVED lines=17> */
.L_x_8590:
        /* <DEDUP_REMOVED lines=11> */
.L_x_8592:
[----:B------:R-:W-:Y:S05]  /*56c0*/  BSYNC B1 ;  /* 0x0000000000017941 */ /* 0x000fea0003800000 */
.L_x_8591:
[----:B------:R-:W-:Y:S02]  /*56d0*/  IADD3 R9, R9, 0x100, RZ ;  /* 0x0000010009097810 */ /* 0x000fe40007ffe0ff */
[----:B------:R-:W-:-:S07]  /*56e0*/  IADD3 R172, R172, 0x100, RZ ;  /* 0x00000100acac7810 */ /* 0x000fce0007ffe0ff */
.L_x_8575:
[----:B------:R-:W-:Y:S05]  /*56f0*/  BSYNC B0 ;  /* 0x0000000000007941 */ /* 0x000fea0003800000 */
.L_x_8574:
        /* <DEDUP_REMOVED lines=13> */
.L_x_8596:
[----:B------:R-:W-:Y:S05]  /*57d0*/  BSYNC B1 ;  /* 0x0000000000017941 */ /* 0x000fea0003800000 */
.L_x_8595:
        /* <DEDUP_REMOVED lines=9> */
.L_x_8598:
        /* <DEDUP_REMOVED lines=8> */
.L_x_8599:
[----:B------:R-:W-:Y:S05]  /*58f0*/  BSYNC B1 ;  /* 0x0000000000017941 */ /* 0x000fea0003800000 */
.L_x_8597:
        /* <DEDUP_REMOVED lines=18> */
.L_x_8601:
[----:B------:R-:W-:Y:S01]  /*5a20*/  FFMA.FTZ R168, R208, R173, R170 ;  /* 0x000000add0a87223 */ /* 0x000fe200000100aa */
[----:B------:R-:W-:-:S03]  /*5a30*/  @P4 SHF.R.U64 R171, R196, 0x10, R197 ;  /* 0x00000010c4ab4819 */ /* 0x000fc600000012c5 */
[----:B------:R-:W-:Y:S02]  /*5a40*/  FADD.FTZ R169, R211, -R168 ;  /* 0x800000a8d3a97221 */ /* 0x000fe40000010000 */
[----:B------:R-:W-:Y:S02]  /*5a50*/  @P4 HADD2.F32 R168, -RZ, R171.H0_H0 ;  /* 0x200000abffa84230 */ /* 0x000fe40000004100 */
[----:B------:R-:W-:-:S04]  /*5a60*/  FMUL.FTZ R169, R8, R169 ;  /* 0x000000a908a97220 */ /* 0x000fc80000410000 */
[----:B------:R-:W-:-:S07]  /*5a70*/  @P4 FADD.FTZ R169, R169, R168 ;  /* 0x000000a8a9a94221 */ /* 0x000fce0000010000 */
.L_x_8602:
[----:B------:R-:W-:Y:S05]  /*5a80*/  BSYNC B1 ;  /* 0x0000000000017941 */ /* 0x000fea0003800000 */
.L_x_8600:
        /* <DEDUP_REMOVED lines=15> */
.L_x_8604:
[----:B------:R-:W-:Y:S01]  /*5b80*/  FFMA.FTZ R169, R209, R173, R170 ;  /* 0x000000add1a97223 */ /* 0x000fe200000100aa */
[----:B------:R-:W-:-:S03]  /*5b90*/  @P4 HADD2.F32 R168, -RZ, R197.H0_H0 ;  /* 0x200000c5ffa84230 */ /* 0x000fc60000004100 */
[----:B------:R-:W-:-:S04]  /*5ba0*/  FADD.FTZ R169, R212, -R169 ;  /* 0x800000a9d4a97221 */ /* 0x000fc80000010000 */
[----:B------:R-:W-:-:S04]  /*5bb0*/  FMUL.FTZ R169, R8, R169 ;  /* 0x000000a908a97220 */ /* 0x000fc80000410000 */
[----:B------:R-:W-:-:S07]  /*5bc0*/  @P4 FADD.FTZ R169, R169, R168 ;  /* 0x000000a8a9a94221 */ /* 0x000fce0000010000 */
.L_x_8605:
[----:B------:R-:W-:Y:S05]  /*5bd0*/  BSYNC B1 ;  /* 0x0000000000017941 */ /* 0x000fea0003800000 */
.L_x_8603:
        /* <DEDUP_REMOVED lines=16> */
.L_x_8607:
[----:B------:R-:W-:Y:S01]  /*5ce0*/  FFMA.FTZ R170, R214, R173, R170 ;  /* 0x000000add6aa7223 */ /* 0x000fe200000100aa */
[----:B------:R-:W-:-:S03]  /*5cf0*/  @P4 SHF.R.U32.HI R168, RZ, 0x10, R197 ;  /* 0x00000010ffa84819 */ /* 0x000fc600000116c5 */
[----:B------:R-:W-:Y:S02]  /*5d00*/  FADD.FTZ R169, R213, -R170 ;  /* 0x800000aad5a97221 */ /* 0x000fe40000010000 */
[----:B------:R-:W-:Y:S02]  /*5d10*/  @P4 HADD2.F32 R168, -RZ, R168.H0_H0 ;  /* 0x200000a8ffa84230 */ /* 0x000fe40000004100 */
[----:B------:R-:W-:-:S04]  /*5d20*/  FMUL.FTZ R169, R8, R169 ;  /* 0x000000a908a97220 */ /* 0x000fc80000410000 */
[----:B------:R-:W-:-:S07]  /*5d30*/  @P4 FADD.FTZ R169, R169, R168 ;  /* 0x000000a8a9a94221 */ /* 0x000fce0000010000 */
.L_x_8608:
[----:B------:R-:W-:Y:S05]  /*5d40*/  BSYNC B1 ;  /* 0x0000000000017941 */ /* 0x000fea0003800000 */
.L_x_8606:
        /* <DEDUP_REMOVED lines=17> */
.L_x_8609:
        /* <DEDUP_REMOVED lines=11> */
.L_x_8611:
[----:B------:R-:W-:Y:S05]  /*5f10*/  BSYNC B1 ;  /* 0x0000000000017941 */ /* 0x000fea0003800000 */
.L_x_8610:
[----:B------:R-:W-:Y:S02]  /*5f20*/  IADD3 R9, R9, 0x100, RZ ;  /* 0x0000010009097810 */ /* 0x000fe40007ffe0ff */
[----:B------:R-:W-:-:S07]  /*5f30*/  IADD3 R172, R172, 0x100, RZ ;  /* 0x00000100acac7810 */ /* 0x000fce0007ffe0ff */
.L_x_8594:
[----:B------:R-:W-:Y:S05]  /*5f40*/  BSYNC B0 ;  /* 0x0000000000007941 */ /* 0x000fea0003800000 */
.L_x_8593:
        /* <DEDUP_REMOVED lines=11> */
[--C-:B------:R-:W-:Y:S02]  /*6000*/  SHF.R.U32.HI R170, RZ, 0x10, R169.reuse ;  /* 0x00000010ffaa7819 */ /* 0x100fe400000116a9 */
[----:B------:R-:W-:Y:S02]  /*6010*/  PRMT R245, R245, 0x5410, R169 ;  /* 0x00005410f5f57816 */ /* 0x000fe400000000a9 */
[----:B------:R-:W-:-:S07]  /*6020*/  PRMT R244, R168, 0x5410, R170 ;  /* 0x00005410a8f47816 */ /* 0x000fce00000000aa */
.L_x_8615:
[----:B------:R-:W-:Y:S05]  /*6030*/  BSYNC B1 ;  /* 0x0000000000017941 */ /* 0x000fea0003800000 */
.L_x_8614:
[----:B------:R-:W-:Y:S04]  /*6040*/  BSSY B1, `(.L_x_8616) ;  /* 0x0000011000017945 */ /* 0x000fe80003800000 */
[----:B------:R-:W-:Y:S05]  /*6050*/  @P2 BRA `(.L_x_8617) ;  /* 0x00000000001c2947 */ /* 0x000fea0003800000 */
[----:B------:R-:W-:Y:S01]  /*6060*/  UISETP.NE.U32.AND UP0, UPT, UR14, URZ, UPT ;  /* 0x0000003f0e00728c */ /* 0x000fe2000bf05070 */
[----:B-12---:R-:W-:-:S03]  /*6070*/  MOV R169, RZ ;  /* 0x000000ff00a97202 */ /* 0x006fc60000000f00 */
[----:B------:R-:W-:-:S06]  /*6080*/  UISETP.NE.AND.EX UP0, UPT, UR15, URZ, UPT, UP0 ;  /* 0x0000003f0f00728c */ /* 0x000fcc000bf05300 */
[----:B------:R-:W-:-:S13]  /*6090*/  PLOP3.LUT P4, PT, PT, PT, UP0, 0x80, 0x0 ;  /* 0x000000000000781c */ /* 0x000fda0003f8f008 */
[----:B------:R-:W-:Y:S05]  /*60a0*/  @!P4 BRA `(.L_x_8618) ;  /* 0x000000000028c947 */ /* 0x000fea0003800000 */
[----:B------:R-:W-:Y:S01]  /*60b0*/  HADD2.F32 R169, -RZ, R194.H0_H0 ;  /* 0x200000c2ffa97230 */ /* 0x000fe20000004100 */
[----:B------:R-:W-:Y:S06]  /*60c0*/  BRA `(.L_x_8618) ;  /* 0x0000000000207947 */ /* 0x000fec0003800000 */
.L_x_8617:
[----:B------:R-:W-:Y:S01]  /*60d0*/  UISETP.NE.U32.AND UP0, UPT, UR14, URZ, UPT ;  /* 0x0000003f0e00728c */ /* 0x000fe2000bf05070 */
[----:B-12---:R-:W-:-:S03]  /*60e0*/  FFMA.FTZ R169, R15, R173, R174 ;  /* 0x000000ad0fa97223 */ /* 0x006fc600000100ae */
[----:B------:R-:W-:Y:S01]  /*60f0*/  UISETP.NE.AND.EX UP0, UPT, UR15, URZ, UPT, UP0 ;  /* 0x0000003f0f00728c */ /* 0x000fe2000bf05300 */
[----:B------:R-:W-:-:S04]  /*6100*/  FADD.FTZ R169, R14, -R169 ;  /* 0x800000a90ea97221 */ /* 0x000fc80000010000 */
[----:B------:R-:W-:Y:S01]  /*6110*/  FMUL.FTZ R169, R8, R169 ;  /* 0x000000a908a97220 */ /* 0x000fe20000410000 */
[----:B------:R-:W-:-:S13]  /*6120*/  PLOP3.LUT P4, PT, PT, PT, UP0, 0x80, 0x0 ;  /* 0x000000000000781c */ /* 0x000fda0003f8f008 */
[----:B------:R-:W-:-:S05]  /*6130*/  @P4 HADD2.F32 R168, -RZ, R194.H0_H0 ;  /* 0x200000c2ffa84230 */ /* 0x000fca0000004100 */
[----:B------:R-:W-:-:S07]  /*6140*/  @P4 FADD.FTZ R169, R169, R168 ;  /* 0x000000a8a9a94221 */ /* 0x000fce0000010000 */
.L_x_8618:
[----:B------:R-:W-:Y:S05]  /*6150*/  BSYNC B1 ;  /* 0x0000000000017941 */ /* 0x000fea0003800000 */
.L_x_8616:
        /* <DEDUP_REMOVED lines=18> */
.L_x_8620:
[----:B------:R-:W-:Y:S01]  /*6280*/  FFMA.FTZ R168, R12, R173, R174 ;  /* 0x000000ad0ca87223 */ /* 0x000fe200000100ae */
[----:B------:R-:W-:-:S03]  /*6290*/  @P4 SHF.R.U64 R170, R194, 0x10, R195 ;  /* 0x00000010c2aa4819 */ /* 0x000fc600000012c3 */
[----:B------:R-:W-:Y:S02]  /*62a0*/  FADD.FTZ R169, R17, -R168 ;  /* 0x800000a811a97221 */ /* 0x000fe40000010000 */
[----:B------:R-:W-:Y:S02]  /*62b0*/  @P4 HADD2.F32 R170, -RZ, R170.H0_H0 ;  /* 0x200000aaffaa4230 */ /* 0x000fe40000004100 */
[----:B------:R-:W-:-:S04]  /*62c0*/  FMUL.FTZ R169, R8, R169 ;  /* 0x000000a908a97220 */ /* 0x000fc80000410000 */
[----:B------:R-:W-:-:S07]  /*62d0*/  @P4 FADD.FTZ R169, R169, R170 ;  /* 0x000000aaa9a94221 */ /* 0x000fce0000010000 */
.L_x_8621:
[----:B------:R-:W-:Y:S05]  /*62e0*/  BSYNC B1 ;  /* 0x0000000000017941 */ /* 0x000fea0003800000 */
.L_x_8619:
        /* <DEDUP_REMOVED lines=15> */
.L_x_8623:
[----:B------:R-:W-:Y:S01]  /*63e0*/  FFMA.FTZ R169, R19, R173, R174 ;  /* 0x000000ad13a97223 */ /* 0x000fe200000100ae */
[----:B------:R-:W-:-:S03]  /*63f0*/  @P4 HADD2.F32 R168, -RZ, R195.H0_H0 ;  /* 0x200000c3ffa84230 */ /* 0x000fc60000004100 */
[----:B------:R-:W-:-:S04]  /*6400*/  FADD.FTZ R169, R16, -R169 ;  /* 0x800000a910a97221 */ /* 0x000fc80000010000 */
[----:B------:R-:W-:-:S04]  /*6410*/  FMUL.FTZ R169, R8, R169 ;  /* 0x000000a908a97220 */ /* 0x000fc80000410000 */
[----:B------:R-:W-:-:S07]  /*6420*/  @P4 FADD.FTZ R169, R169, R168 ;  /* 0x000000a8a9a94221 */ /* 0x000fce0000010000 */
.L_x_8624:
[----:B------:R-:W-:Y:S05]  /*6430*/  BSYNC B1 ;  /* 0x0000000000017941 */ /* 0x000fea0003800000 */
.L_x_8622:
        /* <DEDUP_REMOVED lines=16> */
.L_x_8626:
[----:B------:R-:W-:Y:S01]  /*6540*/  FFMA.FTZ R173, R20, R173, R174 ;  /* 0x000000ad14ad7223 */ /* 0x000fe200000100ae */
[----:B------:R-:W-:-:S03]  /*6550*/  @P4 SHF.R.U32.HI R168, RZ, 0x10, R195 ;  /* 0x00000010ffa84819 */ /* 0x000fc600000116c3 */
[----:B------:R-:W-:Y:S02]  /*6560*/  FADD.FTZ R173, R18, -R173 ;  /* 0x800000ad12ad7221 */ /* 0x000fe40000010000 */
[----:B------:R-:W-:Y:S02]  /*6570*/  @P4 HADD2.F32 R169, -RZ, R168.H0_H0 ;  /* 0x200000a8ffa94230 */ /* 0x000fe40000004100 */
[----:B------:R-:W-:-:S04]  /*6580*/  FMUL.FTZ R8, R8, R173 ;  /* 0x000000ad08087220 */ /* 0x000fc80000410000 */
[----:B------:R-:W-:-:S07]  /*6590*/  @P4 FADD.FTZ R8, R8, R169 ;  /* 0x000000a908084221 */ /* 0x000fce0000010000 */
.L_x_8627:
[----:B------:R-:W-:Y:S05]  /*65a0*/  BSYNC B1 ;  /* 0x0000000000017941 */ /* 0x000fea0003800000 */
.L_x_8625:
        /* <DEDUP_REMOVED lines=16> */
.L_x_8628:
        /* <DEDUP_REMOVED lines=11> */
.L_x_8613:
[----:B------:R-:W-:Y:S05]  /*6760*/  BSYNC B0 ;  /* 0x0000000000007941 */ /* 0x000fea0003800000 */
.L_x_8612:
[----:B------:R-:W-:Y:S02]  /*6770*/  LOP3.LUT P2, RZ, R6, 0x8, RZ, 0xc0, !PT ;  /* 0x0000000806ff7812 */ /* 0x000fe4000784c0ff */
[----:B------:R-:W-:Y:S02]  /*6780*/  IADD3 R7, R7, UR12, RZ ;  /* 0x0000000c07077c10 */ /* 0x000fe4000fffe0ff */
[----:B------:R-:W-:Y:S02]  /*6790*/  SEL R174, RZ, 0x1, P2 ;  /* 0x00000001ffae7807 */ /* 0x000fe40001000000 */
[----:B------:R-:W-:-:S13]  /*67a0*/  ISETP.GE.AND P2, PT, R7, UR13, PT ;  /* 0x0000000d07007c0c */ /* 0x000fda000bf46270 */
[----:B------:R-:W-:Y:S05]  /*67b0*/  @!P2 BRA `(.L_x_8629) ;  /* 0xffffffa00038a947 */ /* 0x000fea000383ffff */
.L_x_8463:
        /* <DEDUP_REMOVED lines=18> */
.L_x_8631:
[----:B------:R-:W-:Y:S05]  /*68e0*/  BSYNC B0 ;  /* 0x0000000000007941 */ /* 0x000fea0003800000 */
.L_x_8630:
        /* <DEDUP_REMOVED lines=13> */
.L_x_8633:
[----:B------:R-:W-:Y:S05]  /*69c0*/  BSYNC B0 ;  /* 0x0000000000007941 */ /* 0x000fea0003800000 */
.L_x_8632:
        /* <DEDUP_REMOVED lines=13> */
.L_x_8635:
[----:B------:R-:W-:Y:S05]  /*6aa0*/  BSYNC B0 ;  /* 0x0000000000007941 */ /* 0x000fea0003800000 */
.L_x_8634:
        /* <DEDUP_REMOVED lines=13> */
.L_x_8637:
[----:B------:R-:W-:Y:S05]  /*6b80*/  BSYNC B0 ;  /* 0x0000000000007941 */ /* 0x000fea0003800000 */
.L_x_8636:
        /* <DEDUP_REMOVED lines=12> */
.L_x_8639:
[----:B------:R-:W-:Y:S05]  /*6c50*/  BSYNC B0 ;  /* 0x0000000000007941 */ /* 0x000fea0003800000 */
.L_x_8638:
        /* <DEDUP_REMOVED lines=12> */
.L_x_8641:
[----:B------:R-:W-:Y:S05]  /*6d20*/  BSYNC B0 ;  /* 0x0000000000007941 */ /* 0x000fea0003800000 */
.L_x_8640:
        /* <DEDUP_REMOVED lines=12> */
.L_x_8497:
[----:B------:R-:W-:Y:S01]  /*6df0*/  HFMA2.MMA R243, -RZ, RZ, 0, 9.5367431640625e-07 ;  /* 0x00000010fff37435 */ /* 0x000fe200000001ff */
[----:B------:R-:W-:Y:S02]  /*6e00*/  MOV R179, R175 ;  /* 0x000000af00b37202 */ /* 0x000fe40000000f00 */
[----:B------:R-:W-:Y:S02]  /*6e10*/  MOV R246, 0x1f ;  /* 0x0000001f00f67802 */ /* 0x000fe40000000f00 */
[----:B------:R-:W-:-:S07]  /*6e20*/  MOV R178, 0xffffffff ;  /* 0xffffffff00b27802 */ /* 0x000fce0000000f00 */
[----:B012--5:R-:W-:Y:S05]  /*6e30*/  WARPSYNC.COLLECTIVE R178, `(.L_x_8642) ;  /* 0x00000000b2087348 */ /* 0x027fea0003c00000 */
[----:B------:R3:W4:Y:S02]  /*6e40*/  SHFL.DOWN P4, R217, R179, R243, R246 ;  /* 0x080000f3b3d97389 */ /* 0x00072400000800f6 */
[----:B012345:R-:W-:Y:S01]  /*6e50*/  ENDCOLLECTIVE ;  /* 0x000000000000791b */ /* 0x03ffe20003800000 */
.L_x_8642:
[----:B------:R-:W-:Y:S02]  /*6e60*/  MOV R179, R176 ;  /* 0x000000b000b37202 */ /* 0x000fe40000000f00 */
[----:B------:R-:W-:-:S07]  /*6e70*/  MOV R170, R217 ;  /* 0x000000d900aa7202 */ /* 0x000fce0000000f00 */
[----:B------:R-:W-:Y:S05]  /*6e80*/  WARPSYNC.COLLECTIVE R178, `(.L_x_8643) ;  /* 0x00000000b2087348 */ /* 0x000fea0003c00000 */
[----:B------:R0:W1:Y:S02]  /*6e90*/  SHFL.DOWN P4, R217, R179, R243, R246 ;  /* 0x080000f3b3d97389 */ /* 0x00006400000800f6 */
[----:B01----:R-:W-:Y:S01]  /*6ea0*/  ENDCOLLECTIVE ;  /* 0x000000000000791b */ /* 0x003fe20003800000 */
.L_x_8643:
[----:B------:R-:W-:Y:S01]  /*6eb0*/  FADD.FTZ R170, R170, R175 ;  /* 0x000000afaaaa7221 */ /* 0x000fe20000010000 */
[----:B------:R-:W-:-:S04]  /*6ec0*/  HFMA2.MMA R243, -RZ, RZ, 0, 4.76837158203125e-07 ;  /* 0x00000008fff37435 */ /* 0x000fc800000001ff */
[----:B------:R-:W-:Y:S02]  /*6ed0*/  MOV R179, R170 ;  /* 0x000000aa00b37202 */ /* 0x000fe40000000f00 */
[----:B------:R-:W-:-:S07]  /*6ee0*/  MOV R171, R217 ;  /* 0x000000d900ab7202 */ /* 0x000fce0000000f00 */
[----:B------:R-:W-:Y:S05]  /*6ef0*/  WARPSYNC.COLLECTIVE R178, `(.L_x_8644) ;  /* 0x00000000b2087348 */ /* 0x000fea0003c00000 */
[----:B------:R0:W1:Y:S02]  /*6f00*/  SHFL.DOWN P4, R217, R179, R243, R246 ;  /* 0x080000f3b3d97389 */ /* 0x00006400000800f6 */
[----:B01----:R-:W-:Y:S01]  /*6f10*/  ENDCOLLECTIVE ;  /* 0x000000000000791b */ /* 0x003fe20003800000 */
.L_x_8644:
[----:B------:R-:W-:-:S05]  /*6f20*/  FADD.FTZ R171, R171, R176 ;  /* 0x000000b0abab7221 */ /* 0x000fca0000010000 */
[----:B------:R-:W-:Y:S02]  /*6f30*/  MOV R179, R171 ;  /* 0x000000ab00b37202 */ /* 0x000fe40000000f00 */
[----:B------:R-:W-:-:S07]  /*6f40*/  MOV R173, R217 ;  /* 0x000000d900ad7202 */ /* 0x000fce0000000f00 */
[----:B------:R-:W-:Y:S05]  /*6f50*/  WARPSYNC.COLLECTIVE R178, `(.L_x_8645) ;  /* 0x00000000b2087348 */ /* 0x000fea0003c00000 */
[----:B------:R0:W1:Y:S02]  /*6f60*/  SHFL.DOWN P4, R217, R179, R243, R246 ;  /* 0x080000f3b3d97389 */ /* 0x00006400000800f6 */
[----:B01----:R-:W-:Y:S01]  /*6f70*/  ENDCOLLECTIVE ;  /* 0x000000000000791b */ /* 0x003fe20003800000 */
.L_x_8645:
[----:B------:R-:W-:Y:S01]  /*6f80*/  FADD.FTZ R173, R170, R173 ;  /* 0x000000adaaad7221 */ /* 0x000fe20000010000 */
[----:B------:R-:W-:-:S04]  /*6f90*/  HFMA2.MMA R243, -RZ, RZ, 0, 2.384185791015625e-07 ;  /* 0x00000004fff37435 */ /* 0x000fc800000001ff */
[----:B------:R-:W-:Y:S02]  /*6fa0*/  MOV R179, R173 ;  /* 0x000000ad00b37202 */ /* 0x000fe40000000f00 */
[----:B------:R-:W-:-:S07]  /*6fb0*/  MOV R172, R217 ;  /* 0x000000d900ac7202 */ /* 0x000fce0000000f00 */
[----:B------:R-:W-:Y:S05]  /*6fc0*/  WARPSYNC.COLLECTIVE R178, `(.L_x_8646) ;  /* 0x00000000b2087348 */ /* 0x000fea0003c00000 */
[----:B------:R0:W1:Y:S02]  /*6fd0*/  SHFL.DOWN P4, R217, R179, R243, R246 ;  /* 0x080000f3b3d97389 */ /* 0x00006400000800f6 */
[----:B01----:R-:W-:Y:S01]  /*6fe0*/  ENDCOLLECTIVE ;  /* 0x000000000000791b */ /* 0x003fe20003800000 */
.L_x_8646:
[----:B------:R-:W-:-:S05]  /*6ff0*/  FADD.FTZ R172, R171, R172 ;  /* 0x000000acabac7221 */ /* 0x000fca0000010000 */
[----:B------:R-:W-:Y:S02]  /*7000*/  MOV R179, R172 ;  /* 0x000000ac00b37202 */ /* 0x000fe40000000f00 */
[----:B------:R-:W-:-:S07]  /*7010*/  MOV R174, R217 ;  /* 0x000000d900ae7202 */ /* 0x000fce0000000f00 */
[----:B------:R-:W-:Y:S05]  /*7020*/  WARPSYNC.COLLECTIVE R178, `(.L_x_8647) ;  /* 0x00000000b2087348 */ /* 0x000fea0003c00000 */
[----:B------:R0:W1:Y:S02]  /*7030*/  SHFL.DOWN P4, R217, R179, R243, R246 ;  /* 0x080000f3b3d97389 */ /* 0x00006400000800f6 */
[----:B01----:R-:W-:Y:S01]  /*7040*/  ENDCOLLECTIVE ;  /* 0x000000000000791b */ /* 0x003fe20003800000 */
.L_x_8647:
[----:B------:R-:W-:Y:S01]  /*7050*/  FADD.FTZ R174, R173, R174 ;  /* 0x000000aeadae7221 */ /* 0x000fe20000010000 */
[----:B------:R-:W-:-:S04]  /*7060*/  HFMA2.MMA R243, -RZ, RZ, 0, 1.1920928955078125e-07 ;  /* 0x00000002fff37435 */ /* 0x000fc800000001ff */
[----:B------:R-:W-:Y:S02]  /*7070*/  MOV R179, R174 ;  /* 0x000000ae00b37202 */ /* 0x000fe40000000f00 */
[----:B------:R-:W-:-:S07]  /*7080*/  MOV R177, R217 ;  /* 0x000000d900b17202 */ /* 0x000fce0000000f00 */
[----:B------:R-:W-:Y:S05]  /*7090*/  WARPSYNC.COLLECTIVE R178, `(.L_x_8648) ;  /* 0x00000000b2087348 */ /* 0x000fea0003c00000 */
[----:B------:R0:W1:Y:S02]  /*70a0*/  SHFL.DOWN P4, R217, R179, R243, R246 ;  /* 0x080000f3b3d97389 */ /* 0x00006400000800f6 */
[----:B01----:R-:W-:Y:S01]  /*70b0*/  ENDCOLLECTIVE ;  /* 0x000000000000791b */ /* 0x003fe20003800000 */
.L_x_8648:
[----:B------:R-:W-:-:S05]  /*70c0*/  FADD.FTZ R177, R172, R177 ;  /* 0x000000b1acb17221 */ /* 0x000fca0000010000 */
[----:B------:R-:W-:Y:S02]  /*70d0*/  MOV R179, R177 ;  /* 0x000000b100b37202 */ /* 0x000fe40000000f00 */
[----:B------:R-:W-:-:S07]  /*70e0*/  MOV R175, R217 ;  /* 0x000000d900af7202 */ /* 0x000fce0000000f00 */
[----:B------:R-:W-:Y:S05]  /*70f0*/  WARPSYNC.COLLECTIVE R178, `(.L_x_8649) ;  /* 0x00000000b2087348 */ /* 0x000fea0003c00000 */
[----:B------:R0:W1:Y:S02]  /*7100*/  SHFL.DOWN P4, R217, R179, R243, R246 ;  /* 0x080000f3b3d97389 */ /* 0x00006400000800f6 */
[----:B01----:R-:W-:Y:S01]  /*7110*/  ENDCOLLECTIVE ;  /* 0x000000000000791b */ /* 0x003fe20003800000 */
.L_x_8649:
[----:B------:R-:W-:Y:S01]  /*7120*/  FADD.FTZ R175, R174, R175 ;  /* 0x000000afaeaf7221 */ /* 0x000fe20000010000 */
[----:B------:R-:W-:-:S04]  /*7130*/  HFMA2.MMA R243, -RZ, RZ, 0, 5.9604644775390625e-08 ;  /* 0x00000001fff37435 */ /* 0x000fc800000001ff */
[----:B------:R-:W-:Y:S02]  /*7140*/  MOV R179, R175 ;  /* 0x000000af00b37202 */ /* 0x000fe40000000f00 */
[----:B------:R-:W-:-:S07]  /*7150*/  MOV R176, R217 ;  /* 0x000000d900b07202 */ /* 0x000fce0000000f00 */
[----:B------:R-:W-:Y:S05]  /*7160*/  WARPSYNC.COLLECTIVE R178, `(.L_x_8650) ;  /* 0x00000000b2087348 */ /* 0x000fea0003c00000 */
[----:B------:R0:W1:Y:S02]  /*7170*/  SHFL.DOWN P4, R217, R179, R243, R246 ;  /* 0x080000f3b3d97389 */ /* 0x00006400000800f6 */
[----:B01----:R-:W-:Y:S01]  /*7180*/  ENDCOLLECTIVE ;  /* 0x000000000000791b */ /* 0x003fe20003800000 */
.L_x_8650:
[----:B------:R-:W-:-:S05]  /*7190*/  FADD.FTZ R176, R177, R176 ;  /* 0x000000b0b1b07221 */ /* 0x000fca0000010000 */
[----:B------:R-:W-:Y:S02]  /*71a0*/  MOV R179, R176 ;  /* 0x000000b000b37202 */ /* 0x000fe40000000f00 */
[----:B------:R-:W-:-:S07]  /*71b0*/  MOV R216, R217 ;  /* 0x000000d900d87202 */ /* 0x000fce0000000f00 */
[----:B------:R-:W-:Y:S05]  /*71c0*/  WARPSYNC.COLLECTIVE R178, `(.L_x_8651) ;  /* 0x00000000b2087348 */ /* 0x000fea0003c00000 */
[----:B------:R0:W1:Y:S02]  /*71d0*/  SHFL.DOWN P4, R217, R179, R243, R246 ;  /* 0x080000f3b3d97389 */ /* 0x00006400000800f6 */
[----:B01----:R-:W-:Y:S01]  /*71e0*/  ENDCOLLECTIVE ;  /* 0x000000000000791b */ /* 0x003fe20003800000 */
.L_x_8651:
[----:B------:R-:W-:Y:S05]  /*71f0*/  BRA `(.L_x_8652) ;  /* 0xffffffb800107947 */ /* 0x000fea000383ffff */
.L_x_8653:
        /* <DEDUP_REMOVED lines=16> */
.L_x_15268:


//--------------------- .text._ZN10layer_norm13ln_bwd_kernelINS_13Kernel_traitsIf6__halfS2_S2_fjLj7168ELj1ELj1ELj8ELj8ENS_18Kernel_traits_baseILj7168EfS2_S2_S2_fjLj256EEEEELb0ELb1ELb1ELb1EEEvNS_9BwdParamsE --------------------------
	.section	.text._ZN10layer_norm13ln_bwd_kernelINS_13Kernel_traitsIf6__halfS2_S2_fjLj7168ELj1ELj1ELj8ELj8ENS_18Kernel_traits_baseILj7168EfS2_S2_S2_fjLj256EEEEELb0ELb1ELb1ELb1EEEvNS_9BwdParamsE,"ax",@progbits
	.align	128
        .global         _ZN10layer_norm13ln_bwd_kernelINS_13Kernel_traitsIf6__halfS2_S2_fjLj7168ELj1ELj1ELj8ELj8ENS_18Kernel_traits_baseILj7168EfS2_S2_S2_fjLj256EEEEELb0ELb1ELb1ELb1EEEvNS_9BwdParamsE
        .type           _ZN10layer_norm13ln_bwd_kernelINS_13Kernel_traitsIf6__halfS2_S2_fjLj7168ELj1ELj1ELj8ELj8ENS_18Kernel_traits_baseILj7168EfS2_S2_S2_fjLj256EEEEELb0ELb1ELb1ELb1EEEvNS_9BwdParamsE,@function
        .size           _ZN10layer_norm13ln_bwd_kernelINS_13Kernel_traitsIf6__halfS2_S2_fjLj7168ELj1ELj1ELj8ELj8ENS_18Kernel_traits_baseILj7168EfS2_S2_S2_fjLj256EEEEELb0ELb1ELb1ELb1EEEvNS_9BwdParamsE,(.L_x_15269 - _ZN10layer_norm13ln_bwd_kernelINS_13Kernel_traitsIf6__halfS2_S2_fjLj7168ELj1ELj1ELj8ELj8ENS_18Kernel_traits_baseILj7168EfS2_S2_S2_fjLj256EEEEELb0ELb1ELb1ELb1EEEvNS_9BwdParamsE)
        .other          _ZN10layer_norm13ln_bwd_kernelINS_13Kernel_traitsIf6__halfS2_S2_fjLj7168ELj1ELj1ELj8ELj8ENS_18Kernel_traits_baseILj7168EfS2_S2_S2_fjLj256EEEEELb0ELb1ELb1ELb1EEEvNS_9BwdParamsE,@"STO_CUDA_ENTRY STV_DEFAULT"
_ZN10layer_norm13ln_bwd_kernelINS_13Kernel_traitsIf6__halfS2_S2_fjLj7168ELj1ELj1ELj8ELj8ENS_18Kernel_traits_baseILj7168EfS2_S2_S2_fjLj256EEEEELb0ELb1ELb1ELb1EEEvNS_9BwdParamsE:
.text._ZN10layer_norm13ln_bwd_kernelINS_13Kernel_traitsIf6__halfS2_S2_fjLj7168ELj1ELj1ELj8ELj8ENS_18Kernel_traits_baseILj7168EfS2_S2_S2_fjLj256EEEEELb0ELb1ELb1ELb1EEEvNS_9BwdParamsE:
        /* <DEDUP_REMOVED lines=55> */
.L_x_8654:
[----:B------:R-:W-:Y:S01]  /*0370*/  SHF.L.U32 R2, R0, 0x4, RZ ;  /* 0x0000000400027819 */ /* 0x000fe200000006ff */
[----:B------:R-:W-:Y:S01]  /*0380*/  ULDC.64 UR6, c[0x0][0x260] ;  /* 0x0000980000067ab9 */ /* 0x000fe20000000a00 */
[----:B------:R-:W-:Y:S02]  /*0390*/  ULDC.64 UR8, c[0x0][0x278] ;  /* 0x00009e0000087ab9 */ /* 0x000fe40000000a00 */
[----:B------:R-:W-:-:S04]  /*03a0*/  LOP3.LUT R2, R2, 0xff0, RZ, 0xc0, !PT ;  /* 0x00000ff002027812 */ /* 0x000fc800078ec0ff */
[C---:B------:R-:W-:Y:S02]  /*03b0*/  IADD3 R4, P0, R2.reuse, UR6, RZ ;  /* 0x0000000602047c10 */ /* 0x040fe4000ff1e0ff */
[----:B------:R-:W-:Y:S02]  /*03c0*/  IADD3 R6, P1, R2, UR8, RZ ;  /* 0x0000000802067c10 */ /* 0x000fe4000ff3e0ff */
[----:B------:R-:W-:Y:S01]  /*03d0*/  IADD3.X R5, RZ, UR7, RZ, P0, !PT ;  /* 0x00000007ff057c10 */ /* 0x000fe200087fe4ff */
[----:B------:R-:W0:Y:S01]  /*03e0*/  LDC.U8 R2, c[0x0][0x2a0] ;  /* 0x0000a800ff027b82 */ /* 0x000e220000000000 */
[----:B------:R-:W-:-:S03]  /*03f0*/  IADD3.X R7, RZ, UR9, RZ, P1, !PT ;  /* 0x00000009ff077c10 */ /* 0x000fc60008ffe4ff */
        /* <DEDUP_REMOVED lines=57> */
.L_x_8777:
        /* <DEDUP_REMOVED lines=49> */
.L_x_8657:
        /* <DEDUP_REMOVED lines=16> */
[----:B------:R-:W3:Y:S01]  /*0ba0*/  LDG.E.64 R192, desc[UR4][R192.64] ;  /* 0x00000004c0c07981 */ /* 0x000ee2000c1e1b00 */
[----:B------:R-:W-:Y:S01]  /*0bb0*/  IADD3 R177, R229, 0x400, RZ ;  /* 0x00000400e5b17810 */ /* 0x000fe20007ffe0ff */
[----:B------:R-:W-:Y:S01]  /*0bc0*/  IMAD.WIDE.U32 R14, R15, 0x8, R4 ;  /* 0x000000080f0e7825 */ /* 0x000fe200078e0004 */
[----:B------:R-:W-:-:S02]  /*0bd0*/  IADD3 R191, R229, 0x500, RZ ;  /* 0x00000500e5bf7810 */ /* 0x000fc40007ffe0ff */
[----:B------:R-:W-:Y:S01]  /*0be0*/  IADD3 R195, R229, 0x600, RZ ;  /* 0x00000600e5c37810 */ /* 0x000fe20007ffe0ff */
[--C-:B------:R-:W-:Y:S02]  /*0bf0*/  IMAD.WIDE.U32 R10, R11, 0x8, R4.reuse ;  /* 0x000000080b0a7825 */ /* 0x100fe400078e0004 */
[----:B------:R-:W4:Y:S02]  /*0c00*/  LDG.E.64 R14, desc[UR4][R14.64] ;  /* 0x000000040e0e7981 */ /* 0x000f24000c1e1b00 */
[--C-:B------:R-:W-:Y:S02]  /*0c10*/  IMAD.WIDE.U32 R12, R13, 0x8, R4.reuse ;  /* 0x000000080d0c7825 */ /* 0x100fe400078e0004 */
[----:B------:R-:W4:Y:S02]  /*0c20*/  LDG.E.64 R10, desc[UR4][R10.64] ;  /* 0x000000040a0a7981 */ /* 0x000f24000c1e1b00 */
[--C-:B------:R-:W-:Y:S02]  /*0c30*/  IMAD.WIDE.U32 R8, R9, 0x8, R4.reuse ;  /* 0x0000000809087825 */ /* 0x100fe400078e0004 */
[----:B------:R-:W4:Y:S02]  /*0c40*/  LDG.E.64 R12, desc[UR4][R12.64] ;  /* 0x000000040c0c7981 */ /* 0x000f24000c1e1b00 */
[----:B------:R-:W-:-:S02]  /*0c50*/  IMAD.WIDE.U32 R6, R7, 0x8, R4 ;  /* 0x0000000807067825 */ /* 0x000fc400078e0004 */
[----:B------:R0:W4:Y:S02]  /*0c60*/  LDG.E.64 R4, desc[UR4][R182.64] ;  /* 0x00000004b6047981 */ /* 0x000124000c1e1b00 */
[--C-:B-1----:R-:W-:Y:S02]  /*0c70*/  IMAD.WIDE.U32 R18, R229, 0x8, R16.reuse ;  /* 0x00000008e5127825 */ /* 0x102fe400078e0010 */
[----:B------:R-:W4:Y:S02]  /*0c80*/  LDG.E.64 R8, desc[UR4][R8.64] ;  /* 0x0000000408087981 */ /* 0x000f24000c1e1b00 */
[--C-:B------:R-:W-:Y:S02]  /*0c90*/  IMAD.WIDE.U32 R22, R246, 0x8, R16.reuse ;  /* 0x00000008f6167825 */ /* 0x100fe400078e0010 */
[----:B------:R-:W4:Y:S02]  /*0ca0*/  LDG.E.64 R18, desc[UR4][R18.64] ;  /* 0x0000000412127981 */ /* 0x000f24000c1e1b00 */
[----:B------:R-:W-:-:S02]  /*0cb0*/  IMAD.WIDE.U32 R20, R247, 0x8, R16 ;  /* 0x00000008f7147825 */ /* 0x000fc400078e0010 */
[----:B------:R-:W4:Y:S02]  /*0cc0*/  LDG.E.64 R22, desc[UR4][R22.64] ;  /* 0x0000000416167981 */ /* 0x000f24000c1e1b00 */
[--C-:B0-----:R-:W-:Y:S02]  /*0cd0*/  IMAD.WIDE.U32 R182, R177, 0x8, R16.reuse ;  /* 0x00000008b1b67825 */ /* 0x101fe400078e0010 */
[----:B------:R-:W4:Y:S02]  /*0ce0*/  LDG.E.64 R20, desc[UR4][R20.64] ;  /* 0x0000000414147981 */ /* 0x000f24000c1e1b00 */
[--C-:B------:R-:W-:Y:S02]  /*0cf0*/  IMAD.WIDE.U32 R180, R245, 0x8, R16.reuse ;  /* 0x00000008f5b47825 */ /* 0x100fe400078e0010 */
[----:B------:R-:W4:Y:S02]  /*0d00*/  LDG.E.64 R182, desc[UR4][R182.64] ;  /* 0x00000004b6b67981 */ /* 0x000f24000c1e1b00 */
[----:B------:R-:W-:-:S02]  /*0d10*/  IMAD.WIDE.U32 R196, R191, 0x8, R16 ;  /* 0x00000008bfc47825 */ /* 0x000fc400078e0010 */
[----:B------:R-:W4:Y:S02]  /*0d20*/  LDG.E.64 R180, desc[UR4][R180.64] ;  /* 0x00000004b4b47981 */ /* 0x000f24000c1e1b00 */
[----:B--2---:R-:W-:Y:S02]  /*0d30*/  IMAD.WIDE R198, R243, 0x4, R184 ;  /* 0x00000004f3c67825 */ /* 0x004fe400078e02b8 */
[----:B------:R-:W2:Y:S02]  /*0d40*/  LDG.E.64 R184, desc[UR4][R196.64] ;  /* 0x00000004c4b87981 */ /* 0x000ea4000c1e1b00 */
[----:B------:R-:W-:Y:S02]  /*0d50*/  IMAD.WIDE.U32 R186, R195, 0x8, R16 ;  /* 0x00000008c3ba7825 */ /* 0x000fe400078e0010 */
[----:B------:R-:W2:Y:S04]  /*0d60*/  LDG.E R3, desc[UR4][R198.64] ;  /* 0x00000004c6037981 */ /* 0x000ea8000c1e1900 */
        /* <DEDUP_REMOVED lines=9> */
[----:B------:R0:W5:Y:S03]  /*0e00*/  @P0 LDG.E.64 R216, desc[UR4][R168.64] ;  /* 0x00000004a8d80981 */ /* 0x000166000c1e1b00 */
[----:B------:R-:W-:Y:S01]  /*0e10*/  @P0 IMAD.WIDE.U32 R194, R195, 0x8, R172 ;  /* 0x00000008c3c20825 */ /* 0x000fe200078e00ac */
[----:B------:R1:W5:Y:S04]  /*0e20*/  @P0 LDG.E.64 R214, desc[UR4][R166.64] ;  /* 0x00000004a6d60981 */ /* 0x000368000c1e1b00 */
[----:B------:R-:W5:Y:S04]  /*0e30*/  @P0 LDG.E.64 R212, desc[UR4][R164.64] ;  /* 0x00000004a4d40981 */ /* 0x000f68000c1e1b00 */
[----:B------:R-:W5:Y:S04]  /*0e40*/  @P0 LDG.E.64 R210, desc[UR4][R16.64] ;  /* 0x0000000410d20981 */ /* 0x000f68000c1e1b00 */
[----:B------:R-:W5:Y:S04]  /*0e50*/  @P0 LDG.E.64 R208, desc[UR4][R190.64] ;  /* 0x00000004bed00981 */ /* 0x000f68000c1e1b00 */
[----:B------:R1:W5:Y:S01]  /*0e60*/  @P0 LDG.E.64 R206, desc[UR4][R194.64] ;  /* 0x00000004c2ce0981 */ /* 0x000362000c1e1b00 */
[----:B------:R-:W-:-:S02]  /*0e70*/  ISETP.NE.AND P0, PT, R2, RZ, PT ;  /* 0x000000ff0200720c */ /* 0x000fc40003f05270 */
[----:B---3--:R-:W-:Y:S02]  /*0e80*/  MOV R188, R192 ;  /* 0x000000c000bc7202 */ /* 0x008fe40000000f00 */
[----:B------:R-:W-:Y:S02]  /*0e90*/  SHF.R.U64 R177, R192, 0x10, R193 ;  /* 0x00000010c0b17819 */ /* 0x000fe400000012c1 */
[--C-:B----4-:R-:W-:Y:S02]  /*0ea0*/  SHF.R.U64 R234, R14, 0x10, R15.reuse ;  /* 0x000000100eea7819 */ /* 0x110fe4000000120f */
[----:B------:R-:W-:Y:S02]  /*0eb0*/  MOV R221, R15 ;  /* 0x0000000f00dd7202 */ /* 0x000fe40000000f00 */
[----:B------:R-:W-:Y:S02]  /*0ec0*/  SHF.R.U32.HI R179, RZ, 0x10, R15 ;  /* 0x00000010ffb37819 */ /* 0x000fe4000001160f */
[----:B0-----:R-:W-:-:S02]  /*0ed0*/  SHF.R.U64 R169, R10, 0x10, R11 ;  /* 0x000000100aa97819 */ /* 0x001fc4000000120b */
[----:B-1----:R-:W-:Y:S02]  /*0ee0*/  MOV R167, R11 ;  /* 0x0000000b00a77202 */ /* 0x002fe40000000f00 */
[----:B------:R-:W-:Y:S02]  /*0ef0*/  SHF.R.U32.HI R15, RZ, 0x10, R11 ;  /* 0x00000010ff0f7819 */ /* 0x000fe4000001160b */
[----:B------:R-:W-:Y:S02]  /*0f00*/  MOV R244, R14 ;  /* 0x0000000e00f47202 */ /* 0x000fe40000000f00 */
[----:B------:R-:W-:Y:S02]  /*0f10*/  MOV R170, R12 ;  /* 0x0000000c00aa7202 */ /* 0x000fe40000000f00 */
        /* <DEDUP_REMOVED lines=14> */
[----:B------:R-:W-:-:S02]  /*1000*/  SHF.R.U32.HI R165, RZ, 0x10, R183 ;  /* 0x00000010ffa57819 */ /* 0x000fc400000116b7 */
[--C-:B------:R-:W-:Y:S01]  /*1010*/  SHF.R.U64 R19, R180, 0x10, R181.reuse ;  /* 0x00000010b4137819 */ /* 0x100fe200000012b5 */
[----:B------:R-:W-:Y:S01]  /*1020*/  HADD2.F32 R190, -RZ, R180.H0_H0 ;  /* 0x200000b4ffbe7230 */ /* 0x000fe20000004100 */
[----:B------:R-:W-:Y:S01]  /*1030*/  SHF.R.U32.HI R21, RZ, 0x10, R181 ;  /* 0x00000010ff157819 */ /* 0x000fe200000116b5 */
[----:B------:R-:W-:Y:S01]  /*1040*/  HADD2.F32 R20, -RZ, R181.H0_H0 ;  /* 0x200000b5ff147230 */ /* 0x000fe20000004100 */
[--C-:B--2---:R-:W-:Y:S01]  /*1050*/  SHF.R.U64 R171, R184, 0x10, R185.reuse ;  /* 0x00000010b8ab7819 */ /* 0x104fe200000012b9 */
[----:B------:R-:W-:Y:S01]  /*1060*/  HADD2.F32 R182, -RZ, R184.H0_H0 ;  /* 0x200000b8ffb67230 */ /* 0x000fe20000004100 */
[----:B------:R-:W-:Y:S01]  /*1070*/  SHF.R.U32.HI R181, RZ, 0x10, R185 ;  /* 0x00000010ffb57819 */ /* 0x000fe200000116b9 */
[----:B------:R-:W-:Y:S01]  /*1080*/  HADD2.F32 R180, -RZ, R183.H0_H0 ;  /* 0x200000b7ffb47230 */ /* 0x000fe20000004100 */
[----:B------:R-:W-:Y:S01]  /*1090*/  FSEL R3, R3, RZ, !P0 ;  /* 0x000000ff03037208 */ /* 0x000fe20004000000 */
[----:B------:R-:W-:Y:S01]  /*10a0*/  HADD2.F32 R184, -RZ, R185.H0_H0 ;  /* 0x200000b9ffb87230 */ /* 0x000fe20000004100 */
[----:B------:R-:W-:-:S02]  /*10b0*/  SHF.R.U64 R11, R12, 0x10, R13 ;  /* 0x000000100c0b7819 */ /* 0x000fc4000000120d */
[----:B------:R-:W-:Y:S02]  /*10c0*/  MOV R17, R13 ;  /* 0x0000000d00117202 */ /* 0x000fe40000000f00 */
[----:B------:R-:W-:Y:S02]  /*10d0*/  SHF.R.U32.HI R16, RZ, 0x10, R13 ;  /* 0x00000010ff107819 */ /* 0x000fe4000001160d */
[--C-:B------:R-:W-:Y:S02]  /*10e0*/  SHF.R.U64 R183, R186, 0x10, R187.reuse ;  /* 0x00000010bab77819 */ /* 0x100fe400000012bb */
[----:B------:R-:W-:Y:S02]  /*10f0*/  SHF.R.U32.HI R185, RZ, 0x10, R187 ;  /* 0x00000010ffb97819 */ /* 0x000fe400000116bb */
[----:B------:R-:W-:Y:S02]  /*1100*/  MOV R220, R10 ;  /* 0x0000000a00dc7202 */ /* 0x000fe40000000f00 */
[----:B------:R-:W-:-:S02]  /*1110*/  MOV R168, R8 ;  /* 0x0000000800a87202 */ /* 0x000fc40000000f00 */
[--C-:B------:R-:W-:Y:S02]  /*1120*/  SHF.R.U64 R14, R8, 0x10, R9.reuse ;  /* 0x00000010080e7819 */ /* 0x100fe40000001209 */
[----:B------:R-:W-:Y:S02]  /*1130*/  MOV R13, R9 ;  /* 0x00000009000d7202 */ /* 0x000fe40000000f00 */
[----:B------:R-:W-:Y:S01]  /*1140*/  SHF.R.U32.HI R12, RZ, 0x10, R9 ;  /* 0x00000010ff0c7819 */ /* 0x000fe20000011609 */
[----:B------:R-:W-:Y:S01]  /*1150*/  HADD2.F32 R222, -RZ, R18.H0_H0 ;  /* 0x20000012ffde7230 */ /* 0x000fe20000004100 */
[----:B------:R-:W-:Y:S02]  /*1160*/  MOV R166, R4 ;  /* 0x0000000400a67202 */ /* 0x000fe40000000f00 */
[----:B------:R-:W-:Y:S02]  /*1170*/  SHF.R.U64 R10, R4, 0x10, R5 ;  /* 0x00000010040a7819 */ /* 0x000fe40000001205 */
[----:B------:R-:W-:-:S02]  /*1180*/  MOV R9, R5 ;  /* 0x0000000500097202 */ /* 0x000fc40000000f00 */
[----:B------:R-:W-:Y:S02]  /*1190*/  SHF.R.U32.HI R8, RZ, 0x10, R5 ;  /* 0x00000010ff087819 */ /* 0x000fe40000011605 */
[----:B------:R-:W-:Y:S01]  /*11a0*/  MOV R164, R6 ;  /* 0x0000000600a47202 */ /* 0x000fe20000000f00 */
[C---:B------:R-:W-:Y:S01]  /*11b0*/  FADD.FTZ R227, -R3.reuse, R202 ;  /* 0x000000ca03e37221 */ /* 0x040fe20000010100 */
[--C-:B------:R-:W-:Y:S01]  /*11c0*/  SHF.R.U64 R6, R6, 0x10, R7.reuse ;  /* 0x0000001006067819 */ /* 0x100fe20000001207 */
[C---:B------:R-:W-:Y:S01]  /*11d0*/  FADD.FTZ R225, -R3.reuse, R198 ;  /* 0x000000c603e17221 */ /* 0x040fe20000010100 */
[----:B------:R-:W-:Y:S01]  /*11e0*/  MOV R5, R7 ;  /* 0x0000000700057202 */ /* 0x000fe20000000f00 */
[C---:B------:R-:W-:Y:S01]  /*11f0*/  FADD.FTZ R223, -R3.reuse, R196 ;  /* 0x000000c403df7221 */ /* 0x040fe20000010100 */
[----:B------:R-:W-:Y:S01]  /*1200*/  SHF.R.U32.HI R4, RZ, 0x10, R7 ;  /* 0x00000010ff047819 */ /* 0x000fe20000011607 */
[C---:B------:R-:W-:Y:S01]  /*1210*/  FADD.FTZ R7, -R3.reuse, R200 ;  /* 0x000000c803077221 */ /* 0x040fe20000010100 */
[C---:B------:R-:W-:Y:S01]  /*1220*/  FADD.FTZ R205, -R3.reuse, R194 ;  /* 0x000000c203cd7221 */ /* 0x040fe20000010100 */
[C---:B------:R-:W-:Y:S01]  /*1230*/  FADD.FTZ R203, -R3.reuse, R192 ;  /* 0x000000c003cb7221 */ /* 0x040fe20000010100 */
[----:B------:R-:W-:Y:S01]  /*1240*/  FADD.FTZ R18, -R3, R190 ;  /* 0x000000be03127221 */ /* 0x000fe20000010100 */
        /* <DEDUP_REMOVED lines=36> */
[----:B-----5:R-:W-:Y:S01]  /*1490*/  FMUL.FTZ R3, R231, R7 ;  /* 0x00000007e7037220 */ /* 0x020fe20000410000 */
[----:B------:R-:W-:-:S02]  /*14a0*/  HADD2.F32 R7, -RZ, R188.H0_H0 ;  /* 0x200000bcff077230 */ /* 0x000fc40000004100 */
[C---:B------:R-:W-:Y:S01]  /*14b0*/  FMUL.FTZ R189, R231.reuse, R186 ;  /* 0x000000bae7bd7220 */ /* 0x040fe20000410000 */
[----:B------:R-:W-:Y:S01]  /*14c0*/  MOV R173, R193 ;  /* 0x000000c100ad7202 */ /* 0x000fe20000000f00 */
[----:B------:R-:W-:Y:S02]  /*14d0*/  HADD2.F32 R186, -RZ, R177.H0_H0 ;  /* 0x200000b1ffba7230 */ /* 0x000fe40000004100 */
        /* <DEDUP_REMOVED lines=8> */
[----:B------:R-:W-:Y:S01]  /*1560*/  FADD.FTZ R165, RZ, R188 ;  /* 0x000000bcffa57221 */ /* 0x000fe20000010000 */
[----:B------:R-:W-:Y:S01]  /*1570*/  FFMA.FTZ R167, R3, R188, RZ ;  /* 0x000000bc03a77223 */ /* 0x000fe200000100ff */
[----:B------:R-:W-:Y:S01]  /*1580*/  FMUL.FTZ R201, R231, R18 ;  /* 0x00000012e7c97220 */ /* 0x000fe20000410000 */
[----:B------:R-:W-:Y:S01]  /*1590*/  FADD.FTZ R108, R108, R7 ;  /* 0x000000076c6c7221 */ /* 0x000fe20000010000 */
[----:B------:R-:W-:Y:S01]  /*15a0*/  FFMA.FTZ R80, R3, R7, R80 ;  /* 0x0000000703507223 */ /* 0x000fe20000010050 */
[----:B------:R-:W-:Y:S02]  /*15b0*/  HADD2.F32 R18, -RZ, R11.H0_H0 ;  /* 0x2000000bff127230 */ /* 0x000fe40000004100 */
[----:B------:R-:W-:Y:S01]  /*15c0*/  FMUL.FTZ R227, R231, R227 ;  /* 0x000000e3e7e37220 */ /* 0x000fe20000410000 */
[----:B------:R-:W-:Y:S02]  /*15d0*/  HADD2.F32 R172, -RZ, R172.H0_H0 ;  /* 0x200000acffac7230 */ /* 0x000fe40000004100 */
[----:B------:R-:W-:Y:S01]  /*15e0*/  FMUL.FTZ R185, R78, R173 ;  /* 0x000000ad4eb97220 */ /* 0x000fe20000410000 */
[----:B------:R-:W-:-:S02]  /*15f0*/  HADD2.F32 R11, -RZ, R166.H0_H0 ;  /* 0x200000a6ff0b7230 */ /* 0x000fc40000004100 */
[----:B------:R-:W-:Y:S01]  /*1600*/  FFMA.FTZ R166, R232, R186, R167 ;  /* 0x000000bae8a67223 */ /* 0x000fe200000100a7 */
[----:B------:R-:W-:Y:S02]  /*1610*/  HADD2.F32 R7, -RZ, R164.H0_H0 ;  /* 0x200000a4ff077230 */ /* 0x000fe40000004100 */
[----:B------:R-:W-:Y:S01]  /*1620*/  FADD.FTZ R164, R165, R186 ;  /* 0x000000baa5a47221 */ /* 0x000fe20000010000 */
[----:B------:R-:W-:Y:S02]  /*1630*/  HADD2.F32 R183, -RZ, R244.H0_H0 ;  /* 0x200000f4ffb77230 */ /* 0x000fe40000004100 */
[C---:B------:R-:W-:Y:S01]  /*1640*/  FMUL.FTZ R225, R231.reuse, R225 ;  /* 0x000000e1e7e17220 */ /* 0x040fe20000410000 */
[C---:B------:R-:W-:Y:S01]  /*1650*/  FMUL.FTZ R191, R231.reuse, R184 ;  /* 0x000000b8e7bf7220 */ /* 0x040fe20000410000 */
[C---:B------:R-:W-:Y:S01]  /*1660*/  FMUL.FTZ R187, R231.reuse, R230 ;  /* 0x000000e6e7bb7220 */ /* 0x040fe20000410000 */
[----:B------:R-:W-:Y:S01]  /*1670*/  FMUL.FTZ R230, R231, R252 ;  /* 0x000000fce7e67220 */ /* 0x000fe20000410000 */
[----:B------:R-:W-:Y:S01]  /*1680*/  FMUL.FTZ R184, R79, R172 ;  /* 0x000000ac4fb87220 */ /* 0x000fe20000410000 */
[----:B------:R-:W-:Y:S01]  /*1690*/  FADD.FTZ R165, R164, R185 ;  /* 0x000000b9a4a57221 */ /* 0x000fe20000010000 */
[----:B------:R-:W-:Y:S01]  /*16a0*/  FFMA.FTZ R167, R227, R185, R166 ;  /* 0x000000b9e3a77223 */ /* 0x000fe200000100a6 */
        /* <DEDUP_REMOVED lines=9> */
[----:B------:R-:W-:Y:S01]  /*1740*/  FMUL.FTZ R223, R231, R223 ;  /* 0x000000dfe7df7220 */ /* 0x000fe20000410000 */
[----:B------:R-:W-:Y:S01]  /*1750*/  FADD.FTZ R113, R113, R182 ;  /* 0x000000b671717221 */ /* 0x000fe20000010000 */
[-C--:B------:R-:W-:Y:S01]  /*1760*/  FFMA.FTZ R85, R228, R182.reuse, R85 ;  /* 0x000000b6e4557223 */ /* 0x080fe20000010055 */
        /* <DEDUP_REMOVED lines=152> */
.L_x_8658:
[----:B------:R-:W-:Y:S05]  /*20f0*/  BSYNC B0 ;  /* 0x0000000000007941 */ /* 0x000fea0003800000 */
.L_x_8656:
        /* <DEDUP_REMOVED lines=25> */
.L_x_8788:
[----:B------:R-:W3:Y:S01]  /*2290*/  S2R R170, SR_CgaCtaId ;  /* 0x0000000000aa7919 */ /* 0x000ee20000008800 */
[----:B-----5:R-:W-:Y:S01]  /*22a0*/  ISETP.GE.AND P4, PT, R176, 0x1, PT ;  /* 0x00000001b000780c */ /* 0x020fe20003f86270 */
[----:B01----:R-:W-:Y:S01]  /*22b0*/  FADD.FTZ R234, R234, R169 ;  /* 0x000000a9eaea7221 */ /* 0x003fe20000010000 */
[----:B------:R-:W-:Y:S01]  /*22c0*/  @!P0 LOP3.LUT R167, R167, 0x7, RZ, 0xc0, !PT ;  /* 0x00000007a7a78812 */ /* 0x000fe200078ec0ff */
[----:B------:R-:W-:Y:S01]  /*22d0*/  HFMA2.MMA R244, -RZ, RZ, 0, 0 ;  /* 0x00000000fff47435 */ /* 0x000fe200000001ff */
[----:B------:R-:W-:Y:S01]  /*22e0*/  MOV R169, 0x400 ;  /* 0x0000040000a97802 */ /* 0x000fe20000000f00 */
[----:B--2---:R-:W-:Y:S01]  /*22f0*/  FADD.FTZ R235, R168, R235 ;  /* 0x000000eba8eb7221 */ /* 0x004fe20000010000 */
[----:B------:R-:W-:Y:S01]  /*2300*/  @!P0 IADD3 R167, R166, R167, RZ ;  /* 0x000000a7a6a78210 */ /* 0x000fe20007ffe0ff */
[----:B------:R-:W-:Y:S06]  /*2310*/  WARPSYNC.ALL ;  /* 0x0000000000007948 */ /* 0x000fec0003800000 */
[----:B------:R-:W-:-:S05]  /*2320*/  @P4 IADD3 R165, R176, -0x1, RZ ;  /* 0xffffffffb0a54810 */ /* 0x000fca0007ffe0ff */
[----:B------:R-:W-:-:S05]  /*2330*/  @P4 IMAD R165, R165, R178, RZ ;  /* 0x000000b2a5a54224 */ /* 0x000fca00078e02ff */
[----:B------:R-:W-:-:S04]  /*2340*/  @P4 SHF.R.S32.HI R164, RZ, 0x1f, R165 ;  /* 0x0000001fffa44819 */ /* 0x000fc800000114a5 */
[----:B------:R-:W-:Y:S02]  /*2350*/  @P4 LEA.HI R164, R164, R165, RZ, 0x2 ;  /* 0x000000a5a4a44211 */ /* 0x000fe400078f10ff */
[----:B---3--:R-:W-:Y:S02]  /*2360*/  LEA R169, R170, R169, 0x18 ;  /* 0x000000a9aaa97211 */ /* 0x008fe400078ec0ff */
[----:B------:R-:W-:Y:S02]  /*2370*/  @P4 LEA.HI.SX32 R244, R164, R175, 0x1e ;  /* 0x000000afa4f44211 */ /* 0x000fe400078ff2ff */
[----:B------:R-:W0:Y:S01]  /*2380*/  @P4 LDC.64 R164, c[0x0][0x220] ;  /* 0x00008800ffa44b82 */ /* 0x000e220000000a00 */
[----:B------:R-:W-:-:S05]  /*2390*/  @!P0 LEA R252, R167, R169, 0x3 ;  /* 0x000000a9a7fc8211 */ /* 0x000fca00078e18ff */
[----:B------:R1:W-:Y:S01]  /*23a0*/  @!P0 STS.64 [R252+0x7000], R234 ;  /* 0x007000eafc008388 */ /* 0x0003e20000000a00 */
[----:B0-----:R-:W-:Y:S01]  /*23b0*/  @P4 IMAD.WIDE.U32 R220, R244, 0x8, R164 ;  /* 0x00000008f4dc4825 */ /* 0x001fe200078e00a4 */
[----:B------:R-:W-:Y:S06]  /*23c0*/  BAR.SYNC.DEFER_BLOCKING 0x0 ;  /* 0x0000000000007b1d */ /* 0x000fec0000010000 */
[----:B------:R-:W2:Y:S01]  /*23d0*/  @P4 LDG.E.64 R220, desc[UR4][R220.64] ;  /* 0x00000004dcdc4981 */ /* 0x000ea2000c1e1b00 */
[----:B-1----:R-:W-:Y:S01]  /*23e0*/  LEA R234, R166, R169, 0x3 ;  /* 0x000000a9a6ea7211 */ /* 0x002fe200078e18ff */
[----:B------:R-:W-:Y:S01]  /*23f0*/  BSSY B0, `(.L_x_8660) ;  /* 0x000002d000007945 */ /* 0x000fe20003800000 */
[----:B------:R-:W-:-:S03]  /*2400*/  ISETP.NE.AND P0, PT, R2, RZ, PT ;  /* 0x000000ff0200720c */ /* 0x000fc60003f05270 */
[----:B------:R-:W0:Y:S04]  /*2410*/  LDS.128 R164, [R234+0x7000] ;  /* 0x00700000eaa47984 */ /* 0x000e280000000c00 */
[----:B------:R-:W1:Y:S04]  /*2420*/  LDS.128 R168, [R234+0x7010] ;  /* 0x00701000eaa87984 */ /* 0x000e680000000c00 */
[----:B------:R-:W3:Y:S04]  /*2430*/  LDS.128 R172, [R234+0x7020] ;  /* 0x00702000eaac7984 */ /* 0x000ee80000000c00 */
[----:B------:R-:W4:Y:S01]  /*2440*/  LDS.128 R176, [R234+0x7030] ;  /* 0x00703000eab07984 */ /* 0x000f220000000c00 */
        /* <DEDUP_REMOVED lines=32> */
.L_x_8661:
[----:B------:R-:W-:Y:S01]  /*2650*/  ISETP.NE.U32.AND P0, PT, R248, RZ, PT ;  /* 0x000000fff800720c */ /* 0x000fe20003f05070 */
[----:B------:R-:W-:-:S03]  /*2660*/  FFMA.FTZ R165, R3, R168, R169 ;  /* 0x000000a803a57223 */ /* 0x000fc600000100a9 */
[----:B------:R-:W-:Y:S01]  /*2670*/  ISETP.NE.AND.EX P0, PT, R249, RZ, PT, P0 ;  /* 0x000000fff900720c */ /* 0x000fe20003f05300 */
[----:B------:R-:W-:-:S04]  /*2680*/  FADD.FTZ R164, R188, -R165 ;  /* 0x800000a5bca47221 */ /* 0x000fc80000010000 */
[----:B------:R-:W-:-:S08]  /*2690*/  FMUL.FTZ R164, R231, R164 ;  /* 0x000000a4e7a47220 */ /* 0x000fd00000410000 */
[----:B------:R-:W-:-:S05]  /*26a0*/  @P0 HADD2.F32 R165, -RZ, R218.H0_H0 ;  /* 0x200000daffa50230 */ /* 0x000fca0000004100 */
[----:B------:R-:W-:-:S07]  /*26b0*/  @P0 FADD.FTZ R164, R164, R165 ;  /* 0x000000a5a4a40221 */ /* 0x000fce0000010000 */
.L_x_8662:
[----:B------:R-:W-:Y:S05]  /*26c0*/  BSYNC B0 ;  /* 0x0000000000007941 */ /* 0x000fea0003800000 */
.L_x_8660:
        /* <DEDUP_REMOVED lines=18> */
.L_x_8664:
[----:B------:R-:W-:Y:S01]  /*27f0*/  FFMA.FTZ R165, R232, R168, R169 ;  /* 0x000000a8e8a57223 */ /* 0x000fe200000100a9 */
[----:B------:R-:W-:-:S03]  /*2800*/  @P0 SHF.R.U64 R166, R218, 0x10, R219 ;  /* 0x00000010daa60819 */ /* 0x000fc600000012db */
[----:B------:R-:W-:Y:S02]  /*2810*/  FADD.FTZ R164, R186, -R165 ;  /* 0x800000a5baa47221 */ /* 0x000fe40000010000 */
[----:B------:R-:W-:Y:S02]  /*2820*/  @P0 HADD2.F32 R165, -RZ, R166.H0_H0 ;  /* 0x200000a6ffa50230 */ /* 0x000fe40000004100 */
[----:B------:R-:W-:-:S04]  /*2830*/  FMUL.FTZ R164, R231, R164 ;  /* 0x000000a4e7a47220 */ /* 0x000fc80000410000 */
[----:B------:R-:W-:-:S07]  /*2840*/  @P0 FADD.FTZ R164, R164, R165 ;  /* 0x000000a5a4a40221 */ /* 0x000fce0000010000 */
.L_x_8665:
[----:B------:R-:W-:Y:S05]  /*2850*/  BSYNC B0 ;  /* 0x0000000000007941 */ /* 0x000fea0003800000 */
.L_x_8663:
        /* <DEDUP_REMOVED lines=15> */
.L_x_8667:
[----:B------:R-:W-:Y:S01]  /*2950*/  FFMA.FTZ R164, R227, R168, R169 ;  /* 0x000000a8e3a47223 */ /* 0x000fe200000100a9 */
[----:B------:R-:W-:-:S03]  /*2960*/  @P0 HADD2.F32 R165, -RZ, R219.H0_H0 ;  /* 0x200000dbffa50230 */ /* 0x000fc60000004100 */
[----:B------:R-:W-:-:S04]  /*2970*/  FADD.FTZ R164, R185, -R164 ;  /* 0x800000a4b9a47221 */ /* 0x000fc80000010000 */
[----:B------:R-:W-:-:S04]  /*2980*/  FMUL.FTZ R164, R231, R164 ;  /* 0x000000a4e7a47220 */ /* 0x000fc80000410000 */
[----:B------:R-:W-:-:S07]  /*2990*/  @P0 FADD.FTZ R164, R164, R165 ;  /* 0x000000a5a4a40221 */ /* 0x000fce0000010000 */
.L_x_8668:
[----:B------:R-:W-:Y:S05]  /*29a0*/  BSYNC B0 ;  /* 0x0000000000007941 */ /* 0x000fea0003800000 */
.L_x_8666:
        /* <DEDUP_REMOVED lines=16> */
.L_x_8670:
[----:B------:R-:W-:Y:S01]  /*2ab0*/  FFMA.FTZ R165, R230, R168, R169 ;  /* 0x000000a8e6a57223 */ /* 0x000fe200000100a9 */
[----:B------:R-:W-:-:S03]  /*2ac0*/  @P0 SHF.R.U32.HI R166, RZ, 0x10, R219 ;  /* 0x00000010ffa60819 */ /* 0x000fc600000116db */
[----:B------:R-:W-:Y:S02]  /*2ad0*/  FADD.FTZ R164, R184, -R165 ;  /* 0x800000a5b8a47221 */ /* 0x000fe40000010000 */
[----:B------:R-:W-:Y:S02]  /*2ae0*/  @P0 HADD2.F32 R165, -RZ, R166.H0_H0 ;  /* 0x200000a6ffa50230 */ /* 0x000fe40000004100 */
[----:B------:R-:W-:-:S04]  /*2af0*/  FMUL.FTZ R164, R231, R164 ;  /* 0x000000a4e7a47220 */ /* 0x000fc80000410000 */
[----:B------:R-:W-:-:S07]  /*2b00*/  @P0 FADD.FTZ R164, R164, R165 ;  /* 0x000000a5a4a40221 */ /* 0x000fce0000010000 */
.L_x_8671:
[----:B------:R-:W-:Y:S05]  /*2b10*/  BSYNC B0 ;  /* 0x0000000000007941 */ /* 0x000fea0003800000 */
.L_x_8669:
        /* <DEDUP_REMOVED lines=17> */
.L_x_8672:
        /* <DEDUP_REMOVED lines=10> */
.L_x_8674:
[----:B------:R-:W-:Y:S05]  /*2cd0*/  BSYNC B0 ;  /* 0x0000000000007941 */ /* 0x000fea0003800000 */
.L_x_8673:
        /* <DEDUP_REMOVED lines=10> */
.L_x_8676:
[----:B------:R-:W-:Y:S05]  /*2d80*/  BSYNC B0 ;  /* 0x0000000000007941 */ /* 0x000fea0003800000 */
.L_x_8675:
[----:B------:R-:W-:Y:S01]  /*2d90*/  BSSY B0, `(.L_x_8677) ;  /* 0x000000c000007945 */ /* 0x000fe20003800000 */
[----:B------:R-:W-:-:S03]  /*2da0*/  @P4 FFMA.FTZ R163, R172, R170, R163 ;  /* 0x000000aaaca34223 */ /* 0x000fc600000100a3 */
[----:B------:R-:W-:Y:S05]  /*2db0*/  @P2 BRA `(.L_x_8678) ;  /* 0x0000000000102947 */ /* 0x000fea0003800000 */
[----:B01----:R-:W-:Y:S01]  /*2dc0*/  HFMA2.MMA R164, -RZ, RZ, 0, 0 ;  /* 0x00000000ffa47435 */ /* 0x003fe200000001ff */
[----:B------:R-:W-:Y:S10]  /*2dd0*/  @!P0 BRA `(.L_x_8679) ;  /* 0x00000000001c8947 */ /* 0x000ff40003800000 */
[----:B------:R-:W-:Y:S01]  /*2de0*/  HADD2.F32 R164, -RZ, R216.H0_H0 ;  /* 0x200000d8ffa47230 */ /* 0x000fe20000004100 */
[----:B------:R-:W-:Y:S06]  /*2df0*/  BRA `(.L_x_8679) ;  /* 0x0000000000147947 */ /* 0x000fec0003800000 */
.L_x_8678:
[----:B01----:R-:W-:Y:S01]  /*2e00*/  FFMA.FTZ R164, R225, R168, R169 ;  /* 0x000000a8e1a47223 */ /* 0x003fe200000100a9 */
[----:B------:R-:W-:-:S03]  /*2e10*/  @P0 HADD2.F32 R165, -RZ, R216.H0_H0 ;  /* 0x200000d8ffa50230 */ /* 0x000fc60000004100 */
[----:B------:R-:W-:-:S04]  /*2e20*/  FADD.FTZ R164, R183, -R164 ;  /* 0x800000a4b7a47221 */ /* 0x000fc80000010000 */
[----:B------:R-:W-:-:S04]  /*2e30*/  FMUL.FTZ R164, R231, R164 ;  /* 0x000000a4e7a47220 */ /* 0x000fc80000410000 */
[----:B------:R-:W-:-:S07]  /*2e40*/  @P0 FADD.FTZ R164, R164, R165 ;  /* 0x000000a5a4a40221 */ /* 0x000fce0000010000 */
.L_x_8679:
[----:B------:R-:W-:Y:S05]  /*2e50*/  BSYNC B0 ;  /* 0x0000000000007941 */ /* 0x000fea0003800000 */
.L_x_8677:
[----:B------:R-:W0:Y:S01]  /*2e60*/  @P4 LDC R165, c[0x0][0x29c] ;  /* 0x0000a700ffa54b82 */ /* 0x000e220000000800 */
[----:B------:R-:W-:Y:S01]  /*2e70*/  @P4 HADD2.F32 R167, -RZ, R250.H0_H0 ;  /* 0x200000faffa74230 */ /* 0x000fe20000004100 */
[----:B------:R-:W-:Y:S01]  /*2e80*/  BSSY B0, `(.L_x_8680) ;  /* 0x0000014000007945 */ /* 0x000fe20003800000 */
[----:B0-----:R-:W-:Y:S01]  /*2e90*/  @P4 FMUL.FTZ R165, R164, R165 ;  /* 0x000000a5a4a54220 */ /* 0x001fe20000410000 */
[----:B------:R-:W-:-:S03]  /*2ea0*/  @P1 F2FP.F16.F32.PACK_AB R164, RZ, R164 ;  /* 0x000000a4ffa4123e */ /* 0x000fc600000000ff */
[-C--:B------:R-:W-:Y:S01]  /*2eb0*/  @P4 FMUL.FTZ R166, R44, R165.reuse ;  /* 0x000000a52ca64220 */ /* 0x080fe20000410000 */
[----:B------:R-:W-:Y:S01]  /*2ec0*/  @P4 FFMA.FTZ R156, R167, R165, R156 ;  /* 0x000000a5a79c4223 */ /* 0x000fe2000001009c */
[----:B------:R-:W-:-:S03]  /*2ed0*/  @P1 PRMT R242, R164, 0x7610, R242 ;  /* 0x00007610a4f21816 */ /* 0x000fc600000000f2 */
        /* <DEDUP_REMOVED lines=8> */
.L_x_8681:
[----:B------:R-:W-:Y:S01]  /*2f60*/  FFMA.FTZ R165, R228, R168, R169 ;  /* 0x000000a8e4a57223 */ /* 0x000fe200000100a9 */
[----:B------:R-:W-:-:S03]  /*2f70*/  @P0 SHF.R.U64 R166, R216, 0x10, R217 ;  /* 0x00000010d8a60819 */ /* 0x000fc600000012d9 */
[----:B------:R-:W-:Y:S02]  /*2f80*/  FADD.FTZ R164, R182, -R165 ;  /* 0x800000a5b6a47221 */ /* 0x000fe40000010000 */
[----:B------:R-:W-:Y:S02]  /*2f90*/  @P0 HADD2.F32 R165, -RZ, R166.H0_H0 ;  /* 0x200000a6ffa50230 */ /* 0x000fe40000004100 */
[----:B------:R-:W-:-:S04]  /*2fa0*/  FMUL.FTZ R164, R231, R164 ;  /* 0x000000a4e7a47220 */ /* 0x000fc80000410000 */
[----:B------:R-:W-:-:S07]  /*2fb0*/  @P0 FADD.FTZ R164, R164, R165 ;  /* 0x000000a5a4a40221 */ /* 0x000fce0000010000 */
.L_x_8682:
[----:B------:R-:W-:Y:S05]  /*2fc0*/  BSYNC B0 ;  /* 0x0000000000007941 */ /* 0x000fea0003800000 */
.L_x_8680:
        /* <DEDUP_REMOVED lines=15> */
.L_x_8684:
[----:B------:R-:W-:Y:S01]  /*30c0*/  FFMA.FTZ R164, R223, R168, R169 ;  /* 0x000000a8dfa47223 */ /* 0x000fe200000100a9 */
[----:B------:R-:W-:-:S03]  /*30d0*/  @P0 HADD2.F32 R165, -RZ, R217.H0_H0 ;  /* 0x200000d9ffa50230 */ /* 0x000fc60000004100 */
[----:B------:R-:W-:-:S04]  /*30e0*/  FADD.FTZ R164, R181, -R164 ;  /* 0x800000a4b5a47221 */ /* 0x000fc80000010000 */
[----:B------:R-:W-:-:S04]  /*30f0*/  FMUL.FTZ R164, R231, R164 ;  /* 0x000000a4e7a47220 */ /* 0x000fc80000410000 */
[----:B------:R-:W-:-:S07]  /*3100*/  @P0 FADD.FTZ R164, R164, R165 ;  /* 0x000000a5a4a40221 */ /* 0x000fce0000010000 */
.L_x_8685:
[----:B------:R-:W-:Y:S05]  /*3110*/  BSYNC B0 ;  /* 0x0000000000007941 */ /* 0x000fea0003800000 */
.L_x_8683:
[----:B------:R-:W0:Y:S01]  /*3120*/  @P4 LDC R165, c[0x0][0x29c] ;  /* 0x0000a700ffa54b82 */ /* 0x000e220000000800 */
[----:B------:R-:W-:Y:S01]  /*3130*/  @P4 HADD2.F32 R167, -RZ, R250.H1_H1 ;  /* 0x300000faffa74230 */ /* 0x000fe20000004100 */
        /* <DEDUP_REMOVED lines=14> */
.L_x_8687:
[----:B------:R-:W-:Y:S01]  /*3220*/  FFMA.FTZ R165, R226, R168, R169 ;  /* 0x000000a8e2a57223 */ /* 0x000fe200000100a9 */
[----:B------:R-:W-:-:S03]  /*3230*/  @P0 SHF.R.U32.HI R166, RZ, 0x10, R217 ;  /* 0x00000010ffa60819 */ /* 0x000fc600000116d9 */
[----:B------:R-:W-:Y:S02]  /*3240*/  FADD.FTZ R164, R180, -R165 ;  /* 0x800000a5b4a47221 */ /* 0x000fe40000010000 */
[----:B------:R-:W-:Y:S02]  /*3250*/  @P0 HADD2.F32 R165, -RZ, R166.H0_H0 ;  /* 0x200000a6ffa50230 */ /* 0x000fe40000004100 */
[----:B------:R-:W-:-:S04]  /*3260*/  FMUL.FTZ R164, R231, R164 ;  /* 0x000000a4e7a47220 */ /* 0x000fc80000410000 */
[----:B------:R-:W-:-:S07]  /*3270*/  @P0 FADD.FTZ R164, R164, R165 ;  /* 0x000000a5a4a40221 */ /* 0x000fce0000010000 */
.L_x_8688:
[----:B------:R-:W-:Y:S05]  /*3280*/  BSYNC B0 ;  /* 0x0000000000007941 */ /* 0x000fea0003800000 */
.L_x_8686:
        /* <DEDUP_REMOVED lines=16> */
.L_x_8689:
        /* <DEDUP_REMOVED lines=11> */
.L_x_8691:
[----:B------:R-:W-:Y:S05]  /*3440*/  BSYNC B0 ;  /* 0x0000000000007941 */ /* 0x000fea0003800000 */
.L_x_8690:
        /* <DEDUP_REMOVED lines=10> */
.L_x_8693:
[----:B------:R-:W-:Y:S05]  /*34f0*/  BSYNC B0 ;  /* 0x0000000000007941 */ /* 0x000fea0003800000 */
.L_x_8692:
[----:B------:R-:W-:Y:S01]  /*3500*/  BSSY B0, `(.L_x_8694) ;  /* 0x000000c000007945 */ /* 0x000fe20003800000 */
[----:B------:R-:W-:-:S03]  /*3510*/  @P4 FFMA.FTZ R159, R172, R170, R159 ;  /* 0x000000aaac9f4223 */ /* 0x000fc6000001009f */
[----:B------:R-:W-:Y:S05]  /*3520*/  @P2 BRA `(.L_x_8695) ;  /* 0x0000000000102947 */ /* 0x000fea0003800000 */
[----:B01----:R-:W-:Y:S01]  /*3530*/  HFMA2.MMA R164, -RZ, RZ, 0, 0 ;  /* 0x00000000ffa47435 */ /* 0x003fe200000001ff */
[----:B------:R-:W-:Y:S10]  /*3540*/  @!P0 BRA `(.L_x_8696) ;  /* 0x00000000001c8947 */ /* 0x000ff40003800000 */
[----:B------:R-:W-:Y:S01]  /*3550*/  HADD2.F32 R164, -RZ, R214.H0_H0 ;  /* 0x200000d6ffa47230 */ /* 0x000fe20000004100 */
[----:B------:R-:W-:Y:S06]  /*3560*/  BRA `(.L_x_8696) ;  /* 0x0000000000147947 */ /* 0x000fec0003800000 */
.L_x_8695:
[----:B01----:R-:W-:Y:S01]  /*3570*/  FFMA.FTZ R164, R205, R168, R169 ;  /* 0x000000a8cda47223 */ /* 0x003fe200000100a9 */
[----:B------:R-:W-:-:S03]  /*3580*/  @P0 HADD2.F32 R165, -RZ, R214.H0_H0 ;  /* 0x200000d6ffa50230 */ /* 0x000fc60000004100 */
[----:B------:R-:W-:-:S04]  /*3590*/  FADD.FTZ R164, R23, -R164 ;  /* 0x800000a417a47221 */ /* 0x000fc80000010000 */
[----:B------:R-:W-:-:S04]  /*35a0*/  FMUL.FTZ R164, R231, R164 ;  /* 0x000000a4e7a47220 */ /* 0x000fc80000410000 */
[----:B------:R-:W-:-:S07]  /*35b0*/  @P0 FADD.FTZ R164, R164, R165 ;  /* 0x000000a5a4a40221 */ /* 0x000fce0000010000 */
.L_x_8696:
[----:B------:R-:W-:Y:S05]  /*35c0*/  BSYNC B0 ;  /* 0x0000000000007941 */ /* 0x000fea0003800000 */
.L_x_8694:
        /* <DEDUP_REMOVED lines=16> */
.L_x_8698:
[----:B------:R-:W-:Y:S01]  /*36d0*/  FFMA.FTZ R165, R224, R168, R169 ;  /* 0x000000a8e0a57223 */ /* 0x000fe200000100a9 */
[----:B------:R-:W-:-:S03]  /*36e0*/  @P0 SHF.R.U64 R166, R214, 0x10, R215 ;  /* 0x00000010d6a60819 */ /* 0x000fc600000012d7 */
[----:B------:R-:W-:Y:S02]  /*36f0*/  FADD.FTZ R164, R22, -R165 ;  /* 0x800000a516a47221 */ /* 0x000fe40000010000 */
[----:B------:R-:W-:Y:S02]  /*3700*/  @P0 HADD2.F32 R165, -RZ, R166.H0_H0 ;  /* 0x200000a6ffa50230 */ /* 0x000fe40000004100 */
[----:B------:R-:W-:-:S04]  /*3710*/  FMUL.FTZ R164, R231, R164 ;  /* 0x000000a4e7a47220 */ /* 0x000fc80000410000 */
[----:B------:R-:W-:-:S07]  /*3720*/  @P0 FADD.FTZ R164, R164, R165 ;  /* 0x000000a5a4a40221 */ /* 0x000fce0000010000 */
.L_x_8699:
[----:B------:R-:W-:Y:S05]  /*3730*/  BSYNC B0 ;  /* 0x0000000000007941 */ /* 0x000fea0003800000 */
.L_x_8697:
        /* <DEDUP_REMOVED lines=11> */
[----:B------:R-:W-:Y:S01]  /*37f0*/  HFMA2.MMA R164, -RZ, RZ, 0, 0 ;  /* 0x00000000ffa47435 */ /* 0x000fe200000001ff */
[----:B------:R-:W-:Y:S10]  /*3800*/  @!P0 BRA `(.L_x_8702) ;  /* 0x00000000001c8947 */ /* 0x000ff40003800000 */
[----:B------:R-:W-:Y:S01]  /*3810*/  HADD2.F32 R164, -RZ, R215.H0_H0 ;  /* 0x200000d7ffa47230 */ /* 0x000fe20000004100 */
[----:B------:R-:W-:Y:S06]  /*3820*/  BRA `(.L_x_8702) ;  /* 0x0000000000147947 */ /* 0x000fec0003800000 */
.L_x_8701:
[----:B------:R-:W-:Y:S01]  /*3830*/  FFMA.FTZ R164, R203, R168, R169 ;  /* 0x000000a8cba47223 */ /* 0x000fe200000100a9 */
[----:B------:R-:W-:-:S03]  /*3840*/  @P0 HADD2.F32 R165, -RZ, R215.H0_H0 ;  /* 0x200000d7ffa50230 */ /* 0x000fc60000004100 */
[----:B------:R-:W-:-:S04]  /*3850*/  FADD.FTZ R164, R21, -R164 ;  /* 0x800000a415a47221 */ /* 0x000fc80000010000 */
[----:B------:R-:W-:-:S04]  /*3860*/  FMUL.FTZ R164, R231, R164 ;  /* 0x000000a4e7a47220 */ /* 0x000fc80000410000 */
[----:B------:R-:W-:-:S07]  /*3870*/  @P0 FADD.FTZ R164, R164, R165 ;  /* 0x000000a5a4a40221 */ /* 0x000fce0000010000 */
.L_x_8702:
[----:B------:R-:W-:Y:S05]  /*3880*/  BSYNC B0 ;  /* 0x0000000000007941 */ /* 0x000fea0003800000 */
.L_x_8700:
        /* <DEDUP_REMOVED lines=16> */
.L_x_8704:
[----:B------:R-:W-:Y:S01]  /*3990*/  FFMA.FTZ R165, R222, R168, R169 ;  /* 0x000000a8dea57223 */ /* 0x000fe200000100a9 */
[----:B------:R-:W-:-:S03]  /*39a0*/  @P0 SHF.R.U32.HI R166, RZ, 0x10, R215 ;  /* 0x00000010ffa60819 */ /* 0x000fc600000116d7 */
[----:B------:R-:W-:Y:S02]  /*39b0*/  FADD.FTZ R164, R20, -R165 ;  /* 0x800000a514a47221 */ /* 0x000fe40000010000 */
[----:B------:R-:W-:Y:S02]  /*39c0*/  @P0 HADD2.F32 R165, -RZ, R166.H0_H0 ;  /* 0x200000a6ffa50230 */ /* 0x000fe40000004100 */
[----:B------:R-:W-:-:S04]  /*39d0*/  FMUL.FTZ R164, R231, R164 ;  /* 0x000000a4e7a47220 */ /* 0x000fc80000410000 */
[----:B------:R-:W-:-:S07]  /*39e0*/  @P0 FADD.FTZ R164, R164, R165 ;  /* 0x000000a5a4a40221 */ /* 0x000fce0000010000 */
.L_x_8705:
[----:B------:R-:W-:Y:S05]  /*39f0*/  BSYNC B0 ;  /* 0x0000000000007941 */ /* 0x000fea0003800000 */
.L_x_8703:
        /* <DEDUP_REMOVED lines=16> */
.L_x_8706:
        /* <DEDUP_REMOVED lines=12> */
.L_x_8708:
[----:B------:R-:W-:Y:S05]  /*3bc0*/  BSYNC B0 ;  /* 0x0000000000007941 */ /* 0x000fea0003800000 */
.L_x_8707:
        /* <DEDUP_REMOVED lines=9> */
.L_x_8710:
[----:B------:R-:W-:Y:S05]  /*3c60*/  BSYNC B0 ;  /* 0x0000000000007941 */ /* 0x000fea0003800000 */
.L_x_8709:
[----:B------:R-:W-:Y:S01]  /*3c70*/  BSSY B0, `(.L_x_8711) ;  /* 0x000000c000007945 */ /* 0x000fe20003800000 */
[----:B------:R-:W-:-:S03]  /*3c80*/  @P4 FFMA.FTZ R155, R172, R170, R155 ;  /* 0x000000aaac9b4223 */ /* 0x000fc6000001009b */
[----:B------:R-:W-:Y:S05]  /*3c90*/  @P2 BRA `(.L_x_8712) ;  /* 0x0000000000102947 */ /* 0x000fea0003800000 */
[----:B01----:R-:W-:Y:S01]  /*3ca0*/  HFMA2.MMA R164, -RZ, RZ, 0, 0 ;  /* 0x00000000ffa47435 */ /* 0x003fe200000001ff */
[----:B------:R-:W-:Y:S10]  /*3cb0*/  @!P0 BRA `(.L_x_8713) ;  /* 0x00000000001c8947 */ /* 0x000ff40003800000 */
[----:B------:R-:W-:Y:S01]  /*3cc0*/  HADD2.F32 R164, -RZ, R212.H0_H0 ;  /* 0x200000d4ffa47230 */ /* 0x000fe20000004100 */
[----:B------:R-:W-:Y:S06]  /*3cd0*/  BRA `(.L_x_8713) ;  /* 0x0000000000147947 */ /* 0x000fec0003800000 */
.L_x_8712:
[----:B01----:R-:W-:Y:S01]  /*3ce0*/  FFMA.FTZ R164, R201, R168, R169 ;  /* 0x000000a8c9a47223 */ /* 0x003fe200000100a9 */
[----:B------:R-:W-:-:S03]  /*3cf0*/  @P0 HADD2.F32 R165, -RZ, R212.H0_H0 ;  /* 0x200000d4ffa50230 */ /* 0x000fc60000004100 */
[----:B------:R-:W-:-:S04]  /*3d00*/  FADD.FTZ R164, R19, -R164 ;  /* 0x800000a413a47221 */ /* 0x000fc80000010000 */
[----:B------:R-:W-:-:S04]  /*3d10*/  FMUL.FTZ R164, R231, R164 ;  /* 0x000000a4e7a47220 */ /* 0x000fc80000410000 */
[----:B------:R-:W-:-:S07]  /*3d20*/  @P0 FADD.FTZ R164, R164, R165 ;  /* 0x000000a5a4a40221 */ /* 0x000fce0000010000 */
.L_x_8713:
[----:B------:R-:W-:Y:S05]  /*3d30*/  BSYNC B0 ;  /* 0x0000000000007941 */ /* 0x000fea0003800000 */
.L_x_8711:
        /* <DEDUP_REMOVED lines=16> */
.L_x_8715:
[----:B------:R-:W-:Y:S01]  /*3e40*/  FFMA.FTZ R165, R204, R168, R169 ;  /* 0x000000a8cca57223 */ /* 0x000fe200000100a9 */
[----:B------:R-:W-:-:S03]  /*3e50*/  @P0 SHF.R.U64 R166, R212, 0x10, R213 ;  /* 0x00000010d4a60819 */ /* 0x000fc600000012d5 */
[----:B------:R-:W-:Y:S02]  /*3e60*/  FADD.FTZ R164, R18, -R165 ;  /* 0x800000a512a47221 */ /* 0x000fe40000010000 */
[----:B------:R-:W-:Y:S02]  /*3e70*/  @P0 HADD2.F32 R165, -RZ, R166.H0_H0 ;  /* 0x200000a6ffa50230 */ /* 0x000fe40000004100 */
[----:B------:R-:W-:-:S04]  /*3e80*/  FMUL.FTZ R164, R231, R164 ;  /* 0x000000a4e7a47220 */ /* 0x000fc80000410000 */
[----:B------:R-:W-:-:S07]  /*3e90*/  @P0 FADD.FTZ R164, R164, R165 ;  /* 0x000000a5a4a40221 */ /* 0x000fce0000010000 */
.L_x_8716:
[----:B------:R-:W-:Y:S05]  /*3ea0*/  BSYNC B0 ;  /* 0x0000000000007941 */ /* 0x000fea0003800000 */
.L_x_8714:
        /* <DEDUP_REMOVED lines=15> */
.L_x_8718:
[----:B------:R-:W-:Y:S01]  /*3fa0*/  FFMA.FTZ R164, R199, R168, R169 ;  /* 0x000000a8c7a47223 */ /* 0x000fe200000100a9 */
[----:B------:R-:W-:-:S03]  /*3fb0*/  @P0 HADD2.F32 R165, -RZ, R213.H0_H0 ;  /* 0x200000d5ffa50230 */ /* 0x000fc60000004100 */
[----:B------:R-:W-:-:S04]  /*3fc0*/  FADD.FTZ R164, R17, -R164 ;  /* 0x800000a411a47221 */ /* 0x000fc80000010000 */
[----:B------:R-:W-:-:S04]  /*3fd0*/  FMUL.FTZ R164, R231, R164 ;  /* 0x000000a4e7a47220 */ /* 0x000fc80000410000 */
[----:B------:R-:W-:-:S07]  /*3fe0*/  @P0 FADD.FTZ R164, R164, R165 ;  /* 0x000000a5a4a40221 */ /* 0x000fce0000010000 */
.L_x_8719:
[----:B------:R-:W-:Y:S05]  /*3ff0*/  BSYNC B0 ;  /* 0x0000000000007941 */ /* 0x000fea0003800000 */
.L_x_8717:
        /* <DEDUP_REMOVED lines=16> */
.L_x_8721:
[----:B------:R-:W-:Y:S01]  /*4100*/  FFMA.FTZ R165, R202, R168, R169 ;  /* 0x000000a8caa57223 */ /* 0x000fe200000100a9 */
[----:B------:R-:W-:-:S03]  /*4110*/  @P0 SHF.R.U32.HI R166, RZ, 0x10, R213 ;  /* 0x00000010ffa60819 */ /* 0x000fc600000116d5 */
[----:B------:R-:W-:Y:S02]  /*4120*/  FADD.FTZ R164, R16, -R165 ;  /* 0x800000a510a47221 */ /* 0x000fe40000010000 */
[----:B------:R-:W-:Y:S02]  /*4130*/  @P0 HADD2.F32 R165, -RZ, R166.H0_H0 ;  /* 0x200000a6ffa50230 */ /* 0x000fe40000004100 */
[----:B------:R-:W-:-:S04]  /*4140*/  FMUL.FTZ R164, R231, R164 ;  /* 0x000000a4e7a47220 */ /* 0x000fc80000410000 */
[----:B------:R-:W-:-:S07]  /*4150*/  @P0 FADD.FTZ R164, R164, R165 ;  /* 0x000000a5a4a40221 */ /* 0x000fce0000010000 */
.L_x_8722:
[----:B------:R-:W-:Y:S05]  /*4160*/  BSYNC B0 ;  /* 0x0000000000007941 */ /* 0x000fea0003800000 */
.L_x_8720:
        /* <DEDUP_REMOVED lines=16> */
.L_x_8723:
        /* <DEDUP_REMOVED lines=12> */
.L_x_8725:
[----:B------:R-:W-:Y:S05]  /*4330*/  BSYNC B0 ;  /* 0x0000000000007941 */ /* 0x000fea0003800000 */
.L_x_8724:
        /* <DEDUP_REMOVED lines=9> */
.L_x_8727:
[----:B------:R-:W-:Y:S05]  /*43d0*/  BSYNC B0 ;  /* 0x0000000000007941 */ /* 0x000fea0003800000 */
.L_x_8726:
[----:B------:R-:W-:Y:S01]  /*43e0*/  BSSY B0, `(.L_x_8728) ;  /* 0x000000c000007945 */ /* 0x000fe20003800000 */
[----:B------:R-:W-:-:S03]  /*43f0*/  @P4 FFMA.FTZ R151, R170, R172, R151 ;  /* 0x000000acaa974223 */ /* 0x000fc60000010097 */
[----:B------:R-:W-:Y:S05]  /*4400*/  @P2 BRA `(.L_x_8729) ;  /* 0x0000000000102947 */ /* 0x000fea0003800000 */
[----:B01----:R-:W-:Y:S01]  /*4410*/  HFMA2.MMA R164, -RZ, RZ, 0, 0 ;  /* 0x00000000ffa47435 */ /* 0x003fe200000001ff */
[----:B------:R-:W-:Y:S10]  /*4420*/  @!P0 BRA `(.L_x_8730) ;  /* 0x00000000001c8947 */ /* 0x000ff40003800000 */
[----:B------:R-:W-:Y:S01]  /*4430*/  HADD2.F32 R164, -RZ, R210.H0_H0 ;  /* 0x200000d2ffa47230 */ /* 0x000fe20000004100 */
[----:B------:R-:W-:Y:S06]  /*4440*/  BRA `(.L_x_8730) ;  /* 0x0000000000147947 */ /* 0x000fec0003800000 */
.L_x_8729:
[----:B01----:R-:W-:Y:S01]  /*4450*/  FFMA.FTZ R164, R197, R168, R169 ;  /* 0x000000a8c5a47223 */ /* 0x003fe200000100a9 */
[----:B------:R-:W-:-:S03]  /*4460*/  @P0 HADD2.F32 R165, -RZ, R210.H0_H0 ;  /* 0x200000d2ffa50230 */ /* 0x000fc60000004100 */
[----:B------:R-:W-:-:S04]  /*4470*/  FADD.FTZ R164, R15, -R164 ;  /* 0x800000a40fa47221 */ /* 0x000fc80000010000 */
[----:B------:R-:W-:-:S04]  /*4480*/  FMUL.FTZ R164, R231, R164 ;  /* 0x000000a4e7a47220 */ /* 0x000fc80000410000 */
[----:B------:R-:W-:-:S07]  /*4490*/  @P0 FADD.FTZ R164, R164, R165 ;  /* 0x000000a5a4a40221 */ /* 0x000fce0000010000 */
.L_x_8730:
[----:B------:R-:W-:Y:S05]  /*44a0*/  BSYNC B0 ;  /* 0x0000000000007941 */ /* 0x000fea0003800000 */
.L_x_8728:
        /* <DEDUP_REMOVED lines=16> */
.L_x_8732:
[----:B------:R-:W-:Y:S01]  /*45b0*/  FFMA.FTZ R165, R200, R168, R169 ;  /* 0x000000a8c8a57223 */ /* 0x000fe200000100a9 */
[----:B------:R-:W-:-:S03]  /*45c0*/  @P0 SHF.R.U64 R166, R210, 0x10, R211 ;  /* 0x00000010d2a60819 */ /* 0x000fc600000012d3 */
[----:B------:R-:W-:Y:S02]  /*45d0*/  FADD.FTZ R164, R14, -R165 ;  /* 0x800000a50ea47221 */ /* 0x000fe40000010000 */
[----:B------:R-:W-:Y:S02]  /*45e0*/  @P0 HADD2.F32 R165, -RZ, R166.H0_H0 ;  /* 0x200000a6ffa50230 */ /* 0x000fe40000004100 */
[----:B------:R-:W-:-:S04]  /*45f0*/  FMUL.FTZ R164, R231, R164 ;  /* 0x000000a4e7a47220 */ /* 0x000fc80000410000 */
[----:B------:R-:W-:-:S07]  /*4600*/  @P0 FADD.FTZ R164, R164, R165 ;  /* 0x000000a5a4a40221 */ /* 0x000fce0000010000 */
.L_x_8733:
[----:B------:R-:W-:Y:S05]  /*4610*/  BSYNC B0 ;  /* 0x0000000000007941 */ /* 0x000fea0003800000 */
.L_x_8731:
        /* <DEDUP_REMOVED lines=15> */
.L_x_8735:
[----:B------:R-:W-:Y:S01]  /*4710*/  FFMA.FTZ R164, R195, R168, R169 ;  /* 0x000000a8c3a47223 */ /* 0x000fe200000100a9 */
[----:B------:R-:W-:-:S03]  /*4720*/  @P0 HADD2.F32 R165, -RZ, R211.H0_H0 ;  /* 0x200000d3ffa50230 */ /* 0x000fc60000004100 */
[----:B------:R-:W-:-:S04]  /*4730*/  FADD.FTZ R164, R13, -R164 ;  /* 0x800000a40da47221 */ /* 0x000fc80000010000 */
[----:B------:R-:W-:-:S04]  /*4740*/  FMUL.FTZ R164, R231, R164 ;  /* 0x000000a4e7a47220 */ /* 0x000fc80000410000 */
[----:B------:R-:W-:-:S07]  /*4750*/  @P0 FADD.FTZ R164, R164, R165 ;  /* 0x000000a5a4a40221 */ /* 0x000fce0000010000 */
.L_x_8736:
[----:B------:R-:W-:Y:S05]  /*4760*/  BSYNC B0 ;  /* 0x0000000000007941 */ /* 0x000fea0003800000 */
.L_x_8734:
        /* <DEDUP_REMOVED lines=16> */
.L_x_8738:
[----:B------:R-:W-:Y:S01]  /*4870*/  FFMA.FTZ R165, R198, R168, R169 ;  /* 0x000000a8c6a57223 */ /* 0x000fe200000100a9 */
[----:B------:R-:W-:-:S03]  /*4880*/  @P0 SHF.R.U32.HI R166, RZ, 0x10, R211 ;  /* 0x00000010ffa60819 */ /* 0x000fc600000116d3 */
[----:B------:R-:W-:Y:S02]  /*4890*/  FADD.FTZ R164, R12, -R165 ;  /* 0x800000a50ca47221 */ /* 0x000fe40000010000 */
[----:B------:R-:W-:Y:S02]  /*48a0*/  @P0 HADD2.F32 R165, -RZ, R166.H0_H0 ;  /* 0x200000a6ffa50230 */ /* 0x000fe40000004100 */
[----:B------:R-:W-:-:S04]  /*48b0*/  FMUL.FTZ R164, R231, R164 ;  /* 0x000000a4e7a47220 */ /* 0x000fc80000410000 */
[----:B------:R-:W-:-:S07]  /*48c0*/  @P0 FADD.FTZ R164, R164, R165 ;  /* 0x000000a5a4a40221 */ /* 0x000fce0000010000 */
.L_x_8739:
[----:B------:R-:W-:Y:S05]  /*48d0*/  BSYNC B0 ;  /* 0x0000000000007941 */ /* 0x000fea0003800000 */
.L_x_8737:
        /* <DEDUP_REMOVED lines=18> */
.L_x_8740:
        /* <DEDUP_REMOVED lines=11> */
.L_x_8742:
[----:B------:R-:W-:Y:S05]  /*4ab0*/  BSYNC B0 ;  /* 0x0000000000007941 */ /* 0x000fea0003800000 */
.L_x_8741:
        /* <DEDUP_REMOVED lines=9> */
.L_x_8744:
[----:B------:R-:W-:Y:S05]  /*4b50*/  BSYNC B0 ;  /* 0x0000000000007941 */ /* 0x000fea0003800000 */
.L_x_8743:
[----:B------:R-:W-:Y:S01]  /*4b60*/  BSSY B0, `(.L_x_8745) ;  /* 0x000000c000007945 */ /* 0x000fe20003800000 */
[----:B------:R-:W-:-:S03]  /*4b70*/  @P4 FFMA.FTZ R147, R172, R170, R147 ;  /* 0x000000aaac934223 */ /* 0x000fc60000010093 */
[----:B------:R-:W-:Y:S05]  /*4b80*/  @P2 BRA `(.L_x_8746) ;  /* 0x0000000000102947 */ /* 0x000fea0003800000 */
[----:B01----:R-:W-:Y:S01]  /*4b90*/  HFMA2.MMA R164, -RZ, RZ, 0, 0 ;  /* 0x00000000ffa47435 */ /* 0x003fe200000001ff */
[----:B------:R-:W-:Y:S10]  /*4ba0*/  @!P0 BRA `(.L_x_8747) ;  /* 0x00000000001c8947 */ /* 0x000ff40003800000 */
[----:B------:R-:W-:Y:S01]  /*4bb0*/  HADD2.F32 R164, -RZ, R208.H0_H0 ;  /* 0x200000d0ffa47230 */ /* 0x000fe20000004100 */
[----:B------:R-:W-:Y:S06]  /*4bc0*/  BRA `(.L_x_8747) ;  /* 0x0000000000147947 */ /* 0x000fec0003800000 */
.L_x_8746:
[----:B01----:R-:W-:Y:S01]  /*4bd0*/  FFMA.FTZ R164, R193, R168, R169 ;  /* 0x000000a8c1a47223 */ /* 0x003fe200000100a9 */
[----:B------:R-:W-:-:S03]  /*4be0*/  @P0 HADD2.F32 R165, -RZ, R208.H0_H0 ;  /* 0x200000d0ffa50230 */ /* 0x000fc60000004100 */
[----:B------:R-:W-:-:S04]  /*4bf0*/  FADD.FTZ R164, R11, -R164 ;  /* 0x800000a40ba47221 */ /* 0x000fc80000010000 */
[----:B------:R-:W-:-:S04]  /*4c00*/  FMUL.FTZ R164, R231, R164 ;  /* 0x000000a4e7a47220 */ /* 0x000fc80000410000 */
[----:B------:R-:W-:-:S07]  /*4c10*/  @P0 FADD.FTZ R164, R164, R165 ;  /* 0x000000a5a4a40221 */ /* 0x000fce0000010000 */
.L_x_8747:
[----:B------:R-:W-:Y:S05]  /*4c20*/  BSYNC B0 ;  /* 0x0000000000007941 */ /* 0x000fea0003800000 */
.L_x_8745:
        /* <DEDUP_REMOVED lines=16> */
.L_x_8749:
[----:B------:R-:W-:Y:S01]  /*4d30*/  FFMA.FTZ R165, R196, R168, R169 ;  /* 0x000000a8c4a57223 */ /* 0x000fe200000100a9 */
[----:B------:R-:W-:-:S03]  /*4d40*/  @P0 SHF.R.U64 R166, R208, 0x10, R209 ;  /* 0x00000010d0a60819 */ /* 0x000fc600000012d1 */
[----:B------:R-:W-:Y:S02]  /*4d50*/  FADD.FTZ R164, R10, -R165 ;  /* 0x800000a50aa47221 */ /* 0x000fe40000010000 */
[----:B------:R-:W-:Y:S02]  /*4d60*/  @P0 HADD2.F32 R165, -RZ, R166.H0_H0 ;  /* 0x200000a6ffa50230 */ /* 0x000fe40000004100 */
[----:B------:R-:W-:-:S04]  /*4d70*/  FMUL.FTZ R164, R231, R164 ;  /* 0x000000a4e7a47220 */ /* 0x000fc80000410000 */
[----:B------:R-:W-:-:S07]  /*4d80*/  @P0 FADD.FTZ R164, R164, R165 ;  /* 0x000000a5a4a40221 */ /* 0x000fce0000010000 */
.L_x_8750:
[----:B------:R-:W-:Y:S05]  /*4d90*/  BSYNC B0 ;  /* 0x0000000000007941 */ /* 0x000fea0003800000 */
.L_x_8748:
        /* <DEDUP_REMOVED lines=15> */
.L_x_8752:
[----:B------:R-:W-:Y:S01]  /*4e90*/  FFMA.FTZ R164, R191, R168, R169 ;  /* 0x000000a8bfa47223 */ /* 0x000fe200000100a9 */
[----:B------:R-:W-:-:S03]  /*4ea0*/  @P0 HADD2.F32 R165, -RZ, R209.H0_H0 ;  /* 0x200000d1ffa50230 */ /* 0x000fc60000004100 */
[----:B------:R-:W-:-:S04]  /*4eb0*/  FADD.FTZ R164, R9, -R164 ;  /* 0x800000a409a47221 */ /* 0x000fc80000010000 */
[----:B------:R-:W-:-:S04]  /*4ec0*/  FMUL.FTZ R164, R231, R164 ;  /* 0x000000a4e7a47220 */ /* 0x000fc80000410000 */
[----:B------:R-:W-:-:S07]  /*4ed0*/  @P0 FADD.FTZ R164, R164, R165 ;  /* 0x000000a5a4a40221 */ /* 0x000fce0000010000 */
.L_x_8753:
[----:B------:R-:W-:Y:S05]  /*4ee0*/  BSYNC B0 ;  /* 0x0000000000007941 */ /* 0x000fea0003800000 */
.L_x_8751:
        /* <DEDUP_REMOVED lines=16> */
.L_x_8755:
[----:B------:R-:W-:Y:S01]  /*4ff0*/  FFMA.FTZ R165, R194, R168, R169 ;  /* 0x000000a8c2a57223 */ /* 0x000fe200000100a9 */
[----:B------:R-:W-:-:S03]  /*5000*/  @P0 SHF.R.U32.HI R166, RZ, 0x10, R209 ;  /* 0x00000010ffa60819 */ /* 0x000fc600000116d1 */
[----:B------:R-:W-:Y:S02]  /*5010*/  FADD.FTZ R164, R8, -R165 ;  /* 0x800000a508a47221 */ /* 0x000fe40000010000 */
[----:B------:R-:W-:Y:S02]  /*5020*/  @P0 HADD2.F32 R165, -RZ, R166.H0_H0 ;  /* 0x200000a6ffa50230 */ /* 0x000fe40000004100 */
[----:B------:R-:W-:-:S04]  /*5030*/  FMUL.FTZ R164, R231, R164 ;  /* 0x000000a4e7a47220 */ /* 0x000fc80000410000 */
[----:B------:R-:W-:-:S07]  /*5040*/  @P0 FADD.FTZ R164, R164, R165 ;  /* 0x000000a5a4a40221 */ /* 0x000fce0000010000 */
.L_x_8756:
[----:B------:R-:W-:Y:S05]  /*5050*/  BSYNC B0 ;  /* 0x0000000000007941 */ /* 0x000fea0003800000 */
.L_x_8754:
        /* <DEDUP_REMOVED lines=18> */
.L_x_8757:
        /* <DEDUP_REMOVED lines=11> */
.L_x_8759:
[----:B------:R-:W-:Y:S05]  /*5230*/  BSYNC B0 ;  /* 0x0000000000007941 */ /* 0x000fea0003800000 */
.L_x_8758:
        /* <DEDUP_REMOVED lines=9> */
.L_x_8761:
[----:B------:R-:W-:Y:S05]  /*52d0*/  BSYNC B0 ;  /* 0x0000000000007941 */ /* 0x000fea0003800000 */
.L_x_8760:
[----:B------:R-:W-:Y:S01]  /*52e0*/  BSSY B0, `(.L_x_8762) ;  /* 0x000000c000007945 */ /* 0x000fe20003800000 */
[----:B------:R-:W-:-:S03]  /*52f0*/  @P4 FFMA.FTZ R143, R172, R170, R143 ;  /* 0x000000aaac8f4223 */ /* 0x000fc6000001008f */
[----:B------:R-:W-:Y:S05]  /*5300*/  @P2 BRA `(.L_x_8763) ;  /* 0x0000000000102947 */ /* 0x000fea0003800000 */
[----:B01----:R-:W-:Y:S01]  /*5310*/  HFMA2.MMA R164, -RZ, RZ, 0, 0 ;  /* 0x00000000ffa47435 */ /* 0x003fe200000001ff */
[----:B------:R-:W-:Y:S10]  /*5320*/  @!P0 BRA `(.L_x_8764) ;  /* 0x00000000001c8947 */ /* 0x000ff40003800000 */
[----:B------:R-:W-:Y:S01]  /*5330*/  HADD2.F32 R164, -RZ, R206.H0_H0 ;  /* 0x200000ceffa47230 */ /* 0x000fe20000004100 */
[----:B------:R-:W-:Y:S06]  /*5340*/  BRA `(.L_x_8764) ;  /* 0x0000000000147947 */ /* 0x000fec0003800000 */
.L_x_8763:
[----:B01----:R-:W-:Y:S01]  /*5350*/  FFMA.FTZ R164, R189, R168, R169 ;  /* 0x000000a8bda47223 */ /* 0x003fe200000100a9 */
[----:B------:R-:W-:-:S03]  /*5360*/  @P0 HADD2.F32 R165, -RZ, R206.H0_H0 ;  /* 0x200000ceffa50230 */ /* 0x000fc60000004100 */
[----:B------:R-:W-:-:S04]  /*5370*/  FADD.FTZ R164, R7, -R164 ;  /* 0x800000a407a47221 */ /* 0x000fc80000010000 */
[----:B------:R-:W-:-:S04]  /*5380*/  FMUL.FTZ R164, R231, R164 ;  /* 0x000000a4e7a47220 */ /* 0x000fc80000410000 */
[----:B------:R-:W-:-:S07]  /*5390*/  @P0 FADD.FTZ R164, R164, R165 ;  /* 0x000000a5a4a40221 */ /* 0x000fce0000010000 */
.L_x_8764:
[----:B------:R-:W-:Y:S05]  /*53a0*/  BSYNC B0 ;  /* 0x0000000000007941 */ /* 0x000fea0003800000 */
.L_x_8762:
        /* <DEDUP_REMOVED lines=16> */
.L_x_8766:
[----:B------:R-:W-:Y:S01]  /*54b0*/  FFMA.FTZ R165, R192, R168, R169 ;  /* 0x000000a8c0a57223 */ /* 0x000fe200000100a9 */
[----:B------:R-:W-:-:S03]  /*54c0*/  @P0 SHF.R.U64 R166, R206, 0x10, R207 ;  /* 0x00000010cea60819 */ /* 0x000fc600000012cf */
[----:B------:R-:W-:Y:S02]  /*54d0*/  FADD.FTZ R164, R6, -R165 ;  /* 0x800000a506a47221 */ /* 0x000fe40000010000 */
[----:B------:R-:W-:Y:S02]  /*54e0*/  @P0 HADD2.F32 R165, -RZ, R166.H0_H0 ;  /* 0x200000a6ffa50230 */ /* 0x000fe40000004100 */
[----:B------:R-:W-:-:S04]  /*54f0*/  FMUL.FTZ R164, R231, R164 ;  /* 0x000000a4e7a47220 */ /* 0x000fc80000410000 */
[----:B------:R-:W-:-:S07]  /*5500*/  @P0 FADD.FTZ R164, R164, R165 ;  /* 0x000000a5a4a40221 */ /* 0x000fce0000010000 */
.L_x_8767:
[----:B------:R-:W-:Y:S05]  /*5510*/  BSYNC B0 ;  /* 0x0000000000007941 */ /* 0x000fea0003800000 */
.L_x_8765:
        /* <DEDUP_REMOVED lines=15> */
.L_x_8769:
[----:B------:R-:W-:Y:S01]  /*5610*/  FFMA.FTZ R164, R187, R168, R169 ;  /* 0x000000a8bba47223 */ /* 0x000fe200000100a9 */
[----:B------:R-:W-:-:S03]  /*5620*/  @P0 HADD2.F32 R165, -RZ, R207.H0_H0 ;  /* 0x200000cfffa50230 */ /* 0x000fc60000004100 */
[----:B------:R-:W-:-:S04]  /*5630*/  FADD.FTZ R164, R5, -R164 ;  /* 0x800000a405a47221 */ /* 0x000fc80000010000 */
[----:B------:R-:W-:-:S04]  /*5640*/  FMUL.FTZ R164, R231, R164 ;  /* 0x000000a4e7a47220 */ /* 0x000fc80000410000 */
[----:B------:R-:W-:-:S07]  /*5650*/  @P0 FADD.FTZ R164, R164, R165 ;  /* 0x000000a5a4a40221 */ /* 0x000fce0000010000 */
.L_x_8770:
[----:B------:R-:W-:Y:S05]  /*5660*/  BSYNC B0 ;  /* 0x0000000000007941 */ /* 0x000fea0003800000 */
.L_x_8768:
        /* <DEDUP_REMOVED lines=16> */
.L_x_8772:
[----:B------:R-:W-:Y:S01]  /*5770*/  FFMA.FTZ R169, R190, R168, R169 ;  /* 0x000000a8bea97223 */ /* 0x000fe200000100a9 */
[----:B------:R-:W-:-:S03]  /*5780*/  @P0 SHF.R.U32.HI R165, RZ, 0x10, R207 ;  /* 0x00000010ffa50819 */ /* 0x000fc600000116cf */
[----:B------:R-:W-:Y:S02]  /*5790*/  FADD.FTZ R164, R4, -R169 ;  /* 0x800000a904a47221 */ /* 0x000fe40000010000 */
[----:B------:R-:W-:Y:S02]  /*57a0*/  @P0 HADD2.F32 R165, -RZ, R165.H0_H0 ;  /* 0x200000a5ffa50230 */ /* 0x000fe40000004100 */
[----:B------:R-:W-:-:S04]  /*57b0*/  FMUL.FTZ R164, R231, R164 ;  /* 0x000000a4e7a47220 */ /* 0x000fc80000410000 */
[----:B------:R-:W-:-:S07]  /*57c0*/  @P0 FADD.FTZ R164, R164, R165 ;  /* 0x000000a5a4a40221 */ /* 0x000fce0000010000 */
.L_x_8773:
[----:B------:R-:W-:Y:S05]  /*57d0*/  BSYNC B0 ;  /* 0x0000000000007941 */ /* 0x000fea0003800000 */
.L_x_8771:
        /* <DEDUP_REMOVED lines=17> */
.L_x_8774:
        /* <DEDUP_REMOVED lines=12> */
.L_x_8776:
[----:B------:R-:W-:Y:S05]  /*59b0*/  BSYNC B0 ;  /* 0x0000000000007941 */ /* 0x000fea0003800000 */
.L_x_8775:
[----:B------:R-:W-:Y:S02]  /*59c0*/  IADD3 R243, R243, UR14, RZ ;  /* 0x0000000ef3f37c10 */ /* 0x000fe4000fffe0ff */
[----:B------:R-:W-:Y:S02]  /*59d0*/  SEL R174, RZ, 0x1, P3 ;  /* 0x00000001ffae7807 */ /* 0x000fe40001800000 */
[----:B------:R-:W-:-:S13]  /*59e0*/  ISETP.GE.AND P0, PT, R243, UR15, PT ;  /* 0x0000000ff3007c0c */ /* 0x000fda000bf06270 */
[----:B------:R-:W-:Y:S05]  /*59f0*/  @!P0 BRA `(.L_x_8777) ;  /* 0xffffffac00648947 */ /* 0x000fea000383ffff */
.L_x_8655:
[----:B------:R-:W2:Y:S01]  /*5a00*/  S2UR UR6, SR_CTAID.X ;  /* 0x00000000000679c3 */ /* 0x000ea20000002500 */
[----:B------:R-:W-:-:S07]  /*5a10*/  LOP3.LUT R9, R0, 0xff, RZ, 0xc0, !PT ;  /* 0x000000ff00097812 */ /* 0x000fce00078ec0ff */
[----:B------:R-:W3:Y:S08]  /*5a20*/  LDC.64 R2, c[0x0][0x2d0] ;  /* 0x0000b400ff027b82 */ /* 0x000ef00000000a00 */
[----:B------:R-:W4:Y:S08]  /*5a30*/  LDC.64 R4, c[0x0][0x2d8] ;  /* 0x0000b600ff047b82 */ /* 0x000f300000000a00 */
[----:B------:R-:W5:Y:S01]  /*5a40*/  LDC.64 R6, c[0x0][0x2f0] ;  /* 0x0000bc00ff067b82 */ /* 0x000f620000000a00 */
[----:B--2---:R-:W-:Y:S01]  /*5a50*/  LEA.HI R8, R0, UR6, RZ, 0x18 ;  /* 0x0000000600087c11 */ /* 0x004fe2000f8fc0ff */
[----:B------:R-:W-:-:S04]  /*5a60*/  ULDC UR6, c[0x0][0x218] ;  /* 0x0000860000067ab9 */ /* 0x000fc80000000800 */
[----:B------:R-:W-:-:S05]  /*5a70*/  IMAD R8, R8, UR6, RZ ;  /* 0x0000000608087c24 */ /* 0x000fca000f8e02ff */
[----:B------:R-:W-:-:S05]  /*5a80*/  LEA.HI R9, R8, R9, RZ, 0x1e ;  /* 0x0000000908097211 */ /* 0x000fca00078ff0ff */
[----:B---3--:R-:W-:-:S04]  /*5a90*/  IMAD.WIDE.U32 R2, R9, 0x10, R2 ;  /* 0x0000001009027825 */ /* 0x008fc800078e0002 */
[C---:B----4-:R-:W-:Y:S01]  /*5aa0*/  IMAD.WIDE.U32 R4, R9.reuse, 0x10, R4 ;  /* 0x0000001009047825 */ /* 0x050fe200078e0004 */
[----:B------:R-:W-:Y:S03]  /*5ab0*/  STG.E.128 desc[UR4][R2.64], R108 ;  /* 0x0000006c02007986 */ /* 0x000fe6000c101d04 */
        /* <DEDUP_REMOVED lines=22> */
.L_x_8659:
[----:B------:R-:W-:Y:S01]  /*5c20*/  HFMA2.MMA R220, -RZ, RZ, 0, 9.5367431640625e-07 ;  /* 0x00000010ffdc7435 */ /* 0x000fe200000001ff */
[----:B------:R-:W-:Y:S02]  /*5c30*/  MOV R221, 0x1f ;  /* 0x0000001f00dd7802 */ /* 0x000fe40000000f00 */
[----:B------:R-:W-:-:S08]  /*5c40*/  MOV R174, 0xffffffff ;  /* 0xffffffff00ae7802 */ /* 0x000fd00000000f00 */
[----:B-----5:R-:W-:Y:S05]  /*5c50*/  WARPSYNC.COLLECTIVE R174, `(.L_x_8778) ;  /* 0x00000000ae087348 */ /* 0x020fea0003c00000 */
[----:B------:R0:W1:Y:S02]  /*5c60*/  SHFL.DOWN P1, R235, R177, R220, R221 ;  /* 0x080000dcb1eb7389 */ /* 0x00006400000200dd */
[----:B01---5:R-:W-:Y:S01]  /*5c70*/  ENDCOLLECTIVE ;  /* 0x000000000000791b */ /* 0x023fe20003800000 */
.L_x_8778:
[----:B------:R-:W-:-:S05]  /*5c80*/  MOV R164, R235 ;  /* 0x000000eb00a47202 */ /* 0x000fca0000000f00 */
[----:B------:R-:W-:Y:S01]  /*5c90*/  FADD.FTZ R164, R164, R177 ;  /* 0x000000b1a4a47221 */ /* 0x000fe20000010000 */
[----:B------:R-:W-:-:S07]  /*5ca0*/  MOV R177, R179 ;  /* 0x000000b300b17202 */ /* 0x000fce0000000f00 */
[----:B------:R-:W-:Y:S05]  /*5cb0*/  WARPSYNC.COLLECTIVE R174, `(.L_x_8779) ;  /* 0x00000000ae087348 */ /* 0x000fea0003c00000 */
[----:B------:R0:W1:Y:S02]  /*5cc0*/  SHFL.DOWN P1, R235, R177, R220, R221 ;  /* 0x080000dcb1eb7389 */ /* 0x00006400000200dd */
[----:B01----:R-:W-:Y:S01]  /*5cd0*/  ENDCOLLECTIVE ;  /* 0x000000000000791b */ /* 0x003fe20003800000 */
.L_x_8779:
[----:B------:R-:W-:Y:S01]  /*5ce0*/  HFMA2.MMA R220, -RZ, RZ, 0, 4.76837158203125e-07 ;  /* 0x00000008ffdc7435 */ /* 0x000fe200000001ff */
[----:B------:R-:W-:Y:S02]  /*5cf0*/  MOV R177, R164 ;  /* 0x000000a400b17202 */ /* 0x000fe40000000f00 */
[----:B------:R-:W-:-:S08]  /*5d00*/  MOV R168, R235 ;  /* 0x000000eb00a87202 */ /* 0x000fd00000000f00 */
[----:B------:R-:W-:Y:S05]  /*5d10*/  WARPSYNC.COLLECTIVE R174, `(.L_x_8780) ;  /* 0x00000000ae087348 */ /* 0x000fea0003c00000 */
[----:B------:R0:W1:Y:S02]  /*5d20*/  SHFL.DOWN P1, R235, R177, R220, R221 ;  /* 0x080000dcb1eb7389 */ /* 0x00006400000200dd */
[----:B01----:R-:W-:Y:S01]  /*5d30*/  ENDCOLLECTIVE ;  /* 0x000000000000791b */ /* 0x003fe20003800000 */
.L_x_8780:
[----:B------:R-:W-:-:S05]  /*5d40*/  FADD.FTZ R165, R168, R179 ;  /* 0x000000b3a8a57221 */ /* 0x000fca0000010000 */
[----:B------:R-:W-:Y:S02]  /*5d50*/  MOV R177, R165 ;  /* 0x000000a500b17202 */ /* 0x000fe40000000f00 */
[----:B------:R-:W-:-:S07]  /*5d60*/  MOV R169, R235 ;  /* 0x000000eb00a97202 */ /* 0x000fce0000000f00 */
[----:B------:R-:W-:Y:S05]  /*5d70*/  WARPSYNC.COLLECTIVE R174, `(.L_x_8781) ;  /* 0x00000000ae087348 */ /* 0x000fea0003c00000 */
[----:B------:R0:W1:Y:S02]  /*5d80*/  SHFL.DOWN P1, R235, R177, R220, R221 ;  /* 0x080000dcb1eb7389 */ /* 0x00006400000200dd */
[----:B01----:R-:W-:Y:S01]  /*5d90*/  ENDCOLLECTIVE ;  /* 0x000000000000791b */ /* 0x003fe20003800000 */
.L_x_8781:
[----:B------:R-:W-:Y:S01]  /*5da0*/  FADD.FTZ R170, R164, R169 ;  /* 0x000000a9a4aa7221 */ /* 0x000fe20000010000 */
[----:B------:R-:W-:-:S04]  /*5db0*/  HFMA2.MMA R220, -RZ, RZ, 0, 2.384185791015625e-07 ;  /* 0x00000004ffdc7435 */ /* 0x000fc800000001ff */
[----:B------:R-:W-:Y:S02]  /*5dc0*/  MOV R177, R170 ;  /* 0x000000aa00b17202 */ /* 0x000fe40000000f00 */
[----:B------:R-:W-:-:S07]  /*5dd0*/  MOV R168, R235 ;  /* 0x000000eb00a87202 */ /* 0x000fce0000000f00 */
[----:B------:R-:W-:Y:S05]  /*5de0*/  WARPSYNC.COLLECTIVE R174, `(.L_x_8782) ;  /* 0x00000000ae087348 */ /* 0x000fea0003c00000 */
[----:B------:R0:W1:Y:S02]  /*5df0*/  SHFL.DOWN P1, R235, R177, R220, R221 ;  /* 0x080000dcb1eb7389 */ /* 0x00006400000200dd */
[----:B01----:R-:W-:Y:S01]  /*5e00*/  ENDCOLLECTIVE ;  /* 0x000000000000791b */ /* 0x003fe20003800000 */
.L_x_8782:
[----:B------:R-:W-:-:S05]  /*5e10*/  FADD.FTZ R171, R165, R168 ;  /* 0x000000a8a5ab7221 */ /* 0x000fca0000010000 */
[----:B------:R-:W-:Y:S02]  /*5e20*/  MOV R177, R171 ;  /* 0x000000ab00b17202 */ /* 0x000fe40000000f00 */
[----:B------:R-:W-:-:S07]  /*5e30*/  MOV R169, R235 ;  /* 0x000000eb00a97202 */ /* 0x000fce0000000f00 */
[----:B------:R-:W-:Y:S05]  /*5e40*/  WARPSYNC.COLLECTIVE R174, `(.L_x_8783) ;  /* 0x00000000ae087348 */ /* 0x000fea0003c00000 */
[----:B------:R0:W1:Y:S02]  /*5e50*/  SHFL.DOWN P1, R235, R177, R220, R221 ;  /* 0x080000dcb1eb7389 */ /* 0x00006400000200dd */
[----:B01----:R-:W-:Y:S01]  /*5e60*/  ENDCOLLECTIVE ;  /* 0x000000000000791b */ /* 0x003fe20003800000 */
.L_x_8783:
[----:B------:R-:W-:Y:S01]  /*5e70*/  FADD.FTZ R172, R170, R169 ;  /* 0x000000a9aaac7221 */ /* 0x000fe20000010000 */
[----:B------:R-:W-:-:S04]  /*5e80*/  HFMA2.MMA R220, -RZ, RZ, 0, 1.1920928955078125e-07 ;  /* 0x00000002ffdc7435 */ /* 0x000fc800000001ff */
[----:B------:R-:W-:Y:S02]  /*5e90*/  MOV R177, R172 ;  /* 0x000000ac00b17202 */ /* 0x000fe40000000f00 */
[----:B------:R-:W-:-:S07]  /*5ea0*/  MOV R168, R235 ;  /* 0x000000eb00a87202 */ /* 0x000fce0000000f00 */
[----:B------:R-:W-:Y:S05]  /*5eb0*/  WARPSYNC.COLLECTIVE R174, `(.L_x_8784) ;  /* 0x00000000ae087348 */ /* 0x000fea0003c00000 */
[----:B------:R0:W1:Y:S02]  /*5ec0*/  SHFL.DOWN P1, R235, R177, R220, R221 ;  /* 0x080000dcb1eb7389 */ /* 0x00006400000200dd */
[----:B01----:R-:W-:Y:S01]  /*5ed0*/  ENDCOLLECTIVE ;  /* 0x000000000000791b */ /* 0x003fe20003800000 */
.L_x_8784:
[----:B------:R-:W-:-:S05]  /*5ee0*/  FADD.FTZ R173, R171, R168 ;  /* 0x000000a8abad7221 */ /* 0x000fca0000010000 */
[----:B------:R-:W-:Y:S02]  /*5ef0*/  MOV R177, R173 ;  /* 0x000000ad00b17202 */ /* 0x000fe40000000f00 */
[----:B------:R-:W-:-:S07]  /*5f00*/  MOV R169, R235 ;  /* 0x000000eb00a97202 */ /* 0x000fce0000000f00 */
[----:B------:R-:W-:Y:S05]  /*5f10*/  WARPSYNC.COLLECTIVE R174, `(.L_x_8785) ;  /* 0x00000000ae087348 */ /* 0x000fea0003c00000 */
[----:B------:R0:W1:Y:S02]  /*5f20*/  SHFL.DOWN P1, R235, R177, R220, R221 ;  /* 0x080000dcb1eb7389 */ /* 0x00006400000200dd */
[----:B01----:R-:W-:Y:S01]  /*5f30*/  ENDCOLLECTIVE ;  /* 0x000000000000791b */ /* 0x003fe20003800000 */
.L_x_8785:
[----:B------:R-:W-:Y:S01]  /*5f40*/  FADD.FTZ R234, R172, R169 ;  /* 0x000000a9acea7221 */ /* 0x000fe20000010000 */
[----:B------:R-:W-:-:S04]  /*5f50*/  HFMA2.MMA R220, -RZ, RZ, 0, 5.9604644775390625e-08 ;  /* 0x00000001ffdc7435 */ /* 0x000fc800000001ff */
[----:B------:R-:W-:Y:S02]  /*5f60*/  MOV R177, R234 ;  /* 0x000000ea00b17202 */ /* 0x000fe40000000f00 */
[----:B------:R-:W-:-:S07]  /*5f70*/  MOV R168, R235 ;  /* 0x000000eb00a87202 */ /* 0x000fce0000000f00 */
[----:B------:R-:W-:Y:S05]  /*5f80*/  WARPSYNC.COLLECTIVE R174, `(.L_x_8786) ;  /* 0x00000000ae087348 */ /* 0x000fea0003c00000 */
[----:B------:R0:W1:Y:S02]  /*5f90*/  SHFL.DOWN P1, R235, R177, R220, R221 ;  /* 0x080000dcb1eb7389 */ /* 0x00006400000200dd */
[----:B01----:R-:W-:Y:S01]  /*5fa0*/  ENDCOLLECTIVE ;  /* 0x000000000000791b */ /* 0x003fe20003800000 */
.L_x_8786:
[----:B------:R-:W-:-:S05]  /*5fb0*/  FADD.FTZ R168, R173, R168 ;  /* 0x000000a8ada87221 */ /* 0x000fca0000010000 */
[----:B------:R-:W-:Y:S02]  /*5fc0*/  MOV R177, R168 ;  /* 0x000000a800b17202 */ /* 0x000fe40000000f00 */
[----:B------:R-:W-:-:S07]  /*5fd0*/  MOV R169, R235 ;  /* 0x000000eb00a97202 */ /* 0x000fce0000000f00 */
[----:B------:R-:W-:Y:S05]  /*5fe0*/  WARPSYNC.COLLECTIVE R174, `(.L_x_8787) ;  /* 0x00000000ae087348 */ /* 0x000fea0003c00000 */
[----:B------:R0:W1:Y:S02]  /*5ff0*/  SHFL.DOWN P1, R235, R177, R220, R221 ;  /* 0x080000dcb1eb7389 */ /* 0x00006400000200dd */
[----:B01----:R-:W-:Y:S01]  /*6000*/  ENDCOLLECTIVE ;  /* 0x000000000000791b */ /* 0x003fe20003800000 */
.L_x_8787:
[----:B------:R-:W-:Y:S05]  /*6010*/  BRA `(.L_x_8788) ;  /* 0xffffffc0009c7947 */ /* 0x000fea000383ffff */
.L_x_8789:
        /* <DEDUP_REMOVED lines=14> */
.L_x_15269:


//--------------------- .text._ZN10layer_norm13ln_bwd_kernelINS_13Kernel_traitsIf6__halfS2_S2_fjLj7168ELj1ELj1ELj8ELj8ENS_18Kernel_traits_baseILj7168EfS2_S2_S2_fjLj256EEEEELb1ELb0ELb0ELb0EEEvNS_9BwdParamsE --------------------------
	.section	.text._ZN10layer_norm13ln_bwd_kernelINS_13Kernel_traitsIf6__halfS2_S2_fjLj7168ELj1ELj1ELj8ELj8ENS_18Kernel_traits_baseILj7168EfS2_S2_S2_fjLj256EEEEELb1ELb0ELb0ELb0EEEvNS_9BwdParamsE,"ax",@progbits
	.align	128
        .global         _ZN10layer_norm13ln_bwd_kernelINS_13Kernel_traitsIf6__halfS2_S2_fjLj7168ELj1ELj1ELj8ELj8ENS_18Kernel_traits_baseILj7168EfS2_S2_S2_fjLj256EEEEELb1ELb0ELb0ELb0EEEvNS_9BwdParamsE
        .type           _ZN10layer_norm13ln_bwd_kernelINS_13Kernel_traitsIf6__halfS2_S2_fjLj7168ELj1ELj1ELj8ELj8ENS_18Kernel_traits_baseILj7168EfS2_S2_S2_fjLj256EEEEELb1ELb0ELb0ELb0EEEvNS_9BwdParamsE,@function
        .size           _ZN10layer_norm13ln_bwd_kernelINS_13Kernel_traitsIf6__halfS2_S2_fjLj7168ELj1ELj1ELj8ELj8ENS_18Kernel_traits_baseILj7168EfS2_S2_S2_fjLj256EEEEELb1ELb0ELb0ELb0EEEvNS_9BwdParamsE,(.L_x_15270 - _ZN10layer_norm13ln_bwd_kernelINS_13Kernel_traitsIf6__halfS2_S2_fjLj7168ELj1ELj1ELj8ELj8ENS_18Kernel_traits_baseILj7168EfS2_S2_S2_fjLj256EEEEELb1ELb0ELb0ELb0EEEvNS_9BwdParamsE)
        .other          _ZN10layer_norm13ln_bwd_kernelINS_13Kernel_traitsIf6__halfS2_S2_fjLj7168ELj1ELj1ELj8ELj8ENS_18Kernel_traits_baseILj7168EfS2_S2_S2_fjLj256EEEEELb1ELb0ELb0ELb0EEEvNS_9BwdParamsE,@"STO_CUDA_ENTRY STV_DEFAULT"
_ZN10layer_norm13ln_bwd_kernelINS_13Kernel_traitsIf6__halfS2_S2_fjLj7168ELj1ELj1ELj8ELj8ENS_18Kernel_traits_baseILj7168EfS2_S2_S2_fjLj256EEEEELb1ELb0ELb0ELb0EEEvNS_9BwdParamsE:
.text._ZN10layer_norm13ln_bwd_kernelINS_13Kernel_traitsIf6__halfS2_S2_fjLj7168ELj1ELj1ELj8ELj8ENS_18Kernel_traits_baseILj7168EfS2_S2_S2_fjLj256EEEEELb1ELb0ELb0ELb0EEEvNS_9BwdParamsE:
        /* <DEDUP_REMOVED lines=95> */
.L_x_8827:
[----:B------:R-:W1:Y:S01]  /*05f0*/  @P1 LDC.64 R8, c[0x0][0x270] ;  /* 0x00009c00ff081b82 */ /* 0x000e620000000a00 */
[----:B------:R-:W-:Y:S02]  /*0600*/  SHF.R.S32.HI R2, RZ, 0x1f, R7 ;  /* 0x0000001fff027819 */ /* 0x000fe40000011407 */
[----:B------:R-:W-:-:S05]  /*0610*/  ISETP.NE.AND P6, PT, R6, RZ, PT ;  /* 0x000000ff0600720c */ /* 0x000fca0003fc5270 */
[----:B------:R-:W2:Y:S01]  /*0620*/  LDC.64 R126, c[0x0][0x250] ;  /* 0x00009400ff7e7b82 */ /* 0x000ea20000000a00 */
[----:B-1----:R-:W-:-:S04]  /*0630*/  @P1 LEA R130, P0, R7, R8, 0x1 ;  /* 0x0000000807821211 */ /* 0x002fc800078008ff */
[----:B------:R-:W-:-:S03]  /*0640*/  @P1 LEA.HI.X R131, R7, R9, R2, 0x1, P0 ;  /* 0x0000000907831211 */ /* 0x000fc600000f0c02 */
[----:B------:R-:W1:Y:S01]  /*0650*/  LDC.64 R8, c[0x0][0x258] ;  /* 0x00009600ff087b82 */ /* 0x000e620000000a00 */
[----:B------:R-:W-:Y:S01]  /*0660*/  MOV R2, UR20 ;  /* 0x0000001400027c02 */ /* 0x000fe20008000f00 */
        /* <DEDUP_REMOVED lines=13> */
[----:B------:R-:W-:-:S04]  /*0740*/  LEA.HI.SX32 R9, R9, R4, 0x1e ;  /* 0x0000000409097211 */ /* 0x000fc800078ff2ff */
[----:B-1----:R-:W-:Y:S01]  /*0750*/  MOV R127, R9 ;  /* 0x00000009007f7202 */ /* 0x002fe20000000f00 */
        /* <DEDUP_REMOVED lines=17> */
[--C-:B---3--:R-:W-:Y:S02]  /*0870*/  SHF.R.U64 R132, R12, 0x10, R13.reuse ;  /* 0x000000100c847819 */ /* 0x108fe4000000120d */
[----:B------:R-:W-:Y:S01]  /*0880*/  SHF.R.U32.HI R133, RZ, 0x10, R13 ;  /* 0x00000010ff857819 */ /* 0x000fe2000001160d */
[----:B------:R-:W-:Y:S01]  /*0890*/  HADD2.F32 R127, -RZ, R12.H0_H0 ;  /* 0x2000000cff7f7230 */ /* 0x000fe20000004100 */
[----:B--2---:R-:W-:Y:S01]  /*08a0*/  MOV R3, R14 ;  /* 0x0000000e00037202 */ /* 0x004fe20000000f00 */
[----:B-1----:R-:W-:Y:S01]  /*08b0*/  HADD2.F32 R129, -RZ, R132.H0_H0 ;  /* 0x20000084ff817230 */ /* 0x002fe20000004100 */
[----:B------:R-:W-:Y:S01]  /*08c0*/  SHF.R.U64 R128, R14, 0x10, R15 ;  /* 0x000000100e807819 */ /* 0x000fe2000000120f */
[----:B------:R-:W-:Y:S02]  /*08d0*/  HADD2.F32 R131, -RZ, R13.H0_H0 ;  /* 0x2000000dff837230 */ /* 0x000fe40000004100 */
[----:B------:R-:W-:-:S02]  /*08e0*/  HADD2.F32 R133, -RZ, R133.H0_H0 ;  /* 0x20000085ff857230 */ /* 0x000fc40000004100 */
[C---:B------:R-:W-:Y:S01]  /*08f0*/  FADD.FTZ R127, -R18.reuse, R127 ;  /* 0x0000007f127f7221 */ /* 0x040fe20000010100 */
[C---:B------:R-:W-:Y:S01]  /*0900*/  FADD.FTZ R129, -R18.reuse, R129 ;  /* 0x0000008112817221 */ /* 0x040fe20000010100 */
[----:B------:R-:W-:Y:S02]  /*0910*/  HADD2.F32 R11, -RZ, R3.H0_H0 ;  /* 0x20000003ff0b7230 */ /* 0x000fe40000004100 */
[C---:B------:R-:W-:Y:S01]  /*0920*/  FADD.FTZ R13, -R18.reuse, R131 ;  /* 0x00000083120d7221 */ /* 0x040fe20000010100 */
        /* <DEDUP_REMOVED lines=31> */
.L_x_8792:
[----:B------:R-:W-:Y:S05]  /*0b20*/  BSYNC B0 ;  /* 0x0000000000007941 */ /* 0x000fea0003800000 */
.L_x_8791:
        /* <DEDUP_REMOVED lines=21> */
[--C-:B---3--:R-:W-:Y:S02]  /*0c80*/  SHF.R.U64 R135, R20, 0x10, R21.reuse ;  /* 0x0000001014877819 */ /* 0x108fe40000001215 */
[----:B------:R-:W-:Y:S01]  /*0c90*/  SHF.R.U32.HI R134, RZ, 0x10, R21 ;  /* 0x00000010ff867819 */ /* 0x000fe20000011615 */
[----:B------:R-:W-:Y:S01]  /*0ca0*/  HADD2.F32 R133, -RZ, R20.H0_H0 ;  /* 0x20000014ff857230 */ /* 0x000fe20000004100 */
[--C-:B------:R-:W-:Y:S01]  /*0cb0*/  SHF.R.U64 R136, R22, 0x10, R23.reuse ;  /* 0x0000001016887819 */ /* 0x100fe20000001217 */
[----:B-1----:R-:W-:Y:S01]  /*0cc0*/  HADD2.F32 R128, -RZ, R135.H0_H0 ;  /* 0x20000087ff807230 */ /* 0x002fe20000004100 */
[----:B------:R-:W-:Y:S01]  /*0cd0*/  MOV R28, R23 ;  /* 0x00000017001c7202 */ /* 0x000fe20000000f00 */
[----:B------:R-:W-:Y:S01]  /*0ce0*/  HADD2.F32 R20, -RZ, R134.H0_H0 ;  /* 0x20000086ff147230 */ /* 0x000fe20000004100 */
[----:B------:R-:W-:Y:S01]  /*0cf0*/  SHF.R.U32.HI R134, RZ, 0x10, R23 ;  /* 0x00000010ff867819 */ /* 0x000fe20000011617 */
[----:B------:R-:W-:-:S02]  /*0d00*/  HADD2.F32 R129, -RZ, R21.H0_H0 ;  /* 0x20000015ff817230 */ /* 0x000fc40000004100 */
[C---:B------:R-:W-:Y:S01]  /*0d10*/  FADD.FTZ R21, -R137.reuse, R133 ;  /* 0x0000008589157221 */ /* 0x040fe20000010100 */
[----:B------:R-:W-:Y:S02]  /*0d20*/  HADD2.F32 R23, -RZ, R26.H0_H0 ;  /* 0x2000001aff177230 */ /* 0x000fe40000004100 */
[C---:B------:R-:W-:Y:S01]  /*0d30*/  FADD.FTZ R25, -R137.reuse, R128 ;  /* 0x0000008089197221 */ /* 0x040fe20000010100 */
[----:B------:R-:W-:Y:S02]  /*0d40*/  HADD2.F32 R24, -RZ, R136.H0_H0 ;  /* 0x20000088ff187230 */ /* 0x000fe40000004100 */
[C---:B------:R-:W-:Y:S01]  /*0d50*/  FADD.FTZ R129, -R137.reuse, R129 ;  /* 0x0000008189817221 */ /* 0x040fe20000010100 */
[----:B------:R-:W-:Y:S01]  /*0d60*/  FMUL.FTZ R21, R8, R21 ;  /* 0x0000001508157220 */ /* 0x000fe20000410000 */
[----:B------:R-:W-:Y:S01]  /*0d70*/  FMUL.FTZ R22, R116, R23 ;  /* 0x0000001774167220 */ /* 0x000fe20000410000 */
[----:B------:R-:W-:Y:S01]  /*0d80*/  FADD.FTZ R135, -R137, R20 ;  /* 0x0000001489877221 */ /* 0x000fe20000010100 */
        /* <DEDUP_REMOVED lines=24> */
.L_x_8794:
[----:B------:R-:W-:Y:S05]  /*0f10*/  BSYNC B0 ;  /* 0x0000000000007941 */ /* 0x000fea0003800000 */
.L_x_8793:
        /* <DEDUP_REMOVED lines=20> */
[--C-:B---3--:R-:W-:Y:S01]  /*1060*/  SHF.R.U64 R135, R30, 0x10, R31.reuse ;  /* 0x000000101e877819 */ /* 0x108fe2000000121f */
[----:B------:R-:W-:Y:S01]  /*1070*/  HADD2.F32 R133, -RZ, R30.H0_H0 ;  /* 0x2000001eff857230 */ /* 0x000fe20000004100 */
[----:B------:R-:W-:Y:S01]  /*1080*/  SHF.R.U32.HI R134, RZ, 0x10, R31 ;  /* 0x00000010ff867819 */ /* 0x000fe2000001161f */
[----:B-1----:R-:W-:Y:S01]  /*1090*/  HADD2.F32 R129, -RZ, R31.H0_H0 ;  /* 0x2000001fff817230 */ /* 0x002fe20000004100 */
[----:B------:R-:W-:Y:S01]  /*10a0*/  SHF.R.U64 R136, R32, 0x10, R33 ;  /* 0x0000001020887819 */ /* 0x000fe20000001221 */
[----:B------:R-:W-:-:S02]  /*10b0*/  HADD2.F32 R128, -RZ, R135.H0_H0 ;  /* 0x20000087ff807230 */ /* 0x000fc40000004100 */
[C---:B------:R-:W-:Y:S01]  /*10c0*/  FADD.FTZ R133, -R137.reuse, R133 ;  /* 0x0000008589857221 */ /* 0x040fe20000010100 */
[----:B------:R-:W-:Y:S01]  /*10d0*/  HADD2.F32 R31, -RZ, R29.H0_H0 ;  /* 0x2000001dff1f7230 */ /* 0x000fe20000004100 */
[----:B------:R-:W-:Y:S01]  /*10e0*/  MOV R36, R33 ;  /* 0x0000002100247202 */ /* 0x000fe20000000f00 */
[----:B------:R-:W-:Y:S01]  /*10f0*/  HADD2.F32 R30, -RZ, R134.H0_H0 ;  /* 0x20000086ff1e7230 */ /* 0x000fe20000004100 */
[----:B------:R-:W-:Y:S01]  /*1100*/  SHF.R.U32.HI R134, RZ, 0x10, R33 ;  /* 0x00000010ff867819 */ /* 0x000fe20000011621 */
[C---:B------:R-:W-:Y:S01]  /*1110*/  FADD.FTZ R33, -R137.reuse, R128 ;  /* 0x0000008089217221 */ /* 0x040fe20000010100 */
[----:B------:R-:W-:Y:S02]  /*1120*/  HADD2.F32 R34, -RZ, R136.H0_H0 ;  /* 0x20000088ff227230 */ /* 0x000fe40000004100 */
[----:B------:R-:W-:Y:S01]  /*1130*/  FMUL.FTZ R29, R8, R133 ;  /* 0x00000085081d7220 */ /* 0x000fe20000410000 */
[C---:B------:R-:W-:Y:S01]  /*1140*/  FADD.FTZ R129, -R137.reuse, R129 ;  /* 0x0000008189817221 */ /* 0x040fe20000010100 */
[----:B------:R-:W-:Y:S01]  /*1150*/  FMUL.FTZ R32, R112, R31 ;  /* 0x0000001f70207220 */ /* 0x000fe20000410000 */
[----:B------:R-:W-:Y:S01]  /*1160*/  FADD.FTZ R135, -R137, R30 ;  /* 0x0000001e89877221 */ /* 0x000fe20000010100 */
[----:B------:R-:W-:-:S02]  /*1170*/  HADD2.F32 R35, -RZ, R36.H0_H0 ;  /* 0x20000024ff237230 */ /* 0x000fc40000004100 */
[----:B------:R-:W-:Y:S01]  /*1180*/  FADD.FTZ R56, R56, R31 ;  /* 0x0000001f38387221 */ /* 0x000fe20000010000 */
[C---:B------:R-:W-:Y:S01]  /*1190*/  FMUL.FTZ R30, R8.reuse, R33 ;  /* 0x00000021081e7220 */ /* 0x040fe20000410000 */
        /* <DEDUP_REMOVED lines=21> */
.L_x_8796:
[----:B------:R-:W-:Y:S05]  /*12f0*/  BSYNC B0 ;  /* 0x0000000000007941 */ /* 0x000fea0003800000 */
.L_x_8795:
        /* <DEDUP_REMOVED lines=19> */
[--C-:B---3--:R-:W-:Y:S02]  /*1430*/  SHF.R.U64 R141, R38, 0x10, R39.reuse ;  /* 0x00000010268d7819 */ /* 0x108fe40000001227 */
[----:B------:R-:W-:Y:S02]  /*1440*/  SHF.R.U32.HI R140, RZ, 0x10, R39 ;  /* 0x00000010ff8c7819 */ /* 0x000fe40000011627 */
[----:B--2---:R-:W-:Y:S01]  /*1450*/  MOV R133, R128 ;  /* 0x0000008000857202 */ /* 0x004fe20000000f00 */
[----:B-1----:R-:W-:Y:S01]  /*1460*/  HADD2.F32 R137, -RZ, R141.H0_H0 ;  /* 0x2000008dff897230 */ /* 0x002fe20000004100 */
[----:B------:R-:W-:Y:S01]  /*1470*/  SHF.R.U64 R142, R128, 0x10, R129 ;  /* 0x00000010808e7819 */ /* 0x000fe20000001281 */
[----:B------:R-:W-:-:S02]  /*1480*/  HADD2.F32 R138, -RZ, R38.H0_H0 ;  /* 0x20000026ff8a7230 */ /* 0x000fc40000004100 */
[----:B------:R-:W-:Y:S02]  /*1490*/  HADD2.F32 R139, -RZ, R39.H0_H0 ;  /* 0x20000027ff8b7230 */ /* 0x000fe40000004100 */
[----:B------:R-:W-:Y:S02]  /*14a0*/  HADD2.F32 R38, -RZ, R140.H0_H0 ;  /* 0x2000008cff267230 */ /* 0x000fe40000004100 */
[C---:B------:R-:W-:Y:S01]  /*14b0*/  FADD.FTZ R137, -R187.reuse, R137 ;  /* 0x00000089bb897221 */ /* 0x040fe20000010100 */
[----:B------:R-:W-:Y:S02]  /*14c0*/  HADD2.F32 R133, -RZ, R133.H0_H0 ;  /* 0x20000085ff857230 */ /* 0x000fe40000004100 */
[C---:B------:R-:W-:Y:S01]  /*14d0*/  FADD.FTZ R39, -R187.reuse, R138 ;  /* 0x0000008abb277221 */ /* 0x040fe20000010100 */
[C---:B------:R-:W-:Y:S01]  /*14e0*/  FADD.FTZ R139, -R187.reuse, R139 ;  /* 0x0000008bbb8b7221 */ /* 0x040fe20000010100 */
[----:B------:R-:W-:Y:S01]  /*14f0*/  MOV R136, R129 ;  /* 0x0000008100887202 */ /* 0x000fe20000000f00 */
[----:B------:R-:W-:Y:S01]  /*1500*/  FADD.FTZ R187, -R187, R38 ;  /* 0x00000026bbbb7221 */ /* 0x000fe20000010100 */
[----:B------:R-:W-:Y:S01]  /*1510*/  HADD2.F32 R128, -RZ, R142.H0_H0 ;  /* 0x2000008eff807230 */ /* 0x000fe20000004100 */
[----:B------:R-:W-:Y:S01]  /*1520*/  SHF.R.U32.HI R129, RZ, 0x10, R129 ;  /* 0x00000010ff817819 */ /* 0x000fe20000011681 */
        /* <DEDUP_REMOVED lines=8> */
[----:B------:R-:W-:Y:S02]  /*15b0*/  HADD2.F32 R134, -RZ, R129.H0_H0 ;  /* 0x20000081ff867230 */ /* 0x000fe40000004100 */
        /* <DEDUP_REMOVED lines=17> */
.L_x_8798:
[----:B------:R-:W-:Y:S05]  /*16d0*/  BSYNC B0 ;  /* 0x0000000000007941 */ /* 0x000fea0003800000 */
.L_x_8797:
        /* <DEDUP_REMOVED lines=20> */
[----:B------:R-:W-:Y:S01]  /*1820*/  SHF.R.U32.HI R149, RZ, 0x10, R129 ;  /* 0x00000010ff957819 */ /* 0x000fe20000011681 */
[----:B------:R-:W-:Y:S01]  /*1830*/  HADD2.F32 R147, -RZ, R128.H0_H0 ;  /* 0x20000080ff937230 */ /* 0x000fe20000004100 */
[----:B--2---:R-:W-:Y:S01]  /*1840*/  MOV R133, R134 ;  /* 0x0000008600857202 */ /* 0x004fe20000000f00 */
[----:B-1----:R-:W-:Y:S01]  /*1850*/  HADD2.F32 R139, -RZ, R150.H0_H0 ;  /* 0x20000096ff8b7230 */ /* 0x002fe20000004100 */
[----:B------:R-:W-:Y:S01]  /*1860*/  SHF.R.U64 R152, R134, 0x10, R135 ;  /* 0x0000001086987819 */ /* 0x000fe20000001287 */
[----:B------:R-:W-:-:S02]  /*1870*/  HADD2.F32 R128, -RZ, R149.H0_H0 ;  /* 0x20000095ff807230 */ /* 0x000fc40000004100 */
[----:B------:R-:W-:Y:S02]  /*1880*/  HADD2.F32 R148, -RZ, R129.H0_H0 ;  /* 0x20000081ff947230 */ /* 0x000fe40000004100 */
[C---:B------:R-:W-:Y:S01]  /*1890*/  FADD.FTZ R139, -R153.reuse, R139 ;  /* 0x0000008b998b7221 */ /* 0x040fe20000010100 */
[----:B------:R-:W-:Y:S02]  /*18a0*/  HADD2.F32 R133, -RZ, R133.H0_H0 ;  /* 0x20000085ff857230 */ /* 0x000fe40000004100 */
[C---:B------:R-:W-:Y:S01]  /*18b0*/  FADD.FTZ R147, -R153.reuse, R147 ;  /* 0x0000009399937221 */ /* 0x040fe20000010100 */
[C---:B------:R-:W-:Y:S01]  /*18c0*/  FADD.FTZ R137, -R153.reuse, R128 ;  /* 0x0000008099897221 */ /* 0x040fe20000010100 */
[----:B------:R-:W-:Y:S01]  /*18d0*/  MOV R138, R135 ;  /* 0x00000087008a7202 */ /* 0x000fe20000000f00 */
[----:B------:R-:W-:Y:S01]  /*18e0*/  FADD.FTZ R151, -R153, R148 ;  /* 0x0000009499977221 */ /* 0x000fe20000010100 */
[----:B------:R-:W-:Y:S02]  /*18f0*/  HADD2.F32 R128, -RZ, R152.H0_H0 ;  /* 0x20000098ff807230 */ /* 0x000fe40000004100 */
[----:B------:R-:W-:Y:S01]  /*1900*/  FMUL.FTZ R148, R8, R139 ;  /* 0x0000008b08947220 */ /* 0x000fe20000410000 */
        /* <DEDUP_REMOVED lines=26> */
.L_x_8800:
[----:B------:R-:W-:Y:S05]  /*1ab0*/  BSYNC B0 ;  /* 0x0000000000007941 */ /* 0x000fea0003800000 */
.L_x_8799:
        /* <DEDUP_REMOVED lines=61> */
.L_x_8802:
[----:B------:R-:W-:Y:S05]  /*1e90*/  BSYNC B0 ;  /* 0x0000000000007941 */ /* 0x000fea0003800000 */
.L_x_8801:
        /* <DEDUP_REMOVED lines=19> */
[----:B--2---:R-:W-:Y:S01]  /*1fd0*/  SHF.R.U64 R167, R126, 0x10, R127 ;  /* 0x000000107ea77819 */ /* 0x004fe2000000127f */
[----:B------:R-:W-:Y:S01]  /*1fe0*/  HADD2.F32 R133, -RZ, R126.H0_H0 ;  /* 0x2000007eff857230 */ /* 0x000fe20000004100 */
[----:B---3--:R-:W-:-:S03]  /*1ff0*/  MOV R126, R128 ;  /* 0x00000080007e7202 */ /* 0x008fc60000000f00 */
[----:B-1----:R-:W-:Y:S01]  /*2000*/  HADD2.F32 R138, -RZ, R167.H0_H0 ;  /* 0x200000a7ff8a7230 */ /* 0x002fe20000004100 */
[----:B------:R-:W-:Y:S01]  /*2010*/  SHF.R.U32.HI R166, RZ, 0x10, R127 ;  /* 0x00000010ffa67819 */ /* 0x000fe2000001167f */
[----:B------:R-:W-:Y:S01]  /*2020*/  HADD2.F32 R139, -RZ, R127.H0_H0 ;  /* 0x2000007fff8b7230 */ /* 0x000fe20000004100 */
[--C-:B------:R-:W-:Y:S02]  /*2030*/  SHF.R.U64 R168, R128, 0x10, R129.reuse ;  /* 0x0000001080a87819 */ /* 0x100fe40000001281 */
[----:B------:R-:W-:Y:S01]  /*2040*/  MOV R127, R129 ;  /* 0x00000081007f7202 */ /* 0x000fe20000000f00 */
[C---:B0-----:R-:W-:Y:S01]  /*2050*/  FADD.FTZ R135, -R187.reuse, R138 ;  /* 0x0000008abb877221 */ /* 0x041fe20000010100 */
[----:B------:R-:W-:Y:S01]  /*2060*/  SHF.R.U32.HI R128, RZ, 0x10, R129 ;  /* 0x00000010ff807819 */ /* 0x000fe20000011681 */
[----:B------:R-:W-:Y:S02]  /*2070*/  HADD2.F32 R129, -RZ, R126.H0_H0 ;  /* 0x2000007eff817230 */ /* 0x000fe40000004100 */
[----:B------:R-:W-:Y:S01]  /*2080*/  FADD.FTZ R133, -R187, R133 ;  /* 0x00000085bb857221 */ /* 0x000fe20000010100 */
[----:B------:R-:W-:-:S02]  /*2090*/  HADD2.F32 R136, -RZ, R166.H0_H0 ;  /* 0x200000a6ff887230 */ /* 0x000fc40000004100 */
[----:B------:R-:W-:Y:S01]  /*20a0*/  FMUL.FTZ R166, R8, R135 ;  /* 0x0000008708a67220 */ /* 0x000fe20000410000 */
[----:B------:R-:W-:Y:S02]  /*20b0*/  HADD2.F32 R126, -RZ, R168.H0_H0 ;  /* 0x200000a8ff7e7230 */ /* 0x000fe40000004100 */
[----:B------:R-:W-:Y:S01]  /*20c0*/  FMUL.FTZ R168, R96, R129 ;  /* 0x0000008160a87220 */ /* 0x000fe20000410000 */
[----:B------:R-:W-:Y:S01]  /*20d0*/  FMUL.FTZ R167, R8, R133 ;  /* 0x0000008508a77220 */ /* 0x000fe20000410000 */
[----:B------:R-:W-:Y:S02]  /*20e0*/  HADD2.F32 R137, -RZ, R127.H0_H0 ;  /* 0x2000007fff897230 */ /* 0x000fe40000004100 */
        /* <DEDUP_REMOVED lines=8> */
[----:B------:R-:W-:-:S02]  /*2170*/  HADD2.F32 R128, -RZ, R128.H0_H0 ;  /* 0x20000080ff807230 */ /* 0x000fc40000004100 */
        /* <DEDUP_REMOVED lines=15> */
.L_x_8804:
[----:B------:R-:W-:Y:S05]  /*2270*/  BSYNC B0 ;  /* 0x0000000000007941 */ /* 0x000fea0003800000 */
.L_x_8803:
        /* <DEDUP_REMOVED lines=27> */
.L_x_8838:
        /* <DEDUP_REMOVED lines=63> */
[----:B------:R-:W-:Y:S02]  /*2820*/  @P6 HADD2.F32 R191, -RZ, R191.H0_H0 ;  /* 0x200000bfffbf6230 */ /* 0x000fe40000004100 */
[----:B------:R-:W-:Y:S01]  /*2830*/  @P6 FADD.FTZ R124, R124, R127 ;  /* 0x0000007f7c7c6221 */ /* 0x000fe20000010000 */
[----:B------:R-:W-:Y:S01]  /*2840*/  @P6 FADD.FTZ R126, R126, R131 ;  /* 0x000000837e7e6221 */ /* 0x000fe20000010000 */
[----:B------:R-:W-:Y:S01]  /*2850*/  @P6 FADD.FTZ R130, R130, R137 ;  /* 0x0000008982826221 */ /* 0x000fe20000010000 */
        /* <DEDUP_REMOVED lines=48> */
.L_x_8808:
[----:B------:R1:W-:Y:S01]  /*2b60*/  STG.E.64 desc[UR4][R130.64], R126 ;  /* 0x0000007e82007986 */ /* 0x0003e2000c101b04 */
[----:B------:R-:W-:-:S07]  /*2b70*/  IADD3 R9, R9, 0x100, RZ ;  /* 0x0000010009097810 */ /* 0x000fce0007ffe0ff */
.L_x_8807:
[----:B------:R-:W-:Y:S05]  /*2b80*/  BSYNC B0 ;  /* 0x0000000000007941 */ /* 0x000fea0003800000 */
.L_x_8806:
        /* <DEDUP_REMOVED lines=78> */
.L_x_8811:
[----:B------:R2:W-:Y:S01]  /*3070*/  STG.E.64 desc[UR4][R126.64], R124 ;  /* 0x0000007c7e007986 */ /* 0x0005e2000c101b04 */
[----:B------:R-:W-:-:S07]  /*3080*/  IADD3 R9, R9, 0x100, RZ ;  /* 0x0000010009097810 */ /* 0x000fce0007ffe0ff */
.L_x_8810:
[----:B------:R-:W-:Y:S05]  /*3090*/  BSYNC B0 ;  /* 0x0000000000007941 */ /* 0x000fea0003800000 */
.L_x_8809:
        /* <DEDUP_REMOVED lines=77> */
.L_x_8814:
[----:B------:R3:W-:Y:S01]  /*3570*/  STG.E.64 desc[UR4][R126.64], R124 ;  /* 0x0000007c7e007986 */ /* 0x0007e2000c101b04 */
[----:B------:R-:W-:-:S07]  /*3580*/  IADD3 R9, R9, 0x100, RZ ;  /* 0x0000010009097810 */ /* 0x000fce0007ffe0ff */
.L_x_8813:
[----:B------:R-:W-:Y:S05]  /*3590*/  BSYNC B0 ;  /* 0x0000000000007941 */ /* 0x000fea0003800000 */
.L_x_8812:
        /* <DEDUP_REMOVED lines=77> */
.L_x_8817:
[----:B------:R4:W-:Y:S01]  /*3a70*/  STG.E.64 desc[UR4][R126.64], R124 ;  /* 0x0000007c7e007986 */ /* 0x0009e2000c101b04 */
[----:B------:R-:W-:-:S07]  /*3a80*/  IADD3 R9, R9, 0x100, RZ ;  /* 0x0000010009097810 */ /* 0x000fce0007ffe0ff */
.L_x_8816:
[----:B------:R-:W-:Y:S05]  /*3a90*/  BSYNC B0 ;  /* 0x0000000000007941 */ /* 0x000fea0003800000 */
.L_x_8815:
        /* <DEDUP_REMOVED lines=77> */
.L_x_8820:
[----:B------:R1:W-:Y:S01]  /*3f70*/  STG.E.64 desc[UR4][R126.64], R124 ;  /* 0x0000007c7e007986 */ /* 0x0003e2000c101b04 */
[----:B------:R-:W-:-:S07]  /*3f80*/  IADD3 R9, R9, 0x100, RZ ;  /* 0x0000010009097810 */ /* 0x000fce0007ffe0ff */
.L_x_8819:
[----:B------:R-:W-:Y:S05]  /*3f90*/  BSYNC B0 ;  /* 0x0000000000007941 */ /* 0x000fea0003800000 */
.L_x_8818:
        /* <DEDUP_REMOVED lines=77> */
.L_x_8823:
[----:B------:R1:W-:Y:S01]  /*4470*/  STG.E.64 desc[UR4][R126.64], R124 ;  /* 0x0000007c7e007986 */ /* 0x0003e2000c101b04 */
[----:B------:R-:W-:-:S07]  /*4480*/  IADD3 R9, R9, 0x100, RZ ;  /* 0x0000010009097810 */ /* 0x000fce0007ffe0ff */
.L_x_8822:
[----:B------:R-:W-:Y:S05]  /*4490*/  BSYNC B0 ;  /* 0x0000000000007941 */ /* 0x000fea0003800000 */
.L_x_8821:
        /* <DEDUP_REMOVED lines=24> */
[C---:B------:R-:W-:Y:S01]  /*4620*/  FMUL.FTZ R128, R8.reuse, R133 ;  /* 0x0000008508807220 */ /* 0x040fe20000410000 */
[----:B------:R-:W-:Y:S02]  /*4630*/  @P6 HADD2.F32 R139, -RZ, R139.H0_H0 ;  /* 0x2000008bff8b6230 */ /* 0x000fe40000004100 */
[----:B------:R-:W-:Y:S01]  /*4640*/  FMUL.FTZ R130, R8, R137 ;  /* 0x0000008908827220 */ /* 0x000fe20000410000 */
        /* <DEDUP_REMOVED lines=27> */
[----:B------:R-:W-:-:S04]  /*4800*/  LOP3.LUT P6, RZ, R165, 0xff0000, RZ, 0xc0, !PT ;  /* 0x00ff0000a5ff7812 */ /* 0x000fc800078cc0ff */
[----:B------:R-:W-:Y:S01]  /*4810*/  FSEL R127, R128, RZ, P6 ;  /* 0x000000ff807f7208 */ /* 0x000fe20003000000 */
[----:B------:R-:W0:Y:S01]  /*4820*/  F2F.F16.F32 R124, R126 ;  /* 0x0000007e007c7304 */ /* 0x000e220000200800 */
[----:B------:R-:W-:-:S04]  /*4830*/  LOP3.LUT P6, RZ, R165, 0xff000000, RZ, 0xc0, !PT ;  /* 0xff000000a5ff7812 */ /* 0x000fc800078cc0ff */
[----:B------:R-:W-:Y:S02]  /*4840*/  FSEL R132, R130, RZ, P6 ;  /* 0x000000ff82847208 */ /* 0x000fe40003000000 */
[----:B------:R-:W1:Y:S01]  /*4850*/  LDC.64 R130, c[0x0][0x2f8] ;  /* 0x0000be00ff827b82 */ /* 0x000e620000000a00 */
[----:B------:R-:W-:Y:S01]  /*4860*/  ISETP.NE.U32.AND P6, PT, RZ, UR16, PT ;  /* 0x00000010ff007c0c */ /* 0x000fe2000bfc5070 */
[----:B------:R-:W2:Y:S03]  /*4870*/  F2F.F16.F32 R129, R132 ;  /* 0x0000008400817304 */ /* 0x000ea60000200800 */
[----:B------:R-:W-:Y:S01]  /*4880*/  ISETP.NE.AND.EX P6, PT, RZ, UR17, PT, P6 ;  /* 0x00000011ff007c0c */ /* 0x000fe2000bfc5360 */
[----:B0-----:R-:W-:-:S04]  /*4890*/  IMAD.WIDE.U32 R124, R124, 0x10000, RZ ;  /* 0x000100007c7c7825 */ /* 0x001fc800078e00ff */
[----:B------:R-:W0:Y:S01]  /*48a0*/  F2F.F16.F32 R127, R127 ;  /* 0x0000007f007f7304 */ /* 0x000e220000200800 */
        /* <DEDUP_REMOVED lines=13> */
.L_x_8826:
[----:B------:R1:W-:Y:S02]  /*4980*/  STG.E.64 desc[UR4][R130.64], R128 ;  /* 0x0000008082007986 */ /* 0x0003e4000c101b04 */
.L_x_8825:
[----:B------:R-:W-:Y:S05]  /*4990*/  BSYNC B0 ;  /* 0x0000000000007941 */ /* 0x000fea0003800000 */
.L_x_8824:
[----:B------:R-:W-:Y:S02]  /*49a0*/  IADD3 R7, R7, UR18, RZ ;  /* 0x0000001207077c10 */ /* 0x000fe4000fffe0ff */
[----:B01234-:R-:W-:Y:S02]  /*49b0*/  SEL R124, RZ, 0x1, P0 ;  /* 0x00000001ff7c7807 */ /* 0x01ffe40000000000 */
[----:B------:R-:W-:-:S13]  /*49c0*/  ISETP.GE.AND P0, PT, R7, UR19, PT ;  /* 0x0000001307007c0c */ /* 0x000fda000bf06270 */
[----:B------:R-:W-:Y:S05]  /*49d0*/  @!P0 BRA `(.L_x_8827) ;  /* 0xffffffbc00048947 */ /* 0x000fea000383ffff */
.L_x_8790:
        /* <DEDUP_REMOVED lines=58> */
.L_x_8805:
[----:B------:R-:W-:Y:S02]  /*4d80*/  MOV R136, R131 ;  /* 0x0000008300887202 */ /* 0x000fe40000000f00 */
[----:B------:R-:W-:Y:S02]  /*4d90*/  MOV R135, 0x10 ;  /* 0x0000001000877802 */ /* 0x000fe40000000f00 */
[----:B------:R-:W-:Y:S02]  /*4da0*/  MOV R138, 0x1f ;  /* 0x0000001f008a7802 */ /* 0x000fe40000000f00 */
[----:B------:R-:W-:-:S07]  /*4db0*/  MOV R133, 0xffffffff ;  /* 0xffffffff00857802 */ /* 0x000fce0000000f00 */
[----:B0-----:R-:W-:Y:S05]  /*4dc0*/  WARPSYNC.COLLECTIVE R133, `(.L_x_8828) ;  /* 0x0000000085087348 */ /* 0x001fea0003c00000 */
[----:B------:R1:W2:Y:S02]  /*4dd0*/  SHFL.DOWN P6, R191, R136, R135, R138 ;  /* 0x0800008788bf7389 */ /* 0x0002a400000c008a */
[----:B012---:R-:W-:Y:S01]  /*4de0*/  ENDCOLLECTIVE ;  /* 0x000000000000791b */ /* 0x007fe20003800000 */
.L_x_8828:
[----:B------:R-:W-:Y:S02]  /*4df0*/  MOV R136, R132 ;  /* 0x0000008400887202 */ /* 0x000fe40000000f00 */
[----:B------:R-:W-:-:S07]  /*4e00*/  MOV R124, R191 ;  /* 0x000000bf007c7202 */ /* 0x000fce0000000f00 */
[----:B------:R-:W-:Y:S05]  /*4e10*/  WARPSYNC.COLLECTIVE R133, `(.L_x_8829) ;  /* 0x0000000085087348 */ /* 0x000fea0003c00000 */
[----:B------:R0:W1:Y:S02]  /*4e20*/  SHFL.DOWN P6, R191, R136, R135, R138 ;  /* 0x0800008788bf7389 */ /* 0x00006400000c008a */
[----:B01----:R-:W-:Y:S01]  /*4e30*/  ENDCOLLECTIVE ;  /* 0x000000000000791b */ /* 0x003fe20003800000 */
.L_x_8829:
[----:B------:R-:W-:-:S05]  /*4e40*/  FADD.FTZ R124, R124, R131 ;  /* 0x000000837c7c7221 */ /* 0x000fca0000010000 */
[----:B------:R-:W-:Y:S02]  /*4e50*/  MOV R136, R124 ;  /* 0x0000007c00887202 */ /* 0x000fe40000000f00 */
[----:B------:R-:W-:Y:S02]  /*4e60*/  MOV R135, 0x8 ;  /* 0x0000000800877802 */ /* 0x000fe40000000f00 */
[----:B------:R-:W-:-:S07]  /*4e70*/  MOV R125, R191 ;  /* 0x000000bf007d7202 */ /* 0x000fce0000000f00 */
[----:B------:R-:W-:Y:S05]  /*4e80*/  WARPSYNC.COLLECTIVE R133, `(.L_x_8830) ;  /* 0x0000000085087348 */ /* 0x000fea0003c00000 */
[----:B------:R0:W1:Y:S02]  /*4e90*/  SHFL.DOWN P6, R191, R136, R135, R138 ;  /* 0x0800008788bf7389 */ /* 0x00006400000c008a */
[----:B01----:R-:W-:Y:S01]  /*4ea0*/  ENDCOLLECTIVE ;  /* 0x000000000000791b */ /* 0x003fe20003800000 */
.L_x_8830:
[----:B------:R-:W-:-:S05]  /*4eb0*/  FADD.FTZ R125, R125, R132 ;  /* 0x000000847d7d7221 */ /* 0x000fca0000010000 */
[----:B------:R-:W-:Y:S02]  /*4ec0*/  MOV R136, R125 ;  /* 0x0000007d00887202 */ /* 0x000fe40000000f00 */
[----:B------:R-:W-:-:S07]  /*4ed0*/  MOV R127, R191 ;  /* 0x000000bf007f7202 */ /* 0x000fce0000000f00 */
[----:B------:R-:W-:Y:S05]  /*4ee0*/  WARPSYNC.COLLECTIVE R133, `(.L_x_8831) ;  /* 0x0000000085087348 */ /* 0x000fea0003c00000 */
[----:B------:R0:W1:Y:S02]  /*4ef0*/  SHFL.DOWN P6, R191, R136, R135, R138 ;  /* 0x0800008788bf7389 */ /* 0x00006400000c008a */
[----:B01----:R-:W-:Y:S01]  /*4f00*/  ENDCOLLECTIVE ;  /* 0x000000000000791b */ /* 0x003fe20003800000 */
.L_x_8831:
[----:B------:R-:W-:-:S05]  /*4f10*/  FADD.FTZ R127, R124, R127 ;  /* 0x0000007f7c7f7221 */ /* 0x000fca0000010000 */
[----:B------:R-:W-:Y:S02]  /*4f20*/  MOV R136, R127 ;  /* 0x0000007f00887202 */ /* 0x000fe40000000f00 */
[----:B------:R-:W-:Y:S02]  /*4f30*/  MOV R135, 0x4 ;  /* 0x0000000400877802 */ /* 0x000fe40000000f00 */
[----:B------:R-:W-:-:S07]  /*4f40*/  MOV R128, R191 ;  /* 0x000000bf00807202 */ /* 0x000fce0000000f00 */
[----:B------:R-:W-:Y:S05]  /*4f50*/  WARPSYNC.COLLECTIVE R133, `(.L_x_8832) ;  /* 0x0000000085087348 */ /* 0x000fea0003c00000 */
[----:B------:R0:W1:Y:S02]  /*4f60*/  SHFL.DOWN P6, R191, R136, R135, R138 ;  /* 0x0800008788bf7389 */ /* 0x00006400000c008a */
[----:B01----:R-:W-:Y:S01]  /*4f70*/  ENDCOLLECTIVE ;  /* 0x000000000000791b */ /* 0x003fe20003800000 */
.L_x_8832:
[----:B------:R-:W-:-:S05]  /*4f80*/  FADD.FTZ R128, R125, R128 ;  /* 0x000000807d807221 */ /* 0x000fca0000010000 */
[----:B------:R-:W-:Y:S02]  /*4f90*/  MOV R136, R128 ;  /* 0x0000008000887202 */ /* 0x000fe40000000f00 */
[----:B------:R-:W-:-:S07]  /*4fa0*/  MOV R134, R191 ;  /* 0x000000bf00867202 */ /* 0x000fce0000000f00 */
[----:B------:R-:W-:Y:S05]  /*4fb0*/  WARPSYNC.COLLECTIVE R133, `(.L_x_8833) ;  /* 0x0000000085087348 */ /* 0x000fea0003c00000 */
[----:B------:R0:W1:Y:S02]  /*4fc0*/  SHFL.DOWN P6, R191, R136, R135, R138 ;  /* 0x0800008788bf7389 */ /* 0x00006400000c008a */
[----:B01----:R-:W-:Y:S01]  /*4fd0*/  ENDCOLLECTIVE ;  /* 0x000000000000791b */ /* 0x003fe20003800000 */
.L_x_8833:
[----:B------:R-:W-:-:S05]  /*4fe0*/  FADD.FTZ R134, R127, R134 ;  /* 0x000000867f867221 */ /* 0x000fca0000010000 */
[----:B------:R-:W-:Y:S02]  /*4ff0*/  MOV R136, R134 ;  /* 0x0000008600887202 */ /* 0x000fe40000000f00 */
[----:B------:R-:W-:Y:S02]  /*5000*/  MOV R135, 0x2 ;  /* 0x0000000200877802 */ /* 0x000fe40000000f00 */
[----:B------:R-:W-:-:S07]  /*5010*/  MOV R129, R191 ;  /* 0x000000bf00817202 */ /* 0x000fce0000000f00 */
[----:B------:R-:W-:Y:S05]  /*5020*/  WARPSYNC.COLLECTIVE R133, `(.L_x_8834) ;  /* 0x0000000085087348 */ /* 0x000fea0003c00000 */
[----:B------:R0:W1:Y:S02]  /*5030*/  SHFL.DOWN P6, R191, R136, R135, R138 ;  /* 0x0800008788bf7389 */ /* 0x00006400000c008a */
[----:B01----:R-:W-:Y:S01]  /*5040*/  ENDCOLLECTIVE ;  /* 0x000000000000791b */ /* 0x003fe20003800000 */
.L_x_8834:
[----:B------:R-:W-:-:S05]  /*5050*/  FADD.FTZ R129, R128, R129 ;  /* 0x0000008180817221 */ /* 0x000fca0000010000 */
[----:B------:R-:W-:Y:S02]  /*5060*/  MOV R136, R129 ;  /* 0x0000008100887202 */ /* 0x000fe40000000f00 */
[----:B------:R-:W-:-:S07]  /*5070*/  MOV R131, R191 ;  /* 0x000000bf00837202 */ /* 0x000fce0000000f00 */
[----:B------:R-:W-:Y:S05]  /*5080*/  WARPSYNC.COLLECTIVE R133, `(.L_x_8835) ;  /* 0x0000000085087348 */ /* 0x000fea0003c00000 */
[----:B------:R0:W1:Y:S02]  /*5090*/  SHFL.DOWN P6, R191, R136, R135, R138 ;  /* 0x0800008788bf7389 */ /* 0x00006400000c008a */
[----:B01----:R-:W-:Y:S01]  /*50a0*/  ENDCOLLECTIVE ;  /* 0x000000000000791b */ /* 0x003fe20003800000 */
.L_x_8835:
[----:B------:R-:W-:-:S05]  /*50b0*/  FADD.FTZ R131, R134, R131 ;  /* 0x0000008386837221 */ /* 0x000fca0000010000 */
[----:B------:R-:W-:Y:S02]  /*50c0*/  MOV R136, R131 ;  /* 0x0000008300887202 */ /* 0x000fe40000000f00 */
[----:B------:R-:W-:Y:S02]  /*50d0*/  MOV R135, 0x1 ;  /* 0x0000000100877802 */ /* 0x000fe40000000f00 */
[----:B------:R-:W-:-:S07]  /*50e0*/  MOV R132, R191 ;  /* 0x000000bf00847202 */ /* 0x000fce0000000f00 */
[----:B------:R-:W-:Y:S05]  /*50f0*/  WARPSYNC.COLLECTIVE R133, `(.L_x_8836) ;  /* 0x0000000085087348 */ /* 0x000fea0003c00000 */
[----:B------:R0:W1:Y:S02]  /*5100*/  SHFL.DOWN P6, R191, R136, R135, R138 ;  /* 0x0800008788bf7389 */ /* 0x00006400000c008a */
[----:B01----:R-:W-:Y:S01]  /*5110*/  ENDCOLLECTIVE ;  /* 0x000000000000791b */ /* 0x003fe20003800000 */
.L_x_8836:
[----:B------:R-:W-:-:S05]  /*5120*/  FADD.FTZ R132, R129, R132 ;  /* 0x0000008481847221 */ /* 0x000fca0000010000 */
[----:B------:R-:W-:Y:S02]  /*5130*/  MOV R136, R132 ;  /* 0x0000008400887202 */ /* 0x000fe40000000f00 */
[----:B------:R-:W-:-:S07]  /*5140*/  MOV R190, R191 ;  /* 0x000000bf00be7202 */ /* 0x000fce0000000f00 */
[----:B------:R-:W-:Y:S05]  /*5150*/  WARPSYNC.COLLECTIVE R133, `(.L_x_8837) ;  /* 0x0000000085087348 */ /* 0x000fea0003c00000 */
[----:B------:R0:W1:Y:S02]  /*5160*/  SHFL.DOWN P6, R191, R136, R135, R138 ;  /* 0x0800008788bf7389 */ /* 0x00006400000c008a */
[----:B01----:R-:W-:Y:S01]  /*5170*/  ENDCOLLECTIVE ;  /* 0x000000000000791b */ /* 0x003fe20003800000 */
.L_x_8837:
[----:B------:R-:W-:Y:S05]  /*5180*/  BRA `(.L_x_8838) ;  /* 0xffffffd000a87947 */ /* 0x000fea000383ffff */
.L_x_8839:
        /* <DEDUP_REMOVED lines=15> */
.L_x_15270:


//--------------------- .text._ZN10layer_norm13ln_bwd_kernelINS_13Kernel_traitsIf6__halfS2_S2_fjLj7168ELj1ELj1ELj8ELj8ENS_18Kernel_traits_baseILj7168EfS2_S2_S2_fjLj256EEEEELb1ELb0ELb0ELb1EEEvNS_9BwdParamsE --------------------------
	.section	.text._ZN10layer_norm13ln_bwd_kernelINS_13Kernel_traitsIf6__halfS2_S2_fjLj7168ELj1ELj1ELj8ELj8ENS_18Kernel_traits_baseILj7168EfS2_S2_S2_fjLj256EEEEELb1ELb0ELb0ELb1EEEvNS_9BwdParamsE,"ax",@progbits
	.align	128
        .global         _ZN10layer_norm13ln_bwd_kernelINS_13Kernel_traitsIf6__halfS2_S2_fjLj7168ELj1ELj1ELj8ELj8ENS_18Kernel_traits_baseILj7168EfS2_S2_S2_fjLj256EEEEELb1ELb0ELb0ELb1EEEvNS_9BwdParamsE
        .type           _ZN10layer_norm13ln_bwd_kernelINS_13Kernel_traitsIf6__halfS2_S2_fjLj7168ELj1ELj1ELj8ELj8ENS_18Kernel_traits_baseILj7168EfS2_S2_S2_fjLj256EEEEELb1ELb0ELb0ELb1EEEvNS_9BwdParamsE,@function
        .size           _ZN10layer_norm13ln_bwd_kernelINS_13Kernel_traitsIf6__halfS2_S2_fjLj7168ELj1ELj1ELj8ELj8ENS_18Kernel_traits_baseILj7168EfS2_S2_S2_fjLj256EEEEELb1ELb0ELb0ELb1EEEvNS_9BwdParamsE,(.L_x_15271 - _ZN10layer_norm13ln_bwd_kernelINS_13Kernel_traitsIf6__halfS2_S2_fjLj7168ELj1ELj1ELj8ELj8ENS_18Kernel_traits_baseILj7168EfS2_S2_S2_fjLj256EEEEELb1ELb0ELb0ELb1EEEvNS_9BwdParamsE)
        .other          _ZN10layer_norm13ln_bwd_kernelINS_13Kernel_traitsIf6__halfS2_S2_fjLj7168ELj1ELj1ELj8ELj8ENS_18Kernel_traits_baseILj7168EfS2_S2_S2_fjLj256EEEEELb1ELb0ELb0ELb1EEEvNS_9BwdParamsE,@"STO_CUDA_ENTRY STV_DEFAULT"
_ZN10layer_norm13ln_bwd_kernelINS_13Kernel_traitsIf6__halfS2_S2_fjLj7168ELj1ELj1ELj8ELj8ENS_18Kernel_traits_baseILj7168EfS2_S2_S2_fjLj256EEEEELb1ELb0ELb0ELb1EEEvNS_9BwdParamsE:
.text._ZN10layer_norm13ln_bwd_kernelINS_13Kernel_traitsIf6__halfS2_S2_fjLj7168ELj1ELj1ELj8ELj8ENS_18Kernel_traits_baseILj7168EfS2_S2_S2_fjLj256EEEEELb1ELb0ELb0ELb1EEEvNS_9BwdParamsE:
        /* <DEDUP_REMOVED lines=47> */
.L_x_8840:
        /* <DEDUP_REMOVED lines=30> */
[----:B------:R-:W-:Y:S02]  /*04d0*/  MOV R111, RZ ;  /* 0x000000ff006f7202 */ /* 0x000fe40000000f00 */
        /* <DEDUP_REMOVED lines=13> */
[----:B0-----:R-:W-:-:S07]  /*05b0*/  CS2R R62, SRZ ;  /* 0x00000000003e7805 */ /* 0x001fce000001ff00 */
.L_x_8850:
[----:B------:R-:W0:Y:S01]  /*05c0*/  @P1 LDC.64 R38, c[0x0][0x270] ;  /* 0x00009c00ff261b82 */ /* 0x000e220000000a00 */
[----:B------:R-:W-:Y:S01]  /*05d0*/  IMAD R33, R118, UR8, RZ ;  /* 0x0000000876217c24 */ /* 0x000fe2000f8e02ff */
[----:B------:R-:W-:Y:S02]  /*05e0*/  SHF.R.S32.HI R36, RZ, 0x1f, R118 ;  /* 0x0000001fff247819 */ /* 0x000fe40000011476 */
[----:B------:R-:W-:Y:S02]  /*05f0*/  LOP3.LUT R35, R110, 0xff, RZ, 0xc0, !PT ;  /* 0x000000ff6e237812 */ /* 0x000fe400078ec0ff */
[----:B------:R-:W-:Y:S02]  /*0600*/  SHF.R.S32.HI R34, RZ, 0x1f, R33 ;  /* 0x0000001fff227819 */ /* 0x000fe40000011421 */
[----:B------:R-:W1:Y:S02]  /*0610*/  LDC.64 R44, c[0x0][0x250] ;  /* 0x00009400ff2c7b82 */ /* 0x000e640000000a00 */
[----:B------:R-:W-:-:S04]  /*0620*/  LEA.HI R34, R34, R33, RZ, 0x2 ;  /* 0x0000002122227211 */ /* 0x000fc800078f10ff */
[----:B------:R-:W-:Y:S02]  /*0630*/  LEA.HI.SX32 R138, R34, R35, 0x1e ;  /* 0x00000023228a7211 */ /* 0x000fe400078ff2ff */
[----:B------:R-:W2:Y:S02]  /*0640*/  LDC.64 R42, c[0x0][0x2b8] ;  /* 0x0000ae00ff2a7b82 */ /* 0x000ea40000000a00 */
[----:B------:R-:W-:Y:S02]  /*0650*/  IADD3 R139, R138, 0x100, RZ ;  /* 0x000001008a8b7810 */ /* 0x000fe40007ffe0ff */
[----:B0-----:R-:W-:-:S04]  /*0660*/  @P1 LEA R32, P0, R118, R38, 0x1 ;  /* 0x0000002676201211 */ /* 0x001fc800078008ff */
[----:B------:R-:W0:Y:S01]  /*0670*/  LDC.64 R142, c[0x0][0x258] ;  /* 0x00009600ff8e7b82 */ /* 0x000e220000000a00 */
[----:B------:R-:W-:-:S07]  /*0680*/  @P1 LEA.HI.X R33, R118, R39, R36, 0x1, P0 ;  /* 0x0000002776211211 */ /* 0x000fce00000f0c24 */
[----:B------:R-:W3:Y:S01]  /*0690*/  LDC.64 R38, c[0x0][0x238] ;  /* 0x00008e00ff267b82 */ /* 0x000ee20000000a00 */
[----:B------:R-:W-:Y:S01]  /*06a0*/  SHF.L.U32 R120, R139, 0x3, RZ ;  /* 0x000000038b787819 */ /* 0x000fe200000006ff */
[----:B------:R4:W3:Y:S01]  /*06b0*/  @P1 LDG.E.U16 R174, desc[UR4][R32.64] ;  /* 0x0000000420ae1981 */ /* 0x0008e2000c1e1500 */
[----:B------:R-:W-:Y:S02]  /*06c0*/  IADD3 R163, R138, 0x300, RZ ;  /* 0x000003008aa37810 */ /* 0x000fe40007ffe0ff */
[----:B------:R-:W-:Y:S02]  /*06d0*/  SHF.R.U32.HI R121, RZ, 0x1d, R139 ;  /* 0x0000001dff797819 */ /* 0x000fe4000001168b */
[----:B------:R-:W-:Y:S01]  /*06e0*/  IADD3 R36, P0, R120, UR12, RZ ;  /* 0x0000000c78247c10 */ /* 0x000fe2000ff1e0ff */
[----:B-1----:R-:W-:Y:S01]  /*06f0*/  IMAD.WIDE R170, R118, 0x4, R44 ;  /* 0x0000000476aa7825 */ /* 0x002fe200078e022c */
[----:B------:R-:W-:Y:S02]  /*0700*/  SHF.L.U32 R124, R163, 0x3, RZ ;  /* 0x00000003a37c7819 */ /* 0x000fe400000006ff */
[----:B------:R-:W-:Y:S01]  /*0710*/  IADD3.X R37, R121, UR13, RZ, P0, !PT ;  /* 0x0000000d79257c10 */ /* 0x000fe200087fe4ff */
[----:B--2---:R-:W-:Y:S01]  /*0720*/  IMAD.WIDE.U32 R154, R139, 0x8, R42 ;  /* 0x000000088b9a7825 */ /* 0x004fe200078e002a */
[----:B------:R-:W-:Y:S01]  /*0730*/  IADD3 R161, R138, 0x200, RZ ;  /* 0x000002008aa17810 */ /* 0x000fe20007ffe0ff */
[----:B------:R-:W2:Y:S01]  /*0740*/  LDG.E R170, desc[UR4][R170.64] ;  /* 0x00000004aaaa7981 */ /* 0x000ea2000c1e1900 */
[----:B------:R-:W-:-:S02]  /*0750*/  SHF.R.U32.HI R125, RZ, 0x1d, R163 ;  /* 0x0000001dff7d7819 */ /* 0x000fc400000116a3 */
[----:B----4-:R-:W-:Y:S01]  /*0760*/  IADD3 R32, P0, R124, UR12, RZ ;  /* 0x0000000c7c207c10 */ /* 0x010fe2000ff1e0ff */
[C---:B------:R-:W-:Y:S01]  /*0770*/  IMAD.WIDE.U32 R152, R161.reuse, 0x8, R42 ;  /* 0x00000008a1987825 */ /* 0x040fe200078e002a */
[C---:B------:R-:W-:Y:S01]  /*0780*/  IADD3 R173, R138.reuse, 0x500, RZ ;  /* 0x000005008aad7810 */ /* 0x040fe20007ffe0ff */
[----:B------:R-:W4:Y:S01]  /*0790*/  LDG.E.64 R36, desc[UR4][R36.64] ;  /* 0x0000000424247981 */ /* 0x000f22000c1e1b00 */
[----:B------:R-:W-:Y:S02]  /*07a0*/  SHF.L.U32 R122, R161, 0x3, RZ ;  /* 0x00000003a17a7819 */ /* 0x000fe400000006ff */
[----:B------:R-:W-:Y:S01]  /*07b0*/  IADD3.X R33, R125, UR13, RZ, P0, !PT ;  /* 0x0000000d7d217c10 */ /* 0x000fe200087fe4ff */
[C---:B---3--:R-:W-:Y:S01]  /*07c0*/  IMAD.WIDE.U32 R140, R138.reuse, 0x8, R38 ;  /* 0x000000088a8c7825 */ /* 0x048fe200078e0026 */
[C---:B------:R-:W-:Y:S01]  /*07d0*/  IADD3 R167, R138.reuse, 0x400, RZ ;  /* 0x000004008aa77810 */ /* 0x040fe20007ffe0ff */
[----:B------:R-:W3:Y:S01]  /*07e0*/  LDG.E.64 R154, desc[UR4][R154.64] ;  /* 0x000000049a9a7981 */ /* 0x000ee2000c1e1b00 */
[----:B------:R-:W-:Y:S01]  /*07f0*/  SHF.L.U32 R128, R173, 0x3, RZ ;  /* 0x00000003ad807819 */ /* 0x000fe200000006ff */
[C---:B------:R-:W-:Y:S01]  /*0800*/  IMAD.WIDE.U32 R60, R138.reuse, 0x8, R42 ;  /* 0x000000088a3c7825 */ /* 0x040fe200078e002a */
[----:B------:R-:W-:Y:S01]  /*0810*/  IADD3 R175, R138, 0x600, RZ ;  /* 0x000006008aaf7810 */ /* 0x000fe20007ffe0ff */
[----:B------:R-:W3:Y:S01]  /*0820*/  LDG.E.64 R32, desc[UR4][R32.64] ;  /* 0x0000000420207981 */ /* 0x000ee2000c1e1b00 */
[----:B------:R-:W-:Y:S01]  /*0830*/  SHF.R.U32.HI R123, RZ, 0x1d, R161 ;  /* 0x0000001dff7b7819 */ /* 0x000fe200000116a1 */
[----:B------:R-:W-:Y:S01]  /*0840*/  IMAD.WIDE.U32 R150, R163, 0x8, R42 ;  /* 0x00000008a3967825 */ /* 0x000fe200078e002a */
[----:B------:R-:W-:Y:S01]  /*0850*/  IADD3 R34, P2, R122, UR12, RZ ;  /* 0x0000000c7a227c10 */ /* 0x000fe2000ff5e0ff */
[----:B------:R-:W3:Y:S01]  /*0860*/  LDG.E.64 R44, desc[UR4][R140.64] ;  /* 0x000000048c2c7981 */ /* 0x000ee2000c1e1b00 */
[----:B------:R-:W-:-:S02]  /*0870*/  SHF.L.U32 R126, R167, 0x3, RZ ;  /* 0x00000003a77e7819 */ /* 0x000fc400000006ff */
[----:B------:R-:W-:Y:S01]  /*0880*/  SHF.R.U32.HI R129, RZ, 0x1d, R173 ;  /* 0x0000001dff817819 */ /* 0x000fe200000116ad */
[--C-:B------:R-:W-:Y:S01]  /*0890*/  IMAD.WIDE.U32 R148, R167, 0x8, R42.reuse ;  /* 0x00000008a7947825 */ /* 0x100fe200078e002a */
[----:B------:R-:W-:Y:S01]  /*08a0*/  IADD3 R40, P0, R128, UR12, RZ ;  /* 0x0000000c80287c10 */ /* 0x000fe2000ff1e0ff */
[----:B------:R-:W3:Y:S01]  /*08b0*/  LDG.E.64 R60, desc[UR4][R60.64] ;  /* 0x000000043c3c7981 */ /* 0x000ee2000c1e1b00 */
[----:B------:R-:W-:Y:S01]  /*08c0*/  SHF.L.U32 R130, R175, 0x3, RZ ;  /* 0x00000003af827819 */ /* 0x000fe200000006ff */
[----:B------:R-:W-:Y:S01]  /*08d0*/  IMAD.WIDE.U32 R146, R173, 0x8, R42 ;  /* 0x00000008ad927825 */ /* 0x000fe200078e002a */
[----:B------:R-:W-:Y:S01]  /*08e0*/  IADD3.X R35, R123, UR13, RZ, P2, !PT ;  /* 0x0000000d7b237c10 */ /* 0x000fe200097fe4ff */
[----:B------:R-:W3:Y:S01]  /*08f0*/  LDG.E.64 R152, desc[UR4][R152.64] ;  /* 0x0000000498987981 */ /* 0x000ee2000c1e1b00 */
[----:B------:R-:W-:Y:S01]  /*0900*/  SHF.R.U32.HI R127, RZ, 0x1d, R167 ;  /* 0x0000001dff7f7819 */ /* 0x000fe200000116a7 */
[----:B------:R-:W-:Y:S01]  /*0910*/  IMAD.WIDE.U32 R42, R175, 0x8, R42 ;  /* 0x00000008af2a7825 */ /* 0x000fe200078e002a */
[----:B------:R-:W-:Y:S01]  /*0920*/  IADD3 R136, P2, R126, UR12, RZ ;  /* 0x0000000c7e887c10 */ /* 0x000fe2000ff5e0ff */
[----:B------:R-:W3:Y:S01]  /*0930*/  LDG.E.64 R150, desc[UR4][R150.64] ;  /* 0x0000000496967981 */ /* 0x000ee2000c1e1b00 */
[----:B------:R-:W-:-:S02]  /*0940*/  IADD3.X R41, R129, UR13, RZ, P0, !PT ;  /* 0x0000000d81297c10 */ /* 0x000fc400087fe4ff */
[----:B------:R-:W-:Y:S01]  /*0950*/  SHF.R.U32.HI R131, RZ, 0x1d, R175 ;  /* 0x0000001dff837819 */ /* 0x000fe200000116af */
[----:B------:R-:W3:Y:S01]  /*0960*/  LDG.E.64 R42, desc[UR4][R42.64] ;  /* 0x000000042a2a7981 */ /* 0x000ee2000c1e1b00 */
[----:B------:R-:W-:Y:S02]  /*0970*/  IADD3 R46, P0, R130, UR12, RZ ;  /* 0x0000000c822e7c10 */ /* 0x000fe4000ff1e0ff */
[----:B------:R-:W-:Y:S01]  /*0980*/  IADD3.X R137, R127, UR13, RZ, P2, !PT ;  /* 0x0000000d7f897c10 */ /* 0x000fe200097fe4ff */
[----:B------:R-:W3:Y:S01]  /*0990*/  LDG.E.64 R148, desc[UR4][R148.64] ;  /* 0x0000000494947981 */ /* 0x000ee2000c1e1b00 */
[----:B------:R-:W-:-:S03]  /*09a0*/  IADD3.X R47, R131, UR13, RZ, P0, !PT ;  /* 0x0000000d832f7c10 */ /* 0x000fc600087fe4ff */
[----:B------:R-:W3:Y:S04]  /*09b0*/  LDG.E.64 R34, desc[UR4][R34.64] ;  /* 0x0000000422227981 */ /* 0x000ee8000c1e1b00 */
[----:B------:R-:W3:Y:S04]  /*09c0*/  LDG.E.64 R146, desc[UR4][R146.64] ;  /* 0x0000000492927981 */ /* 0x000ee8000c1e1b00 */
        /* <DEDUP_REMOVED lines=40> */
[----:B------:R-:W-:Y:S01]  /*0c50*/  ISETP.NE.AND P5, PT, RZ, UR9, PT ;  /* 0x00000009ff007c0c */ /* 0x000fe2000bfa5270 */
[----:B------:R0:W5:Y:S01]  /*0c60*/  LDG.E R139, desc[UR4][R166.64] ;  /* 0x00000004a68b7981 */ /* 0x000162000c1e1900 */
[----:B------:R-:W-:Y:S01]  /*0c70*/  LEA.HI.X R159, R173, UR15, RZ, 0x2, P0 ;  /* 0x0000000fad9f7c11 */ /* 0x000fe200080f14ff */
[----:B------:R-:W-:Y:S01]  /*0c80*/  @P2 IMAD.WIDE.U32 R172, R138, 0x8, R144 ;  /* 0x000000088aac2825 */ /* 0x000fe200078e0090 */
[----:B------:R-:W-:Y:S02]  /*0c90*/  MOV R136, 0x3f800000 ;  /* 0x3f80000000887802 */ /* 0x000fe40000000f00 */
[----:B------:R-:W-:Y:S01]  /*0ca0*/  LEA.HI.X R169, R175, UR15, RZ, 0x2, P4 ;  /* 0x0000000fafa97c11 */ /* 0x000fe2000a0f14ff */
[----:B------:R0:W5:Y:S01]  /*0cb0*/  LDG.E R144, desc[UR4][R158.64] ;  /* 0x000000049e907981 */ /* 0x000162000c1e1900 */
[----:B------:R-:W-:-:S03]  /*0cc0*/  LOP3.LUT P3, RZ, R0, 0xff, RZ, 0xc0, !PT ;  /* 0x000000ff00ff7812 */ /* 0x000fc6000786c0ff */
[----:B------:R0:W5:Y:S04]  /*0cd0*/  @P2 LDG.E.64 R58, desc[UR4][R172.64] ;  /* 0x00000004ac3a2981 */ /* 0x000168000c1e1b00 */
[----:B------:R0:W5:Y:S01]  /*0ce0*/  LDG.E R137, desc[UR4][R168.64] ;  /* 0x00000004a8897981 */ /* 0x000162000c1e1900 */
[----:B------:R-:W-:Y:S01]  /*0cf0*/  UMOV UR6, 0xffffffff ;  /* 0xffffffff00067882 */ /* 0x000fe20000000000 */
[----:B------:R-:W-:Y:S01]  /*0d00*/  LOP3.LUT P4, RZ, R110, 0x1f, RZ, 0xc0, !PT ;  /* 0x0000001f6eff7812 */ /* 0x000fe2000788c0ff */
[----:B------:R-:W-:Y:S02]  /*0d10*/  @P1 HADD2.F32 R136, -RZ, R174.H0_H0 ;  /* 0x200000aeff881230 */ /* 0x000fe40000004100 */
[----:B-1----:R-:W-:-:S05]  /*0d20*/  IMAD.WIDE.U32 R174, R138, 0x4, R156 ;  /* 0x000000048aae7825 */ /* 0x002fca00078e009c */
[----:B------:R1:W5:Y:S01]  /*0d30*/  LDG.E R145, desc[UR4][R174.64] ;  /* 0x00000004ae917981 */ /* 0x000362000c1e1900 */
[----:B--2---:R-:W-:Y:S02]  /*0d40*/  FSEL R193, R170, RZ, !P5 ;  /* 0x000000ffaac17208 */ /* 0x004fe40006800000 */
[--C-:B----4-:R-:W-:Y:S02]  /*0d50*/  SHF.R.U32.HI R186, RZ, 0x10, R37.reuse ;  /* 0x00000010ffba7819 */ /* 0x110fe40000011625 */
[----:B------:R-:W-:Y:S02]  /*0d60*/  SHF.R.U64 R187, R36, 0x10, R37 ;  /* 0x0000001024bb7819 */ /* 0x000fe40000001225 */
[----:B---3--:R-:W-:Y:S01]  /*0d70*/  SHF.R.U64 R180, R32, 0x10, R33 ;  /* 0x0000001020b47819 */ /* 0x008fe20000001221 */
[----:B------:R-:W-:Y:S01]  /*0d80*/  HADD2.F32 R182, -RZ, R32.H0_H0 ;  /* 0x20000020ffb67230 */ /* 0x000fe20000004100 */
[----:B------:R-:W-:Y:S02]  /*0d90*/  SHF.R.U64 R32, R44, 0x10, R45 ;  /* 0x000000102c207819 */ /* 0x000fe4000000122d */
[----:B------:R-:W-:-:S03]  /*0da0*/  SHF.R.U64 R161, R154, 0x10, R155 ;  /* 0x000000109aa17819 */ /* 0x000fc6000000129b */
[----:B------:R-:W-:Y:S01]  /*0db0*/  HADD2.F32 R32, -RZ, R32.H0_H0 ;  /* 0x20000020ff207230 */ /* 0x000fe20000004100 */
[----:B------:R-:W-:Y:S02]  /*0dc0*/  MOV R160, R155 ;  /* 0x0000009b00a07202 */ /* 0x000fe40000000f00 */
[----:B0-----:R-:W-:Y:S02]  /*0dd0*/  SHF.R.U32.HI R162, RZ, 0x10, R155 ;  /* 0x00000010ffa27819 */ /* 0x001fe4000001169b */
[--C-:B------:R-:W-:Y:S02]  /*0de0*/  SHF.R.U64 R191, R60, 0x10, R61.reuse ;  /* 0x000000103cbf7819 */ /* 0x100fe4000000123d */
[----:B------:R-:W-:Y:S02]  /*0df0*/  MOV R167, R61 ;  /* 0x0000003d00a77202 */ /* 0x000fe40000000f00 */
[----:B------:R-:W-:Y:S02]  /*0e00*/  SHF.R.U32.HI R189, RZ, 0x10, R61 ;  /* 0x00000010ffbd7819 */ /* 0x000fe4000001163d */
[----:B------:R-:W-:-:S02]  /*0e10*/  MOV R166, R152 ;  /* 0x0000009800a67202 */ /* 0x000fc40000000f00 */
[--C-:B------:R-:W-:Y:S02]  /*0e20*/  SHF.R.U64 R163, R152, 0x10, R153.reuse ;  /* 0x0000001098a37819 */ /* 0x100fe40000001299 */
[----:B------:R-:W-:Y:S02]  /*0e30*/  MOV R159, R153 ;  /* 0x00000099009f7202 */ /* 0x000fe40000000f00 */
[----:B------:R-:W-:Y:S02]  /*0e40*/  SHF.R.U32.HI R164, RZ, 0x10, R153 ;  /* 0x00000010ffa47819 */ /* 0x000fe40000011699 */
[--C-:B------:R-:W-:Y:S02]  /*0e50*/  SHF.R.U64 R157, R150, 0x10, R151.reuse ;  /* 0x00000010969d7819 */ /* 0x100fe40000001297 */
[----:B------:R-:W-:Y:S02]  /*0e60*/  MOV R155, R151 ;  /* 0x00000097009b7202 */ /* 0x000fe40000000f00 */
[----:B------:R-:W-:-:S02]  /*0e70*/  SHF.R.U32.HI R156, RZ, 0x10, R151 ;  /* 0x00000010ff9c7819 */ /* 0x000fc40000011697 */
[----:B------:R-:W-:Y:S02]  /*0e80*/  MOV R192, R42 ;  /* 0x0000002a00c07202 */ /* 0x000fe40000000f00 */
[----:B------:R-:W-:Y:S01]  /*0e90*/  SHF.R.U64 R61, R42, 0x10, R43 ;  /* 0x000000102a3d7819 */ /* 0x000fe2000000122b */
[----:B------:R-:W-:Y:S01]  /*0ea0*/  HADD2.F32 R42, -RZ, R35.H0_H0 ;  /* 0x20000023ff2a7230 */ /* 0x000fe20000004100 */
[--C-:B------:R-:W-:Y:S01]  /*0eb0*/  SHF.R.U64 R153, R148, 0x10, R149.reuse ;  /* 0x0000001094997819 */ /* 0x100fe20000001295 */
[----:B------:R-:W-:Y:S01]  /*0ec0*/  FADD.FTZ R172, -R193, R32 ;  /* 0x00000020c1ac7221 */ /* 0x000fe20000010100 */
[----:B------:R-:W-:Y:S02]  /*0ed0*/  MOV R151, R149 ;  /* 0x0000009500977202 */ /* 0x000fe40000000f00 */
[----:B------:R-:W-:Y:S02]  /*0ee0*/  SHF.R.U32.HI R152, RZ, 0x10, R149 ;  /* 0x00000010ff987819 */ /* 0x000fe40000011695 */
[----:B------:R-:W-:-:S02]  /*0ef0*/  SHF.R.U64 R183, R34, 0x10, R35 ;  /* 0x0000001022b77819 */ /* 0x000fc40000001223 */
        /* <DEDUP_REMOVED lines=8> */
[----:B------:R-:W-:Y:S02]  /*0f80*/  MOV R147, R60 ;  /* 0x0000003c00937202 */ /* 0x000fe40000000f00 */
[----:B------:R-:W-:-:S02]  /*0f90*/  SHF.R.U32.HI R179, RZ, 0x10, R33 ;  /* 0x00000010ffb37819 */ /* 0x000fc40000011621 */
[----:B------:R-:W-:Y:S01]  /*0fa0*/  SHF.R.U64 R184, R38, 0x10, R39 ;  /* 0x0000001026b87819 */ /* 0x000fe20000001227 */
[----:B------:R-:W-:Y:S01]  /*0fb0*/  HADD2.F32 R38, -RZ, R41.H0_H0 ;  /* 0x20000029ff267230 */ /* 0x000fe20000004100 */
[--C-:B------:R-:W-:Y:S01]  /*0fc0*/  SHF.R.U64 R177, R40, 0x10, R41.reuse ;  /* 0x0000001028b17819 */ /* 0x100fe20000001229 */
[----:B------:R-:W-:Y:S01]  /*0fd0*/  HADD2.F32 R44, -RZ, R44.H0_H0 ;  /* 0x2000002cff2c7230 */ /* 0x000fe20000004100 */
[----:B-1----:R-:W-:Y:S01]  /*0fe0*/  SHF.R.U32.HI R175, RZ, 0x10, R41 ;  /* 0x00000010ffaf7819 */ /* 0x002fe20000011629 */
[----:B------:R-:W-:Y:S01]  /*0ff0*/  HADD2.F32 R41, -RZ, R180.H0_H0 ;  /* 0x200000b4ff297230 */ /* 0x000fe20000004100 */
[----:B------:R-:W-:Y:S01]  /*1000*/  SHF.R.U32.HI R33, RZ, 0x10, R45 ;  /* 0x00000010ff217819 */ /* 0x000fe2000001162d */
[----:B------:R-:W-:Y:S01]  /*1010*/  HADD2.F32 R45, -RZ, R45.H0_H0 ;  /* 0x2000002dff2d7230 */ /* 0x000fe20000004100 */
[----:B------:R-:W-:Y:S01]  /*1020*/  SHF.R.U64 R174, R46, 0x10, R47 ;  /* 0x000000102eae7819 */ /* 0x000fe2000000122f */
[C---:B------:R-:W-:Y:S01]  /*1030*/  FADD.FTZ R196, -R193.reuse, R35 ;  /* 0x00000023c1c47221 */ /* 0x040fe20000010100 */
[----:B------:R-:W-:Y:S01]  /*1040*/  MOV R158, R150 ;  /* 0x00000096009e7202 */ /* 0x000fe20000000f00 */
[----:B------:R-:W-:Y:S01]  /*1050*/  FADD.FTZ R186, -R193, R32 ;  /* 0x00000020c1ba7221 */ /* 0x000fe20000010100 */
[----:B------:R-:W-:Y:S01]  /*1060*/  MOV R150, R146 ;  /* 0x0000009200967202 */ /* 0x000fe20000000f00 */
[----:B------:R-:W-:Y:S01]  /*1070*/  HADD2.F32 R35, -RZ, R147.H0_H0 ;  /* 0x20000093ff237230 */ /* 0x000fe20000004100 */
[----:B------:R-:W-:Y:S01]  /*1080*/  SHF.R.U32.HI R146, RZ, 0x10, R39 ;  /* 0x00000010ff927819 */ /* 0x000fe20000011627 */
[----:B------:R-:W-:-:S02]  /*1090*/  HADD2.F32 R60, -RZ, R39.H0_H0 ;  /* 0x20000027ff3c7230 */ /* 0x000fc40000004100 */
[C---:B------:R-:W-:Y:S01]  /*10a0*/  FADD.FTZ R182, -R193.reuse, R182 ;  /* 0x000000b6c1b67221 */ /* 0x040fe20000010100 */
[----:B------:R-:W-:Y:S01]  /*10b0*/  HADD2.F32 R169, -RZ, R46.H0_H0 ;  /* 0x2000002effa97230 */ /* 0x000fe20000004100 */
[----:B------:R-:W-:Y:S01]  /*10c0*/  SHF.R.U32.HI R173, RZ, 0x10, R47 ;  /* 0x00000010ffad7819 */ /* 0x000fe2000001162f */
[----:B------:R-:W-:Y:S02]  /*10d0*/  HADD2.F32 R171, -RZ, R47.H0_H0 ;  /* 0x2000002fffab7230 */ /* 0x000fe40000004100 */
[C---:B------:R-:W-:Y:S01]  /*10e0*/  FADD.FTZ R170, -R193.reuse, R44 ;  /* 0x0000002cc1aa7221 */ /* 0x040fe20000010100 */
[C---:B------:R-:W-:Y:S01]  /*10f0*/  FADD.FTZ R176, -R193.reuse, R45 ;  /* 0x0000002dc1b07221 */ /* 0x040fe20000010100 */
[----:B------:R-:W-:Y:S02]  /*1100*/  HADD2.F32 R39, -RZ, R183.H0_H0 ;  /* 0x200000b7ff277230 */ /* 0x000fe40000004100 */
[----:B------:R-:W-:Y:S01]  /*1110*/  FADD.FTZ R206, -R193, R41 ;  /* 0x00000029c1ce7221 */ /* 0x000fe20000010100 */
[----:B------:R-:W-:Y:S01]  /*1120*/  MOV R165, R154 ;  /* 0x0000009a00a57202 */ /* 0x000fe20000000f00 */
[----:B------:R-:W-:Y:S01]  /*1130*/  HADD2.F32 R45, -RZ, R175.H0_H0 ;  /* 0x200000afff2d7230 */ /* 0x000fe20000004100 */
[----:B------:R-:W-:Y:S01]  /*1140*/  MOV R154, R148 ;  /* 0x00000094009a7202 */ /* 0x000fe20000000f00 */
[----:B------:R-:W-:-:S02]  /*1150*/  HADD2.F32 R47, -RZ, R174.H0_H0 ;  /* 0x200000aeff2f7230 */ /* 0x000fc40000004100 */
[----:B------:R-:W-:Y:S02]  /*1160*/  HADD2.F32 R41, -RZ, R161.H0_H0 ;  /* 0x200000a1ff297230 */ /* 0x000fe40000004100 */
[----:B------:R-:W-:Y:S01]  /*1170*/  FMUL.FTZ R161, R143, R186 ;  /* 0x000000ba8fa17220 */ /* 0x000fe20000410000 */
[----:B------:R-:W-:Y:S02]  /*1180*/  HADD2.F32 R174, -RZ, R191.H0_H0 ;  /* 0x200000bfffae7230 */ /* 0x000fe40000004100 */
[----:B------:R-:W-:Y:S01]  /*1190*/  FADD.FTZ R202, -R193, R42 ;  /* 0x0000002ac1ca7221 */ /* 0x000fe20000010100 */
[----:B------:R-:W-:Y:S02]  /*11a0*/  HADD2.F32 R175, -RZ, R159.H0_H0 ;  /* 0x2000009fffaf7230 */ /* 0x000fe40000004100 */
[----:B------:R-:W-:Y:S01]  /*11b0*/  FMUL.FTZ R159, R28, R35 ;  /* 0x000000231c9f7220 */ /* 0x000fe20000410000 */
[----:B------:R-:W-:Y:S02]  /*11c0*/  HADD2.F32 R158, -RZ, R158.H0_H0 ;  /* 0x2000009eff9e7230 */ /* 0x000fe40000004100 */
[----:B------:R-:W-:-:S02]  /*11d0*/  HADD2.F32 R187, -RZ, R156.H0_H0 ;  /* 0x2000009cffbb7230 */ /* 0x000fc40000004100 */
[----:B------:R-:W-:Y:S01]  /*11e0*/  FMUL.FTZ R156, R143, R182 ;  /* 0x000000b68f9c7220 */ /* 0x000fe20000410000 */
[----:B------:R-:W-:Y:S02]  /*11f0*/  HADD2.F32 R148, -RZ, R40.H0_H0 ;  /* 0x20000028ff947230 */ /* 0x000fe40000004100 */
[----:B------:R-:W-:Y:S01]  /*1200*/  FADD.FTZ R42, -R193, R38 ;  /* 0x00000026c12a7221 */ /* 0x000fe20000010100 */
[----:B------:R-:W-:Y:S02]  /*1210*/  HADD2.F32 R44, -RZ, R179.H0_H0 ;  /* 0x200000b3ff2c7230 */ /* 0x000fe40000004100 */
[----:B------:R-:W-:Y:S02]  /*1220*/  HADD2.F32 R147, -RZ, R0.H0_H0 ;  /* 0x20000000ff937230 */ /* 0x000fe40000004100 */
[----:B------:R-:W-:Y:S01]  /*1230*/  FMUL.FTZ R0, R143, R170 ;  /* 0x000000aa8f007220 */ /* 0x000fe20000410000 */
[----:B------:R-:W-:Y:S02]  /*1240*/  HADD2.F32 R36, -RZ, R36.H0_H0 ;  /* 0x20000024ff247230 */ /* 0x000fe40000004100 */
[----:B------:R-:W-:Y:S01]  /*1250*/  FADD.FTZ R38, -R193, R169 ;  /* 0x000000a9c1267221 */ /* 0x000fe20000010100 */
[----:B------:R-:W-:-:S02]  /*1260*/  HADD2.F32 R40, -RZ, R181.H0_H0 ;  /* 0x200000b5ff287230 */ /* 0x000fc40000004100 */
[----:B------:R-:W-:Y:S01]  /*1270*/  FADD.FTZ R200, -R193, R39 ;  /* 0x00000027c1c87221 */ /* 0x000fe20000010100 */
[----:B------:R-:W-:Y:S02]  /*1280*/  HADD2.F32 R167, -RZ, R167.H0_H0 ;  /* 0x200000a7ffa77230 */ /* 0x000fe40000004100 */
[----:B------:R-:W-:Y:S01]  /*1290*/  FADD.FTZ R86, R41, R86 ;  /* 0x0000005629567221 */ /* 0x000fe20000010000 */
[----:B------:R-:W-:Y:S02]  /*12a0*/  HADD2.F32 R169, -RZ, R160.H0_H0 ;  /* 0x200000a0ffa97230 */ /* 0x000fe40000004100 */
[-C--:B------:R-:W-:Y:S01]  /*12b0*/  FFMA.FTZ R62, R161, R41.reuse, R62 ;  /* 0x00000029a13e7223 */ /* 0x080fe2000001003e */
[----:B------:R-:W-:Y:S02]  /*12c0*/  HADD2.F32 R39, -RZ, R150.H0_H0 ;  /* 0x20000096ff277230 */ /* 0x000fe40000004100 */
[----:B------:R-:W-:Y:S01]  /*12d0*/  FMUL.FTZ R170, R25, R41 ;  /* 0x0000002919aa7220 */ /* 0x000fe20000410000 */
[----:B------:R-:W-:-:S02]  /*12e0*/  HADD2.F32 R33, -RZ, R33.H0_H0 ;  /* 0x20000021ff217230 */ /* 0x000fc40000004100 */
[----:B------:R-:W-:Y:S01]  /*12f0*/  FMUL.FTZ R160, R29, R174 ;  /* 0x000000ae1da07220 */ /* 0x000fe20000410000 */
[----:B------:R-:W-:Y:S02]  /*1300*/  HADD2.F32 R181, -RZ, R157.H0_H0 ;  /* 0x2000009dffb57230 */ /* 0x000fe40000004100 */
[----:B------:R-:W-:Y:S01]  /*1310*/  FADD.FTZ R95, R158, R95 ;  /* 0x0000005f9e5f7221 */ /* 0x000fe20000010000 */
[-C--:B------:R-:W-:Y:S01]  /*1320*/  FFMA.FTZ R71, R156, R158.reuse, R71 ;  /* 0x0000009e9c477223 */ /* 0x080fe20000010047 */
[----:B------:R-:W-:Y:S01]  /*1330*/  FMUL.FTZ R150, R16, R158 ;  /* 0x0000009e10967220 */ /* 0x000fe20000410000 */
[----:B------:R-:W-:Y:S01]  /*1340*/  FADD.FTZ R41, RZ, R159 ;  /* 0x0000009fff297221 */ /* 0x000fe20000010000 */
[----:B------:R-:W-:Y:S01]  /*1350*/  FADD.FTZ R208, -R193, R44 ;  /* 0x0000002cc1d07221 */ /* 0x000fe20000010100 */
[----:B------:R-:W-:Y:S01]  /*1360*/  FMUL.FTZ R157, R143, R172 ;  /* 0x000000ac8f9d7220 */ /* 0x000fe20000410000 */
[----:B------:R-:W-:Y:S01]  /*1370*/  FFMA.FTZ R158, R0, R159, RZ ;  /* 0x0000009f009e7223 */ /* 0x000fe200000100ff */
[C---:B------:R-:W-:Y:S01]  /*1380*/  FADD.FTZ R180, -R193.reuse, R36 ;  /* 0x00000024c1b47221 */ /* 0x040fe20000010100 */
[C---:B------:R-:W-:Y:S01]  /*1390*/  FADD.FTZ R204, -R193.reuse, R40 ;  /* 0x00000028c1cc7221 */ /* 0x040fe20000010100 */
[C---:B------:R-:W-:Y:S01]  /*13a0*/  FADD.FTZ R44, -R193.reuse, R45 ;  /* 0x0000002dc12c7221 */ /* 0x040fe20000010100 */
[----:B------:R-:W-:Y:S01]  /*13b0*/  FADD.FTZ R40, -R193, R47 ;  /* 0x0000002fc1287221 */ /* 0x000fe20000010100 */
[----:B------:R-:W-:-:S02]  /*13c0*/  HADD2.F32 R36, -RZ, R189.H0_H0 ;  /* 0x200000bdff247230 */ /* 0x000fc40000004100 */
[----:B------:R-:W-:Y:S01]  /*13d0*/  FADD.FTZ R41, R41, R160 ;  /* 0x000000a029297221 */ /* 0x000fe20000010000 */
[----:B------:R-:W-:Y:S02]  /*13e0*/  HADD2.F32 R45, -RZ, R162.H0_H0 ;  /* 0x200000a2ff2d7230 */ /* 0x000fe40000004100 */
[----:B------:R-:W-:Y:S01]  /*13f0*/  FMUL.FTZ R162, R30, R167 ;  /* 0x000000a71ea27220 */ /* 0x000fe20000410000 */
[----:B------:R-:W-:Y:S02]  /*1400*/  HADD2.F32 R47, -RZ, R163.H0_H0 ;  /* 0x200000a3ff2f7230 */ /* 0x000fe40000004100 */
[----:B------:R-:W-:Y:S01]  /*1410*/  FADD.FTZ R188, -R193, R33 ;  /* 0x00000021c1bc7221 */ /* 0x000fe20000010100 */
[----:B------:R-:W-:Y:S01]  /*1420*/  FMUL.FTZ R163, R143, R176 ;  /* 0x000000b08fa37220 */ /* 0x000fe20000410000 */
[----:B------:R-:W-:Y:S01]  /*1430*/  FFMA.FTZ R186, R157, R160, R158 ;  /* 0x000000a09dba7223 */ /* 0x000fe2000001009e */
[----:B------:R-:W-:Y:S01]  /*1440*/  MOV R190, R43 ;  /* 0x0000002b00be7202 */ /* 0x000fe20000000f00 */
[----:B------:R-:W-:Y:S01]  /*1450*/  HADD2.F32 R37, -RZ, R37.H0_H0 ;  /* 0x20000025ff257230 */ /* 0x000fe20000004100 */
[----:B------:R-:W-:Y:S01]  /*1460*/  SHF.R.U32.HI R43, RZ, 0x10, R43 ;  /* 0x00000010ff2b7819 */ /* 0x000fe2000001162b */
[----:B------:R-:W-:-:S02]  /*1470*/  HADD2.F32 R165, -RZ, R165.H0_H0 ;  /* 0x200000a5ffa57230 */ /* 0x000fc40000004100 */
[----:B------:R-:W-:Y:S02]  /*1480*/  HADD2.F32 R189, -RZ, R154.H0_H0 ;  /* 0x2000009affbd7230 */ /* 0x000fe40000004100 */
[----:B------:R-:W-:Y:S01]  /*1490*/  FMUL.FTZ R154, R143, R180 ;  /* 0x000000b48f9a7220 */ /* 0x000fe20000410000 */
[----:B------:R-:W-:Y:S02]  /*14a0*/  HADD2.F32 R179, -RZ, R164.H0_H0 ;  /* 0x200000a4ffb37230 */ /* 0x000fe40000004100 */
[----:B------:R-:W-:Y:S01]  /*14b0*/  FMUL.FTZ R164, R31, R36 ;  /* 0x000000241fa47220 */ /* 0x000fe20000410000 */
[----:B------:R-:W-:Y:S02]  /*14c0*/  HADD2.F32 R173, -RZ, R173.H0_H0 ;  /* 0x200000adffad7230 */ /* 0x000fe40000004100 */
[----:B------:R-:W-:Y:S01]  /*14d0*/  FADD.FTZ R41, R41, R162 ;  /* 0x000000a229297221 */ /* 0x000fe20000010000 */
[----:B------:R-:W-:Y:S01]  /*14e0*/  FMUL.FTZ R191, R143, R188 ;  /* 0x000000bc8fbf7220 */ /* 0x000fe20000410000 */
[----:B------:R-:W-:Y:S01]  /*14f0*/  FFMA.FTZ R186, R163, R162, R186 ;  /* 0x000000a2a3ba7223 */ /* 0x000fe200000100ba */
[----:B------:R-:W-:Y:S01]  /*1500*/  FADD.FTZ R194, -R193, R37 ;  /* 0x00000025c1c27221 */ /* 0x000fe20000010100 */
[----:B------:R-:W-:Y:S01]  /*1510*/  FADD.FTZ R117, R35, R117 ;  /* 0x0000007523757221 */ /* 0x000fe20000010000 */
[----:B------:R-:W-:Y:S01]  /*1520*/  FFMA.FTZ R119, R0, R35, R119 ;  /* 0x0000002300777223 */ /* 0x000fe20000010077 */
[----:B------:R-:W-:Y:S01]  /*1530*/  FADD.FTZ R87, R165, R87 ;  /* 0x00000057a5577221 */ /* 0x000fe20000010000 */
[----:B------:R-:W-:Y:S01]  /*1540*/  FFMA.FTZ R63, R154, R165, R63 ;  /* 0x000000a59a3f7223 */ /* 0x000fe2000001003f */
[----:B------:R-:W-:-:S02]  /*1550*/  HADD2.F32 R35, -RZ, R43.H0_H0 ;  /* 0x2000002bff237230 */ /* 0x000fc40000004100 */
[----:B------:R-:W-:Y:S01]  /*1560*/  FMUL.FTZ R165, R24, R165 ;  /* 0x000000a518a57220 */ /* 0x000fe20000410000 */
[----:B------:R-:W-:Y:S01]  /*1570*/  FADD.FTZ R188, R41, R164 ;  /* 0x000000a429bc7221 */ /* 0x000fe20000010000 */
[----:B------:R-:W-:Y:S01]  /*1580*/  FADD.FTZ R32, -R193, R173 ;  /* 0x000000adc1207221 */ /* 0x000fe20000010100 */
[----:B------:R-:W-:Y:S01]  /*1590*/  FFMA.FTZ R43, R191, R164, R186 ;  /* 0x000000a4bf2b7223 */ /* 0x000fe200000100ba */
[----:B------:R-:W-:Y:S02]  /*15a0*/  HADD2.F32 R34, -RZ, R34.H0_H0 ;  /* 0x20000022ff227230 */ /* 0x000fe40000004100 */
[----:B------:R-:W-:Y:S02]  /*15b0*/  HADD2.F32 R173, -RZ, R166.H0_H0 ;  /* 0x200000a6ffad7230 */ /* 0x000fe40000004100 */
        /* <DEDUP_REMOVED lines=9> */
[----:B------:R-:W-:-:S02]  /*1650*/  HADD2.F32 R184, -RZ, R184.H0_H0 ;  /* 0x200000b8ffb87230 */ /* 0x000fc40000004100 */
[----:B------:R-:W-:Y:S01]  /*1660*/  FADD.FTZ R60, -R193, R60 ;  /* 0x0000003cc13c7221 */ /* 0x000fe20000010100 */
[----:B------:R-:W-:Y:S02]  /*1670*/  HADD2.F32 R146, -RZ, R146.H0_H0 ;  /* 0x20000092ff927230 */ /* 0x000fe40000004100 */
[----:B------:R-:W-:Y:S01]  /*1680*/  FADD.FTZ R115, R174, R115 ;  /* 0x00000073ae737221 */ /* 0x000fe20000010000 */
[----:B------:R-:W-:Y:S02]  /*1690*/  HADD2.F32 R46, -RZ, R177.H0_H0 ;  /* 0x200000b1ff2e7230 */ /* 0x000fe40000004100 */
        /* <DEDUP_REMOVED lines=20> */
[----:B------:R-:W-:-:S02]  /*17e0*/  HADD2.F32 R193, -RZ, R153.H0_H0 ;  /* 0x20000099ffc17230 */ /* 0x000fc40000004100 */
[----:B------:R-:W-:Y:S01]  /*17f0*/  FFMA.FTZ R43, R167, R174, R186 ;  /* 0x000000aea72b7223 */ /* 0x000fe200000100ba */
[C---:B------:R-:W-:Y:S01]  /*1800*/  FMUL.FTZ R153, R143.reuse, R208 ;  /* 0x000000d08f997220 */ /* 0x040fe20000410000 */
        /* <DEDUP_REMOVED lines=27> */
[----:B------:R-:W-:-:S02]  /*19c0*/  HADD2.F32 R197, -RZ, R152.H0_H0 ;  /* 0x20000098ffc57230 */ /* 0x000fc40000004100 */
[----:B------:R-:W-:Y:S01]  /*19d0*/  FADD.FTZ R103, R39, R103 ;  /* 0x0000006727677221 */ /* 0x000fe20000010000 */
[-C--:B------:R-:W-:Y:S01]  /*19e0*/  FFMA.FTZ R79, R148, R39.reuse, R79 ;  /* 0x00000027944f7223 */ /* 0x080fe2000001004f */
[----:B------:R-:W-:Y:S01]  /*19f0*/  FMUL.FTZ R146, R8, R39 ;  /* 0x0000002708927220 */ /* 0x000fe20000410000 */
[----:B------:R-:W-:Y:S01]  /*1a00*/  FMUL.FTZ R152, R18, R183 ;  /* 0x000000b712987220 */ /* 0x000fe20000410000 */
[----:B------:R-:W-:Y:S01]  /*1a10*/  FADD.FTZ R39, R60, R151 ;  /* 0x000000973c277221 */ /* 0x000fe20000010000 */
[----:B------:R-:W-:Y:S01]  /*1a20*/  FMUL.FTZ R168, R143, R168 ;  /* 0x000000a88fa87220 */ /* 0x000fe20000410000 */
[----:B------:R-:W-:Y:S01]  /*1a30*/  FFMA.FTZ R41, R155, R151, R186 ;  /* 0x000000979b297223 */ /* 0x000fe200000100ba */
[----:B------:R-:W-:Y:S02]  /*1a40*/  HADD2.F32 R33, -RZ, R149.H0_H0 ;  /* 0x20000095ff217230 */ /* 0x000fe40000004100 */
        /* <DEDUP_REMOVED lines=38> */
[----:B------:R-:W-:Y:S02]  /*1cb0*/  HADD2.F32 R192, -RZ, R192.H0_H0 ;  /* 0x200000c0ffc07230 */ /* 0x000fe40000004100 */
        /* <DEDUP_REMOVED lines=66> */
.L_x_8861:
        /* <DEDUP_REMOVED lines=9> */
[----:B------:R-:W-:Y:S02]  /*2170*/  LOP3.LUT R39, R33, 0x7fffff8, RZ, 0xc0, !PT ;  /* 0x07fffff821277812 */ /* 0x000fe400078ec0ff */
[----:B------:R-:W-:Y:S02]  /*2180*/  @!P0 IADD3 R34, R34, 0x8, RZ ;  /* 0x0000000822228810 */ /* 0x000fe40007ffe0ff */
[----:B------:R-:W-:Y:S02]  /*2190*/  @!P3 IADD3 R39, R39, 0x8, RZ ;  /* 0x000000082727b810 */ /* 0x000fe40007ffe0ff */
[----:B------:R-:W-:Y:S02]  /*21a0*/  @!P4 LOP3.LUT R33, R34, 0x7, R33, 0xf8, !PT ;  /* 0x000000072221c812 */ /* 0x000fe400078ef821 */
[----:B-----5:R-:W-:-:S02]  /*21b0*/  LOP3.LUT P0, RZ, R145, 0xff00, RZ, 0xc0, !PT ;  /* 0x0000ff0091ff7812 */ /* 0x020fc4000780c0ff */
        /* <DEDUP_REMOVED lines=19> */
[----:B------:R-:W-:Y:S02]  /*22f0*/  @P2 SHF.R.U64 R36, R58, 0x10, R59 ;  /* 0x000000103a242819 */ /* 0x000fe4000000123b */
[----:B------:R-:W-:Y:S01]  /*2300*/  FADD.FTZ R203, R38, R203 ;  /* 0x000000cb26cb7221 */ /* 0x000fe20000010000 */
[----:B------:R-:W-:Y:S01]  /*2310*/  FADD.FTZ R32, R39, R32 ;  /* 0x0000002027207221 */ /* 0x000fe20000010000 */
[----:B------:R-:W-:Y:S01]  /*2320*/  @P2 MOV R34, R58 ;  /* 0x0000003a00222202 */ /* 0x000fe20000000f00 */
[----:B------:R-:W-:-:S02]  /*2330*/  @P2 HADD2.F32 R36, -RZ, R36.H0_H0 ;  /* 0x20000024ff242230 */ /* 0x000fc40000004100 */
[----:B--2---:R-:W-:Y:S01]  /*2340*/  FADD.FTZ R203, R203, R40 ;  /* 0x00000028cbcb7221 */ /* 0x004fe20000010000 */
[----:B------:R-:W-:Y:S01]  /*2350*/  FADD.FTZ R32, R32, R41 ;  /* 0x0000002920207221 */ /* 0x000fe20000010000 */
[----:B------:R-:W-:Y:S01]  /*2360*/  @P2 HADD2.F32 R38, -RZ, R35.H0_H0 ;  /* 0x20000023ff262230 */ /* 0x000fe20000004100 */
[----:B------:R-:W-:Y:S01]  /*2370*/  @P2 SHF.R.U32.HI R40, RZ, 0x10, R59 ;  /* 0x00000010ff282819 */ /* 0x000fe2000001163b */
[----:B------:R-:W-:Y:S01]  /*2380*/  FADD.FTZ R203, R42, R203 ;  /* 0x000000cb2acb7221 */ /* 0x000fe20000010000 */
[----:B------:R-:W-:Y:S01]  /*2390*/  FADD.FTZ R32, R43, R32 ;  /* 0x000000202b207221 */ /* 0x000fe20000010000 */
[----:B------:R-:W-:Y:S01]  /*23a0*/  @P2 HADD2.F32 R34, -RZ, R34.H0_H0 ;  /* 0x20000022ff222230 */ /* 0x000fe20000004100 */
[----:B------:R-:W-:Y:S01]  /*23b0*/  @P2 MOV R43, R3 ;  /* 0x00000003002b2202 */ /* 0x000fe20000000f00 */
[----:B---3--:R-:W-:Y:S01]  /*23c0*/  FADD.FTZ R203, R203, R44 ;  /* 0x0000002ccbcb7221 */ /* 0x008fe20000010000 */
[----:B------:R-:W-:Y:S01]  /*23d0*/  FADD.FTZ R32, R32, R45 ;  /* 0x0000002d20207221 */ /* 0x000fe20000010000 */
[----:B------:R-:W-:Y:S01]  /*23e0*/  @P2 HADD2.F32 R40, -RZ, R40.H0_H0 ;  /* 0x20000028ff282230 */ /* 0x000fe20000004100 */
[----:B------:R-:W-:Y:S01]  /*23f0*/  @P2 SHF.R.U64 R44, R48, 0x10, R49 ;  /* 0x00000010302c2819 */ /* 0x000fe20000001231 */
[----:B------:R-:W-:Y:S01]  /*2400*/  FADD.FTZ R46, R46, R203 ;  /* 0x000000cb2e2e7221 */ /* 0x000fe20000010000 */
[----:B------:R-:W-:-:S03]  /*2410*/  FADD.FTZ R33, R47, R32 ;  /* 0x000000202f217221 */ /* 0x000fc60000010000 */
[----:B------:R-:W-:Y:S01]  /*2420*/  FMUL.FTZ R46, R46, UR16 ;  /* 0x000000102e2e7c20 */ /* 0x000fe20008410000 */
[----:B------:R-:W-:Y:S01]  /*2430*/  FMUL.FTZ R33, R33, UR16 ;  /* 0x0000001021217c20 */ /* 0x000fe20008410000 */
[----:B------:R-:W-:-:S03]  /*2440*/  @P2 HADD2.F32 R44, -RZ, R44.H0_H0 ;  /* 0x2000002cff2c2230 */ /* 0x000fc60000004100 */
[----:B------:R-:W-:Y:S02]  /*2450*/  FSEL R32, R46, RZ, !P5 ;  /* 0x000000ff2e207208 */ /* 0x000fe40006800000 */
[----:B------:R-:W-:Y:S02]  /*2460*/  LOP3.LUT P5, RZ, R145, 0xff0000, RZ, 0xc0, !PT ;  /* 0x00ff000091ff7812 */ /* 0x000fe400078ac0ff */
[----:B------:R-:W-:Y:S01]  /*2470*/  @P2 MOV R46, R49 ;  /* 0x00000031002e2202 */ /* 0x000fe20000000f00 */
        /* <DEDUP_REMOVED lines=19> */
[-C--:B------:R-:W-:Y:S01]  /*25b0*/  FFMA.FTZ R154, R154, R33.reuse, R32 ;  /* 0x000000219a9a7223 */ /* 0x080fe20000010020 */
[----:B------:R-:W-:Y:S01]  /*25c0*/  FMUL.FTZ R34, R34, UR17 ;  /* 0x0000001122227c20 */ /* 0x000fe20008410000 */
[----:B------:R-:W-:Y:S01]  /*25d0*/  FMUL.FTZ R40, R36, UR17 ;  /* 0x0000001124287c20 */ /* 0x000fe20008410000 */
[----:B------:R-:W-:Y:S01]  /*25e0*/  FMUL.FTZ R0, R0, UR17 ;  /* 0x0000001100007c20 */ /* 0x000fe20008410000 */
[----:B------:R-:W-:Y:S01]  /*25f0*/  FMUL.FTZ R42, R41, R136 ;  /* 0x00000088292a7220 */ /* 0x000fe20000410000 */
[----:B------:R-:W-:Y:S01]  /*2600*/  FADD.FTZ R154, R165, -R154 ;  /* 0x8000009aa59a7221 */ /* 0x000fe20000010000 */
[----:B------:R-:W-:Y:S01]  /*2610*/  FSEL R36, R34, RZ, P0 ;  /* 0x000000ff22247208 */ /* 0x000fe20000000000 */
[-CC-:B------:R-:W-:Y:S01]  /*2620*/  FFMA.FTZ R166, R166, R33.reuse, R32.reuse ;  /* 0x00000021a6a67223 */ /* 0x180fe20000010020 */
[----:B------:R-:W-:Y:S01]  /*2630*/  FSEL R34, R40, RZ, P5 ;  /* 0x000000ff28227208 */ /* 0x000fe20002800000 */
[-CC-:B------:R-:W-:Y:S01]  /*2640*/  FFMA.FTZ R161, R161, R33.reuse, R32.reuse ;  /* 0x00000021a1a17223 */ /* 0x180fe20000010020 */
[----:B------:R-:W-:Y:S01]  /*2650*/  @P2 MOV R40, R2 ;  /* 0x0000000200282202 */ /* 0x000fe20000000f00 */
[----:B------:R-:W-:Y:S01]  /*2660*/  FFMA.FTZ R171, R171, R33, R32 ;  /* 0x00000021abab7223 */ /* 0x000fe20000010020 */
[----:B------:R-:W-:Y:S01]  /*2670*/  FSEL R38, R0, RZ, P4 ;  /* 0x000000ff00267208 */ /* 0x000fe20002000000 */
[----:B------:R-:W-:Y:S01]  /*2680*/  FMUL.FTZ R0, R42, UR17 ;  /* 0x000000112a007c20 */ /* 0x000fe20008410000 */
[----:B------:R-:W-:Y:S01]  /*2690*/  FMUL.FTZ R45, R143, R154 ;  /* 0x0000009a8f2d7220 */ /* 0x000fe20000410000 */
[----:B------:R-:W-:Y:S01]  /*26a0*/  @P2 HADD2.F32 R40, -RZ, R40.H0_H0 ;  /* 0x20000028ff282230 */ /* 0x000fe20000004100 */
[----:B------:R-:W-:Y:S01]  /*26b0*/  @P2 SHF.R.U64 R42, R2, 0x10, R3 ;  /* 0x00000010022a2819 */ /* 0x000fe20000001203 */
[----:B------:R-:W-:Y:S01]  /*26c0*/  FADD.FTZ R166, R169, -R166 ;  /* 0x800000a6a9a67221 */ /* 0x000fe20000010000 */
[----:B------:R-:W-:Y:S01]  /*26d0*/  FADD.FTZ R170, R170, -R161 ;  /* 0x800000a1aaaa7221 */ /* 0x000fe20000010000 */
[----:B------:R-:W-:Y:S01]  /*26e0*/  FADD.FTZ R180, R180, -R171 ;  /* 0x800000abb4b47221 */ /* 0x000fe20000010000 */
[----:B------:R-:W-:Y:S01]  /*26f0*/  @P2 FADD.FTZ R45, R45, R40 ;  /* 0x000000282d2d2221 */ /* 0x000fe20000010000 */
[----:B------:R-:W-:-:S02]  /*2700*/  @P2 HADD2.F32 R40, -RZ, R43.H0_H0 ;  /* 0x2000002bff282230 */ /* 0x000fc40000004100 */
[-CC-:B------:R-:W-:Y:S01]  /*2710*/  FFMA.FTZ R176, R176, R33.reuse, R32.reuse ;  /* 0x00000021b0b07223 */ /* 0x180fe20000010020 */
[----:B------:R-:W-:Y:S02]  /*2720*/  @P2 HADD2.F32 R42, -RZ, R42.H0_H0 ;  /* 0x2000002aff2a2230 */ /* 0x000fe40000004100 */
[----:B------:R-:W-:Y:S01]  /*2730*/  FMUL.FTZ R43, R143, R166 ;  /* 0x000000a68f2b7220 */ /* 0x000fe20000410000 */
[-CC-:B------:R-:W-:Y:S01]  /*2740*/  FFMA.FTZ R167, R167, R33.reuse, R32.reuse ;  /* 0x00000021a7a77223 */ /* 0x180fe20000010020 */
[C---:B------:R-:W-:Y:S01]  /*2750*/  FMUL.FTZ R47, R143.reuse, R170 ;  /* 0x000000aa8f2f7220 */ /* 0x040fe20000410000 */
[----:B------:R-:W-:Y:S01]  /*2760*/  FMUL.FTZ R157, R143, R180 ;  /* 0x000000b48f9d7220 */ /* 0x000fe20000410000 */
[-CC-:B------:R-:W-:Y:S01]  /*2770*/  FFMA.FTZ R172, R172, R33.reuse, R32.reuse ;  /* 0x00000021acac7223 */ /* 0x180fe20000010020 */
[----:B------:R-:W-:Y:S01]  /*2780*/  FFMA.FTZ R177, R177, R33, R32 ;  /* 0x00000021b1b17223 */ /* 0x000fe20000010020 */
[----:B------:R-:W-:Y:S01]  /*2790*/  FADD.FTZ R176, R175, -R176 ;  /* 0x800000b0afb07221 */ /* 0x000fe20000010000 */
[----:B------:R-:W-:Y:S01]  /*27a0*/  @P2 FADD.FTZ R43, R43, R40 ;  /* 0x000000282b2b2221 */ /* 0x000fe20000010000 */
[----:B------:R-:W-:Y:S01]  /*27b0*/  FADD.FTZ R174, R174, -R167 ;  /* 0x800000a7aeae7221 */ /* 0x000fe20000010000 */
[----:B------:R-:W-:Y:S01]  /*27c0*/  @P2 FADD.FTZ R47, R47, R42 ;  /* 0x0000002a2f2f2221 */ /* 0x000fe20000010000 */
[----:B------:R-:W-:Y:S01]  /*27d0*/  @P2 HADD2.F32 R40, -RZ, R60.H0_H0 ;  /* 0x2000003cff282230 */ /* 0x000fe20000004100 */
[----:B------:R-:W-:Y:S01]  /*27e0*/  @P2 MOV R42, R48 ;  /* 0x00000030002a2202 */ /* 0x000fe20000000f00 */
[----:B------:R-:W-:Y:S01]  /*27f0*/  @P2 FADD.FTZ R157, R157, R44 ;  /* 0x0000002c9d9d2221 */ /* 0x000fe20000010000 */
[----:B------:R-:W-:Y:S01]  /*2800*/  @P2 SHF.R.U32.HI R60, RZ, 0x10, R49 ;  /* 0x00000010ff3c2819 */ /* 0x000fe20000011631 */
[----:B------:R-:W-:-:S02]  /*2810*/  @P2 HADD2.F32 R44, -RZ, R46.H0_H0 ;  /* 0x2000002eff2c2230 */ /* 0x000fc40000004100 */
[----:B------:R-:W-:Y:S01]  /*2820*/  FADD.FTZ R172, R173, -R172 ;  /* 0x800000acadac7221 */ /* 0x000fe20000010000 */
[----:B------:R-:W-:Y:S01]  /*2830*/  FADD.FTZ R182, R182, -R177 ;  /* 0x800000b1b6b67221 */ /* 0x000fe20000010000 */
[C---:B------:R-:W-:Y:S01]  /*2840*/  FMUL.FTZ R159, R143.reuse, R176 ;  /* 0x000000b08f9f7220 */ /* 0x040fe20000410000 */
[C---:B------:R-:W-:Y:S01]  /*2850*/  FMUL.FTZ R161, R143.reuse, R174 ;  /* 0x000000ae8fa17220 */ /* 0x040fe20000410000 */
[----:B------:R-:W-:Y:S02]  /*2860*/  @P2 HADD2.F32 R42, -RZ, R42.H0_H0 ;  /* 0x2000002aff2a2230 */ /* 0x000fe40000004100 */
[C---:B------:R-:W-:Y:S01]  /*2870*/  FMUL.FTZ R145, R143.reuse, R172 ;  /* 0x000000ac8f917220 */ /* 0x040fe20000410000 */
[----:B------:R-:W-:Y:S02]  /*2880*/  @P2 HADD2.F32 R46, -RZ, R60.H0_H0 ;  /* 0x2000003cff2e2230 */ /* 0x000fe40000004100 */
[----:B------:R-:W-:Y:S01]  /*2890*/  FMUL.FTZ R61, R143, R182 ;  /* 0x000000b68f3d7220 */ /* 0x000fe20000410000 */
[----:B------:R-:W-:Y:S01]  /*28a0*/  @P2 FADD.FTZ R159, R159, R44 ;  /* 0x0000002c9f9f2221 */ /* 0x000fe20000010000 */
[----:B------:R-:W-:Y:S01]  /*28b0*/  @P2 FADD.FTZ R161, R161, R40 ;  /* 0x00000028a1a12221 */ /* 0x000fe20000010000 */
[-C--:B------:R-:W-:Y:S01]  /*28c0*/  FMUL.FTZ R44, R43, R136.reuse ;  /* 0x000000882b2c7220 */ /* 0x080fe20000410000 */
[----:B------:R-:W-:Y:S01]  /*28d0*/  @P2 FADD.FTZ R145, R145, R42 ;  /* 0x0000002a91912221 */ /* 0x000fe20000010000 */
[----:B------:R-:W-:Y:S01]  /*28e0*/  @P2 FADD.FTZ R61, R61, R46 ;  /* 0x0000002e3d3d2221 */ /* 0x000fe20000010000 */
        /* <DEDUP_REMOVED lines=22> */
[----:B------:R0:W1:Y:S01]  /*2a50*/  F2F.F16.F32 R171, R38 ;  /* 0x0000002600ab7304 */ /* 0x0000620000200800 */
[----:B------:R-:W-:Y:S01]  /*2a60*/  LOP3.LUT P4, RZ, R141, 0xff, RZ, 0xc0, !PT ;  /* 0x000000ff8dff7812 */ /* 0x000fe2000788c0ff */
[-CC-:B------:R-:W-:Y:S01]  /*2a70*/  FFMA.FTZ R153, R153, R33.reuse, R32.reuse ;  /* 0x0000002199997223 */ /* 0x180fe20000010020 */
[C---:B------:R-:W-:Y:S01]  /*2a80*/  LOP3.LUT P0, RZ, R141.reuse, 0xff00, RZ, 0xc0, !PT ;  /* 0x0000ff008dff7812 */ /* 0x040fe2000780c0ff */
[-CC-:B------:R-:W-:Y:S01]  /*2a90*/  FFMA.FTZ R178, R178, R33.reuse, R32.reuse ;  /* 0x00000021b2b27223 */ /* 0x180fe20000010020 */
[----:B------:R-:W-:Y:S01]  /*2aa0*/  LOP3.LUT P5, RZ, R141, 0xff0000, RZ, 0xc0, !PT ;  /* 0x00ff00008dff7812 */ /* 0x000fe200078ac0ff */
[-CC-:B------:R-:W-:Y:S01]  /*2ab0*/  FFMA.FTZ R181, R181, R33.reuse, R32.reuse ;  /* 0x00000021b5b57223 */ /* 0x180fe20000010020 */
[----:B------:R-:W-:Y:S01]  /*2ac0*/  LOP3.LUT P6, RZ, R141, 0xff000000, RZ, 0xc0, !PT ;  /* 0xff0000008dff7812 */ /* 0x000fe200078cc0ff */
[----:B------:R-:W-:Y:S01]  /*2ad0*/  FMUL.FTZ R141, R154, UR17 ;  /* 0x000000119a8d7c20 */ /* 0x000fe20008410000 */
[----:B------:R-:W-:Y:S01]  /*2ae0*/  FSEL R154, R44, RZ, P0 ;  /* 0x000000ff2c9a7208 */ /* 0x000fe20000000000 */
[----:B------:R-:W-:Y:S01]  /*2af0*/  FMUL.FTZ R44, R160, UR17 ;  /* 0x00000011a02c7c20 */ /* 0x000fe20008410000 */
[----:B0-----:R-:W-:Y:S01]  /*2b00*/  @P2 MOV R38, R50 ;  /* 0x0000003200262202 */ /* 0x001fe20000000f00 */
[----:B------:R0:W2:Y:S01]  /*2b10*/  F2F.F16.F32 R173, R34 ;  /* 0x0000002200ad7304 */ /* 0x0000a20000200800 */
[----:B------:R-:W-:Y:S01]  /*2b20*/  FSEL R191, R141, RZ, P5 ;  /* 0x000000ff8dbf7208 */ /* 0x000fe20002800000 */
[-CC-:B------:R-:W-:Y:S01]  /*2b30*/  FFMA.FTZ R141, R156, R33.reuse, R32.reuse ;  /* 0x000000219c8d7223 */ /* 0x180fe20000010020 */
[----:B------:R-:W-:Y:S01]  /*2b40*/  FSEL R142, R142, RZ, P4 ;  /* 0x000000ff8e8e7208 */ /* 0x000fe20002000000 */
[-C--:B------:R-:W-:Y:S01]  /*2b50*/  FFMA.FTZ R156, R155, R33.reuse, R32 ;  /* 0x000000219b9c7223 */ /* 0x080fe20000010020 */
[----:B------:R-:W-:Y:S01]  /*2b60*/  FSEL R44, R44, RZ, P6 ;  /* 0x000000ff2c2c7208 */ /* 0x000fe20003000000 */
[----:B------:R-:W-:Y:S01]  /*2b70*/  FADD.FTZ R150, R150, -R141 ;  /* 0x8000008d96967221 */ /* 0x000fe20000010000 */
[C---:B------:R-:W-:Y:S01]  /*2b80*/  LOP3.LUT P4, RZ, R140.reuse, 0xff, RZ, 0xc0, !PT ;  /* 0x000000ff8cff7812 */ /* 0x040fe2000788c0ff */
[----:B------:R-:W-:Y:S01]  /*2b90*/  @P2 HADD2.F32 R38, -RZ, R38.H0_H0 ;  /* 0x20000026ff262230 */ /* 0x000fe20000004100 */
[C---:B------:R-:W-:Y:S01]  /*2ba0*/  LOP3.LUT P0, RZ, R140.reuse, 0xff00, RZ, 0xc0, !PT ;  /* 0x0000ff008cff7812 */ /* 0x040fe2000780c0ff */
[----:B------:R-:W-:Y:S01]  /*2bb0*/  FADD.FTZ R156, R151, -R156 ;  /* 0x8000009c979c7221 */ /* 0x000fe20000010000 */
[C---:B------:R-:W-:Y:S01]  /*2bc0*/  LOP3.LUT P5, RZ, R140.reuse, 0xff0000, RZ, 0xc0, !PT ;  /* 0x00ff00008cff7812 */ /* 0x040fe200078ac0ff */
[C---:B------:R-:W-:Y:S01]  /*2bd0*/  FMUL.FTZ R163, R143.reuse, R150 ;  /* 0x000000968fa37220 */ /* 0x040fe20000410000 */
[----:B------:R-:W-:Y:S01]  /*2be0*/  LOP3.LUT P6, RZ, R140, 0xff000000, RZ, 0xc0, !PT ;  /* 0xff0000008cff7812 */ /* 0x000fe200078cc0ff */
[----:B------:R-:W-:Y:S01]  /*2bf0*/  FMUL.FTZ R165, R143, R156 ;  /* 0x0000009c8fa57220 */ /* 0x000fe20000410000 */
[--C-:B------:R-:W-:Y:S01]  /*2c00*/  @P2 SHF.R.U64 R140, R50, 0x10, R51.reuse ;  /* 0x00000010328c2819 */ /* 0x100fe20000001233 */
[----:B------:R-:W-:Y:S01]  /*2c10*/  @P2 FADD.FTZ R163, R163, R38 ;  /* 0x00000026a3a32221 */ /* 0x000fe20000010000 */
[----:B0-----:R-:W-:Y:S01]  /*2c20*/  @P2 SHF.R.U32.HI R34, RZ, 0x10, R51 ;  /* 0x00000010ff222819 */ /* 0x001fe20000011633 */
[----:B------:R-:W-:Y:S01]  /*2c30*/  FFMA.FTZ R155, R168, R33, R32 ;  /* 0x00000021a89b7223 */ /* 0x000fe20000010020 */
[----:B------:R-:W-:Y:S01]  /*2c40*/  @P2 MOV R38, R52 ;  /* 0x0000003400262202 */ /* 0x000fe20000000f00 */
[----:B------:R-:W-:-:S02]  /*2c50*/  @P2 HADD2.F32 R140, -RZ, R140.H0_H0 ;  /* 0x2000008cff8c2230 */ /* 0x000fc40000004100 */
[----:B------:R-:W-:Y:S01]  /*2c60*/  FADD.FTZ R160, R158, -R153 ;  /* 0x800000999ea07221 */ /* 0x000fe20000010000 */
[----:B------:R-:W-:Y:S01]  /*2c70*/  @P2 MOV R141, R51 ;  /* 0x00000033008d2202 */ /* 0x000fe20000000f00 */
[----:B------:R-:W-:Y:S01]  /*2c80*/  FADD.FTZ R152, R152, -R155 ;  /* 0x8000009b98987221 */ /* 0x000fe20000010000 */
[----:B------:R-:W-:Y:S02]  /*2c90*/  @P2 HADD2.F32 R34, -RZ, R34.H0_H0 ;  /* 0x20000022ff222230 */ /* 0x000fe40000004100 */
[----:B------:R-:W-:Y:S01]  /*2ca0*/  @P2 FADD.FTZ R165, R165, R140 ;  /* 0x0000008ca5a52221 */ /* 0x000fe20000010000 */
[----:B------:R-:W-:Y:S02]  /*2cb0*/  @P2 HADD2.F32 R140, -RZ, R38.H0_H0 ;  /* 0x20000026ff8c2230 */ /* 0x000fe40000004100 */
[----:B------:R-:W-:Y:S01]  /*2cc0*/  FMUL.FTZ R169, R143, R160 ;  /* 0x000000a08fa97220 */ /* 0x000fe20000410000 */
[----:B------:R-:W-:Y:S01]  /*2cd0*/  @P2 SHF.R.U64 R150, R52, 0x10, R53 ;  /* 0x0000001034962819 */ /* 0x000fe20000001235 */
[----:B------:R0:W3:Y:S01]  /*2ce0*/  F2F.F16.F32 R38, R42 ;  /* 0x0000002a00267304 */ /* 0x0000e20000200800 */
[----:B------:R-:W-:Y:S01]  /*2cf0*/  FFMA.FTZ R188, R188, R33, R32 ;  /* 0x00000021bcbc7223 */ /* 0x000fe20000010020 */
[----:B------:R-:W-:Y:S01]  /*2d00*/  FADD.FTZ R178, R179, -R178 ;  /* 0x800000b2b3b27221 */ /* 0x000fe20000010000 */
[----:B------:R-:W-:Y:S01]  /*2d10*/  FADD.FTZ R184, R184, -R181 ;  /* 0x800000b5b8b87221 */ /* 0x000fe20000010000 */
[----:B------:R-:W-:-:S02]  /*2d20*/  @P2 HADD2.F32 R158, -RZ, R141.H0_H0 ;  /* 0x2000008dff9e2230 */ /* 0x000fc40000004100 */
[----:B------:R-:W-:Y:S01]  /*2d30*/  FMUL.FTZ R167, R143, R152 ;  /* 0x000000988fa77220 */ /* 0x000fe20000410000 */
[----:B------:R-:W-:Y:S01]  /*2d40*/  @P2 MOV R141, R53 ;  /* 0x00000035008d2202 */ /* 0x000fe20000000f00 */
[----:B------:R-:W-:Y:S01]  /*2d50*/  @P2 FADD.FTZ R169, R169, R34 ;  /* 0x00000022a9a92221 */ /* 0x000fe20000010000 */
[----:B------:R-:W-:Y:S01]  /*2d60*/  FADD.FTZ R188, R183, -R188 ;  /* 0x800000bcb7bc7221 */ /* 0x000fe20000010000 */
[----:B0-----:R-:W-:Y:S01]  /*2d70*/  FMUL.FTZ R42, R165, R136 ;  /* 0x00000088a52a7220 */ /* 0x001fe20000410000 */
[----:B------:R-:W-:Y:S02]  /*2d80*/  @P2 HADD2.F32 R34, -RZ, R150.H0_H0 ;  /* 0x20000096ff222230 */ /* 0x000fe40000004100 */
[----:B------:R-:W-:Y:S01]  /*2d90*/  FFMA.FTZ R187, R187, R33, R32 ;  /* 0x00000021bbbb7223 */ /* 0x000fe20000010020 */
[C---:B------:R-:W-:Y:S01]  /*2da0*/  FMUL.FTZ R151, R143.reuse, R178 ;  /* 0x000000b28f977220 */ /* 0x040fe20000410000 */
[----:B------:R-:W-:Y:S01]  /*2db0*/  FMUL.FTZ R42, R42, UR17 ;  /* 0x000000112a2a7c20 */ /* 0x000fe20008410000 */
[----:B------:R-:W-:Y:S01]  /*2dc0*/  FMUL.FTZ R155, R143, R184 ;  /* 0x000000b88f9b7220 */ /* 0x000fe20000410000 */
[----:B------:R-:W-:Y:S01]  /*2dd0*/  @P2 FADD.FTZ R167, R167, R158 ;  /* 0x0000009ea7a72221 */ /* 0x000fe20000010000 */
[----:B------:R0:W4:Y:S01]  /*2de0*/  F2F.F16.F32 R175, R40 ;  /* 0x0000002800af7304 */ /* 0x0001220000200800 */
[----:B------:R-:W-:Y:S01]  /*2df0*/  @P2 SHF.R.U32.HI R150, RZ, 0x10, R53 ;  /* 0x00000010ff962819 */ /* 0x000fe20000011635 */
[----:B------:R-:W-:Y:S01]  /*2e00*/  FADD.FTZ R194, R194, -R187 ;  /* 0x800000bbc2c27221 */ /* 0x000fe20000010000 */
[----:B------:R-:W-:Y:S01]  /*2e10*/  @P2 FADD.FTZ R151, R151, R140 ;  /* 0x0000008c97972221 */ /* 0x000fe20000010000 */
[----:B------:R-:W-:Y:S01]  /*2e20*/  @P2 FADD.FTZ R155, R155, R34 ;  /* 0x000000229b9b2221 */ /* 0x000fe20000010000 */
[-C--:B------:R-:W-:Y:S01]  /*2e30*/  FMUL.FTZ R34, R163, R136.reuse ;  /* 0x00000088a3227220 */ /* 0x080fe20000410000 */
[----:B------:R-:W-:Y:S01]  /*2e40*/  FMUL.FTZ R140, R167, R136 ;  /* 0x00000088a78c7220 */ /* 0x000fe20000410000 */
[----:B------:R-:W-:Y:S01]  /*2e50*/  @P2 HADD2.F32 R150, -RZ, R150.H0_H0 ;  /* 0x20000096ff962230 */ /* 0x000fe20000004100 */
[----:B------:R1:W2:Y:S01]  /*2e60*/  F2F.F16.F32 R179, R46 ;  /* 0x0000002e00b37304 */ /* 0x0002a20000200800 */
[----:B0-----:R-:W-:-:S02]  /*2e70*/  @P2 HADD2.F32 R40, -RZ, R141.H0_H0 ;  /* 0x2000008dff282230 */ /* 0x001fc40000004100 */
[C---:B------:R-:W-:Y:S01]  /*2e80*/  FMUL.FTZ R141, R143.reuse, R188 ;  /* 0x000000bc8f8d7220 */ /* 0x040fe20000410000 */
[----:B------:R-:W-:Y:S01]  /*2e90*/  FMUL.FTZ R153, R143, R194 ;  /* 0x000000c28f997220 */ /* 0x000fe20000410000 */
[----:B------:R-:W-:Y:S01]  /*2ea0*/  FMUL.FTZ R34, R34, UR17 ;  /* 0x0000001122227c20 */ /* 0x000fe20008410000 */
[----:B------:R-:W-:Y:S01]  /*2eb0*/  FMUL.FTZ R140, R140, UR17 ;  /* 0x000000118c8c7c20 */ /* 0x000fe20008410000 */
[----:B------:R-:W-:Y:S01]  /*2ec0*/  @P2 FADD.FTZ R141, R141, R40 ;  /* 0x000000288d8d2221 */ /* 0x000fe20000010000 */
[----:B------:R-:W-:Y:S01]  /*2ed0*/  @P2 FADD.FTZ R153, R153, R150 ;  /* 0x0000009699992221 */ /* 0x000fe20000010000 */
[----:B------:R0:W2:Y:S01]  /*2ee0*/  F2F.F16.F32 R40, R60 ;  /* 0x0000003c00287304 */ /* 0x0000a20000200800 */
[----:B-1----:R-:W-:Y:S01]  /*2ef0*/  FSEL R46, R42, RZ, P0 ;  /* 0x000000ff2a2e7208 */ /* 0x002fe20000000000 */
[-C--:B------:R-:W-:Y:S01]  /*2f00*/  FMUL.FTZ R42, R169, R136.reuse ;  /* 0x00000088a92a7220 */ /* 0x080fe20000410000 */
[----:B------:R-:W-:Y:S01]  /*2f10*/  FSEL R34, R34, RZ, P4 ;  /* 0x000000ff22227208 */ /* 0x000fe20002000000 */
[-C--:B------:R-:W-:Y:S01]  /*2f20*/  FMUL.FTZ R150, R151, R136.reuse ;  /* 0x0000008897967220 */ /* 0x080fe20000410000 */
[----:B------:R-:W-:Y:S01]  /*2f30*/  FSEL R140, R140, RZ, P5 ;  /* 0x000000ff8c8c7208 */ /* 0x000fe20002800000 */
[-C--:B------:R-:W-:Y:S01]  /*2f40*/  FMUL.FTZ R152, R155, R136.reuse ;  /* 0x000000889b987220 */ /* 0x080fe20000410000 */
[----:B------:R-:W-:Y:S01]  /*2f50*/  LOP3.LUT P4, RZ, R139, 0xff, RZ, 0xc0, !PT ;  /* 0x000000ff8bff7812 */ /* 0x000fe2000788c0ff */
[-C--:B------:R-:W-:Y:S01]  /*2f60*/  FMUL.FTZ R156, R141, R136.reuse ;  /* 0x000000888d9c7220 */ /* 0x080fe20000410000 */
[----:B0-----:R-:W-:Y:S01]  /*2f70*/  FMUL.FTZ R60, R42, UR17 ;  /* 0x000000112a3c7c20 */ /* 0x001fe20008410000 */
[C---:B------:R-:W-:Y:S01]  /*2f80*/  LOP3.LUT P0, RZ, R139.reuse, 0xff00, RZ, 0xc0, !PT ;  /* 0x0000ff008bff7812 */ /* 0x040fe2000780c0ff */
[----:B------:R-:W-:Y:S01]  /*2f90*/  FMUL.FTZ R150, R150, UR17 ;  /* 0x0000001196967c20 */ /* 0x000fe20008410000 */
[C---:B------:R-:W-:Y:S01]  /*2fa0*/  LOP3.LUT P5, RZ, R139.reuse, 0xff0000, RZ, 0xc0, !PT ;  /* 0x00ff00008bff7812 */ /* 0x040fe200078ac0ff */
[----:B------:R-:W-:Y:S01]  /*2fb0*/  FMUL.FTZ R152, R152, UR17 ;  /* 0x0000001198987c20 */ /* 0x000fe20008410000 */
[----:B------:R-:W-:Y:S01]  /*2fc0*/  FSEL R60, R60, RZ, P6 ;  /* 0x000000ff3c3c7208 */ /* 0x000fe20003000000 */
[----:B------:R-:W-:Y:S01]  /*2fd0*/  FMUL.FTZ R156, R156, UR17 ;  /* 0x000000119c9c7c20 */ /* 0x000fe20008410000 */
[----:B------:R-:W-:Y:S01]  /*2fe0*/  LOP3.LUT P6, RZ, R139, 0xff000000, RZ, 0xc0, !PT ;  /* 0xff0000008bff7812 */ /* 0x000fe200078cc0ff */
[----:B------:R-:W-:Y:S01]  /*2ff0*/  FMUL.FTZ R139, R153, R136 ;  /* 0x00000088998b7220 */ /* 0x000fe20000410000 */
[----:B------:R0:W1:Y:S01]  /*3000*/  F2F.F16.F32 R181, R142 ;  /* 0x0000008e00b57304 */ /* 0x0000620000200800 */
[----:B------:R-:W-:Y:S01]  /*3010*/  FSEL R150, R150, RZ, P4 ;  /* 0x000000ff96967208 */ /* 0x000fe20002000000 */
[-CC-:B------:R-:W-:Y:S01]  /*3020*/  FFMA.FTZ R186, R186, R33.reuse, R32.reuse ;  /* 0x00000021baba7223 */ /* 0x180fe20000010020 */
[----:B------:R-:W-:Y:S01]  /*3030*/  FMUL.FTZ R139, R139, UR17 ;  /* 0x000000118b8b7c20 */ /* 0x000fe20008410000 */
[----:B------:R-:W-:Y:S01]  /*3040*/  FSEL R152, R152, RZ, P0 ;  /* 0x000000ff98987208 */ /* 0x000fe20000000000 */
[-CC-:B------:R-:W-:Y:S01]  /*3050*/  FFMA.FTZ R198, R198, R33.reuse, R32.reuse ;  /* 0x00000021c6c67223 */ /* 0x180fe20000010020 */
[----:B------:R-:W-:Y:S01]  /*3060*/  FSEL R156, R156, RZ, P5 ;  /* 0x000000ff9c9c7208 */ /* 0x000fe20002800000 */
[-CC-:B------:R-:W-:Y:S01]  /*3070*/  FFMA.FTZ R195, R195, R33.reuse, R32.reuse ;  /* 0x00000021c3c37223 */ /* 0x180fe20000010020 */
[----:B------:R-:W-:Y:S01]  /*3080*/  LOP3.LUT P4, RZ, R144, 0xff, RZ, 0xc0, !PT ;  /* 0x000000ff90ff7812 */ /* 0x000fe2000788c0ff */
[-CC-:B------:R-:W-:Y:S01]  /*3090*/  FFMA.FTZ R200, R200, R33.reuse, R32.reuse ;  /* 0x00000021c8c87223 */ /* 0x180fe20000010020 */
[----:B0-----:R-:W-:Y:S01]  /*30a0*/  FSEL R142, R139, RZ, P6 ;  /* 0x000000ff8b8e7208 */ /* 0x001fe20003000000 */
[-CC-:B------:R-:W-:Y:S01]  /*30b0*/  FFMA.FTZ R139, R148, R33.reuse, R32.reuse ;  /* 0x00000021948b7223 */ /* 0x180fe20000010020 */
[C---:B------:R-:W-:Y:S01]  /*30c0*/  LOP3.LUT P0, RZ, R144.reuse, 0xff00, RZ, 0xc0, !PT ;  /* 0x0000ff0090ff7812 */ /* 0x040fe2000780c0ff */
[----:B------:R-:W0:Y:S01]  /*30d0*/  F2F.F16.F32 R148, R140 ;  /* 0x0000008c00947304 */ /* 0x000e220000200800 */
[----:B------:R-:W-:Y:S01]  /*30e0*/  LOP3.LUT P5, RZ, R144, 0xff0000, RZ, 0xc0, !PT ;  /* 0x00ff000090ff7812 */ /* 0x000fe200078ac0ff */
[----:B------:R-:W-:Y:S01]  /*30f0*/  FADD.FTZ R146, R146, -R139 ;  /* 0x8000008b92927221 */ /* 0x000fe20000010000 */
[----:B------:R-:W-:Y:S01]  /*3100*/  LOP3.LUT P6, RZ, R144, 0xff000000, RZ, 0xc0, !PT ;  /* 0xff00000090ff7812 */ /* 0x000fe200078cc0ff */
[-CC-:B------:R-:W-:Y:S01]  /*3110*/  FFMA.FTZ R144, R149, R33.reuse, R32.reuse ;  /* 0x0000002195907223 */ /* 0x180fe20000010020 */
[----:B------:R-:W-:Y:S01]  /*3120*/  @P2 SHF.R.U64 R139, R54, 0x10, R55 ;  /* 0x00000010368b2819 */ /* 0x000fe20000001237 */
[-CC-:B------:R-:W-:Y:S01]  /*3130*/  FFMA.FTZ R149, R189, R33.reuse, R32.reuse ;  /* 0x00000021bd957223 */ /* 0x180fe20000010020 */
[----:B------:R-:W-:Y:S01]  /*3140*/  FFMA.FTZ R33, R199, R33, R32 ;  /* 0x00000021c7217223 */ /* 0x000fe20000010020 */
[----:B------:R-:W-:Y:S01]  /*3150*/  FADD.FTZ R144, R147, -R144 ;  /* 0x8000009093907221 */ /* 0x000fe20000010000 */
[----:B------:R3:W0:Y:S01]  /*3160*/  F2F.F16.F32 R189, R34 ;  /* 0x0000002200bd7304 */ /* 0x0006220000200800 */
[----:B------:R-:W-:Y:S01]  /*3170*/  @P2 MOV R32, R54 ;  /* 0x0000003600202202 */ /* 0x000fe20000000f00 */
[----:B------:R-:W-:Y:S01]  /*3180*/  FADD.FTZ R190, R190, -R33 ;  /* 0x80000021bebe7221 */ /* 0x000fe20000010000 */
[C---:B------:R-:W-:Y:S01]  /*3190*/  FMUL.FTZ R177, R143.reuse, R144 ;  /* 0x000000908fb17220 */ /* 0x040fe20000410000 */
[----:B------:R-:W-:Y:S01]  /*31a0*/  FMUL.FTZ R183, R143, R146 ;  /* 0x000000928fb77220 */ /* 0x000fe20000410000 */
[----:B------:R-:W-:Y:S01]  /*31b0*/  FADD.FTZ R186, R185, -R186 ;  /* 0x800000bab9ba7221 */ /* 0x000fe20000010000 */
[----:B------:R-:W-:-:S02]  /*31c0*/  @P2 HADD2.F32 R32, -RZ, R32.H0_H0 ;  /* 0x20000020ff202230 */ /* 0x000fc40000004100 */
[----:B------:R-:W-:Y:S01]  /*31d0*/  FADD.FTZ R196, R196, -R149 ;  /* 0x80000095c4c47221 */ /* 0x000fe20000010000 */
[----:B------:R-:W-:Y:S01]  /*31e0*/  FADD.FTZ R198, R193, -R198 ;  /* 0x800000c6c1c67221 */ /* 0x000fe20000010000 */
[----:B---3--:R-:W-:Y:S02]  /*31f0*/  @P2 HADD2.F32 R34, -RZ, R139.H0_H0 ;  /* 0x2000008bff222230 */ /* 0x008fe40000004100 */
[----:B------:R-:W-:Y:S01]  /*3200*/  FMUL.FTZ R187, R143, R186 ;  /* 0x000000ba8fbb7220 */ /* 0x000fe20000410000 */
[----:B------:R-:W-:Y:S01]  /*3210*/  @P2 FADD.FTZ R183, R183, R32 ;  /* 0x00000020b7b72221 */ /* 0x000fe20000010000 */
[----:B------:R-:W-:Y:S01]  /*3220*/  @P2 MOV R32, R55 ;  /* 0x0000003700202202 */ /* 0x000fe20000000f00 */
[----:B------:R-:W3:Y:S01]  /*3230*/  F2F.F16.F32 R36, R36 ;  /* 0x0000002400247304 */ /* 0x000ee20000200800 */
[----:B------:R-:W-:Y:S01]  /*3240*/  @P2 FADD.FTZ R177, R177, R34 ;  /* 0x00000022b1b12221 */ /* 0x000fe20000010000 */
[----:B------:R-:W-:Y:S01]  /*3250*/  @P2 SHF.R.U32.HI R34, RZ, 0x10, R55 ;  /* 0x00000010ff222819 */ /* 0x000fe20000011637 */
[----:B------:R-:W-:Y:S01]  /*3260*/  FMUL.FTZ R185, R143, R196 ;  /* 0x000000c48fb97220 */ /* 0x000fe20000410000 */
[----:B------:R-:W-:-:S02]  /*3270*/  @P2 HADD2.F32 R32, -RZ, R32.H0_H0 ;  /* 0x20000020ff202230 */ /* 0x000fc40000004100 */
[----:B------:R-:W-:Y:S01]  /*3280*/  FMUL.FTZ R33, R177, R136 ;  /* 0x00000088b1217220 */ /* 0x000fe20000410000 */
[----:B------:R-:W-:Y:S01]  /*3290*/  FMUL.FTZ R139, R143, R198 ;  /* 0x000000c68f8b7220 */ /* 0x000fe20000410000 */
[----:B------:R-:W-:Y:S01]  /*32a0*/  @P2 HADD2.F32 R34, -RZ, R34.H0_H0 ;  /* 0x20000022ff222230 */ /* 0x000fe20000004100 */
[----:B------:R-:W0:Y:S01]  /*32b0*/  F2F.F16.F32 R0, R0 ;  /* 0x0000000000007304 */ /* 0x000e220000200800 */
[----:B------:R-:W-:Y:S01]  /*32c0*/  FMUL.FTZ R33, R33, UR17 ;  /* 0x0000001121217c20 */ /* 0x000fe20008410000 */
[----:B------:R-:W-:Y:S01]  /*32d0*/  @P2 FADD.FTZ R187, R187, R32 ;  /* 0x00000020bbbb2221 */ /* 0x000fe20000010000 */
[----:B------:R-:W-:Y:S01]  /*32e0*/  @P2 SHF.R.U64 R144, R56, 0x10, R57 ;  /* 0x0000001038902819 */ /* 0x000fe20000001239 */
[----:B------:R-:W-:Y:S01]  /*32f0*/  FADD.FTZ R192, R192, -R195 ;  /* 0x800000c3c0c07221 */ /* 0x000fe20000010000 */
[----:B------:R-:W-:Y:S01]  /*3300*/  FADD.FTZ R200, R197, -R200 ;  /* 0x800000c8c5c87221 */ /* 0x000fe20000010000 */
[----:B------:R-:W-:Y:S01]  /*3310*/  FSEL R140, R33, RZ, P0 ;  /* 0x000000ff218c7208 */ /* 0x000fe20000000000 */
[----:B------:R-:W-:Y:S01]  /*3320*/  @P2 FADD.FTZ R185, R185, R34 ;  /* 0x00000022b9b92221 */ /* 0x000fe20000010000 */
[----:B------:R-:W-:Y:S01]  /*3330*/  ISETP.NE.U32.AND P0, PT, RZ, UR18, PT ;  /* 0x00000012ff007c0c */ /* 0x000fe2000bf05070 */
[----:B------:R-:W0:Y:S01]  /*3340*/  F2F.F16.F32 R42, R154 ;  /* 0x0000009a002a7304 */ /* 0x000e220000200800 */
[----:B------:R-:W-:Y:S01]  /*3350*/  @P2 MOV R33, R56 ;  /* 0x0000003800212202 */ /* 0x000fe20000000f00 */
[C---:B------:R-:W-:Y:S01]  /*3360*/  FMUL.FTZ R149, R143.reuse, R192 ;  /* 0x000000c08f957220 */ /* 0x040fe20000410000 */
[----:B------:R-:W-:Y:S01]  /*3370*/  ISETP.NE.AND.EX P0, PT, RZ, UR19, PT, P0 ;  /* 0x00000013ff007c0c */ /* 0x000fe2000bf05300 */
[----:B------:R-:W-:Y:S01]  /*3380*/  FMUL.FTZ R147, R143, R200 ;  /* 0x000000c88f937220 */ /* 0x000fe20000410000 */
[----:B------:R-:W-:-:S02]  /*3390*/  @P2 HADD2.F32 R34, -RZ, R144.H0_H0 ;  /* 0x20000090ff222230 */ /* 0x000fc40000004100 */
[----:B------:R-:W-:Y:S01]  /*33a0*/  FMUL.FTZ R143, R143, R190 ;  /* 0x000000be8f8f7220 */ /* 0x000fe20000410000 */
[----:B------:R-:W-:Y:S01]  /*33b0*/  @P2 HADD2.F32 R32, -RZ, R33.H0_H0 ;  /* 0x20000021ff202230 */ /* 0x000fe20000004100 */
[----:B------:R-:W0:Y:S01]  /*33c0*/  F2F.F16.F32 R191, R191 ;  /* 0x000000bf00bf7304 */ /* 0x000e220000200800 */
[----:B------:R-:W-:Y:S01]  /*33d0*/  @P2 SHF.R.U32.HI R33, RZ, 0x10, R57 ;  /* 0x00000010ff212819 */ /* 0x000fe20000011639 */
[----:B------:R-:W-:Y:S02]  /*33e0*/  @P2 FADD.FTZ R149, R149, R34 ;  /* 0x0000002295952221 */ /* 0x000fe40000010000 */
[----:B------:R-:W-:Y:S02]  /*33f0*/  @P2 FADD.FTZ R139, R139, R32 ;  /* 0x000000208b8b2221 */ /* 0x000fe40000010000 */
[----:B------:R-:W-:Y:S02]  /*3400*/  @P2 HADD2.F32 R32, -RZ, R33.H0_H0 ;  /* 0x20000021ff202230 */ /* 0x000fe40000004100 */
[----:B------:R-:W0:Y:S01]  /*3410*/  F2F.F16.F32 R44, R44 ;  /* 0x0000002c002c7304 */ /* 0x000e220000200800 */
[----:B------:R-:W-:-:S02]  /*3420*/  @P0 F2FP.F16.F32.PACK_AB R37, RZ, R37 ;  /* 0x00000025ff25023e */ /* 0x000fc400000000ff */
[----:B------:R-:W-:Y:S01]  /*3430*/  @P0 F2FP.F16.F32.PACK_AB R35, RZ, R35 ;  /* 0x00000023ff23023e */ /* 0x000fe200000000ff */
[----:B------:R-:W-:Y:S01]  /*3440*/  @P2 FADD.FTZ R143, R143, R32 ;  /* 0x000000208f8f2221 */ /* 0x000fe20000010000 */
[----:B------:R-:W-:Y:S02]  /*3450*/  @P0 F2FP.F16.F32.PACK_AB R39, RZ, R39 ;  /* 0x00000027ff27023e */ /* 0x000fe400000000ff */
[----:B------:R-:W-:Y:S01]  /*3460*/  @P0 F2FP.F16.F32.PACK_AB R41, RZ, R41 ;  /* 0x00000029ff29023e */ /* 0x000fe200000000ff */
[----:B------:R-:W0:Y:S01]  /*3470*/  F2F.F16.F32 R46, R46 ;  /* 0x0000002e002e7304 */ /* 0x000e220000200800 */
[----:B------:R-:W-:Y:S01]  /*3480*/  @P0 PRMT R132, R37, 0x7610, R132 ;  /* 0x0000761025840816 */ /* 0x000fe20000000084 */
[----:B------:R-:W-:Y:S01]  /*3490*/  FMUL.FTZ R37, R187, R136 ;  /* 0x00000088bb257220 */ /* 0x000fe20000410000 */
[----:B------:R-:W-:Y:S02]  /*34a0*/  @P0 PRMT R135, R35, 0x7610, R135 ;  /* 0x0000761023870816 */ /* 0x000fe40000000087 */
[----:B------:R-:W-:-:S02]  /*34b0*/  @P0 PRMT R133, R39, 0x7610, R133 ;  /* 0x0000761027850816 */ /* 0x000fc40000000085 */
[----:B------:R-:W-:Y:S01]  /*34c0*/  @P0 F2FP.F16.F32.PACK_AB R45, RZ, R45 ;  /* 0x0000002dff2d023e */ /* 0x000fe200000000ff */
[----:B------:R-:W0:Y:S01]  /*34d0*/  F2F.F16.F32 R193, R150 ;  /* 0x0000009600c17304 */ /* 0x000e220000200800 */
[----:B------:R-:W-:Y:S02]  /*34e0*/  @P0 F2FP.F16.F32.PACK_AB R47, RZ, R47 ;  /* 0x0000002fff2f023e */ /* 0x000fe400000000ff */
[----:B------:R-:W-:-:S05]  /*34f0*/  @P0 PRMT R134, R41, 0x7610, R134 ;  /* 0x0000761029860816 */ /* 0x000fca0000000086 */
[----:B------:R-:W0:Y:S08]  /*3500*/  F2F.F16.F32 R152, R152 ;  /* 0x0000009800987304 */ /* 0x000e300000200800 */
[----:B------:R-:W0:Y:S08]  /*3510*/  F2F.F16.F32 R156, R156 ;  /* 0x0000009c009c7304 */ /* 0x000e300000200800 */
[----:B------:R-:W0:Y:S08]  /*3520*/  F2F.F16.F32 R142, R142 ;  /* 0x0000008e008e7304 */ /* 0x000e300000200800 */
[----:B------:R4:W0:Y:S02]  /*3530*/  F2F.F16.F32 R146, R60 ;  /* 0x0000003c00927304 */ /* 0x0008240000200800 */
[----:B----4-:R-:W-:-:S05]  /*3540*/  @P2 MOV R60, R57 ;  /* 0x00000039003c2202 */ /* 0x010fca0000000f00 */
[----:B------:R-:W-:-:S05]  /*3550*/  @P2 HADD2.F32 R60, -RZ, R60.H0_H0 ;  /* 0x2000003cff3c2230 */ /* 0x000fca0000004100 */
        /* <DEDUP_REMOVED lines=10> */
.L_x_8843:
[----:B------:R-:W-:Y:S01]  /*3600*/  FMUL.FTZ R37, R37, UR17 ;  /* 0x0000001125257c20 */ /* 0x000fe20008410000 */
[----:B0-----:R-:W-:-:S04]  /*3610*/  IMAD.WIDE.U32 R32, R36, 0x10000, RZ ;  /* 0x0001000024207825 */ /* 0x001fc800078e00ff */
[----:B------:R-:W-:Y:S01]  /*3620*/  FMUL.FTZ R34, R185, R136 ;  /* 0x00000088b9227220 */ /* 0x000fe20000410000 */
[----:B------:R-:W-:Y:S01]  /*3630*/  SHF.L.U32 R0, R0, 0x10, RZ ;  /* 0x0000001000007819 */ /* 0x000fe200000006ff */
[----:B------:R-:W0:Y:S01]  /*3640*/  F2F.F16.F32 R140, R140 ;  /* 0x0000008c008c7304 */ /* 0x000e220000200800 */
[----:B------:R-:W-:Y:S01]  /*3650*/  FSEL R39, R37, RZ, P5 ;  /* 0x000000ff25277208 */ /* 0x000fe20002800000 */
[----:B------:R-:W-:Y:S01]  /*3660*/  FMUL.FTZ R34, R34, UR17 ;  /* 0x0000001122227c20 */ /* 0x000fe20008410000 */
[----:B------:R-:W1:Y:S01]  /*3670*/  LDC.64 R36, c[0x0][0x2f8] ;  /* 0x0000be00ff247b82 */ /* 0x000e620000000a00 */
[----:B------:R-:W-:Y:S02]  /*3680*/  @P0 F2FP.F16.F32.PACK_AB R43, RZ, R43 ;  /* 0x0000002bff2b023e */ /* 0x000fe400000000ff */
[----:B------:R-:W-:Y:S01]  /*3690*/  LOP3.LUT R33, R33, R0, R173, 0xfe, !PT ;  /* 0x0000000021217212 */ /* 0x000fe200078efead */
[----:B------:R-:W-:Y:S01]  /*36a0*/  FMUL.FTZ R0, R183, R136 ;  /* 0x00000088b7007220 */ /* 0x000fe20000410000 */
[----:B------:R-:W-:Y:S01]  /*36b0*/  @P0 PRMT R133, R43, 0x7610, R133 ;  /* 0x000076102b850816 */ /* 0x000fe20000000085 */
[----:B------:R2:W-:Y:S01]  /*36c0*/  F2F.F16.F32 R60, R39 ;  /* 0x00000027003c7304 */ /* 0x0005e20000200800 */
[----:B------:R-:W-:Y:S01]  /*36d0*/  LOP3.LUT R32, R32, R171, RZ, 0xfc, !PT ;  /* 0x000000ab20207212 */ /* 0x000fe200078efcff */
[----:B------:R-:W-:Y:S01]  /*36e0*/  FMUL.FTZ R0, R0, UR17 ;  /* 0x0000001100007c20 */ /* 0x000fe20008410000 */
[----:B------:R-:W-:Y:S01]  /*36f0*/  FSEL R43, R34, RZ, P6 ;  /* 0x000000ff222b7208 */ /* 0x000fe20003000000 */
[----:B------:R-:W-:Y:S01]  /*3700*/  IMAD.WIDE.U32 R34, R38, 0x10000, RZ ;  /* 0x0001000026227825 */ /* 0x000fe200078e00ff */
[----:B------:R-:W-:-:S02]  /*3710*/  @P0 F2FP.F16.F32.PACK_AB R161, RZ, R161 ;  /* 0x000000a1ffa1023e */ /* 0x000fc400000000ff */
[----:B------:R-:W-:Y:S01]  /*3720*/  FSEL R0, R0, RZ, P4 ;  /* 0x000000ff00007208 */ /* 0x000fe20002000000 */
[----:B------:R3:W4:Y:S01]  /*3730*/  F2F.F16.F32 R144, R43 ;  /* 0x0000002b00907304 */ /* 0x0007220000200800 */
[----:B------:R-:W-:Y:S01]  /*3740*/  @P0 PRMT R134, R161, 0x7610, R134 ;  /* 0x00007610a1860816 */ /* 0x000fe20000000086 */
[----:B--2---:R-:W-:Y:S01]  /*3750*/  IMAD.WIDE.U32 R38, R42, 0x10000, RZ ;  /* 0x000100002a267825 */ /* 0x004fe200078e00ff */
[----:B------:R-:W-:Y:S02]  /*3760*/  SHF.L.U32 R40, R40, 0x10, RZ ;  /* 0x0000001028287819 */ /* 0x000fe400000006ff */
[----:B------:R-:W-:Y:S02]  /*3770*/  @P0 PRMT R132, R47, 0x7610, R132 ;  /* 0x000076102f840816 */ /* 0x000fe40000000084 */
[----:B------:R-:W-:Y:S01]  /*3780*/  LOP3.LUT R35, R35, R40, R179, 0xfe, !PT ;  /* 0x0000002823237212 */ /* 0x000fe200078efeb3 */
[----:B------:R-:W2:Y:S01]  /*3790*/  F2F.F16.F32 R161, R0 ;  /* 0x0000000000a17304 */ /* 0x000ea20000200800 */
[----:B---3--:R-:W-:Y:S01]  /*37a0*/  IMAD.WIDE.U32 R42, R152, 0x10000, RZ ;  /* 0x00010000982a7825 */ /* 0x008fe200078e00ff */
[----:B------:R-:W-:-:S02]  /*37b0*/  @P0 PRMT R135, R45, 0x7610, R135 ;  /* 0x000076102d870816 */ /* 0x000fc40000000087 */
[----:B------:R-:W-:Y:S01]  /*37c0*/  SHF.L.U32 R47, R142, 0x10, RZ ;  /* 0x000000108e2f7819 */ /* 0x000fe200000006ff */
[----:B-1----:R-:W-:Y:S01]  /*37d0*/  IMAD.WIDE.U32 R36, R138, 0x8, R36 ;  /* 0x000000088a247825 */ /* 0x002fe200078e0024 */
[----:B------:R-:W-:Y:S02]  /*37e0*/  SHF.L.U32 R45, R146, 0x10, RZ ;  /* 0x00000010922d7819 */ /* 0x000fe400000006ff */
[----:B------:R-:W-:Y:S01]  /*37f0*/  SHF.L.U32 R44, R44, 0x10, RZ ;  /* 0x000000102c2c7819 */ /* 0x000fe200000006ff */
[----:B------:R-:W-:Y:S01]  /*3800*/  IMAD.WIDE.U32 R40, R46, 0x10000, RZ ;  /* 0x000100002e287825 */ /* 0x000fe200078e00ff */
[----:B------:R1:W-:Y:S01]  /*3810*/  STG.E.64 desc[UR4][R36.64], R32 ;  /* 0x0000002024007986 */ /* 0x0003e2000c101b04 */
[----:B------:R-:W-:Y:S02]  /*3820*/  LOP3.LUT R43, R43, R47, R156, 0xfe, !PT ;  /* 0x0000002f2b2b7212 */ /* 0x000fe400078efe9c */
[----:B0-----:R-:W-:Y:S01]  /*3830*/  IMAD.WIDE.U32 R46, R140, 0x10000, RZ ;  /* 0x000100008c2e7825 */ /* 0x001fe200078e00ff */
[----:B------:R-:W-:-:S02]  /*3840*/  LOP3.LUT R41, R41, R45, R148, 0xfe, !PT ;  /* 0x0000002d29297212 */ /* 0x000fc400078efe94 */
[----:B------:R-:W-:Y:S02]  /*3850*/  LOP3.LUT R39, R39, R44, R191, 0xfe, !PT ;  /* 0x0000002c27277212 */ /* 0x000fe400078efebf */
[----:B----4-:R-:W-:Y:S02]  /*3860*/  SHF.L.U32 R45, R144, 0x10, RZ ;  /* 0x00000010902d7819 */ /* 0x010fe400000006ff */
[----:B------:R-:W-:Y:S02]  /*3870*/  IADD3 R44, P2, R120, UR20, RZ ;  /* 0x00000014782c7c10 */ /* 0x000fe4000ff5e0ff */
[----:B------:R-:W-:Y:S02]  /*3880*/  LOP3.LUT R47, R47, R45, R60, 0xfe, !PT ;  /* 0x0000002d2f2f7212 */ /* 0x000fe400078efe3c */
[----:B------:R-:W-:Y:S02]  /*3890*/  LOP3.LUT R34, R34, R175, RZ, 0xfc, !PT ;  /* 0x000000af22227212 */ /* 0x000fe400078efcff */
[----:B------:R-:W-:-:S02]  /*38a0*/  LOP3.LUT R38, R38, R181, RZ, 0xfc, !PT ;  /* 0x000000b526267212 */ /* 0x000fc400078efcff */
[----:B------:R-:W-:Y:S02]  /*38b0*/  LOP3.LUT R40, R40, R189, RZ, 0xfc, !PT ;  /* 0x000000bd28287212 */ /* 0x000fe400078efcff */
[----:B------:R-:W-:Y:S02]  /*38c0*/  LOP3.LUT R42, R42, R193, RZ, 0xfc, !PT ;  /* 0x000000c12a2a7212 */ /* 0x000fe400078efcff */
[----:B--2---:R-:W-:Y:S02]  /*38d0*/  LOP3.LUT R46, R46, R161, RZ, 0xfc, !PT ;  /* 0x000000a12e2e7212 */ /* 0x004fe400078efcff */
[----:B------:R-:W-:Y:S01]  /*38e0*/  IADD3.X R45, R121, UR21, RZ, P2, !PT ;  /* 0x00000015792d7c10 */ /* 0x000fe200097fe4ff */
        /* <DEDUP_REMOVED lines=9> */
.L_x_8844:
        /* <DEDUP_REMOVED lines=20> */
.L_x_8845:
        /* <DEDUP_REMOVED lines=20> */
.L_x_8846:
[----:B------:R1:W-:Y:S01]  /*3c00*/  STG.E.64 desc[UR4][R34.64], R40 ;  /* 0x0000002822007986 */ /* 0x0003e2000c101b04 */
[----:B------:R-:W-:Y:S01]  /*3c10*/  @P0 F2FP.F16.F32.PACK_AB R151, RZ, R151 ;  /* 0x00000097ff97023e */ /* 0x000fe200000000ff */
[----:B------:R-:W-:Y:S01]  /*3c20*/  FMUL.FTZ R0, R139, R136 ;  /* 0x000000888b007220 */ /* 0x000fe20000410000 */
[----:B------:R-:W-:Y:S02]  /*3c30*/  @P0 F2FP.F16.F32.PACK_AB R155, RZ, R155 ;  /* 0x0000009bff9b023e */ /* 0x000fe400000000ff */
[----:B------:R-:W-:Y:S02]  /*3c40*/  @P0 F2FP.F16.F32.PACK_AB R141, RZ, R141 ;  /* 0x0000008dff8d023e */ /* 0x000fe400000000ff */
[----:B------:R-:W-:Y:S02]  /*3c50*/  @P0 F2FP.F16.F32.PACK_AB R153, RZ, R153 ;  /* 0x00000099ff99023e */ /* 0x000fe400000000ff */
        /* <DEDUP_REMOVED lines=14> */
.L_x_8847:
[----:B------:R-:W-:Y:S01]  /*3d40*/  FMUL.FTZ R0, R0, UR17 ;  /* 0x0000001100007c20 */ /* 0x000fe20008410000 */
[----:B------:R-:W-:Y:S01]  /*3d50*/  LOP3.LUT P2, RZ, R137, 0xff, RZ, 0xc0, !PT ;  /* 0x000000ff89ff7812 */ /* 0x000fe2000784c0ff */
[----:B-1----:R-:W-:Y:S01]  /*3d60*/  FMUL.FTZ R34, R149, R136 ;  /* 0x0000008895227220 */ /* 0x002fe20000410000 */
[----:B------:R-:W-:Y:S02]  /*3d70*/  IADD3.X R37, R127, UR21, RZ, P4, !PT ;  /* 0x000000157f257c10 */ /* 0x000fe4000a7fe4ff */
[----:B------:R-:W-:Y:S02]  /*3d80*/  FSEL R0, R0, RZ, P2 ;  /* 0x000000ff00007208 */ /* 0x000fe40001000000 */
[----:B------:R-:W-:Y:S01]  /*3d90*/  @P0 F2FP.F16.F32.PACK_AB R183, RZ, R183 ;  /* 0x000000b7ffb7023e */ /* 0x000fe200000000ff */
[----:B------:R1:W-:Y:S01]  /*3da0*/  STG.E.64 desc[UR4][R36.64], R42 ;  /* 0x0000002a24007986 */ /* 0x0003e2000c101b04 */
[----:B------:R2:W3:Y:S01]  /*3db0*/  F2F.F16.F32 R39, R0 ;  /* 0x0000000000277304 */ /* 0x0004e20000200800 */
[----:B------:R-:W-:-:S02]  /*3dc0*/  @P0 F2FP.F16.F32.PACK_AB R177, RZ, R177 ;  /* 0x000000b1ffb1023e */ /* 0x000fc400000000ff */
[----:B------:R-:W-:Y:S02]  /*3dd0*/  @P0 F2FP.F16.F32.PACK_AB R187, RZ, R187 ;  /* 0x000000bbffbb023e */ /* 0x000fe400000000ff */
[----:B0-----:R-:W-:Y:S02]  /*3de0*/  IADD3 R32, P4, R128, UR20, RZ ;  /* 0x0000001480207c10 */ /* 0x001fe4000ff9e0ff */
[----:B------:R-:W-:Y:S02]  /*3df0*/  @P0 F2FP.F16.F32.PACK_AB R185, RZ, R185 ;  /* 0x000000b9ffb9023e */ /* 0x000fe400000000ff */
        /* <DEDUP_REMOVED lines=16> */
.L_x_8848:
        /* <DEDUP_REMOVED lines=8> */
[----:B------:R-:W2:Y:S01]  /*3f80*/  F2F.F16.F32 R36, R36 ;  /* 0x0000002400247304 */ /* 0x000ea20000200800 */
[----:B------:R-:W-:-:S02]  /*3f90*/  FSEL R0, R0, RZ, P4 ;  /* 0x000000ff00007208 */ /* 0x000fc40002000000 */
[----:B------:R-:W-:Y:S02]  /*3fa0*/  FSEL R136, R136, RZ, P2 ;  /* 0x000000ff88887208 */ /* 0x000fe40001000000 */
[----:B------:R-:W-:Y:S02]  /*3fb0*/  @P0 F2FP.F16.F32.PACK_AB R139, RZ, R139 ;  /* 0x0000008bff8b023e */ /* 0x000fe400000000ff */
[----:B------:R-:W-:Y:S01]  /*3fc0*/  @P0 F2FP.F16.F32.PACK_AB R149, RZ, R149 ;  /* 0x00000095ff95023e */ /* 0x000fe200000000ff */
[----:B------:R-:W3:Y:S01]  /*3fd0*/  F2F.F16.F32 R0, R0 ;  /* 0x0000000000007304 */ /* 0x000ee20000200800 */
[----:B------:R-:W-:Y:S02]  /*3fe0*/  @P0 F2FP.F16.F32.PACK_AB R147, RZ, R147 ;  /* 0x00000093ff93023e */ /* 0x000fe400000000ff */
[----:B------:R-:W-:Y:S02]  /*3ff0*/  @P0 F2FP.F16.F32.PACK_AB R143, RZ, R143 ;  /* 0x0000008fff8f023e */ /* 0x000fe400000000ff */
[----:B------:R-:W-:-:S02]  /*4000*/  @P0 PRMT R135, R139, 0x7610, R135 ;  /* 0x000076108b870816 */ /* 0x000fc40000000087 */
[----:B------:R-:W-:Y:S01]  /*4010*/  @P0 PRMT R132, R149, 0x7610, R132 ;  /* 0x0000761095840816 */ /* 0x000fe20000000084 */
[----:B------:R-:W4:Y:S01]  /*4020*/  F2F.F16.F32 R136, R136 ;  /* 0x0000008800887304 */ /* 0x000f220000200800 */
        /* <DEDUP_REMOVED lines=11> */
.L_x_8849:
        /* <DEDUP_REMOVED lines=67> */
.L_x_8841:
        /* <DEDUP_REMOVED lines=25> */
.L_x_8842:
[----:B------:R-:W-:Y:S01]  /*46a0*/  HFMA2.MMA R42, -RZ, RZ, 0, 9.5367431640625e-07 ;  /* 0x00000010ff2a7435 */ /* 0x000fe200000001ff */
[----:B------:R-:W-:Y:S02]  /*46b0*/  MOV R41, R35 ;  /* 0x0000002300297202 */ /* 0x000fe40000000f00 */
[----:B------:R-:W-:Y:S02]  /*46c0*/  MOV R43, 0x1f ;  /* 0x0000001f002b7802 */ /* 0x000fe40000000f00 */
[----:B------:R-:W-:-:S07]  /*46d0*/  MOV R40, 0xffffffff ;  /* 0xffffffff00287802 */ /* 0x000fce0000000f00 */
[----:B-----5:R-:W-:Y:S05]  /*46e0*/  WARPSYNC.COLLECTIVE R40, `(.L_x_8851) ;  /* 0x0000000028087348 */ /* 0x020fea0003c00000 */
[----:B------:R0:W1:Y:S02]  /*46f0*/  SHFL.DOWN P0, R61, R41, R42, R43 ;  /* 0x0800002a293d7389 */ /* 0x000064000000002b */
[----:B01---5:R-:W-:Y:S01]  /*4700*/  ENDCOLLECTIVE ;  /* 0x000000000000791b */ /* 0x023fe20003800000 */
.L_x_8851:
[----:B------:R-:W-:Y:S02]  /*4710*/  MOV R41, R32 ;  /* 0x0000002000297202 */ /* 0x000fe40000000f00 */
[----:B------:R-:W-:-:S07]  /*4720*/  MOV R34, R61 ;  /* 0x0000003d00227202 */ /* 0x000fce0000000f00 */
[----:B------:R-:W-:Y:S05]  /*4730*/  WARPSYNC.COLLECTIVE R40, `(.L_x_8852) ;  /* 0x0000000028087348 */ /* 0x000fea0003c00000 */
[----:B------:R0:W1:Y:S02]  /*4740*/  SHFL.DOWN P0, R61, R41, R42, R43 ;  /* 0x0800002a293d7389 */ /* 0x000064000000002b */
[----:B01----:R-:W-:Y:S01]  /*4750*/  ENDCOLLECTIVE ;  /* 0x000000000000791b */ /* 0x003fe20003800000 */
.L_x_8852:
[----:B------:R-:W-:Y:S01]  /*4760*/  FADD.FTZ R34, R35, R34 ;  /* 0x0000002223227221 */ /* 0x000fe20000010000 */
[----:B------:R-:W-:-:S04]  /*4770*/  HFMA2.MMA R42, -RZ, RZ, 0, 4.76837158203125e-07 ;  /* 0x00000008ff2a7435 */ /* 0x000fc800000001ff */
[----:B------:R-:W-:Y:S02]  /*4780*/  MOV R41, R34 ;  /* 0x0000002200297202 */ /* 0x000fe40000000f00 */
[----:B------:R-:W-:-:S07]  /*4790*/  MOV R33, R61 ;  /* 0x0000003d00217202 */ /* 0x000fce0000000f00 */
[----:B------:R-:W-:Y:S05]  /*47a0*/  WARPSYNC.COLLECTIVE R40, `(.L_x_8853) ;  /* 0x0000000028087348 */ /* 0x000fea0003c00000 */
[----:B------:R0:W1:Y:S02]  /*47b0*/  SHFL.DOWN P0, R61, R41, R42, R43 ;  /* 0x0800002a293d7389 */ /* 0x000064000000002b */
[----:B01----:R-:W-:Y:S01]  /*47c0*/  ENDCOLLECTIVE ;  /* 0x000000000000791b */ /* 0x003fe20003800000 */
.L_x_8853:
[----:B------:R-:W-:-:S05]  /*47d0*/  FADD.FTZ R33, R32, R33 ;  /* 0x0000002120217221 */ /* 0x000fca0000010000 */
[----:B------:R-:W-:Y:S02]  /*47e0*/  MOV R41, R33 ;  /* 0x0000002100297202 */ /* 0x000fe40000000f00 */
[----:B------:R-:W-:-:S07]  /*47f0*/  MOV R37, R61 ;  /* 0x0000003d00257202 */ /* 0x000fce0000000f00 */
[----:B------:R-:W-:Y:S05]  /*4800*/  WARPSYNC.COLLECTIVE R40, `(.L_x_8854) ;  /* 0x0000000028087348 */ /* 0x000fea0003c00000 */
[----:B------:R0:W1:Y:S02]  /*4810*/  SHFL.DOWN P0, R61, R41, R42, R43 ;  /* 0x0800002a293d7389 */ /* 0x000064000000002b */
[----:B01----:R-:W-:Y:S01]  /*4820*/  ENDCOLLECTIVE ;  /* 0x000000000000791b */ /* 0x003fe20003800000 */
.L_x_8854:
[----:B------:R-:W-:Y:S01]  /*4830*/  FADD.FTZ R37, R34, R37 ;  /* 0x0000002522257221 */ /* 0x000fe20000010000 */
[----:B------:R-:W-:-:S04]  /*4840*/  HFMA2.MMA R42, -RZ, RZ, 0, 2.384185791015625e-07 ;  /* 0x00000004ff2a7435 */ /* 0x000fc800000001ff */
[----:B------:R-:W-:Y:S02]  /*4850*/  MOV R41, R37 ;  /* 0x0000002500297202 */ /* 0x000fe40000000f00 */
[----:B------:R-:W-:-:S07]  /*4860*/  MOV R36, R61 ;  /* 0x0000003d00247202 */ /* 0x000fce0000000f00 */
[----:B------:R-:W-:Y:S05]  /*4870*/  WARPSYNC.COLLECTIVE R40, `(.L_x_8855) ;  /* 0x0000000028087348 */ /* 0x000fea0003c00000 */
[----:B------:R0:W1:Y:S02]  /*4880*/  SHFL.DOWN P0, R61, R41, R42, R43 ;  /* 0x0800002a293d7389 */ /* 0x000064000000002b */
[----:B01----:R-:W-:Y:S01]  /*4890*/  ENDCOLLECTIVE ;  /* 0x000000000000791b */ /* 0x003fe20003800000 */
.L_x_8855:
[----:B------:R-:W-:-:S05]  /*48a0*/  FADD.FTZ R36, R33, R36 ;  /* 0x0000002421247221 */ /* 0x000fca0000010000 */
[----:B------:R-:W-:Y:S02]  /*48b0*/  MOV R41, R36 ;  /* 0x0000002400297202 */ /* 0x000fe40000000f00 */
[----:B------:R-:W-:-:S07]  /*48c0*/  MOV R38, R61 ;  /* 0x0000003d00267202 */ /* 0x000fce0000000f00 */
[----:B------:R-:W-:Y:S05]  /*48d0*/  WARPSYNC.COLLECTIVE R40, `(.L_x_8856) ;  /* 0x0000000028087348 */ /* 0x000fea0003c00000 */
[----:B------:R0:W1:Y:S02]  /*48e0*/  SHFL.DOWN P0, R61, R41, R42, R43 ;  /* 0x0800002a293d7389 */ /* 0x000064000000002b */
[----:B01----:R-:W-:Y:S01]  /*48f0*/  ENDCOLLECTIVE ;  /* 0x000000000000791b */ /* 0x003fe20003800000 */
.L_x_8856:
[----:B------:R-:W-:Y:S01]  /*4900*/  FADD.FTZ R38, R37, R38 ;  /* 0x0000002625267221 */ /* 0x000fe20000010000 */
[----:B------:R-:W-:-:S04]  /*4910*/  HFMA2.MMA R42, -RZ, RZ, 0, 1.1920928955078125e-07 ;  /* 0x00000002ff2a7435 */ /* 0x000fc800000001ff */
[----:B------:R-:W-:Y:S02]  /*4920*/  MOV R41, R38 ;  /* 0x0000002600297202 */ /* 0x000fe40000000f00 */
[----:B------:R-:W-:-:S07]  /*4930*/  MOV R39, R61 ;  /* 0x0000003d00277202 */ /* 0x000fce0000000f00 */
[----:B------:R-:W-:Y:S05]  /*4940*/  WARPSYNC.COLLECTIVE R40, `(.L_x_8857) ;  /* 0x0000000028087348 */ /* 0x000fea0003c00000 */
[----:B------:R0:W1:Y:S02]  /*4950*/  SHFL.DOWN P0, R61, R41, R42, R43 ;  /* 0x0800002a293d7389 */ /* 0x000064000000002b */
[----:B01----:R-:W-:Y:S01]  /*4960*/  ENDCOLLECTIVE ;  /* 0x000000000000791b */ /* 0x003fe20003800000 */
.L_x_8857:
[----:B------:R-:W-:-:S05]  /*4970*/  FADD.FTZ R39, R36, R39 ;  /* 0x0000002724277221 */ /* 0x000fca0000010000 */
[----:B------:R-:W-:Y:S02]  /*4980*/  MOV R41, R39 ;  /* 0x0000002700297202 */ /* 0x000fe40000000f00 */
[----:B------:R-:W-:-:S07]  /*4990*/  MOV R35, R61 ;  /* 0x0000003d00237202 */ /* 0x000fce0000000f00 */
[----:B------:R-:W-:Y:S05]  /*49a0*/  WARPSYNC.COLLECTIVE R40, `(.L_x_8858) ;  /* 0x0000000028087348 */ /* 0x000fea0003c00000 */
[----:B------:R0:W1:Y:S02]  /*49b0*/  SHFL.DOWN P0, R61, R41, R42, R43 ;  /* 0x0800002a293d7389 */ /* 0x000064000000002b */
[----:B01----:R-:W-:Y:S01]  /*49c0*/  ENDCOLLECTIVE ;  /* 0x000000000000791b */ /* 0x003fe20003800000 */
.L_x_8858:
[----:B------:R-:W-:Y:S01]  /*49d0*/  FADD.FTZ R35, R38, R35 ;  /* 0x0000002326237221 */ /* 0x000fe20000010000 */
[----:B------:R-:W-:-:S04]  /*49e0*/  HFMA2.MMA R42, -RZ, RZ, 0, 5.9604644775390625e-08 ;  /* 0x00000001ff2a7435 */ /* 0x000fc800000001ff */
[----:B------:R-:W-:Y:S02]  /*49f0*/  MOV R41, R35 ;  /* 0x0000002300297202 */ /* 0x000fe40000000f00 */
[----:B------:R-:W-:-:S07]  /*4a00*/  MOV R32, R61 ;  /* 0x0000003d00207202 */ /* 0x000fce0000000f00 */
[----:B------:R-:W-:Y:S05]  /*4a10*/  WARPSYNC.COLLECTIVE R40, `(.L_x_8859) ;  /* 0x0000000028087348 */ /* 0x000fea0003c00000 */
[----:B------:R0:W1:Y:S02]  /*4a20*/  SHFL.DOWN P0, R61, R41, R42, R43 ;  /* 0x0800002a293d7389 */ /* 0x000064000000002b */
[----:B01----:R-:W-:Y:S01]  /*4a30*/  ENDCOLLECTIVE ;  /* 0x000000000000791b */ /* 0x003fe20003800000 */
.L_x_8859:
[----:B------:R-:W-:-:S05]  /*4a40*/  FADD.FTZ R32, R39, R32 ;  /* 0x0000002027207221 */ /* 0x000fca0000010000 */
[----:B------:R-:W-:Y:S02]  /*4a50*/  MOV R41, R32 ;  /* 0x0000002000297202 */ /* 0x000fe40000000f00 */
[----:B------:R-:W-:-:S07]  /*4a60*/  MOV R60, R61 ;  /* 0x0000003d003c7202 */ /* 0x000fce0000000f00 */
[----:B------:R-:W-:Y:S05]  /*4a70*/  WARPSYNC.COLLECTIVE R40, `(.L_x_8860) ;  /* 0x0000000028087348 */ /* 0x000fea0003c00000 */
[----:B------:R0:W1:Y:S02]  /*4a80*/  SHFL.DOWN P0, R61, R41, R42, R43 ;  /* 0x0800002a293d7389 */ /* 0x000064000000002b */
[----:B01----:R-:W-:Y:S01]  /*4a90*/  ENDCOLLECTIVE ;  /* 0x000000000000791b */ /* 0x003fe20003800000 */
.L_x_8860:
[----:B------:R-:W-:Y:S05]  /*4aa0*/  BRA `(.L_x_8861) ;  /* 0xffffffd4008c7947 */ /* 0x000fea000383ffff */
.L_x_8862:
        /* <DEDUP_REMOVED lines=13> */
.L_x_15271:


//--------------------- .text._ZN10layer_norm22ln_bwd_finalize_kernelINS_22Kernel_traits_finalizeILj7168Ef6__halfS2_S2_fjLb0ELj1024ELj4ENS_18Kernel_traits_baseILj7168EfS2_S2_S2_fjLj1024EEEEELb0ELb0EEEvNS_9BwdParamsE --------------------------
	.section	.text._ZN10layer_norm22ln_bwd_finalize_kernelINS_22Kernel_traits_finalizeILj7168Ef6__halfS2_S2_fjLb0ELj1024ELj4ENS_18Kernel_traits_baseILj7168EfS2_S2_S2_fjLj1024EEEEELb0ELb0EEEvNS_9BwdParamsE,"ax",@progbits
	.align	128
        .global         _ZN10layer_norm22ln_bwd_finalize_kernelINS_22Kernel_traits_finalizeILj7168Ef6__halfS2_S2_fjLb0ELj1024ELj4ENS_18Kernel_traits_baseILj7168EfS2_S2_S2_fjLj1024EEEEELb0ELb0EEEvNS_9BwdParamsE
        .type           _ZN10layer_norm22ln_bwd_finalize_kernelINS_22Kernel_traits_finalizeILj7168Ef6__halfS2_S2_fjLb0ELj1024ELj4ENS_18Kernel_traits_baseILj7168EfS2_S2_S2_fjLj1024EEEEELb0ELb0EEEvNS_9BwdParamsE,@function
        .size           _ZN10layer_norm22ln_bwd_finalize_kernelINS_22Kernel_traits_finalizeILj7168Ef6__halfS2_S2_fjLb0ELj1024ELj4ENS_18Kernel_traits_baseILj7168EfS2_S2_S2_fjLj1024EEEEELb0ELb0EEEvNS_9BwdParamsE,(.L_x_15272 - _ZN10layer_norm22ln_bwd_finalize_kernelINS_22Kernel_traits_finalizeILj7168Ef6__halfS2_S2_fjLb0ELj1024ELj4ENS_18Kernel_traits_baseILj7168EfS2_S2_S2_fjLj1024EEEEELb0ELb0EEEvNS_9BwdParamsE)
        .other          _ZN10layer_norm22ln_bwd_finalize_kernelINS_22Kernel_traits_finalizeILj7168Ef6__halfS2_S2_fjLb0ELj1024ELj4ENS_18Kernel_traits_baseILj7168EfS2_S2_S2_fjLj1024EEEEELb0ELb0EEEvNS_9BwdParamsE,@"STO_CUDA_ENTRY STV_DEFAULT"
_ZN10layer_norm22ln_bwd_finalize_kernelINS_22Kernel_traits_finalizeILj7168Ef6__halfS2_S2_fjLb0ELj1024ELj4ENS_18Kernel_traits_baseILj7168EfS2_S2_S2_fjLj1024EEEEELb0ELb0EEEvNS_9BwdParamsE:
.text._ZN10layer_norm22ln_bwd_finalize_kernelINS_22Kernel_traits_finalizeILj7168Ef6__halfS2_S2_fjLb0ELj1024ELj4ENS_18Kernel_traits_baseILj7168EfS2_S2_S2_fjLj1024EEEEELb0ELb0EEEvNS_9BwdParamsE:
        /* <DEDUP_REMOVED lines=25> */
.L_x_8875:
        /* <DEDUP_REMOVED lines=30> */
.L_x_8867:
        /* <DEDUP_REMOVED lines=36> */
.L_x_8866:
[----:B------:R-:W-:Y:S05]  /*05b0*/  BSYNC B1 ;  /* 0x0000000000017941 */ /* 0x000fea0003800000 */
.L_x_8865:
        /* <DEDUP_REMOVED lines=24> */
.L_x_8869:
[----:B------:R-:W-:Y:S05]  /*0740*/  BSYNC B1 ;  /* 0x0000000000017941 */ /* 0x000fea0003800000 */
.L_x_8868:
        /* <DEDUP_REMOVED lines=12> */
.L_x_8870:
[----:B------:R-:W-:Y:S05]  /*0810*/  BSYNC B1 ;  /* 0x0000000000017941 */ /* 0x000fea0003800000 */
.L_x_8864:
[----:B------:R-:W-:Y:S05]  /*0820*/  BSYNC B0 ;  /* 0x0000000000007941 */ /* 0x000fea0003800000 */
.L_x_8863:
        /* <DEDUP_REMOVED lines=29> */
.L_x_8886:
[----:B---3--:R-:W-:Y:S01]  /*0a00*/  FADD.FTZ R9, R18, R9 ;  /* 0x0000000912097221 */ /* 0x008fe20000010000 */
[----:B--2---:R-:W-:-:S04]  /*0a10*/  FADD.FTZ R11, R10, R11 ;  /* 0x0000000b0a0b7221 */ /* 0x004fc80000010000 */
[----:B------:R2:W-:Y:S04]  /*0a20*/  @!P1 STS [R6+0x2000], R9 ;  /* 0x0020000906009388 */ /* 0x0005e80000000800 */
[----:B------:R2:W-:Y:S02]  /*0a30*/  @!P1 STS [R6+0x2080], R11 ;  /* 0x0020800b06009388 */ /* 0x0005e40000000800 */
.L_x_8871:
        /* <DEDUP_REMOVED lines=16> */
.L_x_8874:
[----:B------:R-:W-:Y:S05]  /*0b40*/  BSYNC B0 ;  /* 0x0000000000007941 */ /* 0x000fea0003800000 */
.L_x_8873:
[C---:B------:R-:W-:Y:S01]  /*0b50*/  ISETP.GT.U32.AND P1, PT, R3.reuse, -0x1c01, PT ;  /* 0xffffe3ff0300780c */ /* 0x040fe20003f24070 */
[----:B------:R-:W-:Y:S01]  /*0b60*/  VIADD R4, R4, 0xe00 ;  /* 0x00000e0004047836 */ /* 0x000fe20000000000 */
[----:B------:R-:W-:-:S11]  /*0b70*/  IADD3 R3, R3, 0x1c00, RZ ;  /* 0x00001c0003037810 */ /* 0x000fd60007ffe0ff */
[----:B------:R-:W-:Y:S05]  /*0b80*/  @P1 BRA `(.L_x_8875) ;  /* 0xfffffff400801947 */ /* 0x000fea000383ffff */
[----:B------:R-:W-:Y:S05]  /*0b90*/  EXIT ;  /* 0x000000000000794d */ /* 0x000fea0003800000 */
.L_x_8872:
[----:B------:R-:W-:Y:S01]  /*0ba0*/  HFMA2.MMA R21, -RZ, RZ, 0, 5.9604644775390625e-08 ;  /* 0x00000001ff157435 */ /* 0x000fe200000001ff */
[----:B0--3--:R-:W-:Y:S01]  /*0bb0*/  MOV R22, R10 ;  /* 0x0000000a00167202 */ /* 0x009fe20000000f00 */
[----:B------:R-:W-:Y:S01]  /*0bc0*/  IMAD.MOV.U32 R19, RZ, RZ, -0x1 ;  /* 0xffffffffff137424 */ /* 0x000fe200078e00ff */
[----:B------:R-:W-:-:S08]  /*0bd0*/  MOV R24, 0x1f ;  /* 0x0000001f00187802 */ /* 0x000fd00000000f00 */
[----:B-12---:R-:W-:Y:S05]  /*0be0*/  WARPSYNC.COLLECTIVE R19, `(.L_x_8876) ;  /* 0x0000000013087348 */ /* 0x006fea0003c00000 */
[----:B------:R0:W3:Y:S02]  /*0bf0*/  SHFL.BFLY P2, R20, R22, R21, R24 ;  /* 0x0c00001516147389 */ /* 0x0000e40000040018 */
[----:B0123--:R-:W-:Y:S01]  /*0c00*/  ENDCOLLECTIVE ;  /* 0x000000000000791b */ /* 0x00ffe20003800000 */
.L_x_8876:
[----:B------:R-:W-:Y:S01]  /*0c10*/  HFMA2.MMA R21, -RZ, RZ, 0, 1.1920928955078125e-07 ;  /* 0x00000002ff157435 */ /* 0x000fe200000001ff */
[----:B------:R-:W-:-:S05]  /*0c20*/  MOV R11, R20 ;  /* 0x00000014000b7202 */ /* 0x000fca0000000f00 */
[----:B------:R-:W-:-:S05]  /*0c30*/  FADD.FTZ R11, R10, R11 ;  /* 0x0000000b0a0b7221 */ /* 0x000fca0000010000 */
[----:B------:R-:W-:-:S07]  /*0c40*/  MOV R22, R11 ;  /* 0x0000000b00167202 */ /* 0x000fce0000000f00 */
[----:B------:R-:W-:Y:S05]  /*0c50*/  WARPSYNC.COLLECTIVE R19, `(.L_x_8877) ;  /* 0x0000000013087348 */ /* 0x000fea0003c00000 */
[----:B------:R0:W1:Y:S02]  /*0c60*/  SHFL.BFLY P2, R20, R22, R21, R24 ;  /* 0x0c00001516147389 */ /* 0x0000640000040018 */
[----:B01----:R-:W-:Y:S01]  /*0c70*/  ENDCOLLECTIVE ;  /* 0x000000000000791b */ /* 0x003fe20003800000 */
.L_x_8877:
[----:B------:R-:W-:Y:S01]  /*0c80*/  HFMA2.MMA R21, -RZ, RZ, 0, 2.384185791015625e-07 ;  /* 0x00000004ff157435 */ /* 0x000fe200000001ff */
[----:B------:R-:W-:-:S04]  /*0c90*/  IMAD.MOV.U32 R14, RZ, RZ, R20 ;  /* 0x000000ffff0e7224 */ /* 0x000fc800078e0014 */
[----:B------:R-:W-:-:S05]  /*0ca0*/  FADD.FTZ R14, R11, R14 ;  /* 0x0000000e0b0e7221 */ /* 0x000fca0000010000 */
[----:B------:R-:W-:-:S07]  /*0cb0*/  MOV R22, R14 ;  /* 0x0000000e00167202 */ /* 0x000fce0000000f00 */
[----:B------:R-:W-:Y:S05]  /*0cc0*/  WARPSYNC.COLLECTIVE R19, `(.L_x_8878) ;  /* 0x0000000013087348 */ /* 0x000fea0003c00000 */
[----:B------:R0:W1:Y:S02]  /*0cd0*/  SHFL.BFLY P2, R20, R22, R21, R24 ;  /* 0x0c00001516147389 */ /* 0x0000640000040018 */
[----:B01----:R-:W-:Y:S01]  /*0ce0*/  ENDCOLLECTIVE ;  /* 0x000000000000791b */ /* 0x003fe20003800000 */
.L_x_8878:
[----:B------:R-:W-:Y:S01]  /*0cf0*/  IMAD.MOV.U32 R21, RZ, RZ, 0x8 ;  /* 0x00000008ff157424 */ /* 0x000fe200078e00ff */
[----:B------:R-:W-:-:S05]  /*0d00*/  MOV R13, R20 ;  /* 0x00000014000d7202 */ /* 0x000fca0000000f00 */
[----:B------:R-:W-:-:S05]  /*0d10*/  FADD.FTZ R13, R14, R13 ;  /* 0x0000000d0e0d7221 */ /* 0x000fca0000010000 */
[----:B------:R-:W-:-:S07]  /*0d20*/  MOV R22, R13 ;  /* 0x0000000d00167202 */ /* 0x000fce0000000f00 */
[----:B------:R-:W-:Y:S05]  /*0d30*/  WARPSYNC.COLLECTIVE R19, `(.L_x_8879) ;  /* 0x0000000013087348 */ /* 0x000fea0003c00000 */
[----:B------:R0:W1:Y:S02]  /*0d40*/  SHFL.BFLY P2, R20, R22, R21, R24 ;  /* 0x0c00001516147389 */ /* 0x0000640000040018 */
[----:B01----:R-:W-:Y:S01]  /*0d50*/  ENDCOLLECTIVE ;  /* 0x000000000000791b */ /* 0x003fe20003800000 */
.L_x_8879:
[----:B------:R-:W-:Y:S01]  /*0d60*/  HFMA2.MMA R21, -RZ, RZ, 0, 9.5367431640625e-07 ;  /* 0x00000010ff157435 */ /* 0x000fe200000001ff */
[----:B------:R-:W-:-:S05]  /*0d70*/  MOV R10, R20 ;  /* 0x00000014000a7202 */ /* 0x000fca0000000f00 */
[----:B------:R-:W-:-:S05]  /*0d80*/  FADD.FTZ R10, R13, R10 ;  /* 0x0000000a0d0a7221 */ /* 0x000fca0000010000 */
[----:B------:R-:W-:-:S07]  /*0d90*/  MOV R22, R10 ;  /* 0x0000000a00167202 */ /* 0x000fce0000000f00 */
[----:B------:R-:W-:Y:S05]  /*0da0*/  WARPSYNC.COLLECTIVE R19, `(.L_x_8880) ;  /* 0x0000000013087348 */ /* 0x000fea0003c00000 */
[----:B------:R0:W1:Y:S02]  /*0db0*/  SHFL.BFLY P2, R20, R22, R21, R24 ;  /* 0x0c00001516147389 */ /* 0x0000640000040018 */
[----:B01----:R-:W-:Y:S01]  /*0dc0*/  ENDCOLLECTIVE ;  /* 0x000000000000791b */ /* 0x003fe20003800000 */
.L_x_8880:
[----:B------:R-:W-:Y:S01]  /*0dd0*/  HFMA2.MMA R21, -RZ, RZ, 0, 5.9604644775390625e-08 ;  /* 0x00000001ff157435 */ /* 0x000fe200000001ff */
[----:B------:R-:W-:Y:S01]  /*0de0*/  IMAD.MOV.U32 R22, RZ, RZ, R9 ;  /* 0x000000ffff167224 */ /* 0x000fe200078e0009 */
[----:B------:R-:W-:-:S09]  /*0df0*/  MOV R11, R20 ;  /* 0x00000014000b7202 */ /* 0x000fd20000000f00 */
[----:B------:R-:W-:Y:S05]  /*0e00*/  WARPSYNC.COLLECTIVE R19, `(.L_x_8881) ;  /* 0x0000000013087348 */ /* 0x000fea0003c00000 */
[----:B------:R0:W1:Y:S02]  /*0e10*/  SHFL.BFLY P2, R20, R22, R21, R24 ;  /* 0x0c00001516147389 */ /* 0x0000640000040018 */
[----:B01----:R-:W-:Y:S01]  /*0e20*/  ENDCOLLECTIVE ;  /* 0x000000000000791b */ /* 0x003fe20003800000 */
.L_x_8881:
[----:B------:R-:W-:Y:S01]  /*0e30*/  HFMA2.MMA R21, -RZ, RZ, 0, 1.1920928955078125e-07 ;  /* 0x00000002ff157435 */ /* 0x000fe200000001ff */
[----:B------:R-:W-:-:S05]  /*0e40*/  MOV R14, R20 ;  /* 0x00000014000e7202 */ /* 0x000fca0000000f00 */
[----:B------:R-:W-:-:S05]  /*0e50*/  FADD.FTZ R15, R9, R14 ;  /* 0x0000000e090f7221 */ /* 0x000fca0000010000 */
[----:B------:R-:W-:-:S07]  /*0e60*/  MOV R22, R15 ;  /* 0x0000000f00167202 */ /* 0x000fce0000000f00 */
[----:B------:R-:W-:Y:S05]  /*0e70*/  WARPSYNC.COLLECTIVE R19, `(.L_x_8882) ;  /* 0x0000000013087348 */ /* 0x000fea0003c00000 */
[----:B------:R0:W1:Y:S02]  /*0e80*/  SHFL.BFLY P2, R20, R22, R21, R24 ;  /* 0x0c00001516147389 */ /* 0x0000640000040018 */
[----:B01----:R-:W-:Y:S01]  /*0e90*/  ENDCOLLECTIVE ;  /* 0x000000000000791b */ /* 0x003fe20003800000 */
.L_x_8882:
[----:B------:R-:W-:Y:S01]  /*0ea0*/  HFMA2.MMA R21, -RZ, RZ, 0, 2.384185791015625e-07 ;  /* 0x00000004ff157435 */ /* 0x000fe200000001ff */
[----:B------:R-:W-:-:S04]  /*0eb0*/  IMAD.MOV.U32 R16, RZ, RZ, R20 ;  /* 0x000000ffff107224 */ /* 0x000fc800078e0014 */
[----:B------:R-:W-:-:S05]  /*0ec0*/  FADD.FTZ R16, R15, R16 ;  /* 0x000000100f107221 */ /* 0x000fca0000010000 */
[----:B------:R-:W-:-:S07]  /*0ed0*/  MOV R22, R16 ;  /* 0x0000001000167202 */ /* 0x000fce0000000f00 */
[----:B------:R-:W-:Y:S05]  /*0ee0*/  WARPSYNC.COLLECTIVE R19, `(.L_x_8883) ;  /* 0x0000000013087348 */ /* 0x000fea0003c00000 */
[----:B------:R0:W1:Y:S02]  /*0ef0*/  SHFL.BFLY P2, R20, R22, R21, R24 ;  /* 0x0c00001516147389 */ /* 0x0000640000040018 */
[----:B01----:R-:W-:Y:S01]  /*0f00*/  ENDCOLLECTIVE ;  /* 0x000000000000791b */ /* 0x003fe20003800000 */
.L_x_8883:
[----:B------:R-:W-:Y:S01]  /*0f10*/  IMAD.MOV.U32 R21, RZ, RZ, 0x8 ;  /* 0x00000008ff157424 */ /* 0x000fe200078e00ff */
[----:B------:R-:W-:-:S05]  /*0f20*/  MOV R17, R20 ;  /* 0x0000001400117202 */ /* 0x000fca0000000f00 */
[----:B------:R-:W-:-:S05]  /*0f30*/  FADD.FTZ R17, R16, R17 ;  /* 0x0000001110117221 */ /* 0x000fca0000010000 */
[----:B------:R-:W-:-:S07]  /*0f40*/  MOV R22, R17 ;  /* 0x0000001100167202 */ /* 0x000fce0000000f00 */
[----:B------:R-:W-:Y:S05]  /*0f50*/  WARPSYNC.COLLECTIVE R19, `(.L_x_8884) ;  /* 0x0000000013087348 */ /* 0x000fea0003c00000 */
[----:B------:R0:W1:Y:S02]  /*0f60*/  SHFL.BFLY P2, R20, R22, R21, R24 ;  /* 0x0c00001516147389 */ /* 0x0000640000040018 */
[----:B01----:R-:W-:Y:S01]  /*0f70*/  ENDCOLLECTIVE ;  /* 0x000000000000791b */ /* 0x003fe20003800000 */
.L_x_8884:
[----:B------:R-:W-:Y:S01]  /*0f80*/  HFMA2.MMA R21, -RZ, RZ, 0, 9.5367431640625e-07 ;  /* 0x00000010ff157435 */ /* 0x000fe200000001ff */
[----:B------:R-:W-:-:S05]  /*0f90*/  MOV R18, R20 ;  /* 0x0000001400127202 */ /* 0x000fca0000000f00 */
[----:B------:R-:W-:-:S05]  /*0fa0*/  FADD.FTZ R18, R17, R18 ;  /* 0x0000001211127221 */ /* 0x000fca0000010000 */
[----:B------:R-:W-:-:S07]  /*0fb0*/  MOV R22, R18 ;  /* 0x0000001200167202 */ /* 0x000fce0000000f00 */
[----:B------:R-:W-:Y:S05]  /*0fc0*/  WARPSYNC.COLLECTIVE R19, `(.L_x_8885) ;  /* 0x0000000013087348 */ /* 0x000fea0003c00000 */
[----:B------:R0:W1:Y:S02]  /*0fd0*/  SHFL.BFLY P2, R20, R22, R21, R24 ;  /* 0x0c00001516147389 */ /* 0x0000640000040018 */
[----:B01----:R-:W-:Y:S01]  /*0fe0*/  ENDCOLLECTIVE ;  /* 0x000000000000791b */ /* 0x003fe20003800000 */
.L_x_8885:
[----:B------:R-:W-:Y:S01]  /*0ff0*/  MOV R9, R20 ;  /* 0x0000001400097202 */ /* 0x000fe20000000f00 */
[----:B------:R-:W-:Y:S06]  /*1000*/  BRA `(.L_x_8886) ;  /* 0xfffffff8007c7947 */ /* 0x000fec000383ffff */
.L_x_8887:
        /* <DEDUP_REMOVED lines=15> */
.L_x_15272:


//--------------------- .text._ZN10layer_norm13ln_bwd_kernelINS_13Kernel_traitsIf6__halfS2_S2_fjLj7168ELj1ELj1ELj8ELj8ENS_18Kernel_traits_baseILj7168EfS2_S2_S2_fjLj256EEEEELb1ELb0ELb1ELb0EEEvNS_9BwdParamsE --------------------------
	.section	.text._ZN10layer_norm13ln_bwd_kernelINS_13Kernel_traitsIf6__halfS2_S2_fjLj7168ELj1ELj1ELj8ELj8ENS_18Kernel_traits_baseILj7168EfS2_S2_S2_fjLj256EEEEELb1ELb0ELb1ELb0EEEvNS_9BwdParamsE,"ax",@progbits
	.align	128
        .global         _ZN10layer_norm13ln_bwd_kernelINS_13Kernel_traitsIf6__halfS2_S2_fjLj7168ELj1ELj1ELj8ELj8ENS_18Kernel_traits_baseILj7168EfS2_S2_S2_fjLj256EEEEELb1ELb0ELb1ELb0EEEvNS_9BwdParamsE
        .type           _ZN10layer_norm13ln_bwd_kernelINS_13Kernel_traitsIf6__halfS2_S2_fjLj7168ELj1ELj1ELj8ELj8ENS_18Kernel_traits_baseILj7168EfS2_S2_S2_fjLj256EEEEELb1ELb0ELb1ELb0EEEvNS_9BwdParamsE,@function
        .size           _ZN10layer_norm13ln_bwd_kernelINS_13Kernel_traitsIf6__halfS2_S2_fjLj7168ELj1ELj1ELj8ELj8ENS_18Kernel_traits_baseILj7168EfS2_S2_S2_fjLj256EEEEELb1ELb0ELb1ELb0EEEvNS_9BwdParamsE,(.L_x_15273 - _ZN10layer_norm13ln_bwd_kernelINS_13Kernel_traitsIf6__halfS2_S2_fjLj7168ELj1ELj1ELj8ELj8ENS_18Kernel_traits_baseILj7168EfS2_S2_S2_fjLj256EEEEELb1ELb0ELb1ELb0EEEvNS_9BwdParamsE)
        .other          _ZN10layer_norm13ln_bwd_kernelINS_13Kernel_traitsIf6__halfS2_S2_fjLj7168ELj1ELj1ELj8ELj8ENS_18Kernel_traits_baseILj7168EfS2_S2_S2_fjLj256EEEEELb1ELb0ELb1ELb0EEEvNS_9BwdParamsE,@"STO_CUDA_ENTRY STV_DEFAULT"
_ZN10layer_norm13ln_bwd_kernelINS_13Kernel_traitsIf6__halfS2_S2_fjLj7168ELj1ELj1ELj8ELj8ENS_18Kernel_traits_baseILj7168EfS2_S2_S2_fjLj256EEEEELb1ELb0ELb1ELb0EEEvNS_9BwdParamsE:
.text._ZN10layer_norm13ln_bwd_kernelINS_13Kernel_traitsIf6__halfS2_S2_fjLj7168ELj1ELj1ELj8ELj8ENS_18Kernel_traits_baseILj7168EfS2_S2_S2_fjLj256EEEEELb1ELb0ELb1ELb0EEEvNS_9BwdParamsE:
        /* <DEDUP_REMOVED lines=44> */
[C---:B---3--:R-:W-:Y:S01]  /*02c0*/  @P4 IMAD.WIDE.U32 R18, R9.reuse, 0x10, R18 ;  /* 0x0000001009124825 */ /* 0x048fe200078e0012 */
[----:B------:R-:W-:-:S04]  /*02d0*/  @P4 IADD3 R9, R9, 0x100, RZ ;  /* 0x0000010009094810 */ /* 0x000fc80007ffe0ff */
[----:B------:R-:W5:Y:S01]  /*02e0*/  @P4 LDG.E.128 R112, desc[UR4][R18.64] ;  /* 0x0000000412704981 */ /* 0x000f62000c1e1d00 */
[C---:B----4-:R-:W-:Y:S01]  /*02f0*/  @P3 IMAD.WIDE.U32 R20, R9.reuse, 0x10, R20 ;  /* 0x0000001009143825 */ /* 0x050fe200078e0014 */
[----:B------:R-:W-:Y:S01]  /*0300*/  @P3 IADD3 R9, R9, 0x100, RZ ;  /* 0x0000010009093810 */ /* 0x000fe20007ffe0ff */
[----:B------:R-:W3:Y:S03]  /*0310*/  @P2 LDC.64 R4, c[0x0][0x260] ;  /* 0x00009800ff042b82 */ /* 0x000ee60000000a00 */
[----:B------:R-:W5:Y:S01]  /*0320*/  @P3 LDG.E.128 R108, desc[UR4][R20.64] ;  /* 0x00000004146c3981 */ /* 0x000f62000c1e1d00 */
[C---:B0-----:R-:W-:Y:S01]  /*0330*/  @P0 IMAD.WIDE.U32 R22, R9.reuse, 0x10, R22 ;  /* 0x0000001009160825 */ /* 0x041fe200078e0016 */
[----:B------:R-:W-:-:S04]  /*0340*/  @P0 IADD3 R9, R9, 0x100, RZ ;  /* 0x0000010009090810 */ /* 0x000fc80007ffe0ff */
[----:B------:R-:W5:Y:S01]  /*0350*/  @P0 LDG.E.128 R104, desc[UR4][R22.64] ;  /* 0x0000000416680981 */ /* 0x000f62000c1e1d00 */
        /* <DEDUP_REMOVED lines=35> */
[----:B------:R-:W-:Y:S01]  /*0590*/  HFMA2.MMA R132, -RZ, RZ, 0, 5.9604644775390625e-08 ;  /* 0x00000001ff847435 */ /* 0x000fe200000001ff */
[----:B------:R-:W-:-:S10]  /*05a0*/  MOV R93, RZ ;  /* 0x000000ff005d7202 */ /* 0x000fd40000000f00 */
.L_x_9034:
        /* <DEDUP_REMOVED lines=42> */
.L_x_8892:
[----:B------:R-:W-:Y:S05]  /*0850*/  BSYNC B1 ;  /* 0x0000000000017941 */ /* 0x000fea0003800000 */
.L_x_8891:
        /* <DEDUP_REMOVED lines=12> */
.L_x_8894:
[----:B------:R-:W-:Y:S05]  /*0920*/  BSYNC B1 ;  /* 0x0000000000017941 */ /* 0x000fea0003800000 */
.L_x_8893:
        /* <DEDUP_REMOVED lines=12> */
.L_x_8896:
[----:B------:R-:W-:Y:S05]  /*09f0*/  BSYNC B1 ;  /* 0x0000000000017941 */ /* 0x000fea0003800000 */
.L_x_8895:
        /* <DEDUP_REMOVED lines=12> */
.L_x_8898:
[----:B------:R-:W-:Y:S05]  /*0ac0*/  BSYNC B1 ;  /* 0x0000000000017941 */ /* 0x000fea0003800000 */
.L_x_8897:
        /* <DEDUP_REMOVED lines=11> */
.L_x_8900:
[----:B------:R-:W-:Y:S05]  /*0b80*/  BSYNC B1 ;  /* 0x0000000000017941 */ /* 0x000fea0003800000 */
.L_x_8899:
        /* <DEDUP_REMOVED lines=11> */
.L_x_8902:
[----:B------:R-:W-:Y:S05]  /*0c40*/  BSYNC B1 ;  /* 0x0000000000017941 */ /* 0x000fea0003800000 */
.L_x_8901:
[----:B------:R-:W-:Y:S01]  /*0c50*/  ISETP.NE.AND P4, PT, R16, RZ, PT ;  /* 0x000000ff1000720c */ /* 0x000fe20003f85270 */
[----:B------:R-:W-:Y:S01]  /*0c60*/  HFMA2.MMA R133, -RZ, RZ, 0, 0 ;  /* 0x00000000ff857435 */ /* 0x000fe200000001ff */
[----:B------:R-:W-:-:S11]  /*0c70*/  MOV R134, RZ ;  /* 0x000000ff00867202 */ /* 0x000fd60000000f00 */
        /* <DEDUP_REMOVED lines=8> */
[----:B------:R-:W-:Y:S01]  /*0d00*/  MOV R134, RZ ;  /* 0x000000ff00867202 */ /* 0x000fe20000000f00 */
[----:B------:R-:W-:Y:S06]  /*0d10*/  BRA `(.L_x_8903) ;  /* 0x0000001c00187947 */ /* 0x000fec0003800000 */
.L_x_8890:
        /* <DEDUP_REMOVED lines=31> */
[----:B------:R-:W-:Y:S02]  /*0f10*/  IADD3 R139, R2, 0x100, RZ ;  /* 0x00000100028b7810 */ /* 0x000fe40007ffe0ff */
[----:B------:R-:W-:Y:S02]  /*0f20*/  IADD3 R137, R137, 0x100, RZ ;  /* 0x0000010089897810 */ /* 0x000fe40007ffe0ff */
[----:B------:R-:W-:Y:S02]  /*0f30*/  IADD3 R135, R135, 0x100, RZ ;  /* 0x0000010087877810 */ /* 0x000fe40007ffe0ff */
[--C-:B---3--:R-:W-:Y:S01]  /*0f40*/  SHF.R.U64 R128, R18, 0x10, R19.reuse ;  /* 0x0000001012807819 */ /* 0x108fe20000001213 */
[----:B-1----:R-:W-:Y:S01]  /*0f50*/  HADD2.F32 R125, -RZ, R18.H0_H0 ;  /* 0x20000012ff7d7230 */ /* 0x002fe20000004100 */
[----:B------:R-:W-:Y:S01]  /*0f60*/  SHF.R.U32.HI R131, RZ, 0x10, R19 ;  /* 0x00000010ff837819 */ /* 0x000fe20000011613 */
[----:B------:R-:W-:-:S02]  /*0f70*/  HADD2.F32 R129, -RZ, R19.H0_H0 ;  /* 0x20000013ff817230 */ /* 0x000fc40000004100 */
[----:B------:R-:W-:Y:S02]  /*0f80*/  HADD2.F32 R19, -RZ, R128.H0_H0 ;  /* 0x20000080ff137230 */ /* 0x000fe40000004100 */
[----:B------:R-:W-:Y:S01]  /*0f90*/  FADD.FTZ R125, -R24, R125 ;  /* 0x0000007d187d7221 */ /* 0x000fe20000010100 */
[----:B----4-:R-:W-:Y:S02]  /*0fa0*/  MOV R3, R20 ;  /* 0x0000001400037202 */ /* 0x010fe40000000f00 */
[--C-:B------:R-:W-:Y:S02]  /*0fb0*/  SHF.R.U64 R124, R20, 0x10, R21.reuse ;  /* 0x00000010147c7819 */ /* 0x100fe40000001215 */
[----:B------:R-:W-:Y:S02]  /*0fc0*/  MOV R18, R21 ;  /* 0x0000001500127202 */ /* 0x000fe40000000f00 */
[----:B------:R-:W-:Y:S01]  /*0fd0*/  SHF.R.U32.HI R128, RZ, 0x10, R21 ;  /* 0x00000010ff807819 */ /* 0x000fe20000011615 */
[----:B------:R-:W-:Y:S01]  /*0fe0*/  FADD.FTZ R21, -R24, R19 ;  /* 0x0000001318157221 */ /* 0x000fe20000010100 */
[----:B------:R-:W-:-:S02]  /*0ff0*/  HADD2.F32 R19, -RZ, R3.H0_H0 ;  /* 0x20000003ff137230 */ /* 0x000fc40000004100 */
[----:B------:R-:W-:Y:S01]  /*1000*/  FMUL.FTZ R3, R200, R125 ;  /* 0x0000007dc8037220 */ /* 0x000fe20000410000 */
[----:B------:R-:W-:Y:S01]  /*1010*/  FADD.FTZ R129, -R24, R129 ;  /* 0x0000008118817221 */ /* 0x000fe20000010100 */
[----:B------:R-:W-:Y:S02]  /*1020*/  HADD2.F32 R131, -RZ, R131.H0_H0 ;  /* 0x20000083ff837230 */ /* 0x000fe40000004100 */
[----:B0-----:R-:W-:Y:S02]  /*1030*/  HADD2.F32 R22, -RZ, R124.H0_H0 ;  /* 0x2000007cff167230 */ /* 0x001fe40000004100 */
[----:B------:R-:W-:Y:S01]  /*1040*/  FADD.FTZ R64, R64, R19 ;  /* 0x0000001340407221 */ /* 0x000fe20000010000 */
[----:B------:R-:W-:Y:S02]  /*1050*/  HADD2.F32 R23, -RZ, R18.H0_H0 ;  /* 0x20000012ff177230 */ /* 0x000fe40000004100 */
        /* <DEDUP_REMOVED lines=24> */
.L_x_8905:
[----:B------:R-:W-:Y:S05]  /*11e0*/  BSYNC B1 ;  /* 0x0000000000017941 */ /* 0x000fea0003800000 */
.L_x_8904:
        /* <DEDUP_REMOVED lines=22> */
[----:B------:R-:W-:Y:S01]  /*1350*/  HADD2.F32 R32, -RZ, R26.H0_H0 ;  /* 0x2000001aff207230 */ /* 0x000fe20000004100 */
[----:B------:R-:W-:Y:S01]  /*1360*/  SHF.R.U32.HI R128, RZ, 0x10, R27 ;  /* 0x00000010ff807819 */ /* 0x000fe2000001161b */
[----:B0-----:R-:W-:Y:S01]  /*1370*/  HADD2.F32 R124, -RZ, R27.H0_H0 ;  /* 0x2000001bff7c7230 */ /* 0x001fe20000004100 */
[----:B----4-:R-:W-:-:S02]  /*1380*/  MOV R25, R28 ;  /* 0x0000001c00197202 */ /* 0x010fc40000000f00 */
[--C-:B------:R-:W-:Y:S01]  /*1390*/  SHF.R.U64 R138, R28, 0x10, R29.reuse ;  /* 0x000000101c8a7819 */ /* 0x100fe2000000121d */
[----:B------:R-:W-:Y:S01]  /*13a0*/  HADD2.F32 R28, -RZ, R129.H0_H0 ;  /* 0x20000081ff1c7230 */ /* 0x000fe20000004100 */
[----:B------:R-:W-:Y:S01]  /*13b0*/  MOV R26, R29 ;  /* 0x0000001d001a7202 */ /* 0x000fe20000000f00 */
[C---:B------:R-:W-:Y:S01]  /*13c0*/  FADD.FTZ R27, -R131.reuse, R32 ;  /* 0x00000020831b7221 */ /* 0x040fe20000010100 */
[----:B------:R-:W-:Y:S01]  /*13d0*/  SHF.R.U32.HI R130, RZ, 0x10, R29 ;  /* 0x00000010ff827819 */ /* 0x000fe2000001161d */
[----:B------:R-:W-:Y:S02]  /*13e0*/  HADD2.F32 R29, -RZ, R25.H0_H0 ;  /* 0x20000019ff1d7230 */ /* 0x000fe40000004100 */
[----:B-1----:R-:W-:Y:S01]  /*13f0*/  FADD.FTZ R31, -R131, R28 ;  /* 0x0000001c831f7221 */ /* 0x002fe20000010100 */
[----:B------:R-:W-:Y:S02]  /*1400*/  HADD2.F32 R128, -RZ, R128.H0_H0 ;  /* 0x20000080ff807230 */ /* 0x000fe40000004100 */
[----:B------:R-:W-:Y:S01]  /*1410*/  FMUL.FTZ R25, R200, R27 ;  /* 0x0000001bc8197220 */ /* 0x000fe20000410000 */
[----:B------:R-:W-:-:S02]  /*1420*/  HADD2.F32 R30, -RZ, R138.H0_H0 ;  /* 0x2000008aff1e7230 */ /* 0x000fc40000004100 */
[----:B------:R-:W-:Y:S01]  /*1430*/  FMUL.FTZ R28, R116, R29 ;  /* 0x0000001d741c7220 */ /* 0x000fe20000410000 */
[C---:B------:R-:W-:Y:S01]  /*1440*/  FADD.FTZ R125, -R131.reuse, R124 ;  /* 0x0000007c837d7221 */ /* 0x040fe20000010100 */
[----:B------:R-:W-:Y:S02]  /*1450*/  HADD2.F32 R129, -RZ, R26.H0_H0 ;  /* 0x2000001aff817230 */ /* 0x000fe40000004100 */
[----:B------:R-:W-:Y:S01]  /*1460*/  FADD.FTZ R131, -R131, R128 ;  /* 0x0000008083837221 */ /* 0x000fe20000010100 */
[----:B------:R-:W-:Y:S01]  /*1470*/  FADD.FTZ R60, R60, R29 ;  /* 0x0000001d3c3c7221 */ /* 0x000fe20000010000 */
[----:B------:R-:W-:Y:S01]  /*1480*/  FMUL.FTZ R26, R200, R31 ;  /* 0x0000001fc81a7220 */ /* 0x000fe20000410000 */
[----:B------:R-:W-:Y:S01]  /*1490*/  FFMA.FTZ R88, R25, R29, R88 ;  /* 0x0000001d19587223 */ /* 0x000fe20000010058 */
        /* <DEDUP_REMOVED lines=20> */
.L_x_8907:
[----:B------:R-:W-:Y:S05]  /*15e0*/  BSYNC B1 ;  /* 0x0000000000017941 */ /* 0x000fea0003800000 */
.L_x_8906:
        /* <DEDUP_REMOVED lines=23> */
[----:B0-----:R-:W-:Y:S01]  /*1760*/  SHF.R.U32.HI R125, RZ, 0x10, R35 ;  /* 0x00000010ff7d7819 */ /* 0x001fe20000011623 */
[----:B------:R-:W-:Y:S01]  /*1770*/  HADD2.F32 R138, -RZ, R35.H0_H0 ;  /* 0x20000023ff8a7230 */ /* 0x000fe20000004100 */
[----:B----4-:R-:W-:-:S02]  /*1780*/  MOV R33, R36 ;  /* 0x0000002400217202 */ /* 0x010fc40000000f00 */
[--C-:B------:R-:W-:Y:S01]  /*1790*/  SHF.R.U64 R124, R36, 0x10, R37.reuse ;  /* 0x00000010247c7819 */ /* 0x100fe20000001225 */
[----:B------:R-:W-:Y:S01]  /*17a0*/  HADD2.F32 R36, -RZ, R128.H0_H0 ;  /* 0x20000080ff247230 */ /* 0x000fe20000004100 */
[----:B------:R-:W-:Y:S02]  /*17b0*/  MOV R34, R37 ;  /* 0x0000002500227202 */ /* 0x000fe40000000f00 */
[----:B------:R-:W-:Y:S01]  /*17c0*/  SHF.R.U32.HI R128, RZ, 0x10, R37 ;  /* 0x00000010ff807819 */ /* 0x000fe20000011625 */
[C---:B------:R-:W-:Y:S01]  /*17d0*/  FADD.FTZ R37, -R129.reuse, R130 ;  /* 0x0000008281257221 */ /* 0x040fe20000010100 */
[----:B------:R-:W-:Y:S02]  /*17e0*/  HADD2.F32 R140, -RZ, R125.H0_H0 ;  /* 0x2000007dff8c7230 */ /* 0x000fe40000004100 */
[C---:B------:R-:W-:Y:S01]  /*17f0*/  FADD.FTZ R125, -R129.reuse, R36 ;  /* 0x00000024817d7221 */ /* 0x040fe20000010100 */
[----:B------:R-:W-:Y:S02]  /*1800*/  HADD2.F32 R35, -RZ, R33.H0_H0 ;  /* 0x20000021ff237230 */ /* 0x000fe40000004100 */
[----:B------:R-:W-:Y:S01]  /*1810*/  FMUL.FTZ R33, R200, R37 ;  /* 0x00000025c8217220 */ /* 0x000fe20000410000 */
[----:B------:R-:W-:Y:S01]  /*1820*/  FADD.FTZ R131, -R129, R138 ;  /* 0x0000008a81837221 */ /* 0x000fe20000010100 */
[----:B-1----:R-:W-:-:S02]  /*1830*/  HADD2.F32 R38, -RZ, R124.H0_H0 ;  /* 0x2000007cff267230 */ /* 0x002fc40000004100 */
[----:B------:R-:W-:Y:S02]  /*1840*/  HADD2.F32 R39, -RZ, R34.H0_H0 ;  /* 0x20000022ff277230 */ /* 0x000fe40000004100 */
        /* <DEDUP_REMOVED lines=25> */
.L_x_8909:
[----:B------:R-:W-:Y:S05]  /*19e0*/  BSYNC B1 ;  /* 0x0000000000017941 */ /* 0x000fea0003800000 */
.L_x_8908:
        /* <DEDUP_REMOVED lines=21> */
[--C-:B---3--:R-:W-:Y:S02]  /*1b40*/  SHF.R.U64 R144, R124, 0x10, R125.reuse ;  /* 0x000000107c907819 */ /* 0x108fe4000000127d */
[----:B0-----:R-:W-:Y:S01]  /*1b50*/  SHF.R.U32.HI R142, RZ, 0x10, R125 ;  /* 0x00000010ff8e7819 */ /* 0x001fe2000001167d */
[----:B------:R-:W-:-:S02]  /*1b60*/  HADD2.F32 R146, -RZ, R124.H0_H0 ;  /* 0x2000007cff927230 */ /* 0x000fc40000004100 */
[----:B------:R-:W-:Y:S01]  /*1b70*/  HADD2.F32 R144, -RZ, R144.H0_H0 ;  /* 0x20000090ff907230 */ /* 0x000fe20000004100 */
[----:B----4-:R-:W-:Y:S02]  /*1b80*/  MOV R138, R128 ;  /* 0x00000080008a7202 */ /* 0x010fe40000000f00 */
[--C-:B------:R-:W-:Y:S01]  /*1b90*/  SHF.R.U64 R141, R128, 0x10, R129.reuse ;  /* 0x00000010808d7819 */ /* 0x100fe20000001281 */
[----:B------:R-:W-:Y:S02]  /*1ba0*/  HADD2.F32 R128, -RZ, R142.H0_H0 ;  /* 0x2000008eff807230 */ /* 0x000fe40000004100 */
[----:B------:R-:W-:Y:S01]  /*1bb0*/  HADD2.F32 R148, -RZ, R125.H0_H0 ;  /* 0x2000007dff947230 */ /* 0x000fe20000004100 */
[----:B------:R-:W-:Y:S01]  /*1bc0*/  SHF.R.U32.HI R142, RZ, 0x10, R129 ;  /* 0x00000010ff8e7819 */ /* 0x000fe20000011681 */
[----:B------:R-:W-:Y:S02]  /*1bd0*/  HADD2.F32 R125, -RZ, R138.H0_H0 ;  /* 0x2000008aff7d7230 */ /* 0x000fe40000004100 */
[C---:B-1----:R-:W-:Y:S01]  /*1be0*/  FADD.FTZ R131, -R145.reuse, R146 ;  /* 0x0000009291837221 */ /* 0x042fe20000010100 */
[----:B------:R-:W-:Y:S01]  /*1bf0*/  MOV R124, R129 ;  /* 0x00000081007c7202 */ /* 0x000fe20000000f00 */
[C---:B------:R-:W-:Y:S01]  /*1c00*/  FADD.FTZ R143, -R145.reuse, R144 ;  /* 0x00000090918f7221 */ /* 0x040fe20000010100 */
[C---:B------:R-:W-:Y:S01]  /*1c10*/  FADD.FTZ R191, -R145.reuse, R128 ;  /* 0x0000008091bf7221 */ /* 0x040fe20000010100 */
[----:B------:R-:W-:Y:S01]  /*1c20*/  FADD.FTZ R147, -R145, R148 ;  /* 0x0000009491937221 */ /* 0x000fe20000010100 */
[----:B------:R-:W-:-:S02]  /*1c30*/  HADD2.F32 R128, -RZ, R141.H0_H0 ;  /* 0x2000008dff807230 */ /* 0x000fc40000004100 */
[----:B------:R-:W-:Y:S01]  /*1c40*/  FMUL.FTZ R141, R200, R131 ;  /* 0x00000083c88d7220 */ /* 0x000fe20000410000 */
[----:B------:R-:W-:Y:S01]  /*1c50*/  FMUL.FTZ R144, R108, R125 ;  /* 0x0000007d6c907220 */ /* 0x000fe20000410000 */
[----:B------:R-:W-:Y:S02]  /*1c60*/  HADD2.F32 R130, -RZ, R142.H0_H0 ;  /* 0x2000008eff827230 */ /* 0x000fe40000004100 */
[C---:B------:R-:W-:Y:S01]  /*1c70*/  FMUL.FTZ R142, R200.reuse, R143 ;  /* 0x0000008fc88e7220 */ /* 0x040fe20000410000 */
[----:B------:R-:W-:Y:S02]  /*1c80*/  HADD2.F32 R129, -RZ, R124.H0_H0 ;  /* 0x2000007cff817230 */ /* 0x000fe40000004100 */
        /* <DEDUP_REMOVED lines=21> */
.L_x_8911:
[----:B------:R-:W-:Y:S05]  /*1de0*/  BSYNC B1 ;  /* 0x0000000000017941 */ /* 0x000fea0003800000 */
.L_x_8910:
        /* <DEDUP_REMOVED lines=62> */
.L_x_8913:
[----:B------:R-:W-:Y:S05]  /*21d0*/  BSYNC B1 ;  /* 0x0000000000017941 */ /* 0x000fea0003800000 */
.L_x_8912:
        /* <DEDUP_REMOVED lines=62> */
.L_x_8915:
[----:B------:R-:W-:Y:S05]  /*25c0*/  BSYNC B1 ;  /* 0x0000000000017941 */ /* 0x000fea0003800000 */
.L_x_8914:
        /* <DEDUP_REMOVED lines=22> */
[----:B------:R-:W-:-:S04]  /*2730*/  FADD.FTZ R131, -R166, R131 ;  /* 0x00000083a6837221 */ /* 0x000fc80000010100 */
[----:B------:R-:W-:Y:S01]  /*2740*/  FMUL.FTZ R165, R200, R131 ;  /* 0x00000083c8a57220 */ /* 0x000fe20000410000 */
[----:B--2---:R-:W-:Y:S02]  /*2750*/  MOV R130, R126 ;  /* 0x0000007e00827202 */ /* 0x004fe40000000f00 */
[--C-:B------:R-:W-:Y:S01]  /*2760*/  SHF.R.U64 R138, R126, 0x10, R127.reuse ;  /* 0x000000107e8a7819 */ /* 0x100fe2000000127f */
[----:B------:R-:W-:Y:S01]  /*2770*/  HADD2.F32 R126, -RZ, R136.H0_H0 ;  /* 0x20000088ff7e7230 */ /* 0x000fe20000004100 */
[----:B------:R-:W-:Y:S02]  /*2780*/  MOV R124, R127 ;  /* 0x0000007f007c7202 */ /* 0x000fe40000000f00 */
[----:B------:R-:W-:Y:S01]  /*2790*/  SHF.R.U32.HI R136, RZ, 0x10, R127 ;  /* 0x00000010ff887819 */ /* 0x000fe2000001167f */
[C---:B------:R-:W-:Y:S01]  /*27a0*/  FADD.FTZ R127, -R166.reuse, R125 ;  /* 0x0000007da67f7221 */ /* 0x040fe20000010100 */
[----:B------:R-:W-:Y:S02]  /*27b0*/  HADD2.F32 R125, -RZ, R130.H0_H0 ;  /* 0x20000082ff7d7230 */ /* 0x000fe40000004100 */
[----:B------:R-:W-:Y:S01]  /*27c0*/  FADD.FTZ R137, -R166, R126 ;  /* 0x0000007ea6897221 */ /* 0x000fe20000010100 */
[----:B------:R-:W-:-:S02]  /*27d0*/  HADD2.F32 R126, -RZ, R138.H0_H0 ;  /* 0x2000008aff7e7230 */ /* 0x000fc40000004100 */
[-C--:B------:R-:W-:Y:S01]  /*27e0*/  FMUL.FTZ R168, R96, R125.reuse ;  /* 0x0000007d60a87220 */ /* 0x080fe20000410000 */
[----:B-1----:R-:W-:Y:S02]  /*27f0*/  HADD2.F32 R129, -RZ, R124.H0_H0 ;  /* 0x2000007cff817230 */ /* 0x002fe40000004100 */
[----:B------:R-:W-:Y:S01]  /*2800*/  FADD.FTZ R135, -R166, R135 ;  /* 0x00000087a6877221 */ /* 0x000fe20000010100 */
        /* <DEDUP_REMOVED lines=23> */
.L_x_8903:
[----:B------:R-:W-:Y:S05]  /*2980*/  BSYNC B0 ;  /* 0x0000000000007941 */ /* 0x000fea0003800000 */
.L_x_8889:
        /* <DEDUP_REMOVED lines=26> */
.L_x_9045:
        /* <DEDUP_REMOVED lines=25> */
[----:B------:R-:W-:Y:S01]  /*2cc0*/  HFMA2.MMA R129, -RZ, RZ, 0, 0 ;  /* 0x00000000ff817435 */ /* 0x000fe200000001ff */
[----:B------:R-:W-:Y:S02]  /*2cd0*/  @P3 IMAD R126, R126, R7, RZ ;  /* 0x000000077e7e3224 */ /* 0x000fe400078e02ff */
[----:B------:R-:W-:Y:S01]  /*2ce0*/  FADD.FTZ R205, R130, R205 ;  /* 0x000000cd82cd7221 */ /* 0x000fe20000010000 */
[----:B------:R-:W-:-:S03]  /*2cf0*/  FADD.FTZ R124, R131, R124 ;  /* 0x0000007c837c7221 */ /* 0x000fc60000010000 */
[----:B-1----:R-:W-:Y:S01]  /*2d00*/  FADD.FTZ R205, R205, R132 ;  /* 0x00000084cdcd7221 */ /* 0x002fe20000010000 */
[----:B------:R-:W-:Y:S01]  /*2d10*/  FADD.FTZ R124, R124, R133 ;  /* 0x000000857c7c7221 */ /* 0x000fe20000010000 */
[----:B------:R-:W-:Y:S02]  /*2d20*/  @P3 SHF.R.S32.HI R125, RZ, 0x1f, R126 ;  /* 0x0000001fff7d3819 */ /* 0x000fe4000001147e */
[----:B------:R-:W-:Y:S01]  /*2d30*/  FADD.FTZ R205, R134, R205 ;  /* 0x000000cd86cd7221 */ /* 0x000fe20000010000 */
[----:B------:R-:W-:Y:S01]  /*2d40*/  FADD.FTZ R124, R135, R124 ;  /* 0x0000007c877c7221 */ /* 0x000fe20000010000 */
[----:B------:R-:W-:Y:S02]  /*2d50*/  @P3 LEA.HI R125, R125, R126, RZ, 0x2 ;  /* 0x0000007e7d7d3211 */ /* 0x000fe400078f10ff */
[----:B----4-:R-:W-:Y:S01]  /*2d60*/  FADD.FTZ R205, R205, R136 ;  /* 0x00000088cdcd7221 */ /* 0x010fe20000010000 */
        /* <DEDUP_REMOVED lines=16> */
.L_x_8920:
        /* <DEDUP_REMOVED lines=10> */
.L_x_8921:
[----:B------:R-:W-:Y:S05]  /*2f10*/  BSYNC B1 ;  /* 0x0000000000017941 */ /* 0x000fea0003800000 */
.L_x_8919:
[----:B------:R-:W1:Y:S01]  /*2f20*/  @P3 LDC.64 R124, c[0x0][0x298] ;  /* 0x0000a600ff7c3b82 */ /* 0x000e620000000a00 */
[----:B-----5:R-:W-:Y:S01]  /*2f30*/  @P3 LOP3.LUT P5, RZ, R0, 0xff, RZ, 0xc0, !PT ;  /* 0x000000ff00ff3812 */ /* 0x020fe200078ac0ff */
[----:B------:R-:W-:Y:S01]  /*2f40*/  BSSY B1, `(.L_x_8922) ;  /* 0x0000018000017945 */ /* 0x000fe20003800000 */
[----:B-1----:R-:W-:-:S04]  /*2f50*/  @P3 FMUL.FTZ R125, R126, R125 ;  /* 0x0000007d7e7d3220 */ /* 0x002fc80000410000 */
        /* <DEDUP_REMOVED lines=14> */
.L_x_8923:
        /* <DEDUP_REMOVED lines=8> */
.L_x_8924:
[----:B------:R-:W-:Y:S05]  /*30c0*/  BSYNC B1 ;  /* 0x0000000000017941 */ /* 0x000fea0003800000 */
.L_x_8922:
[----:B------:R-:W1:Y:S01]  /*30d0*/  @P3 LDC.64 R124, c[0x0][0x298] ;  /* 0x0000a600ff7c3b82 */ /* 0x000e620000000a00 */
[----:B------:R-:W-:Y:S01]  /*30e0*/  @P3 LOP3.LUT P6, RZ, R0, 0xff00, RZ, 0xc0, !PT ;  /* 0x0000ff0000ff3812 */ /* 0x000fe200078cc0ff */
[----:B------:R-:W-:Y:S01]  /*30f0*/  BSSY B1, `(.L_x_8925) ;  /* 0x0000014000017945 */ /* 0x000fe20003800000 */
[----:B-1----:R-:W-:Y:S01]  /*3100*/  @P3 FMUL.FTZ R125, R126, R125 ;  /* 0x0000007d7e7d3220 */ /* 0x002fe20000410000 */
        /* <DEDUP_REMOVED lines=11> */
.L_x_8926:
[----:B0-----:R-:W-:Y:S01]  /*31c0*/  ISETP.NE.AND P6, PT, R5, RZ, PT ;  /* 0x000000ff0500720c */ /* 0x001fe20003fc5270 */
[----:B------:R-:W-:-:S03]  /*31d0*/  @P4 HADD2.F32 R127, -RZ, R183.H0_H0 ;  /* 0x200000b7ff7f4230 */ /* 0x000fc60000004100 */
[----:B------:R-:W-:-:S05]  /*31e0*/  FSEL R124, R130, RZ, !P6 ;  /* 0x000000ff827c7208 */ /* 0x000fca0007000000 */
[----:B------:R-:W-:-:S04]  /*31f0*/  FFMA.FTZ R125, R19, R128, R124 ;  /* 0x00000080137d7223 */ /* 0x000fc8000001007c */
[----:B------:R-:W-:-:S04]  /*3200*/  FADD.FTZ R125, R22, -R125 ;  /* 0x8000007d167d7221 */ /* 0x000fc80000010000 */
[----:B------:R-:W-:-:S04]  /*3210*/  FMUL.FTZ R126, R200, R125 ;  /* 0x0000007dc87e7220 */ /* 0x000fc80000410000 */
[----:B------:R-:W-:-:S07]  /*3220*/  @P4 FADD.FTZ R126, R126, R127 ;  /* 0x0000007f7e7e4221 */ /* 0x000fce0000010000 */
.L_x_8927:
[----:B------:R-:W-:Y:S05]  /*3230*/  BSYNC B1 ;  /* 0x0000000000017941 */ /* 0x000fea0003800000 */
.L_x_8925:
        /* <DEDUP_REMOVED lines=16> */
.L_x_8929:
        /* <DEDUP_REMOVED lines=8> */
.L_x_8930:
[----:B------:R-:W-:Y:S05]  /*33c0*/  BSYNC B1 ;  /* 0x0000000000017941 */ /* 0x000fea0003800000 */
.L_x_8928:
[----:B------:R-:W1:Y:S01]  /*33d0*/  @P3 LDC.64 R124, c[0x0][0x298] ;  /* 0x0000a600ff7c3b82 */ /* 0x000e620000000a00 */
[----:B------:R-:W-:Y:S01]  /*33e0*/  @P3 LOP3.LUT P4, RZ, R0, 0xff000000, RZ, 0xc0, !PT ;  /* 0xff00000000ff3812 */ /* 0x000fe2000788c0ff */
[----:B-1----:R-:W-:Y:S01]  /*33f0*/  @P3 FMUL.FTZ R125, R126, R125 ;  /* 0x0000007d7e7d3220 */ /* 0x002fe20000410000 */
[----:B------:R-:W-:-:S03]  /*3400*/  @P5 F2FP.F16.F32.PACK_AB R126, RZ, R126 ;  /* 0x0000007eff7e523e */ /* 0x000fc600000000ff */
[----:B------:R-:W-:Y:S01]  /*3410*/  @P3 FMUL.FTZ R124, R125, R124 ;  /* 0x0000007c7d7c3220 */ /* 0x000fe20000410000 */
[----:B------:R-:W-:-:S04]  /*3420*/  @P5 PRMT R196, R126, 0x7610, R196 ;  /* 0x000076107ec45816 */ /* 0x000fc800000000c4 */
[----:B------:R-:W-:-:S04]  /*3430*/  @P3 FSEL R124, R124, RZ, P4 ;  /* 0x000000ff7c7c3208 */ /* 0x000fc80002000000 */
        /* <DEDUP_REMOVED lines=10> */
.L_x_8931:
        /* <DEDUP_REMOVED lines=11> */
.L_x_8933:
[----:B------:R-:W-:Y:S05]  /*3590*/  BSYNC B1 ;  /* 0x0000000000017941 */ /* 0x000fea0003800000 */
.L_x_8932:
[----:B------:R-:W-:Y:S02]  /*35a0*/  IADD3 R2, R2, 0x100, RZ ;  /* 0x0000010002027810 */ /* 0x000fe40007ffe0ff */
[----:B------:R-:W-:-:S07]  /*35b0*/  IADD3 R129, R129, 0x100, RZ ;  /* 0x0000010081817810 */ /* 0x000fce0007ffe0ff */
.L_x_8918:
[----:B------:R-:W-:Y:S05]  /*35c0*/  BSYNC B0 ;  /* 0x0000000000007941 */ /* 0x000fea0003800000 */
.L_x_8917:
        /* <DEDUP_REMOVED lines=14> */
.L_x_8937:
        /* <DEDUP_REMOVED lines=8> */
.L_x_8938:
[----:B------:R-:W-:Y:S05]  /*3730*/  BSYNC B1 ;  /* 0x0000000000017941 */ /* 0x000fea0003800000 */
.L_x_8936:
        /* <DEDUP_REMOVED lines=18> */
.L_x_8940:
[----:B------:R-:W-:Y:S01]  /*3860*/  FFMA.FTZ R124, R26, R128, R127 ;  /* 0x000000801a7c7223 */ /* 0x000fe2000001007f */
[----:B------:R-:W-:-:S03]  /*3870*/  @P4 SHF.R.U64 R126, R180, 0x10, R181 ;  /* 0x00000010b47e4819 */ /* 0x000fc600000012b5 */
[----:B------:R-:W-:Y:S02]  /*3880*/  FADD.FTZ R125, R29, -R124 ;  /* 0x8000007c1d7d7221 */ /* 0x000fe40000010000 */
[----:B------:R-:W-:Y:S02]  /*3890*/  @P4 HADD2.F32 R131, -RZ, R126.H0_H0 ;  /* 0x2000007eff834230 */ /* 0x000fe40000004100 */
[----:B------:R-:W-:-:S04]  /*38a0*/  FMUL.FTZ R126, R200, R125 ;  /* 0x0000007dc87e7220 */ /* 0x000fc80000410000 */
[----:B------:R-:W-:-:S07]  /*38b0*/  @P4 FADD.FTZ R126, R126, R131 ;  /* 0x000000837e7e4221 */ /* 0x000fce0000010000 */
.L_x_8941:
[----:B------:R-:W-:Y:S05]  /*38c0*/  BSYNC B1 ;  /* 0x0000000000017941 */ /* 0x000fea0003800000 */
.L_x_8939:
        /* <DEDUP_REMOVED lines=15> */
.L_x_8943:
[----:B------:R-:W-:Y:S01]  /*39c0*/  FFMA.FTZ R125, R27, R128, R127 ;  /* 0x000000801b7d7223 */ /* 0x000fe2000001007f */
[----:B------:R-:W-:-:S03]  /*39d0*/  @P4 HADD2.F32 R131, -RZ, R181.H0_H0 ;  /* 0x200000b5ff834230 */ /* 0x000fc60000004100 */
[----:B------:R-:W-:-:S04]  /*39e0*/  FADD.FTZ R125, R30, -R125 ;  /* 0x8000007d1e7d7221 */ /* 0x000fc80000010000 */
[----:B------:R-:W-:-:S04]  /*39f0*/  FMUL.FTZ R126, R200, R125 ;  /* 0x0000007dc87e7220 */ /* 0x000fc80000410000 */
[----:B------:R-:W-:-:S07]  /*3a00*/  @P4 FADD.FTZ R126, R126, R131 ;  /* 0x000000837e7e4221 */ /* 0x000fce0000010000 */
.L_x_8944:
[----:B------:R-:W-:Y:S05]  /*3a10*/  BSYNC B1 ;  /* 0x0000000000017941 */ /* 0x000fea0003800000 */
.L_x_8942:
        /* <DEDUP_REMOVED lines=16> */
.L_x_8946:
[----:B------:R-:W-:Y:S01]  /*3b20*/  FFMA.FTZ R124, R32, R128, R127 ;  /* 0x00000080207c7223 */ /* 0x000fe2000001007f */
[----:B------:R-:W-:-:S03]  /*3b30*/  @P4 SHF.R.U32.HI R126, RZ, 0x10, R181 ;  /* 0x00000010ff7e4819 */ /* 0x000fc600000116b5 */
[----:B------:R-:W-:Y:S02]  /*3b40*/  FADD.FTZ R125, R31, -R124 ;  /* 0x8000007c1f7d7221 */ /* 0x000fe40000010000 */
[----:B------:R-:W-:Y:S02]  /*3b50*/  @P4 HADD2.F32 R127, -RZ, R126.H0_H0 ;  /* 0x2000007eff7f4230 */ /* 0x000fe40000004100 */
[----:B------:R-:W-:-:S04]  /*3b60*/  FMUL.FTZ R126, R200, R125 ;  /* 0x0000007dc87e7220 */ /* 0x000fc80000410000 */
[----:B------:R-:W-:-:S07]  /*3b70*/  @P4 FADD.FTZ R126, R126, R127 ;  /* 0x0000007f7e7e4221 */ /* 0x000fce0000010000 */
.L_x_8947:
[----:B------:R-:W-:Y:S05]  /*3b80*/  BSYNC B1 ;  /* 0x0000000000017941 */ /* 0x000fea0003800000 */
.L_x_8945:
        /* <DEDUP_REMOVED lines=17> */
.L_x_8948:
        /* <DEDUP_REMOVED lines=11> */
.L_x_8950:
[----:B------:R-:W-:Y:S05]  /*3d50*/  BSYNC B1 ;  /* 0x0000000000017941 */ /* 0x000fea0003800000 */
.L_x_8949:
[----:B------:R-:W-:Y:S02]  /*3d60*/  IADD3 R2, R2, 0x100, RZ ;  /* 0x0000010002027810 */ /* 0x000fe40007ffe0ff */
[----:B------:R-:W-:-:S07]  /*3d70*/  IADD3 R129, R129, 0x100, RZ ;  /* 0x0000010081817810 */ /* 0x000fce0007ffe0ff */
.L_x_8935:
[----:B------:R-:W-:Y:S05]  /*3d80*/  BSYNC B0 ;  /* 0x0000000000007941 */ /* 0x000fea0003800000 */
.L_x_8934:
        /* <DEDUP_REMOVED lines=14> */
.L_x_8954:
        /* <DEDUP_REMOVED lines=8> */
.L_x_8955:
[----:B------:R-:W-:Y:S05]  /*3ef0*/  BSYNC B1 ;  /* 0x0000000000017941 */ /* 0x000fea0003800000 */
.L_x_8953:
        /* <DEDUP_REMOVED lines=18> */
.L_x_8957:
[----:B------:R-:W-:Y:S01]  /*4020*/  FFMA.FTZ R124, R34, R128, R127 ;  /* 0x00000080227c7223 */ /* 0x000fe2000001007f */
[----:B------:R-:W-:-:S03]  /*4030*/  @P4 SHF.R.U64 R126, R178, 0x10, R179 ;  /* 0x00000010b27e4819 */ /* 0x000fc600000012b3 */
[----:B------:R-:W-:Y:S02]  /*4040*/  FADD.FTZ R125, R37, -R124 ;  /* 0x8000007c257d7221 */ /* 0x000fe40000010000 */
[----:B------:R-:W-:Y:S02]  /*4050*/  @P4 HADD2.F32 R131, -RZ, R126.H0_H0 ;  /* 0x2000007eff834230 */ /* 0x000fe40000004100 */
[----:B------:R-:W-:-:S04]  /*4060*/  FMUL.FTZ R126, R200, R125 ;  /* 0x0000007dc87e7220 */ /* 0x000fc80000410000 */
[----:B------:R-:W-:-:S07]  /*4070*/  @P4 FADD.FTZ R126, R126, R131 ;  /* 0x000000837e7e4221 */ /* 0x000fce0000010000 */
.L_x_8958:
[----:B------:R-:W-:Y:S05]  /*4080*/  BSYNC B1 ;  /* 0x0000000000017941 */ /* 0x000fea0003800000 */
.L_x_8956:
        /* <DEDUP_REMOVED lines=15> */
.L_x_8960:
[----:B------:R-:W-:Y:S01]  /*4180*/  FFMA.FTZ R125, R35, R128, R127 ;  /* 0x00000080237d7223 */ /* 0x000fe2000001007f */
[----:B------:R-:W-:-:S03]  /*4190*/  @P4 HADD2.F32 R131, -RZ, R179.H0_H0 ;  /* 0x200000b3ff834230 */ /* 0x000fc60000004100 */
[----:B------:R-:W-:-:S04]  /*41a0*/  FADD.FTZ R125, R38, -R125 ;  /* 0x8000007d267d7221 */ /* 0x000fc80000010000 */
[----:B------:R-:W-:-:S04]  /*41b0*/  FMUL.FTZ R126, R200, R125 ;  /* 0x0000007dc87e7220 */ /* 0x000fc80000410000 */
[----:B------:R-:W-:-:S07]  /*41c0*/  @P4 FADD.FTZ R126, R126, R131 ;  /* 0x000000837e7e4221 */ /* 0x000fce0000010000 */
.L_x_8961:
[----:B------:R-:W-:Y:S05]  /*41d0*/  BSYNC B1 ;  /* 0x0000000000017941 */ /* 0x000fea0003800000 */
.L_x_8959:
        /* <DEDUP_REMOVED lines=16> */
.L_x_8963:
[----:B------:R-:W-:Y:S01]  /*42e0*/  FFMA.FTZ R124, R140, R128, R127 ;  /* 0x000000808c7c7223 */ /* 0x000fe2000001007f */
[----:B------:R-:W-:-:S03]  /*42f0*/  @P4 SHF.R.U32.HI R126, RZ, 0x10, R179 ;  /* 0x00000010ff7e4819 */ /* 0x000fc600000116b3 */
[----:B------:R-:W-:Y:S02]  /*4300*/  FADD.FTZ R125, R39, -R124 ;  /* 0x8000007c277d7221 */ /* 0x000fe40000010000 */
[----:B------:R-:W-:Y:S02]  /*4310*/  @P4 HADD2.F32 R127, -RZ, R126.H0_H0 ;  /* 0x2000007eff7f4230 */ /* 0x000fe40000004100 */
[----:B------:R-:W-:-:S04]  /*4320*/  FMUL.FTZ R126, R200, R125 ;  /* 0x0000007dc87e7220 */ /* 0x000fc80000410000 */
[----:B------:R-:W-:-:S07]  /*4330*/  @P4 FADD.FTZ R126, R126, R127 ;  /* 0x0000007f7e7e4221 */ /* 0x000fce0000010000 */
.L_x_8964:
[----:B------:R-:W-:Y:S05]  /*4340*/  BSYNC B1 ;  /* 0x0000000000017941 */ /* 0x000fea0003800000 */
.L_x_8962:
        /* <DEDUP_REMOVED lines=17> */
.L_x_8965:
        /* <DEDUP_REMOVED lines=11> */
.L_x_8967:
[----:B------:R-:W-:Y:S05]  /*4510*/  BSYNC B1 ;  /* 0x0000000000017941 */ /* 0x000fea0003800000 */
.L_x_8966:
[----:B------:R-:W-:Y:S02]  /*4520*/  IADD3 R2, R2, 0x100, RZ ;  /* 0x0000010002027810 */ /* 0x000fe40007ffe0ff */
[----:B------:R-:W-:-:S07]  /*4530*/  IADD3 R129, R129, 0x100, RZ ;  /* 0x0000010081817810 */ /* 0x000fce0007ffe0ff */
.L_x_8952:
[----:B------:R-:W-:Y:S05]  /*4540*/  BSYNC B0 ;  /* 0x0000000000007941 */ /* 0x000fea0003800000 */
.L_x_8951:
        /* <DEDUP_REMOVED lines=14> */
.L_x_8971:
        /* <DEDUP_REMOVED lines=8> */
.L_x_8972:
[----:B------:R-:W-:Y:S05]  /*46b0*/  BSYNC B1 ;  /* 0x0000000000017941 */ /* 0x000fea0003800000 */
.L_x_8970:
        /* <DEDUP_REMOVED lines=18> */
.L_x_8974:
[----:B------:R-:W-:Y:S01]  /*47e0*/  FFMA.FTZ R124, R142, R128, R127 ;  /* 0x000000808e7c7223 */ /* 0x000fe2000001007f */
[----:B------:R-:W-:-:S03]  /*47f0*/  @P4 SHF.R.U64 R126, R176, 0x10, R177 ;  /* 0x00000010b07e4819 */ /* 0x000fc600000012b1 */
[----:B------:R-:W-:Y:S02]  /*4800*/  FADD.FTZ R125, R145, -R124 ;  /* 0x8000007c917d7221 */ /* 0x000fe40000010000 */
[----:B------:R-:W-:Y:S02]  /*4810*/  @P4 HADD2.F32 R131, -RZ, R126.H0_H0 ;  /* 0x2000007eff834230 */ /* 0x000fe40000004100 */
[----:B------:R-:W-:-:S04]  /*4820*/  FMUL.FTZ R126, R200, R125 ;  /* 0x0000007dc87e7220 */ /* 0x000fc80000410000 */
[----:B------:R-:W-:-:S07]  /*4830*/  @P4 FADD.FTZ R126, R126, R131 ;  /* 0x000000837e7e4221 */ /* 0x000fce0000010000 */
.L_x_8975:
[----:B------:R-:W-:Y:S05]  /*4840*/  BSYNC B1 ;  /* 0x0000000000017941 */ /* 0x000fea0003800000 */
.L_x_8973:
        /* <DEDUP_REMOVED lines=15> */
.L_x_8977:
[----:B------:R-:W-:Y:S01]  /*4940*/  FFMA.FTZ R125, R143, R128, R127 ;  /* 0x000000808f7d7223 */ /* 0x000fe2000001007f */
[----:B------:R-:W-:-:S03]  /*4950*/  @P4 HADD2.F32 R131, -RZ, R177.H0_H0 ;  /* 0x200000b1ff834230 */ /* 0x000fc60000004100 */
[----:B------:R-:W-:-:S04]  /*4960*/  FADD.FTZ R125, R146, -R125 ;  /* 0x8000007d927d7221 */ /* 0x000fc80000010000 */
[----:B------:R-:W-:-:S04]  /*4970*/  FMUL.FTZ R126, R200, R125 ;  /* 0x0000007dc87e7220 */ /* 0x000fc80000410000 */
[----:B------:R-:W-:-:S07]  /*4980*/  @P4 FADD.FTZ R126, R126, R131 ;  /* 0x000000837e7e4221 */ /* 0x000fce0000010000 */
.L_x_8978:
[----:B------:R-:W-:Y:S05]  /*4990*/  BSYNC B1 ;  /* 0x0000000000017941 */ /* 0x000fea0003800000 */
.L_x_8976:
        /* <DEDUP_REMOVED lines=16> */
.L_x_8980:
[----:B------:R-:W-:Y:S01]  /*4aa0*/  FFMA.FTZ R124, R148, R128, R127 ;  /* 0x00000080947c7223 */ /* 0x000fe2000001007f */
[----:B------:R-:W-:-:S03]  /*4ab0*/  @P4 SHF.R.U32.HI R126, RZ, 0x10, R177 ;  /* 0x00000010ff7e4819 */ /* 0x000fc600000116b1 */
[----:B------:R-:W-:Y:S02]  /*4ac0*/  FADD.FTZ R125, R147, -R124 ;  /* 0x8000007c937d7221 */ /* 0x000fe40000010000 */
[----:B------:R-:W-:Y:S02]  /*4ad0*/  @P4 HADD2.F32 R127, -RZ, R126.H0_H0 ;  /* 0x2000007eff7f4230 */ /* 0x000fe40000004100 */
[----:B------:R-:W-:-:S04]  /*4ae0*/  FMUL.FTZ R126, R200, R125 ;  /* 0x0000007dc87e7220 */ /* 0x000fc80000410000 */
[----:B------:R-:W-:-:S07]  /*4af0*/  @P4 FADD.FTZ R126, R126, R127 ;  /* 0x0000007f7e7e4221 */ /* 0x000fce0000010000 */
.L_x_8981:
[----:B------:R-:W-:Y:S05]  /*4b00*/  BSYNC B1 ;  /* 0x0000000000017941 */ /* 0x000fea0003800000 */
.L_x_8979:
        /* <DEDUP_REMOVED lines=17> */
.L_x_8982:
        /* <DEDUP_REMOVED lines=11> */
.L_x_8984:
[----:B------:R-:W-:Y:S05]  /*4cd0*/  BSYNC B1 ;  /* 0x0000000000017941 */ /* 0x000fea0003800000 */
.L_x_8983:
[----:B------:R-:W-:Y:S02]  /*4ce0*/  IADD3 R2, R2, 0x100, RZ ;  /* 0x0000010002027810 */ /* 0x000fe40007ffe0ff */
[----:B------:R-:W-:-:S07]  /*4cf0*/  IADD3 R129, R129, 0x100, RZ ;  /* 0x0000010081817810 */ /* 0x000fce0007ffe0ff */
.L_x_8969:
[----:B------:R-:W-:Y:S05]  /*4d00*/  BSYNC B0 ;  /* 0x0000000000007941 */ /* 0x000fea0003800000 */
.L_x_8968:
        /* <DEDUP_REMOVED lines=13> */
.L_x_8988:
        /* <DEDUP_REMOVED lines=8> */
.L_x_8989:
[----:B------:R-:W-:Y:S05]  /*4e60*/  BSYNC B1 ;  /* 0x0000000000017941 */ /* 0x000fea0003800000 */
.L_x_8987:
        /* <DEDUP_REMOVED lines=18> */
.L_x_8991:
[----:B------:R-:W-:Y:S01]  /*4f90*/  FFMA.FTZ R124, R150, R128, R127 ;  /* 0x00000080967c7223 */ /* 0x000fe2000001007f */
[----:B------:R-:W-:-:S03]  /*4fa0*/  @P4 SHF.R.U64 R126, R174, 0x10, R175 ;  /* 0x00000010ae7e4819 */ /* 0x000fc600000012af */
[----:B------:R-:W-:Y:S02]  /*4fb0*/  FADD.FTZ R125, R153, -R124 ;  /* 0x8000007c997d7221 */ /* 0x000fe40000010000 */
[----:B------:R-:W-:Y:S02]  /*4fc0*/  @P4 HADD2.F32 R131, -RZ, R126.H0_H0 ;  /* 0x2000007eff834230 */ /* 0x000fe40000004100 */
[----:B------:R-:W-:-:S04]  /*4fd0*/  FMUL.FTZ R126, R200, R125 ;  /* 0x0000007dc87e7220 */ /* 0x000fc80000410000 */
[----:B------:R-:W-:-:S07]  /*4fe0*/  @P4 FADD.FTZ R126, R126, R131 ;  /* 0x000000837e7e4221 */ /* 0x000fce0000010000 */
.L_x_8992:
[----:B------:R-:W-:Y:S05]  /*4ff0*/  BSYNC B1 ;  /* 0x0000000000017941 */ /* 0x000fea0003800000 */
.L_x_8990:
        /* <DEDUP_REMOVED lines=15> */
.L_x_8994:
[----:B------:R-:W-:Y:S01]  /*50f0*/  FFMA.FTZ R125, R151, R128, R127 ;  /* 0x00000080977d7223 */ /* 0x000fe2000001007f */
[----:B------:R-:W-:-:S03]  /*5100*/  @P4 HADD2.F32 R131, -RZ, R175.H0_H0 ;  /* 0x200000afff834230 */ /* 0x000fc60000004100 */
[----:B------:R-:W-:-:S04]  /*5110*/  FADD.FTZ R125, R154, -R125 ;  /* 0x8000007d9a7d7221 */ /* 0x000fc80000010000 */
[----:B------:R-:W-:-:S04]  /*5120*/  FMUL.FTZ R126, R200, R125 ;  /* 0x0000007dc87e7220 */ /* 0x000fc80000410000 */
[----:B------:R-:W-:-:S07]  /*5130*/  @P4 FADD.FTZ R126, R126, R131 ;  /* 0x000000837e7e4221 */ /* 0x000fce0000010000 */
.L_x_8995:
[----:B------:R-:W-:Y:S05]  /*5140*/  BSYNC B1 ;  /* 0x0000000000017941 */ /* 0x000fea0003800000 */
.L_x_8993:
        /* <DEDUP_REMOVED lines=16> */
.L_x_8997:
[----:B------:R-:W-:Y:S01]  /*5250*/  FFMA.FTZ R124, R156, R128, R127 ;  /* 0x000000809c7c7223 */ /* 0x000fe2000001007f */
[----:B------:R-:W-:-:S03]  /*5260*/  @P4 SHF.R.U32.HI R126, RZ, 0x10, R175 ;  /* 0x00000010ff7e4819 */ /* 0x000fc600000116af */
[----:B------:R-:W-:Y:S02]  /*5270*/  FADD.FTZ R125, R155, -R124 ;  /* 0x8000007c9b7d7221 */ /* 0x000fe40000010000 */
[----:B------:R-:W-:Y:S02]  /*5280*/  @P4 HADD2.F32 R127, -RZ, R126.H0_H0 ;  /* 0x2000007eff7f4230 */ /* 0x000fe40000004100 */
[----:B------:R-:W-:-:S04]  /*5290*/  FMUL.FTZ R126, R200, R125 ;  /* 0x0000007dc87e7220 */ /* 0x000fc80000410000 */
[----:B------:R-:W-:-:S07]  /*52a0*/  @P4 FADD.FTZ R126, R126, R127 ;  /* 0x0000007f7e7e4221 */ /* 0x000fce0000010000 */
.L_x_8998:
[----:B------:R-:W-:Y:S05]  /*52b0*/  BSYNC B1 ;  /* 0x0000000000017941 */ /* 0x000fea0003800000 */
.L_x_8996:
        /* <DEDUP_REMOVED lines=17> */
.L_x_8999:
        /* <DEDUP_REMOVED lines=11> */
.L_x_9001:
[----:B------:R-:W-:Y:S05]  /*5480*/  BSYNC B1 ;  /* 0x0000000000017941 */ /* 0x000fea0003800000 */
.L_x_9000:
[----:B------:R-:W-:Y:S02]  /*5490*/  IADD3 R2, R2, 0x100, RZ ;  /* 0x0000010002027810 */ /* 0x000fe40007ffe0ff */
[----:B------:R-:W-:-:S07]  /*54a0*/  IADD3 R129, R129, 0x100, RZ ;  /* 0x0000010081817810 */ /* 0x000fce0007ffe0ff */
.L_x_8986:
[----:B------:R-:W-:Y:S05]  /*54b0*/  BSYNC B0 ;  /* 0x0000000000007941 */ /* 0x000fea0003800000 */
.L_x_8985:
        /* <DEDUP_REMOVED lines=13> */
.L_x_9005:
        /* <DEDUP_REMOVED lines=8> */
.L_x_9006:
[----:B------:R-:W-:Y:S05]  /*5610*/  BSYNC B1 ;  /* 0x0000000000017941 */ /* 0x000fea0003800000 */
.L_x_9004:
        /* <DEDUP_REMOVED lines=18> */
.L_x_9008:
[----:B------:R-:W-:Y:S01]  /*5740*/  FFMA.FTZ R124, R158, R128, R127 ;  /* 0x000000809e7c7223 */ /* 0x000fe2000001007f */
[----:B------:R-:W-:-:S03]  /*5750*/  @P4 SHF.R.U64 R126, R172, 0x10, R173 ;  /* 0x00000010ac7e4819 */ /* 0x000fc600000012ad */
[----:B------:R-:W-:Y:S02]  /*5760*/  FADD.FTZ R125, R161, -R124 ;  /* 0x8000007ca17d7221 */ /* 0x000fe40000010000 */
[----:B------:R-:W-:Y:S02]  /*5770*/  @P4 HADD2.F32 R131, -RZ, R126.H0_H0 ;  /* 0x2000007eff834230 */ /* 0x000fe40000004100 */
[----:B------:R-:W-:-:S04]  /*5780*/  FMUL.FTZ R126, R200, R125 ;  /* 0x0000007dc87e7220 */ /* 0x000fc80000410000 */
[----:B------:R-:W-:-:S07]  /*5790*/  @P4 FADD.FTZ R126, R126, R131 ;  /* 0x000000837e7e4221 */ /* 0x000fce0000010000 */
.L_x_9009:
[----:B------:R-:W-:Y:S05]  /*57a0*/  BSYNC B1 ;  /* 0x0000000000017941 */ /* 0x000fea0003800000 */
.L_x_9007:
        /* <DEDUP_REMOVED lines=15> */
.L_x_9011:
[----:B------:R-:W-:Y:S01]  /*58a0*/  FFMA.FTZ R125, R159, R128, R127 ;  /* 0x000000809f7d7223 */ /* 0x000fe2000001007f */
[----:B------:R-:W-:-:S03]  /*58b0*/  @P4 HADD2.F32 R131, -RZ, R173.H0_H0 ;  /* 0x200000adff834230 */ /* 0x000fc60000004100 */
[----:B------:R-:W-:-:S04]  /*58c0*/  FADD.FTZ R125, R162, -R125 ;  /* 0x8000007da27d7221 */ /* 0x000fc80000010000 */
[----:B------:R-:W-:-:S04]  /*58d0*/  FMUL.FTZ R126, R200, R125 ;  /* 0x0000007dc87e7220 */ /* 0x000fc80000410000 */
[----:B------:R-:W-:-:S07]  /*58e0*/  @P4 FADD.FTZ R126, R126, R131 ;  /* 0x000000837e7e4221 */ /* 0x000fce0000010000 */
.L_x_9012:
[----:B------:R-:W-:Y:S05]  /*58f0*/  BSYNC B1 ;  /* 0x0000000000017941 */ /* 0x000fea0003800000 */
.L_x_9010:
        /* <DEDUP_REMOVED lines=16> */
.L_x_9014:
[----:B------:R-:W-:Y:S01]  /*5a00*/  FFMA.FTZ R124, R164, R128, R127 ;  /* 0x00000080a47c7223 */ /* 0x000fe2000001007f */
[----:B------:R-:W-:-:S03]  /*5a10*/  @P4 SHF.R.U32.HI R126, RZ, 0x10, R173 ;  /* 0x00000010ff7e4819 */ /* 0x000fc600000116ad */
[----:B------:R-:W-:Y:S02]  /*5a20*/  FADD.FTZ R125, R163, -R124 ;  /* 0x8000007ca37d7221 */ /* 0x000fe40000010000 */
[----:B------:R-:W-:Y:S02]  /*5a30*/  @P4 HADD2.F32 R127, -RZ, R126.H0_H0 ;  /* 0x2000007eff7f4230 */ /* 0x000fe40000004100 */
[----:B------:R-:W-:-:S04]  /*5a40*/  FMUL.FTZ R126, R200, R125 ;  /* 0x0000007dc87e7220 */ /* 0x000fc80000410000 */
[----:B------:R-:W-:-:S07]  /*5a50*/  @P4 FADD.FTZ R126, R126, R127 ;  /* 0x0000007f7e7e4221 */ /* 0x000fce0000010000 */
.L_x_9015:
[----:B------:R-:W-:Y:S05]  /*5a60*/  BSYNC B1 ;  /* 0x0000000000017941 */ /* 0x000fea0003800000 */
.L_x_9013:
        /* <DEDUP_REMOVED lines=17> */
.L_x_9016:
        /* <DEDUP_REMOVED lines=11> */
.L_x_9018:
[----:B------:R-:W-:Y:S05]  /*5c30*/  BSYNC B1 ;  /* 0x0000000000017941 */ /* 0x000fea0003800000 */
.L_x_9017:
[----:B------:R-:W-:Y:S02]  /*5c40*/  IADD3 R2, R2, 0x100, RZ ;  /* 0x0000010002027810 */ /* 0x000fe40007ffe0ff */
[----:B------:R-:W-:-:S07]  /*5c50*/  IADD3 R129, R129, 0x100, RZ ;  /* 0x0000010081817810 */ /* 0x000fce0007ffe0ff */
.L_x_9003:
[----:B------:R-:W-:Y:S05]  /*5c60*/  BSYNC B0 ;  /* 0x0000000000007941 */ /* 0x000fea0003800000 */
.L_x_9002:
        /* <DEDUP_REMOVED lines=14> */
.L_x_9022:
        /* <DEDUP_REMOVED lines=8> */
.L_x_9023:
[----:B------:R-:W-:Y:S05]  /*5dd0*/  BSYNC B1 ;  /* 0x0000000000017941 */ /* 0x000fea0003800000 */
.L_x_9021:
        /* <DEDUP_REMOVED lines=18> */
.L_x_9025:
[----:B------:R-:W-:Y:S01]  /*5f00*/  FFMA.FTZ R124, R166, R128, R127 ;  /* 0x00000080a67c7223 */ /* 0x000fe2000001007f */
[----:B------:R-:W-:-:S03]  /*5f10*/  @P4 SHF.R.U64 R126, R170, 0x10, R171 ;  /* 0x00000010aa7e4819 */ /* 0x000fc600000012ab */
[----:B------:R-:W-:Y:S02]  /*5f20*/  FADD.FTZ R125, R167, -R124 ;  /* 0x8000007ca77d7221 */ /* 0x000fe40000010000 */
[----:B------:R-:W-:Y:S02]  /*5f30*/  @P4 HADD2.F32 R131, -RZ, R126.H0_H0 ;  /* 0x2000007eff834230 */ /* 0x000fe40000004100 */
[----:B------:R-:W-:-:S04]  /*5f40*/  FMUL.FTZ R126, R200, R125 ;  /* 0x0000007dc87e7220 */ /* 0x000fc80000410000 */
[----:B------:R-:W-:-:S07]  /*5f50*/  @P4 FADD.FTZ R126, R126, R131 ;  /* 0x000000837e7e4221 */ /* 0x000fce0000010000 */
.L_x_9026:
[----:B------:R-:W-:Y:S05]  /*5f60*/  BSYNC B1 ;  /* 0x0000000000017941 */ /* 0x000fea0003800000 */
.L_x_9024:
        /* <DEDUP_REMOVED lines=15> */
.L_x_9028:
[----:B------:R-:W-:Y:S01]  /*6060*/  FFMA.FTZ R125, R169, R128, R127 ;  /* 0x00000080a97d7223 */ /* 0x000fe2000001007f */
[----:B------:R-:W-:-:S03]  /*6070*/  @P4 HADD2.F32 R131, -RZ, R171.H0_H0 ;  /* 0x200000abff834230 */ /* 0x000fc60000004100 */
[----:B------:R-:W-:-:S04]  /*6080*/  FADD.FTZ R125, R184, -R125 ;  /* 0x8000007db87d7221 */ /* 0x000fc80000010000 */
[----:B------:R-:W-:-:S04]  /*6090*/  FMUL.FTZ R126, R200, R125 ;  /* 0x0000007dc87e7220 */ /* 0x000fc80000410000 */
[----:B------:R-:W-:-:S07]  /*60a0*/  @P4 FADD.FTZ R126, R126, R131 ;  /* 0x000000837e7e4221 */ /* 0x000fce0000010000 */
.L_x_9029:
[----:B------:R-:W-:Y:S05]  /*60b0*/  BSYNC B1 ;  /* 0x0000000000017941 */ /* 0x000fea0003800000 */
.L_x_9027:
        /* <DEDUP_REMOVED lines=16> */
.L_x_9031:
[----:B------:R-:W-:Y:S01]  /*61c0*/  FFMA.FTZ R128, R186, R128, R127 ;  /* 0x00000080ba807223 */ /* 0x000fe2000001007f */
[----:B------:R-:W-:-:S03]  /*61d0*/  @P4 SHF.R.U32.HI R124, RZ, 0x10, R171 ;  /* 0x00000010ff7c4819 */ /* 0x000fc600000116ab */
[----:B------:R-:W-:Y:S02]  /*61e0*/  FADD.FTZ R125, R185, -R128 ;  /* 0x80000080b97d7221 */ /* 0x000fe40000010000 */
[----:B------:R-:W-:Y:S02]  /*61f0*/  @P4 HADD2.F32 R127, -RZ, R124.H0_H0 ;  /* 0x2000007cff7f4230 */ /* 0x000fe40000004100 */
[----:B------:R-:W-:-:S04]  /*6200*/  FMUL.FTZ R200, R200, R125 ;  /* 0x0000007dc8c87220 */ /* 0x000fc80000410000 */
[----:B------:R-:W-:-:S07]  /*6210*/  @P4 FADD.FTZ R200, R200, R127 ;  /* 0x0000007fc8c84221 */ /* 0x000fce0000010000 */
.L_x_9032:
[----:B------:R-:W-:Y:S05]  /*6220*/  BSYNC B1 ;  /* 0x0000000000017941 */ /* 0x000fea0003800000 */
.L_x_9030:
        /* <DEDUP_REMOVED lines=17> */
.L_x_9033:
        /* <DEDUP_REMOVED lines=10> */
.L_x_9020:
[----:B------:R-:W-:Y:S05]  /*63e0*/  BSYNC B0 ;  /* 0x0000000000007941 */ /* 0x000fea0003800000 */
.L_x_9019:
[----:B------:R-:W-:Y:S02]  /*63f0*/  ISETP.NE.AND P2, PT, R198, RZ, PT ;  /* 0x000000ffc600720c */ /* 0x000fe40003f45270 */
[----:B------:R-:W-:Y:S02]  /*6400*/  IADD3 R4, R4, UR14, RZ ;  /* 0x0000000e04047c10 */ /* 0x000fe4000fffe0ff */
[----:B------:R-:W-:Y:S02]  /*6410*/  SEL R132, RZ, 0x1, P2 ;  /* 0x00000001ff847807 */ /* 0x000fe40001000000 */
[----:B------:R-:W-:-:S13]  /*6420*/  ISETP.GE.AND P2, PT, R4, UR15, PT ;  /* 0x0000000f04007c0c */ /* 0x000fda000bf46270 */
[----:B------:R-:W-:Y:S05]  /*6430*/  @!P2 BRA `(.L_x_9034) ;  /* 0xffffffa0005ca947 */ /* 0x000fea000383ffff */
.L_x_8888:
        /* <DEDUP_REMOVED lines=60> */
.L_x_8916:
[----:B------:R-:W-:Y:S01]  /*6800*/  HFMA2.MMA R137, -RZ, RZ, 0, 9.5367431640625e-07 ;  /* 0x00000010ff897435 */ /* 0x000fe200000001ff */
[----:B------:R-:W-:Y:S02]  /*6810*/  MOV R136, R133 ;  /* 0x0000008500887202 */ /* 0x000fe40000000f00 */
[----:B------:R-:W-:Y:S02]  /*6820*/  MOV R138, 0x1f ;  /* 0x0000001f008a7802 */ /* 0x000fe40000000f00 */
[----:B------:R-:W-:-:S07]  /*6830*/  MOV R135, 0xffffffff ;  /* 0xffffffff00877802 */ /* 0x000fce0000000f00 */
[----:B0----5:R-:W-:Y:S05]  /*6840*/  WARPSYNC.COLLECTIVE R135, `(.L_x_9035) ;  /* 0x0000000087087348 */ /* 0x021fea0003c00000 */
[----:B------:R1:W2:Y:S02]  /*6850*/  SHFL.DOWN P5, R191, R136, R137, R138 ;  /* 0x0800008988bf7389 */ /* 0x0002a400000a008a */
[----:B012--5:R-:W-:Y:S01]  /*6860*/  ENDCOLLECTIVE ;  /* 0x000000000000791b */ /* 0x027fe20003800000 */
.L_x_9035:
[----:B------:R-:W-:Y:S02]  /*6870*/  MOV R136, R134 ;  /* 0x0000008600887202 */ /* 0x000fe40000000f00 */
[----:B------:R-:W-:-:S07]  /*6880*/  MOV R126, R191 ;  /* 0x000000bf007e7202 */ /* 0x000fce0000000f00 */
[----:B------:R-:W-:Y:S05]  /*6890*/  WARPSYNC.COLLECTIVE R135, `(.L_x_9036) ;  /* 0x0000000087087348 */ /* 0x000fea0003c00000 */
[----:B------:R0:W1:Y:S02]  /*68a0*/  SHFL.DOWN P5, R191, R136, R137, R138 ;  /* 0x0800008988bf7389 */ /* 0x00006400000a008a */
[----:B01----:R-:W-:Y:S01]  /*68b0*/  ENDCOLLECTIVE ;  /* 0x000000000000791b */ /* 0x003fe20003800000 */
.L_x_9036:
[----:B------:R-:W-:Y:S01]  /*68c0*/  FADD.FTZ R126, R126, R133 ;  /* 0x000000857e7e7221 */ /* 0x000fe20000010000 */
[----:B------:R-:W-:-:S04]  /*68d0*/  HFMA2.MMA R137, -RZ, RZ, 0, 4.76837158203125e-07 ;  /* 0x00000008ff897435 */ /* 0x000fc800000001ff */
[----:B------:R-:W-:Y:S02]  /*68e0*/  MOV R136, R126 ;  /* 0x0000007e00887202 */ /* 0x000fe40000000f00 */
[----:B------:R-:W-:-:S07]  /*68f0*/  MOV R127, R191 ;  /* 0x000000bf007f7202 */ /* 0x000fce0000000f00 */
[----:B------:R-:W-:Y:S05]  /*6900*/  WARPSYNC.COLLECTIVE R135, `(.L_x_9037) ;  /* 0x0000000087087348 */ /* 0x000fea0003c00000 */
[----:B------:R0:W1:Y:S02]  /*6910*/  SHFL.DOWN P5, R191, R136, R137, R138 ;  /* 0x0800008988bf7389 */ /* 0x00006400000a008a */
[----:B01----:R-:W-:Y:S01]  /*6920*/  ENDCOLLECTIVE ;  /* 0x000000000000791b */ /* 0x003fe20003800000 */
.L_x_9037:
[----:B------:R-:W-:-:S05]  /*6930*/  FADD.FTZ R127, R127, R134 ;  /* 0x000000867f7f7221 */ /* 0x000fca0000010000 */
[----:B------:R-:W-:Y:S02]  /*6940*/  MOV R136, R127 ;  /* 0x0000007f00887202 */ /* 0x000fe40000000f00 */
[----:B------:R-:W-:-:S07]  /*6950*/  MOV R129, R191 ;  /* 0x000000bf00817202 */ /* 0x000fce0000000f00 */
[----:B------:R-:W-:Y:S05]  /*6960*/  WARPSYNC.COLLECTIVE R135, `(.L_x_9038) ;  /* 0x0000000087087348 */ /* 0x000fea0003c00000 */
[----:B------:R0:W1:Y:S02]  /*6970*/  SHFL.DOWN P5, R191, R136, R137, R138 ;  /* 0x0800008988bf7389 */ /* 0x00006400000a008a */
[----:B01----:R-:W-:Y:S01]  /*6980*/  ENDCOLLECTIVE ;  /* 0x000000000000791b */ /* 0x003fe20003800000 */
.L_x_9038:
[----:B------:R-:W-:Y:S01]  /*6990*/  FADD.FTZ R129, R126, R129 ;  /* 0x000000817e817221 */ /* 0x000fe20000010000 */
[----:B------:R-:W-:-:S04]  /*69a0*/  HFMA2.MMA R137, -RZ, RZ, 0, 2.384185791015625e-07 ;  /* 0x00000004ff897435 */ /* 0x000fc800000001ff */
[----:B------:R-:W-:Y:S02]  /*69b0*/  MOV R136, R129 ;  /* 0x0000008100887202 */ /* 0x000fe40000000f00 */
[----:B------:R-:W-:-:S07]  /*69c0*/  MOV R128, R191 ;  /* 0x000000bf00807202 */ /* 0x000fce0000000f00 */
[----:B------:R-:W-:Y:S05]  /*69d0*/  WARPSYNC.COLLECTIVE R135, `(.L_x_9039) ;  /* 0x0000000087087348 */ /* 0x000fea0003c00000 */
[----:B------:R0:W1:Y:S02]  /*69e0*/  SHFL.DOWN P5, R191, R136, R137, R138 ;  /* 0x0800008988bf7389 */ /* 0x00006400000a008a */
[----:B01----:R-:W-:Y:S01]  /*69f0*/  ENDCOLLECTIVE ;  /* 0x000000000000791b */ /* 0x003fe20003800000 */
.L_x_9039:
[----:B------:R-:W-:-:S05]  /*6a00*/  FADD.FTZ R128, R127, R128 ;  /* 0x000000807f807221 */ /* 0x000fca0000010000 */
[----:B------:R-:W-:Y:S02]  /*6a10*/  MOV R136, R128 ;  /* 0x0000008000887202 */ /* 0x000fe40000000f00 */
[----:B------:R-:W-:-:S07]  /*6a20*/  MOV R130, R191 ;  /* 0x000000bf00827202 */ /* 0x000fce0000000f00 */
[----:B------:R-:W-:Y:S05]  /*6a30*/  WARPSYNC.COLLECTIVE R135, `(.L_x_9040) ;  /* 0x0000000087087348 */ /* 0x000fea0003c00000 */
[----:B------:R0:W1:Y:S02]  /*6a40*/  SHFL.DOWN P5, R191, R136, R137, R138 ;  /* 0x0800008988bf7389 */ /* 0x00006400000a008a */
[----:B01----:R-:W-:Y:S01]  /*6a50*/  ENDCOLLECTIVE ;  /* 0x000000000000791b */ /* 0x003fe20003800000 */
.L_x_9040:
[----:B------:R-:W-:Y:S01]  /*6a60*/  FADD.FTZ R130, R129, R130 ;  /* 0x0000008281827221 */ /* 0x000fe20000010000 */
[----:B------:R-:W-:-:S04]  /*6a70*/  HFMA2.MMA R137, -RZ, RZ, 0, 1.1920928955078125e-07 ;  /* 0x00000002ff897435 */ /* 0x000fc800000001ff */
[----:B------:R-:W-:Y:S02]  /*6a80*/  MOV R136, R130 ;  /* 0x0000008200887202 */ /* 0x000fe40000000f00 */
[----:B------:R-:W-:-:S07]  /*6a90*/  MOV R131, R191 ;  /* 0x000000bf00837202 */ /* 0x000fce0000000f00 */
[----:B------:R-:W-:Y:S05]  /*6aa0*/  WARPSYNC.COLLECTIVE R135, `(.L_x_9041) ;  /* 0x0000000087087348 */ /* 0x000fea0003c00000 */
[----:B------:R0:W1:Y:S02]  /*6ab0*/  SHFL.DOWN P5, R191, R136, R137, R138 ;  /* 0x0800008988bf7389 */ /* 0x00006400000a008a */
[----:B01----:R-:W-:Y:S01]  /*6ac0*/  ENDCOLLECTIVE ;  /* 0x000000000000791b */ /* 0x003fe20003800000 */
.L_x_9041:
[----:B------:R-:W-:-:S05]  /*6ad0*/  FADD.FTZ R131, R128, R131 ;  /* 0x0000008380837221 */ /* 0x000fca0000010000 */
[----:B------:R-:W-:Y:S02]  /*6ae0*/  MOV R136, R131 ;  /* 0x0000008300887202 */ /* 0x000fe40000000f00 */
[----:B------:R-:W-:-:S07]  /*6af0*/  MOV R133, R191 ;  /* 0x000000bf00857202 */ /* 0x000fce0000000f00 */
[----:B------:R-:W-:Y:S05]  /*6b00*/  WARPSYNC.COLLECTIVE R135, `(.L_x_9042) ;  /* 0x0000000087087348 */ /* 0x000fea0003c00000 */
[----:B------:R0:W1:Y:S02]  /*6b10*/  SHFL.DOWN P5, R191, R136, R137, R138 ;  /* 0x0800008988bf7389 */ /* 0x00006400000a008a */
[----:B01----:R-:W-:Y:S01]  /*6b20*/  ENDCOLLECTIVE ;  /* 0x000000000000791b */ /* 0x003fe20003800000 */
.L_x_9042:
[----:B------:R-:W-:Y:S01]  /*6b30*/  FADD.FTZ R133, R130, R133 ;  /* 0x0000008582857221 */ /* 0x000fe20000010000 */
[----:B------:R-:W-:-:S04]  /*6b40*/  HFMA2.MMA R137, -RZ, RZ, 0, 5.9604644775390625e-08 ;  /* 0x00000001ff897435 */ /* 0x000fc800000001ff */
[----:B------:R-:W-:Y:S02]  /*6b50*/  MOV R136, R133 ;  /* 0x0000008500887202 */ /* 0x000fe40000000f00 */
[----:B------:R-:W-:-:S07]  /*6b60*/  MOV R132, R191 ;  /* 0x000000bf00847202 */ /* 0x000fce0000000f00 */
[----:B------:R-:W-:Y:S05]  /*6b70*/  WARPSYNC.COLLECTIVE R135, `(.L_x_9043) ;  /* 0x0000000087087348 */ /* 0x000fea0003c00000 */
[----:B------:R0:W1:Y:S02]  /*6b80*/  SHFL.DOWN P5, R191, R136, R137, R138 ;  /* 0x0800008988bf7389 */ /* 0x00006400000a008a */
[----:B01----:R-:W-:Y:S01]  /*6b90*/  ENDCOLLECTIVE ;  /* 0x000000000000791b */ /* 0x003fe20003800000 */
.L_x_9043:
[----:B------:R-:W-:-:S05]  /*6ba0*/  FADD.FTZ R132, R131, R132 ;  /* 0x0000008483847221 */ /* 0x000fca0000010000 */
[----:B------:R-:W-:Y:S02]  /*6bb0*/  MOV R136, R132 ;  /* 0x0000008400887202 */ /* 0x000fe40000000f00 */
[----:B------:R-:W-:-:S07]  /*6bc0*/  MOV R190, R191 ;  /* 0x000000bf00be7202 */ /* 0x000fce0000000f00 */
[----:B------:R-:W-:Y:S05]  /*6bd0*/  WARPSYNC.COLLECTIVE R135, `(.L_x_9044) ;  /* 0x0000000087087348 */ /* 0x000fea0003c00000 */
[----:B------:R0:W1:Y:S02]  /*6be0*/  SHFL.DOWN P5, R191, R136, R137, R138 ;  /* 0x0800008988bf7389 */ /* 0x00006400000a008a */
[----:B01----:R-:W-:Y:S01]  /*6bf0*/  ENDCOLLECTIVE ;  /* 0x000000000000791b */ /* 0x003fe20003800000 */
.L_x_9044:
[----:B------:R-:W-:Y:S05]  /*6c00*/  BRA `(.L_x_9045) ;  /* 0xffffffbc00c87947 */ /* 0x000fea000383ffff */
.L_x_9046:
        /* <DEDUP_REMOVED lines=15> */
.L_x_15273:


//--------------------- .text._ZN10layer_norm22ln_bwd_finalize_kernelINS_22Kernel_traits_finalizeILj7168Ef6__halfS2_S2_fjLb0ELj1024ELj4ENS_18Kernel_traits_baseILj7168EfS2_S2_S2_fjLj1024EEEEELb0ELb1EEEvNS_9BwdParamsE --------------------------
	.section	.text._ZN10layer_norm22ln_bwd_finalize_kernelINS_22Kernel_traits_finalizeILj7168Ef6__halfS2_S2_fjLb0ELj1024ELj4ENS_18Kernel_traits_baseILj7168EfS2_S2_S2_fjLj1024EEEEELb0ELb1EEEvNS_9BwdParamsE,"ax",@progbits
	.align	128
        .global         _ZN10layer_norm22ln_bwd_finalize_kernelINS_22Kernel_traits_finalizeILj7168Ef6__halfS2_S2_fjLb0ELj1024ELj4ENS_18Kernel_traits_baseILj7168EfS2_S2_S2_fjLj1024EEEEELb0ELb1EEEvNS_9BwdParamsE
        .type           _ZN10layer_norm22ln_bwd_finalize_kernelINS_22Kernel_traits_finalizeILj7168Ef6__halfS2_S2_fjLb0ELj1024ELj4ENS_18Kernel_traits_baseILj7168EfS2_S2_S2_fjLj1024EEEEELb0ELb1EEEvNS_9BwdParamsE,@function
        .size           _ZN10layer_norm22ln_bwd_finalize_kernelINS_22Kernel_traits_finalizeILj7168Ef6__halfS2_S2_fjLb0ELj1024ELj4ENS_18Kernel_traits_baseILj7168EfS2_S2_S2_fjLj1024EEEEELb0ELb1EEEvNS_9BwdParamsE,(.L_x_15274 - _ZN10layer_norm22ln_bwd_finalize_kernelINS_22Kernel_traits_finalizeILj7168Ef6__halfS2_S2_fjLb0ELj1024ELj4ENS_18Kernel_traits_baseILj7168EfS2_S2_S2_fjLj1024EEEEELb0ELb1EEEvNS_9BwdParamsE)
        .other          _ZN10layer_norm22ln_bwd_finalize_kernelINS_22Kernel_traits_finalizeILj7168Ef6__halfS2_S2_fjLb0ELj1024ELj4ENS_18Kernel_traits_baseILj7168EfS2_S2_S2_fjLj1024EEEEELb0ELb1EEEvNS_9BwdParamsE,@"STO_CUDA_ENTRY STV_DEFAULT"
_ZN10layer_norm22ln_bwd_finalize_kernelINS_22Kernel_traits_finalizeILj7168Ef6__halfS2_S2_fjLb0ELj1024ELj4ENS_18Kernel_traits_baseILj7168EfS2_S2_S2_fjLj1024EEEEELb0ELb1EEEvNS_9BwdParamsE:
.text._ZN10layer_norm22ln_bwd_finalize_kernelINS_22Kernel_traits_finalizeILj7168Ef6__halfS2_S2_fjLb0ELj1024ELj4ENS_18Kernel_traits_baseILj7168EfS2_S2_S2_fjLj1024EEEEELb0ELb1EEEvNS_9BwdParamsE:
        /* <DEDUP_REMOVED lines=26> */
.L_x_9056:
        /* <DEDUP_REMOVED lines=31> */
.L_x_9051:
        /* <DEDUP_REMOVED lines=34> */
.L_x_9050:
[----:B------:R-:W-:Y:S05]  /*05b0*/  BSYNC B1 ;  /* 0x0000000000017941 */ /* 0x000fea0003800000 */
.L_x_9049:
        /* <DEDUP_REMOVED lines=25> */
.L_x_9053:
[----:B------:R-:W-:Y:S05]  /*0750*/  BSYNC B1 ;  /* 0x0000000000017941 */ /* 0x000fea0003800000 */
.L_x_9052:
        /* <DEDUP_REMOVED lines=12> */
.L_x_9048:
[----:B------:R-:W-:Y:S05]  /*0820*/  BSYNC B0 ;  /* 0x0000000000007941 */ /* 0x000fea0003800000 */
.L_x_9047:
        /* <DEDUP_REMOVED lines=29> */
.L_x_9067:
[----:B------:R-:W-:Y:S01]  /*0a00*/  @!P1 SHF.R.U32.HI R12, RZ, 0x3, R0 ;  /* 0x00000003ff0c9819 */ /* 0x000fe20000011600 */
[----:B----4-:R-:W-:Y:S01]  /*0a10*/  FADD.FTZ R14, R9, R14 ;  /* 0x0000000e090e7221 */ /* 0x010fe20000010000 */
[----:B---3--:R-:W-:Y:S02]  /*0a20*/  FADD.FTZ R11, R10, R11 ;  /* 0x0000000b0a0b7221 */ /* 0x008fe40000010000 */
[----:B------:R-:W-:-:S05]  /*0a30*/  @!P1 LOP3.LUT R12, R12, 0x1ffffffc, RZ, 0xc0, !PT ;  /* 0x1ffffffc0c0c9812 */ /* 0x000fca00078ec0ff */
[----:B------:R3:W-:Y:S04]  /*0a40*/  @!P1 STS [R12+UR4+0x2000], R14 ;  /* 0x0020000e0c009988 */ /* 0x0007e80008000804 */
[----:B------:R3:W-:Y:S02]  /*0a50*/  @!P1 STS [R12+UR4+0x2080], R11 ;  /* 0x0020800b0c009988 */ /* 0x0007e40008000804 */
.L_x_9054:
        /* <DEDUP_REMOVED lines=15> */
.L_x_9055:
[----:B------:R-:W-:Y:S01]  /*0b50*/  HFMA2.MMA R19, -RZ, RZ, 0, 5.9604644775390625e-08 ;  /* 0x00000001ff137435 */ /* 0x000fe200000001ff */
[----:B0--3--:R-:W-:Y:S01]  /*0b60*/  MOV R20, R10 ;  /* 0x0000000a00147202 */ /* 0x009fe20000000f00 */
[----:B------:R-:W-:Y:S01]  /*0b70*/  IMAD.MOV.U32 R22, RZ, RZ, 0x1f ;  /* 0x0000001fff167424 */ /* 0x000fe200078e00ff */
[----:B------:R-:W-:-:S08]  /*0b80*/  MOV R17, 0xffffffff ;  /* 0xffffffff00117802 */ /* 0x000fd00000000f00 */
[----:B-12---:R-:W-:Y:S05]  /*0b90*/  WARPSYNC.COLLECTIVE R17, `(.L_x_9057) ;  /* 0x0000000011087348 */ /* 0x006fea0003c00000 */
[----:B------:R0:W3:Y:S02]  /*0ba0*/  SHFL.BFLY P2, R18, R20, R19, R22 ;  /* 0x0c00001314127389 */ /* 0x0000e40000040016 */
[----:B0123--:R-:W-:Y:S01]  /*0bb0*/  ENDCOLLECTIVE ;  /* 0x000000000000791b */ /* 0x00ffe20003800000 */
.L_x_9057:
[----:B------:R-:W-:Y:S01]  /*0bc0*/  HFMA2.MMA R19, -RZ, RZ, 0, 1.1920928955078125e-07 ;  /* 0x00000002ff137435 */ /* 0x000fe200000001ff */
[----:B------:R-:W-:-:S05]  /*0bd0*/  MOV R11, R18 ;  /* 0x00000012000b7202 */ /* 0x000fca0000000f00 */
[----:B------:R-:W-:-:S05]  /*0be0*/  FADD.FTZ R11, R10, R11 ;  /* 0x0000000b0a0b7221 */ /* 0x000fca0000010000 */
[----:B------:R-:W-:-:S07]  /*0bf0*/  MOV R20, R11 ;  /* 0x0000000b00147202 */ /* 0x000fce0000000f00 */
[----:B------:R-:W-:Y:S05]  /*0c00*/  WARPSYNC.COLLECTIVE R17, `(.L_x_9058) ;  /* 0x0000000011087348 */ /* 0x000fea0003c00000 */
[----:B------:R0:W1:Y:S02]  /*0c10*/  SHFL.BFLY P2, R18, R20, R19, R22 ;  /* 0x0c00001314127389 */ /* 0x0000640000040016 */
[----:B01----:R-:W-:Y:S01]  /*0c20*/  ENDCOLLECTIVE ;  /* 0x000000000000791b */ /* 0x003fe20003800000 */
.L_x_9058:
[----:B------:R-:W-:Y:S01]  /*0c30*/  HFMA2.MMA R19, -RZ, RZ, 0, 2.384185791015625e-07 ;  /* 0x00000004ff137435 */ /* 0x000fe200000001ff */
[----:B------:R-:W-:-:S04]  /*0c40*/  IMAD.MOV.U32 R12, RZ, RZ, R18 ;  /* 0x000000ffff0c7224 */ /* 0x000fc800078e0012 */
[----:B------:R-:W-:-:S05]  /*0c50*/  FADD.FTZ R12, R11, R12 ;  /* 0x0000000c0b0c7221 */ /* 0x000fca0000010000 */
[----:B------:R-:W-:-:S07]  /*0c60*/  MOV R20, R12 ;  /* 0x0000000c00147202 */ /* 0x000fce0000000f00 */
[----:B------:R-:W-:Y:S05]  /*0c70*/  WARPSYNC.COLLECTIVE R17, `(.L_x_9059) ;  /* 0x0000000011087348 */ /* 0x000fea0003c00000 */
[----:B------:R0:W1:Y:S02]  /*0c80*/  SHFL.BFLY P2, R18, R20, R19, R22 ;  /* 0x0c00001314127389 */ /* 0x0000640000040016 */
[----:B01----:R-:W-:Y:S01]  /*0c90*/  ENDCOLLECTIVE ;  /* 0x000000000000791b */ /* 0x003fe20003800000 */
.L_x_9059:
[----:B------:R-:W-:Y:S01]  /*0ca0*/  IMAD.MOV.U32 R19, RZ, RZ, 0x8 ;  /* 0x00000008ff137424 */ /* 0x000fe200078e00ff */
[----:B------:R-:W-:-:S05]  /*0cb0*/  MOV R13, R18 ;  /* 0x00000012000d7202 */ /* 0x000fca0000000f00 */
[----:B------:R-:W-:-:S05]  /*0cc0*/  FADD.FTZ R13, R12, R13 ;  /* 0x0000000d0c0d7221 */ /* 0x000fca0000010000 */
[----:B------:R-:W-:-:S07]  /*0cd0*/  MOV R20, R13 ;  /* 0x0000000d00147202 */ /* 0x000fce0000000f00 */
[----:B------:R-:W-:Y:S05]  /*0ce0*/  WARPSYNC.COLLECTIVE R17, `(.L_x_9060) ;  /* 0x0000000011087348 */ /* 0x000fea0003c00000 */
[----:B------:R0:W1:Y:S02]  /*0cf0*/  SHFL.BFLY P2, R18, R20, R19, R22 ;  /* 0x0c00001314127389 */ /* 0x0000640000040016 */
[----:B01----:R-:W-:Y:S01]  /*0d00*/  ENDCOLLECTIVE ;  /* 0x000000000000791b */ /* 0x003fe20003800000 */
.L_x_9060:
[----:B------:R-:W-:Y:S01]  /*0d10*/  HFMA2.MMA R19, -RZ, RZ, 0, 9.5367431640625e-07 ;  /* 0x00000010ff137435 */ /* 0x000fe200000001ff */
[----:B------:R-:W-:-:S05]  /*0d20*/  MOV R10, R18 ;  /* 0x00000012000a7202 */ /* 0x000fca0000000f00 */
[----:B------:R-:W-:-:S05]  /*0d30*/  FADD.FTZ R10, R13, R10 ;  /* 0x0000000a0d0a7221 */ /* 0x000fca0000010000 */
[----:B------:R-:W-:-:S07]  /*0d40*/  MOV R20, R10 ;  /* 0x0000000a00147202 */ /* 0x000fce0000000f00 */
[----:B------:R-:W-:Y:S05]  /*0d50*/  WARPSYNC.COLLECTIVE R17, `(.L_x_9061) ;  /* 0x0000000011087348 */ /* 0x000fea0003c00000 */
[----:B------:R0:W1:Y:S02]  /*0d60*/  SHFL.BFLY P2, R18, R20, R19, R22 ;  /* 0x0c00001314127389 */ /* 0x0000640000040016 */
[----:B01----:R-:W-:Y:S01]  /*0d70*/  ENDCOLLECTIVE ;  /* 0x000000000000791b */ /* 0x003fe20003800000 */
.L_x_9061:
[----:B------:R-:W-:Y:S01]  /*0d80*/  HFMA2.MMA R19, -RZ, RZ, 0, 5.9604644775390625e-08 ;  /* 0x00000001ff137435 */ /* 0x000fe200000001ff */
[----:B------:R-:W-:Y:S01]  /*0d90*/  IMAD.MOV.U32 R20, RZ, RZ, R9 ;  /* 0x000000ffff147224 */ /* 0x000fe200078e0009 */
[----:B------:R-:W-:-:S09]  /*0da0*/  MOV R11, R18 ;  /* 0x00000012000b7202 */ /* 0x000fd20000000f00 */
[----:B------:R-:W-:Y:S05]  /*0db0*/  WARPSYNC.COLLECTIVE R17, `(.L_x_9062) ;  /* 0x0000000011087348 */ /* 0x000fea0003c00000 */
[----:B------:R0:W1:Y:S02]  /*0dc0*/  SHFL.BFLY P2, R18, R20, R19, R22 ;  /* 0x0c00001314127389 */ /* 0x0000640000040016 */
[----:B01----:R-:W-:Y:S01]  /*0dd0*/  ENDCOLLECTIVE ;  /* 0x000000000000791b */ /* 0x003fe20003800000 */
.L_x_9062:
[----:B------:R-:W-:Y:S01]  /*0de0*/  HFMA2.MMA R19, -RZ, RZ, 0, 1.1920928955078125e-07 ;  /* 0x00000002ff137435 */ /* 0x000fe200000001ff */
[----:B------:R-:W-:-:S05]  /*0df0*/  MOV R12, R18 ;  /* 0x00000012000c7202 */ /* 0x000fca0000000f00 */
[----:B------:R-:W-:-:S05]  /*0e00*/  FADD.FTZ R14, R9, R12 ;  /* 0x0000000c090e7221 */ /* 0x000fca0000010000 */
[----:B------:R-:W-:-:S07]  /*0e10*/  MOV R20, R14 ;  /* 0x0000000e00147202 */ /* 0x000fce0000000f00 */
[----:B------:R-:W-:Y:S05]  /*0e20*/  WARPSYNC.COLLECTIVE R17, `(.L_x_9063) ;  /* 0x0000000011087348 */ /* 0x000fea0003c00000 */
[----:B------:R0:W1:Y:S02]  /*0e30*/  SHFL.BFLY P2, R18, R20, R19, R22 ;  /* 0x0c00001314127389 */ /* 0x0000640000040016 */
[----:B01----:R-:W-:Y:S01]  /*0e40*/  ENDCOLLECTIVE ;  /* 0x000000000000791b */ /* 0x003fe20003800000 */
.L_x_9063:
[----:B------:R-:W-:Y:S01]  /*0e50*/  HFMA2.MMA R19, -RZ, RZ, 0, 2.384185791015625e-07 ;  /* 0x00000004ff137435 */ /* 0x000fe200000001ff */
[----:B------:R-:W-:-:S04]  /*0e60*/  IMAD.MOV.U32 R13, RZ, RZ, R18 ;  /* 0x000000ffff0d7224 */ /* 0x000fc800078e0012 */
[----:B------:R-:W-:-:S05]  /*0e70*/  FADD.FTZ R15, R14, R13 ;  /* 0x0000000d0e0f7221 */ /* 0x000fca0000010000 */
[----:B------:R-:W-:-:S07]  /*0e80*/  MOV R20, R15 ;  /* 0x0000000f00147202 */ /* 0x000fce0000000f00 */
[----:B------:R-:W-:Y:S05]  /*0e90*/  WARPSYNC.COLLECTIVE R17, `(.L_x_9064) ;  /* 0x0000000011087348 */ /* 0x000fea0003c00000 */
[----:B------:R0:W1:Y:S02]  /*0ea0*/  SHFL.BFLY P2, R18, R20, R19, R22 ;  /* 0x0c00001314127389 */ /* 0x0000640000040016 */
[----:B01----:R-:W-:Y:S01]  /*0eb0*/  ENDCOLLECTIVE ;  /* 0x000000000000791b */ /* 0x003fe20003800000 */
.L_x_9064:
[----:B------:R-:W-:Y:S01]  /*0ec0*/  IMAD.MOV.U32 R19, RZ, RZ, 0x8 ;  /* 0x00000008ff137424 */ /* 0x000fe200078e00ff */
[----:B------:R-:W-:-:S05]  /*0ed0*/  MOV R16, R18 ;  /* 0x0000001200107202 */ /* 0x000fca0000000f00 */
[----:B------:R-:W-:-:S05]  /*0ee0*/  FADD.FTZ R16, R15, R16 ;  /* 0x000000100f107221 */ /* 0x000fca0000010000 */
[----:B------:R-:W-:-:S07]  /*0ef0*/  MOV R20, R16 ;  /* 0x0000001000147202 */ /* 0x000fce0000000f00 */
[----:B------:R-:W-:Y:S05]  /*0f00*/  WARPSYNC.COLLECTIVE R17, `(.L_x_9065) ;  /* 0x0000000011087348 */ /* 0x000fea0003c00000 */
[----:B------:R0:W1:Y:S02]  /*0f10*/  SHFL.BFLY P2, R18, R20, R19, R22 ;  /* 0x0c00001314127389 */ /* 0x0000640000040016 */
[----:B01----:R-:W-:Y:S01]  /*0f20*/  ENDCOLLECTIVE ;  /* 0x000000000000791b */ /* 0x003fe20003800000 */
.L_x_9065:
[----:B------:R-:W-:Y:S01]  /*0f30*/  HFMA2.MMA R19, -RZ, RZ, 0, 9.5367431640625e-07 ;  /* 0x00000010ff137435 */ /* 0x000fe200000001ff */
[----:B------:R-:W-:-:S05]  /*0f40*/  MOV R9, R18 ;  /* 0x0000001200097202 */ /* 0x000fca0000000f00 */
[----:B------:R-:W-:-:S05]  /*0f50*/  FADD.FTZ R9, R16, R9 ;  /* 0x0000000910097221 */ /* 0x000fca0000010000 */
[----:B------:R-:W-:-:S07]  /*0f60*/  MOV R20, R9 ;  /* 0x0000000900147202 */ /* 0x000fce0000000f00 */
[----:B------:R-:W-:Y:S05]  /*0f70*/  WARPSYNC.COLLECTIVE R17, `(.L_x_9066) ;  /* 0x0000000011087348 */ /* 0x000fea0003c00000 */
[----:B------:R0:W1:Y:S02]  /*0f80*/  SHFL.BFLY P2, R18, R20, R19, R22 ;  /* 0x0c00001314127389 */ /* 0x0000640000040016 */
[----:B01----:R-:W-:Y:S01]  /*0f90*/  ENDCOLLECTIVE ;  /* 0x000000000000791b */ /* 0x003fe20003800000 */
.L_x_9066:
[----:B------:R-:W-:Y:S01]  /*0fa0*/  MOV R14, R18 ;  /* 0x00000012000e7202 */ /* 0x000fe20000000f00 */
[----:B------:R-:W-:Y:S06]  /*0fb0*/  BRA `(.L_x_9067) ;  /* 0xfffffff800907947 */ /* 0x000fec000383ffff */
.L_x_9068:
        /* <DEDUP_REMOVED lines=12> */
.L_x_15274:


//--------------------- .text._ZN10layer_norm13ln_bwd_kernelINS_13Kernel_traitsIf6__halfS2_S2_fjLj7168ELj1ELj1ELj8ELj8ENS_18Kernel_traits_baseILj7168EfS2_S2_S2_fjLj256EEEEELb1ELb0ELb1ELb1EEEvNS_9BwdParamsE --------------------------
	.section	.text._ZN10layer_norm13ln_bwd_kernelINS_13Kernel_traitsIf6__halfS2_S2_fjLj7168ELj1ELj1ELj8ELj8ENS_18Kernel_traits_baseILj7168EfS2_S2_S2_fjLj256EEEEELb1ELb0ELb1ELb1EEEvNS_9BwdParamsE,"ax",@progbits
	.align	128
        .global         _ZN10layer_norm13ln_bwd_kernelINS_13Kernel_traitsIf6__halfS2_S2_fjLj7168ELj1ELj1ELj8ELj8ENS_18Kernel_traits_baseILj7168EfS2_S2_S2_fjLj256EEEEELb1ELb0ELb1ELb1EEEvNS_9BwdParamsE
        .type           _ZN10layer_norm13ln_bwd_kernelINS_13Kernel_traitsIf6__halfS2_S2_fjLj7168ELj1ELj1ELj8ELj8ENS_18Kernel_traits_baseILj7168EfS2_S2_S2_fjLj256EEEEELb1ELb0ELb1ELb1EEEvNS_9BwdParamsE,@function
        .size           _ZN10layer_norm13ln_bwd_kernelINS_13Kernel_traitsIf6__halfS2_S2_fjLj7168ELj1ELj1ELj8ELj8ENS_18Kernel_traits_baseILj7168EfS2_S2_S2_fjLj256EEEEELb1ELb0ELb1ELb1EEEvNS_9BwdParamsE,(.L_x_15275 - _ZN10layer_norm13ln_bwd_kernelINS_13Kernel_traitsIf6__halfS2_S2_fjLj7168ELj1ELj1ELj8ELj8ENS_18Kernel_traits_baseILj7168EfS2_S2_S2_fjLj256EEEEELb1ELb0ELb1ELb1EEEvNS_9BwdParamsE)
        .other          _ZN10layer_norm13ln_bwd_kernelINS_13Kernel_traitsIf6__halfS2_S2_fjLj7168ELj1ELj1ELj8ELj8ENS_18Kernel_traits_baseILj7168EfS2_S2_S2_fjLj256EEEEELb1ELb0ELb1ELb1EEEvNS_9BwdParamsE,@"STO_CUDA_ENTRY STV_DEFAULT"
_ZN10layer_norm13ln_bwd_kernelINS_13Kernel_traitsIf6__halfS2_S2_fjLj7168ELj1ELj1ELj8ELj8ENS_18Kernel_traits_baseILj7168EfS2_S2_S2_fjLj256EEEEELb1ELb0ELb1ELb1EEEvNS_9BwdParamsE:
.text._ZN10layer_norm13ln_bwd_kernelINS_13Kernel_traitsIf6__halfS2_S2_fjLj7168ELj1ELj1ELj8ELj8ENS_18Kernel_traits_baseILj7168EfS2_S2_S2_fjLj256EEEEELb1ELb0ELb1ELb1EEEvNS_9BwdParamsE:
        /* <DEDUP_REMOVED lines=41> */
.L_x_9069:
        /* <DEDUP_REMOVED lines=42> */
.L_x_9180:
        /* <DEDUP_REMOVED lines=18> */
[C-C-:B-1----:R-:W-:Y:S01]  /*0650*/  IMAD.WIDE.U32 R132, R6.reuse, 0x8, R134.reuse ;  /* 0x0000000806847825 */ /* 0x142fe200078e0086 */
[C---:B0-----:R-:W-:Y:S02]  /*0660*/  IADD3 R8, R6.reuse, 0x200, RZ ;  /* 0x0000020006087810 */ /* 0x041fe40007ffe0ff */
[----:B------:R-:W-:Y:S01]  /*0670*/  IADD3 R9, R6, 0x300, RZ ;  /* 0x0000030006097810 */ /* 0x000fe20007ffe0ff */
[----:B------:R-:W-:-:S04]  /*0680*/  IMAD.WIDE.U32 R184, R7, 0x8, R134 ;  /* 0x0000000807b87825 */ /* 0x000fc800078e0086 */
[----:B------:R-:W-:-:S04]  /*0690*/  IMAD.WIDE.U32 R182, R8, 0x8, R134 ;  /* 0x0000000808b67825 */ /* 0x000fc800078e0086 */
[----:B------:R-:W-:Y:S01]  /*06a0*/  IMAD.WIDE.U32 R180, R9, 0x8, R134 ;  /* 0x0000000809b47825 */ /* 0x000fe200078e0086 */
[----:B----4-:R-:W-:-:S13]  /*06b0*/  ISETP.GT.AND P2, PT, R128, RZ, PT ;  /* 0x000000ff8000720c */ /* 0x010fda0003f44270 */
[----:B------:R-:W-:Y:S05]  /*06c0*/  @P2 BRA `(.L_x_9072) ;  /* 0x0000000000c02947 */ /* 0x000fea0003800000 */
[----:B-----5:R-:W-:Y:S01]  /*06d0*/  ISETP.GE.AND P3, PT, R204, 0x1, PT ;  /* 0x00000001cc00780c */ /* 0x020fe20003f66270 */
[----:B------:R-:W0:Y:S01]  /*06e0*/  LDC.64 R188, c[0x0][0x240] ;  /* 0x00009000ffbc7b82 */ /* 0x000e220000000a00 */
[----:B------:R-:W-:Y:S02]  /*06f0*/  MOV R203, UR14 ;  /* 0x0000000e00cb7c02 */ /* 0x000fe40008000f00 */
[----:B------:R-:W-:Y:S02]  /*0700*/  MOV R202, UR15 ;  /* 0x0000000f00ca7c02 */ /* 0x000fe40008000f00 */
[----:B------:R-:W-:-:S04]  /*0710*/  ISETP.NE.U32.AND P0, PT, R203, RZ, PT ;  /* 0x000000ffcb00720c */ /* 0x000fc80003f05070 */
        /* <DEDUP_REMOVED lines=8> */
[----:B------:R-:W-:Y:S01]  /*07a0*/  MOV R125, RZ ;  /* 0x000000ff007d7202 */ /* 0x000fe20000000f00 */
[----:B------:R-:W-:Y:S01]  /*07b0*/  @P0 IMAD.WIDE.U32 R138, R139, 0x8, R134 ;  /* 0x000000088b8a0825 */ /* 0x000fe200078e0086 */
[----:B------:R-:W-:Y:S01]  /*07c0*/  @P3 LEA.HI.SX32 R125, R127, R206, 0x1e ;  /* 0x000000ce7f7d3211 */ /* 0x000fe200078ff2ff */
[----:B------:R-:W5:Y:S01]  /*07d0*/  @P0 LDG.E.64 R172, desc[UR4][R182.64] ;  /* 0x00000004b6ac0981 */ /* 0x000f62000c1e1b00 */
[----:B------:R-:W-:-:S02]  /*07e0*/  @P0 IADD3 R137, R6, 0x500, RZ ;  /* 0x0000050006890810 */ /* 0x000fc40007ffe0ff */
[----:B------:R-:W-:Y:S01]  /*07f0*/  @P0 IADD3 R127, R6, 0x600, RZ ;  /* 0x00000600067f0810 */ /* 0x000fe20007ffe0ff */
[C---:B0-----:R-:W-:Y:S01]  /*0800*/  IMAD.WIDE.U32 R130, R125.reuse, 0x4, R188 ;  /* 0x000000047d827825 */ /* 0x041fe200078e00bc */
[----:B------:R-:W-:Y:S01]  /*0810*/  IADD3 R129, R125, 0x300, RZ ;  /* 0x000003007d817810 */ /* 0x000fe20007ffe0ff */
[----:B------:R-:W5:Y:S02]  /*0820*/  @P0 LDG.E.64 R170, desc[UR4][R180.64] ;  /* 0x00000004b4aa0981 */ /* 0x000f64000c1e1b00 */
[--C-:B------:R-:W-:Y:S01]  /*0830*/  @P0 IMAD.WIDE.U32 R136, R137, 0x8, R134.reuse ;  /* 0x0000000889880825 */ /* 0x100fe200078e0086 */
[----:B------:R-:W-:Y:S01]  /*0840*/  IADD3 R187, R125, 0x100, RZ ;  /* 0x000001007dbb7810 */ /* 0x000fe20007ffe0ff */
[----:B------:R0:W5:Y:S02]  /*0850*/  LDG.E R201, desc[UR4][R130.64] ;  /* 0x0000000482c97981 */ /* 0x000164000c1e1900 */
[----:B------:R-:W-:Y:S01]  /*0860*/  @P0 IMAD.WIDE.U32 R134, R127, 0x8, R134 ;  /* 0x000000087f860825 */ /* 0x000fe200078e0086 */
[C---:B------:R-:W-:Y:S01]  /*0870*/  IADD3 R127, R125.reuse, 0x200, RZ ;  /* 0x000002007d7f7810 */ /* 0x040fe20007ffe0ff */
[----:B------:R-:W5:Y:S01]  /*0880*/  @P0 LDG.E.64 R168, desc[UR4][R138.64] ;  /* 0x000000048aa80981 */ /* 0x000f62000c1e1b00 */
[----:B------:R-:W-:-:S02]  /*0890*/  IADD3 R197, R125, 0x400, RZ ;  /* 0x000004007dc57810 */ /* 0x000fc40007ffe0ff */
[C---:B------:R-:W-:Y:S02]  /*08a0*/  IADD3 R199, R125.reuse, 0x500, RZ ;  /* 0x000005007dc77810 */ /* 0x040fe40007ffe0ff */
[----:B------:R-:W-:Y:S01]  /*08b0*/  IADD3 R209, R125, 0x600, RZ ;  /* 0x000006007dd17810 */ /* 0x000fe20007ffe0ff */
[--C-:B------:R-:W-:Y:S01]  /*08c0*/  IMAD.WIDE.U32 R124, R127, 0x4, R188.reuse ;  /* 0x000000047f7c7825 */ /* 0x100fe200078e00bc */
[----:B------:R-:W5:Y:S03]  /*08d0*/  @P0 LDG.E.64 R166, desc[UR4][R136.64] ;  /* 0x0000000488a60981 */ /* 0x000f66000c1e1b00 */
[--C-:B------:R-:W-:Y:S01]  /*08e0*/  IMAD.WIDE.U32 R126, R129, 0x4, R188.reuse ;  /* 0x00000004817e7825 */ /* 0x100fe200078e00bc */
[----:B------:R-:W5:Y:S03]  /*08f0*/  @P0 LDG.E.64 R178, desc[UR4][R134.64] ;  /* 0x0000000486b20981 */ /* 0x000f66000c1e1b00 */
[--C-:B------:R-:W-:Y:S01]  /*0900*/  IMAD.WIDE.U32 R186, R187, 0x4, R188.reuse ;  /* 0x00000004bbba7825 */ /* 0x100fe200078e00bc */
[----:B------:R1:W5:Y:S03]  /*0910*/  LDG.E R198, desc[UR4][R126.64] ;  /* 0x000000047ec67981 */ /* 0x000366000c1e1900 */
[----:B------:R-:W-:-:S02]  /*0920*/  IMAD.WIDE.U32 R128, R197, 0x4, R188 ;  /* 0x00000004c5807825 */ /* 0x000fc400078e00bc */
[----:B------:R-:W5:Y:S02]  /*0930*/  LDG.E R186, desc[UR4][R186.64] ;  /* 0x00000004baba7981 */ /* 0x000f64000c1e1900 */
[--C-:B0-----:R-:W-:Y:S02]  /*0940*/  IMAD.WIDE.U32 R130, R199, 0x4, R188.reuse ;  /* 0x00000004c7827825 */ /* 0x101fe400078e00bc */
[----:B------:R-:W5:Y:S02]  /*0950*/  LDG.E R199, desc[UR4][R128.64] ;  /* 0x0000000480c77981 */ /* 0x000f64000c1e1900 */
[----:B------:R-:W-:Y:S02]  /*0960*/  IMAD.WIDE.U32 R188, R209, 0x4, R188 ;  /* 0x00000004d1bc7825 */ /* 0x000fe400078e00bc */
[----:B------:R-:W5:Y:S04]  /*0970*/  LDG.E R200, desc[UR4][R130.64] ;  /* 0x0000000482c87981 */ /* 0x000f68000c1e1900 */
[----:B------:R-:W5:Y:S01]  /*0980*/  LDG.E R188, desc[UR4][R188.64] ;  /* 0x00000004bcbc7981 */ /* 0x000f62000c1e1900 */
[----:B-1----:R-:W-:-:S03]  /*0990*/  MOV R126, RZ ;  /* 0x000000ff007e7202 */ /* 0x002fc60000000f00 */
[----:B------:R0:W5:Y:S02]  /*09a0*/  LDG.E R197, desc[UR4][R124.64] ;  /* 0x000000047cc57981 */ /* 0x000164000c1e1900 */
[----:B0-----:R-:W-:Y:S01]  /*09b0*/  HFMA2.MMA R124, -RZ, RZ, 0, 0 ;  /* 0x00000000ff7c7435 */ /* 0x001fe200000001ff */
[----:B------:R-:W-:Y:S10]  /*09c0*/  BRA `(.L_x_9073) ;  /* 0x0000001800047947 */ /* 0x000ff40003800000 */
.L_x_9072:
        /* <DEDUP_REMOVED lines=26> */
[--C-:B------:R-:W-:Y:S02]  /*0b70*/  IMAD.WIDE.U32 R32, R33, 0x8, R24.reuse ;  /* 0x0000000821207825 */ /* 0x100fe400078e0018 */
[----:B------:R-:W2:Y:S02]  /*0b80*/  LDG.E.64 R34, desc[UR4][R34.64] ;  /* 0x0000000422227981 */ /* 0x000ea4000c1e1b00 */
[--C-:B------:R-:W-:Y:S02]  /*0b90*/  IMAD.WIDE.U32 R30, R31, 0x8, R24.reuse ;  /* 0x000000081f1e7825 */ /* 0x100fe400078e0018 */
[----:B------:R-:W2:Y:S02]  /*0ba0*/  LDG.E.64 R32, desc[UR4][R32.64] ;  /* 0x0000000420207981 */ /* 0x000ea4000c1e1b00 */
[----:B------:R-:W-:Y:S02]  /*0bb0*/  IMAD.WIDE.U32 R28, R29, 0x8, R24 ;  /* 0x000000081d1c7825 */ /* 0x000fe400078e0018 */
[----:B------:R-:W2:Y:S02]  /*0bc0*/  LDG.E.64 R30, desc[UR4][R30.64] ;  /* 0x000000041e1e7981 */ /* 0x000ea4000c1e1b00 */
[----:B------:R-:W-:-:S02]  /*0bd0*/  IMAD.WIDE.U32 R12, R7, 0x8, R22 ;  /* 0x00000008070c7825 */ /* 0x000fc400078e0016 */
[----:B------:R-:W2:Y:S02]  /*0be0*/  LDG.E.64 R28, desc[UR4][R28.64] ;  /* 0x000000041c1c7981 */ /* 0x000ea4000c1e1b00 */
[----:B------:R-:W-:Y:S02]  /*0bf0*/  IMAD.WIDE.U32 R24, R3, 0x8, R24 ;  /* 0x0000000803187825 */ /* 0x000fe400078e0018 */
[----:B------:R1:W2:Y:S02]  /*0c00*/  LDG.E R3, desc[UR4][R38.64] ;  /* 0x0000000426037981 */ /* 0x0002a4000c1e1900 */
        /* <DEDUP_REMOVED lines=10> */
[----:B------:R-:W2:Y:S04]  /*0cb0*/  LDG.E.64 R22, desc[UR4][R22.64] ;  /* 0x0000000416167981 */ /* 0x000ea8000c1e1b00 */
[----:B------:R-:W2:Y:S01]  /*0cc0*/  LDG.E.64 R20, desc[UR4][R20.64] ;  /* 0x0000000414147981 */ /* 0x000ea2000c1e1b00 */
[----:B-----5:R-:W-:Y:S02]  /*0cd0*/  ISETP.GE.AND P3, PT, R204, 0x1, PT ;  /* 0x00000001cc00780c */ /* 0x020fe40003f66270 */
[----:B------:R-:W-:-:S02]  /*0ce0*/  MOV R203, UR14 ;  /* 0x0000000e00cb7c02 */ /* 0x000fc40008000f00 */
[----:B------:R-:W-:-:S09]  /*0cf0*/  MOV R202, UR15 ;  /* 0x0000000f00ca7c02 */ /* 0x000fd20008000f00 */
        /* <DEDUP_REMOVED lines=10> */
[----:B------:R-:W-:Y:S01]  /*0da0*/  IADD3 R131, R125, 0x300, RZ ;  /* 0x000003007d837810 */ /* 0x000fe20007ffe0ff */
[----:B------:R-:W5:Y:S02]  /*0db0*/  @P0 LDG.E.64 R176, desc[UR4][R132.64] ;  /* 0x0000000484b00981 */ /* 0x000f64000c1e1b00 */
[--C-:B------:R-:W-:Y:S01]  /*0dc0*/  @P0 IMAD.WIDE.U32 R136, R137, 0x8, R134.reuse ;  /* 0x0000000889880825 */ /* 0x100fe200078e0086 */
[----:B------:R-:W-:Y:S01]  /*0dd0*/  IADD3 R187, R125, 0x100, RZ ;  /* 0x000001007dbb7810 */ /* 0x000fe20007ffe0ff */
[----:B------:R-:W5:Y:S02]  /*0de0*/  @P0 LDG.E.64 R174, desc[UR4][R184.64] ;  /* 0x00000004b8ae0981 */ /* 0x000f64000c1e1b00 */
[----:B------:R-:W-:Y:S01]  /*0df0*/  @P0 IMAD.WIDE.U32 R138, R139, 0x8, R134 ;  /* 0x000000088b8a0825 */ /* 0x000fe200078e0086 */
[C---:B------:R-:W-:Y:S01]  /*0e00*/  IADD3 R135, R125.reuse, 0x400, RZ ;  /* 0x000004007d877810 */ /* 0x040fe20007ffe0ff */
[----:B------:R-:W5:Y:S01]  /*0e10*/  @P0 LDG.E.64 R172, desc[UR4][R182.64] ;  /* 0x00000004b6ac0981 */ /* 0x000f62000c1e1b00 */
[C---:B------:R-:W-:Y:S01]  /*0e20*/  IADD3 R141, R125.reuse, 0x500, RZ ;  /* 0x000005007d8d7810 */ /* 0x040fe20007ffe0ff */
[C-C-:B0-----:R-:W-:Y:S01]  /*0e30*/  IMAD.WIDE.U32 R38, R125.reuse, 0x4, R188.reuse ;  /* 0x000000047d267825 */ /* 0x141fe200078e00bc */
[----:B------:R-:W-:Y:S01]  /*0e40*/  IADD3 R143, R125, 0x600, RZ ;  /* 0x000006007d8f7810 */ /* 0x000fe20007ffe0ff */
[----:B------:R-:W5:Y:S02]  /*0e50*/  @P0 LDG.E.64 R170, desc[UR4][R180.64] ;  /* 0x00000004b4aa0981 */ /* 0x000f64000c1e1b00 */
[----:B------:R-:W-:-:S02]  /*0e60*/  IMAD.WIDE.U32 R124, R127, 0x4, R188 ;  /* 0x000000047f7c7825 */ /* 0x000fc400078e00bc */
[----:B------:R-:W5:Y:S02]  /*0e70*/  @P0 LDG.E.64 R168, desc[UR4][R128.64] ;  /* 0x0000000480a80981 */ /* 0x000f64000c1e1b00 */
[--C-:B------:R-:W-:Y:S02]  /*0e80*/  IMAD.WIDE.U32 R126, R131, 0x4, R188.reuse ;  /* 0x00000004837e7825 */ /* 0x100fe400078e00bc */
[----:B------:R2:W5:Y:S02]  /*0e90*/  @P0 LDG.E.64 R166, desc[UR4][R136.64] ;  /* 0x0000000488a60981 */ /* 0x000564000c1e1b00 */
[--C-:B------:R-:W-:Y:S02]  /*0ea0*/  IMAD.WIDE.U32 R130, R135, 0x4, R188.reuse ;  /* 0x0000000487827825 */ /* 0x100fe400078e00bc */
[----:B------:R-:W5:Y:S02]  /*0eb0*/  @P0 LDG.E.64 R178, desc[UR4][R138.64] ;  /* 0x000000048ab20981 */ /* 0x000f64000c1e1b00 */
[----:B------:R-:W-:-:S02]  /*0ec0*/  IMAD.WIDE.U32 R186, R187, 0x4, R188 ;  /* 0x00000004bbba7825 */ /* 0x000fc400078e00bc */
[----:B------:R-:W5:Y:S02]  /*0ed0*/  LDG.E R197, desc[UR4][R124.64] ;  /* 0x000000047cc57981 */ /* 0x000f64000c1e1900 */
[--C-:B------:R-:W-:Y:S02]  /*0ee0*/  IMAD.WIDE.U32 R134, R141, 0x4, R188.reuse ;  /* 0x000000048d867825 */ /* 0x100fe400078e00bc */
[----:B------:R-:W5:Y:S02]  /*0ef0*/  LDG.E R186, desc[UR4][R186.64] ;  /* 0x00000004baba7981 */ /* 0x000f64000c1e1900 */
[----:B------:R-:W-:Y:S01]  /*0f00*/  IMAD.WIDE.U32 R188, R143, 0x4, R188 ;  /* 0x000000048fbc7825 */ /* 0x000fe200078e00bc */
[----:B------:R-:W-:Y:S01]  /*0f10*/  ISETP.NE.AND P0, PT, R4, RZ, PT ;  /* 0x000000ff0400720c */ /* 0x000fe20003f05270 */
[----:B------:R-:W5:Y:S04]  /*0f20*/  LDG.E R199, desc[UR4][R130.64] ;  /* 0x0000000482c77981 */ /* 0x000f68000c1e1900 */
[----:B------:R-:W5:Y:S04]  /*0f30*/  LDG.E R188, desc[UR4][R188.64] ;  /* 0x00000004bcbc7981 */ /* 0x000f68000c1e1900 */
[----:B------:R-:W5:Y:S04]  /*0f40*/  LDG.E R200, desc[UR4][R134.64] ;  /* 0x0000000486c87981 */ /* 0x000f68000c1e1900 */
[----:B------:R0:W5:Y:S04]  /*0f50*/  LDG.E R201, desc[UR4][R38.64] ;  /* 0x0000000426c97981 */ /* 0x000168000c1e1900 */
[----:B------:R1:W5:Y:S01]  /*0f60*/  LDG.E R198, desc[UR4][R126.64] ;  /* 0x000000047ec67981 */ /* 0x000362000c1e1900 */
[----:B---3--:R-:W-:-:S02]  /*0f70*/  MOV R148, R36 ;  /* 0x0000002400947202 */ /* 0x008fc40000000f00 */
[--C-:B----4-:R-:W-:Y:S02]  /*0f80*/  SHF.R.U64 R156, R10, 0x10, R11.reuse ;  /* 0x000000100a9c7819 */ /* 0x110fe4000000120b */
[----:B------:R-:W-:Y:S01]  /*0f90*/  SHF.R.U32.HI R155, RZ, 0x10, R11 ;  /* 0x00000010ff9b7819 */ /* 0x000fe2000001160b */
[----:B------:R-:W-:Y:S01]  /*0fa0*/  HADD2.F32 R11, -RZ, R11.H0_H0 ;  /* 0x2000000bff0b7230 */ /* 0x000fe20000004100 */
[----:B--2---:R-:W-:Y:S02]  /*0fb0*/  MOV R136, R26 ;  /* 0x0000001a00887202 */ /* 0x004fe40000000f00 */
[----:B------:R-:W-:Y:S01]  /*0fc0*/  SHF.R.U64 R132, R26, 0x10, R27 ;  /* 0x000000101a847819 */ /* 0x000fe2000000121b */
[----:B------:R-:W-:Y:S01]  /*0fd0*/  HADD2.F32 R10, -RZ, R10.H0_H0 ;  /* 0x2000000aff0a7230 */ /* 0x000fe20000004100 */
[----:B0-----:R-:W-:Y:S02]  /*0fe0*/  SHF.R.U64 R39, R36, 0x10, R37 ;  /* 0x0000001024277819 */ /* 0x001fe40000001225 */
[----:B------:R-:W-:-:S02]  /*0ff0*/  MOV R137, R27 ;  /* 0x0000001b00897202 */ /* 0x000fc40000000f00 */
[----:B------:R-:W-:Y:S02]  /*1000*/  MOV R147, R34 ;  /* 0x0000002200937202 */ /* 0x000fe40000000f00 */
[----:B------:R-:W-:Y:S02]  /*1010*/  SHF.R.U64 R146, R34, 0x10, R35 ;  /* 0x0000001022927819 */ /* 0x000fe40000001223 */
[----:B------:R-:W-:Y:S02]  /*1020*/  SHF.R.U64 R135, R32, 0x10, R33 ;  /* 0x0000001020877819 */ /* 0x000fe40000001221 */
[----:B------:R-:W-:Y:S02]  /*1030*/  MOV R130, R33 ;  /* 0x0000002100827202 */ /* 0x000fe40000000f00 */
[----:B------:R-:W-:Y:S02]  /*1040*/  MOV R131, R30 ;  /* 0x0000001e00837202 */ /* 0x000fe40000000f00 */
[----:B------:R-:W-:-:S02]  /*1050*/  SHF.R.U64 R125, R30, 0x10, R31 ;  /* 0x000000101e7d7819 */ /* 0x000fc4000000121f */
[----:B------:R-:W-:Y:S02]  /*1060*/  SHF.R.U32.HI R134, RZ, 0x10, R33 ;  /* 0x00000010ff867819 */ /* 0x000fe40000011621 */
[----:B------:R-:W-:Y:S01]  /*1070*/  FSEL R216, R3, RZ, !P0 ;  /* 0x000000ff03d87208 */ /* 0x000fe20004000000 */
[----:B------:R-:W-:Y:S01]  /*1080*/  HADD2.F32 R3, -RZ, R156.H0_H0 ;  /* 0x2000009cff037230 */ /* 0x000fe20000004100 */
[--C-:B------:R-:W-:Y:S02]  /*1090*/  SHF.R.U32.HI R26, RZ, 0x10, R13.reuse ;  /* 0x00000010ff1a7819 */ /* 0x100fe4000001160d */
[----:B------:R-:W-:Y:S01]  /*10a0*/  SHF.R.U64 R154, R12, 0x10, R13 ;  /* 0x000000100c9a7819 */ /* 0x000fe2000000120d */
[----:B------:R-:W-:Y:S01]  /*10b0*/  HADD2.F32 R12, -RZ, R12.H0_H0 ;  /* 0x2000000cff0c7230 */ /* 0x000fe20000004100 */
[----:B------:R-:W-:Y:S02]  /*10c0*/  SHF.R.U64 R140, R24, 0x10, R25 ;  /* 0x00000010188c7819 */ /* 0x000fe40000001219 */
[----:B------:R-:W-:-:S02]  /*10d0*/  MOV R138, R25 ;  /* 0x00000019008a7202 */ /* 0x000fc40000000f00 */
[----:B------:R-:W-:Y:S02]  /*10e0*/  SHF.R.U32.HI R139, RZ, 0x10, R25 ;  /* 0x00000010ff8b7819 */ /* 0x000fe40000011619 */
[----:B------:R-:W-:Y:S01]  /*10f0*/  SHF.R.U64 R152, R16, 0x10, R17 ;  /* 0x0000001010987819 */ /* 0x000fe20000001211 */
[----:B------:R-:W-:Y:S01]  /*1100*/  HADD2.F32 R16, -RZ, R16.H0_H0 ;  /* 0x20000010ff107230 */ /* 0x000fe20000004100 */
[--C-:B------:R-:W-:Y:S01]  /*1110*/  SHF.R.U64 R30, R14, 0x10, R15.reuse ;  /* 0x000000100e1e7819 */ /* 0x100fe2000000120f */
[----:B------:R-:W-:Y:S01]  /*1120*/  HADD2.F32 R25, -RZ, R14.H0_H0 ;  /* 0x2000000eff197230 */ /* 0x000fe20000004100 */
[----:B------:R-:W-:Y:S01]  /*1130*/  SHF.R.U32.HI R34, RZ, 0x10, R15 ;  /* 0x00000010ff227819 */ /* 0x000fe2000001160f */
[----:B------:R-:W-:Y:S01]  /*1140*/  FADD.FTZ R14, -R216, R11 ;  /* 0x0000000bd80e7221 */ /* 0x000fe20000010100 */
[----:B------:R-:W-:Y:S01]  /*1150*/  SHF.R.U32.HI R141, RZ, 0x10, R27 ;  /* 0x00000010ff8d7819 */ /* 0x000fe2000001161b */
[----:B------:R-:W-:Y:S01]  /*1160*/  HADD2.F32 R27, -RZ, R15.H0_H0 ;  /* 0x2000000fff1b7230 */ /* 0x000fe20000004100 */
[----:B------:R-:W-:Y:S01]  /*1170*/  MOV R38, R37 ;  /* 0x0000002500267202 */ /* 0x000fe20000000f00 */
[----:B------:R-:W-:Y:S01]  /*1180*/  HADD2.F32 R11, -RZ, R155.H0_H0 ;  /* 0x2000009bff0b7230 */ /* 0x000fe20000004100 */
[----:B------:R-:W-:Y:S01]  /*1190*/  SHF.R.U64 R33, R22, 0x10, R23 ;  /* 0x0000001016217819 */ /* 0x000fe20000001217 */
[----:B------:R-:W-:Y:S01]  /*11a0*/  HADD2.F32 R22, -RZ, R22.H0_H0 ;  /* 0x20000016ff167230 */ /* 0x000fe20000004100 */
[----:B------:R-:W-:Y:S01]  /*11b0*/  SHF.R.U32.HI R36, RZ, 0x10, R37 ;  /* 0x00000010ff247819 */ /* 0x000fe20000011625 */
[----:B------:R-:W-:Y:S01]  /*11c0*/  HADD2.F32 R15, -RZ, R26.H0_H0 ;  /* 0x2000001aff0f7230 */ /* 0x000fe20000004100 */
[----:B------:R-:W-:Y:S01]  /*11d0*/  MOV R142, R32 ;  /* 0x00000020008e7202 */ /* 0x000fe20000000f00 */
[----:B------:R-:W-:Y:S01]  /*11e0*/  HADD2.F32 R32, -RZ, R21.H0_H0 ;  /* 0x20000015ff207230 */ /* 0x000fe20000004100 */
[----:B------:R-:W-:-:S02]  /*11f0*/  MOV R124, R31 ;  /* 0x0000001f007c7202 */ /* 0x000fc40000000f00 */
[----:B------:R-:W-:Y:S01]  /*1200*/  SHF.R.U32.HI R129, RZ, 0x10, R31 ;  /* 0x00000010ff817819 */ /* 0x000fe2000001161f */
[----:B------:R-:W-:Y:S01]  /*1210*/  HADD2.F32 R31, -RZ, R19.H0_H0 ;  /* 0x20000013ff1f7230 */ /* 0x000fe20000004100 */
[--C-:B-1----:R-:W-:Y:S02]  /*1220*/  SHF.R.U64 R126, R28, 0x10, R29.reuse ;  /* 0x000000101c7e7819 */ /* 0x102fe4000000121d */
[----:B------:R-:W-:Y:S02]  /*1230*/  MOV R128, R29 ;  /* 0x0000001d00807202 */ /* 0x000fe40000000f00 */
[----:B------:R-:W-:Y:S01]  /*1240*/  SHF.R.U32.HI R133, RZ, 0x10, R29 ;  /* 0x00000010ff857819 */ /* 0x000fe2000001161d */
[----:B------:R-:W-:Y:S01]  /*1250*/  HADD2.F32 R29, -RZ, R18.H0_H0 ;  /* 0x20000012ff1d7230 */ /* 0x000fe20000004100 */
[----:B------:R-:W-:Y:S02]  /*1260*/  SHF.R.U32.HI R150, RZ, 0x10, R19 ;  /* 0x00000010ff967819 */ /* 0x000fe40000011613 */
[----:B------:R-:W-:-:S02]  /*1270*/  SHF.R.U64 R149, R20, 0x10, R21 ;  /* 0x0000001014957819 */ /* 0x000fc40000001215 */
[----:B------:R-:W-:Y:S01]  /*1280*/  SHF.R.U32.HI R37, RZ, 0x10, R21 ;  /* 0x00000010ff257819 */ /* 0x000fe20000011615 */
[----:B------:R-:W-:Y:S01]  /*1290*/  HADD2.F32 R21, -RZ, R152.H0_H0 ;  /* 0x20000098ff157230 */ /* 0x000fe20000004100 */
[----:B------:R-:W-:Y:S01]  /*12a0*/  MOV R127, R28 ;  /* 0x0000001c007f7202 */ /* 0x000fe20000000f00 */
[----:B------:R-:W-:Y:S01]  /*12b0*/  HADD2.F32 R28, -RZ, R17.H0_H0 ;  /* 0x20000011ff1c7230 */ /* 0x000fe20000004100 */
[----:B------:R-:W-:Y:S01]  /*12c0*/  SHF.R.U64 R151, R18, 0x10, R19 ;  /* 0x0000001012977819 */ /* 0x000fe20000001213 */
[C---:B------:R-:W-:Y:S01]  /*12d0*/  FADD.FTZ R10, -R216.reuse, R10 ;  /* 0x0000000ad80a7221 */ /* 0x040fe20000010100 */
[----:B------:R-:W-:Y:S01]  /*12e0*/  SHF.R.U32.HI R153, RZ, 0x10, R17 ;  /* 0x00000010ff997819 */ /* 0x000fe20000011611 */
        /* <DEDUP_REMOVED lines=9> */
[----:B------:R-:W-:Y:S02]  /*1380*/  HADD2.F32 R27, -RZ, R150.H0_H0 ;  /* 0x20000096ff1b7230 */ /* 0x000fe40000004100 */
[C---:B------:R-:W-:Y:S01]  /*1390*/  FADD.FTZ R22, -R216.reuse, R15 ;  /* 0x0000000fd8167221 */ /* 0x040fe20000010100 */
[----:B------:R-:W-:Y:S02]  /*13a0*/  HADD2.F32 R31, -RZ, R37.H0_H0 ;  /* 0x20000025ff1f7230 */ /* 0x000fe40000004100 */
[----:B------:R-:W-:Y:S01]  /*13b0*/  FADD.FTZ R150, -R216, R21 ;  /* 0x00000015d8967221 */ /* 0x000fe20000010100 */
[C---:B------:R-:W-:Y:S01]  /*13c0*/  FMUL.FTZ R3, R5.reuse, R10 ;  /* 0x0000000a05037220 */ /* 0x040fe20000410000 */
[----:B------:R-:W-:Y:S01]  /*13d0*/  MOV R143, R35 ;  /* 0x00000023008f7202 */ /* 0x000fe20000000f00 */
[----:B------:R-:W-:Y:S01]  /*13e0*/  FMUL.FTZ R10, R5, R12 ;  /* 0x0000000c050a7220 */ /* 0x000fe20000410000 */
[----:B------:R-:W-:Y:S01]  /*13f0*/  SHF.R.U32.HI R145, RZ, 0x10, R35 ;  /* 0x00000010ff917819 */ /* 0x000fe20000011623 */
[----:B------:R-:W-:Y:S01]  /*1400*/  HADD2.F32 R37, -RZ, R148.H0_H0 ;  /* 0x20000094ff257230 */ /* 0x000fe20000004100 */
[----:B------:R-:W-:Y:S01]  /*1410*/  MOV R144, R24 ;  /* 0x0000001800907202 */ /* 0x000fe20000000f00 */
[----:B------:R-:W-:Y:S01]  /*1420*/  HADD2.F32 R24, -RZ, R13.H0_H0 ;  /* 0x2000000dff187230 */ /* 0x000fe20000004100 */
[----:B------:R-:W-:Y:S01]  /*1430*/  SHF.R.U32.HI R164, RZ, 0x10, R23 ;  /* 0x00000010ffa47819 */ /* 0x000fe20000011617 */
[----:B------:R-:W-:-:S02]  /*1440*/  HADD2.F32 R35, -RZ, R23.H0_H0 ;  /* 0x20000017ff237230 */ /* 0x000fc40000004100 */
[C---:B------:R-:W-:Y:S01]  /*1450*/  FMUL.FTZ R12, R5.reuse, R16 ;  /* 0x00000010050c7220 */ /* 0x040fe20000410000 */
[----:B------:R-:W-:Y:S02]  /*1460*/  HADD2.F32 R23, -RZ, R153.H0_H0 ;  /* 0x20000099ff177230 */ /* 0x000fe40000004100 */
[C---:B------:R-:W-:Y:S01]  /*1470*/  FMUL.FTZ R16, R5.reuse, R22 ;  /* 0x0000001605107220 */ /* 0x040fe20000410000 */
[----:B------:R-:W-:Y:S01]  /*1480*/  FMUL.FTZ R22, R5, R150 ;  /* 0x0000009605167220 */ /* 0x000fe20000410000 */
[----:B------:R-:W-:Y:S02]  /*1490*/  HADD2.F32 R148, -RZ, R39.H0_H0 ;  /* 0x20000027ff947230 */ /* 0x000fe40000004100 */
[----:B------:R-:W-:Y:S02]  /*14a0*/  HADD2.F32 R150, -RZ, R36.H0_H0 ;  /* 0x20000024ff967230 */ /* 0x000fe40000004100 */
[----:B------:R-:W-:Y:S01]  /*14b0*/  FMUL.FTZ R36, R64, R37 ;  /* 0x0000002540247220 */ /* 0x000fe20000410000 */
[----:B------:R-:W-:-:S02]  /*14c0*/  HADD2.F32 R13, -RZ, R154.H0_H0 ;  /* 0x2000009aff0d7230 */ /* 0x000fc40000004100 */
[C---:B------:R-:W-:Y:S01]  /*14d0*/  FADD.FTZ R24, -R216.reuse, R24 ;  /* 0x00000018d8187221 */ /* 0x040fe20000010100 */
[----:B------:R-:W-:Y:S01]  /*14e0*/  FADD.FTZ R154, -R216, R23 ;  /* 0x00000017d89a7221 */ /* 0x000fe20000010100 */
[----:B------:R-:W-:Y:S02]  /*14f0*/  HADD2.F32 R39, -RZ, R38.H0_H0 ;  /* 0x20000026ff277230 */ /* 0x000fe40000004100 */
[----:B------:R-:W-:Y:S01]  /*1500*/  FADD.FTZ R120, R120, R37 ;  /* 0x0000002578787221 */ /* 0x000fe20000010000 */
[----:B------:R-:W-:Y:S01]  /*1510*/  FFMA.FTZ R68, R3, R37, R68 ;  /* 0x0000002503447223 */ /* 0x000fe20000010044 */
[----:B------:R-:W-:Y:S02]  /*1520*/  HADD2.F32 R155, -RZ, R128.H0_H0 ;  /* 0x20000080ff9b7230 */ /* 0x000fe40000004100 */
[----:B------:R-:W-:Y:S01]  /*1530*/  FMUL.FTZ R11, R5, R14 ;  /* 0x0000000e050b7220 */ /* 0x000fe20000410000 */
[----:B------:R-:W-:Y:S01]  /*1540*/  FMUL.FTZ R37, R65, R148 ;  /* 0x0000009441257220 */ /* 0x000fe20000410000 */
[----:B------:R-:W-:-:S02]  /*1550*/  HADD2.F32 R153, -RZ, R127.H0_H0 ;  /* 0x2000007fff997230 */ /* 0x000fc40000004100 */
[----:B------:R-:W-:Y:S01]  /*1560*/  FADD.FTZ R128, RZ, R36 ;  /* 0x00000024ff807221 */ /* 0x000fe20000010000 */
[----:B------:R-:W-:Y:S01]  /*1570*/  FMUL.FTZ R15, R5, R24 ;  /* 0x00000018050f7220 */ /* 0x000fe20000410000 */
[----:B------:R-:W-:Y:S01]  /*1580*/  FFMA.FTZ R127, R3, R36, RZ ;  /* 0x00000024037f7223 */ /* 0x000fe200000100ff */
[----:B------:R-:W-:Y:S01]  /*1590*/  FADD.FTZ R26, -R216, R25 ;  /* 0x00000019d81a7221 */ /* 0x000fe20000010100 */
[----:B------:R-:W-:Y:S01]  /*15a0*/  FMUL.FTZ R24, R5, R154 ;  /* 0x0000009a05187220 */ /* 0x000fe20000410000 */
[----:B------:R-:W-:Y:S02]  /*15b0*/  HADD2.F32 R25, -RZ, R151.H0_H0 ;  /* 0x20000097ff197230 */ /* 0x000fe40000004100 */
[----:B------:R-:W-:Y:S01]  /*15c0*/  FADD.FTZ R122, R122, R39 ;  /* 0x000000277a7a7221 */ /* 0x000fe20000010000 */
[----:B------:R-:W-:Y:S02]  /*15d0*/  HADD2.F32 R154, -RZ, R129.H0_H0 ;  /* 0x20000081ff9a7230 */ /* 0x000fe40000004100 */
        /* <DEDUP_REMOVED lines=8> */
[----:B------:R-:W-:-:S02]  /*1660*/  HADD2.F32 R20, -RZ, R20.H0_H0 ;  /* 0x20000014ff147230 */ /* 0x000fc40000004100 */
[----:B------:R-:W-:Y:S02]  /*1670*/  HADD2.F32 R150, -RZ, R135.H0_H0 ;  /* 0x20000087ff967230 */ /* 0x000fe40000004100 */
[C---:B------:R-:W-:Y:S01]  /*1680*/  FADD.FTZ R158, -R216.reuse, R25 ;  /* 0x00000019d89e7221 */ /* 0x040fe20000010100 */
[----:B------:R-:W-:Y:S02]  /*1690*/  HADD2.F32 R147, -RZ, R147.H0_H0 ;  /* 0x20000093ff937230 */ /* 0x000fe40000004100 */
[----:B------:R-:W-:Y:S02]  /*16a0*/  HADD2.F32 R135, -RZ, R130.H0_H0 ;  /* 0x20000082ff877230 */ /* 0x000fe40000004100 */
[----:B------:R-:W-:Y:S01]  /*16b0*/  FADD.FTZ R130, R129, R38 ;  /* 0x0000002681827221 */ /* 0x000fe20000010000 */
[C---:B------:R-:W-:Y:S01]  /*16c0*/  FADD.FTZ R152, -R216.reuse, R28 ;  /* 0x0000001cd8987221 */ /* 0x040fe20000010100 */
[----:B------:R-:W-:Y:S01]  /*16d0*/  FMUL.FTZ R25, R5, R156 ;  /* 0x0000009c05197220 */ /* 0x000fe20000410000 */
[----:B------:R-:W-:Y:S01]  /*16e0*/  FFMA.FTZ R127, R11, R38, R128 ;  /* 0x000000260b7f7223 */ /* 0x000fe20000010080 */
[----:B------:R-:W-:Y:S01]  /*16f0*/  FADD.FTZ R28, -R216, R17 ;  /* 0x00000011d81c7221 */ /* 0x000fe20000010100 */
[----:B------:R-:W-:-:S02]  /*1700*/  HADD2.F32 R156, -RZ, R126.H0_H0 ;  /* 0x2000007eff9c7230 */ /* 0x000fc40000004100 */
[C---:B------:R-:W-:Y:S01]  /*1710*/  FADD.FTZ R180, -R216.reuse, R20 ;  /* 0x00000014d8b47221 */ /* 0x040fe20000010100 */
[C---:B------:R-:W-:Y:S01]  /*1720*/  FMUL.FTZ R17, R5.reuse, R26 ;  /* 0x0000001a05117220 */ /* 0x040fe20000410000 */
[----:B------:R-:W-:Y:S02]  /*1730*/  HADD2.F32 R146, -RZ, R146.H0_H0 ;  /* 0x20000092ff927230 */ /* 0x000fe40000004100 */
[----:B------:R-:W-:Y:S01]  /*1740*/  FADD.FTZ R20, -R216, R13 ;  /* 0x0000000dd8147221 */ /* 0x000fe20000010100 */
[----:B------:R-:W-:Y:S02]  /*1750*/  HADD2.F32 R126, -RZ, R140.H0_H0 ;  /* 0x2000008cff7e7230 */ /* 0x000fe40000004100 */
[C---:B------:R-:W-:Y:S01]  /*1760*/  FMUL.FTZ R26, R5.reuse, R158 ;  /* 0x0000009e051a7220 */ /* 0x040fe20000410000 */
[----:B------:R-:W-:Y:S01]  /*1770*/  FMUL.FTZ R140, R60, R147 ;  /* 0x000000933c8c7220 */ /* 0x000fe20000410000 */
[----:B------:R-:W-:Y:S01]  /*1780*/  FADD.FTZ R129, R130, R39 ;  /* 0x0000002782817221 */ /* 0x000fe20000010000 */
[----:B------:R-:W-:Y:S01]  /*1790*/  FMUL.FTZ R13, R5, R18 ;  /* 0x00000012050d7220 */ /* 0x000fe20000410000 */
[----:B------:R-:W-:-:S02]  /*17a0*/  HADD2.F32 R158, -RZ, R133.H0_H0 ;  /* 0x20000085ff9e7230 */ /* 0x000fc40000004100 */
[----:B------:R-:W-:Y:S01]  /*17b0*/  FFMA.FTZ R130, R12, R39, R127 ;  /* 0x000000270c827223 */ /* 0x000fe2000001007f */
[----:B------:R-:W-:Y:S02]  /*17c0*/  HADD2.F32 R133, -RZ, R136.H0_H0 ;  /* 0x20000088ff857230 */ /* 0x000fe40000004100 */
[----:B------:R-:W-:Y:S01]  /*17d0*/  FADD.FTZ R128, R129, R140 ;  /* 0x0000008c81807221 */ /* 0x000fe20000010000 */
[----:B------:R-:W-:Y:S02]  /*17e0*/  HADD2.F32 R143, -RZ, R143.H0_H0 ;  /* 0x2000008fff8f7230 */ /* 0x000fe40000004100 */
[----:B------:R-:W-:Y:S02]  /*17f0*/  HADD2.F32 R136, -RZ, R141.H0_H0 ;  /* 0x2000008dff887230 */ /* 0x000fe40000004100 */
[----:B------:R-:W-:Y:S01]  /*1800*/  FMUL.FTZ R141, R61, R146 ;  /* 0x000000923d8d7220 */ /* 0x000fe20000410000 */
[----:B------:R-:W-:Y:S01]  /*1810*/  FMUL.FTZ R14, R5, R20 ;  /* 0x00000014050e7220 */ /* 0x000fe20000410000 */
[----:B------:R-:W-:Y:S01]  /*1820*/  FADD.FTZ R121, R121, R148 ;  /* 0x0000009479797221 */ /* 0x000fe20000010000 */
[----:B------:R-:W-:Y:S01]  /*1830*/  FFMA.FTZ R69, R10, R148, R69 ;  /* 0x000000940a457223 */ /* 0x000fe20000010045 */
[----:B------:R-:W-:Y:S01]  /*1840*/  FFMA.FTZ R127, R13, R140, R130 ;  /* 0x0000008c0d7f7223 */ /* 0x000fe20000010082 */
[----:B------:R-:W-:-:S02]  /*1850*/  HADD2.F32 R148, -RZ, R145.H0_H0 ;  /* 0x20000091ff947230 */ /* 0x000fc40000004100 */
[----:B------:R-:W-:Y:S01]  /*1860*/  FADD.FTZ R129, R128, R141 ;  /* 0x0000008d80817221 */ /* 0x000fe20000010000 */
[----:B------:R-:W-:Y:S02]  /*1870*/  HADD2.F32 R145, -RZ, R142.H0_H0 ;  /* 0x2000008eff917230 */ /* 0x000fe40000004100 */
[----:B------:R-:W-:Y:S01]  /*1880*/  FMUL.FTZ R142, R62, R143 ;  /* 0x0000008f3e8e7220 */ /* 0x000fe20000410000 */
[----:B------:R-:W-:Y:S01]  /*1890*/  FFMA.FTZ R128, R14, R141, R127 ;  /* 0x0000008d0e807223 */ /* 0x000fe2000001007f */
[----:B------:R-:W-:Y:S01]  /*18a0*/  FADD.FTZ R118, R118, R143 ;  /* 0x0000008f76767221 */ /* 0x000fe20000010000 */
        /* <DEDUP_REMOVED lines=40> */
[----:B------:R-:W-:Y:S02]  /*1b30*/  HADD2.F32 R151, -RZ, R124.H0_H0 ;  /* 0x2000007cff977230 */ /* 0x000fe40000004100 */
        /* <DEDUP_REMOVED lines=106> */
.L_x_9073:
[----:B------:R-:W-:Y:S05]  /*21e0*/  BSYNC B0 ;  /* 0x0000000000007941 */ /* 0x000fea0003800000 */
.L_x_9071:
        /* <DEDUP_REMOVED lines=25> */
.L_x_9191:
        /* <DEDUP_REMOVED lines=50> */
.L_x_9076:
[----:B------:R-:W-:Y:S01]  /*26a0*/  ISETP.NE.U32.AND P0, PT, R203, RZ, PT ;  /* 0x000000ffcb00720c */ /* 0x000fe20003f05070 */
[----:B------:R-:W-:-:S03]  /*26b0*/  FFMA.FTZ R125, R3, R128, R131 ;  /* 0x00000080037d7223 */ /* 0x000fc60000010083 */
[----:B------:R-:W-:Y:S01]  /*26c0*/  ISETP.NE.AND.EX P0, PT, R202, RZ, PT, P0 ;  /* 0x000000ffca00720c */ /* 0x000fe20003f05300 */
[----:B------:R-:W-:-:S04]  /*26d0*/  FADD.FTZ R124, R36, -R125 ;  /* 0x8000007d247c7221 */ /* 0x000fc80000010000 */
[----:B------:R-:W-:-:S08]  /*26e0*/  FMUL.FTZ R126, R5, R124 ;  /* 0x0000007c057e7220 */ /* 0x000fd00000410000 */
[----:B-----5:R-:W-:-:S05]  /*26f0*/  @P0 HADD2.F32 R125, -RZ, R176.H0_H0 ;  /* 0x200000b0ff7d0230 */ /* 0x020fca0000004100 */
[----:B------:R-:W-:-:S07]  /*2700*/  @P0 FADD.FTZ R126, R126, R125 ;  /* 0x0000007d7e7e0221 */ /* 0x000fce0000010000 */
.L_x_9077:
[----:B------:R-:W-:Y:S05]  /*2710*/  BSYNC B0 ;  /* 0x0000000000007941 */ /* 0x000fea0003800000 */
.L_x_9075:
        /* <DEDUP_REMOVED lines=18> */
.L_x_9079:
[----:B------:R-:W-:Y:S01]  /*2840*/  FFMA.FTZ R124, R10, R128, R131 ;  /* 0x000000800a7c7223 */ /* 0x000fe20000010083 */
[----:B------:R-:W-:-:S03]  /*2850*/  @P0 SHF.R.U64 R125, R176, 0x10, R177 ;  /* 0x00000010b07d0819 */ /* 0x000fc600000012b1 */
[----:B------:R-:W-:Y:S02]  /*2860*/  FADD.FTZ R124, R37, -R124 ;  /* 0x8000007c257c7221 */ /* 0x000fe40000010000 */
[----:B------:R-:W-:Y:S02]  /*2870*/  @P0 HADD2.F32 R125, -RZ, R125.H0_H0 ;  /* 0x2000007dff7d0230 */ /* 0x000fe40000004100 */
[----:B------:R-:W-:-:S04]  /*2880*/  FMUL.FTZ R126, R5, R124 ;  /* 0x0000007c057e7220 */ /* 0x000fc80000410000 */
[----:B------:R-:W-:-:S07]  /*2890*/  @P0 FADD.FTZ R126, R126, R125 ;  /* 0x0000007d7e7e0221 */ /* 0x000fce0000010000 */
.L_x_9080:
[----:B------:R-:W-:Y:S05]  /*28a0*/  BSYNC B0 ;  /* 0x0000000000007941 */ /* 0x000fea0003800000 */
.L_x_9078:
        /* <DEDUP_REMOVED lines=15> */
.L_x_9082:
[----:B------:R-:W-:-:S04]  /*29a0*/  FFMA.FTZ R125, R11, R128, R131 ;  /* 0x000000800b7d7223 */ /* 0x000fc80000010083 */
[----:B------:R-:W-:Y:S01]  /*29b0*/  FADD.FTZ R124, R38, -R125 ;  /* 0x8000007d267c7221 */ /* 0x000fe20000010000 */
[----:B------:R-:W-:-:S03]  /*29c0*/  @P0 HADD2.F32 R125, -RZ, R177.H0_H0 ;  /* 0x200000b1ff7d0230 */ /* 0x000fc60000004100 */
[----:B------:R-:W-:-:S04]  /*29d0*/  FMUL.FTZ R126, R5, R124 ;  /* 0x0000007c057e7220 */ /* 0x000fc80000410000 */
[----:B------:R-:W-:-:S07]  /*29e0*/  @P0 FADD.FTZ R126, R126, R125 ;  /* 0x0000007d7e7e0221 */ /* 0x000fce0000010000 */
.L_x_9083:
[----:B------:R-:W-:Y:S05]  /*29f0*/  BSYNC B0 ;  /* 0x0000000000007941 */ /* 0x000fea0003800000 */
.L_x_9081:
        /* <DEDUP_REMOVED lines=16> */
.L_x_9085:
[----:B------:R-:W-:Y:S01]  /*2b00*/  FFMA.FTZ R124, R12, R128, R131 ;  /* 0x000000800c7c7223 */ /* 0x000fe20000010083 */
[----:B------:R-:W-:-:S03]  /*2b10*/  @P0 SHF.R.U32.HI R125, RZ, 0x10, R177 ;  /* 0x00000010ff7d0819 */ /* 0x000fc600000116b1 */
[----:B------:R-:W-:Y:S02]  /*2b20*/  FADD.FTZ R124, R39, -R124 ;  /* 0x8000007c277c7221 */ /* 0x000fe40000010000 */
[----:B------:R-:W-:Y:S02]  /*2b30*/  @P0 HADD2.F32 R125, -RZ, R125.H0_H0 ;  /* 0x2000007dff7d0230 */ /* 0x000fe40000004100 */
[----:B------:R-:W-:-:S04]  /*2b40*/  FMUL.FTZ R126, R5, R124 ;  /* 0x0000007c057e7220 */ /* 0x000fc80000410000 */
[----:B------:R-:W-:-:S07]  /*2b50*/  @P0 FADD.FTZ R126, R126, R125 ;  /* 0x0000007d7e7e0221 */ /* 0x000fce0000010000 */
.L_x_9086:
[----:B------:R-:W-:Y:S05]  /*2b60*/  BSYNC B0 ;  /* 0x0000000000007941 */ /* 0x000fea0003800000 */
.L_x_9084:
        /* <DEDUP_REMOVED lines=17> */
.L_x_9087:
        /* <DEDUP_REMOVED lines=11> */
.L_x_9089:
[----:B------:R-:W-:Y:S05]  /*2d30*/  BSYNC B0 ;  /* 0x0000000000007941 */ /* 0x000fea0003800000 */
.L_x_9088:
[----:B------:R-:W-:Y:S04]  /*2d40*/  BSSY B0, `(.L_x_9090) ;  /* 0x000000b000007945 */ /* 0x000fe80003800000 */
[----:B------:R-:W-:Y:S05]  /*2d50*/  @P2 BRA `(.L_x_9091) ;  /* 0x0000000000102947 */ /* 0x000fea0003800000 */
[----:B01----:R-:W-:Y:S01]  /*2d60*/  HFMA2.MMA R126, -RZ, RZ, 0, 0 ;  /* 0x00000000ff7e7435 */ /* 0x003fe200000001ff */
[----:B------:R-:W-:Y:S10]  /*2d70*/  @!P0 BRA `(.L_x_9092) ;  /* 0x00000000001c8947 */ /* 0x000ff40003800000 */
[----:B------:R-:W-:Y:S01]  /*2d80*/  HADD2.F32 R126, -RZ, R174.H0_H0 ;  /* 0x200000aeff7e7230 */ /* 0x000fe20000004100 */
[----:B------:R-:W-:Y:S06]  /*2d90*/  BRA `(.L_x_9092) ;  /* 0x0000000000147947 */ /* 0x000fec0003800000 */
.L_x_9091:
[----:B01----:R-:W-:-:S04]  /*2da0*/  FFMA.FTZ R125, R13, R128, R131 ;  /* 0x000000800d7d7223 */ /* 0x003fc80000010083 */
[----:B------:R-:W-:Y:S01]  /*2db0*/  FADD.FTZ R124, R140, -R125 ;  /* 0x8000007d8c7c7221 */ /* 0x000fe20000010000 */
[----:B------:R-:W-:-:S03]  /*2dc0*/  @P0 HADD2.F32 R125, -RZ, R174.H0_H0 ;  /* 0x200000aeff7d0230 */ /* 0x000fc60000004100 */
[----:B------:R-:W-:-:S04]  /*2dd0*/  FMUL.FTZ R126, R5, R124 ;  /* 0x0000007c057e7220 */ /* 0x000fc80000410000 */
[----:B------:R-:W-:-:S07]  /*2de0*/  @P0 FADD.FTZ R126, R126, R125 ;  /* 0x0000007d7e7e0221 */ /* 0x000fce0000010000 */
.L_x_9092:
[----:B------:R-:W-:Y:S05]  /*2df0*/  BSYNC B0 ;  /* 0x0000000000007941 */ /* 0x000fea0003800000 */
.L_x_9090:
        /* <DEDUP_REMOVED lines=16> */
.L_x_9094:
[----:B------:R-:W-:Y:S01]  /*2f00*/  FFMA.FTZ R124, R14, R128, R131 ;  /* 0x000000800e7c7223 */ /* 0x000fe20000010083 */
[----:B------:R-:W-:-:S03]  /*2f10*/  @P0 SHF.R.U64 R125, R174, 0x10, R175 ;  /* 0x00000010ae7d0819 */ /* 0x000fc600000012af */
[----:B------:R-:W-:Y:S02]  /*2f20*/  FADD.FTZ R124, R141, -R124 ;  /* 0x8000007c8d7c7221 */ /* 0x000fe40000010000 */
[----:B------:R-:W-:Y:S02]  /*2f30*/  @P0 HADD2.F32 R125, -RZ, R125.H0_H0 ;  /* 0x2000007dff7d0230 */ /* 0x000fe40000004100 */
[----:B------:R-:W-:-:S04]  /*2f40*/  FMUL.FTZ R126, R5, R124 ;  /* 0x0000007c057e7220 */ /* 0x000fc80000410000 */
[----:B------:R-:W-:-:S07]  /*2f50*/  @P0 FADD.FTZ R126, R126, R125 ;  /* 0x0000007d7e7e0221 */ /* 0x000fce0000010000 */
.L_x_9095:
[----:B------:R-:W-:Y:S05]  /*2f60*/  BSYNC B0 ;  /* 0x0000000000007941 */ /* 0x000fea0003800000 */
.L_x_9093:
        /* <DEDUP_REMOVED lines=15> */
.L_x_9097:
[----:B------:R-:W-:-:S04]  /*3060*/  FFMA.FTZ R125, R15, R128, R131 ;  /* 0x000000800f7d7223 */ /* 0x000fc80000010083 */
[----:B------:R-:W-:Y:S01]  /*3070*/  FADD.FTZ R124, R142, -R125 ;  /* 0x8000007d8e7c7221 */ /* 0x000fe20000010000 */
[----:B------:R-:W-:-:S03]  /*3080*/  @P0 HADD2.F32 R125, -RZ, R175.H0_H0 ;  /* 0x200000afff7d0230 */ /* 0x000fc60000004100 */
[----:B------:R-:W-:-:S04]  /*3090*/  FMUL.FTZ R126, R5, R124 ;  /* 0x0000007c057e7220 */ /* 0x000fc80000410000 */
[----:B------:R-:W-:-:S07]  /*30a0*/  @P0 FADD.FTZ R126, R126, R125 ;  /* 0x0000007d7e7e0221 */ /* 0x000fce0000010000 */
.L_x_9098:
[----:B------:R-:W-:Y:S05]  /*30b0*/  BSYNC B0 ;  /* 0x0000000000007941 */ /* 0x000fea0003800000 */
.L_x_9096:
        /* <DEDUP_REMOVED lines=16> */
.L_x_9100:
[----:B------:R-:W-:Y:S01]  /*31c0*/  FFMA.FTZ R124, R16, R128, R131 ;  /* 0x00000080107c7223 */ /* 0x000fe20000010083 */
[----:B------:R-:W-:-:S03]  /*31d0*/  @P0 SHF.R.U32.HI R125, RZ, 0x10, R175 ;  /* 0x00000010ff7d0819 */ /* 0x000fc600000116af */
[----:B------:R-:W-:Y:S02]  /*31e0*/  FADD.FTZ R124, R143, -R124 ;  /* 0x8000007c8f7c7221 */ /* 0x000fe40000010000 */
[----:B------:R-:W-:Y:S02]  /*31f0*/  @P0 HADD2.F32 R125, -RZ, R125.H0_H0 ;  /* 0x2000007dff7d0230 */ /* 0x000fe40000004100 */
[----:B------:R-:W-:-:S04]  /*3200*/  FMUL.FTZ R126, R5, R124 ;  /* 0x0000007c057e7220 */ /* 0x000fc80000410000 */
[----:B------:R-:W-:-:S07]  /*3210*/  @P0 FADD.FTZ R126, R126, R125 ;  /* 0x0000007d7e7e0221 */ /* 0x000fce0000010000 */
.L_x_9101:
[----:B------:R-:W-:Y:S05]  /*3220*/  BSYNC B0 ;  /* 0x0000000000007941 */ /* 0x000fea0003800000 */
.L_x_9099:
        /* <DEDUP_REMOVED lines=17> */
.L_x_9102:
        /* <DEDUP_REMOVED lines=12> */
.L_x_9104:
[----:B------:R-:W-:Y:S05]  /*3400*/  BSYNC B0 ;  /* 0x0000000000007941 */ /* 0x000fea0003800000 */
.L_x_9103:
[----:B------:R-:W-:Y:S04]  /*3410*/  BSSY B0, `(.L_x_9105) ;  /* 0x000000b000007945 */ /* 0x000fe80003800000 */
[----:B------:R-:W-:Y:S05]  /*3420*/  @P2 BRA `(.L_x_9106) ;  /* 0x0000000000102947 */ /* 0x000fea0003800000 */
[----:B01----:R-:W-:Y:S01]  /*3430*/  HFMA2.MMA R126, -RZ, RZ, 0, 0 ;  /* 0x00000000ff7e7435 */ /* 0x003fe200000001ff */
[----:B------:R-:W-:Y:S10]  /*3440*/  @!P0 BRA `(.L_x_9107) ;  /* 0x00000000001c8947 */ /* 0x000ff40003800000 */
[----:B------:R-:W-:Y:S01]  /*3450*/  HADD2.F32 R126, -RZ, R172.H0_H0 ;  /* 0x200000acff7e7230 */ /* 0x000fe20000004100 */
[----:B------:R-:W-:Y:S06]  /*3460*/  BRA `(.L_x_9107) ;  /* 0x0000000000147947 */ /* 0x000fec0003800000 */
.L_x_9106:
[----:B------:R-:W-:-:S04]  /*3470*/  FFMA.FTZ R7, R17, R128, R131 ;  /* 0x0000008011077223 */ /* 0x000fc80000010083 */
[----:B01----:R-:W-:Y:S01]  /*3480*/  FADD.FTZ R124, R144, -R7 ;  /* 0x80000007907c7221 */ /* 0x003fe20000010000 */
[----:B------:R-:W-:-:S03]  /*3490*/  @P0 HADD2.F32 R7, -RZ, R172.H0_H0 ;  /* 0x200000acff070230 */ /* 0x000fc60000004100 */
[----:B------:R-:W-:-:S04]  /*34a0*/  FMUL.FTZ R126, R5, R124 ;  /* 0x0000007c057e7220 */ /* 0x000fc80000410000 */
[----:B------:R-:W-:-:S07]  /*34b0*/  @P0 FADD.FTZ R126, R126, R7 ;  /* 0x000000077e7e0221 */ /* 0x000fce0000010000 */
.L_x_9107:
[----:B------:R-:W-:Y:S05]  /*34c0*/  BSYNC B0 ;  /* 0x0000000000007941 */ /* 0x000fea0003800000 */
.L_x_9105:
        /* <DEDUP_REMOVED lines=16> */
.L_x_9109:
[----:B------:R-:W-:Y:S01]  /*35d0*/  FFMA.FTZ R124, R18, R128, R131 ;  /* 0x00000080127c7223 */ /* 0x000fe20000010083 */
[----:B------:R-:W-:-:S03]  /*35e0*/  @P0 SHF.R.U64 R7, R172, 0x10, R173 ;  /* 0x00000010ac070819 */ /* 0x000fc600000012ad */
[----:B------:R-:W-:Y:S02]  /*35f0*/  FADD.FTZ R124, R145, -R124 ;  /* 0x8000007c917c7221 */ /* 0x000fe40000010000 */
[----:B------:R-:W-:Y:S02]  /*3600*/  @P0 HADD2.F32 R7, -RZ, R7.H0_H0 ;  /* 0x20000007ff070230 */ /* 0x000fe40000004100 */
[----:B------:R-:W-:-:S04]  /*3610*/  FMUL.FTZ R126, R5, R124 ;  /* 0x0000007c057e7220 */ /* 0x000fc80000410000 */
[----:B------:R-:W-:-:S07]  /*3620*/  @P0 FADD.FTZ R126, R126, R7 ;  /* 0x000000077e7e0221 */ /* 0x000fce0000010000 */
.L_x_9110:
[----:B------:R-:W-:Y:S05]  /*3630*/  BSYNC B0 ;  /* 0x0000000000007941 */ /* 0x000fea0003800000 */
.L_x_9108:
        /* <DEDUP_REMOVED lines=15> */
.L_x_9112:
[----:B------:R-:W-:-:S04]  /*3730*/  FFMA.FTZ R7, R19, R128, R131 ;  /* 0x0000008013077223 */ /* 0x000fc80000010083 */
[----:B------:R-:W-:Y:S01]  /*3740*/  FADD.FTZ R124, R146, -R7 ;  /* 0x80000007927c7221 */ /* 0x000fe20000010000 */
[----:B------:R-:W-:-:S03]  /*3750*/  @P0 HADD2.F32 R7, -RZ, R173.H0_H0 ;  /* 0x200000adff070230 */ /* 0x000fc60000004100 */
[----:B------:R-:W-:-:S04]  /*3760*/  FMUL.FTZ R126, R5, R124 ;  /* 0x0000007c057e7220 */ /* 0x000fc80000410000 */
[----:B------:R-:W-:-:S07]  /*3770*/  @P0 FADD.FTZ R126, R126, R7 ;  /* 0x000000077e7e0221 */ /* 0x000fce0000010000 */
.L_x_9113:
[----:B------:R-:W-:Y:S05]  /*3780*/  BSYNC B0 ;  /* 0x0000000000007941 */ /* 0x000fea0003800000 */
.L_x_9111:
        /* <DEDUP_REMOVED lines=16> */
.L_x_9115:
[----:B------:R-:W-:Y:S01]  /*3890*/  FFMA.FTZ R124, R20, R128, R131 ;  /* 0x00000080147c7223 */ /* 0x000fe20000010083 */
[----:B------:R-:W-:-:S03]  /*38a0*/  @P0 SHF.R.U32.HI R7, RZ, 0x10, R173 ;  /* 0x00000010ff070819 */ /* 0x000fc600000116ad */
[----:B------:R-:W-:Y:S02]  /*38b0*/  FADD.FTZ R124, R147, -R124 ;  /* 0x8000007c937c7221 */ /* 0x000fe40000010000 */
[----:B------:R-:W-:Y:S02]  /*38c0*/  @P0 HADD2.F32 R7, -RZ, R7.H0_H0 ;  /* 0x20000007ff070230 */ /* 0x000fe40000004100 */
[----:B------:R-:W-:-:S04]  /*38d0*/  FMUL.FTZ R126, R5, R124 ;  /* 0x0000007c057e7220 */ /* 0x000fc80000410000 */
[----:B------:R-:W-:-:S07]  /*38e0*/  @P0 FADD.FTZ R126, R126, R7 ;  /* 0x000000077e7e0221 */ /* 0x000fce0000010000 */
.L_x_9116:
[----:B------:R-:W-:Y:S05]  /*38f0*/  BSYNC B0 ;  /* 0x0000000000007941 */ /* 0x000fea0003800000 */
.L_x_9114:
        /* <DEDUP_REMOVED lines=17> */
.L_x_9117:
        /* <DEDUP_REMOVED lines=12> */
.L_x_9119:
[----:B------:R-:W-:Y:S05]  /*3ad0*/  BSYNC B0 ;  /* 0x0000000000007941 */ /* 0x000fea0003800000 */
.L_x_9118:
[----:B------:R-:W-:Y:S04]  /*3ae0*/  BSSY B0, `(.L_x_9120) ;  /* 0x000000b000007945 */ /* 0x000fe80003800000 */
[----:B------:R-:W-:Y:S05]  /*3af0*/  @P2 BRA `(.L_x_9121) ;  /* 0x0000000000102947 */ /* 0x000fea0003800000 */
[----:B------:R-:W-:Y:S01]  /*3b00*/  HFMA2.MMA R8, -RZ, RZ, 0, 0 ;  /* 0x00000000ff087435 */ /* 0x000fe200000001ff */
[----:B------:R-:W-:Y:S10]  /*3b10*/  @!P0 BRA `(.L_x_9122) ;  /* 0x00000000001c8947 */ /* 0x000ff40003800000 */
[----:B------:R-:W-:Y:S01]  /*3b20*/  HADD2.F32 R8, -RZ, R170.H0_H0 ;  /* 0x200000aaff087230 */ /* 0x000fe20000004100 */
[----:B------:R-:W-:Y:S06]  /*3b30*/  BRA `(.L_x_9122) ;  /* 0x0000000000147947 */ /* 0x000fec0003800000 */
.L_x_9121:
[----:B------:R-:W-:-:S04]  /*3b40*/  FFMA.FTZ R7, R21, R128, R131 ;  /* 0x0000008015077223 */ /* 0x000fc80000010083 */
[----:B------:R-:W-:Y:S01]  /*3b50*/  FADD.FTZ R8, R148, -R7 ;  /* 0x8000000794087221 */ /* 0x000fe20000010000 */
[----:B------:R-:W-:-:S03]  /*3b60*/  @P0 HADD2.F32 R7, -RZ, R170.H0_H0 ;  /* 0x200000aaff070230 */ /* 0x000fc60000004100 */
[----:B------:R-:W-:-:S04]  /*3b70*/  FMUL.FTZ R8, R5, R8 ;  /* 0x0000000805087220 */ /* 0x000fc80000410000 */
[----:B------:R-:W-:-:S07]  /*3b80*/  @P0 FADD.FTZ R8, R8, R7 ;  /* 0x0000000708080221 */ /* 0x000fce0000010000 */
.L_x_9122:
[----:B------:R-:W-:Y:S05]  /*3b90*/  BSYNC B0 ;  /* 0x0000000000007941 */ /* 0x000fea0003800000 */
.L_x_9120:
[----:B01----:R-:W0:Y:S01]  /*3ba0*/  @P3 LDC.64 R124, c[0x0][0x298] ;  /* 0x0000a600ff7c3b82 */ /* 0x003e220000000a00 */
        /* <DEDUP_REMOVED lines=15> */
.L_x_9124:
[----:B------:R-:W-:Y:S01]  /*3ca0*/  FFMA.FTZ R8, R22, R128, R131 ;  /* 0x0000008016087223 */ /* 0x000fe20000010083 */
[----:B------:R-:W-:-:S03]  /*3cb0*/  @P0 SHF.R.U64 R7, R170, 0x10, R171 ;  /* 0x00000010aa070819 */ /* 0x000fc600000012ab */
[----:B------:R-:W-:Y:S02]  /*3cc0*/  FADD.FTZ R8, R149, -R8 ;  /* 0x8000000895087221 */ /* 0x000fe40000010000 */
[----:B------:R-:W-:Y:S02]  /*3cd0*/  @P0 HADD2.F32 R7, -RZ, R7.H0_H0 ;  /* 0x20000007ff070230 */ /* 0x000fe40000004100 */
[----:B------:R-:W-:-:S04]  /*3ce0*/  FMUL.FTZ R8, R5, R8 ;  /* 0x0000000805087220 */ /* 0x000fc80000410000 */
[----:B------:R-:W-:-:S07]  /*3cf0*/  @P0 FADD.FTZ R8, R8, R7 ;  /* 0x0000000708080221 */ /* 0x000fce0000010000 */
.L_x_9125:
[----:B------:R-:W-:Y:S05]  /*3d00*/  BSYNC B0 ;  /* 0x0000000000007941 */ /* 0x000fea0003800000 */
.L_x_9123:
        /* <DEDUP_REMOVED lines=15> */
.L_x_9127:
[----:B------:R-:W-:-:S04]  /*3e00*/  FFMA.FTZ R7, R23, R128, R131 ;  /* 0x0000008017077223 */ /* 0x000fc80000010083 */
[----:B------:R-:W-:Y:S01]  /*3e10*/  FADD.FTZ R8, R150, -R7 ;  /* 0x8000000796087221 */ /* 0x000fe20000010000 */
[----:B------:R-:W-:-:S03]  /*3e20*/  @P0 HADD2.F32 R7, -RZ, R171.H0_H0 ;  /* 0x200000abff070230 */ /* 0x000fc60000004100 */
[----:B------:R-:W-:-:S04]  /*3e30*/  FMUL.FTZ R8, R5, R8 ;  /* 0x0000000805087220 */ /* 0x000fc80000410000 */
[----:B------:R-:W-:-:S07]  /*3e40*/  @P0 FADD.FTZ R8, R8, R7 ;  /* 0x0000000708080221 */ /* 0x000fce0000010000 */
.L_x_9128:
[----:B------:R-:W-:Y:S05]  /*3e50*/  BSYNC B0 ;  /* 0x0000000000007941 */ /* 0x000fea0003800000 */
.L_x_9126:
        /* <DEDUP_REMOVED lines=16> */
.L_x_9130:
[----:B------:R-:W-:Y:S01]  /*3f60*/  FFMA.FTZ R8, R24, R128, R131 ;  /* 0x0000008018087223 */ /* 0x000fe20000010083 */
[----:B------:R-:W-:-:S03]  /*3f70*/  @P0 SHF.R.U32.HI R7, RZ, 0x10, R171 ;  /* 0x00000010ff070819 */ /* 0x000fc600000116ab */
[----:B------:R-:W-:Y:S02]  /*3f80*/  FADD.FTZ R8, R151, -R8 ;  /* 0x8000000897087221 */ /* 0x000fe40000010000 */
[----:B------:R-:W-:Y:S02]  /*3f90*/  @P0 HADD2.F32 R7, -RZ, R7.H0_H0 ;  /* 0x20000007ff070230 */ /* 0x000fe40000004100 */
[----:B------:R-:W-:-:S04]  /*3fa0*/  FMUL.FTZ R8, R5, R8 ;  /* 0x0000000805087220 */ /* 0x000fc80000410000 */
[----:B------:R-:W-:-:S07]  /*3fb0*/  @P0 FADD.FTZ R8, R8, R7 ;  /* 0x0000000708080221 */ /* 0x000fce0000010000 */
.L_x_9131:
[----:B------:R-:W-:Y:S05]  /*3fc0*/  BSYNC B0 ;  /* 0x0000000000007941 */ /* 0x000fea0003800000 */
.L_x_9129:
        /* <DEDUP_REMOVED lines=17> */
.L_x_9132:
        /* <DEDUP_REMOVED lines=12> */
.L_x_9134:
[----:B------:R-:W-:Y:S05]  /*41a0*/  BSYNC B0 ;  /* 0x0000000000007941 */ /* 0x000fea0003800000 */
.L_x_9133:
[----:B------:R-:W-:Y:S04]  /*41b0*/  BSSY B0, `(.L_x_9135) ;  /* 0x000000b000007945 */ /* 0x000fe80003800000 */
[----:B------:R-:W-:Y:S05]  /*41c0*/  @P2 BRA `(.L_x_9136) ;  /* 0x0000000000102947 */ /* 0x000fea0003800000 */
[----:B01----:R-:W-:Y:S01]  /*41d0*/  HFMA2.MMA R124, -RZ, RZ, 0, 0 ;  /* 0x00000000ff7c7435 */ /* 0x003fe200000001ff */
[----:B------:R-:W-:Y:S10]  /*41e0*/  @!P0 BRA `(.L_x_9137) ;  /* 0x00000000001c8947 */ /* 0x000ff40003800000 */
[----:B------:R-:W-:Y:S01]  /*41f0*/  HADD2.F32 R124, -RZ, R168.H0_H0 ;  /* 0x200000a8ff7c7230 */ /* 0x000fe20000004100 */
[----:B------:R-:W-:Y:S06]  /*4200*/  BRA `(.L_x_9137) ;  /* 0x0000000000147947 */ /* 0x000fec0003800000 */
.L_x_9136:
[----:B------:R-:W-:-:S04]  /*4210*/  FFMA.FTZ R7, R25, R128, R131 ;  /* 0x0000008019077223 */ /* 0x000fc80000010083 */
[----:B-1----:R-:W-:Y:S01]  /*4220*/  FADD.FTZ R8, R152, -R7 ;  /* 0x8000000798087221 */ /* 0x002fe20000010000 */
[----:B------:R-:W-:-:S03]  /*4230*/  @P0 HADD2.F32 R7, -RZ, R168.H0_H0 ;  /* 0x200000a8ff070230 */ /* 0x000fc60000004100 */
[----:B0-----:R-:W-:-:S04]  /*4240*/  FMUL.FTZ R124, R5, R8 ;  /* 0x00000008057c7220 */ /* 0x001fc80000410000 */
[----:B------:R-:W-:-:S07]  /*4250*/  @P0 FADD.FTZ R124, R124, R7 ;  /* 0x000000077c7c0221 */ /* 0x000fce0000010000 */
.L_x_9137:
[----:B------:R-:W-:Y:S05]  /*4260*/  BSYNC B0 ;  /* 0x0000000000007941 */ /* 0x000fea0003800000 */
.L_x_9135:
        /* <DEDUP_REMOVED lines=16> */
.L_x_9139:
[----:B------:R-:W-:Y:S01]  /*4370*/  FFMA.FTZ R8, R26, R128, R131 ;  /* 0x000000801a087223 */ /* 0x000fe20000010083 */
[----:B------:R-:W-:-:S03]  /*4380*/  @P0 SHF.R.U64 R7, R168, 0x10, R169 ;  /* 0x00000010a8070819 */ /* 0x000fc600000012a9 */
[----:B------:R-:W-:Y:S02]  /*4390*/  FADD.FTZ R8, R153, -R8 ;  /* 0x8000000899087221 */ /* 0x000fe40000010000 */
[----:B------:R-:W-:Y:S02]  /*43a0*/  @P0 HADD2.F32 R7, -RZ, R7.H0_H0 ;  /* 0x20000007ff070230 */ /* 0x000fe40000004100 */
[----:B------:R-:W-:-:S04]  /*43b0*/  FMUL.FTZ R124, R5, R8 ;  /* 0x00000008057c7220 */ /* 0x000fc80000410000 */
[----:B------:R-:W-:-:S07]  /*43c0*/  @P0 FADD.FTZ R124, R124, R7 ;  /* 0x000000077c7c0221 */ /* 0x000fce0000010000 */
.L_x_9140:
[----:B------:R-:W-:Y:S05]  /*43d0*/  BSYNC B0 ;  /* 0x0000000000007941 */ /* 0x000fea0003800000 */
.L_x_9138:
        /* <DEDUP_REMOVED lines=15> */
.L_x_9142:
[----:B------:R-:W-:-:S04]  /*44d0*/  FFMA.FTZ R7, R27, R128, R131 ;  /* 0x000000801b077223 */ /* 0x000fc80000010083 */
[----:B------:R-:W-:Y:S01]  /*44e0*/  FADD.FTZ R8, R154, -R7 ;  /* 0x800000079a087221 */ /* 0x000fe20000010000 */
[----:B------:R-:W-:-:S03]  /*44f0*/  @P0 HADD2.F32 R7, -RZ, R169.H0_H0 ;  /* 0x200000a9ff070230 */ /* 0x000fc60000004100 */
[----:B------:R-:W-:-:S04]  /*4500*/  FMUL.FTZ R124, R5, R8 ;  /* 0x00000008057c7220 */ /* 0x000fc80000410000 */
[----:B------:R-:W-:-:S07]  /*4510*/  @P0 FADD.FTZ R124, R124, R7 ;  /* 0x000000077c7c0221 */ /* 0x000fce0000010000 */
.L_x_9143:
[----:B------:R-:W-:Y:S05]  /*4520*/  BSYNC B0 ;  /* 0x0000000000007941 */ /* 0x000fea0003800000 */
.L_x_9141:
        /* <DEDUP_REMOVED lines=16> */
.L_x_9145:
[----:B------:R-:W-:Y:S01]  /*4630*/  FFMA.FTZ R8, R28, R128, R131 ;  /* 0x000000801c087223 */ /* 0x000fe20000010083 */
[----:B------:R-:W-:-:S03]  /*4640*/  @P0 SHF.R.U32.HI R7, RZ, 0x10, R169 ;  /* 0x00000010ff070819 */ /* 0x000fc600000116a9 */
[----:B------:R-:W-:Y:S02]  /*4650*/  FADD.FTZ R8, R155, -R8 ;  /* 0x800000089b087221 */ /* 0x000fe40000010000 */
[----:B------:R-:W-:Y:S02]  /*4660*/  @P0 HADD2.F32 R7, -RZ, R7.H0_H0 ;  /* 0x20000007ff070230 */ /* 0x000fe40000004100 */
[----:B------:R-:W-:-:S04]  /*4670*/  FMUL.FTZ R124, R5, R8 ;  /* 0x00000008057c7220 */ /* 0x000fc80000410000 */
[----:B------:R-:W-:-:S07]  /*4680*/  @P0 FADD.FTZ R124, R124, R7 ;  /* 0x000000077c7c0221 */ /* 0x000fce0000010000 */
.L_x_9146:
[----:B------:R-:W-:Y:S05]  /*4690*/  BSYNC B0 ;  /* 0x0000000000007941 */ /* 0x000fea0003800000 */
.L_x_9144:
        /* <DEDUP_REMOVED lines=18> */
.L_x_9147:
        /* <DEDUP_REMOVED lines=12> */
.L_x_9149:
[----:B------:R-:W-:Y:S05]  /*4880*/  BSYNC B0 ;  /* 0x0000000000007941 */ /* 0x000fea0003800000 */
.L_x_9148:
[----:B------:R-:W-:Y:S04]  /*4890*/  BSSY B0, `(.L_x_9150) ;  /* 0x000000b000007945 */ /* 0x000fe80003800000 */
[----:B------:R-:W-:Y:S05]  /*48a0*/  @P2 BRA `(.L_x_9151) ;  /* 0x0000000000102947 */ /* 0x000fea0003800000 */
[----:B01----:R-:W-:Y:S01]  /*48b0*/  HFMA2.MMA R124, -RZ, RZ, 0, 0 ;  /* 0x00000000ff7c7435 */ /* 0x003fe200000001ff */
[----:B------:R-:W-:Y:S10]  /*48c0*/  @!P0 BRA `(.L_x_9152) ;  /* 0x00000000001c8947 */ /* 0x000ff40003800000 */
[----:B------:R-:W-:Y:S01]  /*48d0*/  HADD2.F32 R124, -RZ, R166.H0_H0 ;  /* 0x200000a6ff7c7230 */ /* 0x000fe20000004100 */
[----:B------:R-:W-:Y:S06]  /*48e0*/  BRA `(.L_x_9152) ;  /* 0x0000000000147947 */ /* 0x000fec0003800000 */
.L_x_9151:
[----:B------:R-:W-:-:S04]  /*48f0*/  FFMA.FTZ R7, R29, R128, R131 ;  /* 0x000000801d077223 */ /* 0x000fc80000010083 */
[----:B01----:R-:W-:Y:S01]  /*4900*/  FADD.FTZ R8, R156, -R7 ;  /* 0x800000079c087221 */ /* 0x003fe20000010000 */
[----:B------:R-:W-:-:S03]  /*4910*/  @P0 HADD2.F32 R7, -RZ, R166.H0_H0 ;  /* 0x200000a6ff070230 */ /* 0x000fc60000004100 */
[----:B------:R-:W-:-:S04]  /*4920*/  FMUL.FTZ R124, R5, R8 ;  /* 0x00000008057c7220 */ /* 0x000fc80000410000 */
[----:B------:R-:W-:-:S07]  /*4930*/  @P0 FADD.FTZ R124, R124, R7 ;  /* 0x000000077c7c0221 */ /* 0x000fce0000010000 */
.L_x_9152:
[----:B------:R-:W-:Y:S05]  /*4940*/  BSYNC B0 ;  /* 0x0000000000007941 */ /* 0x000fea0003800000 */
.L_x_9150:
        /* <DEDUP_REMOVED lines=16> */
.L_x_9154:
[----:B------:R-:W-:Y:S01]  /*4a50*/  FFMA.FTZ R8, R30, R128, R131 ;  /* 0x000000801e087223 */ /* 0x000fe20000010083 */
[----:B------:R-:W-:-:S03]  /*4a60*/  @P0 SHF.R.U64 R7, R166, 0x10, R167 ;  /* 0x00000010a6070819 */ /* 0x000fc600000012a7 */
[----:B------:R-:W-:Y:S02]  /*4a70*/  FADD.FTZ R8, R157, -R8 ;  /* 0x800000089d087221 */ /* 0x000fe40000010000 */
[----:B------:R-:W-:Y:S02]  /*4a80*/  @P0 HADD2.F32 R7, -RZ, R7.H0_H0 ;  /* 0x20000007ff070230 */ /* 0x000fe40000004100 */
[----:B------:R-:W-:-:S04]  /*4a90*/  FMUL.FTZ R124, R5, R8 ;  /* 0x00000008057c7220 */ /* 0x000fc80000410000 */
[----:B------:R-:W-:-:S07]  /*4aa0*/  @P0 FADD.FTZ R124, R124, R7 ;  /* 0x000000077c7c0221 */ /* 0x000fce0000010000 */
.L_x_9155:
[----:B------:R-:W-:Y:S05]  /*4ab0*/  BSYNC B0 ;  /* 0x0000000000007941 */ /* 0x000fea0003800000 */
.L_x_9153:
        /* <DEDUP_REMOVED lines=15> */
.L_x_9157:
[----:B------:R-:W-:-:S04]  /*4bb0*/  FFMA.FTZ R7, R31, R128, R131 ;  /* 0x000000801f077223 */ /* 0x000fc80000010083 */
[----:B------:R-:W-:Y:S01]  /*4bc0*/  FADD.FTZ R8, R158, -R7 ;  /* 0x800000079e087221 */ /* 0x000fe20000010000 */
[----:B------:R-:W-:-:S03]  /*4bd0*/  @P0 HADD2.F32 R7, -RZ, R167.H0_H0 ;  /* 0x200000a7ff070230 */ /* 0x000fc60000004100 */
[----:B------:R-:W-:-:S04]  /*4be0*/  FMUL.FTZ R124, R5, R8 ;  /* 0x00000008057c7220 */ /* 0x000fc80000410000 */
[----:B------:R-:W-:-:S07]  /*4bf0*/  @P0 FADD.FTZ R124, R124, R7 ;  /* 0x000000077c7c0221 */ /* 0x000fce0000010000 */
.L_x_9158:
[----:B------:R-:W-:Y:S05]  /*4c00*/  BSYNC B0 ;  /* 0x0000000000007941 */ /* 0x000fea0003800000 */
.L_x_9156:
        /* <DEDUP_REMOVED lines=16> */
.L_x_9160:
[----:B------:R-:W-:Y:S01]  /*4d10*/  FFMA.FTZ R8, R32, R128, R131 ;  /* 0x0000008020087223 */ /* 0x000fe20000010083 */
[----:B------:R-:W-:-:S03]  /*4d20*/  @P0 SHF.R.U32.HI R7, RZ, 0x10, R167 ;  /* 0x00000010ff070819 */ /* 0x000fc600000116a7 */
[----:B------:R-:W-:Y:S02]  /*4d30*/  FADD.FTZ R8, R159, -R8 ;  /* 0x800000089f087221 */ /* 0x000fe40000010000 */
[----:B------:R-:W-:Y:S02]  /*4d40*/  @P0 HADD2.F32 R7, -RZ, R7.H0_H0 ;  /* 0x20000007ff070230 */ /* 0x000fe40000004100 */
[----:B------:R-:W-:-:S04]  /*4d50*/  FMUL.FTZ R124, R5, R8 ;  /* 0x00000008057c7220 */ /* 0x000fc80000410000 */
[----:B------:R-:W-:-:S07]  /*4d60*/  @P0 FADD.FTZ R124, R124, R7 ;  /* 0x000000077c7c0221 */ /* 0x000fce0000010000 */
.L_x_9161:
[----:B------:R-:W-:Y:S05]  /*4d70*/  BSYNC B0 ;  /* 0x0000000000007941 */ /* 0x000fea0003800000 */
.L_x_9159:
        /* <DEDUP_REMOVED lines=18> */
.L_x_9162:
        /* <DEDUP_REMOVED lines=12> */
.L_x_9164:
[----:B------:R-:W-:Y:S05]  /*4f60*/  BSYNC B0 ;  /* 0x0000000000007941 */ /* 0x000fea0003800000 */
.L_x_9163:
[----:B------:R-:W-:Y:S04]  /*4f70*/  BSSY B0, `(.L_x_9165) ;  /* 0x000000b000007945 */ /* 0x000fe80003800000 */
[----:B------:R-:W-:Y:S05]  /*4f80*/  @P2 BRA `(.L_x_9166) ;  /* 0x0000000000102947 */ /* 0x000fea0003800000 */
[----:B01----:R-:W-:Y:S01]  /*4f90*/  HFMA2.MMA R8, -RZ, RZ, 0, 0 ;  /* 0x00000000ff087435 */ /* 0x003fe200000001ff */
[----:B------:R-:W-:Y:S10]  /*4fa0*/  @!P0 BRA `(.L_x_9167) ;  /* 0x00000000001c8947 */ /* 0x000ff40003800000 */
[----:B------:R-:W-:Y:S01]  /*4fb0*/  HADD2.F32 R8, -RZ, R178.H0_H0 ;  /* 0x200000b2ff087230 */ /* 0x000fe20000004100 */
[----:B------:R-:W-:Y:S06]  /*4fc0*/  BRA `(.L_x_9167) ;  /* 0x0000000000147947 */ /* 0x000fec0003800000 */
.L_x_9166:
[----:B------:R-:W-:-:S04]  /*4fd0*/  FFMA.FTZ R7, R33, R128, R131 ;  /* 0x0000008021077223 */ /* 0x000fc80000010083 */
[----:B01----:R-:W-:Y:S01]  /*4fe0*/  FADD.FTZ R8, R160, -R7 ;  /* 0x80000007a0087221 */ /* 0x003fe20000010000 */
[----:B------:R-:W-:-:S03]  /*4ff0*/  @P0 HADD2.F32 R7, -RZ, R178.H0_H0 ;  /* 0x200000b2ff070230 */ /* 0x000fc60000004100 */
[----:B------:R-:W-:-:S04]  /*5000*/  FMUL.FTZ R8, R5, R8 ;  /* 0x0000000805087220 */ /* 0x000fc80000410000 */
[----:B------:R-:W-:-:S07]  /*5010*/  @P0 FADD.FTZ R8, R8, R7 ;  /* 0x0000000708080221 */ /* 0x000fce0000010000 */
.L_x_9167:
[----:B------:R-:W-:Y:S05]  /*5020*/  BSYNC B0 ;  /* 0x0000000000007941 */ /* 0x000fea0003800000 */
.L_x_9165:
        /* <DEDUP_REMOVED lines=16> */
.L_x_9169:
[----:B------:R-:W-:Y:S01]  /*5130*/  FFMA.FTZ R8, R34, R128, R131 ;  /* 0x0000008022087223 */ /* 0x000fe20000010083 */
[----:B------:R-:W-:-:S03]  /*5140*/  @P0 SHF.R.U64 R7, R178, 0x10, R179 ;  /* 0x00000010b2070819 */ /* 0x000fc600000012b3 */
[----:B------:R-:W-:Y:S02]  /*5150*/  FADD.FTZ R8, R161, -R8 ;  /* 0x80000008a1087221 */ /* 0x000fe40000010000 */
[----:B------:R-:W-:Y:S02]  /*5160*/  @P0 HADD2.F32 R7, -RZ, R7.H0_H0 ;  /* 0x20000007ff070230 */ /* 0x000fe40000004100 */
[----:B------:R-:W-:-:S04]  /*5170*/  FMUL.FTZ R8, R5, R8 ;  /* 0x0000000805087220 */ /* 0x000fc80000410000 */
[----:B------:R-:W-:-:S07]  /*5180*/  @P0 FADD.FTZ R8, R8, R7 ;  /* 0x0000000708080221 */ /* 0x000fce0000010000 */
.L_x_9170:
[----:B------:R-:W-:Y:S05]  /*5190*/  BSYNC B0 ;  /* 0x0000000000007941 */ /* 0x000fea0003800000 */
.L_x_9168:
        /* <DEDUP_REMOVED lines=15> */
.L_x_9172:
[----:B------:R-:W-:-:S04]  /*5290*/  FFMA.FTZ R7, R35, R128, R131 ;  /* 0x0000008023077223 */ /* 0x000fc80000010083 */
[----:B------:R-:W-:Y:S01]  /*52a0*/  FADD.FTZ R8, R162, -R7 ;  /* 0x80000007a2087221 */ /* 0x000fe20000010000 */
[----:B------:R-:W-:-:S03]  /*52b0*/  @P0 HADD2.F32 R7, -RZ, R179.H0_H0 ;  /* 0x200000b3ff070230 */ /* 0x000fc60000004100 */
[----:B------:R-:W-:-:S04]  /*52c0*/  FMUL.FTZ R8, R5, R8 ;  /* 0x0000000805087220 */ /* 0x000fc80000410000 */
[----:B------:R-:W-:-:S07]  /*52d0*/  @P0 FADD.FTZ R8, R8, R7 ;  /* 0x0000000708080221 */ /* 0x000fce0000010000 */
.L_x_9173:
[----:B------:R-:W-:Y:S05]  /*52e0*/  BSYNC B0 ;  /* 0x0000000000007941 */ /* 0x000fea0003800000 */
.L_x_9171:
        /* <DEDUP_REMOVED lines=16> */
.L_x_9175:
[----:B------:R-:W-:Y:S01]  /*53f0*/  FFMA.FTZ R128, R164, R128, R131 ;  /* 0x00000080a4807223 */ /* 0x000fe20000010083 */
[----:B------:R-:W-:-:S03]  /*5400*/  @P0 SHF.R.U32.HI R7, RZ, 0x10, R179 ;  /* 0x00000010ff070819 */ /* 0x000fc600000116b3 */
[----:B------:R-:W-:Y:S02]  /*5410*/  FADD.FTZ R128, R163, -R128 ;  /* 0x80000080a3807221 */ /* 0x000fe40000010000 */
[----:B------:R-:W-:Y:S02]  /*5420*/  @P0 HADD2.F32 R7, -RZ, R7.H0_H0 ;  /* 0x20000007ff070230 */ /* 0x000fe40000004100 */
[----:B------:R-:W-:-:S04]  /*5430*/  FMUL.FTZ R128, R5, R128 ;  /* 0x0000008005807220 */ /* 0x000fc80000410000 */
[----:B------:R-:W-:-:S07]  /*5440*/  @P0 FADD.FTZ R128, R128, R7 ;  /* 0x0000000780800221 */ /* 0x000fce0000010000 */
.L_x_9176:
[----:B------:R-:W-:Y:S05]  /*5450*/  BSYNC B0 ;  /* 0x0000000000007941 */ /* 0x000fea0003800000 */
.L_x_9174:
        /* <DEDUP_REMOVED lines=18> */
.L_x_9177:
[----:B------:R-:W-:Y:S01]  /*5580*/  BSSY B0, `(.L_x_9178) ;  /* 0x000000c000007945 */ /* 0x000fe20003800000 */
[----:B------:R-:W-:-:S03]  /*5590*/  @P3 PRMT R195, R126, 0x7610, R195 ;  /* 0x000076107ec33816 */ /* 0x000fc600000000c3 */
[----:B------:R-:W-:Y:S05]  /*55a0*/  @!P3 BRA `(.L_x_9179) ;  /* 0x000000000024b947 */ /* 0x000fea0003800000 */
[----:B0-----:R-:W0:Y:S01]  /*55b0*/  LDC.64 R8, c[0x0][0x2f8] ;  /* 0x0000be00ff087b82 */ /* 0x001e220000000a00 */
        /* <DEDUP_REMOVED lines=8> */
.L_x_9179:
[----:B------:R-:W-:Y:S05]  /*5640*/  BSYNC B0 ;  /* 0x0000000000007941 */ /* 0x000fea0003800000 */
.L_x_9178:
[----:B------:R-:W-:Y:S02]  /*5650*/  IADD3 R2, R2, UR12, RZ ;  /* 0x0000000c02027c10 */ /* 0x000fe4000fffe0ff */
[----:B------:R-:W-:Y:S02]  /*5660*/  SEL R207, RZ, 0x1, P4 ;  /* 0x00000001ffcf7807 */ /* 0x000fe40002000000 */
[----:B------:R-:W-:-:S13]  /*5670*/  ISETP.GE.AND P0, PT, R2, UR13, PT ;  /* 0x0000000d02007c0c */ /* 0x000fda000bf06270 */
[----:B------:R-:W-:Y:S05]  /*5680*/  @!P0 BRA `(.L_x_9180) ;  /* 0xffffffac00a88947 */ /* 0x000fea000383ffff */
.L_x_9070:
        /* <DEDUP_REMOVED lines=25> */
.L_x_9074:
[----:B------:R-:W-:Y:S01]  /*5820*/  HFMA2.MMA R134, -RZ, RZ, 0, 9.5367431640625e-07 ;  /* 0x00000010ff867435 */ /* 0x000fe200000001ff */
[----:B------:R-:W-:Y:S02]  /*5830*/  MOV R137, R124 ;  /* 0x0000007c00897202 */ /* 0x000fe40000000f00 */
[----:B------:R-:W-:Y:S02]  /*5840*/  MOV R139, 0x1f ;  /* 0x0000001f008b7802 */ /* 0x000fe40000000f00 */
[----:B------:R-:W-:-:S07]  /*5850*/  MOV R132, 0xffffffff ;  /* 0xffffffff00847802 */ /* 0x000fce0000000f00 */
[----:B-----5:R-:W-:Y:S05]  /*5860*/  WARPSYNC.COLLECTIVE R132, `(.L_x_9181) ;  /* 0x0000000084087348 */ /* 0x020fea0003c00000 */
[----:B------:R0:W1:Y:S02]  /*5870*/  SHFL.DOWN P1, R181, R137, R134, R139 ;  /* 0x0800008689b57389 */ /* 0x000064000002008b */
[----:B01---5:R-:W-:Y:S01]  /*5880*/  ENDCOLLECTIVE ;  /* 0x000000000000791b */ /* 0x023fe20003800000 */
.L_x_9181:
[----:B------:R-:W-:Y:S02]  /*5890*/  MOV R137, R126 ;  /* 0x0000007e00897202 */ /* 0x000fe40000000f00 */
[----:B------:R-:W-:-:S07]  /*58a0*/  MOV R129, R181 ;  /* 0x000000b500817202 */ /* 0x000fce0000000f00 */
[----:B------:R-:W-:Y:S05]  /*58b0*/  WARPSYNC.COLLECTIVE R132, `(.L_x_9182) ;  /* 0x0000000084087348 */ /* 0x000fea0003c00000 */
[----:B------:R0:W1:Y:S02]  /*58c0*/  SHFL.DOWN P1, R181, R137, R134, R139 ;  /* 0x0800008689b57389 */ /* 0x000064000002008b */
[----:B01----:R-:W-:Y:S01]  /*58d0*/  ENDCOLLECTIVE ;  /* 0x000000000000791b */ /* 0x003fe20003800000 */
.L_x_9182:
[----:B------:R-:W-:Y:S01]  /*58e0*/  FADD.FTZ R129, R129, R124 ;  /* 0x0000007c81817221 */ /* 0x000fe20000010000 */
[----:B------:R-:W-:-:S04]  /*58f0*/  HFMA2.MMA R134, -RZ, RZ, 0, 4.76837158203125e-07 ;  /* 0x00000008ff867435 */ /* 0x000fc800000001ff */
[----:B------:R-:W-:Y:S02]  /*5900*/  MOV R137, R129 ;  /* 0x0000008100897202 */ /* 0x000fe40000000f00 */
[----:B------:R-:W-:-:S07]  /*5910*/  MOV R131, R181 ;  /* 0x000000b500837202 */ /* 0x000fce0000000f00 */
[----:B------:R-:W-:Y:S05]  /*5920*/  WARPSYNC.COLLECTIVE R132, `(.L_x_9183) ;  /* 0x0000000084087348 */ /* 0x000fea0003c00000 */
[----:B------:R0:W1:Y:S02]  /*5930*/  SHFL.DOWN P1, R181, R137, R134, R139 ;  /* 0x0800008689b57389 */ /* 0x000064000002008b */
[----:B01----:R-:W-:Y:S01]  /*5940*/  ENDCOLLECTIVE ;  /* 0x000000000000791b */ /* 0x003fe20003800000 */
.L_x_9183:
[----:B------:R-:W-:-:S05]  /*5950*/  FADD.FTZ R131, R131, R126 ;  /* 0x0000007e83837221 */ /* 0x000fca0000010000 */
[----:B------:R-:W-:Y:S02]  /*5960*/  MOV R137, R131 ;  /* 0x0000008300897202 */ /* 0x000fe40000000f00 */
[----:B------:R-:W-:-:S07]  /*5970*/  MOV R128, R181 ;  /* 0x000000b500807202 */ /* 0x000fce0000000f00 */
[----:B------:R-:W-:Y:S05]  /*5980*/  WARPSYNC.COLLECTIVE R132, `(.L_x_9184) ;  /* 0x0000000084087348 */ /* 0x000fea0003c00000 */
[----:B------:R0:W1:Y:S02]  /*5990*/  SHFL.DOWN P1, R181, R137, R134, R139 ;  /* 0x0800008689b57389 */ /* 0x000064000002008b */
[----:B01----:R-:W-:Y:S01]  /*59a0*/  ENDCOLLECTIVE ;  /* 0x000000000000791b */ /* 0x003fe20003800000 */
.L_x_9184:
[----:B------:R-:W-:Y:S01]  /*59b0*/  FADD.FTZ R128, R129, R128 ;  /* 0x0000008081807221 */ /* 0x000fe20000010000 */
[----:B------:R-:W-:-:S04]  /*59c0*/  HFMA2.MMA R134, -RZ, RZ, 0, 2.384185791015625e-07 ;  /* 0x00000004ff867435 */ /* 0x000fc800000001ff */
[----:B------:R-:W-:Y:S02]  /*59d0*/  MOV R137, R128 ;  /* 0x0000008000897202 */ /* 0x000fe40000000f00 */
[----:B------:R-:W-:-:S07]  /*59e0*/  MOV R130, R181 ;  /* 0x000000b500827202 */ /* 0x000fce0000000f00 */
[----:B------:R-:W-:Y:S05]  /*59f0*/  WARPSYNC.COLLECTIVE R132, `(.L_x_9185) ;  /* 0x0000000084087348 */ /* 0x000fea0003c00000 */
[----:B------:R0:W1:Y:S02]  /*5a00*/  SHFL.DOWN P1, R181, R137, R134, R139 ;  /* 0x0800008689b57389 */ /* 0x000064000002008b */
[----:B01----:R-:W-:Y:S01]  /*5a10*/  ENDCOLLECTIVE ;  /* 0x000000000000791b */ /* 0x003fe20003800000 */
.L_x_9185:
[----:B------:R-:W-:-:S05]  /*5a20*/  FADD.FTZ R130, R131, R130 ;  /* 0x0000008283827221 */ /* 0x000fca0000010000 */
[----:B------:R-:W-:Y:S02]  /*5a30*/  MOV R137, R130 ;  /* 0x0000008200897202 */ /* 0x000fe40000000f00 */
[----:B------:R-:W-:-:S07]  /*5a40*/  MOV R133, R181 ;  /* 0x000000b500857202 */ /* 0x000fce0000000f00 */
[----:B------:R-:W-:Y:S05]  /*5a50*/  WARPSYNC.COLLECTIVE R132, `(.L_x_9186) ;  /* 0x0000000084087348 */ /* 0x000fea0003c00000 */
[----:B------:R0:W1:Y:S02]  /*5a60*/  SHFL.DOWN P1, R181, R137, R134, R139 ;  /* 0x0800008689b57389 */ /* 0x000064000002008b */
[----:B01----:R-:W-:Y:S01]  /*5a70*/  ENDCOLLECTIVE ;  /* 0x000000000000791b */ /* 0x003fe20003800000 */
.L_x_9186:
[----:B------:R-:W-:Y:S01]  /*5a80*/  FADD.FTZ R133, R128, R133 ;  /* 0x0000008580857221 */ /* 0x000fe20000010000 */
[----:B------:R-:W-:-:S04]  /*5a90*/  HFMA2.MMA R134, -RZ, RZ, 0, 1.1920928955078125e-07 ;  /* 0x00000002ff867435 */ /* 0x000fc800000001ff */
[----:B------:R-:W-:Y:S02]  /*5aa0*/  MOV R137, R133 ;  /* 0x0000008500897202 */ /* 0x000fe40000000f00 */
[----:B------:R-:W-:-:S07]  /*5ab0*/  MOV R135, R181 ;  /* 0x000000b500877202 */ /* 0x000fce0000000f00 */
[----:B------:R-:W-:Y:S05]  /*5ac0*/  WARPSYNC.COLLECTIVE R132, `(.L_x_9187) ;  /* 0x0000000084087348 */ /* 0x000fea0003c00000 */
[----:B------:R0:W1:Y:S02]  /*5ad0*/  SHFL.DOWN P1, R181, R137, R134, R139 ;  /* 0x0800008689b57389 */ /* 0x000064000002008b */
[----:B01----:R-:W-:Y:S01]  /*5ae0*/  ENDCOLLECTIVE ;  /* 0x000000000000791b */ /* 0x003fe20003800000 */
.L_x_9187:
[----:B------:R-:W-:-:S05]  /*5af0*/  FADD.FTZ R135, R130, R135 ;  /* 0x0000008782877221 */ /* 0x000fca0000010000 */
[----:B------:R-:W-:Y:S02]  /*5b00*/  MOV R137, R135 ;  /* 0x0000008700897202 */ /* 0x000fe40000000f00 */
[----:B------:R-:W-:-:S07]  /*5b10*/  MOV R124, R181 ;  /* 0x000000b5007c7202 */ /* 0x000fce0000000f00 */
[----:B------:R-:W-:Y:S05]  /*5b20*/  WARPSYNC.COLLECTIVE R132, `(.L_x_9188) ;  /* 0x0000000084087348 */ /* 0x000fea0003c00000 */
[----:B------:R0:W1:Y:S02]  /*5b30*/  SHFL.DOWN P1, R181, R137, R134, R139 ;  /* 0x0800008689b57389 */ /* 0x000064000002008b */
[----:B01----:R-:W-:Y:S01]  /*5b40*/  ENDCOLLECTIVE ;  /* 0x000000000000791b */ /* 0x003fe20003800000 */
.L_x_9188:
[----:B------:R-:W-:Y:S01]  /*5b50*/  FADD.FTZ R124, R133, R124 ;  /* 0x0000007c857c7221 */ /* 0x000fe20000010000 */
[----:B------:R-:W-:-:S04]  /*5b60*/  HFMA2.MMA R134, -RZ, RZ, 0, 5.9604644775390625e-08 ;  /* 0x00000001ff867435 */ /* 0x000fc800000001ff */
[----:B------:R-:W-:Y:S02]  /*5b70*/  MOV R137, R124 ;  /* 0x0000007c00897202 */ /* 0x000fe40000000f00 */
[----:B------:R-:W-:-:S07]  /*5b80*/  MOV R126, R181 ;  /* 0x000000b5007e7202 */ /* 0x000fce0000000f00 */
[----:B------:R-:W-:Y:S05]  /*5b90*/  WARPSYNC.COLLECTIVE R132, `(.L_x_9189) ;  /* 0x0000000084087348 */ /* 0x000fea0003c00000 */
[----:B------:R0:W1:Y:S02]  /*5ba0*/  SHFL.DOWN P1, R181, R137, R134, R139 ;  /* 0x0800008689b57389 */ /* 0x000064000002008b */
[----:B01----:R-:W-:Y:S01]  /*5bb0*/  ENDCOLLECTIVE ;  /* 0x000000000000791b */ /* 0x003fe20003800000 */
.L_x_9189:
[----:B------:R-:W-:-:S05]  /*5bc0*/  FADD.FTZ R126, R135, R126 ;  /* 0x0000007e877e7221 */ /* 0x000fca0000010000 */
[----:B------:R-:W-:Y:S02]  /*5bd0*/  MOV R137, R126 ;  /* 0x0000007e00897202 */ /* 0x000fe40000000f00 */
[----:B------:R-:W-:-:S07]  /*5be0*/  MOV R129, R181 ;  /* 0x000000b500817202 */ /* 0x000fce0000000f00 */
[----:B------:R-:W-:Y:S05]  /*5bf0*/  WARPSYNC.COLLECTIVE R132, `(.L_x_9190) ;  /* 0x0000000084087348 */ /* 0x000fea0003c00000 */
[----:B------:R0:W1:Y:S02]  /*5c00*/  SHFL.DOWN P1, R181, R137, R134, R139 ;  /* 0x0800008689b57389 */ /* 0x000064000002008b */
[----:B01----:R-:W-:Y:S01]  /*5c10*/  ENDCOLLECTIVE ;  /* 0x000000000000791b */ /* 0x003fe20003800000 */
.L_x_9190:
[----:B------:R-:W-:Y:S05]  /*5c20*/  BRA `(.L_x_9191) ;  /* 0xffffffc400d47947 */ /* 0x000fea000383ffff */
.L_x_9192:
        /* <DEDUP_REMOVED lines=13> */
.L_x_15275:


//--------------------- .text._ZN10layer_norm13ln_bwd_kernelINS_13Kernel_traitsIf6__halfS2_S2_fjLj7168ELj1ELj1ELj8ELj8ENS_18Kernel_traits_baseILj7168EfS2_S2_S2_fjLj256EEEEELb1ELb1ELb0ELb0EEEvNS_9BwdParamsE --------------------------
	.section	.text._ZN10layer_norm13ln_bwd_kernelINS_13Kernel_traitsIf6__halfS2_S2_fjLj7168ELj1ELj1ELj8ELj8ENS_18Kernel_traits_baseILj7168EfS2_S2_S2_fjLj256EEEEELb1ELb1ELb0ELb0EEEvNS_9BwdParamsE,"ax",@progbits
	.align	128
        .global         _ZN10layer_norm13ln_bwd_kernelINS_13Kernel_traitsIf6__halfS2_S2_fjLj7168ELj1ELj1ELj8ELj8ENS_18Kernel_traits_baseILj7168EfS2_S2_S2_fjLj256EEEEELb1ELb1ELb0ELb0EEEvNS_9BwdParamsE
        .type           _ZN10layer_norm13ln_bwd_kernelINS_13Kernel_traitsIf6__halfS2_S2_fjLj7168ELj1ELj1ELj8ELj8ENS_18Kernel_traits_baseILj7168EfS2_S2_S2_fjLj256EEEEELb1ELb1ELb0ELb0EEEvNS_9BwdParamsE,@function
        .size           _ZN10layer_norm13ln_bwd_kernelINS_13Kernel_traitsIf6__halfS2_S2_fjLj7168ELj1ELj1ELj8ELj8ENS_18Kernel_traits_baseILj7168EfS2_S2_S2_fjLj256EEEEELb1ELb1ELb0ELb0EEEvNS_9BwdParamsE,(.L_x_15276 - _ZN10layer_norm13ln_bwd_kernelINS_13Kernel_traitsIf6__halfS2_S2_fjLj7168ELj1ELj1ELj8ELj8ENS_18Kernel_traits_baseILj7168EfS2_S2_S2_fjLj256EEEEELb1ELb1ELb0ELb0EEEvNS_9BwdParamsE)
        .other          _ZN10layer_norm13ln_bwd_kernelINS_13Kernel_traitsIf6__halfS2_S2_fjLj7168ELj1ELj1ELj8ELj8ENS_18Kernel_traits_baseILj7168EfS2_S2_S2_fjLj256EEEEELb1ELb1ELb0ELb0EEEvNS_9BwdParamsE,@"STO_CUDA_ENTRY STV_DEFAULT"
_ZN10layer_norm13ln_bwd_kernelINS_13Kernel_traitsIf6__halfS2_S2_fjLj7168ELj1ELj1ELj8ELj8ENS_18Kernel_traits_baseILj7168EfS2_S2_S2_fjLj256EEEEELb1ELb1ELb0ELb0EEEvNS_9BwdParamsE:
.text._ZN10layer_norm13ln_bwd_kernelINS_13Kernel_traitsIf6__halfS2_S2_fjLj7168ELj1ELj1ELj8ELj8ENS_18Kernel_traits_baseILj7168EfS2_S2_S2_fjLj256EEEEELb1ELb1ELb0ELb0EEEvNS_9BwdParamsE:
        /* <DEDUP_REMOVED lines=71> */
[----:B------:R-:W-:Y:S02]  /*0470*/  @P3 IADD3 R13, R13, 0x100, RZ ;  /* 0x000001000d0d3810 */ /* 0x000fe40007ffe0ff */
[----:B------:R-:W-:Y:S02]  /*0480*/  CS2R R108, SRZ ;  /* 0x00000000006c7805 */ /* 0x000fe4000001ff00 */
[----:B------:R-:W-:Y:S01]  /*0490*/  CS2R R110, SRZ ;  /* 0x00000000006e7805 */ /* 0x000fe2000001ff00 */
[----:B------:R-:W5:Y:S02]  /*04a0*/  @P3 LDG.E.128 R128, desc[UR4][R28.64] ;  /* 0x000000041c803981 */ /* 0x000f64000c1e1d00 */
        /* <DEDUP_REMOVED lines=59> */
.L_x_9230:
        /* <DEDUP_REMOVED lines=38> */
[----:B---3--:R-:W-:Y:S01]  /*0ac0*/  SHF.R.U64 R182, R168, 0x10, R169 ;  /* 0x00000010a8b67819 */ /* 0x008fe200000012a9 */
[----:B------:R-:W-:Y:S01]  /*0ad0*/  HADD2.F32 R180, -RZ, R168.H0_H0 ;  /* 0x200000a8ffb47230 */ /* 0x000fe20000004100 */
[----:B--2---:R-:W-:-:S03]  /*0ae0*/  MOV R3, R170 ;  /* 0x000000aa00037202 */ /* 0x004fc60000000f00 */
[----:B------:R-:W-:Y:S01]  /*0af0*/  HADD2.F32 R182, -RZ, R182.H0_H0 ;  /* 0x200000b6ffb67230 */ /* 0x000fe20000004100 */
[----:B------:R-:W-:Y:S01]  /*0b00*/  SHF.R.U64 R200, R170, 0x10, R171 ;  /* 0x00000010aac87819 */ /* 0x000fe200000012ab */
[----:B------:R-:W-:Y:S01]  /*0b10*/  HADD2.F32 R198, -RZ, R169.H0_H0 ;  /* 0x200000a9ffc67230 */ /* 0x000fe20000004100 */
[----:B------:R-:W-:Y:S01]  /*0b20*/  SHF.R.U32.HI R181, RZ, 0x10, R169 ;  /* 0x00000010ffb57819 */ /* 0x000fe200000116a9 */
[C---:B------:R-:W-:Y:S01]  /*0b30*/  FADD.FTZ R180, -R179.reuse, R180 ;  /* 0x000000b4b3b47221 */ /* 0x040fe20000010100 */
[C---:B------:R-:W-:Y:S01]  /*0b40*/  FADD.FTZ R182, -R179.reuse, R182 ;  /* 0x000000b6b3b67221 */ /* 0x040fe20000010100 */
[----:B------:R-:W-:Y:S01]  /*0b50*/  HADD2.F32 R169, -RZ, R3.H0_H0 ;  /* 0x20000003ffa97230 */ /* 0x000fe20000004100 */
[----:B-1----:R-:W-:Y:S01]  /*0b60*/  MOV R176, R171 ;  /* 0x000000ab00b07202 */ /* 0x002fe20000000f00 */
[----:B------:R-:W-:Y:S02]  /*0b70*/  HADD2.F32 R200, -RZ, R200.H0_H0 ;  /* 0x200000c8ffc87230 */ /* 0x000fe40000004100 */
[----:B------:R-:W-:Y:S01]  /*0b80*/  FADD.FTZ R198, -R179, R198 ;  /* 0x000000c6b3c67221 */ /* 0x000fe20000010100 */
[C---:B------:R-:W-:Y:S01]  /*0b90*/  FMUL.FTZ R3, R219.reuse, R180 ;  /* 0x000000b4db037220 */ /* 0x040fe20000410000 */
[----:B------:R-:W-:Y:S01]  /*0ba0*/  FMUL.FTZ R208, R219, R182 ;  /* 0x000000b6dbd07220 */ /* 0x000fe20000410000 */
[----:B------:R-:W-:Y:S01]  /*0bb0*/  FMUL.FTZ R206, R164, R169 ;  /* 0x000000a9a4ce7220 */ /* 0x000fe20000410000 */
[----:B------:R-:W-:Y:S01]  /*0bc0*/  HADD2.F32 R168, -RZ, R181.H0_H0 ;  /* 0x200000b5ffa87230 */ /* 0x000fe20000004100 */
[----:B------:R-:W-:Y:S01]  /*0bd0*/  SHF.R.U32.HI R170, RZ, 0x10, R171 ;  /* 0x00000010ffaa7819 */ /* 0x000fe200000116ab */
[----:B------:R-:W-:-:S02]  /*0be0*/  HADD2.F32 R199, -RZ, R176.H0_H0 ;  /* 0x200000b0ffc77230 */ /* 0x000fc40000004100 */
[----:B------:R-:W-:Y:S01]  /*0bf0*/  FADD.FTZ R80, R80, R169 ;  /* 0x000000a950507221 */ /* 0x000fe20000010000 */
[----:B------:R-:W-:Y:S01]  /*0c00*/  FFMA.FTZ R108, R3, R169, R108 ;  /* 0x000000a9036c7223 */ /* 0x000fe2000001006c */
[----:B------:R-:W-:Y:S01]  /*0c10*/  FADD.FTZ R81, R81, R200 ;  /* 0x000000c851517221 */ /* 0x000fe20000010000 */
[----:B------:R-:W-:Y:S01]  /*0c20*/  FFMA.FTZ R109, R208, R200, R109 ;  /* 0x000000c8d06d7223 */ /* 0x000fe2000001006d */
[----:B------:R-:W-:Y:S01]  /*0c30*/  FMUL.FTZ R201, R219, R198 ;  /* 0x000000c6dbc97220 */ /* 0x000fe20000410000 */
[----:B------:R-:W-:Y:S01]  /*0c40*/  FMUL.FTZ R200, R165, R200 ;  /* 0x000000c8a5c87220 */ /* 0x000fe20000410000 */
[----:B------:R-:W-:Y:S01]  /*0c50*/  FADD.FTZ R169, RZ, R206 ;  /* 0x000000ceffa97221 */ /* 0x000fe20000010000 */
[----:B------:R-:W-:Y:S01]  /*0c60*/  FFMA.FTZ R171, R3, R206, RZ ;  /* 0x000000ce03ab7223 */ /* 0x000fe200000100ff */
[----:B------:R-:W-:Y:S01]  /*0c70*/  FADD.FTZ R172, -R179, R168 ;  /* 0x000000a8b3ac7221 */ /* 0x000fe20000010100 */
[----:B------:R-:W-:Y:S02]  /*0c80*/  HADD2.F32 R176, -RZ, R170.H0_H0 ;  /* 0x200000aaffb07230 */ /* 0x000fe40000004100 */
        /* <DEDUP_REMOVED lines=14> */
.L_x_9195:
[----:B------:R-:W-:Y:S05]  /*0d70*/  BSYNC B0 ;  /* 0x0000000000007941 */ /* 0x000fea0003800000 */
.L_x_9194:
        /* <DEDUP_REMOVED lines=20> */
[----:B--2---:R-:W-:Y:S02]  /*0ec0*/  SHF.R.U64 R192, R170, 0x10, R171 ;  /* 0x00000010aac07819 */ /* 0x004fe400000012ab */
[----:B---3--:R-:W-:Y:S02]  /*0ed0*/  SHF.R.U64 R190, R168, 0x10, R169 ;  /* 0x00000010a8be7819 */ /* 0x008fe400000012a9 */
[----:B------:R-:W-:Y:S02]  /*0ee0*/  MOV R189, R171 ;  /* 0x000000ab00bd7202 */ /* 0x000fe40000000f00 */
[----:B------:R-:W-:Y:S01]  /*0ef0*/  SHF.R.U32.HI R193, RZ, 0x10, R171 ;  /* 0x00000010ffc17819 */ /* 0x000fe200000116ab */
[----:B------:R-:W-:Y:S01]  /*0f00*/  HADD2.F32 R171, -RZ, R190.H0_H0 ;  /* 0x200000beffab7230 */ /* 0x000fe20000004100 */
[----:B------:R-:W-:Y:S01]  /*0f10*/  MOV R183, R170 ;  /* 0x000000aa00b77202 */ /* 0x000fe20000000f00 */
[----:B-1----:R-:W-:Y:S01]  /*0f20*/  HADD2.F32 R181, -RZ, R168.H0_H0 ;  /* 0x200000a8ffb57230 */ /* 0x002fe20000004100 */
[----:B------:R-:W-:-:S02]  /*0f30*/  SHF.R.U32.HI R180, RZ, 0x10, R169 ;  /* 0x00000010ffb47819 */ /* 0x000fc400000116a9 */
[C---:B------:R-:W-:Y:S01]  /*0f40*/  FADD.FTZ R196, -R182.reuse, R171 ;  /* 0x000000abb6c47221 */ /* 0x040fe20000010100 */
[----:B------:R-:W-:Y:S02]  /*0f50*/  HADD2.F32 R183, -RZ, R183.H0_H0 ;  /* 0x200000b7ffb77230 */ /* 0x000fe40000004100 */
[----:B------:R-:W-:Y:S01]  /*0f60*/  FADD.FTZ R168, -R182, R181 ;  /* 0x000000b5b6a87221 */ /* 0x000fe20000010100 */
[----:B------:R-:W-:Y:S02]  /*0f70*/  HADD2.F32 R191, -RZ, R169.H0_H0 ;  /* 0x200000a9ffbf7230 */ /* 0x000fe40000004100 */
[C---:B------:R-:W-:Y:S01]  /*0f80*/  FMUL.FTZ R196, R219.reuse, R196 ;  /* 0x000000c4dbc47220 */ /* 0x040fe20000410000 */
[----:B------:R-:W-:Y:S02]  /*0f90*/  HADD2.F32 R169, -RZ, R180.H0_H0 ;  /* 0x200000b4ffa97230 */ /* 0x000fe40000004100 */
[----:B------:R-:W-:Y:S02]  /*0fa0*/  HADD2.F32 R192, -RZ, R192.H0_H0 ;  /* 0x200000c0ffc07230 */ /* 0x000fe40000004100 */
[----:B------:R-:W-:Y:S01]  /*0fb0*/  FMUL.FTZ R195, R219, R168 ;  /* 0x000000a8dbc37220 */ /* 0x000fe20000410000 */
[----:B------:R-:W-:Y:S01]  /*0fc0*/  FMUL.FTZ R194, R156, R183 ;  /* 0x000000b79cc27220 */ /* 0x000fe20000410000 */
[C---:B------:R-:W-:Y:S01]  /*0fd0*/  FADD.FTZ R170, -R182.reuse, R191 ;  /* 0x000000bfb6aa7221 */ /* 0x040fe20000010100 */
[----:B------:R-:W-:Y:S01]  /*0fe0*/  FADD.FTZ R190, -R182, R169 ;  /* 0x000000a9b6be7221 */ /* 0x000fe20000010100 */
        /* <DEDUP_REMOVED lines=23> */
.L_x_9197:
[----:B------:R-:W-:Y:S05]  /*1160*/  BSYNC B0 ;  /* 0x0000000000007941 */ /* 0x000fea0003800000 */
.L_x_9196:
        /* <DEDUP_REMOVED lines=21> */
[----:B-1----:R-:W-:Y:S01]  /*12c0*/  SHF.R.U32.HI R173, RZ, 0x10, R27 ;  /* 0x00000010ffad7819 */ /* 0x002fe2000001161b */
[----:B------:R-:W-:Y:S01]  /*12d0*/  HADD2.F32 R172, -RZ, R26.H0_H0 ;  /* 0x2000001affac7230 */ /* 0x000fe20000004100 */
[----:B------:R-:W-:Y:S01]  /*12e0*/  SHF.R.U64 R184, R168, 0x10, R169 ;  /* 0x00000010a8b87819 */ /* 0x000fe200000012a9 */
[----:B------:R-:W-:-:S02]  /*12f0*/  HADD2.F32 R182, -RZ, R27.H0_H0 ;  /* 0x2000001bffb67230 */ /* 0x000fc40000004100 */
[----:B------:R-:W-:Y:S02]  /*1300*/  HADD2.F32 R168, -RZ, R183.H0_H0 ;  /* 0x200000b7ffa87230 */ /* 0x000fe40000004100 */
[----:B------:R-:W-:Y:S02]  /*1310*/  HADD2.F32 R26, -RZ, R173.H0_H0 ;  /* 0x200000adff1a7230 */ /* 0x000fe40000004100 */
[C---:B------:R-:W-:Y:S01]  /*1320*/  FADD.FTZ R172, -R25.reuse, R172 ;  /* 0x000000ac19ac7221 */ /* 0x040fe20000010100 */
[C---:B------:R-:W-:Y:S01]  /*1330*/  FADD.FTZ R182, -R25.reuse, R182 ;  /* 0x000000b619b67221 */ /* 0x040fe20000010100 */
[C---:B------:R-:W-:Y:S01]  /*1340*/  FADD.FTZ R168, -R25.reuse, R168 ;  /* 0x000000a819a87221 */ /* 0x040fe20000010100 */
[----:B------:R-:W-:Y:S01]  /*1350*/  FADD.FTZ R26, -R25, R26 ;  /* 0x0000001a191a7221 */ /* 0x000fe20000010100 */
[----:B------:R-:W-:Y:S01]  /*1360*/  HADD2.F32 R25, -RZ, R180.H0_H0 ;  /* 0x200000b4ff197230 */ /* 0x000fe20000004100 */
[----:B------:R-:W-:Y:S01]  /*1370*/  MOV R181, R169 ;  /* 0x000000a900b57202 */ /* 0x000fe20000000f00 */
[----:B------:R-:W-:-:S02]  /*1380*/  HADD2.F32 R184, -RZ, R184.H0_H0 ;  /* 0x200000b8ffb87230 */ /* 0x000fc40000004100 */
[C---:B------:R-:W-:Y:S01]  /*1390*/  FMUL.FTZ R187, R219.reuse, R172 ;  /* 0x000000acdbbb7220 */ /* 0x040fe20000410000 */
[----:B------:R-:W-:Y:S01]  /*13a0*/  FMUL.FTZ R188, R219, R168 ;  /* 0x000000a8dbbc7220 */ /* 0x000fe20000410000 */
[-C--:B------:R-:W-:Y:S01]  /*13b0*/  FMUL.FTZ R186, R148, R25.reuse ;  /* 0x0000001994ba7220 */ /* 0x080fe20000410000 */
[----:B------:R-:W-:Y:S01]  /*13c0*/  SHF.R.U32.HI R185, RZ, 0x10, R169 ;  /* 0x00000010ffb97819 */ /* 0x000fe200000116a9 */
[----:B------:R-:W-:Y:S02]  /*13d0*/  HADD2.F32 R181, -RZ, R181.H0_H0 ;  /* 0x200000b5ffb57230 */ /* 0x000fe40000004100 */
        /* <DEDUP_REMOVED lines=22> */
.L_x_9199:
[----:B------:R-:W-:Y:S05]  /*1540*/  BSYNC B0 ;  /* 0x0000000000007941 */ /* 0x000fea0003800000 */
.L_x_9198:
        /* <DEDUP_REMOVED lines=35> */
[-C--:B------:R-:W-:Y:S01]  /*1780*/  FMUL.FTZ R22, R140, R17.reuse ;  /* 0x000000118c167220 */ /* 0x080fe20000410000 */
[----:B------:R-:W-:Y:S01]  /*1790*/  SHF.R.U32.HI R182, RZ, 0x10, R21 ;  /* 0x00000010ffb67819 */ /* 0x000fe20000011615 */
[----:B------:R-:W-:Y:S02]  /*17a0*/  HADD2.F32 R19, -RZ, R170.H0_H0 ;  /* 0x200000aaff137230 */ /* 0x000fe40000004100 */
[----:B------:R-:W-:Y:S01]  /*17b0*/  FADD.FTZ R68, R68, R17 ;  /* 0x0000001144447221 */ /* 0x000fe20000010000 */
[----:B------:R-:W-:Y:S01]  /*17c0*/  FMUL.FTZ R24, R219, R20 ;  /* 0x00000014db187220 */ /* 0x000fe20000410000 */
        /* <DEDUP_REMOVED lines=21> */
.L_x_9201:
[----:B------:R-:W-:Y:S05]  /*1920*/  BSYNC B0 ;  /* 0x0000000000007941 */ /* 0x000fea0003800000 */
.L_x_9200:
        /* <DEDUP_REMOVED lines=20> */
[--C-:B-1----:R-:W-:Y:S01]  /*1a70*/  SHF.R.U32.HI R180, RZ, 0x10, R169.reuse ;  /* 0x00000010ffb47819 */ /* 0x102fe200000116a9 */
[----:B------:R-:W-:Y:S01]  /*1a80*/  HADD2.F32 R209, -RZ, R169.H0_H0 ;  /* 0x200000a9ffd17230 */ /* 0x000fe20000004100 */
[----:B------:R-:W-:Y:S01]  /*1a90*/  SHF.R.U64 R210, R168, 0x10, R169 ;  /* 0x00000010a8d27819 */ /* 0x000fe200000012a9 */
[----:B------:R-:W-:Y:S01]  /*1aa0*/  HADD2.F32 R181, -RZ, R168.H0_H0 ;  /* 0x200000a8ffb57230 */ /* 0x000fe20000004100 */
[--C-:B------:R-:W-:Y:S01]  /*1ab0*/  SHF.R.U64 R212, R170, 0x10, R171.reuse ;  /* 0x00000010aad47819 */ /* 0x100fe200000012ab */
[----:B------:R-:W-:Y:S01]  /*1ac0*/  HADD2.F32 R169, -RZ, R180.H0_H0 ;  /* 0x200000b4ffa97230 */ /* 0x000fe20000004100 */
[----:B------:R-:W-:Y:S01]  /*1ad0*/  MOV R207, R171 ;  /* 0x000000ab00cf7202 */ /* 0x000fe20000000f00 */
[----:B------:R-:W-:Y:S01]  /*1ae0*/  HADD2.F32 R183, -RZ, R183.H0_H0 ;  /* 0x200000b7ffb77230 */ /* 0x000fe20000004100 */
        /* <DEDUP_REMOVED lines=8> */
[C---:B------:R-:W-:Y:S01]  /*1b70*/  FMUL.FTZ R209, R219.reuse, R172 ;  /* 0x000000acdbd17220 */ /* 0x040fe20000410000 */
[----:B------:R-:W-:Y:S01]  /*1b80*/  FADD.FTZ R210, -R182, R171 ;  /* 0x000000abb6d27221 */ /* 0x000fe20000010100 */
[----:B------:R-:W-:Y:S01]  /*1b90*/  FMUL.FTZ R207, R219, R168 ;  /* 0x000000a8dbcf7220 */ /* 0x000fe20000410000 */
[----:B------:R-:W-:-:S02]  /*1ba0*/  HADD2.F32 R180, -RZ, R211.H0_H0 ;  /* 0x200000d3ffb47230 */ /* 0x000fc40000004100 */
[----:B------:R-:W-:Y:S01]  /*1bb0*/  FMUL.FTZ R211, R133, R170 ;  /* 0x000000aa85d37220 */ /* 0x000fe20000410000 */
[----:B------:R-:W-:Y:S01]  /*1bc0*/  FADD.FTZ R66, R66, R169 ;  /* 0x000000a942427221 */ /* 0x000fe20000010000 */
[-C--:B------:R-:W-:Y:S01]  /*1bd0*/  FFMA.FTZ R94, R209, R169.reuse, R94 ;  /* 0x000000a9d15e7223 */ /* 0x080fe2000001005e */
[----:B------:R-:W-:Y:S01]  /*1be0*/  FMUL.FTZ R216, R134, R169 ;  /* 0x000000a986d87220 */ /* 0x000fe20000410000 */
[----:B------:R-:W-:Y:S01]  /*1bf0*/  FADD.FTZ R168, R177, R212 ;  /* 0x000000d4b1a87221 */ /* 0x000fe20000010000 */
[----:B------:R-:W-:Y:S01]  /*1c00*/  FMUL.FTZ R210, R219, R210 ;  /* 0x000000d2dbd27220 */ /* 0x000fe20000410000 */
[----:B------:R-:W-:Y:S02]  /*1c10*/  FFMA.FTZ R169, R207, R212, R176 ;  /* 0x000000d4cfa97223 */ /* 0x000fe400000100b0 */
        /* <DEDUP_REMOVED lines=14> */
.L_x_9203:
[----:B------:R-:W-:Y:S05]  /*1d00*/  BSYNC B0 ;  /* 0x0000000000007941 */ /* 0x000fea0003800000 */
.L_x_9202:
        /* <DEDUP_REMOVED lines=34> */
[C---:B------:R-:W-:Y:S01]  /*1f30*/  FMUL.FTZ R225, R219.reuse, R172 ;  /* 0x000000acdbe17220 */ /* 0x040fe20000410000 */
[----:B------:R-:W-:Y:S02]  /*1f40*/  HADD2.F32 R169, -RZ, R214.H0_H0 ;  /* 0x200000d6ffa97230 */ /* 0x000fe40000004100 */
[----:B------:R-:W-:Y:S02]  /*1f50*/  HADD2.F32 R180, -RZ, R224.H0_H0 ;  /* 0x200000e0ffb47230 */ /* 0x000fe40000004100 */
[----:B------:R-:W-:Y:S01]  /*1f60*/  FMUL.FTZ R224, R124, R183 ;  /* 0x000000b77ce07220 */ /* 0x000fe20000410000 */
        /* <DEDUP_REMOVED lines=23> */
.L_x_9205:
[----:B------:R-:W-:Y:S05]  /*20e0*/  BSYNC B0 ;  /* 0x0000000000007941 */ /* 0x000fea0003800000 */
.L_x_9204:
        /* <DEDUP_REMOVED lines=20> */
[----:B---3--:R-:W-:Y:S01]  /*2230*/  SHF.R.U64 R214, R168, 0x10, R169 ;  /* 0x00000010a8d67819 */ /* 0x008fe200000012a9 */
[----:B0-----:R-:W-:Y:S01]  /*2240*/  HADD2.F32 R181, -RZ, R168.H0_H0 ;  /* 0x200000a8ffb57230 */ /* 0x001fe20000004100 */
[----:B------:R-:W-:Y:S01]  /*2250*/  SHF.R.U64 R231, R170, 0x10, R171 ;  /* 0x00000010aae77819 */ /* 0x000fe200000012ab */
[----:B------:R-:W-:Y:S01]  /*2260*/  HADD2.F32 R183, -RZ, R169.H0_H0 ;  /* 0x200000a9ffb77230 */ /* 0x000fe20000004100 */
[----:B------:R-:W-:Y:S01]  /*2270*/  SHF.R.U32.HI R180, RZ, 0x10, R169 ;  /* 0x00000010ffb47819 */ /* 0x000fe200000116a9 */
[----:B------:R-:W-:Y:S01]  /*2280*/  HADD2.F32 R179, -RZ, R179.H0_H0 ;  /* 0x200000b3ffb37230 */ /* 0x000fe20000004100 */
[----:B------:R-:W-:Y:S02]  /*2290*/  MOV R182, R171 ;  /* 0x000000ab00b67202 */ /* 0x000fe40000000f00 */
[----:B------:R-:W-:Y:S01]  /*22a0*/  SHF.R.U32.HI R215, RZ, 0x10, R171 ;  /* 0x00000010ffd77819 */ /* 0x000fe200000116ab */
[----:B------:R-:W-:-:S02]  /*22b0*/  HADD2.F32 R171, -RZ, R214.H0_H0 ;  /* 0x200000d6ffab7230 */ /* 0x000fc40000004100 */
[C---:B------:R-:W-:Y:S01]  /*22c0*/  FADD.FTZ R168, -R178.reuse, R181 ;  /* 0x000000b5b2a87221 */ /* 0x040fe20000010100 */
[----:B------:R-:W-:Y:S02]  /*22d0*/  HADD2.F32 R169, -RZ, R180.H0_H0 ;  /* 0x200000b4ffa97230 */ /* 0x000fe40000004100 */
[----:B-1----:R-:W-:Y:S01]  /*22e0*/  FADD.FTZ R172, -R178, R183 ;  /* 0x000000b7b2ac7221 */ /* 0x002fe20000010100 */
[----:B------:R-:W-:Y:S02]  /*22f0*/  HADD2.F32 R170, -RZ, R231.H0_H0 ;  /* 0x200000e7ffaa7230 */ /* 0x000fe40000004100 */
[----:B------:R-:W-:Y:S01]  /*2300*/  FMUL.FTZ R232, R116, R179 ;  /* 0x000000b374e87220 */ /* 0x000fe20000410000 */
[C---:B------:R-:W-:Y:S01]  /*2310*/  FADD.FTZ R230, -R178.reuse, R171 ;  /* 0x000000abb2e67221 */ /* 0x040fe20000010100 */
[C---:B------:R-:W-:Y:S01]  /*2320*/  FMUL.FTZ R231, R219.reuse, R168 ;  /* 0x000000a8dbe77220 */ /* 0x040fe20000410000 */
[----:B------:R-:W-:Y:S02]  /*2330*/  HADD2.F32 R171, -RZ, R182.H0_H0 ;  /* 0x200000b6ffab7230 */ /* 0x000fe40000004100 */
        /* <DEDUP_REMOVED lines=24> */
.L_x_9207:
[----:B------:R-:W-:Y:S05]  /*24c0*/  BSYNC B0 ;  /* 0x0000000000007941 */ /* 0x000fea0003800000 */
.L_x_9206:
        /* <DEDUP_REMOVED lines=29> */
.L_x_9253:
        /* <DEDUP_REMOVED lines=56> */
[-CC-:B------:R-:W-:Y:S01]  /*2a20*/  FFMA.FTZ R168, R201, R176.reuse, R173.reuse ;  /* 0x000000b0c9a87223 */ /* 0x180fe200000100ad */
[----:B------:R-:W-:Y:S02]  /*2a30*/  @P6 HADD2.F32 R171, -RZ, R170.H0_H0 ;  /* 0x200000aaffab6230 */ /* 0x000fe40000004100 */
[----:B------:R-:W-:Y:S01]  /*2a40*/  FFMA.FTZ R170, R198, R176, R173 ;  /* 0x000000b0c6aa7223 */ /* 0x000fe200000100ad */
[----:B------:R-:W-:Y:S01]  /*2a50*/  @P6 FADD.FTZ R182, R182, R169 ;  /* 0x000000a9b6b66221 */ /* 0x000fe20000010000 */
[----:B------:R-:W-:Y:S01]  /*2a60*/  @P6 MOV R169, R249 ;  /* 0x000000f900a96202 */ /* 0x000fe20000000f00 */
[----:B------:R-:W-:Y:S01]  /*2a70*/  FADD.FTZ R168, R199, -R168 ;  /* 0x800000a8c7a87221 */ /* 0x000fe20000010000 */
[----:B------:R-:W-:Y:S01]  /*2a80*/  @P6 FADD.FTZ R250, R250, R171 ;  /* 0x000000abfafa6221 */ /* 0x000fe20000010000 */
[----:B------:R-:W-:Y:S01]  /*2a90*/  @P6 SHF.R.U32.HI R171, RZ, 0x10, R249 ;  /* 0x00000010ffab6819 */ /* 0x000fe200000116f9 */
[----:B------:R-:W-:Y:S01]  /*2aa0*/  FADD.FTZ R170, R197, -R170 ;  /* 0x800000aac5aa7221 */ /* 0x000fe20000010000 */
[----:B------:R-:W-:-:S02]  /*2ab0*/  @P6 HADD2.F32 R169, -RZ, R169.H0_H0 ;  /* 0x200000a9ffa96230 */ /* 0x000fc40000004100 */
[C---:B------:R-:W-:Y:S01]  /*2ac0*/  FMUL.FTZ R214, R219.reuse, R168 ;  /* 0x000000a8dbd67220 */ /* 0x040fe20000410000 */
[----:B------:R-:W-:Y:S02]  /*2ad0*/  @P6 HADD2.F32 R171, -RZ, R171.H0_H0 ;  /* 0x200000abffab6230 */ /* 0x000fe40000004100 */
[----:B------:R-:W-:Y:S01]  /*2ae0*/  FMUL.FTZ R172, R219, R170 ;  /* 0x000000aadbac7220 */ /* 0x000fe20000410000 */
        /* <DEDUP_REMOVED lines=11> */
[----:B------:R-:W-:Y:S01]  /*2ba0*/  F2F.F16.F32 R173, R173 ;  /* 0x000000ad00ad7304 */ /* 0x000fe20000200800 */
[----:B--2---:R-:W-:-:S05]  /*2bb0*/  @P6 MOV R171, R168 ;  /* 0x000000a800ab6202 */ /* 0x004fca0000000f00 */
[----:B------:R-:W-:-:S05]  /*2bc0*/  @P6 HADD2.F32 R171, -RZ, R171.H0_H0 ;  /* 0x200000abffab6230 */ /* 0x000fca0000004100 */
[----:B------:R-:W-:Y:S01]  /*2bd0*/  @P6 FMUL.FTZ R179, R170, R171 ;  /* 0x000000abaab36220 */ /* 0x000fe20000410000 */
[----:B------:R-:W-:-:S13]  /*2be0*/  LOP3.LUT P6, RZ, R8, 0xff00, RZ, 0xc0, !PT ;  /* 0x0000ff0008ff7812 */ /* 0x000fda00078cc0ff */
[----:B------:R-:W-:Y:S01]  /*2bf0*/  @P6 SHF.R.U64 R170, R168, 0x10, R169 ;  /* 0x00000010a8aa6819 */ /* 0x000fe200000012a9 */
[----:B------:R-:W-:-:S04]  /*2c00*/  FMUL.FTZ R168, R250, R237 ;  /* 0x000000edfaa87220 */ /* 0x000fc80000410000 */
[----:B------:R-:W-:Y:S01]  /*2c10*/  FMUL.FTZ R168, R168, UR15 ;  /* 0x0000000fa8a87c20 */ /* 0x000fe20008410000 */
[----:B------:R-:W-:-:S03]  /*2c20*/  @P6 HADD2.F32 R170, -RZ, R170.H0_H0 ;  /* 0x200000aaffaa6230 */ /* 0x000fc60000004100 */
[----:B------:R-:W-:Y:S02]  /*2c30*/  FMUL.FTZ R183, R161, R168 ;  /* 0x000000a8a1b77220 */ /* 0x000fe40000410000 */
[----:B------:R-:W-:Y:S01]  /*2c40*/  @P6 FMUL.FTZ R180, R168, R170 ;  /* 0x000000aaa8b46220 */ /* 0x000fe20000410000 */
[----:B------:R-:W-:Y:S02]  /*2c50*/  FMUL.FTZ R168, R172, R237 ;  /* 0x000000edaca87220 */ /* 0x000fe40000410000 */
[----:B------:R-:W-:Y:S02]  /*2c60*/  FSEL R183, R183, RZ, P6 ;  /* 0x000000ffb7b77208 */ /* 0x000fe40003000000 */
[----:B------:R-:W-:Y:S01]  /*2c70*/  LOP3.LUT P6, RZ, R8, 0xff000000, RZ, 0xc0, !PT ;  /* 0xff00000008ff7812 */ /* 0x000fe200078cc0ff */
[----:B------:R-:W-:-:S04]  /*2c80*/  FMUL.FTZ R168, R168, UR15 ;  /* 0x0000000fa8a87c20 */ /* 0x000fc80008410000 */
[----:B------:R-:W-:-:S05]  /*2c90*/  FMUL.FTZ R215, R163, R168 ;  /* 0x000000a8a3d77220 */ /* 0x000fca0000410000 */
[----:B------:R-:W-:-:S03]  /*2ca0*/  FSEL R215, R215, RZ, P6 ;  /* 0x000000ffd7d77208 */ /* 0x000fc60003000000 */
[----:B------:R-:W-:Y:S01]  /*2cb0*/  @P6 SHF.R.U32.HI R170, RZ, 0x10, R169 ;  /* 0x00000010ffaa6819 */ /* 0x000fe200000116a9 */
[----:B------:R-:W0:Y:S04]  /*2cc0*/  F2F.F16.F32 R171, R215 ;  /* 0x000000d700ab7304 */ /* 0x000e280000200800 */
[----:B------:R-:W-:-:S05]  /*2cd0*/  @P6 HADD2.F32 R170, -RZ, R170.H0_H0 ;  /* 0x200000aaffaa6230 */ /* 0x000fca0000004100 */
[----:B------:R-:W-:Y:S01]  /*2ce0*/  @P6 FMUL.FTZ R178, R168, R170 ;  /* 0x000000aaa8b26220 */ /* 0x000fe20000410000 */
[----:B------:R-:W-:Y:S01]  /*2cf0*/  LOP3.LUT P6, RZ, R8, 0xff0000, RZ, 0xc0, !PT ;  /* 0x00ff000008ff7812 */ /* 0x000fe200078cc0ff */
[----:B------:R-:W-:-:S04]  /*2d00*/  FMUL.FTZ R168, R214, R237 ;  /* 0x000000edd6a87220 */ /* 0x000fc80000410000 */
[----:B------:R-:W-:Y:S01]  /*2d10*/  FMUL.FTZ R168, R168, UR15 ;  /* 0x0000000fa8a87c20 */ /* 0x000fe20008410000 */
[----:B0-----:R-:W-:-:S07]  /*2d20*/  SHF.L.U32 R171, R171, 0x10, RZ ;  /* 0x00000010abab7819 */ /* 0x001fce00000006ff */
[----:B------:R-:W-:-:S05]  /*2d30*/  @P6 HADD2.F32 R169, -RZ, R169.H0_H0 ;  /* 0x200000a9ffa96230 */ /* 0x000fca0000004100 */
[----:B------:R-:W-:Y:S01]  /*2d40*/  @P6 FMUL.FTZ R181, R168, R169 ;  /* 0x000000a9a8b56220 */ /* 0x000fe20000410000 */
[----:B------:R-:W-:-:S05]  /*2d50*/  FMUL.FTZ R168, R162, R168 ;  /* 0x000000a8a2a87220 */ /* 0x000fca0000410000 */
[----:B------:R-:W-:Y:S02]  /*2d60*/  FSEL R239, R168, RZ, P6 ;  /* 0x000000ffa8ef7208 */ /* 0x000fe40003000000 */
        /* <DEDUP_REMOVED lines=24> */
.L_x_9211:
[----:B------:R1:W-:Y:S01]  /*2ef0*/  STG.E.64 desc[UR4][R174.64], R170 ;  /* 0x000000aaae007986 */ /* 0x0003e2000c101b04 */
[----:B------:R-:W-:Y:S01]  /*2f00*/  FADD.FTZ R54, R54, R181 ;  /* 0x000000b536367221 */ /* 0x000fe20000010000 */
[----:B------:R-:W-:Y:S01]  /*2f10*/  FADD.FTZ R52, R52, R179 ;  /* 0x000000b334347221 */ /* 0x000fe20000010000 */
[----:B------:R-:W-:Y:S01]  /*2f20*/  FADD.FTZ R53, R53, R180 ;  /* 0x000000b435357221 */ /* 0x000fe20000010000 */
[----:B------:R-:W-:Y:S01]  /*2f30*/  FADD.FTZ R55, R55, R178 ;  /* 0x000000b237377221 */ /* 0x000fe20000010000 */
[----:B------:R-:W-:-:S07]  /*2f40*/  IADD3 R217, R217, 0x100, RZ ;  /* 0x00000100d9d97810 */ /* 0x000fce0007ffe0ff */
.L_x_9210:
[----:B------:R-:W-:Y:S05]  /*2f50*/  BSYNC B0 ;  /* 0x0000000000007941 */ /* 0x000fea0003800000 */
.L_x_9209:
[----:B------:R-:W-:Y:S01]  /*2f60*/  LOP3.LUT P6, RZ, R9, 0x2, RZ, 0xc0, !PT ;  /* 0x0000000209ff7812 */ /* 0x000fe200078cc0ff */
[----:B------:R-:W-:-:S12]  /*2f70*/  BSSY B0, `(.L_x_9212) ;  /* 0x0000068000007945 */ /* 0x000fd80003800000 */
[----:B------:R-:W-:Y:S05]  /*2f80*/  @!P6 BRA `(.L_x_9213) ;  /* 0x000000040098e947 */ /* 0x000fea0003800000 */
[----:B0-----:R-:W-:-:S04]  /*2f90*/  ISETP.NE.AND P6, PT, R11, RZ, PT ;  /* 0x000000ff0b00720c */ /* 0x001fc80003fc5270 */
[----:B------:R-:W-:Y:S02]  /*2fa0*/  FSEL R172, R177, RZ, !P6 ;  /* 0x000000ffb1ac7208 */ /* 0x000fe40007000000 */
[----:B------:R-:W-:-:S03]  /*2fb0*/  ISETP.NE.AND P6, PT, R11, RZ, PT ;  /* 0x000000ff0b00720c */ /* 0x000fc60003fc5270 */
[-CC-:B------:R-:W-:Y:S01]  /*2fc0*/  FFMA.FTZ R169, R195, R176.reuse, R172.reuse ;  /* 0x000000b0c3a97223 */ /* 0x180fe200000100ac */
[----:B------:R-:W-:Y:S01]  /*2fd0*/  FSEL R173, R177, RZ, !P6 ;  /* 0x000000ffb1ad7208 */ /* 0x000fe20007000000 */
[----:B-1----:R-:W-:Y:S01]  /*2fe0*/  FFMA.FTZ R171, R196, R176, R172 ;  /* 0x000000b0c4ab7223 */ /* 0x002fe200000100ac */
[----:B------:R-:W-:Y:S01]  /*2ff0*/  ISETP.NE.U32.AND P6, PT, RZ, UR8, PT ;  /* 0x00000008ff007c0c */ /* 0x000fe2000bfc5070 */
[----:B------:R-:W-:Y:S02]  /*3000*/  FADD.FTZ R182, R194, -R169 ;  /* 0x800000a9c2b67221 */ /* 0x000fe40000010000 */
[----:B------:R-:W-:Y:S01]  /*3010*/  FADD.FTZ R250, R192, -R171 ;  /* 0x800000abc0fa7221 */ /* 0x000fe20000010000 */
[----:B------:R-:W-:Y:S01]  /*3020*/  ISETP.NE.AND.EX P6, PT, RZ, UR9, PT, P6 ;  /* 0x00000009ff007c0c */ /* 0x000fe2000bfc5360 */
[C---:B------:R-:W-:Y:S02]  /*3030*/  FMUL.FTZ R182, R219.reuse, R182 ;  /* 0x000000b6dbb67220 */ /* 0x040fe40000410000 */
[----:B------:R-:W-:-:S10]  /*3040*/  FMUL.FTZ R250, R219, R250 ;  /* 0x000000fadbfa7220 */ /* 0x000fd40000410000 */
[----:B------:R-:W-:Y:S02]  /*3050*/  @P6 MOV R168, R246 ;  /* 0x000000f600a86202 */ /* 0x000fe40000000f00 */
[----:B------:R-:W-:-:S03]  /*3060*/  @P6 SHF.R.U64 R170, R246, 0x10, R247 ;  /* 0x00000010f6aa6819 */ /* 0x000fc600000012f7 */
[----:B------:R-:W-:Y:S02]  /*3070*/  @P6 HADD2.F32 R169, -RZ, R168.H0_H0 ;  /* 0x200000a8ffa96230 */ /* 0x000fe40000004100 */
[-C--:B------:R-:W-:Y:S01]  /*3080*/  FFMA.FTZ R168, R193, R176.reuse, R172 ;  /* 0x000000b0c1a87223 */ /* 0x080fe200000100ac */
        /* <DEDUP_REMOVED lines=35> */
[-C--:B------:R-:W-:Y:S02]  /*32c0*/  FMUL.FTZ R168, R214, R237.reuse ;  /* 0x000000edd6a87220 */ /* 0x080fe40000410000 */
[----:B------:R-:W-:Y:S02]  /*32d0*/  FSEL R183, R183, RZ, P6 ;  /* 0x000000ffb7b77208 */ /* 0x000fe40003000000 */
[----:B------:R-:W-:Y:S01]  /*32e0*/  LOP3.LUT P6, RZ, R7, 0xff0000, RZ, 0xc0, !PT ;  /* 0x00ff000007ff7812 */ /* 0x000fe200078cc0ff */
[----:B------:R-:W-:Y:S01]  /*32f0*/  FMUL.FTZ R215, R168, UR15 ;  /* 0x0000000fa8d77c20 */ /* 0x000fe20008410000 */
[----:B------:R-:W-:-:S04]  /*3300*/  FMUL.FTZ R168, R174, R237 ;  /* 0x000000edaea87220 */ /* 0x000fc80000410000 */
[----:B------:R-:W-:-:S07]  /*3310*/  FMUL.FTZ R168, R168, UR15 ;  /* 0x0000000fa8a87c20 */ /* 0x000fce0008410000 */
[----:B------:R-:W-:-:S05]  /*3320*/  @P6 MOV R170, R169 ;  /* 0x000000a900aa6202 */ /* 0x000fca0000000f00 */
[----:B------:R-:W-:-:S05]  /*3330*/  @P6 HADD2.F32 R170, -RZ, R170.H0_H0 ;  /* 0x200000aaffaa6230 */ /* 0x000fca0000004100 */
[----:B------:R-:W-:Y:S01]  /*3340*/  @P6 FMUL.FTZ R179, R215, R170 ;  /* 0x000000aad7b36220 */ /* 0x000fe20000410000 */
[----:B------:R-:W-:-:S05]  /*3350*/  FMUL.FTZ R215, R154, R215 ;  /* 0x000000d79ad77220 */ /* 0x000fca0000410000 */
[----:B------:R-:W-:Y:S02]  /*3360*/  FSEL R215, R215, RZ, P6 ;  /* 0x000000ffd7d77208 */ /* 0x000fe40003000000 */
[----:B------:R-:W-:-:S04]  /*3370*/  LOP3.LUT P6, RZ, R7, 0xff000000, RZ, 0xc0, !PT ;  /* 0xff00000007ff7812 */ /* 0x000fc800078cc0ff */
[----:B------:R-:W-:Y:S09]  /*3380*/  F2F.F16.F32 R215, R215 ;  /* 0x000000d700d77304 */ /* 0x000ff20000200800 */
[----:B------:R-:W-:-:S05]  /*3390*/  @P6 SHF.R.U32.HI R169, RZ, 0x10, R169 ;  /* 0x00000010ffa96819 */ /* 0x000fca00000116a9 */
[----:B------:R-:W-:-:S05]  /*33a0*/  @P6 HADD2.F32 R169, -RZ, R169.H0_H0 ;  /* 0x200000a9ffa96230 */ /* 0x000fca0000004100 */
[----:B------:R-:W-:Y:S01]  /*33b0*/  @P6 FMUL.FTZ R180, R168, R169 ;  /* 0x000000a9a8b46220 */ /* 0x000fe20000410000 */
[----:B------:R-:W-:-:S05]  /*33c0*/  FMUL.FTZ R168, R155, R168 ;  /* 0x000000a89ba87220 */ /* 0x000fca0000410000 */
[----:B------:R-:W-:Y:S02]  /*33d0*/  FSEL R239, R168, RZ, P6 ;  /* 0x000000ffa8ef7208 */ /* 0x000fe40003000000 */
[C---:B------:R-:W-:Y:S01]  /*33e0*/  LEA R170, P6, R217.reuse, UR18, 0x3 ;  /* 0x00000012d9aa7c11 */ /* 0x040fe2000f8c18ff */
[----:B------:R-:W0:Y:S03]  /*33f0*/  F2F.F16.F32 R168, R183 ;  /* 0x000000b700a87304 */ /* 0x000e260000200800 */
[----:B------:R-:W-:Y:S02]  /*3400*/  LEA.HI.X R171, R217, UR19, RZ, 0x3, P6 ;  /* 0x00000013d9ab7c11 */ /* 0x000fe4000b0f1cff */
[----:B------:R-:W-:-:S03]  /*3410*/  ISETP.NE.U32.AND P6, PT, RZ, UR16, PT ;  /* 0x00000010ff007c0c */ /* 0x000fc6000bfc5070 */
[----:B------:R-:W1:Y:S01]  /*3420*/  F2F.F16.F32 R173, R239 ;  /* 0x000000ef00ad7304 */ /* 0x000e620000200800 */
[----:B------:R-:W-:Y:S01]  /*3430*/  ISETP.NE.AND.EX P6, PT, RZ, UR17, PT, P6 ;  /* 0x00000011ff007c0c */ /* 0x000fe2000bfc5360 */
[----:B0-----:R-:W-:-:S03]  /*3440*/  IMAD.WIDE.U32 R168, R168, 0x10000, RZ ;  /* 0x00010000a8a87825 */ /* 0x001fc600078e00ff */
[----:B------:R-:W-:-:S09]  /*3450*/  LOP3.LUT R172, R168, R175, RZ, 0xfc, !PT ;  /* 0x000000afa8ac7212 */ /* 0x000fd200078efcff */
[----:B------:R-:W-:Y:S02]  /*3460*/  @P6 F2FP.F16.F32.PACK_AB R182, RZ, R182 ;  /* 0x000000b6ffb6623e */ /* 0x000fe400000000ff */
[----:B-1----:R-:W-:Y:S02]  /*3470*/  SHF.L.U32 R173, R173, 0x10, RZ ;  /* 0x00000010adad7819 */ /* 0x002fe400000006ff */
[----:B------:R-:W-:Y:S02]  /*3480*/  @P6 F2FP.F16.F32.PACK_AB R250, RZ, R250 ;  /* 0x000000fafffa623e */ /* 0x000fe400000000ff */
[----:B------:R-:W-:Y:S02]  /*3490*/  @P6 F2FP.F16.F32.PACK_AB R214, RZ, R214 ;  /* 0x000000d6ffd6623e */ /* 0x000fe400000000ff */
[----:B------:R-:W-:Y:S02]  /*34a0*/  @P6 F2FP.F16.F32.PACK_AB R174, RZ, R174 ;  /* 0x000000aeffae623e */ /* 0x000fe400000000ff */
        /* <DEDUP_REMOVED lines=14> */
.L_x_9214:
[----:B------:R2:W-:Y:S01]  /*3590*/  STG.E.64 desc[UR4][R170.64], R172 ;  /* 0x000000acaa007986 */ /* 0x0005e2000c101b04 */
[----:B------:R-:W-:Y:S01]  /*35a0*/  FADD.FTZ R50, R50, R179 ;  /* 0x000000b332327221 */ /* 0x000fe20000010000 */
[----:B------:R-:W-:Y:S01]  /*35b0*/  FADD.FTZ R48, R48, R181 ;  /* 0x000000b530307221 */ /* 0x000fe20000010000 */
[----:B------:R-:W-:Y:S01]  /*35c0*/  FADD.FTZ R49, R49, R178 ;  /* 0x000000b231317221 */ /* 0x000fe20000010000 */
[----:B------:R-:W-:Y:S01]  /*35d0*/  FADD.FTZ R51, R51, R180 ;  /* 0x000000b433337221 */ /* 0x000fe20000010000 */
[----:B------:R-:W-:-:S07]  /*35e0*/  IADD3 R217, R217, 0x100, RZ ;  /* 0x00000100d9d97810 */ /* 0x000fce0007ffe0ff */
.L_x_9213:
[----:B------:R-:W-:Y:S05]  /*35f0*/  BSYNC B0 ;  /* 0x0000000000007941 */ /* 0x000fea0003800000 */
.L_x_9212:
[----:B------:R-:W-:Y:S04]  /*3600*/  BSSY B0, `(.L_x_9215) ;  /* 0x0000068000007945 */ /* 0x000fe80003800000 */
[----:B------:R-:W-:Y:S05]  /*3610*/  @!P5 BRA `(.L_x_9216) ;  /* 0x000000040098d947 */ /* 0x000fea0003800000 */
[----:B0-----:R-:W-:-:S04]  /*3620*/  ISETP.NE.AND P6, PT, R11, RZ, PT ;  /* 0x000000ff0b00720c */ /* 0x001fc80003fc5270 */
[----:B--2---:R-:W-:Y:S02]  /*3630*/  FSEL R172, R177, RZ, !P6 ;  /* 0x000000ffb1ac7208 */ /* 0x004fe40007000000 */
        /* <DEDUP_REMOVED lines=58> */
[----:B------:R-:W-:Y:S01]  /*39e0*/  FMUL.FTZ R215, R146, R215 ;  /* 0x000000d792d77220 */ /* 0x000fe20000410000 */
[----:B------:R-:W0:Y:S04]  /*39f0*/  F2F.F16.F32 R170, R183 ;  /* 0x000000b700aa7304 */ /* 0x000e280000200800 */
[----:B------:R-:W-:Y:S02]  /*3a00*/  FSEL R215, R215, RZ, P6 ;  /* 0x000000ffd7d77208 */ /* 0x000fe40003000000 */
[----:B------:R-:W-:-:S04]  /*3a10*/  LOP3.LUT P6, RZ, R6, 0xff000000, RZ, 0xc0, !PT ;  /* 0xff00000006ff7812 */ /* 0x000fc800078cc0ff */
[----:B------:R-:W-:Y:S01]  /*3a20*/  F2F.F16.F32 R215, R215 ;  /* 0x000000d700d77304 */ /* 0x000fe20000200800 */
[----:B0-----:R-:W-:-:S08]  /*3a30*/  IMAD.WIDE.U32 R170, R170, 0x10000, RZ ;  /* 0x00010000aaaa7825 */ /* 0x001fd000078e00ff */
[----:B------:R-:W-:Y:S02]  /*3a40*/  @P6 SHF.R.U32.HI R169, RZ, 0x10, R169 ;  /* 0x00000010ffa96819 */ /* 0x000fe400000116a9 */
[----:B------:R-:W-:-:S03]  /*3a50*/  LOP3.LUT R174, R170, R173, RZ, 0xfc, !PT ;  /* 0x000000adaaae7212 */ /* 0x000fc600078efcff */
[----:B------:R-:W-:-:S05]  /*3a60*/  @P6 HADD2.F32 R169, -RZ, R169.H0_H0 ;  /* 0x200000a9ffa96230 */ /* 0x000fca0000004100 */
[----:B------:R-:W-:Y:S01]  /*3a70*/  @P6 FMUL.FTZ R180, R168, R169 ;  /* 0x000000a9a8b46220 */ /* 0x000fe20000410000 */
[----:B------:R-:W-:-:S05]  /*3a80*/  FMUL.FTZ R168, R147, R168 ;  /* 0x000000a893a87220 */ /* 0x000fca0000410000 */
[----:B------:R-:W-:Y:S02]  /*3a90*/  FSEL R239, R168, RZ, P6 ;  /* 0x000000ffa8ef7208 */ /* 0x000fe40003000000 */
[C---:B------:R-:W-:Y:S02]  /*3aa0*/  LEA R168, P6, R217.reuse, UR18, 0x3 ;  /* 0x00000012d9a87c11 */ /* 0x040fe4000f8c18ff */
[----:B------:R-:W0:Y:S02]  /*3ab0*/  F2F.F16.F32 R175, R239 ;  /* 0x000000ef00af7304 */ /* 0x000e240000200800 */
[----:B------:R-:W-:Y:S02]  /*3ac0*/  LEA.HI.X R169, R217, UR19, RZ, 0x3, P6 ;  /* 0x00000013d9a97c11 */ /* 0x000fe4000b0f1cff */
[----:B------:R-:W-:-:S04]  /*3ad0*/  ISETP.NE.U32.AND P6, PT, RZ, UR16, PT ;  /* 0x00000010ff007c0c */ /* 0x000fc8000bfc5070 */
[----:B------:R-:W-:Y:S02]  /*3ae0*/  ISETP.NE.AND.EX P6, PT, RZ, UR17, PT, P6 ;  /* 0x00000011ff007c0c */ /* 0x000fe4000bfc5360 */
[----:B0-----:R-:W-:-:S04]  /*3af0*/  SHF.L.U32 R175, R175, 0x10, RZ ;  /* 0x00000010afaf7819 */ /* 0x001fc800000006ff */
        /* <DEDUP_REMOVED lines=18> */
.L_x_9217:
[----:B------:R3:W-:Y:S01]  /*3c20*/  STG.E.64 desc[UR4][R168.64], R174 ;  /* 0x000000aea8007986 */ /* 0x0007e2000c101b04 */
[----:B------:R-:W-:Y:S01]  /*3c30*/  FADD.FTZ R46, R46, R179 ;  /* 0x000000b32e2e7221 */ /* 0x000fe20000010000 */
[----:B------:R-:W-:Y:S01]  /*3c40*/  FADD.FTZ R44, R44, R181 ;  /* 0x000000b52c2c7221 */ /* 0x000fe20000010000 */
[----:B------:R-:W-:Y:S01]  /*3c50*/  FADD.FTZ R45, R45, R178 ;  /* 0x000000b22d2d7221 */ /* 0x000fe20000010000 */
[----:B------:R-:W-:Y:S01]  /*3c60*/  FADD.FTZ R47, R47, R180 ;  /* 0x000000b42f2f7221 */ /* 0x000fe20000010000 */
[----:B------:R-:W-:-:S07]  /*3c70*/  IADD3 R217, R217, 0x100, RZ ;  /* 0x00000100d9d97810 */ /* 0x000fce0007ffe0ff */
.L_x_9216:
[----:B------:R-:W-:Y:S05]  /*3c80*/  BSYNC B0 ;  /* 0x0000000000007941 */ /* 0x000fea0003800000 */
.L_x_9215:
[----:B------:R-:W-:Y:S04]  /*3c90*/  BSSY B0, `(.L_x_9218) ;  /* 0x0000068000007945 */ /* 0x000fe80003800000 */
[----:B------:R-:W-:Y:S05]  /*3ca0*/  @!P4 BRA `(.L_x_9219) ;  /* 0x000000040098c947 */ /* 0x000fea0003800000 */
[----:B0-----:R-:W-:-:S04]  /*3cb0*/  ISETP.NE.AND P6, PT, R11, RZ, PT ;  /* 0x000000ff0b00720c */ /* 0x001fc80003fc5270 */
[----:B--2---:R-:W-:Y:S02]  /*3cc0*/  FSEL R172, R177, RZ, !P6 ;  /* 0x000000ffb1ac7208 */ /* 0x004fe40007000000 */
[----:B------:R-:W-:-:S03]  /*3cd0*/  ISETP.NE.AND P6, PT, R11, RZ, PT ;  /* 0x000000ff0b00720c */ /* 0x000fc60003fc5270 */
[-CC-:B---3--:R-:W-:Y:S01]  /*3ce0*/  FFMA.FTZ R169, R23, R176.reuse, R172.reuse ;  /* 0x000000b017a97223 */ /* 0x188fe200000100ac */
        /* <DEDUP_REMOVED lines=92> */
.L_x_9220:
[----:B------:R4:W-:Y:S01]  /*42b0*/  STG.E.64 desc[UR4][R168.64], R174 ;  /* 0x000000aea8007986 */ /* 0x0009e2000c101b04 */
[----:B------:R-:W-:Y:S01]  /*42c0*/  FADD.FTZ R42, R42, R179 ;  /* 0x000000b32a2a7221 */ /* 0x000fe20000010000 */
[----:B------:R-:W-:Y:S01]  /*42d0*/  FADD.FTZ R40, R40, R181 ;  /* 0x000000b528287221 */ /* 0x000fe20000010000 */
[----:B------:R-:W-:Y:S01]  /*42e0*/  FADD.FTZ R41, R41, R178 ;  /* 0x000000b229297221 */ /* 0x000fe20000010000 */
[----:B------:R-:W-:Y:S01]  /*42f0*/  FADD.FTZ R43, R43, R180 ;  /* 0x000000b42b2b7221 */ /* 0x000fe20000010000 */
[----:B------:R-:W-:-:S07]  /*4300*/  IADD3 R217, R217, 0x100, RZ ;  /* 0x00000100d9d97810 */ /* 0x000fce0007ffe0ff */
.L_x_9219:
[----:B------:R-:W-:Y:S05]  /*4310*/  BSYNC B0 ;  /* 0x0000000000007941 */ /* 0x000fea0003800000 */
.L_x_9218:
        /* <DEDUP_REMOVED lines=24> */
[----:B------:R-:W-:Y:S01]  /*44a0*/  @P6 SHF.R.U32.HI R171, RZ, 0x10, R241 ;  /* 0x00000010ffab6819 */ /* 0x000fe200000116f1 */
[C---:B------:R-:W-:Y:S01]  /*44b0*/  FMUL.FTZ R172, R219.reuse, R170 ;  /* 0x000000aadbac7220 */ /* 0x040fe20000410000 */
        /* <DEDUP_REMOVED lines=72> */
.L_x_9223:
[----:B------:R1:W-:Y:S01]  /*4940*/  STG.E.64 desc[UR4][R168.64], R174 ;  /* 0x000000aea8007986 */ /* 0x0003e2000c101b04 */
[----:B------:R-:W-:Y:S01]  /*4950*/  FADD.FTZ R38, R38, R179 ;  /* 0x000000b326267221 */ /* 0x000fe20000010000 */
[----:B------:R-:W-:Y:S01]  /*4960*/  FADD.FTZ R36, R36, R181 ;  /* 0x000000b524247221 */ /* 0x000fe20000010000 */
[----:B------:R-:W-:Y:S01]  /*4970*/  FADD.FTZ R37, R37, R178 ;  /* 0x000000b225257221 */ /* 0x000fe20000010000 */
[----:B------:R-:W-:Y:S01]  /*4980*/  FADD.FTZ R39, R39, R180 ;  /* 0x000000b427277221 */ /* 0x000fe20000010000 */
[----:B------:R-:W-:-:S07]  /*4990*/  IADD3 R217, R217, 0x100, RZ ;  /* 0x00000100d9d97810 */ /* 0x000fce0007ffe0ff */
.L_x_9222:
[----:B------:R-:W-:Y:S05]  /*49a0*/  BSYNC B0 ;  /* 0x0000000000007941 */ /* 0x000fea0003800000 */
.L_x_9221:
        /* <DEDUP_REMOVED lines=98> */
.L_x_9226:
[----:B------:R1:W-:Y:S01]  /*4fd0*/  STG.E.64 desc[UR4][R168.64], R174 ;  /* 0x000000aea8007986 */ /* 0x0003e2000c101b04 */
[----:B------:R-:W-:Y:S01]  /*4fe0*/  FADD.FTZ R34, R34, R179 ;  /* 0x000000b322227221 */ /* 0x000fe20000010000 */
[----:B------:R-:W-:Y:S01]  /*4ff0*/  FADD.FTZ R32, R32, R181 ;  /* 0x000000b520207221 */ /* 0x000fe20000010000 */
[----:B------:R-:W-:Y:S01]  /*5000*/  FADD.FTZ R33, R33, R178 ;  /* 0x000000b221217221 */ /* 0x000fe20000010000 */
[----:B------:R-:W-:Y:S01]  /*5010*/  FADD.FTZ R35, R35, R180 ;  /* 0x000000b423237221 */ /* 0x000fe20000010000 */
[----:B------:R-:W-:-:S07]  /*5020*/  IADD3 R217, R217, 0x100, RZ ;  /* 0x00000100d9d97810 */ /* 0x000fce0007ffe0ff */
.L_x_9225:
[----:B------:R-:W-:Y:S05]  /*5030*/  BSYNC B0 ;  /* 0x0000000000007941 */ /* 0x000fea0003800000 */
.L_x_9224:
        /* <DEDUP_REMOVED lines=37> */
[----:B------:R-:W-:Y:S01]  /*5290*/  CS2R R176, SRZ ;  /* 0x0000000000b07805 */ /* 0x000fe2000001ff00 */
[----:B------:R-:W-:Y:S01]  /*52a0*/  HFMA2.MMA R182, -RZ, RZ, 0, 0 ;  /* 0x00000000ffb67435 */ /* 0x000fe200000001ff */
        /* <DEDUP_REMOVED lines=14> */
[-C--:B------:R-:W-:Y:S01]  /*5390*/  FMUL.FTZ R168, R174, R237.reuse ;  /* 0x000000edaea87220 */ /* 0x080fe20000410000 */
[----:B------:R-:W-:Y:S01]  /*53a0*/  FMUL.FTZ R237, R180, R237 ;  /* 0x000000edb4ed7220 */ /* 0x000fe20000410000 */
[----:B------:R-:W-:Y:S02]  /*53b0*/  FSEL R175, R175, RZ, P6 ;  /* 0x000000ffafaf7208 */ /* 0x000fe40003000000 */
[----:B------:R-:W-:Y:S01]  /*53c0*/  LOP3.LUT P6, RZ, R0, 0xff0000, RZ, 0xc0, !PT ;  /* 0x00ff000000ff7812 */ /* 0x000fe200078cc0ff */
[----:B------:R-:W-:Y:S01]  /*53d0*/  FMUL.FTZ R181, R168, UR15 ;  /* 0x0000000fa8b57c20 */ /* 0x000fe20008410000 */
[----:B------:R-:W-:-:S11]  /*53e0*/  FMUL.FTZ R237, R237, UR15 ;  /* 0x0000000feded7c20 */ /* 0x000fd60008410000 */
        /* <DEDUP_REMOVED lines=15> */
[----:B------:R-:W-:-:S04]  /*54e0*/  LEA R168, P6, R217, UR18, 0x3 ;  /* 0x00000012d9a87c11 */ /* 0x000fc8000f8c18ff */
[----:B------:R-:W-:Y:S01]  /*54f0*/  LEA.HI.X R169, R217, UR19, RZ, 0x3, P6 ;  /* 0x00000013d9a97c11 */ /* 0x000fe2000b0f1cff */
[----:B------:R-:W0:Y:S01]  /*5500*/  F2F.F16.F32 R183, R183 ;  /* 0x000000b700b77304 */ /* 0x000e220000200800 */
[----:B------:R-:W-:-:S04]  /*5510*/  ISETP.NE.U32.AND P6, PT, RZ, UR16, PT ;  /* 0x00000010ff007c0c */ /* 0x000fc8000bfc5070 */
[----:B------:R-:W-:Y:S02]  /*5520*/  ISETP.NE.AND.EX P6, PT, RZ, UR17, PT, P6 ;  /* 0x00000011ff007c0c */ /* 0x000fe4000bfc5360 */
[----:B0-----:R-:W-:-:S11]  /*5530*/  SHF.L.U32 R215, R183, 0x10, RZ ;  /* 0x00000010b7d77819 */ /* 0x001fd600000006ff */
[----:B------:R-:W-:Y:S02]  /*5540*/  @P6 F2FP.F16.F32.PACK_AB R178, RZ, R178 ;  /* 0x000000b2ffb2623e */ /* 0x000fe400000000ff */
[----:B------:R-:W-:Y:S02]  /*5550*/  @P6 F2FP.F16.F32.PACK_AB R172, RZ, R172 ;  /* 0x000000acffac623e */ /* 0x000fe400000000ff */
[----:B------:R-:W-:Y:S02]  /*5560*/  @P6 F2FP.F16.F32.PACK_AB R174, RZ, R174 ;  /* 0x000000aeffae623e */ /* 0x000fe400000000ff */
[----:B------:R-:W-:Y:S02]  /*5570*/  @P6 F2FP.F16.F32.PACK_AB R180, RZ, R180 ;  /* 0x000000b4ffb4623e */ /* 0x000fe400000000ff */
        /* <DEDUP_REMOVED lines=14> */
.L_x_9229:
[----:B------:R1:W-:Y:S01]  /*5660*/  STG.E.64 desc[UR4][R168.64], R170 ;  /* 0x000000aaa8007986 */ /* 0x0003e2000c101b04 */
[----:B------:R-:W-:Y:S01]  /*5670*/  FADD.FTZ R30, R30, R177 ;  /* 0x000000b11e1e7221 */ /* 0x000fe20000010000 */
[----:B------:R-:W-:Y:S01]  /*5680*/  FADD.FTZ R28, R28, R179 ;  /* 0x000000b31c1c7221 */ /* 0x000fe20000010000 */
[----:B------:R-:W-:Y:S01]  /*5690*/  FADD.FTZ R29, R29, R176 ;  /* 0x000000b01d1d7221 */ /* 0x000fe20000010000 */
[----:B------:R-:W-:-:S07]  /*56a0*/  FADD.FTZ R31, R31, R182 ;  /* 0x000000b61f1f7221 */ /* 0x000fce0000010000 */
.L_x_9228:
[----:B------:R-:W-:Y:S05]  /*56b0*/  BSYNC B0 ;  /* 0x0000000000007941 */ /* 0x000fea0003800000 */
.L_x_9227:
[----:B------:R-:W-:Y:S02]  /*56c0*/  IADD3 R10, R10, UR20, RZ ;  /* 0x000000140a0a7c10 */ /* 0x000fe4000fffe0ff */
[----:B01-34-:R-:W-:Y:S02]  /*56d0*/  SEL R174, RZ, 0x1, P0 ;  /* 0x00000001ffae7807 */ /* 0x01bfe40000000000 */
[----:B------:R-:W-:-:S13]  /*56e0*/  ISETP.GE.AND P0, PT, R10, UR21, PT ;  /* 0x000000150a007c0c */ /* 0x000fda000bf06270 */
[----:B------:R-:W-:Y:S05]  /*56f0*/  @!P0 BRA `(.L_x_9230) ;  /* 0xffffffb000588947 */ /* 0x000fea000383ffff */
.L_x_9193:
        /* <DEDUP_REMOVED lines=18> */
.L_x_9232:
[----:B------:R-:W-:Y:S05]  /*5820*/  BSYNC B0 ;  /* 0x0000000000007941 */ /* 0x000fea0003800000 */
.L_x_9231:
        /* <DEDUP_REMOVED lines=13> */
.L_x_9234:
[----:B------:R-:W-:Y:S05]  /*5900*/  BSYNC B0 ;  /* 0x0000000000007941 */ /* 0x000fea0003800000 */
.L_x_9233:
        /* <DEDUP_REMOVED lines=12> */
.L_x_9236:
[----:B------:R-:W-:Y:S05]  /*59d0*/  BSYNC B0 ;  /* 0x0000000000007941 */ /* 0x000fea0003800000 */
.L_x_9235:
        /* <DEDUP_REMOVED lines=12> */
.L_x_9238:
[----:B------:R-:W-:Y:S05]  /*5aa0*/  BSYNC B0 ;  /* 0x0000000000007941 */ /* 0x000fea0003800000 */
.L_x_9237:
        /* <DEDUP_REMOVED lines=12> */
.L_x_9240:
[----:B------:R-:W-:Y:S05]  /*5b70*/  BSYNC B0 ;  /* 0x0000000000007941 */ /* 0x000fea0003800000 */
.L_x_9239:
        /* <DEDUP_REMOVED lines=12> */
.L_x_9242:
[----:B------:R-:W-:Y:S05]  /*5c40*/  BSYNC B0 ;  /* 0x0000000000007941 */ /* 0x000fea0003800000 */
.L_x_9241:
        /* <DEDUP_REMOVED lines=12> */
.L_x_9208:
[----:B------:R-:W-:Y:S02]  /*5d10*/  MOV R179, R177 ;  /* 0x000000b100b37202 */ /* 0x000fe40000000f00 */
[----:B------:R-:W-:Y:S02]  /*5d20*/  MOV R180, 0x10 ;  /* 0x0000001000b47802 */ /* 0x000fe40000000f00 */
[----:B------:R-:W-:Y:S02]  /*5d30*/  MOV R181, 0x1f ;  /* 0x0000001f00b57802 */ /* 0x000fe40000000f00 */
[----:B------:R-:W-:-:S07]  /*5d40*/  MOV R178, 0xffffffff ;  /* 0xffffffff00b27802 */ /* 0x000fce0000000f00 */
[----:B0-----:R-:W-:Y:S05]  /*5d50*/  WARPSYNC.COLLECTIVE R178, `(.L_x_9243) ;  /* 0x00000000b2087348 */ /* 0x001fea0003c00000 */
[----:B------:R1:W2:Y:S02]  /*5d60*/  SHFL.DOWN P6, R215, R179, R180, R181 ;  /* 0x080000b4b3d77389 */ /* 0x0002a400000c00b5 */
[----:B012---:R-:W-:Y:S01]  /*5d70*/  ENDCOLLECTIVE ;  /* 0x000000000000791b */ /* 0x007fe20003800000 */
.L_x_9243:
[----:B------:R-:W-:Y:S02]  /*5d80*/  MOV R179, R176 ;  /* 0x000000b000b37202 */ /* 0x000fe40000000f00 */
[----:B------:R-:W-:-:S07]  /*5d90*/  MOV R170, R215 ;  /* 0x000000d700aa7202 */ /* 0x000fce0000000f00 */
[----:B------:R-:W-:Y:S05]  /*5da0*/  WARPSYNC.COLLECTIVE R178, `(.L_x_9244) ;  /* 0x00000000b2087348 */ /* 0x000fea0003c00000 */
[----:B------:R0:W1:Y:S02]  /*5db0*/  SHFL.DOWN P6, R215, R179, R180, R181 ;  /* 0x080000b4b3d77389 */ /* 0x00006400000c00b5 */
[----:B01----:R-:W-:Y:S01]  /*5dc0*/  ENDCOLLECTIVE ;  /* 0x000000000000791b */ /* 0x003fe20003800000 */
.L_x_9244:
[----:B------:R-:W-:-:S05]  /*5dd0*/  FADD.FTZ R170, R170, R177 ;  /* 0x000000b1aaaa7221 */ /* 0x000fca0000010000 */
[----:B------:R-:W-:Y:S02]  /*5de0*/  MOV R179, R170 ;  /* 0x000000aa00b37202 */ /* 0x000fe40000000f00 */
[----:B------:R-:W-:Y:S02]  /*5df0*/  MOV R180, 0x8 ;  /* 0x0000000800b47802 */ /* 0x000fe40000000f00 */
[----:B------:R-:W-:-:S07]  /*5e00*/  MOV R171, R215 ;  /* 0x000000d700ab7202 */ /* 0x000fce0000000f00 */
[----:B------:R-:W-:Y:S05]  /*5e10*/  WARPSYNC.COLLECTIVE R178, `(.L_x_9245) ;  /* 0x00000000b2087348 */ /* 0x000fea0003c00000 */
[----:B------:R0:W1:Y:S02]  /*5e20*/  SHFL.DOWN P6, R215, R179, R180, R181 ;  /* 0x080000b4b3d77389 */ /* 0x00006400000c00b5 */
[----:B01----:R-:W-:Y:S01]  /*5e30*/  ENDCOLLECTIVE ;  /* 0x000000000000791b */ /* 0x003fe20003800000 */
.L_x_9245:
[----:B------:R-:W-:-:S05]  /*5e40*/  FADD.FTZ R171, R171, R176 ;  /* 0x000000b0abab7221 */ /* 0x000fca0000010000 */
[----:B------:R-:W-:Y:S02]  /*5e50*/  MOV R179, R171 ;  /* 0x000000ab00b37202 */ /* 0x000fe40000000f00 */
[----:B------:R-:W-:-:S07]  /*5e60*/  MOV R173, R215 ;  /* 0x000000d700ad7202 */ /* 0x000fce0000000f00 */
[----:B------:R-:W-:Y:S05]  /*5e70*/  WARPSYNC.COLLECTIVE R178, `(.L_x_9246) ;  /* 0x00000000b2087348 */ /* 0x000fea0003c00000 */
[----:B------:R0:W1:Y:S02]  /*5e80*/  SHFL.DOWN P6, R215, R179, R180, R181 ;  /* 0x080000b4b3d77389 */ /* 0x00006400000c00b5 */
[----:B01----:R-:W-:Y:S01]  /*5e90*/  ENDCOLLECTIVE ;  /* 0x000000000000791b */ /* 0x003fe20003800000 */
.L_x_9246:
[----:B------:R-:W-:-:S05]  /*5ea0*/  FADD.FTZ R173, R170, R173 ;  /* 0x000000adaaad7221 */ /* 0x000fca0000010000 */
[----:B------:R-:W-:Y:S02]  /*5eb0*/  MOV R179, R173 ;  /* 0x000000ad00b37202 */ /* 0x000fe40000000f00 */
[----:B------:R-:W-:Y:S02]  /*5ec0*/  MOV R180, 0x4 ;  /* 0x0000000400b47802 */ /* 0x000fe40000000f00 */
[----:B------:R-:W-:-:S07]  /*5ed0*/  MOV R172, R215 ;  /* 0x000000d700ac7202 */ /* 0x000fce0000000f00 */
[----:B------:R-:W-:Y:S05]  /*5ee0*/  WARPSYNC.COLLECTIVE R178, `(.L_x_9247) ;  /* 0x00000000b2087348 */ /* 0x000fea0003c00000 */
[----:B------:R0:W1:Y:S02]  /*5ef0*/  SHFL.DOWN P6, R215, R179, R180, R181 ;  /* 0x080000b4b3d77389 */ /* 0x00006400000c00b5 */
[----:B01----:R-:W-:Y:S01]  /*5f00*/  ENDCOLLECTIVE ;  /* 0x000000000000791b */ /* 0x003fe20003800000 */
.L_x_9247:
[----:B------:R-:W-:-:S05]  /*5f10*/  FADD.FTZ R172, R171, R172 ;  /* 0x000000acabac7221 */ /* 0x000fca0000010000 */
[----:B------:R-:W-:Y:S02]  /*5f20*/  MOV R179, R172 ;  /* 0x000000ac00b37202 */ /* 0x000fe40000000f00 */
[----:B------:R-:W-:-:S07]  /*5f30*/  MOV R174, R215 ;  /* 0x000000d700ae7202 */ /* 0x000fce0000000f00 */
[----:B------:R-:W-:Y:S05]  /*5f40*/  WARPSYNC.COLLECTIVE R178, `(.L_x_9248) ;  /* 0x00000000b2087348 */ /* 0x000fea0003c00000 */
[----:B------:R0:W1:Y:S02]  /*5f50*/  SHFL.DOWN P6, R215, R179, R180, R181 ;  /* 0x080000b4b3d77389 */ /* 0x00006400000c00b5 */
[----:B01----:R-:W-:Y:S01]  /*5f60*/  ENDCOLLECTIVE ;  /* 0x000000000000791b */ /* 0x003fe20003800000 */
.L_x_9248:
[----:B------:R-:W-:-:S05]  /*5f70*/  FADD.FTZ R174, R173, R174 ;  /* 0x000000aeadae7221 */ /* 0x000fca0000010000 */
[----:B------:R-:W-:Y:S02]  /*5f80*/  MOV R179, R174 ;  /* 0x000000ae00b37202 */ /* 0x000fe40000000f00 */
[----:B------:R-:W-:Y:S02]  /*5f90*/  MOV R180, 0x2 ;  /* 0x0000000200b47802 */ /* 0x000fe40000000f00 */
[----:B------:R-:W-:-:S07]  /*5fa0*/  MOV R175, R215 ;  /* 0x000000d700af7202 */ /* 0x000fce0000000f00 */
[----:B------:R-:W-:Y:S05]  /*5fb0*/  WARPSYNC.COLLECTIVE R178, `(.L_x_9249) ;  /* 0x00000000b2087348 */ /* 0x000fea0003c00000 */
[----:B------:R0:W1:Y:S02]  /*5fc0*/  SHFL.DOWN P6, R215, R179, R180, R181 ;  /* 0x080000b4b3d77389 */ /* 0x00006400000c00b5 */
[----:B01----:R-:W-:Y:S01]  /*5fd0*/  ENDCOLLECTIVE ;  /* 0x000000000000791b */ /* 0x003fe20003800000 */
.L_x_9249:
[----:B------:R-:W-:-:S05]  /*5fe0*/  FADD.FTZ R175, R172, R175 ;  /* 0x000000afacaf7221 */ /* 0x000fca0000010000 */
[----:B------:R-:W-:Y:S02]  /*5ff0*/  MOV R179, R175 ;  /* 0x000000af00b37202 */ /* 0x000fe40000000f00 */
[----:B------:R-:W-:-:S07]  /*6000*/  MOV R177, R215 ;  /* 0x000000d700b17202 */ /* 0x000fce0000000f00 */
[----:B------:R-:W-:Y:S05]  /*6010*/  WARPSYNC.COLLECTIVE R178, `(.L_x_9250) ;  /* 0x00000000b2087348 */ /* 0x000fea0003c00000 */
[----:B------:R0:W1:Y:S02]  /*6020*/  SHFL.DOWN P6, R215, R179, R180, R181 ;  /* 0x080000b4b3d77389 */ /* 0x00006400000c00b5 */
[----:B01----:R-:W-:Y:S01]  /*6030*/  ENDCOLLECTIVE ;  /* 0x000000000000791b */ /* 0x003fe20003800000 */
.L_x_9250:
[----:B------:R-:W-:-:S05]  /*6040*/  FADD.FTZ R177, R174, R177 ;  /* 0x000000b1aeb17221 */ /* 0x000fca0000010000 */
[----:B------:R-:W-:Y:S02]  /*6050*/  MOV R179, R177 ;  /* 0x000000b100b37202 */ /* 0x000fe40000000f00 */
[----:B------:R-:W-:Y:S02]  /*6060*/  MOV R180, 0x1 ;  /* 0x0000000100b47802 */ /* 0x000fe40000000f00 */
[----:B------:R-:W-:-:S07]  /*6070*/  MOV R176, R215 ;  /* 0x000000d700b07202 */ /* 0x000fce0000000f00 */
[----:B------:R-:W-:Y:S05]  /*6080*/  WARPSYNC.COLLECTIVE R178, `(.L_x_9251) ;  /* 0x00000000b2087348 */ /* 0x000fea0003c00000 */
[----:B------:R0:W1:Y:S02]  /*6090*/  SHFL.DOWN P6, R215, R179, R180, R181 ;  /* 0x080000b4b3d77389 */ /* 0x00006400000c00b5 */
[----:B01----:R-:W-:Y:S01]  /*60a0*/  ENDCOLLECTIVE ;  /* 0x000000000000791b */ /* 0x003fe20003800000 */
.L_x_9251:
[----:B------:R-:W-:-:S05]  /*60b0*/  FADD.FTZ R176, R175, R176 ;  /* 0x000000b0afb07221 */ /* 0x000fca0000010000 */
[----:B------:R-:W-:Y:S02]  /*60c0*/  MOV R179, R176 ;  /* 0x000000b000b37202 */ /* 0x000fe40000000f00 */
[----:B------:R-:W-:-:S07]  /*60d0*/  MOV R214, R215 ;  /* 0x000000d700d67202 */ /* 0x000fce0000000f00 */
[----:B------:R-:W-:Y:S05]  /*60e0*/  WARPSYNC.COLLECTIVE R178, `(.L_x_9252) ;  /* 0x00000000b2087348 */ /* 0x000fea0003c00000 */
[----:B------:R0:W1:Y:S02]  /*60f0*/  SHFL.DOWN P6, R215, R179, R180, R181 ;  /* 0x080000b4b3d77389 */ /* 0x00006400000c00b5 */
[----:B01----:R-:W-:Y:S01]  /*6100*/  ENDCOLLECTIVE ;  /* 0x000000000000791b */ /* 0x003fe20003800000 */
.L_x_9252:
[----:B------:R-:W-:Y:S05]  /*6110*/  BRA `(.L_x_9253) ;  /* 0xffffffc400607947 */ /* 0x000fea000383ffff */
.L_x_9254:
        /* <DEDUP_REMOVED lines=14> */
.L_x_15276:


//--------------------- .text._ZN10layer_norm13ln_bwd_kernelINS_13Kernel_traitsIf6__halfS2_S2_fjLj7168ELj1ELj1ELj8ELj8ENS_18Kernel_traits_baseILj7168EfS2_S2_S2_fjLj256EEEEELb1ELb1ELb0ELb1EEEvNS_9BwdParamsE --------------------------
	.section	.text._ZN10layer_norm13ln_bwd_kernelINS_13Kernel_traitsIf6__halfS2_S2_fjLj7168ELj1ELj1ELj8ELj8ENS_18Kernel_traits_baseILj7168EfS2_S2_S2_fjLj256EEEEELb1ELb1ELb0ELb1EEEvNS_9BwdParamsE,"ax",@progbits
	.align	128
        .global         _ZN10layer_norm13ln_bwd_kernelINS_13Kernel_traitsIf6__halfS2_S2_fjLj7168ELj1ELj1ELj8ELj8ENS_18Kernel_traits_baseILj7168EfS2_S2_S2_fjLj256EEEEELb1ELb1ELb0ELb1EEEvNS_9BwdParamsE
        .type           _ZN10layer_norm13ln_bwd_kernelINS_13Kernel_traitsIf6__halfS2_S2_fjLj7168ELj1ELj1ELj8ELj8ENS_18Kernel_traits_baseILj7168EfS2_S2_S2_fjLj256EEEEELb1ELb1ELb0ELb1EEEvNS_9BwdParamsE,@function
        .size           _ZN10layer_norm13ln_bwd_kernelINS_13Kernel_traitsIf6__halfS2_S2_fjLj7168ELj1ELj1ELj8ELj8ENS_18Kernel_traits_baseILj7168EfS2_S2_S2_fjLj256EEEEELb1ELb1ELb0ELb1EEEvNS_9BwdParamsE,(.L_x_15277 - _ZN10layer_norm13ln_bwd_kernelINS_13Kernel_traitsIf6__halfS2_S2_fjLj7168ELj1ELj1ELj8ELj8ENS_18Kernel_traits_baseILj7168EfS2_S2_S2_fjLj256EEEEELb1ELb1ELb0ELb1EEEvNS_9BwdParamsE)
        .other          _ZN10layer_norm13ln_bwd_kernelINS_13Kernel_traitsIf6__halfS2_S2_fjLj7168ELj1ELj1ELj8ELj8ENS_18Kernel_traits_baseILj7168EfS2_S2_S2_fjLj256EEEEELb1ELb1ELb0ELb1EEEvNS_9BwdParamsE,@"STO_CUDA_ENTRY STV_DEFAULT"
_ZN10layer_norm13ln_bwd_kernelINS_13Kernel_traitsIf6__halfS2_S2_fjLj7168ELj1ELj1ELj8ELj8ENS_18Kernel_traits_baseILj7168EfS2_S2_S2_fjLj256EEEEELb1ELb1ELb0ELb1EEEvNS_9BwdParamsE:
.text._ZN10layer_norm13ln_bwd_kernelINS_13Kernel_traitsIf6__halfS2_S2_fjLj7168ELj1ELj1ELj8ELj8ENS_18Kernel_traits_baseILj7168EfS2_S2_S2_fjLj256EEEEELb1ELb1ELb0ELb1EEEvNS_9BwdParamsE:
        /* <DEDUP_REMOVED lines=62> */
.L_x_9255:
        /* <DEDUP_REMOVED lines=12> */
[----:B------:R-:W-:Y:S01]  /*04a0*/  HFMA2.MMA R187, -RZ, RZ, 0, 0 ;  /* 0x00000000ffbb7435 */ /* 0x000fe200000001ff */
[----:B------:R-:W-:-:S02]  /*04b0*/  ISETP.NE.AND.EX P1, PT, RZ, UR7, PT, P1 ;  /* 0x00000007ff007c0c */ /* 0x000fc4000bf25310 */
        /* <DEDUP_REMOVED lines=24> */
[----:B------:R-:W-:Y:S01]  /*0640*/  CS2R R16, SRZ ;  /* 0x0000000000107805 */ /* 0x000fe2000001ff00 */
[----:B------:R-:W5:Y:S01]  /*0650*/  LDG.E.128 R80, desc[UR4][R4.64] ;  /* 0x0000000404507981 */ /* 0x000f62000c1e1d00 */
[----:B------:R-:W-:Y:S02]  /*0660*/  CS2R R14, SRZ ;  /* 0x00000000000e7805 */ /* 0x000fe4000001ff00 */
[----:B------:R-:W-:Y:S02]  /*0670*/  CS2R R120, SRZ ;  /* 0x0000000000787805 */ /* 0x000fe4000001ff00 */
[----:B------:R-:W-:Y:S01]  /*0680*/  MOV R119, RZ ;  /* 0x000000ff00777202 */ /* 0x000fe20000000f00 */
        /* <DEDUP_REMOVED lines=20> */
[----:B------:R1:W5:Y:S01]  /*07d0*/  LDG.E.128 R104, desc[UR4][R4.64+0x6000] ;  /* 0x0060000404687981 */ /* 0x000362000c1e1d00 */
[----:B------:R-:W-:Y:S02]  /*07e0*/  CS2R R10, SRZ ;  /* 0x00000000000a7805 */ /* 0x000fe4000001ff00 */
[----:B------:R-:W-:Y:S02]  /*07f0*/  CS2R R8, SRZ ;  /* 0x0000000000087805 */ /* 0x000fe4000001ff00 */
[----:B------:R-:W-:Y:S02]  /*0800*/  CS2R R6, SRZ ;  /* 0x0000000000067805 */ /* 0x000fe4000001ff00 */
[----:B0-----:R-:W-:Y:S02]  /*0810*/  CS2R R2, SRZ ;  /* 0x0000000000027805 */ /* 0x001fe4000001ff00 */
[----:B-1----:R-:W-:-:S07]  /*0820*/  CS2R R4, SRZ ;  /* 0x0000000000047805 */ /* 0x002fce000001ff00 */
.L_x_9259:
        /* <DEDUP_REMOVED lines=12> */
[C---:B------:R-:W-:Y:S02]  /*08f0*/  IADD3 R211, R203.reuse, 0x200, RZ ;  /* 0x00000200cbd37810 */ /* 0x040fe40007ffe0ff */
[----:B------:R-:W-:Y:S02]  /*0900*/  @P1 LEA.HI.X R49, R188, R49, R50, 0x1, P0 ;  /* 0x00000031bc311211 */ /* 0x000fe400000f0c32 */
[----:B------:R-:W-:Y:S02]  /*0910*/  SHF.L.U32 R184, R220, 0x3, RZ ;  /* 0x00000003dcb87819 */ /* 0x000fe400000006ff */
[C---:B------:R-:W-:Y:S01]  /*0920*/  IADD3 R219, R203.reuse, 0x300, RZ ;  /* 0x00000300cbdb7810 */ /* 0x040fe20007ffe0ff */
[----:B------:R3:W4:Y:S01]  /*0930*/  @P1 LDG.E.U16 R0, desc[UR4][R48.64] ;  /* 0x0000000430001981 */ /* 0x000722000c1e1500 */
[----:B------:R-:W-:Y:S01]  /*0940*/  SHF.R.U32.HI R183, RZ, 0x1d, R220 ;  /* 0x0000001dffb77819 */ /* 0x000fe200000116dc */
[----:B-1----:R-:W-:Y:S01]  /*0950*/  IMAD.WIDE.U32 R200, R203, 0x8, R214 ;  /* 0x00000008cbc87825 */ /* 0x002fe200078e00d6 */
[----:B------:R-:W-:-:S02]  /*0960*/  SHF.L.U32 R182, R211, 0x3, RZ ;  /* 0x00000003d3b67819 */ /* 0x000fc400000006ff */
[----:B------:R-:W-:Y:S01]  /*0970*/  IADD3 R218, R203, 0x400, RZ ;  /* 0x00000400cbda7810 */ /* 0x000fe20007ffe0ff */
[----:B------:R-:W-:Y:S01]  /*0980*/  IMAD.WIDE.U32 R198, R220, 0x8, R214 ;  /* 0x00000008dcc67825 */ /* 0x000fe200078e00d6 */
[----:B------:R-:W-:Y:S01]  /*0990*/  SHF.L.U32 R180, R219, 0x3, RZ ;  /* 0x00000003dbb47819 */ /* 0x000fe200000006ff */
[----:B------:R-:W4:Y:S01]  /*09a0*/  LDG.E.64 R200, desc[UR4][R200.64] ;  /* 0x00000004c8c87981 */ /* 0x000f22000c1e1b00 */
[C---:B------:R-:W-:Y:S02]  /*09b0*/  IADD3 R216, R203.reuse, 0x500, RZ ;  /* 0x00000500cbd87810 */ /* 0x040fe40007ffe0ff */
[----:B---3--:R-:W-:Y:S02]  /*09c0*/  IADD3 R48, P2, R184, UR14, RZ ;  /* 0x0000000eb8307c10 */ /* 0x008fe4000ff5e0ff */
[C---:B------:R-:W-:Y:S02]  /*09d0*/  SHF.L.U32 R186, R203.reuse, 0x3, RZ ;  /* 0x00000003cbba7819 */ /* 0x040fe400000006ff */
[----:B------:R-:W-:-:S02]  /*09e0*/  IADD3 R193, R203, 0x600, RZ ;  /* 0x00000600cbc17810 */ /* 0x000fc40007ffe0ff */
[----:B------:R-:W-:Y:S02]  /*09f0*/  SHF.R.U32.HI R181, RZ, 0x1d, R211 ;  /* 0x0000001dffb57819 */ /* 0x000fe400000116d3 */
[----:B------:R-:W-:Y:S02]  /*0a00*/  IADD3 R50, P3, R182, UR14, RZ ;  /* 0x0000000eb6327c10 */ /* 0x000fe4000ff7e0ff */
[----:B------:R-:W-:Y:S02]  /*0a10*/  SHF.R.U32.HI R179, RZ, 0x1d, R219 ;  /* 0x0000001dffb37819 */ /* 0x000fe400000116db */
[----:B------:R-:W-:Y:S01]  /*0a20*/  SHF.R.U32.HI R185, RZ, 0x1d, R203 ;  /* 0x0000001dffb97819 */ /* 0x000fe200000116cb */
[C---:B------:R-:W-:Y:S01]  /*0a30*/  IMAD.WIDE.U32 R196, R218.reuse, 0x8, R214 ;  /* 0x00000008dac47825 */ /* 0x040fe200078e00d6 */
        /* <DEDUP_REMOVED lines=9> */
[----:B------:R-:W-:Y:S01]  /*0ad0*/  SHF.L.U32 R174, R193, 0x3, RZ ;  /* 0x00000003c1ae7819 */ /* 0x000fe200000006ff */
[----:B------:R-:W-:Y:S01]  /*0ae0*/  IMAD.WIDE.U32 R212, R219, 0x8, R214 ;  /* 0x00000008dbd47825 */ /* 0x000fe200078e00d6 */
[----:B------:R-:W-:Y:S01]  /*0af0*/  IADD3.X R51, R181, UR15, RZ, P3, !PT ;  /* 0x0000000fb5337c10 */ /* 0x000fe20009ffe4ff */
[----:B------:R-:W3:Y:S01]  /*0b00*/  LDG.E.64 R194, desc[UR4][R194.64] ;  /* 0x00000004c2c27981 */ /* 0x000ee2000c1e1b00 */
[----:B------:R-:W-:-:S02]  /*0b10*/  IADD3 R110, P3, R178, UR14, RZ ;  /* 0x0000000eb26e7c10 */ /* 0x000fc4000ff7e0ff */
[----:B------:R-:W-:Y:S01]  /*0b20*/  IADD3.X R109, R179, UR15, RZ, P2, !PT ;  /* 0x0000000fb36d7c10 */ /* 0x000fe200097fe4ff */
[----:B------:R-:W-:Y:S01]  /*0b30*/  IMAD.WIDE.U32 R228, R216, 0x8, R214 ;  /* 0x00000008d8e47825 */ /* 0x000fe200078e00d6 */
[----:B------:R-:W-:Y:S01]  /*0b40*/  SHF.R.U32.HI R175, RZ, 0x1d, R216 ;  /* 0x0000001dffaf7819 */ /* 0x000fe200000116d8 */
[----:B------:R-:W3:Y:S01]  /*0b50*/  LDG.E.64 R48, desc[UR4][R48.64] ;  /* 0x0000000430307981 */ /* 0x000ee2000c1e1b00 */
[----:B------:R-:W-:Y:S02]  /*0b60*/  IADD3 R160, P2, R176, UR14, RZ ;  /* 0x0000000eb0a07c10 */ /* 0x000fe4000ff5e0ff */
        /* <DEDUP_REMOVED lines=9> */
[----:B------:R-:W-:-:S03]  /*0c00*/  IADD3.X R165, R173, UR15, RZ, P0, !PT ;  /* 0x0000000fada57c10 */ /* 0x000fc600087fe4ff */
[----:B------:R-:W2:Y:S04]  /*0c10*/  LDG.E.64 R108, desc[UR4][R108.64] ;  /* 0x000000046c6c7981 */ /* 0x000ea8000c1e1b00 */
[----:B------:R-:W2:Y:S04]  /*0c20*/  LDG.E.64 R110, desc[UR4][R110.64] ;  /* 0x000000046e6e7981 */ /* 0x000ea8000c1e1b00 */
[----:B------:R-:W2:Y:S04]  /*0c30*/  LDG.E.64 R162, desc[UR4][R162.64] ;  /* 0x00000004a2a27981 */ /* 0x000ea8000c1e1b00 */
[----:B------:R-:W2:Y:S04]  /*0c40*/  LDG.E.64 R160, desc[UR4][R160.64] ;  /* 0x00000004a0a07981 */ /* 0x000ea8000c1e1b00 */
[----:B------:R-:W2:Y:S04]  /*0c50*/  LDG.E R217, desc[UR4][R170.64] ;  /* 0x00000004aad97981 */ /* 0x000ea8000c1e1900 */
[----:B------:R-:W2:Y:S01]  /*0c60*/  LDG.E.64 R164, desc[UR4][R164.64] ;  /* 0x00000004a4a47981 */ /* 0x000ea2000c1e1b00 */
[----:B0-----:R-:W-:-:S03]  /*0c70*/  IMAD.WIDE R168, R188, 0x4, R158 ;  /* 0x00000004bca87825 */ /* 0x001fc600078e029e */
[----:B------:R-:W2:Y:S04]  /*0c80*/  LDG.E.64 R212, desc[UR4][R212.64] ;  /* 0x00000004d4d47981 */ /* 0x000ea8000c1e1b00 */
[----:B------:R-:W2:Y:S04]  /*0c90*/  LDG.E.64 R228, desc[UR4][R228.64] ;  /* 0x00000004e4e47981 */ /* 0x000ea8000c1e1b00 */
        /* <DEDUP_REMOVED lines=44> */
[----:B------:R-:W-:-:S03]  /*0f60*/  ISETP.NE.AND P4, PT, RZ, UR11, PT ;  /* 0x0000000bff007c0c */ /* 0x000fc6000bf85270 */
[----:B------:R0:W5:Y:S01]  /*0f70*/  LDG.E R159, desc[UR4][R202.64] ;  /* 0x00000004ca9f7981 */ /* 0x000162000c1e1900 */
[----:B------:R-:W-:-:S03]  /*0f80*/  MOV R166, 0x3f800000 ;  /* 0x3f80000000a67802 */ /* 0x000fc60000000f00 */
[----:B------:R1:W5:Y:S01]  /*0f90*/  LDG.E R158, desc[UR4][R204.64] ;  /* 0x00000004cc9e7981 */ /* 0x000362000c1e1900 */
[----:B----4-:R-:W-:Y:S01]  /*0fa0*/  @P1 HADD2.F32 R166, -RZ, R0.H0_H0 ;  /* 0x20000000ffa61230 */ /* 0x010fe20000004100 */
[--C-:B------:R-:W-:Y:S02]  /*0fb0*/  SHF.R.U64 R226, R200, 0x10, R201.reuse ;  /* 0x00000010c8e27819 */ /* 0x100fe400000012c9 */
[----:B------:R-:W-:Y:S02]  /*0fc0*/  MOV R193, R201 ;  /* 0x000000c900c17202 */ /* 0x000fe40000000f00 */
[----:B------:R-:W-:Y:S02]  /*0fd0*/  SHF.R.U32.HI R222, RZ, 0x10, R201 ;  /* 0x00000010ffde7819 */ /* 0x000fe400000116c9 */
[----:B------:R-:W-:Y:S02]  /*0fe0*/  MOV R0, R200 ;  /* 0x000000c800007202 */ /* 0x000fe40000000f00 */
[----:B---3--:R-:W-:-:S02]  /*0ff0*/  MOV R206, R198 ;  /* 0x000000c600ce7202 */ /* 0x008fc40000000f00 */
[----:B------:R-:W-:Y:S02]  /*1000*/  SHF.R.U64 R198, R198, 0x10, R199 ;  /* 0x00000010c6c67819 */ /* 0x000fe400000012c7 */
[--C-:B------:R-:W-:Y:S02]  /*1010*/  SHF.R.U64 R220, R196, 0x10, R197.reuse ;  /* 0x00000010c4dc7819 */ /* 0x100fe400000012c5 */
[----:B------:R-:W-:Y:S02]  /*1020*/  MOV R223, R197 ;  /* 0x000000c500df7202 */ /* 0x000fe40000000f00 */
[----:B------:R-:W-:Y:S02]  /*1030*/  SHF.R.U32.HI R224, RZ, 0x10, R197 ;  /* 0x00000010ffe07819 */ /* 0x000fe400000116c5 */
[----:B0-----:R-:W-:Y:S02]  /*1040*/  MOV R202, R194 ;  /* 0x000000c200ca7202 */ /* 0x001fe40000000f00 */
[----:B-1----:R-:W-:-:S02]  /*1050*/  SHF.R.U64 R204, R194, 0x10, R195 ;  /* 0x00000010c2cc7819 */ /* 0x002fc400000012c3 */
[--C-:B------:R-:W-:Y:S01]  /*1060*/  SHF.R.U64 R209, R48, 0x10, R49.reuse ;  /* 0x0000001030d17819 */ /* 0x100fe20000001231 */
[----:B------:R-:W-:Y:S01]  /*1070*/  HADD2.F32 R197, -RZ, R48.H0_H0 ;  /* 0x20000030ffc57230 */ /* 0x000fe20000004100 */
[----:B------:R-:W-:Y:S02]  /*1080*/  SHF.R.U32.HI R201, RZ, 0x10, R49 ;  /* 0x00000010ffc97819 */ /* 0x000fe40000011631 */
[--C-:B------:R-:W-:Y:S01]  /*1090*/  SHF.R.U64 R205, R50, 0x10, R51.reuse ;  /* 0x0000001032cd7819 */ /* 0x100fe20000001233 */
[----:B------:R-:W-:Y:S01]  /*10a0*/  HADD2.F32 R203, -RZ, R50.H0_H0 ;  /* 0x20000032ffcb7230 */ /* 0x000fe20000004100 */
[----:B------:R-:W-:Y:S02]  /*10b0*/  SHF.R.U32.HI R234, RZ, 0x10, R51 ;  /* 0x00000010ffea7819 */ /* 0x000fe40000011633 */
[----:B--2---:R-:W-:Y:S02]  /*10c0*/  MOV R194, R214 ;  /* 0x000000d600c27202 */ /* 0x004fe40000000f00 */
[----:B------:R-:W-:-:S02]  /*10d0*/  SHF.R.U64 R236, R214, 0x10, R215 ;  /* 0x00000010d6ec7819 */ /* 0x000fc400000012d7 */
        /* <DEDUP_REMOVED lines=15> */
[----:B------:R-:W-:Y:S01]  /*11d0*/  FSEL R241, R217, RZ, !P4 ;  /* 0x000000ffd9f17208 */ /* 0x000fe20006000000 */
[----:B------:R-:W-:Y:S01]  /*11e0*/  HADD2.F32 R160, -RZ, R163.H0_H0 ;  /* 0x200000a3ffa07230 */ /* 0x000fe20000004100 */
[----:B------:R-:W-:Y:S02]  /*11f0*/  MOV R227, R199 ;  /* 0x000000c700e37202 */ /* 0x000fe40000000f00 */
[----:B------:R-:W-:Y:S02]  /*1200*/  SHF.R.U64 R161, R164, 0x10, R165 ;  /* 0x00000010a4a17819 */ /* 0x000fe400000012a5 */
[----:B------:R-:W-:Y:S01]  /*1210*/  SHF.R.U32.HI R200, RZ, 0x10, R199 ;  /* 0x00000010ffc87819 */ /* 0x000fe200000116c7 */
[----:B------:R-:W-:Y:S01]  /*1220*/  HADD2.F32 R199, -RZ, R49.H0_H0 ;  /* 0x20000031ffc77230 */ /* 0x000fe20000004100 */
[----:B------:R-:W-:Y:S01]  /*1230*/  SHF.R.U32.HI R207, RZ, 0x10, R165 ;  /* 0x00000010ffcf7819 */ /* 0x000fe200000116a5 */
[----:B------:R-:W-:-:S02]  /*1240*/  HADD2.F32 R252, -RZ, R51.H0_H0 ;  /* 0x20000033fffc7230 */ /* 0x000fc40000004100 */
[C---:B------:R-:W-:Y:S01]  /*1250*/  FADD.FTZ R163, -R241.reuse, R162 ;  /* 0x000000a2f1a37221 */ /* 0x040fe20000010100 */
[----:B------:R-:W-:Y:S02]  /*1260*/  HADD2.F32 R49, -RZ, R165.H0_H0 ;  /* 0x200000a5ff317230 */ /* 0x000fe40000004100 */
[----:B------:R-:W-:Y:S01]  /*1270*/  FADD.FTZ R165, -R241, R160 ;  /* 0x000000a0f1a57221 */ /* 0x000fe20000010100 */
        /* <DEDUP_REMOVED lines=13> */
[----:B------:R-:W-:Y:S01]  /*1350*/  HADD2.F32 R50, -RZ, R161.H0_H0 ;  /* 0x200000a1ff327230 */ /* 0x000fe20000004100 */
[----:B------:R-:W-:Y:S01]  /*1360*/  MOV R218, R196 ;  /* 0x000000c400da7202 */ /* 0x000fe20000000f00 */
[----:B------:R-:W-:Y:S01]  /*1370*/  HADD2.F32 R48, -RZ, R207.H0_H0 ;  /* 0x200000cfff307230 */ /* 0x000fe20000004100 */
        /* <DEDUP_REMOVED lines=8> */
[----:B------:R-:W-:Y:S01]  /*1400*/  SHF.R.U64 R212, R212, 0x10, R213 ;  /* 0x00000010d4d47819 */ /* 0x000fe200000012d5 */
[C---:B------:R-:W-:Y:S01]  /*1410*/  FADD.FTZ R199, -R241.reuse, R199 ;  /* 0x000000c7f1c77221 */ /* 0x040fe20000010100 */
[----:B------:R-:W-:Y:S01]  /*1420*/  MOV R195, R213 ;  /* 0x000000d500c37202 */ /* 0x000fe20000000f00 */
[C---:B------:R-:W-:Y:S01]  /*1430*/  FADD.FTZ R203, -R241.reuse, R203 ;  /* 0x000000cbf1cb7221 */ /* 0x040fe20000010100 */
[----:B------:R-:W-:Y:S01]  /*1440*/  SHF.R.U32.HI R216, RZ, 0x10, R213 ;  /* 0x00000010ffd87819 */ /* 0x000fe200000116d5 */
[C---:B------:R-:W-:Y:S01]  /*1450*/  FADD.FTZ R207, -R241.reuse, R252 ;  /* 0x000000fcf1cf7221 */ /* 0x040fe20000010100 */
[--C-:B------:R-:W-:Y:S01]  /*1460*/  SHF.R.U64 R228, R228, 0x10, R229.reuse ;  /* 0x00000010e4e47819 */ /* 0x100fe200000012e5 */
        /* <DEDUP_REMOVED lines=26> */
[----:B------:R-:W-:Y:S01]  /*1610*/  FMUL.FTZ R197, R172, R197 ;  /* 0x000000c5acc57220 */ /* 0x000fe20000410000 */
[----:B------:R-:W-:Y:S01]  /*1620*/  FADD.FTZ R149, R48, R149 ;  /* 0x0000009530957221 */ /* 0x000fe20000010000 */
[-C--:B------:R-:W-:Y:S01]  /*1630*/  FFMA.FTZ R187, R0, R48.reuse, R187 ;  /* 0x0000003000bb7223 */ /* 0x080fe200000100bb */
[----:B------:R-:W-:Y:S01]  /*1640*/  FMUL.FTZ R163, R52, R48 ;  /* 0x0000003034a37220 */ /* 0x000fe20000410000 */
[----:B------:R-:W-:Y:S02]  /*1650*/  HADD2.F32 R48, -RZ, R198.H0_H0 ;  /* 0x200000c6ff307230 */ /* 0x000fe40000004100 */
[----:B------:R-:W-:Y:S02]  /*1660*/  HADD2.F32 R50, -RZ, R206.H0_H0 ;  /* 0x200000ceff327230 */ /* 0x000fe40000004100 */
        /* <DEDUP_REMOVED lines=18> */
[----:B------:R-:W-:Y:S02]  /*1790*/  HADD2.F32 R222, -RZ, R222.H0_H0 ;  /* 0x200000deffde7230 */ /* 0x000fe40000004100 */
[----:B------:R-:W-:Y:S01]  /*17a0*/  FADD.FTZ R145, R162, R145 ;  /* 0x00000091a2917221 */ /* 0x000fe20000010000 */
[-C--:B------:R-:W-:Y:S01]  /*17b0*/  FFMA.FTZ R146, R165, R162.reuse, R146 ;  /* 0x000000a2a5927223 */ /* 0x080fe20000010092 */
[----:B------:R-:W-:Y:S01]  /*17c0*/  FMUL.FTZ R162, R54, R162 ;  /* 0x000000a236a27220 */ /* 0x000fe20000410000 */
[----:B------:R-:W-:Y:S01]  /*17d0*/  FADD.FTZ R48, R48, R160 ;  /* 0x000000a030307221 */ /* 0x000fe20000010000 */
[----:B------:R-:W-:Y:S01]  /*17e0*/  FFMA.FTZ R50, R161, R160, R50 ;  /* 0x000000a0a1327223 */ /* 0x000fe20000010032 */
        /* <DEDUP_REMOVED lines=8> */
[----:B------:R-:W-:Y:S02]  /*1870*/  FMUL.FTZ R199, R172, R199 ;  /* 0x000000c7acc77220 */ /* 0x000fe40000410000 */
        /* <DEDUP_REMOVED lines=149> */
[----:B------:R-:W-:Y:S01]  /*21d0*/  UMOV UR6, 0xffffffff ;  /* 0xffffffff00067882 */ /* 0x000fe20000000000 */
[----:B------:R-:W-:Y:S01]  /*21e0*/  FMUL.FTZ R240, R79, R240 ;  /* 0x000000f04ff07220 */ /* 0x000fe20000410000 */
[----:B------:R-:W-:Y:S01]  /*21f0*/  FADD.FTZ R51, R50, R239 ;  /* 0x000000ef32337221 */ /* 0x000fe20000010000 */
[----:B------:R-:W-:Y:S01]  /*2200*/  FFMA.FTZ R48, R238, R239, R49 ;  /* 0x000000efee307223 */ /* 0x000fe20000010031 */
[----:B------:R-:W-:-:S02]  /*2210*/  LOP3.LUT P5, RZ, R118, 0x1f, RZ, 0xc0, !PT ;  /* 0x0000001f76ff7812 */ /* 0x000fc400078ac0ff */
        /* <DEDUP_REMOVED lines=21> */
.L_x_9270:
        /* <DEDUP_REMOVED lines=64> */
[----:B------:R-:W-:Y:S01]  /*2770*/  @P2 FADD.FTZ R165, R165, R0 ;  /* 0x00000000a5a52221 */ /* 0x000fe20000010000 */
[----:B------:R-:W-:Y:S02]  /*2780*/  @P2 SHF.R.U64 R0, R246, 0x10, R247 ;  /* 0x00000010f6002819 */ /* 0x000fe400000012f7 */
[----:B------:R-:W-:-:S03]  /*2790*/  @P2 FADD.FTZ R161, R161, R48 ;  /* 0x00000030a1a12221 */ /* 0x000fc60000010000 */
[----:B------:R-:W-:Y:S02]  /*27a0*/  @P2 HADD2.F32 R0, -RZ, R0.H0_H0 ;  /* 0x20000000ff002230 */ /* 0x000fe40000004100 */
[----:B------:R-:W-:Y:S01]  /*27b0*/  @P0 F2FP.F16.F32.PACK_AB R50, RZ, R161 ;  /* 0x000000a1ff32023e */ /* 0x000fe200000000ff */
[-C--:B------:R-:W-:Y:S02]  /*27c0*/  FMUL.FTZ R161, R161, R166.reuse ;  /* 0x000000a6a1a17220 */ /* 0x080fe40000410000 */
[----:B------:R-:W-:Y:S01]  /*27d0*/  @P2 FADD.FTZ R109, R109, R0 ;  /* 0x000000006d6d2221 */ /* 0x000fe20000010000 */
[----:B------:R-:W-:Y:S02]  /*27e0*/  @P2 MOV R0, R247 ;  /* 0x000000f700002202 */ /* 0x000fe40000000f00 */
[----:B------:R-:W-:Y:S01]  /*27f0*/  @P0 PRMT R192, R50, 0x7610, R192 ;  /* 0x0000761032c00816 */ /* 0x000fe200000000c0 */
[----:B------:R-:W-:Y:S01]  /*2800*/  FMUL.FTZ R162, R109, R166 ;  /* 0x000000a66da27220 */ /* 0x000fe20000410000 */
[----:B------:R-:W-:Y:S01]  /*2810*/  @P0 F2FP.F16.F32.PACK_AB R48, RZ, R109 ;  /* 0x0000006dff30023e */ /* 0x000fe200000000ff */
[----:B------:R-:W-:-:S02]  /*2820*/  @P2 HADD2.F32 R0, -RZ, R0.H0_H0 ;  /* 0x20000000ff002230 */ /* 0x000fc40000004100 */
[----:B------:R-:W-:Y:S01]  /*2830*/  FMUL.FTZ R162, R162, UR19 ;  /* 0x00000013a2a27c20 */ /* 0x000fe20008410000 */
[----:B------:R-:W-:Y:S02]  /*2840*/  @P0 PRMT R189, R48, 0x7610, R189 ;  /* 0x0000761030bd0816 */ /* 0x000fe400000000bd */
[----:B------:R-:W-:Y:S01]  /*2850*/  @P2 FADD.FTZ R163, R163, R0 ;  /* 0x00000000a3a32221 */ /* 0x000fe20000010000 */
[----:B------:R-:W-:Y:S01]  /*2860*/  @P0 F2FP.F16.F32.PACK_AB R0, RZ, R165 ;  /* 0x000000a5ff00023e */ /* 0x000fe200000000ff */
[----:B------:R-:W-:Y:S01]  /*2870*/  FMUL.FTZ R165, R165, R166 ;  /* 0x000000a6a5a57220 */ /* 0x000fe20000410000 */
[----:B------:R-:W-:Y:S01]  /*2880*/  @P0 LOP3.LUT R48, R189, 0xffff, RZ, 0xc0, !PT ;  /* 0x0000ffffbd300812 */ /* 0x000fe200078ec0ff */
[----:B------:R-:W-:Y:S01]  /*2890*/  FMUL.FTZ R160, R81, R162 ;  /* 0x000000a251a07220 */ /* 0x000fe20000410000 */
[----:B------:R-:W-:Y:S01]  /*28a0*/  @P0 F2FP.F16.F32.PACK_AB R49, RZ, R163 ;  /* 0x000000a3ff31023e */ /* 0x000fe200000000ff */
[----:B------:R-:W-:Y:S01]  /*28b0*/  FMUL.FTZ R165, R165, UR19 ;  /* 0x00000013a5a57c20 */ /* 0x000fe20008410000 */
[----:B------:R-:W-:Y:S01]  /*28c0*/  @P0 PRMT R190, R0, 0x7610, R190 ;  /* 0x0000761000be0816 */ /* 0x000fe200000000be */
[----:B------:R-:W-:Y:S01]  /*28d0*/  FMUL.FTZ R163, R163, R166 ;  /* 0x000000a6a3a37220 */ /* 0x000fe20000410000 */
[----:B------:R-:W-:Y:S01]  /*28e0*/  @P0 PRMT R191, R49, 0x7610, R191 ;  /* 0x0000761031bf0816 */ /* 0x000fe200000000bf */
[----:B------:R-:W-:Y:S01]  /*28f0*/  @P0 IMAD.WIDE.U32 R48, R48, 0x10000, RZ ;  /* 0x0001000030300825 */ /* 0x000fe200078e00ff */
[----:B------:R-:W-:-:S03]  /*2900*/  FSEL R160, R160, RZ, P6 ;  /* 0x000000ffa0a07208 */ /* 0x000fc60003000000 */
[----:B------:R-:W-:Y:S01]  /*2910*/  FMUL.FTZ R163, R163, UR19 ;  /* 0x00000013a3a37c20 */ /* 0x000fe20008410000 */
[----:B------:R-:W-:Y:S02]  /*2920*/  @P0 PRMT R51, R191, 0x5410, R192 ;  /* 0x00005410bf330816 */ /* 0x000fe400000000c0 */
[----:B------:R-:W-:Y:S01]  /*2930*/  @P0 LOP3.LUT R50, R48, 0xffff, R190, 0xf8, !PT ;  /* 0x0000ffff30320812 */ /* 0x000fe200078ef8be */
[----:B------:R-:W-:Y:S01]  /*2940*/  FMUL.FTZ R164, R82, R163 ;  /* 0x000000a352a47220 */ /* 0x000fe20000410000 */
[----:B------:R-:W-:Y:S01]  /*2950*/  @P0 IADD3 R48, P5, R186, UR22, RZ ;  /* 0x00000016ba300c10 */ /* 0x000fe2000ffbe0ff */
[----:B------:R-:W0:Y:S01]  /*2960*/  F2F.F16.F32 R160, R160 ;  /* 0x000000a000a07304 */ /* 0x000e220000200800 */
[----:B------:R-:W-:Y:S02]  /*2970*/  @P0 LOP3.LUT R51, R51, R49, RZ, 0xfc, !PT ;  /* 0x0000003133330212 */ /* 0x000fe400078efcff */
[----:B------:R-:W-:-:S05]  /*2980*/  @P0 IADD3.X R49, R185, UR23, RZ, P5, !PT ;  /* 0x00000017b9310c10 */ /* 0x000fca000affe4ff */
[----:B------:R1:W-:Y:S01]  /*2990*/  @P0 STG.E.64 desc[UR4][R48.64], R50 ;  /* 0x0000003230000986 */ /* 0x0003e2000c101b04 */
[----:B--2---:R-:W-:-:S05]  /*29a0*/  @P4 MOV R0, R250 ;  /* 0x000000fa00004202 */ /* 0x004fca0000000f00 */
[----:B------:R-:W-:Y:S01]  /*29b0*/  @P4 HADD2.F32 R108, -RZ, R0.H0_H0 ;  /* 0x20000000ff6c4230 */ /* 0x000fe20000004100 */
[----:B------:R-:W-:-:S06]  /*29c0*/  HFMA2.MMA R0, -RZ, RZ, 0, 0 ;  /* 0x00000000ff007435 */ /* 0x000fcc00000001ff */
[----:B------:R-:W-:Y:S01]  /*29d0*/  @P4 FMUL.FTZ R0, R165, R108 ;  /* 0x0000006ca5004220 */ /* 0x000fe20000410000 */
[----:B------:R-:W-:Y:S01]  /*29e0*/  FMUL.FTZ R165, R80, R165 ;  /* 0x000000a550a57220 */ /* 0x000fe20000410000 */
[----:B------:R-:W-:-:S04]  /*29f0*/  IADD3 R108, P5, R186, UR24, RZ ;  /* 0x00000018ba6c7c10 */ /* 0x000fc8000ffbe0ff */
[----:B------:R-:W-:Y:S02]  /*2a00*/  FSEL R165, R165, RZ, P4 ;  /* 0x000000ffa5a57208 */ /* 0x000fe40002000000 */
[C---:B-1----:R-:W-:Y:S02]  /*2a10*/  IADD3 R50, P4, R184.reuse, UR20, RZ ;  /* 0x00000014b8327c10 */ /* 0x042fe4000ff9e0ff */
[----:B------:R-:W-:Y:S02]  /*2a20*/  IADD3.X R109, R185, UR25, RZ, P5, !PT ;  /* 0x00000019b96d7c10 */ /* 0x000fe4000affe4ff */
[----:B------:R-:W-:Y:S01]  /*2a30*/  @P0 IADD3 R48, P5, R184, UR22, RZ ;  /* 0x00000016b8300c10 */ /* 0x000fe2000ffbe0ff */
[----:B------:R-:W1:Y:S01]  /*2a40*/  F2F.F16.F32 R165, R165 ;  /* 0x000000a500a57304 */ /* 0x000e620000200800 */
[----:B------:R-:W-:Y:S02]  /*2a50*/  IADD3.X R51, R183, UR21, RZ, P4, !PT ;  /* 0x00000015b7337c10 */ /* 0x000fe4000a7fe4ff */
[----:B------:R-:W-:-:S02]  /*2a60*/  LOP3.LUT P4, RZ, R171, 0xff0000, RZ, 0xc0, !PT ;  /* 0x00ff0000abff7812 */ /* 0x000fc4000788c0ff */
[----:B------:R-:W-:Y:S02]  /*2a70*/  @P0 IADD3.X R49, R183, UR23, RZ, P5, !PT ;  /* 0x00000017b7310c10 */ /* 0x000fe4000affe4ff */
[----:B------:R-:W-:Y:S02]  /*2a80*/  LOP3.LUT P5, RZ, R171, 0xff000000, RZ, 0xc0, !PT ;  /* 0xff000000abff7812 */ /* 0x000fe400078ac0ff */
[----:B------:R-:W-:Y:S01]  /*2a90*/  FSEL R171, R164, RZ, P4 ;  /* 0x000000ffa4ab7208 */ /* 0x000fe20002000000 */
[----:B------:R-:W-:-:S04]  /*2aa0*/  FMUL.FTZ R164, R161, UR19 ;  /* 0x00000013a1a47c20 */ /* 0x000fc80008410000 */
[----:B------:R-:W-:Y:S01]  /*2ab0*/  FMUL.FTZ R161, R83, R164 ;  /* 0x000000a453a17220 */ /* 0x000fe20000410000 */
[----:B------:R-:W-:Y:S04]  /*2ac0*/  F2F.F16.F32 R171, R171 ;  /* 0x000000ab00ab7304 */ /* 0x000fe80000200800 */
[----:B------:R-:W-:Y:S01]  /*2ad0*/  FSEL R185, R161, RZ, P5 ;  /* 0x000000ffa1b97208 */ /* 0x000fe20002800000 */
[----:B0-----:R-:W-:-:S05]  /*2ae0*/  IMAD.WIDE.U32 R160, R160, 0x10000, RZ ;  /* 0x00010000a0a07825 */ /* 0x001fca00078e00ff */
[----:B------:R-:W0:Y:S01]  /*2af0*/  F2F.F16.F32 R185, R185 ;  /* 0x000000b900b97304 */ /* 0x000e220000200800 */
[----:B-1----:R-:W-:Y:S02]  /*2b00*/  LOP3.LUT R160, R160, R165, RZ, 0xfc, !PT ;  /* 0x000000a5a0a07212 */ /* 0x002fe400078efcff */
[----:B0-----:R-:W-:-:S04]  /*2b10*/  SHF.L.U32 R193, R185, 0x10, RZ ;  /* 0x00000010b9c17819 */ /* 0x001fc800000006ff */
[----:B------:R-:W-:-:S05]  /*2b20*/  LOP3.LUT R161, R161, R193, R171, 0xfe, !PT ;  /* 0x000000c1a1a17212 */ /* 0x000fca00078efeab */
[----:B------:R0:W-:Y:S04]  /*2b30*/  STG.E.64 desc[UR4][R108.64], R160 ;  /* 0x000000a06c007986 */ /* 0x0001e8000c101b04 */
[----:B------:R-:W2:Y:S01]  /*2b40*/  LDG.E.64 R50, desc[UR4][R50.64] ;  /* 0x0000000432327981 */ /* 0x000ea2000c1e1b00 */
[-CC-:B------:R-:W-:Y:S01]  /*2b50*/  FFMA.FTZ R197, R197, R111.reuse, R110.reuse ;  /* 0x0000006fc5c57223 */ /* 0x180fe2000001006e */
        /* <DEDUP_REMOVED lines=10> */
[----:B------:R-:W-:Y:S01]  /*2c00*/  FMUL.FTZ R193, R172, R199 ;  /* 0x000000c7acc17220 */ /* 0x000fe20000410000 */
        /* <DEDUP_REMOVED lines=12> */
[----:B------:R-:W-:Y:S01]  /*2cd0*/  HFMA2.MMA R186, -RZ, RZ, 0, 0 ;  /* 0x00000000ffba7435 */ /* 0x000fe200000001ff */
[----:B------:R-:W-:-:S02]  /*2ce0*/  @P2 HADD2.F32 R160, -RZ, R160.H0_H0 ;  /* 0x200000a0ffa02230 */ /* 0x000fc40000004100 */
[----:B------:R-:W-:Y:S01]  /*2cf0*/  @P2 FADD.FTZ R195, R195, R108 ;  /* 0x0000006cc3c32221 */ /* 0x000fe20000010000 */
[----:B------:R-:W-:Y:S02]  /*2d00*/  @P0 PRMT R189, R109, 0x7610, R189 ;  /* 0x000076106dbd0816 */ /* 0x000fe400000000bd */
[----:B------:R-:W-:Y:S02]  /*2d10*/  @P2 FADD.FTZ R161, R161, R160 ;  /* 0x000000a0a1a12221 */ /* 0x000fe40000010000 */
[----:B------:R-:W-:Y:S01]  /*2d20*/  @P0 F2FP.F16.F32.PACK_AB R108, RZ, R195 ;  /* 0x000000c3ff6c023e */ /* 0x000fe200000000ff */
[----:B------:R-:W-:Y:S01]  /*2d30*/  FMUL.FTZ R195, R195, R166 ;  /* 0x000000a6c3c37220 */ /* 0x000fe20000410000 */
[----:B------:R-:W-:Y:S02]  /*2d40*/  @P0 F2FP.F16.F32.PACK_AB R160, RZ, R193 ;  /* 0x000000c1ffa0023e */ /* 0x000fe400000000ff */
[----:B------:R-:W-:Y:S01]  /*2d50*/  @P0 F2FP.F16.F32.PACK_AB R165, RZ, R161 ;  /* 0x000000a1ffa5023e */ /* 0x000fe200000000ff */
[----:B------:R-:W-:Y:S01]  /*2d60*/  FMUL.FTZ R195, R195, UR19 ;  /* 0x00000013c3c37c20 */ /* 0x000fe20008410000 */
[----:B------:R-:W-:-:S02]  /*2d70*/  @P0 PRMT R190, R108, 0x7610, R190 ;  /* 0x000076106cbe0816 */ /* 0x000fc400000000be */
[----:B------:R-:W-:Y:S02]  /*2d80*/  @P0 LOP3.LUT R108, R189, 0xffff, RZ, 0xc0, !PT ;  /* 0x0000ffffbd6c0812 */ /* 0x000fe400078ec0ff */
[----:B------:R-:W-:Y:S02]  /*2d90*/  @P0 PRMT R191, R160, 0x7610, R191 ;  /* 0x00007610a0bf0816 */ /* 0x000fe400000000bf */
[----:B------:R-:W-:Y:S01]  /*2da0*/  @P0 PRMT R192, R165, 0x7610, R192 ;  /* 0x00007610a5c00816 */ /* 0x000fe200000000c0 */
[----:B------:R-:W-:Y:S01]  /*2db0*/  @P0 IMAD.WIDE.U32 R108, R108, 0x10000, RZ ;  /* 0x000100006c6c0825 */ /* 0x000fe200078e00ff */
[----:B------:R-:W-:Y:S02]  /*2dc0*/  @P4 MOV R160, R251 ;  /* 0x000000fb00a04202 */ /* 0x000fe40000000f00 */
[----:B------:R-:W-:Y:S02]  /*2dd0*/  @P0 PRMT R165, R191, 0x5410, R192 ;  /* 0x00005410bfa50816 */ /* 0x000fe400000000c0 */
[----:B------:R-:W-:Y:S01]  /*2de0*/  @P0 LOP3.LUT R108, R108, 0xffff, R190, 0xf8, !PT ;  /* 0x0000ffff6c6c0812 */ /* 0x000fe200078ef8be */
[----:B------:R-:W-:Y:S01]  /*2df0*/  @P4 HADD2.F32 R160, -RZ, R160.H0_H0 ;  /* 0x200000a0ffa04230 */ /* 0x000fe20000004100 */
[----:B------:R-:W-:Y:S01]  /*2e00*/  @P0 LOP3.LUT R109, R165, R109, RZ, 0xfc, !PT ;  /* 0x0000006da56d0212 */ /* 0x000fe200078efcff */
[----:B------:R-:W-:-:S03]  /*2e10*/  HFMA2.MMA R165, -RZ, RZ, 0, 0 ;  /* 0x00000000ffa57435 */ /* 0x000fc600000001ff */
[----:B------:R-:W-:Y:S01]  /*2e20*/  @P4 FMUL.FTZ R186, R163, R160 ;  /* 0x000000a0a3ba4220 */ /* 0x000fe20000410000 */
[----:B------:R0:W-:Y:S01]  /*2e30*/  @P0 STG.E.64 desc[UR4][R48.64], R108 ;  /* 0x0000006c30000986 */ /* 0x0001e2000c101b04 */
[-C--:B------:R-:W-:Y:S01]  /*2e40*/  FMUL.FTZ R163, R193, R166.reuse ;  /* 0x000000a6c1a37220 */ /* 0x080fe20000410000 */
[----:B------:R-:W-:Y:S01]  /*2e50*/  @P6 FMUL.FTZ R165, R162, R171 ;  /* 0x000000aba2a56220 */ /* 0x000fe20000410000 */
[----:B------:R-:W-:Y:S01]  /*2e60*/  LOP3.LUT P6, RZ, R170, 0xff, RZ, 0xc0, !PT ;  /* 0x000000ffaaff7812 */ /* 0x000fe200078cc0ff */
[----:B------:R-:W-:Y:S01]  /*2e70*/  FMUL.FTZ R160, R185, R166 ;  /* 0x000000a6b9a07220 */ /* 0x000fe20000410000 */
[----:B------:R-:W-:Y:S01]  /*2e80*/  @P5 SHF.R.U32.HI R162, RZ, 0x10, R251 ;  /* 0x00000010ffa25819 */ /* 0x000fe200000116fb */
[----:B------:R-:W-:Y:S01]  /*2e90*/  FMUL.FTZ R163, R163, UR19 ;  /* 0x00000013a3a37c20 */ /* 0x000fe20008410000 */
[----:B------:R-:W-:Y:S01]  /*2ea0*/  MOV R171, RZ ;  /* 0x000000ff00ab7202 */ /* 0x000fe20000000f00 */
[----:B------:R-:W-:Y:S01]  /*2eb0*/  FMUL.FTZ R160, R160, UR19 ;  /* 0x00000013a0a07c20 */ /* 0x000fe20008410000 */
[----:B------:R-:W-:Y:S01]  /*2ec0*/  LOP3.LUT P4, RZ, R170, 0xff00, RZ, 0xc0, !PT ;  /* 0x0000ff00aaff7812 */ /* 0x000fe2000788c0ff */
[----:B0-----:R-:W-:-:S02]  /*2ed0*/  @P5 HADD2.F32 R49, -RZ, R162.H0_H0 ;  /* 0x200000a2ff315230 */ /* 0x001fc40000004100 */
[----:B------:R-:W-:Y:S01]  /*2ee0*/  FMUL.FTZ R162, R161, R166 ;  /* 0x000000a6a1a27220 */ /* 0x000fe20000410000 */
[----:B------:R-:W-:Y:S01]  /*2ef0*/  FMUL.FTZ R109, R86, R163 ;  /* 0x000000a3566d7220 */ /* 0x000fe20000410000 */
[----:B------:R-:W-:Y:S01]  /*2f00*/  FMUL.FTZ R108, R85, R160 ;  /* 0x000000a0556c7220 */ /* 0x000fe20000410000 */
[----:B------:R-:W-:Y:S01]  /*2f10*/  @P5 FMUL.FTZ R171, R164, R49 ;  /* 0x00000031a4ab5220 */ /* 0x000fe20000410000 */
[----:B------:R-:W-:Y:S01]  /*2f20*/  HFMA2.MMA R164, -RZ, RZ, 0, 0 ;  /* 0x00000000ffa47435 */ /* 0x000fe200000001ff */
[----:B------:R-:W-:Y:S01]  /*2f30*/  IADD3 R184, P5, R184, UR24, RZ ;  /* 0x00000018b8b87c10 */ /* 0x000fe2000ffbe0ff */
[----:B------:R-:W-:Y:S01]  /*2f40*/  FMUL.FTZ R162, R162, UR19 ;  /* 0x00000013a2a27c20 */ /* 0x000fe20008410000 */
[----:B------:R-:W-:Y:S02]  /*2f50*/  FSEL R108, R108, RZ, P4 ;  /* 0x000000ff6c6c7208 */ /* 0x000fe40002000000 */
[----:B------:R-:W-:Y:S02]  /*2f60*/  IADD3.X R185, R183, UR25, RZ, P5, !PT ;  /* 0x00000019b7b97c10 */ /* 0x000fe4000affe4ff */
[----:B------:R-:W-:-:S02]  /*2f70*/  LOP3.LUT P5, RZ, R170, 0xff0000, RZ, 0xc0, !PT ;  /* 0x00ff0000aaff7812 */ /* 0x000fc400078ac0ff */
[----:B------:R-:W0:Y:S02]  /*2f80*/  F2F.F16.F32 R108, R108 ;  /* 0x0000006c006c7304 */ /* 0x000e240000200800 */
[----:B------:R-:W-:Y:S01]  /*2f90*/  FSEL R161, R109, RZ, P5 ;  /* 0x000000ff6da17208 */ /* 0x000fe20002800000 */
[----:B------:R-:W-:-:S05]  /*2fa0*/  FMUL.FTZ R109, R87, R162 ;  /* 0x000000a2576d7220 */ /* 0x000fca0000410000 */
[----:B------:R-:W-:Y:S01]  /*2fb0*/  F2F.F16.F32 R161, R161 ;  /* 0x000000a100a17304 */ /* 0x000fe20000200800 */
[----:B--2---:R-:W-:-:S05]  /*2fc0*/  @P6 MOV R48, R50 ;  /* 0x0000003200306202 */ /* 0x004fca0000000f00 */
[----:B------:R-:W-:-:S05]  /*2fd0*/  @P6 HADD2.F32 R48, -RZ, R48.H0_H0 ;  /* 0x20000030ff306230 */ /* 0x000fca0000004100 */
[----:B------:R-:W-:Y:S01]  /*2fe0*/  @P6 FMUL.FTZ R164, R195, R48 ;  /* 0x00000030c3a46220 */ /* 0x000fe20000410000 */
[----:B------:R-:W-:-:S05]  /*2ff0*/  FMUL.FTZ R48, R84, R195 ;  /* 0x000000c354307220 */ /* 0x000fca0000410000 */
[----:B------:R-:W-:Y:S02]  /*3000*/  FSEL R194, R48, RZ, P6 ;  /* 0x000000ff30c27208 */ /* 0x000fe40003000000 */
[----:B------:R-:W-:Y:S02]  /*3010*/  IADD3 R48, P6, R182, UR20, RZ ;  /* 0x00000014b6307c10 */ /* 0x000fe4000ffde0ff */
[----:B------:R-:W1:Y:S02]  /*3020*/  F2F.F16.F32 R193, R194 ;  /* 0x000000c200c17304 */ /* 0x000e640000200800 */
[----:B------:R-:W-:Y:S02]  /*3030*/  IADD3.X R49, R181, UR21, RZ, P6, !PT ;  /* 0x00000015b5317c10 */ /* 0x000fe4000b7fe4ff */
[----:B------:R-:W-:-:S04]  /*3040*/  LOP3.LUT P6, RZ, R170, 0xff000000, RZ, 0xc0, !PT ;  /* 0xff000000aaff7812 */ /* 0x000fc800078cc0ff */
        /* <DEDUP_REMOVED lines=8> */
[----:B------:R-:W-:Y:S01]  /*30d0*/  @P4 SHF.R.U64 R161, R50, 0x10, R51 ;  /* 0x0000001032a14819 */ /* 0x000fe20000001233 */
[-CC-:B------:R-:W-:Y:S01]  /*30e0*/  FFMA.FTZ R203, R203, R111.reuse, R110.reuse ;  /* 0x0000006fcbcb7223 */ /* 0x180fe2000001006e */
[----:B------:R-:W-:Y:S01]  /*30f0*/  MOV R193, RZ ;  /* 0x000000ff00c17202 */ /* 0x000fe20000000f00 */
[----:B------:R-:W-:Y:S01]  /*3100*/  FFMA.FTZ R205, R205, R111, R110 ;  /* 0x0000006fcdcd7223 */ /* 0x000fe2000001006e */
[----:B------:R-:W-:Y:S01]  /*3110*/  @P2 MOV R50, R242 ;  /* 0x000000f200322202 */ /* 0x000fe20000000f00 */
[----:B------:R-:W-:-:S02]  /*3120*/  @P4 HADD2.F32 R161, -RZ, R161.H0_H0 ;  /* 0x200000a1ffa14230 */ /* 0x000fc40000004100 */
[----:B------:R-:W-:Y:S01]  /*3130*/  FADD.FTZ R203, R202, -R203 ;  /* 0x800000cbcacb7221 */ /* 0x000fe20000010000 */
[----:B------:R-:W-:Y:S01]  /*3140*/  HFMA2.MMA R170, -RZ, RZ, 0, 0 ;  /* 0x00000000ffaa7435 */ /* 0x000fe200000001ff */
[----:B------:R-:W-:Y:S01]  /*3150*/  FADD.FTZ R205, R204, -R205 ;  /* 0x800000cdcccd7221 */ /* 0x000fe20000010000 */
[----:B0-----:R-:W-:Y:S02]  /*3160*/  @P2 HADD2.F32 R108, -RZ, R50.H0_H0 ;  /* 0x20000032ff6c2230 */ /* 0x001fe40000004100 */
[----:B------:R-:W-:Y:S01]  /*3170*/  @P4 FMUL.FTZ R193, R160, R161 ;  /* 0x000000a1a0c14220 */ /* 0x000fe20000410000 */
[----:B------:R-:W-:Y:S01]  /*3180*/  @P5 MOV R160, R51 ;  /* 0x0000003300a05202 */ /* 0x000fe20000000f00 */
[----:B------:R-:W-:Y:S01]  /*3190*/  FMUL.FTZ R161, R172, R203 ;  /* 0x000000cbaca17220 */ /* 0x000fe20000410000 */
[----:B------:R-:W-:Y:S02]  /*31a0*/  @P6 SHF.R.U32.HI R51, RZ, 0x10, R51 ;  /* 0x00000010ff336819 */ /* 0x000fe40000011633 */
[----:B------:R-:W-:-:S02]  /*31b0*/  CS2R R184, SRZ ;  /* 0x0000000000b87805 */ /* 0x000fc4000001ff00 */
[----:B------:R-:W-:Y:S01]  /*31c0*/  LOP3.LUT P4, RZ, R169, 0xff, RZ, 0xc0, !PT ;  /* 0x000000ffa9ff7812 */ /* 0x000fe2000788c0ff */
[----:B------:R-:W-:Y:S01]  /*31d0*/  @P5 HADD2.F32 R50, -RZ, R160.H0_H0 ;  /* 0x200000a0ff325230 */ /* 0x000fe20000004100 */
[--C-:B------:R-:W-:Y:S01]  /*31e0*/  @P2 SHF.R.U64 R160, R242, 0x10, R243.reuse ;  /* 0x00000010f2a02819 */ /* 0x100fe200000012f3 */
[----:B------:R-:W-:Y:S02]  /*31f0*/  @P6 HADD2.F32 R51, -RZ, R51.H0_H0 ;  /* 0x20000033ff336230 */ /* 0x000fe40000004100 */
[----:B------:R-:W-:Y:S01]  /*3200*/  @P2 FADD.FTZ R161, R161, R108 ;  /* 0x0000006ca1a12221 */ /* 0x000fe20000010000 */
[----:B------:R-:W-:Y:S01]  /*3210*/  FFMA.FTZ R209, R209, R111, R110 ;  /* 0x0000006fd1d17223 */ /* 0x000fe2000001006e */
[----:B------:R-:W-:Y:S01]  /*3220*/  @P5 FMUL.FTZ R170, R163, R50 ;  /* 0x00000032a3aa5220 */ /* 0x000fe20000410000 */
[----:B------:R-:W-:Y:S02]  /*3230*/  @P2 HADD2.F32 R160, -RZ, R160.H0_H0 ;  /* 0x200000a0ffa02230 */ /* 0x000fe40000004100 */
[----:B------:R-:W-:Y:S01]  /*3240*/  @P6 FMUL.FTZ R185, R162, R51 ;  /* 0x00000033a2b96220 */ /* 0x000fe20000410000 */
[----:B------:R-:W-:Y:S01]  /*3250*/  FMUL.FTZ R205, R172, R205 ;  /* 0x000000cdaccd7220 */ /* 0x000fe20000410000 */
[----:B------:R-:W-:Y:S01]  /*3260*/  @P2 MOV R162, R243 ;  /* 0x000000f300a22202 */ /* 0x000fe20000000f00 */
[----:B------:R-:W-:Y:S01]  /*3270*/  FMUL.FTZ R50, R161, R166 ;  /* 0x000000a6a1327220 */ /* 0x000fe20000410000 */
[----:B------:R-:W-:Y:S01]  /*3280*/  @P2 SHF.R.U32.HI R163, RZ, 0x10, R243 ;  /* 0x00000010ffa32819 */ /* 0x000fe200000116f3 */
[----:B------:R-:W-:Y:S01]  /*3290*/  FADD.FTZ R209, R208, -R209 ;  /* 0x800000d1d0d17221 */ /* 0x000fe20000010000 */
[----:B------:R-:W-:Y:S01]  /*32a0*/  @P2 FADD.FTZ R205, R205, R160 ;  /* 0x000000a0cdcd2221 */ /* 0x000fe20000010000 */
[----:B------:R-:W-:-:S02]  /*32b0*/  @P2 HADD2.F32 R160, -RZ, R162.H0_H0 ;  /* 0x200000a2ffa02230 */ /* 0x000fc40000004100 */
[----:B------:R-:W-:Y:S01]  /*32c0*/  FMUL.FTZ R109, R50, UR19 ;  /* 0x00000013326d7c20 */ /* 0x000fe20008410000 */
[----:B------:R-:W-:Y:S02]  /*32d0*/  @P2 HADD2.F32 R162, -RZ, R163.H0_H0 ;  /* 0x200000a3ffa22230 */ /* 0x000fe40000004100 */
[----:B------:R-:W-:Y:S01]  /*32e0*/  FFMA.FTZ R207, R207, R111, R110 ;  /* 0x0000006fcfcf7223 */ /* 0x000fe2000001006e */
[----:B------:R-:W-:Y:S01]  /*32f0*/  FMUL.FTZ R209, R172, R209 ;  /* 0x000000d1acd17220 */ /* 0x000fe20000410000 */
[----:B------:R-:W-:Y:S01]  /*3300*/  FMUL.FTZ R194, R88, R109 ;  /* 0x0000006d58c27220 */ /* 0x000fe20000410000 */
[-C--:B------:R-:W-:Y:S01]  /*3310*/  FMUL.FTZ R198, R205, R166.reuse ;  /* 0x000000a6cdc67220 */ /* 0x080fe20000410000 */
[----:B------:R-:W-:Y:S01]  /*3320*/  FADD.FTZ R207, R206, -R207 ;  /* 0x800000cfcecf7221 */ /* 0x000fe20000010000 */
[----:B------:R-:W-:Y:S01]  /*3330*/  @P2 FADD.FTZ R209, R209, R162 ;  /* 0x000000a2d1d12221 */ /* 0x000fe20000010000 */
[----:B------:R-:W-:Y:S01]  /*3340*/  LOP3.LUT P6, RZ, R169, 0xff00, RZ, 0xc0, !PT ;  /* 0x0000ff00a9ff7812 */ /* 0x000fe200078cc0ff */
[----:B------:R-:W-:Y:S01]  /*3350*/  FMUL.FTZ R198, R198, UR19 ;  /* 0x00000013c6c67c20 */ /* 0x000fe20008410000 */
[----:B------:R-:W-:Y:S01]  /*3360*/  FMUL.FTZ R207, R172, R207 ;  /* 0x000000cfaccf7220 */ /* 0x000fe20000410000 */
[----:B------:R-:W-:Y:S01]  /*3370*/  FMUL.FTZ R196, R209, R166 ;  /* 0x000000a6d1c47220 */ /* 0x000fe20000410000 */
[----:B------:R-:W-:-:S02]  /*3380*/  FSEL R194, R194, RZ, P4 ;  /* 0x000000ffc2c27208 */ /* 0x000fc40002000000 */
[----:B------:R-:W-:Y:S01]  /*3390*/  @P2 FADD.FTZ R207, R207, R160 ;  /* 0x000000a0cfcf2221 */ /* 0x000fe20000010000 */
[----:B------:R-:W-:Y:S01]  /*33a0*/  FMUL.FTZ R196, R196, UR19 ;  /* 0x00000013c4c47c20 */ /* 0x000fe20008410000 */
[----:B------:R-:W-:Y:S01]  /*33b0*/  FMUL.FTZ R160, R89, R198 ;  /* 0x000000c659a07220 */ /* 0x000fe20000410000 */
[----:B------:R-:W-:Y:S01]  /*33c0*/  @P0 F2FP.F16.F32.PACK_AB R205, RZ, R205 ;  /* 0x000000cdffcd023e */ /* 0x000fe200000000ff */
[----:B------:R-:W-:Y:S01]  /*33d0*/  F2F.F16.F32 R195, R194 ;  /* 0x000000c200c37304 */ /* 0x000fe20000200800 */
[----:B------:R-:W-:Y:S01]  /*33e0*/  FMUL.FTZ R163, R91, R196 ;  /* 0x000000c45ba37220 */ /* 0x000fe20000410000 */
[----:B------:R-:W-:Y:S02]  /*33f0*/  @P0 F2FP.F16.F32.PACK_AB R209, RZ, R209 ;  /* 0x000000d1ffd1023e */ /* 0x000fe400000000ff */
[----:B------:R-:W-:Y:S02]  /*3400*/  FSEL R160, R160, RZ, P6 ;  /* 0x000000ffa0a07208 */ /* 0x000fe40003000000 */
[----:B------:R-:W-:-:S02]  /*3410*/  @P0 PRMT R189, R205, 0x7610, R189 ;  /* 0x00007610cdbd0816 */ /* 0x000fc400000000bd */
[----:B------:R0:W-:Y:S01]  /*3420*/  F2F.F16.F32 R197, R160 ;  /* 0x000000a000c57304 */ /* 0x0001e20000200800 */
[----:B------:R-:W-:Y:S02]  /*3430*/  @P0 F2FP.F16.F32.PACK_AB R161, RZ, R161 ;  /* 0x000000a1ffa1023e */ /* 0x000fe400000000ff */
[----:B------:R-:W-:Y:S02]  /*3440*/  @P0 PRMT R192, R209, 0x7610, R192 ;  /* 0x00007610d1c00816 */ /* 0x000fe400000000c0 */
[----:B------:R-:W-:Y:S02]  /*3450*/  @P0 PRMT R190, R161, 0x7610, R190 ;  /* 0x00007610a1be0816 */ /* 0x000fe400000000be */
[----:B0-----:R-:W-:-:S05]  /*3460*/  @P0 LOP3.LUT R160, R189, 0xffff, RZ, 0xc0, !PT ;  /* 0x0000ffffbda00812 */ /* 0x001fca00078ec0ff */
[----:B------:R-:W-:-:S03]  /*3470*/  @P0 IMAD.WIDE.U32 R160, R160, 0x10000, RZ ;  /* 0x00010000a0a00825 */ /* 0x000fc600078e00ff */
[----:B------:R-:W-:Y:S02]  /*3480*/  @P0 LOP3.LUT R160, R160, 0xffff, R190, 0xf8, !PT ;  /* 0x0000ffffa0a00812 */ /* 0x000fe400078ef8be */
[----:B--2---:R-:W-:-:S05]  /*3490*/  @P4 MOV R108, R48 ;  /* 0x00000030006c4202 */ /* 0x004fca0000000f00 */
[----:B------:R-:W-:-:S05]  /*34a0*/  @P4 HADD2.F32 R50, -RZ, R108.H0_H0 ;  /* 0x2000006cff324230 */ /* 0x000fca0000004100 */
        /* <DEDUP_REMOVED lines=13> */
[----:B------:R-:W-:-:S04]  /*3580*/  @P0 F2FP.F16.F32.PACK_AB R207, RZ, R207 ;  /* 0x000000cfffcf023e */ /* 0x000fc800000000ff */
[----:B------:R-:W0:Y:S01]  /*3590*/  F2F.F16.F32 R163, R163 ;  /* 0x000000a300a37304 */ /* 0x000e220000200800 */
[----:B------:R-:W-:Y:S02]  /*35a0*/  FSEL R162, R162, RZ, P4 ;  /* 0x000000ffa2a27208 */ /* 0x000fe40002000000 */
[----:B------:R-:W-:-:S04]  /*35b0*/  @P0 PRMT R191, R207, 0x7610, R191 ;  /* 0x00007610cfbf0816 */ /* 0x000fc800000000bf */
[----:B------:R-:W-:Y:S01]  /*35c0*/  @P0 PRMT R169, R191, 0x5410, R192 ;  /* 0x00005410bfa90816 */ /* 0x000fe200000000c0 */
[----:B------:R1:W2:Y:S03]  /*35d0*/  F2F.F16.F32 R199, R162 ;  /* 0x000000a200c77304 */ /* 0x0002a60000200800 */
[----:B------:R-:W-:Y:S02]  /*35e0*/  @P0 LOP3.LUT R161, R169, R161, RZ, 0xfc, !PT ;  /* 0x000000a1a9a10212 */ /* 0x000fe400078efcff */
[----:B0-----:R-:W-:-:S03]  /*35f0*/  SHF.L.U32 R169, R163, 0x10, RZ ;  /* 0x00000010a3a97819 */ /* 0x001fc600000006ff */
[----:B------:R0:W-:Y:S01]  /*3600*/  @P0 STG.E.64 desc[UR4][R50.64], R160 ;  /* 0x000000a032000986 */ /* 0x0001e2000c101b04 */
[----:B-1----:R-:W-:-:S03]  /*3610*/  IMAD.WIDE.U32 R162, R197, 0x10000, RZ ;  /* 0x00010000c5a27825 */ /* 0x002fc600078e00ff */
[----:B------:R-:W-:Y:S02]  /*3620*/  LOP3.LUT R162, R162, R195, RZ, 0xfc, !PT ;  /* 0x000000c3a2a27212 */ /* 0x000fe400078efcff */
[----:B--2---:R-:W-:-:S05]  /*3630*/  LOP3.LUT R163, R163, R169, R199, 0xfe, !PT ;  /* 0x000000a9a3a37212 */ /* 0x004fca00078efec7 */
[----:B------:R1:W-:Y:S04]  /*3640*/  STG.E.64 desc[UR4][R182.64], R162 ;  /* 0x000000a2b6007986 */ /* 0x0003e8000c101b04 */
[----:B------:R-:W2:Y:S01]  /*3650*/  LDG.E.64 R108, desc[UR4][R108.64] ;  /* 0x000000046c6c7981 */ /* 0x000ea2000c1e1b00 */
[----:B------:R-:W-:Y:S01]  /*3660*/  @P6 SHF.R.U64 R195, R48, 0x10, R49 ;  /* 0x0000001030c36819 */ /* 0x000fe20000001231 */
[----:B------:R-:W-:Y:S01]  /*3670*/  HFMA2.MMA R169, -RZ, RZ, 0, 0 ;  /* 0x00000000ffa97435 */ /* 0x000fe200000001ff */
[-CC-:B------:R-:W-:Y:S01]  /*3680*/  FFMA.FTZ R211, R211, R111.reuse, R110.reuse ;  /* 0x0000006fd3d37223 */ /* 0x180fe2000001006e */
[----:B------:R-:W-:Y:S01]  /*3690*/  FFMA.FTZ R213, R213, R111, R110 ;  /* 0x0000006fd5d57223 */ /* 0x000fe2000001006e */
[----:B------:R-:W-:Y:S01]  /*36a0*/  @P2 MOV R48, R156 ;  /* 0x0000009c00302202 */ /* 0x000fe20000000f00 */
[----:B------:R-:W-:Y:S01]  /*36b0*/  @P6 HADD2.F32 R195, -RZ, R195.H0_H0 ;  /* 0x200000c3ffc36230 */ /* 0x000fe20000004100 */
[----:B0-----:R-:W-:Y:S01]  /*36c0*/  @P2 SHF.R.U64 R50, R156, 0x10, R157 ;  /* 0x000000109c322819 */ /* 0x001fe2000000129d */
[----:B------:R-:W-:Y:S01]  /*36d0*/  FADD.FTZ R211, R210, -R211 ;  /* 0x800000d3d2d37221 */ /* 0x000fe20000010000 */
[----:B------:R-:W-:Y:S01]  /*36e0*/  FADD.FTZ R213, R212, -R213 ;  /* 0x800000d5d4d57221 */ /* 0x000fe20000010000 */
[----:B------:R-:W-:-:S02]  /*36f0*/  @P2 HADD2.F32 R48, -RZ, R48.H0_H0 ;  /* 0x20000030ff302230 */ /* 0x000fc40000004100 */
[----:B------:R-:W-:Y:S01]  /*3700*/  @P6 FMUL.FTZ R169, R198, R195 ;  /* 0x000000c3c6a96220 */ /* 0x000fe20000410000 */
[----:B------:R-:W-:Y:S01]  /*3710*/  LOP3.LUT P6, RZ, R168, 0xff, RZ, 0xc0, !PT ;  /* 0x000000ffa8ff7812 */ /* 0x000fe200078cc0ff */
[----:B------:R-:W-:Y:S02]  /*3720*/  @P2 HADD2.F32 R50, -RZ, R50.H0_H0 ;  /* 0x20000032ff322230 */ /* 0x000fe40000004100 */
[C---:B------:R-:W-:Y:S01]  /*3730*/  FMUL.FTZ R161, R172.reuse, R211 ;  /* 0x000000d3aca17220 */ /* 0x040fe20000410000 */
[----:B-1----:R-:W-:Y:S01]  /*3740*/  FMUL.FTZ R163, R172, R213 ;  /* 0x000000d5aca37220 */ /* 0x002fe20000410000 */
[----:B------:R-:W-:Y:S01]  /*3750*/  @P2 MOV R51, R157 ;  /* 0x0000009d00332202 */ /* 0x000fe20000000f00 */
[----:B------:R-:W-:Y:S01]  /*3760*/  FFMA.FTZ R217, R217, R111, R110 ;  /* 0x0000006fd9d97223 */ /* 0x000fe2000001006e */
[----:B------:R-:W-:Y:S01]  /*3770*/  @P2 FADD.FTZ R161, R161, R48 ;  /* 0x00000030a1a12221 */ /* 0x000fe20000010000 */
[----:B------:R-:W-:Y:S01]  /*3780*/  @P2 FADD.FTZ R163, R163, R50 ;  /* 0x00000032a3a32221 */ /* 0x000fe20000010000 */
[----:B------:R-:W-:Y:S01]  /*3790*/  @P4 MOV R50, R49 ;  /* 0x0000003100324202 */ /* 0x000fe20000000f00 */
[----:B------:R-:W-:Y:S01]  /*37a0*/  @P2 HADD2.F32 R160, -RZ, R51.H0_H0 ;  /* 0x20000033ffa02230 */ /* 0x000fe20000004100 */
[----:B------:R-:W-:Y:S01]  /*37b0*/  @P2 SHF.R.U32.HI R162, RZ, 0x10, R157 ;  /* 0x00000010ffa22819 */ /* 0x000fe2000001169d */
[----:B------:R-:W-:Y:S01]  /*37c0*/  FADD.FTZ R217, R216, -R217 ;  /* 0x800000d9d8d97221 */ /* 0x000fe20000010000 */
[----:B------:R-:W-:Y:S01]  /*37d0*/  @P5 SHF.R.U32.HI R49, RZ, 0x10, R49 ;  /* 0x00000010ff315819 */ /* 0x000fe20000011631 */
[----:B------:R-:W-:Y:S01]  /*37e0*/  FMUL.FTZ R48, R161, R166 ;  /* 0x000000a6a1307220 */ /* 0x000fe20000410000 */
[----:B------:R-:W-:Y:S01]  /*37f0*/  FFMA.FTZ R215, R215, R111, R110 ;  /* 0x0000006fd7d77223 */ /* 0x000fe2000001006e */
[----:B------:R-:W-:-:S02]  /*3800*/  @P2 HADD2.F32 R162, -RZ, R162.H0_H0 ;  /* 0x200000a2ffa22230 */ /* 0x000fc40000004100 */
[----:B------:R-:W-:Y:S01]  /*3810*/  FMUL.FTZ R199, R172, R217 ;  /* 0x000000d9acc77220 */ /* 0x000fe20000410000 */
[----:B------:R-:W-:Y:S02]  /*3820*/  @P5 HADD2.F32 R49, -RZ, R49.H0_H0 ;  /* 0x20000031ff315230 */ /* 0x000fe40000004100 */
[----:B------:R-:W-:Y:S01]  /*3830*/  FMUL.FTZ R197, R48, UR19 ;  /* 0x0000001330c57c20 */ /* 0x000fe20008410000 */
[----:B------:R-:W-:Y:S01]  /*3840*/  FADD.FTZ R215, R214, -R215 ;  /* 0x800000d7d6d77221 */ /* 0x000fe20000010000 */
[----:B------:R-:W-:Y:S01]  /*3850*/  CS2R R182, SRZ ;  /* 0x0000000000b67805 */ /* 0x000fe2000001ff00 */
[----:B------:R-:W-:Y:S01]  /*3860*/  FMUL.FTZ R198, R163, R166 ;  /* 0x000000a6a3c67220 */ /* 0x000fe20000410000 */
[----:B------:R-:W-:Y:S01]  /*3870*/  @P2 FADD.FTZ R199, R199, R162 ;  /* 0x000000a2c7c72221 */ /* 0x000fe20000010000 */
[----:B------:R-:W-:Y:S01]  /*3880*/  HFMA2.MMA R194, -RZ, RZ, 0, 0 ;  /* 0x00000000ffc27435 */ /* 0x000fe200000001ff */
[----:B------:R-:W-:Y:S01]  /*3890*/  @P5 FMUL.FTZ R183, R196, R49 ;  /* 0x00000031c4b75220 */ /* 0x000fe20000410000 */
[----:B------:R-:W-:-:S02]  /*38a0*/  @P4 HADD2.F32 R50, -RZ, R50.H0_H0 ;  /* 0x20000032ff324230 */ /* 0x000fc40000004100 */
[----:B------:R-:W-:Y:S01]  /*38b0*/  FMUL.FTZ R49, R92, R197 ;  /* 0x000000c55c317220 */ /* 0x000fe20000410000 */
[----:B------:R-:W-:Y:S01]  /*38c0*/  FMUL.FTZ R195, R172, R215 ;  /* 0x000000d7acc37220 */ /* 0x000fe20000410000 */
[----:B------:R-:W-:Y:S01]  /*38d0*/  FMUL.FTZ R198, R198, UR19 ;  /* 0x00000013c6c67c20 */ /* 0x000fe20008410000 */
[----:B------:R-:W-:Y:S01]  /*38e0*/  FMUL.FTZ R196, R199, R166 ;  /* 0x000000a6c7c47220 */ /* 0x000fe20000410000 */
[----:B------:R-:W-:Y:S01]  /*38f0*/  @P4 FMUL.FTZ R194, R181, R50 ;  /* 0x00000032b5c24220 */ /* 0x000fe20000410000 */
[----:B------:R-:W-:Y:S01]  /*3900*/  @P2 FADD.FTZ R195, R195, R160 ;  /* 0x000000a0c3c32221 */ /* 0x000fe20000010000 */
[----:B------:R-:W-:Y:S01]  /*3910*/  FSEL R200, R49, RZ, P6 ;  /* 0x000000ff31c87208 */ /* 0x000fe20003000000 */
[----:B------:R-:W-:Y:S01]  /*3920*/  FMUL.FTZ R196, R196, UR19 ;  /* 0x00000013c4c47c20 */ /* 0x000fe20008410000 */
[----:B------:R-:W-:Y:S02]  /*3930*/  LOP3.LUT P4, RZ, R168, 0xff00, RZ, 0xc0, !PT ;  /* 0x0000ff00a8ff7812 */ /* 0x000fe4000788c0ff */
[----:B------:R-:W-:-:S02]  /*3940*/  @P0 F2FP.F16.F32.PACK_AB R163, RZ, R163 ;  /* 0x000000a3ffa3023e */ /* 0x000fc400000000ff */
[----:B------:R-:W-:Y:S02]  /*3950*/  @P0 F2FP.F16.F32.PACK_AB R199, RZ, R199 ;  /* 0x000000c7ffc7023e */ /* 0x000fe400000000ff */
[----:B------:R-:W-:Y:S02]  /*3960*/  @P0 PRMT R189, R163, 0x7610, R189 ;  /* 0x00007610a3bd0816 */ /* 0x000fe400000000bd */
[----:B------:R-:W-:Y:S02]  /*3970*/  @P0 F2FP.F16.F32.PACK_AB R163, RZ, R195 ;  /* 0x000000c3ffa3023e */ /* 0x000fe400000000ff */
[----:B------:R-:W-:Y:S02]  /*3980*/  @P0 PRMT R192, R199, 0x7610, R192 ;  /* 0x00007610c7c00816 */ /* 0x000fe400000000c0 */
[----:B------:R-:W-:-:S04]  /*3990*/  @P0 PRMT R191, R163, 0x7610, R191 ;  /* 0x00007610a3bf0816 */ /* 0x000fc800000000bf */
[----:B------:R-:W-:Y:S02]  /*39a0*/  @P0 PRMT R199, R191, 0x5410, R192 ;  /* 0x00005410bfc70816 */ /* 0x000fe400000000c0 */
[----:B--2---:R-:W-:-:S05]  /*39b0*/  @P6 MOV R51, R108 ;  /* 0x0000006c00336202 */ /* 0x004fca0000000f00 */
[----:B------:R-:W-:Y:S02]  /*39c0*/  @P6 HADD2.F32 R48, -RZ, R51.H0_H0 ;  /* 0x20000033ff306230 */ /* 0x000fe40000004100 */
[----:B------:R-:W-:-:S03]  /*39d0*/  FMUL.FTZ R51, R93, R198 ;  /* 0x000000c65d337220 */ /* 0x000fc60000410000 */
[----:B------:R-:W-:Y:S01]  /*39e0*/  @P6 FMUL.FTZ R182, R197, R48 ;  /* 0x00000030c5b66220 */ /* 0x000fe20000410000 */
[C---:B------:R-:W-:Y:S01]  /*39f0*/  @P0 IADD3 R48, P5, R180.reuse, UR22, RZ ;  /* 0x00000016b4300c10 */ /* 0x040fe2000ffbe0ff */
[----:B------:R-:W-:Y:S01]  /*3a00*/  FMUL.FTZ R197, R195, R166 ;  /* 0x000000a6c3c57220 */ /* 0x000fe20000410000 */
[----:B------:R-:W-:Y:S01]  /*3a10*/  IADD3 R180, P6, R180, UR24, RZ ;  /* 0x00000018b4b47c10 */ /* 0x000fe2000ffde0ff */
[----:B------:R-:W-:Y:S01]  /*3a20*/  F2F.F16.F32 R195, R200 ;  /* 0x000000c800c37304 */ /* 0x000fe20000200800 */
        /* <DEDUP_REMOVED lines=9> */
[----:B------:R0:W-:Y:S01]  /*3ac0*/  F2F.F16.F32 R201, R160 ;  /* 0x000000a000c97304 */ /* 0x0001e20000200800 */
[----:B------:R-:W-:Y:S02]  /*3ad0*/  LOP3.LUT P6, RZ, R168, 0xff0000, RZ, 0xc0, !PT ;  /* 0x00ff0000a8ff7812 */ /* 0x000fe400078cc0ff */
[----:B------:R-:W-:Y:S02]  /*3ae0*/  FSEL R179, R179, RZ, P5 ;  /* 0x000000ffb3b37208 */ /* 0x000fe40002800000 */
[----:B------:R-:W-:-:S04]  /*3af0*/  FSEL R162, R162, RZ, P6 ;  /* 0x000000ffa2a27208 */ /* 0x000fc80003000000 */
[----:B------:R-:W1:Y:S01]  /*3b00*/  F2F.F16.F32 R179, R179 ;  /* 0x000000b300b37304 */ /* 0x000e620000200800 */
[----:B0-----:R-:W-:-:S07]  /*3b10*/  @P0 LOP3.LUT R160, R189, 0xffff, RZ, 0xc0, !PT ;  /* 0x0000ffffbda00812 */ /* 0x001fce00078ec0ff */
[----:B------:R0:W2:Y:S01]  /*3b20*/  F2F.F16.F32 R168, R162 ;  /* 0x000000a200a87304 */ /* 0x0000a20000200800 */
[----:B-1----:R-:W-:Y:S02]  /*3b30*/  SHF.L.U32 R179, R179, 0x10, RZ ;  /* 0x00000010b3b37819 */ /* 0x002fe400000006ff */
[----:B0-----:R-:W-:Y:S01]  /*3b40*/  @P0 F2FP.F16.F32.PACK_AB R162, RZ, R161 ;  /* 0x000000a1ffa2023e */ /* 0x001fe200000000ff */
        /* <DEDUP_REMOVED lines=11> */
[----:B------:R-:W-:Y:S01]  /*3c00*/  HFMA2.MMA R195, -RZ, RZ, 0, 0 ;  /* 0x00000000ffc37435 */ /* 0x000fe200000001ff */
[-CC-:B------:R-:W-:Y:S01]  /*3c10*/  FFMA.FTZ R218, R218, R111.reuse, R110.reuse ;  /* 0x0000006fdada7223 */ /* 0x180fe2000001006e */
[----:B------:R-:W-:Y:S01]  /*3c20*/  FFMA.FTZ R221, R221, R111, R110 ;  /* 0x0000006fdddd7223 */ /* 0x000fe2000001006e */
[----:B------:R-:W-:Y:S01]  /*3c30*/  @P2 SHF.R.U64 R108, R154, 0x10, R155 ;  /* 0x000000109a6c2819 */ /* 0x000fe2000000129b */
[----:B------:R-:W-:Y:S01]  /*3c40*/  @P4 HADD2.F32 R179, -RZ, R179.H0_H0 ;  /* 0x200000b3ffb34230 */ /* 0x000fe20000004100 */
[----:B0-----:R-:W-:Y:S01]  /*3c50*/  @P2 MOV R48, R154 ;  /* 0x0000009a00302202 */ /* 0x001fe20000000f00 */
[----:B------:R-:W-:Y:S01]  /*3c60*/  FADD.FTZ R219, R219, -R218 ;  /* 0x800000dadbdb7221 */ /* 0x000fe20000010000 */
[----:B------:R-:W-:Y:S01]  /*3c70*/  FADD.FTZ R221, R220, -R221 ;  /* 0x800000dddcdd7221 */ /* 0x000fe20000010000 */
[----:B------:R-:W-:Y:S01]  /*3c80*/  @P2 MOV R49, R155 ;  /* 0x0000009b00312202 */ /* 0x000fe20000000f00 */
[----:B------:R-:W-:Y:S01]  /*3c90*/  @P4 FMUL.FTZ R195, R198, R179 ;  /* 0x000000b3c6c34220 */ /* 0x000fe20000410000 */
[----:B------:R-:W-:Y:S01]  /*3ca0*/  LOP3.LUT P4, RZ, R167, 0xff, RZ, 0xc0, !PT ;  /* 0x000000ffa7ff7812 */ /* 0x000fe2000788c0ff */
[----:B------:R-:W-:-:S02]  /*3cb0*/  @P2 HADD2.F32 R48, -RZ, R48.H0_H0 ;  /* 0x20000030ff302230 */ /* 0x000fc40000004100 */
[C---:B------:R-:W-:Y:S01]  /*3cc0*/  FMUL.FTZ R161, R172.reuse, R219 ;  /* 0x000000dbaca17220 */ /* 0x040fe20000410000 */
[----:B------:R-:W-:Y:S02]  /*3cd0*/  @P2 HADD2.F32 R108, -RZ, R108.H0_H0 ;  /* 0x2000006cff6c2230 */ /* 0x000fe40000004100 */
[----:B------:R-:W-:Y:S01]  /*3ce0*/  FFMA.FTZ R225, R225, R111, R110 ;  /* 0x0000006fe1e17223 */ /* 0x000fe2000001006e */
[----:B-1----:R-:W-:Y:S01]  /*3cf0*/  FMUL.FTZ R163, R172, R221 ;  /* 0x000000ddaca37220 */ /* 0x002fe20000410000 */
[----:B------:R-:W-:Y:S02]  /*3d00*/  @P2 HADD2.F32 R160, -RZ, R49.H0_H0 ;  /* 0x20000031ffa02230 */ /* 0x000fe40000004100 */
[----:B------:R-:W-:Y:S01]  /*3d10*/  @P2 FADD.FTZ R161, R161, R48 ;  /* 0x00000030a1a12221 */ /* 0x000fe20000010000 */
[----:B------:R-:W-:Y:S01]  /*3d20*/  @P2 SHF.R.U32.HI R162, RZ, 0x10, R155 ;  /* 0x00000010ffa22819 */ /* 0x000fe2000001169b */
[----:B------:R-:W-:Y:S01]  /*3d30*/  FFMA.FTZ R222, R222, R111, R110 ;  /* 0x0000006fdede7223 */ /* 0x000fe2000001006e */
[----:B------:R-:W-:Y:S01]  /*3d40*/  @P5 SHF.R.U32.HI R49, RZ, 0x10, R109 ;  /* 0x00000010ff315819 */ /* 0x000fe2000001166d */
[----:B------:R-:W-:Y:S01]  /*3d50*/  FADD.FTZ R225, R224, -R225 ;  /* 0x800000e1e0e17221 */ /* 0x000fe20000010000 */
[----:B------:R-:W-:Y:S01]  /*3d60*/  @P2 FADD.FTZ R163, R163, R108 ;  /* 0x0000006ca3a32221 */ /* 0x000fe20000010000 */
[----:B------:R-:W-:Y:S01]  /*3d70*/  @P6 MOV R48, R109 ;  /* 0x0000006d00306202 */ /* 0x000fe20000000f00 */
[----:B------:R-:W-:Y:S01]  /*3d80*/  FMUL.FTZ R108, R161, R166 ;  /* 0x000000a6a16c7220 */ /* 0x000fe20000410000 */
[----:B------:R-:W-:-:S02]  /*3d90*/  @P2 HADD2.F32 R162, -RZ, R162.H0_H0 ;  /* 0x200000a2ffa22230 */ /* 0x000fc40000004100 */
[----:B------:R-:W-:Y:S01]  /*3da0*/  FADD.FTZ R199, R223, -R222 ;  /* 0x800000dedfc77221 */ /* 0x000fe20000010000 */
[----:B------:R-:W-:Y:S02]  /*3db0*/  @P5 HADD2.F32 R49, -RZ, R49.H0_H0 ;  /* 0x20000031ff315230 */ /* 0x000fe40000004100 */
[----:B------:R-:W-:Y:S01]  /*3dc0*/  FMUL.FTZ R201, R172, R225 ;  /* 0x000000e1acc97220 */ /* 0x000fe20000410000 */
[----:B------:R-:W-:Y:S01]  /*3dd0*/  HFMA2.MMA R168, -RZ, RZ, 0, 0 ;  /* 0x00000000ffa87435 */ /* 0x000fe200000001ff */
[----:B------:R-:W-:Y:S02]  /*3de0*/  @P6 HADD2.F32 R48, -RZ, R48.H0_H0 ;  /* 0x20000030ff306230 */ /* 0x000fe40000004100 */
[----:B------:R-:W-:Y:S01]  /*3df0*/  FMUL.FTZ R179, R108, UR19 ;  /* 0x000000136cb37c20 */ /* 0x000fe20008410000 */
[----:B------:R-:W-:Y:S01]  /*3e00*/  CS2R R180, SRZ ;  /* 0x0000000000b47805 */ /* 0x000fe2000001ff00 */
[----:B------:R-:W-:Y:S01]  /*3e10*/  FMUL.FTZ R198, R163, R166 ;  /* 0x000000a6a3c67220 */ /* 0x000fe20000410000 */
[----:B------:R-:W-:Y:S01]  /*3e20*/  FMUL.FTZ R199, R172, R199 ;  /* 0x000000c7acc77220 */ /* 0x000fe20000410000 */
[----:B------:R-:W-:Y:S01]  /*3e30*/  @P2 FADD.FTZ R201, R201, R162 ;  /* 0x000000a2c9c92221 */ /* 0x000fe20000010000 */
[----:B------:R-:W-:Y:S01]  /*3e40*/  @P5 FMUL.FTZ R181, R196, R49 ;  /* 0x00000031c4b55220 */ /* 0x000fe20000410000 */
[----:B------:R-:W-:Y:S01]  /*3e50*/  FMUL.FTZ R49, R96, R179 ;  /* 0x000000b360317220 */ /* 0x000fe20000410000 */
[----:B------:R-:W-:Y:S01]  /*3e60*/  @P6 FMUL.FTZ R168, R197, R48 ;  /* 0x00000030c5a86220 */ /* 0x000fe20000410000 */
[----:B------:R-:W-:Y:S01]  /*3e70*/  FMUL.FTZ R198, R198, UR19 ;  /* 0x00000013c6c67c20 */ /* 0x000fe20008410000 */
[----:B------:R-:W-:Y:S01]  /*3e80*/  @P0 IADD3 R48, P6, R178, UR22, RZ ;  /* 0x00000016b2300c10 */ /* 0x000fe2000ffde0ff */
[----:B------:R-:W-:Y:S01]  /*3e90*/  @P2 FADD.FTZ R199, R199, R160 ;  /* 0x000000a0c7c72221 */ /* 0x000fe20000010000 */
[----:B------:R-:W-:Y:S01]  /*3ea0*/  FMUL.FTZ R196, R201, R166 ;  /* 0x000000a6c9c47220 */ /* 0x000fe20000410000 */
[----:B------:R-:W-:-:S02]  /*3eb0*/  FSEL R200, R49, RZ, P4 ;  /* 0x000000ff31c87208 */ /* 0x000fc40002000000 */
[----:B------:R-:W-:Y:S01]  /*3ec0*/  LOP3.LUT P5, RZ, R167, 0xff00, RZ, 0xc0, !PT ;  /* 0x0000ff00a7ff7812 */ /* 0x000fe200078ac0ff */
[----:B------:R-:W-:Y:S01]  /*3ed0*/  FMUL.FTZ R197, R199, R166 ;  /* 0x000000a6c7c57220 */ /* 0x000fe20000410000 */
[----:B------:R-:W-:Y:S01]  /*3ee0*/  @P0 IADD3.X R49, R177, UR23, RZ, P6, !PT ;  /* 0x00000017b1310c10 */ /* 0x000fe2000b7fe4ff */
[----:B------:R-:W-:Y:S01]  /*3ef0*/  FMUL.FTZ R196, R196, UR19 ;  /* 0x00000013c4c47c20 */ /* 0x000fe20008410000 */
[----:B------:R-:W-:Y:S01]  /*3f00*/  @P0 F2FP.F16.F32.PACK_AB R163, RZ, R163 ;  /* 0x000000a3ffa3023e */ /* 0x000fe200000000ff */
[----:B------:R-:W-:Y:S01]  /*3f10*/  FMUL.FTZ R197, R197, UR19 ;  /* 0x00000013c5c57c20 */ /* 0x000fe20008410000 */
[----:B------:R-:W-:Y:S02]  /*3f20*/  @P0 F2FP.F16.F32.PACK_AB R201, RZ, R201 ;  /* 0x000000c9ffc9023e */ /* 0x000fe400000000ff */
[----:B------:R-:W-:Y:S01]  /*3f30*/  @P0 PRMT R189, R163, 0x7610, R189 ;  /* 0x00007610a3bd0816 */ /* 0x000fe200000000bd */
[----:B------:R-:W-:Y:S01]  /*3f40*/  FMUL.FTZ R162, R98, R197 ;  /* 0x000000c562a27220 */ /* 0x000fe20000410000 */
[----:B------:R-:W-:-:S02]  /*3f50*/  @P0 F2FP.F16.F32.PACK_AB R163, RZ, R199 ;  /* 0x000000c7ffa3023e */ /* 0x000fc400000000ff */
[----:B------:R-:W-:Y:S01]  /*3f60*/  F2F.F16.F32 R199, R200 ;  /* 0x000000c800c77304 */ /* 0x000fe20000200800 */
[----:B------:R-:W-:Y:S02]  /*3f70*/  @P0 PRMT R192, R201, 0x7610, R192 ;  /* 0x00007610c9c00816 */ /* 0x000fe400000000c0 */
[----:B------:R-:W-:Y:S02]  /*3f80*/  @P0 PRMT R191, R163, 0x7610, R191 ;  /* 0x00007610a3bf0816 */ /* 0x000fe400000000bf */
[----:B--2---:R-:W-:-:S05]  /*3f90*/  @P4 MOV R109, R50 ;  /* 0x00000032006d4202 */ /* 0x004fca0000000f00 */
[----:B------:R-:W-:Y:S02]  /*3fa0*/  @P4 HADD2.F32 R108, -RZ, R109.H0_H0 ;  /* 0x2000006dff6c4230 */ /* 0x000fe40000004100 */
[----:B------:R-:W-:-:S03]  /*3fb0*/  FMUL.FTZ R109, R97, R198 ;  /* 0x000000c6616d7220 */ /* 0x000fc60000410000 */
        /* <DEDUP_REMOVED lines=8> */
[----:B------:R0:W-:Y:S01]  /*4040*/  F2F.F16.F32 R202, R160 ;  /* 0x000000a000ca7304 */ /* 0x0001e20000200800 */
[----:B------:R-:W-:-:S02]  /*4050*/  LOP3.LUT P4, RZ, R167, 0xff0000, RZ, 0xc0, !PT ;  /* 0x00ff0000a7ff7812 */ /* 0x000fc4000788c0ff */
[----:B------:R-:W-:Y:S02]  /*4060*/  FSEL R177, R177, RZ, P6 ;  /* 0x000000ffb1b17208 */ /* 0x000fe40003000000 */
[----:B------:R-:W-:-:S03]  /*4070*/  FSEL R162, R162, RZ, P4 ;  /* 0x000000ffa2a27208 */ /* 0x000fc60002000000 */
[----:B------:R1:W2:Y:S01]  /*4080*/  F2F.F16.F32 R167, R177 ;  /* 0x000000b100a77304 */ /* 0x0002a20000200800 */
[----:B0-----:R-:W-:-:S07]  /*4090*/  @P0 LOP3.LUT R160, R189, 0xffff, RZ, 0xc0, !PT ;  /* 0x0000ffffbda00812 */ /* 0x001fce00078ec0ff */
[----:B------:R0:W3:Y:S01]  /*40a0*/  F2F.F16.F32 R203, R162 ;  /* 0x000000a200cb7304 */ /* 0x0000e20000200800 */
[----:B-1----:R-:W-:Y:S02]  /*40b0*/  @P0 PRMT R177, R191, 0x5410, R192 ;  /* 0x00005410bfb10816 */ /* 0x002fe400000000c0 */
[----:B--2---:R-:W-:Y:S02]  /*40c0*/  SHF.L.U32 R167, R167, 0x10, RZ ;  /* 0x00000010a7a77819 */ /* 0x004fe400000006ff */
[----:B0-----:R-:W-:Y:S01]  /*40d0*/  @P0 F2FP.F16.F32.PACK_AB R162, RZ, R161 ;  /* 0x000000a1ffa2023e */ /* 0x001fe200000000ff */
        /* <DEDUP_REMOVED lines=18> */
[----:B------:R-:W-:Y:S01]  /*4200*/  @P2 MOV R49, R153 ;  /* 0x0000009900312202 */ /* 0x000fe20000000f00 */
[----:B------:R-:W-:Y:S01]  /*4210*/  FADD.FTZ R229, R228, -R229 ;  /* 0x800000e5e4e57221 */ /* 0x000fe20000010000 */
[----:B------:R-:W-:Y:S01]  /*4220*/  @P5 FMUL.FTZ R167, R198, R177 ;  /* 0x000000b1c6a75220 */ /* 0x000fe20000410000 */
[----:B------:R-:W-:Y:S01]  /*4230*/  LOP3.LUT P5, RZ, R159, 0xff, RZ, 0xc0, !PT ;  /* 0x000000ff9fff7812 */ /* 0x000fe200078ac0ff */
[----:B------:R-:W-:-:S02]  /*4240*/  @P2 HADD2.F32 R48, -RZ, R48.H0_H0 ;  /* 0x20000030ff302230 */ /* 0x000fc40000004100 */
[C---:B------:R-:W-:Y:S01]  /*4250*/  FMUL.FTZ R227, R172.reuse, R227 ;  /* 0x000000e3ace37220 */ /* 0x040fe20000410000 */
[----:B------:R-:W-:Y:S01]  /*4260*/  @P2 HADD2.F32 R160, -RZ, R49.H0_H0 ;  /* 0x20000031ffa02230 */ /* 0x000fe20000004100 */
[----:B------:R-:W-:Y:S01]  /*4270*/  @P6 SHF.R.U32.HI R49, RZ, 0x10, R51 ;  /* 0x00000010ff316819 */ /* 0x000fe20000011633 */
[----:B------:R-:W-:Y:S02]  /*4280*/  @P2 HADD2.F32 R50, -RZ, R50.H0_H0 ;  /* 0x20000032ff322230 */ /* 0x000fe40000004100 */
[----:B------:R-:W-:Y:S01]  /*4290*/  FFMA.FTZ R233, R233, R111, R110 ;  /* 0x0000006fe9e97223 */ /* 0x000fe2000001006e */
[----:B------:R-:W-:Y:S01]  /*42a0*/  FMUL.FTZ R229, R172, R229 ;  /* 0x000000e5ace57220 */ /* 0x000fe20000410000 */
[----:B------:R-:W-:Y:S01]  /*42b0*/  @P2 FADD.FTZ R227, R227, R48 ;  /* 0x00000030e3e32221 */ /* 0x000fe20000010000 */
[----:B-1----:R-:W-:Y:S01]  /*42c0*/  @P2 SHF.R.U32.HI R162, RZ, 0x10, R153 ;  /* 0x00000010ffa22819 */ /* 0x002fe20000011699 */
[----:B------:R-:W-:Y:S01]  /*42d0*/  FFMA.FTZ R230, R230, R111, R110 ;  /* 0x0000006fe6e67223 */ /* 0x000fe2000001006e */
[----:B------:R-:W-:Y:S01]  /*42e0*/  FADD.FTZ R233, R232, -R233 ;  /* 0x800000e9e8e97221 */ /* 0x000fe20000010000 */
[----:B------:R-:W-:Y:S01]  /*42f0*/  @P2 FADD.FTZ R229, R229, R50 ;  /* 0x00000032e5e52221 */ /* 0x000fe20000010000 */
[----:B------:R-:W-:Y:S01]  /*4300*/  @P4 MOV R48, R51 ;  /* 0x0000003300304202 */ /* 0x000fe20000000f00 */
[----:B------:R-:W-:-:S02]  /*4310*/  @P6 HADD2.F32 R49, -RZ, R49.H0_H0 ;  /* 0x20000031ff316230 */ /* 0x000fc40000004100 */
[-C--:B------:R-:W-:Y:S01]  /*4320*/  FMUL.FTZ R50, R227, R166.reuse ;  /* 0x000000a6e3327220 */ /* 0x080fe20000410000 */
[----:B------:R-:W-:Y:S01]  /*4330*/  @P2 HADD2.F32 R162, -RZ, R162.H0_H0 ;  /* 0x200000a2ffa22230 */ /* 0x000fe20000004100 */
[----:B------:R-:W-:Y:S01]  /*4340*/  CS2R R178, SRZ ;  /* 0x0000000000b27805 */ /* 0x000fe2000001ff00 */
[----:B------:R-:W-:Y:S01]  /*4350*/  FADD.FTZ R231, R231, -R230 ;  /* 0x800000e6e7e77221 */ /* 0x000fe20000010000 */
[----:B------:R-:W-:Y:S01]  /*4360*/  FMUL.FTZ R233, R172, R233 ;  /* 0x000000e9ace97220 */ /* 0x000fe20000410000 */
[----:B------:R-:W-:Y:S02]  /*4370*/  @P4 HADD2.F32 R48, -RZ, R48.H0_H0 ;  /* 0x20000030ff304230 */ /* 0x000fe40000004100 */
[----:B------:R-:W-:Y:S01]  /*4380*/  FMUL.FTZ R161, R50, UR19 ;  /* 0x0000001332a17c20 */ /* 0x000fe20008410000 */
[----:B------:R-:W-:Y:S01]  /*4390*/  @P6 FMUL.FTZ R179, R196, R49 ;  /* 0x00000031c4b36220 */ /* 0x000fe20000410000 */
[----:B------:R-:W-:Y:S01]  /*43a0*/  FMUL.FTZ R196, R229, R166 ;  /* 0x000000a6e5c47220 */ /* 0x000fe20000410000 */
[----:B------:R-:W-:Y:S01]  /*43b0*/  FMUL.FTZ R231, R172, R231 ;  /* 0x000000e7ace77220 */ /* 0x000fe20000410000 */
[----:B------:R-:W-:Y:S01]  /*43c0*/  @P2 FADD.FTZ R233, R233, R162 ;  /* 0x000000a2e9e92221 */ /* 0x000fe20000010000 */
[----:B------:R-:W-:Y:S01]  /*43d0*/  HFMA2.MMA R198, -RZ, RZ, 0, 0 ;  /* 0x00000000ffc67435 */ /* 0x000fe200000001ff */
        /* <DEDUP_REMOVED lines=13> */
[----:B------:R-:W-:Y:S01]  /*44b0*/  F2F.F16.F32 R199, R199 ;  /* 0x000000c700c77304 */ /* 0x000fe20000200800 */
[----:B------:R-:W-:Y:S01]  /*44c0*/  FMUL.FTZ R162, R103, R200 ;  /* 0x000000c867a27220 */ /* 0x000fe20000410000 */
[----:B------:R-:W-:Y:S02]  /*44d0*/  @P0 PRMT R189, R229, 0x7610, R189 ;  /* 0x00007610e5bd0816 */ /* 0x000fe400000000bd */
[----:B------:R-:W-:-:S02]  /*44e0*/  @P0 F2FP.F16.F32.PACK_AB R231, RZ, R231 ;  /* 0x000000e7ffe7023e */ /* 0x000fc400000000ff */
[----:B------:R-:W-:Y:S02]  /*44f0*/  @P0 F2FP.F16.F32.PACK_AB R233, RZ, R233 ;  /* 0x000000e9ffe9023e */ /* 0x000fe400000000ff */
[----:B------:R-:W-:Y:S02]  /*4500*/  @P0 PRMT R191, R231, 0x7610, R191 ;  /* 0x00007610e7bf0816 */ /* 0x000fe400000000bf */
[----:B------:R-:W-:Y:S02]  /*4510*/  @P0 PRMT R192, R233, 0x7610, R192 ;  /* 0x00007610e9c00816 */ /* 0x000fe400000000c0 */
[----:B------:R-:W-:Y:S02]  /*4520*/  @P0 F2FP.F16.F32.PACK_AB R227, RZ, R227 ;  /* 0x000000e3ffe3023e */ /* 0x000fe400000000ff */
[----:B------:R-:W-:Y:S02]  /*4530*/  @P0 PRMT R201, R191, 0x5410, R192 ;  /* 0x00005410bfc90816 */ /* 0x000fe400000000c0 */
[----:B------:R-:W-:-:S02]  /*4540*/  @P0 PRMT R190, R227, 0x7610, R190 ;  /* 0x00007610e3be0816 */ /* 0x000fc400000000be */
[----:B--2---:R-:W-:-:S05]  /*4550*/  @P5 MOV R51, R108 ;  /* 0x0000006c00335202 */ /* 0x004fca0000000f00 */
[----:B------:R-:W-:Y:S02]  /*4560*/  @P5 HADD2.F32 R50, -RZ, R51.H0_H0 ;  /* 0x20000033ff325230 */ /* 0x000fe40000004100 */
[----:B------:R-:W-:-:S03]  /*4570*/  FMUL.FTZ R51, R101, R196 ;  /* 0x000000c465337220 */ /* 0x000fc60000410000 */
[----:B------:R-:W-:Y:S01]  /*4580*/  @P5 FMUL.FTZ R198, R161, R50 ;  /* 0x00000032a1c65220 */ /* 0x000fe20000410000 */
[----:B------:R-:W-:Y:S01]  /*4590*/  IADD3 R50, P6, R174, UR20, RZ ;  /* 0x00000014ae327c10 */ /* 0x000fe2000ffde0ff */
[----:B------:R-:W-:Y:S01]  /*45a0*/  FMUL.FTZ R161, R102, R197 ;  /* 0x000000c566a17220 */ /* 0x000fe20000410000 */
[----:B------:R-:W-:Y:S02]  /*45b0*/  FSEL R160, R51, RZ, P4 ;  /* 0x000000ff33a07208 */ /* 0x000fe40002000000 */
[----:B------:R-:W-:Y:S02]  /*45c0*/  IADD3 R176, P5, R176, UR24, RZ ;  /* 0x00000018b0b07c10 */ /* 0x000fe4000ffbe0ff */
[----:B------:R-:W-:Y:S01]  /*45d0*/  IADD3.X R51, R173, UR21, RZ, P6, !PT ;  /* 0x00000015ad337c10 */ /* 0x000fe2000b7fe4ff */
[----:B------:R0:W1:Y:S01]  /*45e0*/  F2F.F16.F32 R163, R160 ;  /* 0x000000a000a37304 */ /* 0x0000620000200800 */
[----:B------:R-:W-:Y:S02]  /*45f0*/  LOP3.LUT P6, RZ, R159, 0xff000000, RZ, 0xc0, !PT ;  /* 0xff0000009fff7812 */ /* 0x000fe400078cc0ff */
[----:B------:R-:W-:-:S02]  /*4600*/  IADD3.X R177, R175, UR25, RZ, P5, !PT ;  /* 0x00000019afb17c10 */ /* 0x000fc4000affe4ff */
[----:B------:R-:W-:Y:S02]  /*4610*/  LOP3.LUT P5, RZ, R159, 0xff0000, RZ, 0xc0, !PT ;  /* 0x00ff00009fff7812 */ /* 0x000fe400078ac0ff */
[----:B------:R-:W-:Y:S02]  /*4620*/  FSEL R162, R162, RZ, P6 ;  /* 0x000000ffa2a27208 */ /* 0x000fe40003000000 */
[----:B------:R-:W-:Y:S02]  /*4630*/  FSEL R161, R161, RZ, P5 ;  /* 0x000000ffa1a17208 */ /* 0x000fe40002800000 */
[----:B------:R1:W2:Y:S01]  /*4640*/  F2F.F16.F32 R159, R162 ;  /* 0x000000a2009f7304 */ /* 0x0002a20000200800 */
[----:B0-----:R-:W-:-:S07]  /*4650*/  @P0 LOP3.LUT R160, R189, 0xffff, RZ, 0xc0, !PT ;  /* 0x0000ffffbda00812 */ /* 0x001fce00078ec0ff */
[----:B------:R0:W3:Y:S01]  /*4660*/  F2F.F16.F32 R175, R161 ;  /* 0x000000a100af7304 */ /* 0x0000e20000200800 */
        /* <DEDUP_REMOVED lines=16> */
[--C-:B------:R-:W-:Y:S01]  /*4770*/  @P2 SHF.R.U64 R159, R150, 0x10, R151.reuse ;  /* 0x00000010969f2819 */ /* 0x100fe20000001297 */
[----:B------:R-:W-:Y:S01]  /*4780*/  FADD.FTZ R235, R235, -R234 ;  /* 0x800000eaebeb7221 */ /* 0x000fe20000010000 */
[----:B0-----:R-:W-:Y:S01]  /*4790*/  @P2 SHF.R.U32.HI R160, RZ, 0x10, R151 ;  /* 0x00000010ffa02819 */ /* 0x001fe20000011697 */
[----:B------:R-:W-:-:S02]  /*47a0*/  @P2 HADD2.F32 R48, -RZ, R110.H0_H0 ;  /* 0x2000006eff302230 */ /* 0x000fc40000004100 */
[----:B------:R-:W-:Y:S01]  /*47b0*/  FMUL.FTZ R237, R172, R237 ;  /* 0x000000edaced7220 */ /* 0x000fe20000410000 */
[----:B------:R-:W-:Y:S01]  /*47c0*/  @P2 HADD2.F32 R110, -RZ, R159.H0_H0 ;  /* 0x2000009fff6e2230 */ /* 0x000fe20000004100 */
[----:B-1----:R-:W-:Y:S01]  /*47d0*/  @P4 SHF.R.U64 R162, R108, 0x10, R109 ;  /* 0x000000106ca24819 */ /* 0x002fe2000000126d */
[----:B------:R-:W-:Y:S01]  /*47e0*/  FADD.FTZ R239, R239, -R238 ;  /* 0x800000eeefef7221 */ /* 0x000fe20000010000 */
[----:B------:R-:W-:Y:S01]  /*47f0*/  @P2 MOV R108, R151 ;  /* 0x00000097006c2202 */ /* 0x000fe20000000f00 */
[----:B------:R-:W-:Y:S01]  /*4800*/  FADD.FTZ R111, R240, -R111 ;  /* 0x8000006ff06f7221 */ /* 0x000fe20000010000 */
[----:B------:R-:W-:Y:S01]  /*4810*/  FMUL.FTZ R235, R172, R235 ;  /* 0x000000ebaceb7220 */ /* 0x000fe20000410000 */
[----:B------:R-:W-:Y:S01]  /*4820*/  @P2 FADD.FTZ R237, R237, R110 ;  /* 0x0000006eeded2221 */ /* 0x000fe20000010000 */
[----:B------:R-:W-:Y:S01]  /*4830*/  @P5 MOV R110, R109 ;  /* 0x0000006d006e5202 */ /* 0x000fe20000000f00 */
[----:B------:R-:W-:Y:S01]  /*4840*/  @P2 HADD2.F32 R108, -RZ, R108.H0_H0 ;  /* 0x2000006cff6c2230 */ /* 0x000fe20000004100 */
[----:B------:R-:W-:Y:S01]  /*4850*/  @P6 SHF.R.U32.HI R159, RZ, 0x10, R109 ;  /* 0x00000010ff9f6819 */ /* 0x000fe2000001166d */
[----:B------:R-:W-:-:S02]  /*4860*/  @P2 HADD2.F32 R160, -RZ, R160.H0_H0 ;  /* 0x200000a0ffa02230 */ /* 0x000fc40000004100 */
[C---:B------:R-:W-:Y:S01]  /*4870*/  FMUL.FTZ R239, R172.reuse, R239 ;  /* 0x000000efacef7220 */ /* 0x040fe20000410000 */
[----:B------:R-:W-:Y:S02]  /*4880*/  @P4 HADD2.F32 R109, -RZ, R162.H0_H0 ;  /* 0x200000a2ff6d4230 */ /* 0x000fe40000004100 */
[----:B------:R-:W-:Y:S01]  /*4890*/  FMUL.FTZ R161, R172, R111 ;  /* 0x0000006faca17220 */ /* 0x000fe20000410000 */
[----:B------:R-:W-:Y:S01]  /*48a0*/  @P2 FADD.FTZ R235, R235, R48 ;  /* 0x00000030ebeb2221 */ /* 0x000fe20000010000 */
[----:B------:R-:W-:Y:S01]  /*48b0*/  CS2R R48, SRZ ;  /* 0x0000000000307805 */ /* 0x000fe2000001ff00 */
[----:B------:R-:W-:Y:S02]  /*48c0*/  @P5 HADD2.F32 R110, -RZ, R110.H0_H0 ;  /* 0x2000006eff6e5230 */ /* 0x000fe40000004100 */
[----:B------:R-:W-:Y:S01]  /*48d0*/  @P2 FADD.FTZ R239, R239, R108 ;  /* 0x0000006cefef2221 */ /* 0x000fe20000010000 */
[----:B------:R-:W-:Y:S01]  /*48e0*/  @P2 FADD.FTZ R161, R161, R160 ;  /* 0x000000a0a1a12221 */ /* 0x000fe20000010000 */
[----:B------:R-:W-:Y:S01]  /*48f0*/  @P4 FMUL.FTZ R49, R196, R109 ;  /* 0x0000006dc4314220 */ /* 0x000fe20000410000 */
[----:B------:R-:W-:Y:S01]  /*4900*/  HFMA2.MMA R111, -RZ, RZ, 0, 0 ;  /* 0x00000000ff6f7435 */ /* 0x000fe200000001ff */
[C---:B------:R-:W-:Y:S01]  /*4910*/  LOP3.LUT P2, RZ, R158.reuse, 0xff, RZ, 0xc0, !PT ;  /* 0x000000ff9eff7812 */ /* 0x040fe2000784c0ff */
[----:B------:R-:W-:Y:S01]  /*4920*/  @P6 HADD2.F32 R159, -RZ, R159.H0_H0 ;  /* 0x2000009fff9f6230 */ /* 0x000fe20000004100 */
[----:B------:R-:W-:Y:S01]  /*4930*/  LOP3.LUT P4, RZ, R158, 0xff00, RZ, 0xc0, !PT ;  /* 0x0000ff009eff7812 */ /* 0x000fe2000788c0ff */
[----:B------:R-:W-:Y:S01]  /*4940*/  @P5 FMUL.FTZ R48, R197, R110 ;  /* 0x0000006ec5305220 */ /* 0x000fe20000410000 */
[----:B------:R-:W-:Y:S01]  /*4950*/  @P0 F2FP.F16.F32.PACK_AB R110, RZ, R161 ;  /* 0x000000a1ff6e023e */ /* 0x000fe200000000ff */
[-C--:B------:R-:W-:Y:S01]  /*4960*/  FMUL.FTZ R161, R161, R166.reuse ;  /* 0x000000a6a1a17220 */ /* 0x080fe20000410000 */
[----:B------:R-:W-:Y:S01]  /*4970*/  @P6 FMUL.FTZ R111, R200, R159 ;  /* 0x0000009fc86f6220 */ /* 0x000fe20000410000 */
[----:B------:R-:W-:Y:S01]  /*4980*/  LOP3.LUT P5, RZ, R158, 0xff0000, RZ, 0xc0, !PT ;  /* 0x00ff00009eff7812 */ /* 0x000fe200078ac0ff */
[----:B------:R-:W-:Y:S01]  /*4990*/  FADD.FTZ R31, R164, R31 ;  /* 0x0000001fa41f7221 */ /* 0x000fe20000010000 */
[----:B------:R-:W-:Y:S01]  /*49a0*/  LOP3.LUT P6, RZ, R158, 0xff000000, RZ, 0xc0, !PT ;  /* 0xff0000009eff7812 */ /* 0x000fe200078cc0ff */
[----:B------:R-:W-:Y:S01]  /*49b0*/  FMUL.FTZ R164, R161, UR19 ;  /* 0x00000013a1a47c20 */ /* 0x000fe20008410000 */
[----:B------:R-:W-:Y:S01]  /*49c0*/  @P0 F2FP.F16.F32.PACK_AB R108, RZ, R237 ;  /* 0x000000edff6c023e */ /* 0x000fe200000000ff */
[-C--:B------:R-:W-:Y:S01]  /*49d0*/  FMUL.FTZ R237, R237, R166.reuse ;  /* 0x000000a6eded7220 */ /* 0x080fe20000410000 */
[----:B------:R-:W-:Y:S01]  /*49e0*/  @P0 F2FP.F16.F32.PACK_AB R109, RZ, R239 ;  /* 0x000000efff6d023e */ /* 0x000fe200000000ff */
[-C--:B------:R-:W-:Y:S01]  /*49f0*/  FMUL.FTZ R239, R239, R166.reuse ;  /* 0x000000a6efef7220 */ /* 0x080fe20000410000 */
[----:B------:R-:W-:Y:S01]  /*4a00*/  FMUL.FTZ R166, R235, R166 ;  /* 0x000000a6eba67220 */ /* 0x000fe20000410000 */
[----:B------:R-:W-:Y:S01]  /*4a10*/  FADD.FTZ R113, R48, R113 ;  /* 0x0000007130717221 */ /* 0x000fe20000010000 */
[----:B------:R-:W-:Y:S01]  /*4a20*/  FMUL.FTZ R237, R237, UR19 ;  /* 0x00000013eded7c20 */ /* 0x000fe20008410000 */
[----:B------:R-:W-:Y:S01]  /*4a30*/  FMUL.FTZ R239, R239, UR19 ;  /* 0x00000013efef7c20 */ /* 0x000fe20008410000 */
[----:B------:R-:W-:Y:S01]  /*4a40*/  FMUL.FTZ R163, R166, UR19 ;  /* 0x00000013a6a37c20 */ /* 0x000fe20008410000 */
[----:B------:R-:W-:Y:S01]  /*4a50*/  FADD.FTZ R46, R49, R46 ;  /* 0x0000002e312e7221 */ /* 0x000fe20000010000 */
[----:B------:R-:W-:Y:S01]  /*4a60*/  FADD.FTZ R27, R0, R27 ;  /* 0x0000001b001b7221 */ /* 0x000fe20000010000 */
[----:B------:R-:W-:Y:S01]  /*4a70*/  FMUL.FTZ R49, R106, R239 ;  /* 0x000000ef6a317220 */ /* 0x000fe20000410000 */
[----:B------:R-:W-:Y:S01]  /*4a80*/  @P0 PRMT R189, R108, 0x7610, R189 ;  /* 0x000076106cbd0816 */ /* 0x000fe200000000bd */
[----:B------:R-:W-:Y:S01]  /*4a90*/  FMUL.FTZ R0, R104, R163 ;  /* 0x000000a368007220 */ /* 0x000fe20000410000 */
[----:B------:R-:W-:Y:S01]  /*4aa0*/  FMUL.FTZ R108, R105, R237 ;  /* 0x000000ed696c7220 */ /* 0x000fe20000410000 */
[----:B------:R-:W-:Y:S01]  /*4ab0*/  @P0 PRMT R191, R109, 0x7610, R191 ;  /* 0x000076106dbf0816 */ /* 0x000fe200000000bf */
[----:B------:R-:W-:Y:S01]  /*4ac0*/  FADD.FTZ R26, R165, R26 ;  /* 0x0000001aa51a7221 */ /* 0x000fe20000010000 */
[----:B------:R-:W-:Y:S01]  /*4ad0*/  @P0 PRMT R192, R110, 0x7610, R192 ;  /* 0x000076106ec00816 */ /* 0x000fe200000000c0 */
[----:B------:R-:W-:Y:S01]  /*4ae0*/  HFMA2.MMA R110, -RZ, RZ, 0, 0 ;  /* 0x00000000ff6e7435 */ /* 0x000fe200000001ff */
[----:B------:R-:W-:Y:S01]  /*4af0*/  FSEL R0, R0, RZ, P2 ;  /* 0x000000ff00007208 */ /* 0x000fe20001000000 */
[----:B------:R-:W-:Y:S01]  /*4b00*/  FADD.FTZ R112, R111, R112 ;  /* 0x000000706f707221 */ /* 0x000fe20000010000 */
[----:B------:R-:W-:Y:S01]  /*4b10*/  FSEL R108, R108, RZ, P4 ;  /* 0x000000ff6c6c7208 */ /* 0x000fe20002000000 */
[----:B------:R-:W-:Y:S01]  /*4b20*/  FADD.FTZ R29, R186, R29 ;  /* 0x0000001dba1d7221 */ /* 0x000fe20000010000 */
[----:B------:R0:W1:Y:S01]  /*4b30*/  F2F.F16.F32 R165, R0 ;  /* 0x0000000000a57304 */ /* 0x0000620000200800 */
[----:B------:R-:W-:Y:S01]  /*4b40*/  MOV R111, RZ ;  /* 0x000000ff006f7202 */ /* 0x000fe20000000f00 */
[----:B------:R-:W-:Y:S01]  /*4b50*/  FADD.FTZ R28, R171, R28 ;  /* 0x0000001cab1c7221 */ /* 0x000fe20000010000 */
[----:B------:R-:W-:Y:S01]  /*4b60*/  @P0 F2FP.F16.F32.PACK_AB R235, RZ, R235 ;  /* 0x000000ebffeb023e */ /* 0x000fe200000000ff */
[----:B------:R-:W-:Y:S01]  /*4b70*/  FADD.FTZ R30, R193, R30 ;  /* 0x0000001ec11e7221 */ /* 0x000fe20000010000 */
[----:B------:R-:W-:Y:S01]  /*4b80*/  FADD.FTZ R33, R170, R33 ;  /* 0x00000021aa217221 */ /* 0x000fe20000010000 */
[----:B------:R-:W-:Y:S01]  /*4b90*/  FADD.FTZ R32, R185, R32 ;  /* 0x00000020b9207221 */ /* 0x000fe20000010000 */
[----:B------:R-:W-:Y:S01]  /*4ba0*/  @P0 PRMT R190, R235, 0x7610, R190 ;  /* 0x00007610ebbe0816 */ /* 0x000fe200000000be */
[----:B------:R3:W4:Y:S01]  /*4bb0*/  F2F.F16.F32 R161, R108 ;  /* 0x0000006c00a17304 */ /* 0x0007220000200800 */
        /* <DEDUP_REMOVED lines=14> */
[----:B--2---:R-:W-:-:S02]  /*4ca0*/  @P2 MOV R48, R50 ;  /* 0x0000003200302202 */ /* 0x004fc40000000f00 */
[--C-:B------:R-:W-:Y:S01]  /*4cb0*/  @P4 SHF.R.U64 R160, R50, 0x10, R51.reuse ;  /* 0x0000001032a04819 */ /* 0x100fe20000001233 */
[----:B------:R-:W-:Y:S01]  /*4cc0*/  FMUL.FTZ R50, R107, R164 ;  /* 0x000000a46b327220 */ /* 0x000fe20000410000 */
[----:B------:R-:W-:Y:S01]  /*4cd0*/  @P5 MOV R109, R51 ;  /* 0x00000033006d5202 */ /* 0x000fe20000000f00 */
[----:B------:R-:W-:Y:S01]  /*4ce0*/  @P2 HADD2.F32 R48, -RZ, R48.H0_H0 ;  /* 0x20000030ff302230 */ /* 0x000fe20000004100 */
[----:B------:R-:W-:Y:S02]  /*4cf0*/  @P6 SHF.R.U32.HI R159, RZ, 0x10, R51 ;  /* 0x00000010ff9f6819 */ /* 0x000fe40000011633 */
[----:B------:R-:W-:Y:S01]  /*4d00*/  FSEL R158, R50, RZ, P6 ;  /* 0x000000ff329e7208 */ /* 0x000fe20003000000 */
[----:B------:R-:W-:Y:S01]  /*4d10*/  @P4 HADD2.F32 R50, -RZ, R160.H0_H0 ;  /* 0x200000a0ff324230 */ /* 0x000fe20000004100 */
[----:B------:R-:W-:Y:S01]  /*4d20*/  FSEL R51, R49, RZ, P5 ;  /* 0x000000ff31337208 */ /* 0x000fe20002800000 */
[----:B------:R-:W-:Y:S01]  /*4d30*/  @P5 HADD2.F32 R109, -RZ, R109.H0_H0 ;  /* 0x2000006dff6d5230 */ /* 0x000fe20000004100 */
[----:B------:R-:W-:Y:S01]  /*4d40*/  MOV R49, RZ ;  /* 0x000000ff00317202 */ /* 0x000fe20000000f00 */
[----:B---3--:R-:W-:Y:S01]  /*4d50*/  @P6 HADD2.F32 R108, -RZ, R159.H0_H0 ;  /* 0x2000009fff6c6230 */ /* 0x008fe20000004100 */
[----:B------:R0:W2:Y:S01]  /*4d60*/  F2F.F16.F32 R162, R51 ;  /* 0x0000003300a27304 */ /* 0x0000a20000200800 */
[----:B------:R-:W-:Y:S01]  /*4d70*/  @P2 FMUL.FTZ R0, R163, R48 ;  /* 0x00000030a3002220 */ /* 0x000fe20000410000 */
[----:B------:R-:W-:Y:S01]  /*4d80*/  @P4 FMUL.FTZ R49, R237, R50 ;  /* 0x00000032ed314220 */ /* 0x000fe20000410000 */
[----:B------:R-:W-:Y:S01]  /*4d90*/  @P5 FMUL.FTZ R110, R239, R109 ;  /* 0x0000006def6e5220 */ /* 0x000fe20000410000 */
[----:B------:R-:W-:Y:S01]  /*4da0*/  @P6 FMUL.FTZ R111, R164, R108 ;  /* 0x0000006ca46f6220 */ /* 0x000fe20000410000 */
[----:B------:R-:W-:Y:S01]  /*4db0*/  FADD.FTZ R115, R0, R115 ;  /* 0x0000007300737221 */ /* 0x000fe20000010000 */
[----:B------:R-:W-:Y:S01]  /*4dc0*/  FADD.FTZ R114, R49, R114 ;  /* 0x0000007231727221 */ /* 0x000fe20000010000 */
[----:B------:R-:W-:Y:S01]  /*4dd0*/  FADD.FTZ R117, R110, R117 ;  /* 0x000000756e757221 */ /* 0x000fe20000010000 */
[----:B------:R-:W3:Y:S01]  /*4de0*/  F2F.F16.F32 R158, R158 ;  /* 0x0000009e009e7304 */ /* 0x000ee20000200800 */
[----:B------:R-:W-:Y:S01]  /*4df0*/  FADD.FTZ R116, R111, R116 ;  /* 0x000000746f747221 */ /* 0x000fe20000010000 */
[----:B01--4-:R-:W-:Y:S06]  /*4e00*/  @!P0 BRA `(.L_x_9258) ;  /* 0x0000000000208947 */ /* 0x013fec0003800000 */
        /* <DEDUP_REMOVED lines=8> */
.L_x_9258:
        /* <DEDUP_REMOVED lines=95> */
.L_x_9256:
        /* <DEDUP_REMOVED lines=34> */
.L_x_9257:
[----:B------:R-:W-:Y:S01]  /*56a0*/  HFMA2.MMA R108, -RZ, RZ, 0, 9.5367431640625e-07 ;  /* 0x00000010ff6c7435 */ /* 0x000fe200000001ff */
[----:B------:R-:W-:Y:S02]  /*56b0*/  MOV R109, 0x1f ;  /* 0x0000001f006d7802 */ /* 0x000fe40000000f00 */
[----:B------:R-:W-:-:S08]  /*56c0*/  MOV R50, 0xffffffff ;  /* 0xffffffff00327802 */ /* 0x000fd00000000f00 */
[----:B-----5:R-:W-:Y:S05]  /*56d0*/  WARPSYNC.COLLECTIVE R50, `(.L_x_9260) ;  /* 0x0000000032087348 */ /* 0x020fea0003c00000 */
[----:B------:R0:W1:Y:S02]  /*56e0*/  SHFL.DOWN P0, R252, R111, R108, R109 ;  /* 0x0800006c6ffc7389 */ /* 0x000064000000006d */
[----:B01---5:R-:W-:Y:S01]  /*56f0*/  ENDCOLLECTIVE ;  /* 0x000000000000791b */ /* 0x023fe20003800000 */
.L_x_9260:
[----:B------:R-:W-:-:S05]  /*5700*/  MOV R110, R252 ;  /* 0x000000fc006e7202 */ /* 0x000fca0000000f00 */
[----:B------:R-:W-:Y:S01]  /*5710*/  FADD.FTZ R110, R111, R110 ;  /* 0x0000006e6f6e7221 */ /* 0x000fe20000010000 */
[----:B------:R-:W-:-:S07]  /*5720*/  MOV R111, R48 ;  /* 0x00000030006f7202 */ /* 0x000fce0000000f00 */
[----:B------:R-:W-:Y:S05]  /*5730*/  WARPSYNC.COLLECTIVE R50, `(.L_x_9261) ;  /* 0x0000000032087348 */ /* 0x000fea0003c00000 */
[----:B------:R0:W1:Y:S02]  /*5740*/  SHFL.DOWN P0, R252, R111, R108, R109 ;  /* 0x0800006c6ffc7389 */ /* 0x000064000000006d */
[----:B01----:R-:W-:Y:S01]  /*5750*/  ENDCOLLECTIVE ;  /* 0x000000000000791b */ /* 0x003fe20003800000 */
.L_x_9261:
[----:B------:R-:W-:Y:S01]  /*5760*/  HFMA2.MMA R108, -RZ, RZ, 0, 4.76837158203125e-07 ;  /* 0x00000008ff6c7435 */ /* 0x000fe200000001ff */
[----:B------:R-:W-:Y:S02]  /*5770*/  MOV R111, R110 ;  /* 0x0000006e006f7202 */ /* 0x000fe40000000f00 */
[----:B------:R-:W-:-:S08]  /*5780*/  MOV R49, R252 ;  /* 0x000000fc00317202 */ /* 0x000fd00000000f00 */
[----:B------:R-:W-:Y:S05]  /*5790*/  WARPSYNC.COLLECTIVE R50, `(.L_x_9262) ;  /* 0x0000000032087348 */ /* 0x000fea0003c00000 */
[----:B------:R0:W1:Y:S02]  /*57a0*/  SHFL.DOWN P0, R252, R111, R108, R109 ;  /* 0x0800006c6ffc7389 */ /* 0x000064000000006d */
[----:B01----:R-:W-:Y:S01]  /*57b0*/  ENDCOLLECTIVE ;  /* 0x000000000000791b */ /* 0x003fe20003800000 */
.L_x_9262:
[----:B------:R-:W-:-:S05]  /*57c0*/  FADD.FTZ R51, R48, R49 ;  /* 0x0000003130337221 */ /* 0x000fca0000010000 */
[----:B------:R-:W-:Y:S02]  /*57d0*/  MOV R111, R51 ;  /* 0x00000033006f7202 */ /* 0x000fe40000000f00 */
[----:B------:R-:W-:-:S07]  /*57e0*/  MOV R49, R252 ;  /* 0x000000fc00317202 */ /* 0x000fce0000000f00 */
[----:B------:R-:W-:Y:S05]  /*57f0*/  WARPSYNC.COLLECTIVE R50, `(.L_x_9263) ;  /* 0x0000000032087348 */ /* 0x000fea0003c00000 */
[----:B------:R0:W1:Y:S02]  /*5800*/  SHFL.DOWN P0, R252, R111, R108, R109 ;  /* 0x0800006c6ffc7389 */ /* 0x000064000000006d */
[----:B01----:R-:W-:Y:S01]  /*5810*/  ENDCOLLECTIVE ;  /* 0x000000000000791b */ /* 0x003fe20003800000 */
.L_x_9263:
[----:B------:R-:W-:Y:S01]  /*5820*/  FADD.FTZ R249, R110, R49 ;  /* 0x000000316ef97221 */ /* 0x000fe20000010000 */
[----:B------:R-:W-:-:S04]  /*5830*/  HFMA2.MMA R108, -RZ, RZ, 0, 2.384185791015625e-07 ;  /* 0x00000004ff6c7435 */ /* 0x000fc800000001ff */
[----:B------:R-:W-:Y:S02]  /*5840*/  MOV R111, R249 ;  /* 0x000000f9006f7202 */ /* 0x000fe40000000f00 */
[----:B------:R-:W-:-:S07]  /*5850*/  MOV R248, R252 ;  /* 0x000000fc00f87202 */ /* 0x000fce0000000f00 */
[----:B------:R-:W-:Y:S05]  /*5860*/  WARPSYNC.COLLECTIVE R50, `(.L_x_9264) ;  /* 0x0000000032087348 */ /* 0x000fea0003c00000 */
[----:B------:R0:W1:Y:S02]  /*5870*/  SHFL.DOWN P0, R252, R111, R108, R109 ;  /* 0x0800006c6ffc7389 */ /* 0x000064000000006d */
[----:B01----:R-:W-:Y:S01]  /*5880*/  ENDCOLLECTIVE ;  /* 0x000000000000791b */ /* 0x003fe20003800000 */
.L_x_9264:
[----:B------:R-:W-:-:S05]  /*5890*/  FADD.FTZ R248, R51, R248 ;  /* 0x000000f833f87221 */ /* 0x000fca0000010000 */
[----:B------:R-:W-:Y:S02]  /*58a0*/  MOV R111, R248 ;  /* 0x000000f8006f7202 */ /* 0x000fe40000000f00 */
[----:B------:R-:W-:-:S07]  /*58b0*/  MOV R250, R252 ;  /* 0x000000fc00fa7202 */ /* 0x000fce0000000f00 */
[----:B------:R-:W-:Y:S05]  /*58c0*/  WARPSYNC.COLLECTIVE R50, `(.L_x_9265) ;  /* 0x0000000032087348 */ /* 0x000fea0003c00000 */
[----:B------:R0:W1:Y:S02]  /*58d0*/  SHFL.DOWN P0, R252, R111, R108, R109 ;  /* 0x0800006c6ffc7389 */ /* 0x000064000000006d */
[----:B01----:R-:W-:Y:S01]  /*58e0*/  ENDCOLLECTIVE ;  /* 0x000000000000791b */ /* 0x003fe20003800000 */
.L_x_9265:
[----:B------:R-:W-:Y:S01]  /*58f0*/  FADD.FTZ R250, R249, R250 ;  /* 0x000000faf9fa7221 */ /* 0x000fe20000010000 */
[----:B------:R-:W-:-:S04]  /*5900*/  HFMA2.MMA R108, -RZ, RZ, 0, 1.1920928955078125e-07 ;  /* 0x00000002ff6c7435 */ /* 0x000fc800000001ff */
[----:B------:R-:W-:Y:S02]  /*5910*/  MOV R111, R250 ;  /* 0x000000fa006f7202 */ /* 0x000fe40000000f00 */
[----:B------:R-:W-:-:S07]  /*5920*/  MOV R49, R252 ;  /* 0x000000fc00317202 */ /* 0x000fce0000000f00 */
[----:B------:R-:W-:Y:S05]  /*5930*/  WARPSYNC.COLLECTIVE R50, `(.L_x_9266) ;  /* 0x0000000032087348 */ /* 0x000fea0003c00000 */
[----:B------:R0:W1:Y:S02]  /*5940*/  SHFL.DOWN P0, R252, R111, R108, R109 ;  /* 0x0800006c6ffc7389 */ /* 0x000064000000006d */
[----:B01----:R-:W-:Y:S01]  /*5950*/  ENDCOLLECTIVE ;  /* 0x000000000000791b */ /* 0x003fe20003800000 */
.L_x_9266:
[----:B------:R-:W-:-:S05]  /*5960*/  FADD.FTZ R251, R248, R49 ;  /* 0x00000031f8fb7221 */ /* 0x000fca0000010000 */
[----:B------:R-:W-:Y:S02]  /*5970*/  MOV R111, R251 ;  /* 0x000000fb006f7202 */ /* 0x000fe40000000f00 */
[----:B------:R-:W-:-:S07]  /*5980*/  MOV R49, R252 ;  /* 0x000000fc00317202 */ /* 0x000fce0000000f00 */
[----:B------:R-:W-:Y:S05]  /*5990*/  WARPSYNC.COLLECTIVE R50, `(.L_x_9267) ;  /* 0x0000000032087348 */ /* 0x000fea0003c00000 */
[----:B------:R0:W1:Y:S02]  /*59a0*/  SHFL.DOWN P0, R252, R111, R108, R109 ;  /* 0x0800006c6ffc7389 */ /* 0x000064000000006d */
[----:B01----:R-:W-:Y:S01]  /*59b0*/  ENDCOLLECTIVE ;  /* 0x000000000000791b */ /* 0x003fe20003800000 */
.L_x_9267:
[----:B------:R-:W-:Y:S01]  /*59c0*/  FADD.FTZ R48, R250, R49 ;  /* 0x00000031fa307221 */ /* 0x000fe20000010000 */
[----:B------:R-:W-:-:S04]  /*59d0*/  HFMA2.MMA R108, -RZ, RZ, 0, 5.9604644775390625e-08 ;  /* 0x00000001ff6c7435 */ /* 0x000fc800000001ff */
[----:B------:R-:W-:Y:S01]  /*59e0*/  MOV R111, R48 ;  /* 0x00000030006f7202 */ /* 0x000fe20000000f00 */
[----:B------:R-:W-:-:S07]  /*59f0*/  FADD.FTZ R49, R251, R252 ;  /* 0x000000fcfb317221 */ /* 0x000fce0000010000 */
[----:B------:R-:W-:Y:S05]  /*5a00*/  WARPSYNC.COLLECTIVE R50, `(.L_x_9268) ;  /* 0x0000000032087348 */ /* 0x000fea0003c00000 */
[----:B------:R0:W1:Y:S02]  /*5a10*/  SHFL.DOWN P0, R252, R111, R108, R109 ;  /* 0x0800006c6ffc7389 */ /* 0x000064000000006d */
[----:B01----:R-:W-:Y:S01]  /*5a20*/  ENDCOLLECTIVE ;  /* 0x000000000000791b */ /* 0x003fe20003800000 */
.L_x_9268:
[----:B------:R-:W-:Y:S02]  /*5a30*/  MOV R111, R49 ;  /* 0x00000031006f7202 */ /* 0x000fe40000000f00 */
[----:B------:R-:W-:-:S07]  /*5a40*/  MOV R51, R252 ;  /* 0x000000fc00337202 */ /* 0x000fce0000000f00 */
[----:B------:R-:W-:Y:S05]  /*5a50*/  WARPSYNC.COLLECTIVE R50, `(.L_x_9269) ;  /* 0x0000000032087348 */ /* 0x000fea0003c00000 */
[----:B------:R0:W1:Y:S02]  /*5a60*/  SHFL.DOWN P0, R252, R111, R108, R109 ;  /* 0x0800006c6ffc7389 */ /* 0x000064000000006d */
[----:B01----:R-:W-:Y:S01]  /*5a70*/  ENDCOLLECTIVE ;  /* 0x000000000000791b */ /* 0x003fe20003800000 */
.L_x_9269:
[----:B------:R-:W-:Y:S01]  /*5a80*/  MOV R110, R252 ;  /* 0x000000fc006e7202 */ /* 0x000fe20000000f00 */
[----:B------:R-:W-:Y:S06]  /*5a90*/  BRA `(.L_x_9270) ;  /* 0xffffffc800347947 */ /* 0x000fec000383ffff */
.L_x_9271:
        /* <DEDUP_REMOVED lines=14> */
.L_x_15277:


//--------------------- .text._ZN10layer_norm22ln_bwd_finalize_kernelINS_22Kernel_traits_finalizeILj7168Ef6__halfS2_S2_fjLb1ELj1024ELj4ENS_18Kernel_traits_baseILj7168EfS2_S2_S2_fjLj1024EEEEELb1ELb0EEEvNS_9BwdParamsE --------------------------
	.section	.text._ZN10layer_norm22ln_bwd_finalize_kernelINS_22Kernel_traits_finalizeILj7168Ef6__halfS2_S2_fjLb1ELj1024ELj4ENS_18Kernel_traits_baseILj7168EfS2_S2_S2_fjLj1024EEEEELb1ELb0EEEvNS_9BwdParamsE,"ax",@progbits
	.align	128
        .global         _ZN10layer_norm22ln_bwd_finalize_kernelINS_22Kernel_traits_finalizeILj7168Ef6__halfS2_S2_fjLb1ELj1024ELj4ENS_18Kernel_traits_baseILj7168EfS2_S2_S2_fjLj1024EEEEELb1ELb0EEEvNS_9BwdParamsE
        .type           _ZN10layer_norm22ln_bwd_finalize_kernelINS_22Kernel_traits_finalizeILj7168Ef6__halfS2_S2_fjLb1ELj1024ELj4ENS_18Kernel_traits_baseILj7168EfS2_S2_S2_fjLj1024EEEEELb1ELb0EEEvNS_9BwdParamsE,@function
        .size           _ZN10layer_norm22ln_bwd_finalize_kernelINS_22Kernel_traits_finalizeILj7168Ef6__halfS2_S2_fjLb1ELj1024ELj4ENS_18Kernel_traits_baseILj7168EfS2_S2_S2_fjLj1024EEEEELb1ELb0EEEvNS_9BwdParamsE,(.L_x_15278 - _ZN10layer_norm22ln_bwd_finalize_kernelINS_22Kernel_traits_finalizeILj7168Ef6__halfS2_S2_fjLb1ELj1024ELj4ENS_18Kernel_traits_baseILj7168EfS2_S2_S2_fjLj1024EEEEELb1ELb0EEEvNS_9BwdParamsE)
        .other          _ZN10layer_norm22ln_bwd_finalize_kernelINS_22Kernel_traits_finalizeILj7168Ef6__halfS2_S2_fjLb1ELj1024ELj4ENS_18Kernel_traits_baseILj7168EfS2_S2_S2_fjLj1024EEEEELb1ELb0EEEvNS_9BwdParamsE,@"STO_CUDA_ENTRY STV_DEFAULT"
_ZN10layer_norm22ln_bwd_finalize_kernelINS_22Kernel_traits_finalizeILj7168Ef6__halfS2_S2_fjLb1ELj1024ELj4ENS_18Kernel_traits_baseILj7168EfS2_S2_S2_fjLj1024EEEEELb1ELb0EEEvNS_9BwdParamsE:
.text._ZN10layer_norm22ln_bwd_finalize_kernelINS_22Kernel_traits_finalizeILj7168Ef6__halfS2_S2_fjLb1ELj1024ELj4ENS_18Kernel_traits_baseILj7168EfS2_S2_S2_fjLj1024EEEEELb1ELb0EEEvNS_9BwdParamsE:
        /* <DEDUP_REMOVED lines=24> */
.L_x_9284:
        /* <DEDUP_REMOVED lines=36> */
.L_x_9276:
        /* <DEDUP_REMOVED lines=49> */
.L_x_9275:
[----:B------:R-:W-:Y:S05]  /*06d0*/  BSYNC B1 ;  /* 0x0000000000017941 */ /* 0x000fea0003800000 */
.L_x_9274:
        /* <DEDUP_REMOVED lines=31> */
.L_x_9278:
[----:B------:R-:W-:Y:S05]  /*08d0*/  BSYNC B1 ;  /* 0x0000000000017941 */ /* 0x000fea0003800000 */
.L_x_9277:
        /* <DEDUP_REMOVED lines=16> */
.L_x_9279:
[----:B------:R-:W-:Y:S05]  /*09e0*/  BSYNC B1 ;  /* 0x0000000000017941 */ /* 0x000fea0003800000 */
.L_x_9273:
[----:B------:R-:W-:Y:S05]  /*09f0*/  BSYNC B0 ;  /* 0x0000000000007941 */ /* 0x000fea0003800000 */
.L_x_9272:
        /* <DEDUP_REMOVED lines=40> */
.L_x_9300:
        /* <DEDUP_REMOVED lines=8> */
.L_x_9280:
        /* <DEDUP_REMOVED lines=20> */
.L_x_9283:
[----:B------:R-:W-:Y:S05]  /*0e40*/  BSYNC B0 ;  /* 0x0000000000007941 */ /* 0x000fea0003800000 */
.L_x_9282:
[C---:B------:R-:W-:Y:S01]  /*0e50*/  ISETP.GT.U32.AND P1, PT, R4.reuse, -0x1c01, PT ;  /* 0xffffe3ff0400780c */ /* 0x040fe20003f24070 */
[----:B------:R-:W-:Y:S01]  /*0e60*/  VIADD R4, R4, 0x1c00 ;  /* 0x00001c0004047836 */ /* 0x000fe20000000000 */
[----:B------:R-:W-:-:S11]  /*0e70*/  IADD3 R5, R5, 0xe00, RZ ;  /* 0x00000e0005057810 */ /* 0x000fd60007ffe0ff */
[----:B------:R-:W-:Y:S05]  /*0e80*/  @P1 BRA `(.L_x_9284) ;  /* 0xfffffff000bc1947 */ /* 0x000fea000383ffff */
[----:B------:R-:W-:Y:S05]  /*0e90*/  EXIT ;  /* 0x000000000000794d */ /* 0x000fea0003800000 */
.L_x_9281:
[----:B0-----:R-:W-:Y:S01]  /*0ea0*/  HFMA2.MMA R24, -RZ, RZ, 0, 5.9604644775390625e-08 ;  /* 0x00000001ff187435 */ /* 0x001fe200000001ff */
[----:B----4-:R-:W-:Y:S02]  /*0eb0*/  MOV R23, R10 ;  /* 0x0000000a00177202 */ /* 0x010fe40000000f00 */
[----:B------:R-:W-:Y:S02]  /*0ec0*/  MOV R25, 0x1f ;  /* 0x0000001f00197802 */ /* 0x000fe40000000f00 */
[----:B------:R-:W-:-:S07]  /*0ed0*/  MOV R20, 0xffffffff ;  /* 0xffffffff00147802 */ /* 0x000fce0000000f00 */
[----:B-123--:R-:W-:Y:S05]  /*0ee0*/  WARPSYNC.COLLECTIVE R20, `(.L_x_9285) ;  /* 0x0000000014087348 */ /* 0x00efea0003c00000 */
[----:B------:R0:W4:Y:S02]  /*0ef0*/  SHFL.BFLY P2, R22, R23, R24, R25 ;  /* 0x0c00001817167389 */ /* 0x0001240000040019 */
[----:B01234-:R-:W-:Y:S01]  /*0f00*/  ENDCOLLECTIVE ;  /* 0x000000000000791b */ /* 0x01ffe20003800000 */
.L_x_9285:
[----:B------:R-:W-:Y:S01]  /*0f10*/  IMAD.MOV.U32 R24, RZ, RZ, 0x2 ;  /* 0x00000002ff187424 */ /* 0x000fe200078e00ff */
[----:B------:R-:W-:-:S05]  /*0f20*/  MOV R11, R22 ;  /* 0x00000016000b7202 */ /* 0x000fca0000000f00 */
[----:B------:R-:W-:-:S05]  /*0f30*/  FADD.FTZ R11, R10, R11 ;  /* 0x0000000b0a0b7221 */ /* 0x000fca0000010000 */
[----:B------:R-:W-:-:S07]  /*0f40*/  MOV R23, R11 ;  /* 0x0000000b00177202 */ /* 0x000fce0000000f00 */
[----:B------:R-:W-:Y:S05]  /*0f50*/  WARPSYNC.COLLECTIVE R20, `(.L_x_9286) ;  /* 0x0000000014087348 */ /* 0x000fea0003c00000 */
[----:B------:R0:W1:Y:S02]  /*0f60*/  SHFL.BFLY P2, R22, R23, R24, R25 ;  /* 0x0c00001817167389 */ /* 0x0000640000040019 */
[----:B01----:R-:W-:Y:S01]  /*0f70*/  ENDCOLLECTIVE ;  /* 0x000000000000791b */ /* 0x003fe20003800000 */
.L_x_9286:
[----:B------:R-:W-:Y:S01]  /*0f80*/  HFMA2.MMA R24, -RZ, RZ, 0, 2.384185791015625e-07 ;  /* 0x00000004ff187435 */ /* 0x000fe200000001ff */
[----:B------:R-:W-:-:S05]  /*0f90*/  MOV R14, R22 ;  /* 0x00000016000e7202 */ /* 0x000fca0000000f00 */
[----:B------:R-:W-:-:S05]  /*0fa0*/  FADD.FTZ R14, R11, R14 ;  /* 0x0000000e0b0e7221 */ /* 0x000fca0000010000 */
[----:B------:R-:W-:-:S07]  /*0fb0*/  MOV R23, R14 ;  /* 0x0000000e00177202 */ /* 0x000fce0000000f00 */
[----:B------:R-:W-:Y:S05]  /*0fc0*/  WARPSYNC.COLLECTIVE R20, `(.L_x_9287) ;  /* 0x0000000014087348 */ /* 0x000fea0003c00000 */
[----:B------:R0:W1:Y:S02]  /*0fd0*/  SHFL.BFLY P2, R22, R23, R24, R25 ;  /* 0x0c00001817167389 */ /* 0x0000640000040019 */
[----:B01----:R-:W-:Y:S01]  /*0fe0*/  ENDCOLLECTIVE ;  /* 0x000000000000791b */ /* 0x003fe20003800000 */
.L_x_9287:
[----:B------:R-:W-:Y:S01]  /*0ff0*/  HFMA2.MMA R24, -RZ, RZ, 0, 4.76837158203125e-07 ;  /* 0x00000008ff187435 */ /* 0x000fe200000001ff */
[----:B------:R-:W-:-:S05]  /*1000*/  MOV R13, R22 ;  /* 0x00000016000d7202 */ /* 0x000fca0000000f00 */
[----:B------:R-:W-:-:S05]  /*1010*/  FADD.FTZ R13, R14, R13 ;  /* 0x0000000d0e0d7221 */ /* 0x000fca0000010000 */
[----:B------:R-:W-:-:S07]  /*1020*/  MOV R23, R13 ;  /* 0x0000000d00177202 */ /* 0x000fce0000000f00 */
[----:B------:R-:W-:Y:S05]  /*1030*/  WARPSYNC.COLLECTIVE R20, `(.L_x_9288) ;  /* 0x0000000014087348 */ /* 0x000fea0003c00000 */
[----:B------:R0:W1:Y:S02]  /*1040*/  SHFL.BFLY P2, R22, R23, R24, R25 ;  /* 0x0c00001817167389 */ /* 0x0000640000040019 */
[----:B01----:R-:W-:Y:S01]  /*1050*/  ENDCOLLECTIVE ;  /* 0x000000000000791b */ /* 0x003fe20003800000 */
.L_x_9288:
[----:B------:R-:W-:Y:S01]  /*1060*/  HFMA2.MMA R24, -RZ, RZ, 0, 9.5367431640625e-07 ;  /* 0x00000010ff187435 */ /* 0x000fe200000001ff */
[----:B------:R-:W-:-:S05]  /*1070*/  MOV R10, R22 ;  /* 0x00000016000a7202 */ /* 0x000fca0000000f00 */
[----:B------:R-:W-:-:S04]  /*1080*/  FADD.FTZ R11, R13, R10 ;  /* 0x0000000a0d0b7221 */ /* 0x000fc80000010000 */
[----:B------:R-:W-:-:S07]  /*1090*/  IMAD.MOV.U32 R23, RZ, RZ, R11 ;  /* 0x000000ffff177224 */ /* 0x000fce00078e000b */
[----:B------:R-:W-:Y:S05]  /*10a0*/  WARPSYNC.COLLECTIVE R20, `(.L_x_9289) ;  /* 0x0000000014087348 */ /* 0x000fea0003c00000 */
[----:B------:R0:W1:Y:S02]  /*10b0*/  SHFL.BFLY P2, R22, R23, R24, R25 ;  /* 0x0c00001817167389 */ /* 0x0000640000040019 */
[----:B01----:R-:W-:Y:S01]  /*10c0*/  ENDCOLLECTIVE ;  /* 0x000000000000791b */ /* 0x003fe20003800000 */
.L_x_9289:
[----:B------:R-:W-:Y:S01]  /*10d0*/  HFMA2.MMA R24, -RZ, RZ, 0, 5.9604644775390625e-08 ;  /* 0x00000001ff187435 */ /* 0x000fe200000001ff */
[----:B------:R-:W-:Y:S02]  /*10e0*/  MOV R23, R12 ;  /* 0x0000000c00177202 */ /* 0x000fe40000000f00 */
[----:B------:R-:W-:-:S08]  /*10f0*/  MOV R10, R22 ;  /* 0x00000016000a7202 */ /* 0x000fd00000000f00 */
[----:B------:R-:W-:Y:S05]  /*1100*/  WARPSYNC.COLLECTIVE R20, `(.L_x_9290) ;  /* 0x0000000014087348 */ /* 0x000fea0003c00000 */
[----:B------:R0:W1:Y:S02]  /*1110*/  SHFL.BFLY P2, R22, R23, R24, R25 ;  /* 0x0c00001817167389 */ /* 0x0000640000040019 */
[----:B01----:R-:W-:Y:S01]  /*1120*/  ENDCOLLECTIVE ;  /* 0x000000000000791b */ /* 0x003fe20003800000 */
.L_x_9290:
[----:B------:R-:W-:Y:S01]  /*1130*/  HFMA2.MMA R24, -RZ, RZ, 0, 1.1920928955078125e-07 ;  /* 0x00000002ff187435 */ /* 0x000fe200000001ff */
[----:B------:R-:W-:-:S05]  /*1140*/  MOV R13, R22 ;  /* 0x00000016000d7202 */ /* 0x000fca0000000f00 */
[----:B------:R-:W-:-:S05]  /*1150*/  FADD.FTZ R15, R12, R13 ;  /* 0x0000000d0c0f7221 */ /* 0x000fca0000010000 */
[----:B------:R-:W-:-:S07]  /*1160*/  MOV R23, R15 ;  /* 0x0000000f00177202 */ /* 0x000fce0000000f00 */
[----:B------:R-:W-:Y:S05]  /*1170*/  WARPSYNC.COLLECTIVE R20, `(.L_x_9291) ;  /* 0x0000000014087348 */ /* 0x000fea0003c00000 */
[----:B------:R0:W1:Y:S02]  /*1180*/  SHFL.BFLY P2, R22, R23, R24, R25 ;  /* 0x0c00001817167389 */ /* 0x0000640000040019 */
[----:B01----:R-:W-:Y:S01]  /*1190*/  ENDCOLLECTIVE ;  /* 0x000000000000791b */ /* 0x003fe20003800000 */
.L_x_9291:
[----:B------:R-:W-:Y:S01]  /*11a0*/  HFMA2.MMA R24, -RZ, RZ, 0, 2.384185791015625e-07 ;  /* 0x00000004ff187435 */ /* 0x000fe200000001ff */
[----:B------:R-:W-:-:S04]  /*11b0*/  IMAD.MOV.U32 R16, RZ, RZ, R22 ;  /* 0x000000ffff107224 */ /* 0x000fc800078e0016 */
[----:B------:R-:W-:-:S05]  /*11c0*/  FADD.FTZ R16, R15, R16 ;  /* 0x000000100f107221 */ /* 0x000fca0000010000 */
[----:B------:R-:W-:-:S07]  /*11d0*/  MOV R23, R16 ;  /* 0x0000001000177202 */ /* 0x000fce0000000f00 */
[----:B------:R-:W-:Y:S05]  /*11e0*/  WARPSYNC.COLLECTIVE R20, `(.L_x_9292) ;  /* 0x0000000014087348 */ /* 0x000fea0003c00000 */
[----:B------:R0:W1:Y:S02]  /*11f0*/  SHFL.BFLY P2, R22, R23, R24, R25 ;  /* 0x0c00001817167389 */ /* 0x0000640000040019 */
[----:B01----:R-:W-:Y:S01]  /*1200*/  ENDCOLLECTIVE ;  /* 0x000000000000791b */ /* 0x003fe20003800000 */
.L_x_9292:
[----:B------:R-:W-:Y:S01]  /*1210*/  HFMA2.MMA R24, -RZ, RZ, 0, 4.76837158203125e-07 ;  /* 0x00000008ff187435 */ /* 0x000fe200000001ff */
[----:B------:R-:W-:-:S05]  /*1220*/  MOV R17, R22 ;  /* 0x0000001600117202 */ /* 0x000fca0000000f00 */
[----:B------:R-:W-:-:S05]  /*1230*/  FADD.FTZ R17, R16, R17 ;  /* 0x0000001110117221 */ /* 0x000fca0000010000 */
[----:B------:R-:W-:-:S07]  /*1240*/  MOV R23, R17 ;  /* 0x0000001100177202 */ /* 0x000fce0000000f00 */
[----:B------:R-:W-:Y:S05]  /*1250*/  WARPSYNC.COLLECTIVE R20, `(.L_x_9293) ;  /* 0x0000000014087348 */ /* 0x000fea0003c00000 */
[----:B------:R0:W1:Y:S02]  /*1260*/  SHFL.BFLY P2, R22, R23, R24, R25 ;  /* 0x0c00001817167389 */ /* 0x0000640000040019 */
[----:B01----:R-:W-:Y:S01]  /*1270*/  ENDCOLLECTIVE ;  /* 0x000000000000791b */ /* 0x003fe20003800000 */
.L_x_9293:
[----:B------:R-:W-:Y:S01]  /*1280*/  IMAD.MOV.U32 R24, RZ, RZ, 0x10 ;  /* 0x00000010ff187424 */ /* 0x000fe200078e00ff */
[----:B------:R-:W-:-:S05]  /*1290*/  MOV R12, R22 ;  /* 0x00000016000c7202 */ /* 0x000fca0000000f00 */
[----:B------:R-:W-:-:S05]  /*12a0*/  FADD.FTZ R12, R17, R12 ;  /* 0x0000000c110c7221 */ /* 0x000fca0000010000 */
[----:B------:R-:W-:-:S07]  /*12b0*/  MOV R23, R12 ;  /* 0x0000000c00177202 */ /* 0x000fce0000000f00 */
[----:B------:R-:W-:Y:S05]  /*12c0*/  WARPSYNC.COLLECTIVE R20, `(.L_x_9294) ;  /* 0x0000000014087348 */ /* 0x000fea0003c00000 */
[----:B------:R0:W1:Y:S02]  /*12d0*/  SHFL.BFLY P2, R22, R23, R24, R25 ;  /* 0x0c00001817167389 */ /* 0x0000640000040019 */
[----:B01----:R-:W-:Y:S01]  /*12e0*/  ENDCOLLECTIVE ;  /* 0x000000000000791b */ /* 0x003fe20003800000 */
.L_x_9294:
[----:B------:R-:W-:Y:S01]  /*12f0*/  HFMA2.MMA R24, -RZ, RZ, 0, 5.9604644775390625e-08 ;  /* 0x00000001ff187435 */ /* 0x000fe200000001ff */
[----:B------:R-:W-:Y:S02]  /*1300*/  MOV R23, R8 ;  /* 0x0000000800177202 */ /* 0x000fe40000000f00 */
[----:B------:R-:W-:-:S08]  /*1310*/  MOV R15, R22 ;  /* 0x00000016000f7202 */ /* 0x000fd00000000f00 */
[----:B------:R-:W-:Y:S05]  /*1320*/  WARPSYNC.COLLECTIVE R20, `(.L_x_9295) ;  /* 0x0000000014087348 */ /* 0x000fea0003c00000 */
[----:B------:R0:W1:Y:S02]  /*1330*/  SHFL.BFLY P2, R22, R23, R24, R25 ;  /* 0x0c00001817167389 */ /* 0x0000640000040019 */
[----:B01----:R-:W-:Y:S01]  /*1340*/  ENDCOLLECTIVE ;  /* 0x000000000000791b */ /* 0x003fe20003800000 */
.L_x_9295:
[----:B------:R-:W-:Y:S01]  /*1350*/  HFMA2.MMA R24, -RZ, RZ, 0, 1.1920928955078125e-07 ;  /* 0x00000002ff187435 */ /* 0x000fe200000001ff */
[----:B------:R-:W-:-:S05]  /*1360*/  MOV R17, R22 ;  /* 0x0000001600117202 */ /* 0x000fca0000000f00 */
[----:B------:R-:W-:-:S05]  /*1370*/  FADD.FTZ R18, R8, R17 ;  /* 0x0000001108127221 */ /* 0x000fca0000010000 */
[----:B------:R-:W-:-:S07]  /*1380*/  MOV R23, R18 ;  /* 0x0000001200177202 */ /* 0x000fce0000000f00 */
[----:B------:R-:W-:Y:S05]  /*1390*/  WARPSYNC.COLLECTIVE R20, `(.L_x_9296) ;  /* 0x0000000014087348 */ /* 0x000fea0003c00000 */
[----:B------:R0:W1:Y:S02]  /*13a0*/  SHFL.BFLY P2, R22, R23, R24, R25 ;  /* 0x0c00001817167389 */ /* 0x0000640000040019 */
[----:B01----:R-:W-:Y:S01]  /*13b0*/  ENDCOLLECTIVE ;  /* 0x000000000000791b */ /* 0x003fe20003800000 */
.L_x_9296:
[----:B------:R-:W-:Y:S01]  /*13c0*/  HFMA2.MMA R24, -RZ, RZ, 0, 2.384185791015625e-07 ;  /* 0x00000004ff187435 */ /* 0x000fe200000001ff */
[----:B------:R-:W-:-:S05]  /*13d0*/  MOV R13, R22 ;  /* 0x00000016000d7202 */ /* 0x000fca0000000f00 */
[----:B------:R-:W-:-:S04]  /*13e0*/  FADD.FTZ R19, R18, R13 ;  /* 0x0000000d12137221 */ /* 0x000fc80000010000 */
[----:B------:R-:W-:-:S07]  /*13f0*/  IMAD.MOV.U32 R23, RZ, RZ, R19 ;  /* 0x000000ffff177224 */ /* 0x000fce00078e0013 */
[----:B------:R-:W-:Y:S05]  /*1400*/  WARPSYNC.COLLECTIVE R20, `(.L_x_9297) ;  /* 0x0000000014087348 */ /* 0x000fea0003c00000 */
[----:B------:R0:W1:Y:S02]  /*1410*/  SHFL.BFLY P2, R22, R23, R24, R25 ;  /* 0x0c00001817167389 */ /* 0x0000640000040019 */
[----:B01----:R-:W-:Y:S01]  /*1420*/  ENDCOLLECTIVE ;  /* 0x000000000000791b */ /* 0x003fe20003800000 */
.L_x_9297:
[----:B------:R-:W-:Y:S01]  /*1430*/  HFMA2.MMA R24, -RZ, RZ, 0, 4.76837158203125e-07 ;  /* 0x00000008ff187435 */ /* 0x000fe200000001ff */
[----:B------:R-:W-:-:S05]  /*1440*/  MOV R8, R22 ;  /* 0x0000001600087202 */ /* 0x000fca0000000f00 */
[----:B------:R-:W-:-:S05]  /*1450*/  FADD.FTZ R8, R19, R8 ;  /* 0x0000000813087221 */ /* 0x000fca0000010000 */
[----:B------:R-:W-:-:S07]  /*1460*/  MOV R23, R8 ;  /* 0x0000000800177202 */ /* 0x000fce0000000f00 */
[----:B------:R-:W-:Y:S05]  /*1470*/  WARPSYNC.COLLECTIVE R20, `(.L_x_9298) ;  /* 0x0000000014087348 */ /* 0x000fea0003c00000 */
[----:B------:R0:W1:Y:S02]  /*1480*/  SHFL.BFLY P2, R22, R23, R24, R25 ;  /* 0x0c00001817167389 */ /* 0x0000640000040019 */
[----:B01----:R-:W-:Y:S01]  /*1490*/  ENDCOLLECTIVE ;  /* 0x000000000000791b */ /* 0x003fe20003800000 */
.L_x_9298:
[----:B------:R-:W-:Y:S01]  /*14a0*/  HFMA2.MMA R24, -RZ, RZ, 0, 9.5367431640625e-07 ;  /* 0x00000010ff187435 */ /* 0x000fe200000001ff */
[----:B------:R-:W-:-:S05]  /*14b0*/  MOV R21, R22 ;  /* 0x0000001600157202 */ /* 0x000fca0000000f00 */
[----:B------:R-:W-:-:S05]  /*14c0*/  FADD.FTZ R21, R8, R21 ;  /* 0x0000001508157221 */ /* 0x000fca0000010000 */
[----:B------:R-:W-:-:S07]  /*14d0*/  MOV R23, R21 ;  /* 0x0000001500177202 */ /* 0x000fce0000000f00 */
[----:B------:R-:W-:Y:S05]  /*14e0*/  WARPSYNC.COLLECTIVE R20, `(.L_x_9299) ;  /* 0x0000000014087348 */ /* 0x000fea0003c00000 */
[----:B------:R0:W1:Y:S02]  /*14f0*/  SHFL.BFLY P2, R22, R23, R24, R25 ;  /* 0x0c00001817167389 */ /* 0x0000640000040019 */
[----:B01----:R-:W-:Y:S01]  /*1500*/  ENDCOLLECTIVE ;  /* 0x000000000000791b */ /* 0x003fe20003800000 */
.L_x_9299:
[----:B------:R-:W-:Y:S01]  /*1510*/  MOV R14, R22 ;  /* 0x00000016000e7202 */ /* 0x000fe20000000f00 */
[----:B------:R-:W-:Y:S06]  /*1520*/  BRA `(.L_x_9300) ;  /* 0xfffffff400d47947 */ /* 0x000fec000383ffff */
.L_x_9301:
        /* <DEDUP_REMOVED lines=13> */
.L_x_15278:


//--------------------- .text._ZN10layer_norm13ln_bwd_kernelINS_13Kernel_traitsIf6__halfS2_S2_fjLj7168ELj1ELj1ELj8ELj8ENS_18Kernel_traits_baseILj7168EfS2_S2_S2_fjLj256EEEEELb1ELb1ELb1ELb0EEEvNS_9BwdParamsE --------------------------
	.section	.text._ZN10layer_norm13ln_bwd_kernelINS_13Kernel_traitsIf6__halfS2_S2_fjLj7168ELj1ELj1ELj8ELj8ENS_18Kernel_traits_baseILj7168EfS2_S2_S2_fjLj256EEEEELb1ELb1ELb1ELb0EEEvNS_9BwdParamsE,"ax",@progbits
	.align	128
        .global         _ZN10layer_norm13ln_bwd_kernelINS_13Kernel_traitsIf6__halfS2_S2_fjLj7168ELj1ELj1ELj8ELj8ENS_18Kernel_traits_baseILj7168EfS2_S2_S2_fjLj256EEEEELb1ELb1ELb1ELb0EEEvNS_9BwdParamsE
        .type           _ZN10layer_norm13ln_bwd_kernelINS_13Kernel_traitsIf6__halfS2_S2_fjLj7168ELj1ELj1ELj8ELj8ENS_18Kernel_traits_baseILj7168EfS2_S2_S2_fjLj256EEEEELb1ELb1ELb1ELb0EEEvNS_9BwdParamsE,@function
        .size           _ZN10layer_norm13ln_bwd_kernelINS_13Kernel_traitsIf6__halfS2_S2_fjLj7168ELj1ELj1ELj8ELj8ENS_18Kernel_traits_baseILj7168EfS2_S2_S2_fjLj256EEEEELb1ELb1ELb1ELb0EEEvNS_9BwdParamsE,(.L_x_15279 - _ZN10layer_norm13ln_bwd_kernelINS_13Kernel_traitsIf6__halfS2_S2_fjLj7168ELj1ELj1ELj8ELj8ENS_18Kernel_traits_baseILj7168EfS2_S2_S2_fjLj256EEEEELb1ELb1ELb1ELb0EEEvNS_9BwdParamsE)
        .other          _ZN10layer_norm13ln_bwd_kernelINS_13Kernel_traitsIf6__halfS2_S2_fjLj7168ELj1ELj1ELj8ELj8ENS_18Kernel_traits_baseILj7168EfS2_S2_S2_fjLj256EEEEELb1ELb1ELb1ELb0EEEvNS_9BwdParamsE,@"STO_CUDA_ENTRY STV_DEFAULT"
_ZN10layer_norm13ln_bwd_kernelINS_13Kernel_traitsIf6__halfS2_S2_fjLj7168ELj1ELj1ELj8ELj8ENS_18Kernel_traits_baseILj7168EfS2_S2_S2_fjLj256EEEEELb1ELb1ELb1ELb0EEEvNS_9BwdParamsE:
.text._ZN10layer_norm13ln_bwd_kernelINS_13Kernel_traitsIf6__halfS2_S2_fjLj7168ELj1ELj1ELj8ELj8ENS_18Kernel_traits_baseILj7168EfS2_S2_S2_fjLj256EEEEELb1ELb1ELb1ELb0EEEvNS_9BwdParamsE:
        /* <DEDUP_REMOVED lines=57> */
[----:B------:R-:W-:Y:S01]  /*0390*/  @P4 IADD3 R5, R5, 0x100, RZ ;  /* 0x0000010005054810 */ /* 0x000fe20007ffe0ff */
[----:B------:R-:W0:Y:S03]  /*03a0*/  @P0 LDC.64 R28, c[0x0][0x260] ;  /* 0x00009800ff1c0b82 */ /* 0x000e260000000a00 */
[----:B------:R-:W5:Y:S01]  /*03b0*/  @P4 LDG.E.128 R144, desc[UR4][R22.64] ;  /* 0x0000000416904981 */ /* 0x000f62000c1e1d00 */
[----:B---3--:R-:W-:-:S04]  /*03c0*/  @P3 IMAD.WIDE.U32 R24, R5, 0x10, R24 ;  /* 0x0000001005183825 */ /* 0x008fc800078e0018 */
[----:B------:R-:W2:Y:S01]  /*03d0*/  @P0 LDC.64 R30, c[0x0][0x278] ;  /* 0x00009e00ff1e0b82 */ /* 0x000ea20000000a00 */
[----:B------:R-:W5:Y:S01]  /*03e0*/  @P3 LDG.E.128 R140, desc[UR4][R24.64] ;  /* 0x00000004188c3981 */ /* 0x000f62000c1e1d00 */
[C---:B----4-:R-:W-:Y:S01]  /*03f0*/  @P3 IMAD.WIDE.U32 R26, R5.reuse, 0x10, R26 ;  /* 0x00000010051a3825 */ /* 0x050fe200078e001a */
[----:B------:R-:W-:-:S05]  /*0400*/  @P3 IADD3 R5, R5, 0x100, RZ ;  /* 0x0000010005053810 */ /* 0x000fca0007ffe0ff */
[----:B------:R-:W3:Y:S01]  /*0410*/  @P1 LDC.64 R12, c[0x0][0x260] ;  /* 0x00009800ff0c1b82 */ /* 0x000ee20000000a00 */
[----:B------:R-:W5:Y:S07]  /*0420*/  @P3 LDG.E.128 R136, desc[UR4][R26.64] ;  /* 0x000000041a883981 */ /* 0x000f6e000c1e1d00 */
[----:B------:R-:W4:Y:S01]  /*0430*/  @P1 LDC.64 R14, c[0x0][0x278] ;  /* 0x00009e00ff0e1b82 */ /* 0x000f220000000a00 */
[----:B0-----:R-:W-:-:S07]  /*0440*/  @P0 IMAD.WIDE.U32 R28, R5, 0x10, R28 ;  /* 0x00000010051c0825 */ /* 0x001fce00078e001c */
[----:B------:R-:W0:Y:S01]  /*0450*/  @P2 LDC.64 R36, c[0x0][0x260] ;  /* 0x00009800ff242b82 */ /* 0x000e220000000a00 */
[C---:B--2---:R-:W-:Y:S01]  /*0460*/  @P0 IMAD.WIDE.U32 R30, R5.reuse, 0x10, R30 ;  /* 0x00000010051e0825 */ /* 0x044fe200078e001e */
[----:B------:R-:W-:Y:S01]  /*0470*/  @P0 IADD3 R5, R5, 0x100, RZ ;  /* 0x0000010005050810 */ /* 0x000fe20007ffe0ff */
[----:B------:R-:W5:Y:S05]  /*0480*/  @P0 LDG.E.128 R132, desc[UR4][R28.64] ;  /* 0x000000041c840981 */ /* 0x000f6a000c1e1d00 */
[----:B------:R-:W2:Y:S01]  /*0490*/  @P2 LDC.64 R38, c[0x0][0x278] ;  /* 0x00009e00ff262b82 */ /* 0x000ea20000000a00 */
[C---:B---3--:R-:W-:Y:S01]  /*04a0*/  @P1 IMAD.WIDE.U32 R32, R5.reuse, 0x10, R12 ;  /* 0x0000001005201825 */ /* 0x048fe200078e000c */
[----:B-1----:R-:W-:Y:S01]  /*04b0*/  LEA.HI R8, R2, UR6, RZ, 0x18 ;  /* 0x0000000602087c11 */ /* 0x002fe2000f8fc0ff */
        /* <DEDUP_REMOVED lines=48> */
[----:B-1----:R-:W-:Y:S02]  /*07c0*/  CS2R R32, SRZ ;  /* 0x0000000000207805 */ /* 0x002fe4000001ff00 */
[----:B---3--:R-:W-:Y:S02]  /*07d0*/  CS2R R34, SRZ ;  /* 0x0000000000227805 */ /* 0x008fe4000001ff00 */
[----:B------:R-:W-:Y:S02]  /*07e0*/  CS2R R28, SRZ ;  /* 0x00000000001c7805 */ /* 0x000fe4000001ff00 */
[----:B------:R-:W-:Y:S01]  /*07f0*/  CS2R R30, SRZ ;  /* 0x00000000001e7805 */ /* 0x000fe2000001ff00 */
[----:B0-----:R-:W-:Y:S06]  /*0800*/  @P2 BRA `(.L_x_9302) ;  /* 0x0000006c00a42947 */ /* 0x001fec0003800000 */
[----:B------:R-:W0:Y:S01]  /*0810*/  LDC.U8 R6, c[0x0][0x2a0] ;  /* 0x0000a800ff067b82 */ /* 0x000e220000000000 */
[----:B------:R-:W-:Y:S01]  /*0820*/  HFMA2.MMA R170, -RZ, RZ, 0, 5.9604644775390625e-08 ;  /* 0x00000001ffaa7435 */ /* 0x000fe200000001ff */
[----:B------:R-:W-:-:S10]  /*0830*/  MOV R109, RZ ;  /* 0x000000ff006d7202 */ /* 0x000fd40000000f00 */
.L_x_9518:
[----:B-1----:R-:W1:Y:S08]  /*0840*/  LDC.64 R176, c[0x0][0x288] ;  /* 0x0000a200ffb07b82 */ /* 0x002e700000000a00 */
[----:B0-2---:R-:W2:Y:S08]  /*0850*/  LDC.64 R174, c[0x0][0x250] ;  /* 0x00009400ffae7b82 */ /* 0x005eb00000000a00 */
[----:B---3--:R-:W3:Y:S08]  /*0860*/  LDC.64 R172, c[0x0][0x258] ;  /* 0x00009600ffac7b82 */ /* 0x008ef00000000a00 */
[----:B------:R-:W4:Y:S01]  /*0870*/  LDC.64 R168, c[0x0][0x280] ;  /* 0x0000a000ffa87b82 */ /* 0x000f220000000a00 */
[----:B-1----:R-:W-:-:S05]  /*0880*/  IMAD.WIDE R176, R8, 0x4, R176 ;  /* 0x0000000408b07825 */ /* 0x002fca00078e02b0 */
[----:B------:R-:W4:Y:S01]  /*0890*/  LDG.E R171, desc[UR4][R176.64] ;  /* 0x00000004b0ab7981 */ /* 0x000f22000c1e1900 */
[C---:B--2---:R-:W-:Y:S01]  /*08a0*/  IMAD.WIDE R174, R8.reuse, 0x4, R174 ;  /* 0x0000000408ae7825 */ /* 0x044fe200078e02ae */
[----:B------:R-:W-:Y:S01]  /*08b0*/  MOV R3, UR11 ;  /* 0x0000000b00037c02 */ /* 0x000fe20008000f00 */
[----:B------:R-:W1:Y:S04]  /*08c0*/  LDC.64 R178, c[0x0][0x2c8] ;  /* 0x0000b200ffb27b82 */ /* 0x000e680000000a00 */
[----:B-----5:R2:W5:Y:S01]  /*08d0*/  LDG.E R174, desc[UR4][R174.64] ;  /* 0x00000004aeae7981 */ /* 0x020562000c1e1900 */
[----:B---3--:R-:W-:-:S05]  /*08e0*/  IMAD.WIDE R172, R8, 0x4, R172 ;  /* 0x0000000408ac7825 */ /* 0x008fca00078e02ac */
[----:B------:R2:W5:Y:S01]  /*08f0*/  LDG.E R7, desc[UR4][R172.64] ;  /* 0x00000004ac077981 */ /* 0x000562000c1e1900 */
[----:B----4-:R-:W-:-:S05]  /*0900*/  IMAD.WIDE R168, R8, 0x4, R168 ;  /* 0x0000000408a87825 */ /* 0x010fca00078e02a8 */
[----:B------:R2:W5:Y:S01]  /*0910*/  LDG.E R246, desc[UR4][R168.64] ;  /* 0x00000004a8f67981 */ /* 0x000562000c1e1900 */
        /* <DEDUP_REMOVED lines=28> */
.L_x_9306:
[----:B------:R-:W-:Y:S05]  /*0ae0*/  BSYNC B1 ;  /* 0x0000000000017941 */ /* 0x000fea0003800000 */
.L_x_9305:
        /* <DEDUP_REMOVED lines=12> */
.L_x_9308:
[----:B------:R-:W-:Y:S05]  /*0bb0*/  BSYNC B1 ;  /* 0x0000000000017941 */ /* 0x000fea0003800000 */
.L_x_9307:
        /* <DEDUP_REMOVED lines=12> */
.L_x_9310:
[----:B------:R-:W-:Y:S05]  /*0c80*/  BSYNC B1 ;  /* 0x0000000000017941 */ /* 0x000fea0003800000 */
.L_x_9309:
        /* <DEDUP_REMOVED lines=12> */
.L_x_9312:
[----:B------:R-:W-:Y:S05]  /*0d50*/  BSYNC B1 ;  /* 0x0000000000017941 */ /* 0x000fea0003800000 */
.L_x_9311:
        /* <DEDUP_REMOVED lines=11> */
.L_x_9314:
[----:B------:R-:W-:Y:S05]  /*0e10*/  BSYNC B1 ;  /* 0x0000000000017941 */ /* 0x000fea0003800000 */
.L_x_9313:
        /* <DEDUP_REMOVED lines=11> */
.L_x_9316:
[----:B------:R-:W-:Y:S05]  /*0ed0*/  BSYNC B1 ;  /* 0x0000000000017941 */ /* 0x000fea0003800000 */
.L_x_9315:
[----:B------:R-:W-:Y:S02]  /*0ee0*/  LOP3.LUT P4, RZ, R10, 0x20, RZ, 0xc0, !PT ;  /* 0x000000200aff7812 */ /* 0x000fe4000788c0ff */
[----:B--234-:R-:W-:-:S11]  /*0ef0*/  CS2R R172, SRZ ;  /* 0x0000000000ac7805 */ /* 0x01cfd6000001ff00 */
        /* <DEDUP_REMOVED lines=8> */
[----:B------:R-:W-:Y:S01]  /*0f80*/  HFMA2.MMA R172, -RZ, RZ, 0, 0 ;  /* 0x00000000ffac7435 */ /* 0x000fe200000001ff */
[----:B------:R-:W-:Y:S10]  /*0f90*/  BRA `(.L_x_9317) ;  /* 0x0000001c00187947 */ /* 0x000ff40003800000 */
.L_x_9304:
[----:B-----5:R-:W-:Y:S01]  /*0fa0*/  ISETP.GE.AND P3, PT, R246, 0x1, PT ;  /* 0x00000001f600780c */ /* 0x020fe20003f66270 */
[----:B------:R-:W-:Y:S01]  /*0fb0*/  BSSY B1, `(.L_x_9318) ;  /* 0x000004b000017945 */ /* 0x000fe20003800000 */
[----:B------:R-:W-:Y:S02]  /*0fc0*/  IADD3 R168, R171, -0x1, RZ ;  /* 0xffffffffaba87810 */ /* 0x000fe40007ffe0ff */
[----:B------:R-:W-:Y:S02]  /*0fd0*/  LOP3.LUT P4, RZ, R10, 0x10, RZ, 0xc0, !PT ;  /* 0x000000100aff7812 */ /* 0x000fe4000788c0ff */
        /* <DEDUP_REMOVED lines=8> */
[----:B------:R-:W-:Y:S02]  /*1060*/  @P3 LEA.HI R173, R171, R172, RZ, 0x2 ;  /* 0x000000acabad3211 */ /* 0x000fe400078f10ff */
[----:B------:R-:W-:Y:S02]  /*1070*/  MOV R171, RZ ;  /* 0x000000ff00ab7202 */ /* 0x000fe40000000f00 */
[----:B------:R-:W-:Y:S02]  /*1080*/  @P3 LEA.HI.SX32 R171, R173, R4, 0x1e ;  /* 0x00000004adab3211 */ /* 0x000fe400078ff2ff */
[----:B------:R-:W-:Y:S01]  /*1090*/  CS2R R172, SRZ ;  /* 0x0000000000ac7805 */ /* 0x000fe2000001ff00 */
[----:B------:R-:W-:Y:S06]  /*10a0*/  @!P4 BRA `(.L_x_9319) ;  /* 0x0000000000ecc947 */ /* 0x000fec0003800000 */
[----:B------:R-:W1:Y:S01]  /*10b0*/  LDC.64 R168, c[0x0][0x238] ;  /* 0x00008e00ffa87b82 */ /* 0x000e620000000a00 */
[----:B------:R-:W-:-:S04]  /*10c0*/  ISETP.NE.U32.AND P4, PT, RZ, UR8, PT ;  /* 0x00000008ff007c0c */ /* 0x000fc8000bf85070 */
[----:B------:R-:W-:-:S03]  /*10d0*/  ISETP.NE.AND.EX P4, PT, RZ, UR9, PT, P4 ;  /* 0x00000009ff007c0c */ /* 0x000fc6000bf85340 */
[----:B------:R-:W2:Y:S08]  /*10e0*/  LDC.64 R172, c[0x0][0x2b8] ;  /* 0x0000ae00ffac7b82 */ /* 0x000eb00000000a00 */
[----:B------:R-:W3:Y:S02]  /*10f0*/  LDC.64 R176, c[0x0][0x240] ;  /* 0x00009000ffb07b82 */ /* 0x000ee40000000a00 */
[----:B------:R-:W5:Y:S01]  /*1100*/  @P4 LDG.E.64 R206, desc[UR4][R248.64] ;  /* 0x00000004f8ce4981 */ /* 0x000f62000c1e1b00 */
[----:B0-----:R-:W-:-:S04]  /*1110*/  ISETP.NE.AND P4, PT, R6, RZ, PT ;  /* 0x000000ff0600720c */ /* 0x001fc80003f85270 */
[----:B------:R-:W-:Y:S01]  /*1120*/  FSEL R238, R174, RZ, !P4 ;  /* 0x000000ffaeee7208 */ /* 0x000fe20006000000 */
[----:B-1----:R-:W-:-:S06]  /*1130*/  IMAD.WIDE.U32 R168, R9, 0x8, R168 ;  /* 0x0000000809a87825 */ /* 0x002fcc00078e00a8 */
[----:B------:R-:W4:Y:S01]  /*1140*/  LDG.E.64 R168, desc[UR4][R168.64] ;  /* 0x00000004a8a87981 */ /* 0x000f22000c1e1b00 */
[----:B--2---:R-:W-:-:S06]  /*1150*/  IMAD.WIDE.U32 R172, R175, 0x8, R172 ;  /* 0x00000008afac7825 */ /* 0x004fcc00078e00ac */
[----:B------:R-:W2:Y:S01]  /*1160*/  LDG.E.64 R172, desc[UR4][R172.64] ;  /* 0x00000004acac7981 */ /* 0x000ea2000c1e1b00 */
[----:B---3--:R-:W-:-:S05]  /*1170*/  IMAD.WIDE.U32 R176, R171, 0x4, R176 ;  /* 0x00000004abb07825 */ /* 0x008fca00078e00b0 */
[----:B------:R0:W5:Y:S01]  /*1180*/  LDG.E R11, desc[UR4][R176.64] ;  /* 0x00000004b00b7981 */ /* 0x000162000c1e1900 */
[----:B------:R-:W-:Y:S02]  /*1190*/  IADD3 R175, R175, 0x100, RZ ;  /* 0x00000100afaf7810 */ /* 0x000fe40007ffe0ff */
[----:B------:R-:W-:Y:S02]  /*11a0*/  IADD3 R171, R171, 0x100, RZ ;  /* 0x00000100abab7810 */ /* 0x000fe40007ffe0ff */
[--C-:B----4-:R-:W-:Y:S02]  /*11b0*/  SHF.R.U64 R244, R168, 0x10, R169.reuse ;  /* 0x00000010a8f47819 */ /* 0x110fe400000012a9 */
[----:B------:R-:W-:Y:S01]  /*11c0*/  SHF.R.U32.HI R245, RZ, 0x10, R169 ;  /* 0x00000010fff57819 */ /* 0x000fe200000116a9 */
[----:B------:R-:W-:Y:S02]  /*11d0*/  HADD2.F32 R243, -RZ, R169.H0_H0 ;  /* 0x200000a9fff37230 */ /* 0x000fe40000004100 */
[----:B------:R-:W-:Y:S01]  /*11e0*/  HADD2.F32 R169, -RZ, R244.H0_H0 ;  /* 0x200000f4ffa97230 */ /* 0x000fe20000004100 */
[----:B--2---:R-:W-:-:S02]  /*11f0*/  SHF.R.U64 R240, R172, 0x10, R173 ;  /* 0x00000010acf07819 */ /* 0x004fc400000012ad */
[----:B------:R-:W-:Y:S02]  /*1200*/  MOV R239, R173 ;  /* 0x000000ad00ef7202 */ /* 0x000fe40000000f00 */
[----:B------:R-:W-:Y:S01]  /*1210*/  SHF.R.U32.HI R241, RZ, 0x10, R173 ;  /* 0x00000010fff17819 */ /* 0x000fe200000116ad */
[----:B------:R-:W-:Y:S01]  /*1220*/  HADD2.F32 R173, -RZ, R168.H0_H0 ;  /* 0x200000a8ffad7230 */ /* 0x000fe20000004100 */
[----:B------:R-:W-:Y:S01]  /*1230*/  MOV R242, R172 ;  /* 0x000000ac00f27202 */ /* 0x000fe20000000f00 */
[----:B------:R-:W-:Y:S02]  /*1240*/  HADD2.F32 R245, -RZ, R245.H0_H0 ;  /* 0x200000f5fff57230 */ /* 0x000fe40000004100 */
        /* <DEDUP_REMOVED lines=8> */
[-C--:B------:R-:W-:Y:S01]  /*12d0*/  FFMA.FTZ R108, R245, R243.reuse, R108 ;  /* 0x000000f3f56c7223 */ /* 0x080fe2000001006c */
[----:B------:R-:W-:Y:S01]  /*12e0*/  FMUL.FTZ R243, R164, R243 ;  /* 0x000000f3a4f37220 */ /* 0x000fe20000410000 */
[----:B------:R-:W-:Y:S02]  /*12f0*/  HADD2.F32 R239, -RZ, R239.H0_H0 ;  /* 0x200000efffef7230 */ /* 0x000fe40000004100 */
[----:B------:R-:W-:Y:S02]  /*1300*/  HADD2.F32 R172, -RZ, R241.H0_H0 ;  /* 0x200000f1ffac7230 */ /* 0x000fe40000004100 */
[C---:B------:R-:W-:Y:S01]  /*1310*/  FMUL.FTZ R241, R7.reuse, R168 ;  /* 0x000000a807f17220 */ /* 0x040fe20000410000 */
        /* <DEDUP_REMOVED lines=8> */
[C---:B0-----:R-:W-:Y:S01]  /*13a0*/  FFMA.FTZ R176, R244.reuse, R242, R173 ;  /* 0x000000f2f4b07223 */ /* 0x041fe200000100ad */
        /* <DEDUP_REMOVED lines=9> */
[----:B------:R-:W-:Y:S01]  /*1440*/  FFMA.FTZ R172, R240, R238, R169 ;  /* 0x000000eef0ac7223 */ /* 0x000fe200000100a9 */
[----:B------:R-:W-:-:S07]  /*1450*/  IADD3 R176, R9, 0x100, RZ ;  /* 0x0000010009b07810 */ /* 0x000fce0007ffe0ff */
.L_x_9319:
[----:B------:R-:W-:Y:S05]  /*1460*/  BSYNC B1 ;  /* 0x0000000000017941 */ /* 0x000fea0003800000 */
.L_x_9318:
        /* <DEDUP_REMOVED lines=21> */
[----:B----4-:R-:W-:Y:S02]  /*15c0*/  MOV R248, R230 ;  /* 0x000000e600f87202 */ /* 0x010fe40000000f00 */
[----:B------:R-:W-:Y:S01]  /*15d0*/  SHF.R.U64 R237, R230, 0x10, R231 ;  /* 0x00000010e6ed7819 */ /* 0x000fe200000012e7 */
[----:B--2---:R-:W-:Y:S01]  /*15e0*/  HADD2.F32 R230, -RZ, R168.H0_H0 ;  /* 0x200000a8ffe67230 */ /* 0x004fe20000004100 */
[--C-:B------:R-:W-:Y:S01]  /*15f0*/  SHF.R.U64 R236, R168, 0x10, R169.reuse ;  /* 0x00000010a8ec7819 */ /* 0x100fe200000012a9 */
[----:B------:R-:W-:Y:S01]  /*1600*/  HADD2.F32 R168, -RZ, R169.H0_H0 ;  /* 0x200000a9ffa87230 */ /* 0x000fe20000004100 */
[----:B------:R-:W-:Y:S01]  /*1610*/  SHF.R.U32.HI R252, RZ, 0x10, R169 ;  /* 0x00000010fffc7819 */ /* 0x000fe200000116a9 */
[----:B------:R-:W-:Y:S01]  /*1620*/  HADD2.F32 R169, -RZ, R248.H0_H0 ;  /* 0x200000f8ffa97230 */ /* 0x000fe20000004100 */
[----:B------:R-:W-:Y:S01]  /*1630*/  SHF.R.U32.HI R235, RZ, 0x10, R231 ;  /* 0x00000010ffeb7819 */ /* 0x000fe200000116e7 */
[----:B------:R-:W-:Y:S01]  /*1640*/  FADD.FTZ R230, -R177, R230 ;  /* 0x000000e6b1e67221 */ /* 0x000fe20000010100 */
[----:B------:R-:W-:Y:S01]  /*1650*/  HADD2.F32 R236, -RZ, R236.H0_H0 ;  /* 0x200000ecffec7230 */ /* 0x000fe20000004100 */
[----:B------:R-:W-:Y:S01]  /*1660*/  MOV R234, R231 ;  /* 0x000000e700ea7202 */ /* 0x000fe20000000f00 */
[----:B------:R-:W-:-:S02]  /*1670*/  HADD2.F32 R248, -RZ, R237.H0_H0 ;  /* 0x200000edfff87230 */ /* 0x000fc40000004100 */
[----:B------:R-:W-:Y:S01]  /*1680*/  FMUL.FTZ R237, R7, R230 ;  /* 0x000000e607ed7220 */ /* 0x000fe20000410000 */
[----:B------:R-:W-:Y:S02]  /*1690*/  HADD2.F32 R252, -RZ, R252.H0_H0 ;  /* 0x200000fcfffc7230 */ /* 0x000fe40000004100 */
[C---:B------:R-:W-:Y:S01]  /*16a0*/  FADD.FTZ R168, -R177.reuse, R168 ;  /* 0x000000a8b1a87221 */ /* 0x040fe20000010100 */
[----:B------:R-:W-:Y:S02]  /*16b0*/  HADD2.F32 R230, -RZ, R235.H0_H0 ;  /* 0x200000ebffe67230 */ /* 0x000fe40000004100 */
[C---:B------:R-:W-:Y:S01]  /*16c0*/  FADD.FTZ R236, -R177.reuse, R236 ;  /* 0x000000ecb1ec7221 */ /* 0x040fe20000010100 */
[-C--:B------:R-:W-:Y:S01]  /*16d0*/  FMUL.FTZ R235, R156, R169.reuse ;  /* 0x000000a99ceb7220 */ /* 0x080fe20000410000 */
[----:B------:R-:W-:Y:S02]  /*16e0*/  HADD2.F32 R231, -RZ, R234.H0_H0 ;  /* 0x200000eaffe77230 */ /* 0x000fe40000004100 */
[----:B0-----:R-:W-:Y:S01]  /*16f0*/  FADD.FTZ R232, -R177, R252 ;  /* 0x000000fcb1e87221 */ /* 0x001fe20000010100 */
        /* <DEDUP_REMOVED lines=22> */
.L_x_9321:
[----:B------:R-:W-:Y:S05]  /*1860*/  BSYNC B1 ;  /* 0x0000000000017941 */ /* 0x000fea0003800000 */
.L_x_9320:
        /* <DEDUP_REMOVED lines=21> */
[--C-:B----4-:R-:W-:Y:S02]  /*19c0*/  SHF.R.U64 R229, R168, 0x10, R169.reuse ;  /* 0x00000010a8e57819 */ /* 0x110fe400000012a9 */
[----:B------:R-:W-:-:S03]  /*19d0*/  SHF.R.U32.HI R249, RZ, 0x10, R169 ;  /* 0x00000010fff97819 */ /* 0x000fc600000116a9 */
[----:B------:R-:W-:Y:S01]  /*19e0*/  HADD2.F32 R252, -RZ, R229.H0_H0 ;  /* 0x200000e5fffc7230 */ /* 0x000fe20000004100 */
[----:B--2---:R-:W-:Y:S02]  /*19f0*/  MOV R228, R184 ;  /* 0x000000b800e47202 */ /* 0x004fe40000000f00 */
[--C-:B------:R-:W-:Y:S01]  /*1a00*/  SHF.R.U64 R227, R184, 0x10, R185.reuse ;  /* 0x00000010b8e37819 */ /* 0x100fe200000012b9 */
[----:B------:R-:W-:Y:S02]  /*1a10*/  HADD2.F32 R184, -RZ, R168.H0_H0 ;  /* 0x200000a8ffb87230 */ /* 0x000fe40000004100 */
[----:B------:R-:W-:Y:S02]  /*1a20*/  HADD2.F32 R168, -RZ, R169.H0_H0 ;  /* 0x200000a9ffa87230 */ /* 0x000fe40000004100 */
[----:B------:R-:W-:Y:S01]  /*1a30*/  HADD2.F32 R249, -RZ, R249.H0_H0 ;  /* 0x200000f9fff97230 */ /* 0x000fe20000004100 */
[----:B------:R-:W-:Y:S02]  /*1a40*/  MOV R226, R185 ;  /* 0x000000b900e27202 */ /* 0x000fe40000000f00 */
[----:B------:R-:W-:Y:S01]  /*1a50*/  SHF.R.U32.HI R248, RZ, 0x10, R185 ;  /* 0x00000010fff87819 */ /* 0x000fe200000116b9 */
[C---:B------:R-:W-:Y:S01]  /*1a60*/  FADD.FTZ R185, -R177.reuse, R184 ;  /* 0x000000b8b1b97221 */ /* 0x040fe20000010100 */
[C---:B------:R-:W-:Y:S01]  /*1a70*/  FADD.FTZ R168, -R177.reuse, R168 ;  /* 0x000000a8b1a87221 */ /* 0x040fe20000010100 */
[C---:B------:R-:W-:Y:S01]  /*1a80*/  FADD.FTZ R184, -R177.reuse, R252 ;  /* 0x000000fcb1b87221 */ /* 0x040fe20000010100 */
[----:B0-----:R-:W-:Y:S01]  /*1a90*/  FADD.FTZ R186, -R177, R249 ;  /* 0x000000f9b1ba7221 */ /* 0x001fe20000010100 */
[----:B------:R-:W-:-:S02]  /*1aa0*/  HADD2.F32 R177, -RZ, R228.H0_H0 ;  /* 0x200000e4ffb17230 */ /* 0x000fc40000004100 */
[C---:B------:R-:W-:Y:S01]  /*1ab0*/  FMUL.FTZ R187, R7.reuse, R168 ;  /* 0x000000a807bb7220 */ /* 0x040fe20000410000 */
[----:B------:R-:W-:Y:S02]  /*1ac0*/  HADD2.F32 R252, -RZ, R227.H0_H0 ;  /* 0x200000e3fffc7230 */ /* 0x000fe40000004100 */
[----:B------:R-:W-:Y:S02]  /*1ad0*/  HADD2.F32 R169, -RZ, R226.H0_H0 ;  /* 0x200000e2ffa97230 */ /* 0x000fe40000004100 */
[----:B------:R-:W-:Y:S01]  /*1ae0*/  FMUL.FTZ R228, R148, R177 ;  /* 0x000000b194e47220 */ /* 0x000fe20000410000 */
        /* <DEDUP_REMOVED lines=21> */
[C---:B------:R-:W-:Y:S01]  /*1c40*/  FFMA.FTZ R103, R186.reuse, R248, R103 ;  /* 0x000000f8ba677223 */ /* 0x040fe20000010067 */
[----:B------:R-:W-:-:S07]  /*1c50*/  FFMA.FTZ R172, R186, R227, R169 ;  /* 0x000000e3baac7223 */ /* 0x000fce00000100a9 */
.L_x_9323:
[----:B------:R-:W-:Y:S05]  /*1c60*/  BSYNC B1 ;  /* 0x0000000000017941 */ /* 0x000fea0003800000 */
.L_x_9322:
        /* <DEDUP_REMOVED lines=63> */
.L_x_9325:
[----:B------:R-:W-:Y:S05]  /*2060*/  BSYNC B1 ;  /* 0x0000000000017941 */ /* 0x000fea0003800000 */
.L_x_9324:
        /* <DEDUP_REMOVED lines=24> */
[----:B------:R-:W-:Y:S01]  /*21f0*/  SHF.R.U64 R193, R188, 0x10, R189 ;  /* 0x00000010bcc17819 */ /* 0x000fe200000012bd */
[----:B------:R-:W-:Y:S02]  /*2200*/  HADD2.F32 R188, -RZ, R168.H0_H0 ;  /* 0x200000a8ffbc7230 */ /* 0x000fe40000004100 */
[----:B------:R-:W-:Y:S01]  /*2210*/  HADD2.F32 R168, -RZ, R169.H0_H0 ;  /* 0x200000a9ffa87230 */ /* 0x000fe20000004100 */
[----:B------:R-:W-:Y:S01]  /*2220*/  MOV R192, R189 ;  /* 0x000000bd00c07202 */ /* 0x000fe20000000f00 */
[----:B------:R-:W-:Y:S02]  /*2230*/  HADD2.F32 R252, -RZ, R249.H0_H0 ;  /* 0x200000f9fffc7230 */ /* 0x000fe40000004100 */
[----:B0-----:R-:W-:Y:S01]  /*2240*/  FADD.FTZ R190, -R177, R188 ;  /* 0x000000bcb1be7221 */ /* 0x001fe20000010100 */
[----:B------:R-:W-:-:S02]  /*2250*/  HADD2.F32 R209, -RZ, R209.H0_H0 ;  /* 0x200000d1ffd17230 */ /* 0x000fc40000004100 */
[C---:B------:R-:W-:Y:S01]  /*2260*/  FADD.FTZ R168, -R177.reuse, R168 ;  /* 0x000000a8b1a87221 */ /* 0x040fe20000010100 */
[C---:B------:R-:W-:Y:S01]  /*2270*/  FADD.FTZ R188, -R177.reuse, R208 ;  /* 0x000000d0b1bc7221 */ /* 0x040fe20000010100 */
[----:B------:R-:W-:Y:S01]  /*2280*/  SHF.R.U32.HI R248, RZ, 0x10, R189 ;  /* 0x00000010fff87819 */ /* 0x000fe200000116bd */
[----:B------:R-:W-:Y:S01]  /*2290*/  FADD.FTZ R208, -R177, R252 ;  /* 0x000000fcb1d07221 */ /* 0x000fe20000010100 */
[----:B------:R-:W-:Y:S02]  /*22a0*/  HADD2.F32 R252, -RZ, R193.H0_H0 ;  /* 0x200000c1fffc7230 */ /* 0x000fe40000004100 */
[C---:B------:R-:W-:Y:S01]  /*22b0*/  FMUL.FTZ R189, R7.reuse, R190 ;  /* 0x000000be07bd7220 */ /* 0x040fe20000410000 */
        /* <DEDUP_REMOVED lines=25> */
.L_x_9327:
[----:B------:R-:W-:Y:S05]  /*2450*/  BSYNC B1 ;  /* 0x0000000000017941 */ /* 0x000fea0003800000 */
.L_x_9326:
        /* <DEDUP_REMOVED lines=62> */
.L_x_9329:
[----:B------:R-:W-:Y:S05]  /*2840*/  BSYNC B1 ;  /* 0x0000000000017941 */ /* 0x000fea0003800000 */
.L_x_9328:
        /* <DEDUP_REMOVED lines=17> */
[----:B---3--:R-:W-:Y:S02]  /*2960*/  MOV R171, R168 ;  /* 0x000000a800ab7202 */ /* 0x008fe40000000f00 */
[----:B------:R-:W-:Y:S02]  /*2970*/  SHF.R.U64 R26, R168, 0x10, R169 ;  /* 0x00000010a81a7819 */ /* 0x000fe400000012a9 */
[----:B------:R-:W-:Y:S02]  /*2980*/  MOV R21, R169 ;  /* 0x000000a900157202 */ /* 0x000fe40000000f00 */
[--C-:B--2---:R-:W-:Y:S02]  /*2990*/  SHF.R.U64 R176, R24, 0x10, R25.reuse ;  /* 0x0000001018b07819 */ /* 0x104fe40000001219 */
[----:B------:R-:W-:Y:S01]  /*29a0*/  SHF.R.U32.HI R177, RZ, 0x10, R25 ;  /* 0x00000010ffb17819 */ /* 0x000fe20000011619 */
[----:B------:R-:W-:Y:S01]  /*29b0*/  HADD2.F32 R175, -RZ, R25.H0_H0 ;  /* 0x20000019ffaf7230 */ /* 0x000fe20000004100 */
[----:B------:R-:W-:Y:S01]  /*29c0*/  SHF.R.U32.HI R23, RZ, 0x10, R169 ;  /* 0x00000010ff177819 */ /* 0x000fe200000116a9 */
[----:B------:R-:W-:-:S02]  /*29d0*/  HADD2.F32 R169, -RZ, R24.H0_H0 ;  /* 0x20000018ffa97230 */ /* 0x000fc40000004100 */
[----:B------:R-:W-:Y:S02]  /*29e0*/  HADD2.F32 R25, -RZ, R176.H0_H0 ;  /* 0x200000b0ff197230 */ /* 0x000fe40000004100 */
[----:B------:R-:W-:Y:S02]  /*29f0*/  HADD2.F32 R177, -RZ, R177.H0_H0 ;  /* 0x200000b1ffb17230 */ /* 0x000fe40000004100 */
[C---:B------:R-:W-:Y:S01]  /*2a00*/  FADD.FTZ R176, -R174.reuse, R175 ;  /* 0x000000afaeb07221 */ /* 0x040fe20000010100 */
[----:B------:R-:W-:Y:S02]  /*2a10*/  HADD2.F32 R171, -RZ, R171.H0_H0 ;  /* 0x200000abffab7230 */ /* 0x000fe40000004100 */
[C---:B------:R-:W-:Y:S01]  /*2a20*/  FADD.FTZ R24, -R174.reuse, R169 ;  /* 0x000000a9ae187221 */ /* 0x040fe20000010100 */
[C---:B------:R-:W-:Y:S01]  /*2a30*/  FADD.FTZ R168, -R174.reuse, R25 ;  /* 0x00000019aea87221 */ /* 0x040fe20000010100 */
[----:B------:R-:W-:Y:S01]  /*2a40*/  FADD.FTZ R182, -R174, R177 ;  /* 0x000000b1aeb67221 */ /* 0x000fe20000010100 */
[----:B------:R-:W-:-:S02]  /*2a50*/  HADD2.F32 R174, -RZ, R26.H0_H0 ;  /* 0x2000001affae7230 */ /* 0x000fc40000004100 */
[----:B------:R-:W-:Y:S01]  /*2a60*/  FMUL.FTZ R26, R116, R171 ;  /* 0x000000ab741a7220 */ /* 0x000fe20000410000 */
[----:B------:R-:W-:Y:S02]  /*2a70*/  HADD2.F32 R25, -RZ, R21.H0_H0 ;  /* 0x20000015ff197230 */ /* 0x000fe40000004100 */
[C---:B------:R-:W-:Y:S01]  /*2a80*/  FMUL.FTZ R21, R7.reuse, R176 ;  /* 0x000000b007157220 */ /* 0x040fe20000410000 */
[C---:B0-----:R-:W-:Y:S01]  /*2a90*/  FMUL.FTZ R19, R7.reuse, R24 ;  /* 0x0000001807137220 */ /* 0x041fe20000410000 */
[----:B------:R-:W-:Y:S02]  /*2aa0*/  HADD2.F32 R178, -RZ, R23.H0_H0 ;  /* 0x20000017ffb27230 */ /* 0x000fe40000004100 */
[----:B------:R-:W-:Y:S01]  /*2ab0*/  FMUL.FTZ R24, R7, R168 ;  /* 0x000000a807187220 */ /* 0x000fe20000410000 */
        /* <DEDUP_REMOVED lines=20> */
.L_x_9317:
[----:B------:R-:W-:Y:S05]  /*2c00*/  BSYNC B0 ;  /* 0x0000000000007941 */ /* 0x000fea0003800000 */
.L_x_9303:
        /* <DEDUP_REMOVED lines=27> */
.L_x_9541:
[----:B------:R-:W4:Y:S01]  /*2dc0*/  S2R R170, SR_CgaCtaId ;  /* 0x0000000000aa7919 */ /* 0x000f220000008800 */
[----:B------:R-:W-:Y:S01]  /*2dd0*/  @!P4 LOP3.LUT R168, R168, 0x7, RZ, 0xc0, !PT ;  /* 0x00000007a8a8c812 */ /* 0x000fe200078ec0ff */
[----:B-12---:R-:W-:Y:S01]  /*2de0*/  FADD.FTZ R176, R176, R179 ;  /* 0x000000b3b0b07221 */ /* 0x006fe20000010000 */
[----:B------:R-:W-:Y:S01]  /*2df0*/  MOV R169, 0x400 ;  /* 0x0000040000a97802 */ /* 0x000fe20000000f00 */
[----:B---3--:R-:W-:Y:S01]  /*2e00*/  FADD.FTZ R177, R177, R175 ;  /* 0x000000afb1b17221 */ /* 0x008fe20000010000 */
[----:B------:R-:W-:Y:S01]  /*2e10*/  @!P4 IADD3 R168, R249, R168, RZ ;  /* 0x000000a8f9a8c210 */ /* 0x000fe20007ffe0ff */
[----:B------:R-:W-:Y:S05]  /*2e20*/  WARPSYNC.ALL ;  /* 0x0000000000007948 */ /* 0x000fea0003800000 */
[----:B------:R-:W-:Y:S01]  /*2e30*/  @P3 IADD3 R246, R246, -0x1, RZ ;  /* 0xfffffffff6f63810 */ /* 0x000fe20007ffe0ff */
[----:B------:R-:W-:Y:S01]  /*2e40*/  BSSY B0, `(.L_x_9331) ;  /* 0x00000c5000007945 */ /* 0x000fe20003800000 */
[----:B------:R-:W-:-:S03]  /*2e50*/  LOP3.LUT P5, RZ, R10, 0x10, RZ, 0xc0, !PT ;  /* 0x000000100aff7812 */ /* 0x000fc600078ac0ff */
[----:B------:R-:W-:Y:S01]  /*2e60*/  @P3 IMAD R246, R246, R3, RZ ;  /* 0x00000003f6f63224 */ /* 0x000fe200078e02ff */
        /* <DEDUP_REMOVED lines=10> */
[----:B------:R-:W-:Y:S02]  /*2f10*/  FADD.FTZ R248, R175, R248 ;  /* 0x000000f8aff87221 */ /* 0x000fe40000010000 */
[----:B------:R-:W1:Y:S01]  /*2f20*/  LDS.128 R172, [R249+0x7020] ;  /* 0x00702000f9ac7984 */ /* 0x000e620000000c00 */
[----:B--2---:R-:W-:Y:S01]  /*2f30*/  FADD.FTZ R251, R179, R168 ;  /* 0x000000a8b3fb7221 */ /* 0x004fe20000010000 */
[----:B------:R-:W-:Y:S01]  /*2f40*/  FADD.FTZ R248, R248, R169 ;  /* 0x000000a9f8f87221 */ /* 0x000fe20000010000 */
[----:B------:R-:W-:Y:S01]  /*2f50*/  @P3 SHF.R.S32.HI R169, RZ, 0x1f, R246 ;  /* 0x0000001fffa93819 */ /* 0x000fe200000114f6 */
[----:B------:R-:W2:Y:S01]  /*2f60*/  LDS.128 R176, [R249+0x7030] ;  /* 0x00703000f9b07984 */ /* 0x000ea20000000c00 */
[----:B------:R-:W-:Y:S01]  /*2f70*/  FADD.FTZ R251, R170, R251 ;  /* 0x000000fbaafb7221 */ /* 0x000fe20000010000 */
[----:B------:R-:W-:Y:S01]  /*2f80*/  FADD.FTZ R248, R171, R248 ;  /* 0x000000f8abf87221 */ /* 0x000fe20000010000 */
[----:B------:R-:W-:Y:S01]  /*2f90*/  HFMA2.MMA R170, -RZ, RZ, 0, 0 ;  /* 0x00000000ffaa7435 */ /* 0x000fe200000001ff */
[----:B------:R-:W-:-:S05]  /*2fa0*/  @P3 LEA.HI R169, R169, R246, RZ, 0x2 ;  /* 0x000000f6a9a93211 */ /* 0x000fca00078f10ff */
[----:B------:R-:W-:Y:S01]  /*2fb0*/  @P3 LEA.HI.SX32 R170, R169, R4, 0x1e ;  /* 0x00000004a9aa3211 */ /* 0x000fe200078ff2ff */
        /* <DEDUP_REMOVED lines=20> */
.L_x_9334:
[----:B------:R-:W-:Y:S05]  /*3100*/  BSYNC B1 ;  /* 0x0000000000017941 */ /* 0x000fea0003800000 */
.L_x_9333:
        /* <DEDUP_REMOVED lines=9> */
.L_x_9336:
        /* <DEDUP_REMOVED lines=10> */
.L_x_9337:
[----:B------:R-:W-:Y:S05]  /*3240*/  BSYNC B1 ;  /* 0x0000000000017941 */ /* 0x000fea0003800000 */
.L_x_9335:
[----:B------:R-:W-:Y:S01]  /*3250*/  ISETP.NE.U32.AND P5, PT, RZ, UR12, PT ;  /* 0x0000000cff007c0c */ /* 0x000fe2000bfa5070 */
[----:B------:R-:W-:Y:S03]  /*3260*/  BSSY B1, `(.L_x_9338) ;  /* 0x000000f000017945 */ /* 0x000fe60003800000 */
[----:B------:R-:W-:-:S13]  /*3270*/  ISETP.NE.AND.EX P5, PT, RZ, UR13, PT, P5 ;  /* 0x0000000dff007c0c */ /* 0x000fda000bfa5350 */
[----:B------:R-:W-:Y:S01]  /*3280*/  @P5 F2FP.F16.F32.PACK_AB R173, RZ, R168 ;  /* 0x000000a8ffad523e */ /* 0x000fe200000000ff */
[----:B------:R-:W-:Y:S06]  /*3290*/  @!P3 BRA `(.L_x_9339) ;  /* 0x00000000002cb947 */ /* 0x000fec0003800000 */
[----:B-----5:R-:W-:Y:S01]  /*32a0*/  LOP3.LUT P6, RZ, R11, 0xff, RZ, 0xc0, !PT ;  /* 0x000000ff0bff7812 */ /* 0x020fe200078cc0ff */
[----:B------:R-:W-:Y:S01]  /*32b0*/  FMUL.FTZ R168, R168, UR15 ;  /* 0x0000000fa8a87c20 */ /* 0x000fe20008410000 */
[----:B------:R-:W-:-:S03]  /*32c0*/  HFMA2.MMA R27, -RZ, RZ, 0, 0 ;  /* 0x00000000ff1b7435 */ /* 0x000fc600000001ff */
[----:B------:R-:W-:-:S08]  /*32d0*/  FMUL.FTZ R169, R168, UR14 ;  /* 0x0000000ea8a97c20 */ /* 0x000fd00008410000 */
[----:B------:R-:W-:-:S05]  /*32e0*/  @P6 HADD2.F32 R168, -RZ, R247.H0_H0 ;  /* 0x200000f7ffa86230 */ /* 0x000fca0000004100 */
[----:B------:R-:W-:Y:S01]  /*32f0*/  @P6 FMUL.FTZ R27, R169, R168 ;  /* 0x000000a8a91b6220 */ /* 0x000fe20000410000 */
[----:B------:R-:W-:-:S03]  /*3300*/  FMUL.FTZ R168, R160, R169 ;  /* 0x000000a9a0a87220 */ /* 0x000fc60000410000 */
[----:B------:R-:W-:Y:S02]  /*3310*/  FADD.FTZ R52, R52, R27 ;  /* 0x0000001b34347221 */ /* 0x000fe40000010000 */
[----:B------:R-:W-:-:S04]  /*3320*/  FSEL R168, R168, RZ, P6 ;  /* 0x000000ffa8a87208 */ /* 0x000fc80003000000 */
[----:B------:R-:W-:-:S04]  /*3330*/  F2FP.F16.F32.PACK_AB R168, RZ, R168 ;  /* 0x000000a8ffa8723e */ /* 0x000fc800000000ff */
[----:B------:R-:W-:-:S07]  /*3340*/  PRMT R27, R168, 0x7610, R27 ;  /* 0x00007610a81b7816 */ /* 0x000fce000000001b */
.L_x_9339:
[----:B------:R-:W-:Y:S05]  /*3350*/  BSYNC B1 ;  /* 0x0000000000017941 */ /* 0x000fea0003800000 */
.L_x_9338:
        /* <DEDUP_REMOVED lines=8> */
.L_x_9341:
[----:B0-----:R-:W-:Y:S02]  /*33e0*/  ISETP.NE.AND P6, PT, R6, RZ, PT ;  /* 0x000000ff0600720c */ /* 0x001fe40003fc5270 */
[----:B-----5:R-:W-:Y:S02]  /*33f0*/  @P4 SHF.R.U64 R173, R206, 0x10, R207 ;  /* 0x00000010cead4819 */ /* 0x020fe400000012cf */
[----:B------:R-:W-:-:S03]  /*3400*/  FSEL R169, R172, RZ, !P6 ;  /* 0x000000ffaca97208 */ /* 0x000fc60007000000 */
[----:B------:R-:W-:Y:S02]  /*3410*/  @P4 HADD2.F32 R173, -RZ, R173.H0_H0 ;  /* 0x200000adffad4230 */ /* 0x000fe40000004100 */
[----:B------:R-:W-:-:S04]  /*3420*/  FFMA.FTZ R169, R244, R171, R169 ;  /* 0x000000abf4a97223 */ /* 0x000fc800000100a9 */
[----:B------:R-:W-:-:S04]  /*3430*/  FADD.FTZ R168, R242, -R169 ;  /* 0x800000a9f2a87221 */ /* 0x000fc80000010000 */
[----:B------:R-:W-:-:S04]  /*3440*/  FMUL.FTZ R168, R7, R168 ;  /* 0x000000a807a87220 */ /* 0x000fc80000410000 */
[----:B------:R-:W-:-:S07]  /*3450*/  @P4 FADD.FTZ R168, R168, R173 ;  /* 0x000000ada8a84221 */ /* 0x000fce0000010000 */
.L_x_9342:
[----:B------:R-:W-:Y:S05]  /*3460*/  BSYNC B1 ;  /* 0x0000000000017941 */ /* 0x000fea0003800000 */
.L_x_9340:
[----:B------:R-:W-:Y:S01]  /*3470*/  BSSY B1, `(.L_x_9343) ;  /* 0x000000e000017945 */ /* 0x000fe20003800000 */
[----:B------:R-:W-:-:S03]  /*3480*/  @P5 F2FP.F16.F32.PACK_AB R173, RZ, R168 ;  /* 0x000000a8ffad523e */ /* 0x000fc600000000ff */
[----:B------:R-:W-:Y:S05]  /*3490*/  @!P3 BRA `(.L_x_9344) ;  /* 0x00000000002cb947 */ /* 0x000fea0003800000 */
[----:B-----5:R-:W-:Y:S01]  /*34a0*/  LOP3.LUT P6, RZ, R11, 0xff00, RZ, 0xc0, !PT ;  /* 0x0000ff000bff7812 */ /* 0x020fe200078cc0ff */
[----:B------:R-:W-:-:S04]  /*34b0*/  FMUL.FTZ R168, R168, UR15 ;  /* 0x0000000fa8a87c20 */ /* 0x000fc80008410000 */
[----:B------:R-:W-:Y:S01]  /*34c0*/  FMUL.FTZ R174, R168, UR14 ;  /* 0x0000000ea8ae7c20 */ /* 0x000fe20008410000 */
[----:B------:R-:W-:-:S07]  /*34d0*/  HFMA2.MMA R168, -RZ, RZ, 0, 0 ;  /* 0x00000000ffa87435 */ /* 0x000fce00000001ff */
[----:B------:R-:W-:-:S05]  /*34e0*/  @P6 HADD2.F32 R169, -RZ, R250.H0_H0 ;  /* 0x200000faffa96230 */ /* 0x000fca0000004100 */
[----:B------:R-:W-:Y:S01]  /*34f0*/  @P6 FMUL.FTZ R168, R174, R169 ;  /* 0x000000a9aea86220 */ /* 0x000fe20000410000 */
[----:B------:R-:W-:-:S03]  /*3500*/  FMUL.FTZ R169, R161, R174 ;  /* 0x000000aea1a97220 */ /* 0x000fc60000410000 */
[----:B------:R-:W-:Y:S02]  /*3510*/  FADD.FTZ R53, R53, R168 ;  /* 0x000000a835357221 */ /* 0x000fe40000010000 */
[----:B------:R-:W-:-:S04]  /*3520*/  FSEL R169, R169, RZ, P6 ;  /* 0x000000ffa9a97208 */ /* 0x000fc80003000000 */
[----:B------:R-:W-:-:S04]  /*3530*/  F2FP.F16.F32.PACK_AB R169, RZ, R169 ;  /* 0x000000a9ffa9723e */ /* 0x000fc800000000ff */
[----:B------:R-:W-:-:S07]  /*3540*/  PRMT R183, R169, 0x7610, R183 ;  /* 0x00007610a9b77816 */ /* 0x000fce00000000b7 */
.L_x_9344:
[----:B------:R-:W-:Y:S05]  /*3550*/  BSYNC B1 ;  /* 0x0000000000017941 */ /* 0x000fea0003800000 */
.L_x_9343:
[----:B------:R-:W-:Y:S01]  /*3560*/  BSSY B1, `(.L_x_9345) ;  /* 0x000000e000017945 */ /* 0x000fe20003800000 */
[----:B------:R-:W-:-:S03]  /*3570*/  @P5 PRMT R16, R173, 0x7610, R16 ;  /* 0x00007610ad105816 */ /* 0x000fc60000000010 */
[----:B------:R-:W-:Y:S05]  /*3580*/  @P2 BRA `(.L_x_9346) ;  /* 0x0000000000102947 */ /* 0x000fea0003800000 */
[----:B------:R-:W-:Y:S01]  /*3590*/  MOV R168, RZ ;  /* 0x000000ff00a87202 */ /* 0x000fe20000000f00 */
[----:B------:R-:W-:Y:S06]  /*35a0*/  @!P4 BRA `(.L_x_9347) ;  /* 0x000000000024c947 */ /* 0x000fec0003800000 */
[----:B-----5:R-:W-:Y:S01]  /*35b0*/  HADD2.F32 R168, -RZ, R207.H0_H0 ;  /* 0x200000cfffa87230 */ /* 0x020fe20000004100 */
[----:B------:R-:W-:Y:S06]  /*35c0*/  BRA `(.L_x_9347) ;  /* 0x00000000001c7947 */ /* 0x000fec0003800000 */
.L_x_9346:
[----:B0-----:R-:W-:Y:S01]  /*35d0*/  ISETP.NE.AND P6, PT, R6, RZ, PT ;  /* 0x000000ff0600720c */ /* 0x001fe20003fc5270 */
[----:B-----5:R-:W-:-:S03]  /*35e0*/  @P4 HADD2.F32 R169, -RZ, R207.H0_H0 ;  /* 0x200000cfffa94230 */ /* 0x020fc60000004100 */
[----:B------:R-:W-:-:S05]  /*35f0*/  FSEL R168, R172, RZ, !P6 ;  /* 0x000000ffaca87208 */ /* 0x000fca0007000000 */
[----:B------:R-:W-:-:S04]  /*3600*/  FFMA.FTZ R168, R241, R171, R168 ;  /* 0x000000abf1a87223 */ /* 0x000fc800000100a8 */
[----:B------:R-:W-:-:S04]  /*3610*/  FADD.FTZ R168, R239, -R168 ;  /* 0x800000a8efa87221 */ /* 0x000fc80000010000 */
[----:B------:R-:W-:-:S04]  /*3620*/  FMUL.FTZ R168, R7, R168 ;  /* 0x000000a807a87220 */ /* 0x000fc80000410000 */
[----:B------:R-:W-:-:S07]  /*3630*/  @P4 FADD.FTZ R168, R168, R169 ;  /* 0x000000a9a8a84221 */ /* 0x000fce0000010000 */
.L_x_9347:
[----:B------:R-:W-:Y:S05]  /*3640*/  BSYNC B1 ;  /* 0x0000000000017941 */ /* 0x000fea0003800000 */
.L_x_9345:
[----:B------:R-:W-:Y:S01]  /*3650*/  BSSY B1, `(.L_x_9348) ;  /* 0x000000d000017945 */ /* 0x000fe20003800000 */
[----:B------:R-:W-:-:S03]  /*3660*/  @P5 F2FP.F16.F32.PACK_AB R174, RZ, R168 ;  /* 0x000000a8ffae523e */ /* 0x000fc600000000ff */
[----:B------:R-:W-:Y:S05]  /*3670*/  @!P3 BRA `(.L_x_9349) ;  /* 0x000000000028b947 */ /* 0x000fea0003800000 */
[----:B-----5:R-:W-:Y:S01]  /*3680*/  LOP3.LUT P6, RZ, R11, 0xff0000, RZ, 0xc0, !PT ;  /* 0x00ff00000bff7812 */ /* 0x020fe200078cc0ff */
[----:B------:R-:W-:Y:S01]  /*3690*/  FMUL.FTZ R168, R168, UR15 ;  /* 0x0000000fa8a87c20 */ /* 0x000fe20008410000 */
[----:B------:R-:W-:-:S03]  /*36a0*/  HFMA2.MMA R169, -RZ, RZ, 0, 0 ;  /* 0x00000000ffa97435 */ /* 0x000fc600000001ff */
[----:B------:R-:W-:-:S08]  /*36b0*/  FMUL.FTZ R173, R168, UR14 ;  /* 0x0000000ea8ad7c20 */ /* 0x000fd00008410000 */
[----:B------:R-:W-:-:S05]  /*36c0*/  @P6 HADD2.F32 R20, -RZ, R247.H1_H1 ;  /* 0x300000f7ff146230 */ /* 0x000fca0000004100 */
[----:B------:R-:W-:Y:S01]  /*36d0*/  @P6 FMUL.FTZ R169, R173, R20 ;  /* 0x00000014ada96220 */ /* 0x000fe20000410000 */
[----:B------:R-:W-:-:S03]  /*36e0*/  FMUL.FTZ R20, R162, R173 ;  /* 0x000000ada2147220 */ /* 0x000fc60000410000 */
[----:B------:R-:W-:Y:S02]  /*36f0*/  FADD.FTZ R54, R54, R169 ;  /* 0x000000a936367221 */ /* 0x000fe40000010000 */
[----:B------:R-:W-:-:S04]  /*3700*/  FSEL R20, R20, RZ, P6 ;  /* 0x000000ff14147208 */ /* 0x000fc80003000000 */
[----:B------:R-:W-:-:S07]  /*3710*/  F2FP.F16.F32.PACK_AB R20, RZ, R20 ;  /* 0x00000014ff14723e */ /* 0x000fce00000000ff */
.L_x_9349:
[----:B------:R-:W-:Y:S05]  /*3720*/  BSYNC B1 ;  /* 0x0000000000017941 */ /* 0x000fea0003800000 */
.L_x_9348:
        /* <DEDUP_REMOVED lines=8> */
.L_x_9351:
[----:B0-----:R-:W-:Y:S02]  /*37b0*/  ISETP.NE.AND P6, PT, R6, RZ, PT ;  /* 0x000000ff0600720c */ /* 0x001fe40003fc5270 */
[----:B-----5:R-:W-:Y:S02]  /*37c0*/  @P4 SHF.R.U32.HI R173, RZ, 0x10, R207 ;  /* 0x00000010ffad4819 */ /* 0x020fe400000116cf */
[----:B------:R-:W-:-:S03]  /*37d0*/  FSEL R169, R172, RZ, !P6 ;  /* 0x000000ffaca97208 */ /* 0x000fc60007000000 */
[----:B------:R-:W-:Y:S02]  /*37e0*/  @P4 HADD2.F32 R173, -RZ, R173.H0_H0 ;  /* 0x200000adffad4230 */ /* 0x000fe40000004100 */
[----:B------:R-:W-:-:S04]  /*37f0*/  FFMA.FTZ R169, R240, R171, R169 ;  /* 0x000000abf0a97223 */ /* 0x000fc800000100a9 */
[----:B------:R-:W-:-:S04]  /*3800*/  FADD.FTZ R168, R238, -R169 ;  /* 0x800000a9eea87221 */ /* 0x000fc80000010000 */
[----:B------:R-:W-:-:S04]  /*3810*/  FMUL.FTZ R168, R7, R168 ;  /* 0x000000a807a87220 */ /* 0x000fc80000410000 */
[----:B------:R-:W-:-:S07]  /*3820*/  @P4 FADD.FTZ R168, R168, R173 ;  /* 0x000000ada8a84221 */ /* 0x000fce0000010000 */
.L_x_9352:
[----:B------:R-:W-:Y:S05]  /*3830*/  BSYNC B1 ;  /* 0x0000000000017941 */ /* 0x000fea0003800000 */
.L_x_9350:
[----:B------:R-:W-:Y:S01]  /*3840*/  @P5 F2FP.F16.F32.PACK_AB R169, RZ, R168 ;  /* 0x000000a8ffa9523e */ /* 0x000fe200000000ff */
[----:B------:R-:W-:Y:S03]  /*3850*/  BSSY B1, `(.L_x_9353) ;  /* 0x000000d000017945 */ /* 0x000fe60003800000 */
[----:B------:R-:W-:Y:S01]  /*3860*/  @P5 PRMT R22, R169, 0x7610, R22 ;  /* 0x00007610a9165816 */ /* 0x000fe20000000016 */
[----:B------:R-:W-:Y:S06]  /*3870*/  @!P3 BRA `(.L_x_9354) ;  /* 0x000000000028b947 */ /* 0x000fec0003800000 */
[----:B-----5:R-:W-:Y:S01]  /*3880*/  LOP3.LUT P4, RZ, R11, 0xff000000, RZ, 0xc0, !PT ;  /* 0xff0000000bff7812 */ /* 0x020fe2000788c0ff */
[----:B------:R-:W-:-:S04]  /*3890*/  FMUL.FTZ R168, R168, UR15 ;  /* 0x0000000fa8a87c20 */ /* 0x000fc80008410000 */
[----:B------:R-:W-:Y:S01]  /*38a0*/  FMUL.FTZ R174, R168, UR14 ;  /* 0x0000000ea8ae7c20 */ /* 0x000fe20008410000 */
[----:B------:R-:W-:-:S07]  /*38b0*/  HFMA2.MMA R168, -RZ, RZ, 0, 0 ;  /* 0x00000000ffa87435 */ /* 0x000fce00000001ff */
[----:B------:R-:W-:-:S05]  /*38c0*/  @P4 HADD2.F32 R17, -RZ, R250.H1_H1 ;  /* 0x300000faff114230 */ /* 0x000fca0000004100 */
[----:B------:R-:W-:Y:S01]  /*38d0*/  @P4 FMUL.FTZ R168, R174, R17 ;  /* 0x00000011aea84220 */ /* 0x000fe20000410000 */
[----:B------:R-:W-:-:S03]  /*38e0*/  FMUL.FTZ R17, R163, R174 ;  /* 0x000000aea3117220 */ /* 0x000fc60000410000 */
[----:B------:R-:W-:Y:S02]  /*38f0*/  FADD.FTZ R55, R55, R168 ;  /* 0x000000a837377221 */ /* 0x000fe40000010000 */
[----:B------:R-:W-:-:S04]  /*3900*/  FSEL R17, R17, RZ, P4 ;  /* 0x000000ff11117208 */ /* 0x000fc80002000000 */
[----:B------:R-:W-:-:S07]  /*3910*/  F2FP.F16.F32.PACK_AB R17, RZ, R17 ;  /* 0x00000011ff11723e */ /* 0x000fce00000000ff */
.L_x_9354:
[----:B------:R-:W-:Y:S05]  /*3920*/  BSYNC B1 ;  /* 0x0000000000017941 */ /* 0x000fea0003800000 */
.L_x_9353:
        /* <DEDUP_REMOVED lines=9> */
.L_x_9355:
        /* <DEDUP_REMOVED lines=10> */
.L_x_9357:
[----:B------:R-:W-:Y:S05]  /*3a60*/  BSYNC B1 ;  /* 0x0000000000017941 */ /* 0x000fea0003800000 */
.L_x_9356:
[----:B------:R-:W-:Y:S02]  /*3a70*/  IADD3 R9, R9, 0x100, RZ ;  /* 0x0000010009097810 */ /* 0x000fe40007ffe0ff */
[----:B------:R-:W-:-:S07]  /*3a80*/  IADD3 R170, R170, 0x100, RZ ;  /* 0x00000100aaaa7810 */ /* 0x000fce0007ffe0ff */
.L_x_9332:
[----:B------:R-:W-:Y:S05]  /*3a90*/  BSYNC B0 ;  /* 0x0000000000007941 */ /* 0x000fea0003800000 */
.L_x_9331:
        /* <DEDUP_REMOVED lines=14> */
.L_x_9361:
[----:B------:R-:W-:Y:S05]  /*3b80*/  BSYNC B1 ;  /* 0x0000000000017941 */ /* 0x000fea0003800000 */
.L_x_9360:
        /* <DEDUP_REMOVED lines=9> */
.L_x_9363:
        /* <DEDUP_REMOVED lines=8> */
.L_x_9364:
[----:B------:R-:W-:Y:S05]  /*3ca0*/  BSYNC B1 ;  /* 0x0000000000017941 */ /* 0x000fea0003800000 */
.L_x_9362:
        /* <DEDUP_REMOVED lines=10> */
[-C--:B------:R-:W-:Y:S01]  /*3d50*/  @P6 FMUL.FTZ R27, R168, R169.reuse ;  /* 0x000000a9a81b6220 */ /* 0x080fe20000410000 */
[----:B------:R-:W-:-:S03]  /*3d60*/  FMUL.FTZ R168, R152, R169 ;  /* 0x000000a998a87220 */ /* 0x000fc60000410000 */
[----:B------:R-:W-:Y:S02]  /*3d70*/  FADD.FTZ R48, R48, R27 ;  /* 0x0000001b30307221 */ /* 0x000fe40000010000 */
[----:B------:R-:W-:-:S04]  /*3d80*/  FSEL R168, R168, RZ, P6 ;  /* 0x000000ffa8a87208 */ /* 0x000fc80003000000 */
[----:B------:R-:W-:-:S04]  /*3d90*/  F2FP.F16.F32.PACK_AB R168, RZ, R168 ;  /* 0x000000a8ffa8723e */ /* 0x000fc800000000ff */
[----:B------:R-:W-:-:S07]  /*3da0*/  PRMT R27, R168, 0x7610, R27 ;  /* 0x00007610a81b7816 */ /* 0x000fce000000001b */
.L_x_9366:
[----:B------:R-:W-:Y:S05]  /*3db0*/  BSYNC B1 ;  /* 0x0000000000017941 */ /* 0x000fea0003800000 */
.L_x_9365:
        /* <DEDUP_REMOVED lines=8> */
.L_x_9368:
[----:B------:R-:W-:Y:S01]  /*3e40*/  FFMA.FTZ R169, R236, R171, R174 ;  /* 0x000000abeca97223 */ /* 0x000fe200000100ae */
[----:B-----5:R-:W-:-:S03]  /*3e50*/  @P4 SHF.R.U64 R173, R204, 0x10, R205 ;  /* 0x00000010ccad4819 */ /* 0x020fc600000012cd */
[----:B------:R-:W-:Y:S02]  /*3e60*/  FADD.FTZ R168, R234, -R169 ;  /* 0x800000a9eaa87221 */ /* 0x000fe40000010000 */
[----:B------:R-:W-:Y:S02]  /*3e70*/  @P4 HADD2.F32 R173, -RZ, R173.H0_H0 ;  /* 0x200000adffad4230 */ /* 0x000fe40000004100 */
[----:B------:R-:W-:-:S04]  /*3e80*/  FMUL.FTZ R168, R7, R168 ;  /* 0x000000a807a87220 */ /* 0x000fc80000410000 */
[----:B------:R-:W-:-:S07]  /*3e90*/  @P4 FADD.FTZ R168, R168, R173 ;  /* 0x000000ada8a84221 */ /* 0x000fce0000010000 */
.L_x_9369:
[----:B------:R-:W-:Y:S05]  /*3ea0*/  BSYNC B1 ;  /* 0x0000000000017941 */ /* 0x000fea0003800000 */
.L_x_9367:
        /* <DEDUP_REMOVED lines=8> */
[-C--:B------:R-:W-:Y:S01]  /*3f30*/  @P6 FMUL.FTZ R168, R169, R176.reuse ;  /* 0x000000b0a9a86220 */ /* 0x080fe20000410000 */
[----:B------:R-:W-:-:S03]  /*3f40*/  FMUL.FTZ R169, R153, R176 ;  /* 0x000000b099a97220 */ /* 0x000fc60000410000 */
[----:B------:R-:W-:Y:S02]  /*3f50*/  FADD.FTZ R49, R49, R168 ;  /* 0x000000a831317221 */ /* 0x000fe40000010000 */
[----:B------:R-:W-:-:S04]  /*3f60*/  FSEL R169, R169, RZ, P6 ;  /* 0x000000ffa9a97208 */ /* 0x000fc80003000000 */
[----:B------:R-:W-:-:S04]  /*3f70*/  F2FP.F16.F32.PACK_AB R169, RZ, R169 ;  /* 0x000000a9ffa9723e */ /* 0x000fc800000000ff */
[----:B------:R-:W-:-:S07]  /*3f80*/  PRMT R183, R169, 0x7610, R183 ;  /* 0x00007610a9b77816 */ /* 0x000fce00000000b7 */
.L_x_9371:
[----:B------:R-:W-:Y:S05]  /*3f90*/  BSYNC B1 ;  /* 0x0000000000017941 */ /* 0x000fea0003800000 */
.L_x_9370:
[----:B------:R-:W-:Y:S01]  /*3fa0*/  BSSY B1, `(.L_x_9372) ;  /* 0x000000c000017945 */ /* 0x000fe20003800000 */
[----:B------:R-:W-:-:S03]  /*3fb0*/  @P5 PRMT R16, R173, 0x7610, R16 ;  /* 0x00007610ad105816 */ /* 0x000fc60000000010 */
[----:B------:R-:W-:Y:S05]  /*3fc0*/  @P2 BRA `(.L_x_9373) ;  /* 0x0000000000102947 */ /* 0x000fea0003800000 */
[----:B------:R-:W-:Y:S01]  /*3fd0*/  MOV R168, RZ ;  /* 0x000000ff00a87202 */ /* 0x000fe20000000f00 */
[----:B------:R-:W-:Y:S06]  /*3fe0*/  @!P4 BRA `(.L_x_9374) ;  /* 0x00000000001cc947 */ /* 0x000fec0003800000 */
[----:B-----5:R-:W-:Y:S01]  /*3ff0*/  HADD2.F32 R168, -RZ, R205.H0_H0 ;  /* 0x200000cdffa87230 */ /* 0x020fe20000004100 */
[----:B------:R-:W-:Y:S06]  /*4000*/  BRA `(.L_x_9374) ;  /* 0x0000000000147947 */ /* 0x000fec0003800000 */
.L_x_9373:
[----:B------:R-:W-:Y:S01]  /*4010*/  FFMA.FTZ R168, R233, R171, R174 ;  /* 0x000000abe9a87223 */ /* 0x000fe200000100ae */
[----:B-----5:R-:W-:-:S03]  /*4020*/  @P4 HADD2.F32 R169, -RZ, R205.H0_H0 ;  /* 0x200000cdffa94230 */ /* 0x020fc60000004100 */
[----:B------:R-:W-:-:S04]  /*4030*/  FADD.FTZ R168, R231, -R168 ;  /* 0x800000a8e7a87221 */ /* 0x000fc80000010000 */
[----:B------:R-:W-:-:S04]  /*4040*/  FMUL.FTZ R168, R7, R168 ;  /* 0x000000a807a87220 */ /* 0x000fc80000410000 */
[----:B------:R-:W-:-:S07]  /*4050*/  @P4 FADD.FTZ R168, R168, R169 ;  /* 0x000000a9a8a84221 */ /* 0x000fce0000010000 */
.L_x_9374:
[----:B------:R-:W-:Y:S05]  /*4060*/  BSYNC B1 ;  /* 0x0000000000017941 */ /* 0x000fea0003800000 */
.L_x_9372:
        /* <DEDUP_REMOVED lines=8> */
[-C--:B------:R-:W-:Y:S01]  /*40f0*/  @P6 FMUL.FTZ R169, R20, R173.reuse ;  /* 0x000000ad14a96220 */ /* 0x080fe20000410000 */
[----:B------:R-:W-:-:S03]  /*4100*/  FMUL.FTZ R20, R154, R173 ;  /* 0x000000ad9a147220 */ /* 0x000fc60000410000 */
[----:B------:R-:W-:Y:S02]  /*4110*/  FADD.FTZ R50, R50, R169 ;  /* 0x000000a932327221 */ /* 0x000fe40000010000 */
[----:B------:R-:W-:-:S04]  /*4120*/  FSEL R20, R20, RZ, P6 ;  /* 0x000000ff14147208 */ /* 0x000fc80003000000 */
[----:B------:R-:W-:-:S07]  /*4130*/  F2FP.F16.F32.PACK_AB R20, RZ, R20 ;  /* 0x00000014ff14723e */ /* 0x000fce00000000ff */
.L_x_9376:
[----:B------:R-:W-:Y:S05]  /*4140*/  BSYNC B1 ;  /* 0x0000000000017941 */ /* 0x000fea0003800000 */
.L_x_9375:
        /* <DEDUP_REMOVED lines=8> */
.L_x_9378:
[----:B------:R-:W-:Y:S01]  /*41d0*/  FFMA.FTZ R169, R232, R171, R174 ;  /* 0x000000abe8a97223 */ /* 0x000fe200000100ae */
[----:B-----5:R-:W-:-:S03]  /*41e0*/  @P4 SHF.R.U32.HI R173, RZ, 0x10, R205 ;  /* 0x00000010ffad4819 */ /* 0x020fc600000116cd */
[----:B------:R-:W-:Y:S02]  /*41f0*/  FADD.FTZ R168, R230, -R169 ;  /* 0x800000a9e6a87221 */ /* 0x000fe40000010000 */
[----:B------:R-:W-:Y:S02]  /*4200*/  @P4 HADD2.F32 R173, -RZ, R173.H0_H0 ;  /* 0x200000adffad4230 */ /* 0x000fe40000004100 */
[----:B------:R-:W-:-:S04]  /*4210*/  FMUL.FTZ R168, R7, R168 ;  /* 0x000000a807a87220 */ /* 0x000fc80000410000 */
[----:B------:R-:W-:-:S07]  /*4220*/  @P4 FADD.FTZ R168, R168, R173 ;  /* 0x000000ada8a84221 */ /* 0x000fce0000010000 */
.L_x_9379:
[----:B------:R-:W-:Y:S05]  /*4230*/  BSYNC B1 ;  /* 0x0000000000017941 */ /* 0x000fea0003800000 */
.L_x_9377:
        /* <DEDUP_REMOVED lines=9> */
[-C--:B------:R-:W-:Y:S01]  /*42d0*/  @P4 FMUL.FTZ R168, R17, R174.reuse ;  /* 0x000000ae11a84220 */ /* 0x080fe20000410000 */
[----:B------:R-:W-:-:S03]  /*42e0*/  FMUL.FTZ R17, R155, R174 ;  /* 0x000000ae9b117220 */ /* 0x000fc60000410000 */
[----:B------:R-:W-:Y:S02]  /*42f0*/  FADD.FTZ R51, R51, R168 ;  /* 0x000000a833337221 */ /* 0x000fe40000010000 */
[----:B------:R-:W-:-:S04]  /*4300*/  FSEL R17, R17, RZ, P4 ;  /* 0x000000ff11117208 */ /* 0x000fc80002000000 */
[----:B------:R-:W-:-:S07]  /*4310*/  F2FP.F16.F32.PACK_AB R17, RZ, R17 ;  /* 0x00000011ff11723e */ /* 0x000fce00000000ff */
.L_x_9381:
[----:B------:R-:W-:Y:S05]  /*4320*/  BSYNC B1 ;  /* 0x0000000000017941 */ /* 0x000fea0003800000 */
.L_x_9380:
        /* <DEDUP_REMOVED lines=9> */
.L_x_9382:
        /* <DEDUP_REMOVED lines=10> */
.L_x_9384:
[----:B------:R-:W-:Y:S05]  /*4460*/  BSYNC B1 ;  /* 0x0000000000017941 */ /* 0x000fea0003800000 */
.L_x_9383:
[----:B------:R-:W-:Y:S02]  /*4470*/  IADD3 R9, R9, 0x100, RZ ;  /* 0x0000010009097810 */ /* 0x000fe40007ffe0ff */
[----:B------:R-:W-:-:S07]  /*4480*/  IADD3 R170, R170, 0x100, RZ ;  /* 0x00000100aaaa7810 */ /* 0x000fce0007ffe0ff */
.L_x_9359:
[----:B------:R-:W-:Y:S05]  /*4490*/  BSYNC B0 ;  /* 0x0000000000007941 */ /* 0x000fea0003800000 */
.L_x_9358:
        /* <DEDUP_REMOVED lines=14> */
.L_x_9388:
[----:B------:R-:W-:Y:S05]  /*4580*/  BSYNC B1 ;  /* 0x0000000000017941 */ /* 0x000fea0003800000 */
.L_x_9387:
        /* <DEDUP_REMOVED lines=9> */
.L_x_9390:
        /* <DEDUP_REMOVED lines=8> */
.L_x_9391:
[----:B------:R-:W-:Y:S05]  /*46a0*/  BSYNC B1 ;  /* 0x0000000000017941 */ /* 0x000fea0003800000 */
.L_x_9389:
        /* <DEDUP_REMOVED lines=16> */
.L_x_9393:
[----:B------:R-:W-:Y:S05]  /*47b0*/  BSYNC B1 ;  /* 0x0000000000017941 */ /* 0x000fea0003800000 */
.L_x_9392:
        /* <DEDUP_REMOVED lines=8> */
.L_x_9395:
[----:B------:R-:W-:Y:S01]  /*4840*/  FFMA.FTZ R168, R184, R171, R174 ;  /* 0x000000abb8a87223 */ /* 0x000fe200000100ae */
[----:B-----5:R-:W-:-:S03]  /*4850*/  @P4 SHF.R.U64 R169, R202, 0x10, R203 ;  /* 0x00000010caa94819 */ /* 0x020fc600000012cb */
[----:B------:R-:W-:Y:S02]  /*4860*/  FADD.FTZ R168, R229, -R168 ;  /* 0x800000a8e5a87221 */ /* 0x000fe40000010000 */
[----:B------:R-:W-:Y:S02]  /*4870*/  @P4 HADD2.F32 R169, -RZ, R169.H0_H0 ;  /* 0x200000a9ffa94230 */ /* 0x000fe40000004100 */
[----:B------:R-:W-:-:S04]  /*4880*/  FMUL.FTZ R168, R7, R168 ;  /* 0x000000a807a87220 */ /* 0x000fc80000410000 */
[----:B------:R-:W-:-:S07]  /*4890*/  @P4 FADD.FTZ R168, R168, R169 ;  /* 0x000000a9a8a84221 */ /* 0x000fce0000010000 */
.L_x_9396:
[----:B------:R-:W-:Y:S05]  /*48a0*/  BSYNC B1 ;  /* 0x0000000000017941 */ /* 0x000fea0003800000 */
.L_x_9394:
        /* <DEDUP_REMOVED lines=14> */
.L_x_9398:
[----:B------:R-:W-:Y:S05]  /*4990*/  BSYNC B1 ;  /* 0x0000000000017941 */ /* 0x000fea0003800000 */
.L_x_9397:
[----:B------:R-:W-:Y:S01]  /*49a0*/  BSSY B1, `(.L_x_9399) ;  /* 0x000000c000017945 */ /* 0x000fe20003800000 */
[----:B------:R-:W-:-:S03]  /*49b0*/  @P5 PRMT R16, R173, 0x7610, R16 ;  /* 0x00007610ad105816 */ /* 0x000fc60000000010 */
[----:B------:R-:W-:Y:S05]  /*49c0*/  @P2 BRA `(.L_x_9400) ;  /* 0x0000000000102947 */ /* 0x000fea0003800000 */
[----:B------:R-:W-:Y:S01]  /*49d0*/  MOV R168, RZ ;  /* 0x000000ff00a87202 */ /* 0x000fe20000000f00 */
[----:B------:R-:W-:Y:S06]  /*49e0*/  @!P4 BRA `(.L_x_9401) ;  /* 0x00000000001cc947 */ /* 0x000fec0003800000 */
[----:B-----5:R-:W-:Y:S01]  /*49f0*/  HADD2.F32 R168, -RZ, R203.H0_H0 ;  /* 0x200000cbffa87230 */ /* 0x020fe20000004100 */
[----:B------:R-:W-:Y:S06]  /*4a00*/  BRA `(.L_x_9401) ;  /* 0x0000000000147947 */ /* 0x000fec0003800000 */
.L_x_9400:
[----:B------:R-:W-:-:S04]  /*4a10*/  FFMA.FTZ R169, R187, R171, R174 ;  /* 0x000000abbba97223 */ /* 0x000fc800000100ae */
[----:B------:R-:W-:Y:S01]  /*4a20*/  FADD.FTZ R168, R226, -R169 ;  /* 0x800000a9e2a87221 */ /* 0x000fe20000010000 */
[----:B-----5:R-:W-:-:S03]  /*4a30*/  @P4 HADD2.F32 R169, -RZ, R203.H0_H0 ;  /* 0x200000cbffa94230 */ /* 0x020fc60000004100 */
[----:B------:R-:W-:-:S04]  /*4a40*/  FMUL.FTZ R168, R7, R168 ;  /* 0x000000a807a87220 */ /* 0x000fc80000410000 */
[----:B------:R-:W-:-:S07]  /*4a50*/  @P4 FADD.FTZ R168, R168, R169 ;  /* 0x000000a9a8a84221 */ /* 0x000fce0000010000 */
.L_x_9401:
[----:B------:R-:W-:Y:S05]  /*4a60*/  BSYNC B1 ;  /* 0x0000000000017941 */ /* 0x000fea0003800000 */
.L_x_9399:
        /* <DEDUP_REMOVED lines=13> */
.L_x_9403:
[----:B------:R-:W-:Y:S05]  /*4b40*/  BSYNC B1 ;  /* 0x0000000000017941 */ /* 0x000fea0003800000 */
.L_x_9402:
        /* <DEDUP_REMOVED lines=8> */
.L_x_9405:
[----:B------:R-:W-:Y:S01]  /*4bd0*/  FFMA.FTZ R174, R186, R171, R174 ;  /* 0x000000abbaae7223 */ /* 0x000fe200000100ae */
[----:B-----5:R-:W-:-:S03]  /*4be0*/  @P4 SHF.R.U32.HI R168, RZ, 0x10, R203 ;  /* 0x00000010ffa84819 */ /* 0x020fc600000116cb */
[----:B------:R-:W-:Y:S02]  /*4bf0*/  FADD.FTZ R174, R227, -R174 ;  /* 0x800000aee3ae7221 */ /* 0x000fe40000010000 */
[----:B------:R-:W-:Y:S02]  /*4c00*/  @P4 HADD2.F32 R169, -RZ, R168.H0_H0 ;  /* 0x200000a8ffa94230 */ /* 0x000fe40000004100 */
[----:B------:R-:W-:-:S04]  /*4c10*/  FMUL.FTZ R174, R7, R174 ;  /* 0x000000ae07ae7220 */ /* 0x000fc80000410000 */
[----:B------:R-:W-:-:S07]  /*4c20*/  @P4 FADD.FTZ R174, R174, R169 ;  /* 0x000000a9aeae4221 */ /* 0x000fce0000010000 */
.L_x_9406:
[----:B------:R-:W-:Y:S05]  /*4c30*/  BSYNC B1 ;  /* 0x0000000000017941 */ /* 0x000fea0003800000 */
.L_x_9404:
[----:B------:R-:W-:Y:S01]  /*4c40*/  @P5 F2FP.F16.F32.PACK_AB R168, RZ, R174 ;  /* 0x000000aeffa8523e */ /* 0x000fe200000000ff */
[----:B------:R-:W-:Y:S03]  /*4c50*/  BSSY B1, `(.L_x_9407) ;  /* 0x000000d000017945 */ /* 0x000fe60003800000 */
[----:B------:R-:W-:Y:S01]  /*4c60*/  @P5 PRMT R22, R168, 0x7610, R22 ;  /* 0x00007610a8165816 */ /* 0x000fe20000000016 */
[----:B------:R-:W-:Y:S06]  /*4c70*/  @!P3 BRA `(.L_x_9408) ;  /* 0x000000000028b947 */ /* 0x000fec0003800000 */
        /* <DEDUP_REMOVED lines=10> */
.L_x_9408:
[----:B------:R-:W-:Y:S05]  /*4d20*/  BSYNC B1 ;  /* 0x0000000000017941 */ /* 0x000fea0003800000 */
.L_x_9407:
        /* <DEDUP_REMOVED lines=9> */
.L_x_9409:
        /* <DEDUP_REMOVED lines=10> */
.L_x_9411:
[----:B------:R-:W-:Y:S05]  /*4e60*/  BSYNC B1 ;  /* 0x0000000000017941 */ /* 0x000fea0003800000 */
.L_x_9410:
[----:B------:R-:W-:Y:S02]  /*4e70*/  IADD3 R9, R9, 0x100, RZ ;  /* 0x0000010009097810 */ /* 0x000fe40007ffe0ff */
[----:B------:R-:W-:-:S07]  /*4e80*/  IADD3 R170, R170, 0x100, RZ ;  /* 0x00000100aaaa7810 */ /* 0x000fce0007ffe0ff */
.L_x_9386:
[----:B------:R-:W-:Y:S05]  /*4e90*/  BSYNC B0 ;  /* 0x0000000000007941 */ /* 0x000fea0003800000 */
.L_x_9385:
        /* <DEDUP_REMOVED lines=14> */
.L_x_9415:
[----:B------:R-:W-:Y:S05]  /*4f80*/  BSYNC B1 ;  /* 0x0000000000017941 */ /* 0x000fea0003800000 */
.L_x_9414:
        /* <DEDUP_REMOVED lines=9> */
.L_x_9417:
        /* <DEDUP_REMOVED lines=8> */
.L_x_9418:
[----:B------:R-:W-:Y:S05]  /*50a0*/  BSYNC B1 ;  /* 0x0000000000017941 */ /* 0x000fea0003800000 */
.L_x_9416:
        /* <DEDUP_REMOVED lines=16> */
.L_x_9420:
[----:B------:R-:W-:Y:S05]  /*51b0*/  BSYNC B1 ;  /* 0x0000000000017941 */ /* 0x000fea0003800000 */
.L_x_9419:
        /* <DEDUP_REMOVED lines=8> */
.L_x_9422:
[----:B------:R-:W-:Y:S01]  /*5240*/  FFMA.FTZ R168, R218, R171, R174 ;  /* 0x000000abdaa87223 */ /* 0x000fe200000100ae */
[----:B-----5:R-:W-:-:S03]  /*5250*/  @P4 SHF.R.U64 R169, R200, 0x10, R201 ;  /* 0x00000010c8a94819 */ /* 0x020fc600000012c9 */
[----:B------:R-:W-:Y:S02]  /*5260*/  FADD.FTZ R168, R225, -R168 ;  /* 0x800000a8e1a87221 */ /* 0x000fe40000010000 */
[----:B------:R-:W-:Y:S02]  /*5270*/  @P4 HADD2.F32 R169, -RZ, R169.H0_H0 ;  /* 0x200000a9ffa94230 */ /* 0x000fe40000004100 */
[----:B------:R-:W-:-:S04]  /*5280*/  FMUL.FTZ R168, R7, R168 ;  /* 0x000000a807a87220 */ /* 0x000fc80000410000 */
[----:B------:R-:W-:-:S07]  /*5290*/  @P4 FADD.FTZ R168, R168, R169 ;  /* 0x000000a9a8a84221 */ /* 0x000fce0000010000 */
.L_x_9423:
[----:B------:R-:W-:Y:S05]  /*52a0*/  BSYNC B1 ;  /* 0x0000000000017941 */ /* 0x000fea0003800000 */
.L_x_9421:
        /* <DEDUP_REMOVED lines=14> */
.L_x_9425:
[----:B------:R-:W-:Y:S05]  /*5390*/  BSYNC B1 ;  /* 0x0000000000017941 */ /* 0x000fea0003800000 */
.L_x_9424:
[----:B------:R-:W-:Y:S01]  /*53a0*/  BSSY B1, `(.L_x_9426) ;  /* 0x000000c000017945 */ /* 0x000fe20003800000 */
[----:B------:R-:W-:-:S03]  /*53b0*/  @P5 PRMT R16, R173, 0x7610, R16 ;  /* 0x00007610ad105816 */ /* 0x000fc60000000010 */
[----:B------:R-:W-:Y:S05]  /*53c0*/  @P2 BRA `(.L_x_9427) ;  /* 0x0000000000102947 */ /* 0x000fea0003800000 */
[----:B------:R-:W-:Y:S01]  /*53d0*/  MOV R168, RZ ;  /* 0x000000ff00a87202 */ /* 0x000fe20000000f00 */
[----:B------:R-:W-:Y:S06]  /*53e0*/  @!P4 BRA `(.L_x_9428) ;  /* 0x00000000001cc947 */ /* 0x000fec0003800000 */
[----:B-----5:R-:W-:Y:S01]  /*53f0*/  HADD2.F32 R168, -RZ, R201.H0_H0 ;  /* 0x200000c9ffa87230 */ /* 0x020fe20000004100 */
[----:B------:R-:W-:Y:S06]  /*5400*/  BRA `(.L_x_9428) ;  /* 0x0000000000147947 */ /* 0x000fec0003800000 */
.L_x_9427:
[----:B------:R-:W-:-:S04]  /*5410*/  FFMA.FTZ R169, R221, R171, R174 ;  /* 0x000000abdda97223 */ /* 0x000fc800000100ae */
[----:B------:R-:W-:Y:S01]  /*5420*/  FADD.FTZ R168, R222, -R169 ;  /* 0x800000a9dea87221 */ /* 0x000fe20000010000 */
[----:B-----5:R-:W-:-:S03]  /*5430*/  @P4 HADD2.F32 R169, -RZ, R201.H0_H0 ;  /* 0x200000c9ffa94230 */ /* 0x020fc60000004100 */
[----:B------:R-:W-:-:S04]  /*5440*/  FMUL.FTZ R168, R7, R168 ;  /* 0x000000a807a87220 */ /* 0x000fc80000410000 */
[----:B------:R-:W-:-:S07]  /*5450*/  @P4 FADD.FTZ R168, R168, R169 ;  /* 0x000000a9a8a84221 */ /* 0x000fce0000010000 */
.L_x_9428:
[----:B------:R-:W-:Y:S05]  /*5460*/  BSYNC B1 ;  /* 0x0000000000017941 */ /* 0x000fea0003800000 */
.L_x_9426:
        /* <DEDUP_REMOVED lines=13> */
.L_x_9430:
[----:B------:R-:W-:Y:S05]  /*5540*/  BSYNC B1 ;  /* 0x0000000000017941 */ /* 0x000fea0003800000 */
.L_x_9429:
        /* <DEDUP_REMOVED lines=8> */
.L_x_9432:
[----:B------:R-:W-:Y:S01]  /*55d0*/  FFMA.FTZ R174, R220, R171, R174 ;  /* 0x000000abdcae7223 */ /* 0x000fe200000100ae */
[----:B-----5:R-:W-:-:S03]  /*55e0*/  @P4 SHF.R.U32.HI R168, RZ, 0x10, R201 ;  /* 0x00000010ffa84819 */ /* 0x020fc600000116c9 */
[----:B------:R-:W-:Y:S02]  /*55f0*/  FADD.FTZ R174, R223, -R174 ;  /* 0x800000aedfae7221 */ /* 0x000fe40000010000 */
[----:B------:R-:W-:Y:S02]  /*5600*/  @P4 HADD2.F32 R169, -RZ, R168.H0_H0 ;  /* 0x200000a8ffa94230 */ /* 0x000fe40000004100 */
[----:B------:R-:W-:-:S04]  /*5610*/  FMUL.FTZ R174, R7, R174 ;  /* 0x000000ae07ae7220 */ /* 0x000fc80000410000 */
[----:B------:R-:W-:-:S07]  /*5620*/  @P4 FADD.FTZ R174, R174, R169 ;  /* 0x000000a9aeae4221 */ /* 0x000fce0000010000 */
.L_x_9433:
[----:B------:R-:W-:Y:S05]  /*5630*/  BSYNC B1 ;  /* 0x0000000000017941 */ /* 0x000fea0003800000 */
.L_x_9431:
        /* <DEDUP_REMOVED lines=14> */
.L_x_9435:
[----:B------:R-:W-:Y:S05]  /*5720*/  BSYNC B1 ;  /* 0x0000000000017941 */ /* 0x000fea0003800000 */
.L_x_9434:
        /* <DEDUP_REMOVED lines=9> */
.L_x_9436:
        /* <DEDUP_REMOVED lines=10> */
.L_x_9438:
[----:B------:R-:W-:Y:S05]  /*5860*/  BSYNC B1 ;  /* 0x0000000000017941 */ /* 0x000fea0003800000 */
.L_x_9437:
[----:B------:R-:W-:Y:S02]  /*5870*/  IADD3 R9, R9, 0x100, RZ ;  /* 0x0000010009097810 */ /* 0x000fe40007ffe0ff */
[----:B------:R-:W-:-:S07]  /*5880*/  IADD3 R170, R170, 0x100, RZ ;  /* 0x00000100aaaa7810 */ /* 0x000fce0007ffe0ff */
.L_x_9413:
[----:B------:R-:W-:Y:S05]  /*5890*/  BSYNC B0 ;  /* 0x0000000000007941 */ /* 0x000fea0003800000 */
.L_x_9412:
        /* <DEDUP_REMOVED lines=13> */
.L_x_9442:
[----:B------:R-:W-:Y:S05]  /*5970*/  BSYNC B1 ;  /* 0x0000000000017941 */ /* 0x000fea0003800000 */
.L_x_9441:
        /* <DEDUP_REMOVED lines=9> */
.L_x_9444:
        /* <DEDUP_REMOVED lines=8> */
.L_x_9445:
[----:B------:R-:W-:Y:S05]  /*5a90*/  BSYNC B1 ;  /* 0x0000000000017941 */ /* 0x000fea0003800000 */
.L_x_9443:
        /* <DEDUP_REMOVED lines=16> */
.L_x_9447:
[----:B------:R-:W-:Y:S05]  /*5ba0*/  BSYNC B1 ;  /* 0x0000000000017941 */ /* 0x000fea0003800000 */
.L_x_9446:
        /* <DEDUP_REMOVED lines=8> */
.L_x_9449:
[----:B------:R-:W-:Y:S01]  /*5c30*/  FFMA.FTZ R168, R188, R171, R174 ;  /* 0x000000abbca87223 */ /* 0x000fe200000100ae */
[----:B-----5:R-:W-:-:S03]  /*5c40*/  @P4 SHF.R.U64 R169, R198, 0x10, R199 ;  /* 0x00000010c6a94819 */ /* 0x020fc600000012c7 */
[----:B------:R-:W-:Y:S02]  /*5c50*/  FADD.FTZ R168, R193, -R168 ;  /* 0x800000a8c1a87221 */ /* 0x000fe40000010000 */
[----:B------:R-:W-:Y:S02]  /*5c60*/  @P4 HADD2.F32 R169, -RZ, R169.H0_H0 ;  /* 0x200000a9ffa94230 */ /* 0x000fe40000004100 */
[----:B------:R-:W-:-:S04]  /*5c70*/  FMUL.FTZ R168, R7, R168 ;  /* 0x000000a807a87220 */ /* 0x000fc80000410000 */
[----:B------:R-:W-:-:S07]  /*5c80*/  @P4 FADD.FTZ R168, R168, R169 ;  /* 0x000000a9a8a84221 */ /* 0x000fce0000010000 */
.L_x_9450:
[----:B------:R-:W-:Y:S05]  /*5c90*/  BSYNC B1 ;  /* 0x0000000000017941 */ /* 0x000fea0003800000 */
.L_x_9448:
        /* <DEDUP_REMOVED lines=14> */
.L_x_9452:
[----:B------:R-:W-:Y:S05]  /*5d80*/  BSYNC B1 ;  /* 0x0000000000017941 */ /* 0x000fea0003800000 */
.L_x_9451:
[----:B------:R-:W-:Y:S01]  /*5d90*/  BSSY B1, `(.L_x_9453) ;  /* 0x000000c000017945 */ /* 0x000fe20003800000 */
[----:B------:R-:W-:-:S03]  /*5da0*/  @P5 PRMT R16, R173, 0x7610, R16 ;  /* 0x00007610ad105816 */ /* 0x000fc60000000010 */
[----:B------:R-:W-:Y:S05]  /*5db0*/  @P2 BRA `(.L_x_9454) ;  /* 0x0000000000102947 */ /* 0x000fea0003800000 */
[----:B------:R-:W-:Y:S01]  /*5dc0*/  MOV R168, RZ ;  /* 0x000000ff00a87202 */ /* 0x000fe20000000f00 */
[----:B------:R-:W-:Y:S06]  /*5dd0*/  @!P4 BRA `(.L_x_9455) ;  /* 0x00000000001cc947 */ /* 0x000fec0003800000 */
[----:B-----5:R-:W-:Y:S01]  /*5de0*/  HADD2.F32 R168, -RZ, R199.H0_H0 ;  /* 0x200000c7ffa87230 */ /* 0x020fe20000004100 */
[----:B------:R-:W-:Y:S06]  /*5df0*/  BRA `(.L_x_9455) ;  /* 0x0000000000147947 */ /* 0x000fec0003800000 */
.L_x_9454:
[----:B------:R-:W-:-:S04]  /*5e00*/  FFMA.FTZ R169, R191, R171, R174 ;  /* 0x000000abbfa97223 */ /* 0x000fc800000100ae */
[----:B------:R-:W-:Y:S01]  /*5e10*/  FADD.FTZ R168, R192, -R169 ;  /* 0x800000a9c0a87221 */ /* 0x000fe20000010000 */
[----:B-----5:R-:W-:-:S03]  /*5e20*/  @P4 HADD2.F32 R169, -RZ, R199.H0_H0 ;  /* 0x200000c7ffa94230 */ /* 0x020fc60000004100 */
[----:B------:R-:W-:-:S04]  /*5e30*/  FMUL.FTZ R168, R7, R168 ;  /* 0x000000a807a87220 */ /* 0x000fc80000410000 */
[----:B------:R-:W-:-:S07]  /*5e40*/  @P4 FADD.FTZ R168, R168, R169 ;  /* 0x000000a9a8a84221 */ /* 0x000fce0000010000 */
.L_x_9455:
[----:B------:R-:W-:Y:S05]  /*5e50*/  BSYNC B1 ;  /* 0x0000000000017941 */ /* 0x000fea0003800000 */
.L_x_9453:
        /* <DEDUP_REMOVED lines=13> */
.L_x_9457:
[----:B------:R-:W-:Y:S05]  /*5f30*/  BSYNC B1 ;  /* 0x0000000000017941 */ /* 0x000fea0003800000 */
.L_x_9456:
        /* <DEDUP_REMOVED lines=8> */
.L_x_9459:
[----:B------:R-:W-:Y:S01]  /*5fc0*/  FFMA.FTZ R174, R208, R171, R174 ;  /* 0x000000abd0ae7223 */ /* 0x000fe200000100ae */
[----:B-----5:R-:W-:-:S03]  /*5fd0*/  @P4 SHF.R.U32.HI R168, RZ, 0x10, R199 ;  /* 0x00000010ffa84819 */ /* 0x020fc600000116c7 */
[----:B------:R-:W-:Y:S02]  /*5fe0*/  FADD.FTZ R174, R209, -R174 ;  /* 0x800000aed1ae7221 */ /* 0x000fe40000010000 */
[----:B------:R-:W-:Y:S02]  /*5ff0*/  @P4 HADD2.F32 R169, -RZ, R168.H0_H0 ;  /* 0x200000a8ffa94230 */ /* 0x000fe40000004100 */
[----:B------:R-:W-:-:S04]  /*6000*/  FMUL.FTZ R174, R7, R174 ;  /* 0x000000ae07ae7220 */ /* 0x000fc80000410000 */
[----:B------:R-:W-:-:S07]  /*6010*/  @P4 FADD.FTZ R174, R174, R169 ;  /* 0x000000a9aeae4221 */ /* 0x000fce0000010000 */
.L_x_9460:
[----:B------:R-:W-:Y:S05]  /*6020*/  BSYNC B1 ;  /* 0x0000000000017941 */ /* 0x000fea0003800000 */
.L_x_9458:
        /* <DEDUP_REMOVED lines=14> */
.L_x_9462:
[----:B------:R-:W-:Y:S05]  /*6110*/  BSYNC B1 ;  /* 0x0000000000017941 */ /* 0x000fea0003800000 */
.L_x_9461:
        /* <DEDUP_REMOVED lines=9> */
.L_x_9463:
        /* <DEDUP_REMOVED lines=10> */
.L_x_9465:
[----:B------:R-:W-:Y:S05]  /*6250*/  BSYNC B1 ;  /* 0x0000000000017941 */ /* 0x000fea0003800000 */
.L_x_9464:
[----:B------:R-:W-:Y:S02]  /*6260*/  IADD3 R9, R9, 0x100, RZ ;  /* 0x0000010009097810 */ /* 0x000fe40007ffe0ff */
[----:B------:R-:W-:-:S07]  /*6270*/  IADD3 R170, R170, 0x100, RZ ;  /* 0x00000100aaaa7810 */ /* 0x000fce0007ffe0ff */
.L_x_9440:
[----:B------:R-:W-:Y:S05]  /*6280*/  BSYNC B0 ;  /* 0x0000000000007941 */ /* 0x000fea0003800000 */
.L_x_9439:
        /* <DEDUP_REMOVED lines=13> */
.L_x_9469:
[----:B------:R-:W-:Y:S05]  /*6360*/  BSYNC B1 ;  /* 0x0000000000017941 */ /* 0x000fea0003800000 */
.L_x_9468:
        /* <DEDUP_REMOVED lines=9> */
.L_x_9471:
        /* <DEDUP_REMOVED lines=8> */
.L_x_9472:
[----:B------:R-:W-:Y:S05]  /*6480*/  BSYNC B1 ;  /* 0x0000000000017941 */ /* 0x000fea0003800000 */
.L_x_9470:
        /* <DEDUP_REMOVED lines=16> */
.L_x_9474:
[----:B------:R-:W-:Y:S05]  /*6590*/  BSYNC B1 ;  /* 0x0000000000017941 */ /* 0x000fea0003800000 */
.L_x_9473:
        /* <DEDUP_REMOVED lines=8> */
.L_x_9476:
[----:B------:R-:W-:Y:S01]  /*6620*/  FFMA.FTZ R168, R210, R171, R174 ;  /* 0x000000abd2a87223 */ /* 0x000fe200000100ae */
[----:B-----5:R-:W-:-:S03]  /*6630*/  @P4 SHF.R.U64 R169, R196, 0x10, R197 ;  /* 0x00000010c4a94819 */ /* 0x020fc600000012c5 */
[----:B------:R-:W-:Y:S02]  /*6640*/  FADD.FTZ R168, R215, -R168 ;  /* 0x800000a8d7a87221 */ /* 0x000fe40000010000 */
[----:B------:R-:W-:Y:S02]  /*6650*/  @P4 HADD2.F32 R169, -RZ, R169.H0_H0 ;  /* 0x200000a9ffa94230 */ /* 0x000fe40000004100 */
[----:B------:R-:W-:-:S04]  /*6660*/  FMUL.FTZ R168, R7, R168 ;  /* 0x000000a807a87220 */ /* 0x000fc80000410000 */
[----:B------:R-:W-:-:S07]  /*6670*/  @P4 FADD.FTZ R168, R168, R169 ;  /* 0x000000a9a8a84221 */ /* 0x000fce0000010000 */
.L_x_9477:
[----:B------:R-:W-:Y:S05]  /*6680*/  BSYNC B1 ;  /* 0x0000000000017941 */ /* 0x000fea0003800000 */
.L_x_9475:
        /* <DEDUP_REMOVED lines=14> */
.L_x_9479:
[----:B------:R-:W-:Y:S05]  /*6770*/  BSYNC B1 ;  /* 0x0000000000017941 */ /* 0x000fea0003800000 */
.L_x_9478:
[----:B------:R-:W-:Y:S01]  /*6780*/  BSSY B1, `(.L_x_9480) ;  /* 0x000000c000017945 */ /* 0x000fe20003800000 */
[----:B------:R-:W-:-:S03]  /*6790*/  @P5 PRMT R16, R173, 0x7610, R16 ;  /* 0x00007610ad105816 */ /* 0x000fc60000000010 */
[----:B------:R-:W-:Y:S05]  /*67a0*/  @P2 BRA `(.L_x_9481) ;  /* 0x0000000000102947 */ /* 0x000fea0003800000 */
[----:B------:R-:W-:Y:S01]  /*67b0*/  MOV R168, RZ ;  /* 0x000000ff00a87202 */ /* 0x000fe20000000f00 */
[----:B------:R-:W-:Y:S06]  /*67c0*/  @!P4 BRA `(.L_x_9482) ;  /* 0x00000000001cc947 */ /* 0x000fec0003800000 */
[----:B-----5:R-:W-:Y:S01]  /*67d0*/  HADD2.F32 R168, -RZ, R197.H0_H0 ;  /* 0x200000c5ffa87230 */ /* 0x020fe20000004100 */
[----:B------:R-:W-:Y:S06]  /*67e0*/  BRA `(.L_x_9482) ;  /* 0x0000000000147947 */ /* 0x000fec0003800000 */
.L_x_9481:
[----:B------:R-:W-:-:S04]  /*67f0*/  FFMA.FTZ R169, R213, R171, R174 ;  /* 0x000000abd5a97223 */ /* 0x000fc800000100ae */
[----:B------:R-:W-:Y:S01]  /*6800*/  FADD.FTZ R168, R214, -R169 ;  /* 0x800000a9d6a87221 */ /* 0x000fe20000010000 */
[----:B-----5:R-:W-:-:S03]  /*6810*/  @P4 HADD2.F32 R169, -RZ, R197.H0_H0 ;  /* 0x200000c5ffa94230 */ /* 0x020fc60000004100 */
[----:B------:R-:W-:-:S04]  /*6820*/  FMUL.FTZ R168, R7, R168 ;  /* 0x000000a807a87220 */ /* 0x000fc80000410000 */
[----:B------:R-:W-:-:S07]  /*6830*/  @P4 FADD.FTZ R168, R168, R169 ;  /* 0x000000a9a8a84221 */ /* 0x000fce0000010000 */
.L_x_9482:
[----:B------:R-:W-:Y:S05]  /*6840*/  BSYNC B1 ;  /* 0x0000000000017941 */ /* 0x000fea0003800000 */
.L_x_9480:
        /* <DEDUP_REMOVED lines=13> */
.L_x_9484:
[----:B------:R-:W-:Y:S05]  /*6920*/  BSYNC B1 ;  /* 0x0000000000017941 */ /* 0x000fea0003800000 */
.L_x_9483:
        /* <DEDUP_REMOVED lines=8> */
.L_x_9486:
[----:B------:R-:W-:Y:S01]  /*69b0*/  FFMA.FTZ R174, R216, R171, R174 ;  /* 0x000000abd8ae7223 */ /* 0x000fe200000100ae */
[----:B-----5:R-:W-:-:S03]  /*69c0*/  @P4 SHF.R.U32.HI R168, RZ, 0x10, R197 ;  /* 0x00000010ffa84819 */ /* 0x020fc600000116c5 */
[----:B------:R-:W-:Y:S02]  /*69d0*/  FADD.FTZ R174, R217, -R174 ;  /* 0x800000aed9ae7221 */ /* 0x000fe40000010000 */
[----:B------:R-:W-:Y:S02]  /*69e0*/  @P4 HADD2.F32 R169, -RZ, R168.H0_H0 ;  /* 0x200000a8ffa94230 */ /* 0x000fe40000004100 */
[----:B------:R-:W-:-:S04]  /*69f0*/  FMUL.FTZ R174, R7, R174 ;  /* 0x000000ae07ae7220 */ /* 0x000fc80000410000 */
[----:B------:R-:W-:-:S07]  /*6a00*/  @P4 FADD.FTZ R174, R174, R169 ;  /* 0x000000a9aeae4221 */ /* 0x000fce0000010000 */
.L_x_9487:
[----:B------:R-:W-:Y:S05]  /*6a10*/  BSYNC B1 ;  /* 0x0000000000017941 */ /* 0x000fea0003800000 */
.L_x_9485:
        /* <DEDUP_REMOVED lines=14> */
.L_x_9489:
[----:B------:R-:W-:Y:S05]  /*6b00*/  BSYNC B1 ;  /* 0x0000000000017941 */ /* 0x000fea0003800000 */
.L_x_9488:
        /* <DEDUP_REMOVED lines=9> */
.L_x_9490:
        /* <DEDUP_REMOVED lines=10> */
.L_x_9492:
[----:B------:R-:W-:Y:S05]  /*6c40*/  BSYNC B1 ;  /* 0x0000000000017941 */ /* 0x000fea0003800000 */
.L_x_9491:
[----:B------:R-:W-:Y:S02]  /*6c50*/  IADD3 R9, R9, 0x100, RZ ;  /* 0x0000010009097810 */ /* 0x000fe40007ffe0ff */
[----:B------:R-:W-:-:S07]  /*6c60*/  IADD3 R170, R170, 0x100, RZ ;  /* 0x00000100aaaa7810 */ /* 0x000fce0007ffe0ff */
.L_x_9467:
[----:B------:R-:W-:Y:S05]  /*6c70*/  BSYNC B0 ;  /* 0x0000000000007941 */ /* 0x000fea0003800000 */
.L_x_9466:
        /* <DEDUP_REMOVED lines=14> */
.L_x_9496:
[----:B------:R-:W-:Y:S05]  /*6d60*/  BSYNC B1 ;  /* 0x0000000000017941 */ /* 0x000fea0003800000 */
.L_x_9495:
[----:B------:R-:W-:Y:S04]  /*6d70*/  BSSY B1, `(.L_x_9497) ;  /* 0x0000011000017945 */ /* 0x000fe80003800000 */
[----:B------:R-:W-:Y:S05]  /*6d80*/  @P2 BRA `(.L_x_9498) ;  /* 0x00000000001c2947 */ /* 0x000fea0003800000 */
[----:B------:R-:W-:Y:S01]  /*6d90*/  UISETP.NE.U32.AND UP0, UPT, UR8, URZ, UPT ;  /* 0x0000003f0800728c */ /* 0x000fe2000bf05070 */
[----:B-12---:R-:W-:-:S03]  /*6da0*/  MOV R168, RZ ;  /* 0x000000ff00a87202 */ /* 0x006fc60000000f00 */
[----:B------:R-:W-:-:S06]  /*6db0*/  UISETP.NE.AND.EX UP0, UPT, UR9, URZ, UPT, UP0 ;  /* 0x0000003f0900728c */ /* 0x000fcc000bf05300 */
[----:B------:R-:W-:-:S13]  /*6dc0*/  PLOP3.LUT P4, PT, PT, PT, UP0, 0x80, 0x0 ;  /* 0x000000000000781c */ /* 0x000fda0003f8f008 */
[----:B------:R-:W-:Y:S05]  /*6dd0*/  @!P4 BRA `(.L_x_9499) ;  /* 0x000000000028c947 */ /* 0x000fea0003800000 */
[----:B-----5:R-:W-:Y:S01]  /*6de0*/  HADD2.F32 R168, -RZ, R194.H0_H0 ;  /* 0x200000c2ffa87230 */ /* 0x020fe20000004100 */
[----:B------:R-:W-:Y:S06]  /*6df0*/  BRA `(.L_x_9499) ;  /* 0x0000000000207947 */ /* 0x000fec0003800000 */
.L_x_9498:
[----:B------:R-:W-:Y:S01]  /*6e00*/  UISETP.NE.U32.AND UP0, UPT, UR8, URZ, UPT ;  /* 0x0000003f0800728c */ /* 0x000fe2000bf05070 */
[----:B-12---:R-:W-:-:S03]  /*6e10*/  FFMA.FTZ R169, R19, R171, R172 ;  /* 0x000000ab13a97223 */ /* 0x006fc600000100ac */
[----:B------:R-:W-:Y:S01]  /*6e20*/  UISETP.NE.AND.EX UP0, UPT, UR9, URZ, UPT, UP0 ;  /* 0x0000003f0900728c */ /* 0x000fe2000bf05300 */
[----:B------:R-:W-:-:S04]  /*6e30*/  FADD.FTZ R168, R26, -R169 ;  /* 0x800000a91aa87221 */ /* 0x000fc80000010000 */
[----:B------:R-:W-:Y:S01]  /*6e40*/  FMUL.FTZ R168, R7, R168 ;  /* 0x000000a807a87220 */ /* 0x000fe20000410000 */
[----:B------:R-:W-:-:S13]  /*6e50*/  PLOP3.LUT P4, PT, PT, PT, UP0, 0x80, 0x0 ;  /* 0x000000000000781c */ /* 0x000fda0003f8f008 */
[----:B-----5:R-:W-:-:S05]  /*6e60*/  @P4 HADD2.F32 R169, -RZ, R194.H0_H0 ;  /* 0x200000c2ffa94230 */ /* 0x020fca0000004100 */
[----:B------:R-:W-:-:S07]  /*6e70*/  @P4 FADD.FTZ R168, R168, R169 ;  /* 0x000000a9a8a84221 */ /* 0x000fce0000010000 */
.L_x_9499:
[----:B------:R-:W-:Y:S05]  /*6e80*/  BSYNC B1 ;  /* 0x0000000000017941 */ /* 0x000fea0003800000 */
.L_x_9497:
        /* <DEDUP_REMOVED lines=16> */
.L_x_9501:
[----:B------:R-:W-:Y:S05]  /*6f90*/  BSYNC B1 ;  /* 0x0000000000017941 */ /* 0x000fea0003800000 */
.L_x_9500:
        /* <DEDUP_REMOVED lines=8> */
.L_x_9503:
[----:B------:R-:W-:Y:S01]  /*7020*/  FFMA.FTZ R168, R24, R171, R172 ;  /* 0x000000ab18a87223 */ /* 0x000fe200000100ac */
[----:B-----5:R-:W-:-:S03]  /*7030*/  @P4 SHF.R.U64 R169, R194, 0x10, R195 ;  /* 0x00000010c2a94819 */ /* 0x020fc600000012c3 */
[----:B------:R-:W-:Y:S02]  /*7040*/  FADD.FTZ R168, R23, -R168 ;  /* 0x800000a817a87221 */ /* 0x000fe40000010000 */
[----:B------:R-:W-:Y:S02]  /*7050*/  @P4 HADD2.F32 R169, -RZ, R169.H0_H0 ;  /* 0x200000a9ffa94230 */ /* 0x000fe40000004100 */
[----:B------:R-:W-:-:S04]  /*7060*/  FMUL.FTZ R168, R7, R168 ;  /* 0x000000a807a87220 */ /* 0x000fc80000410000 */
[----:B------:R-:W-:-:S07]  /*7070*/  @P4 FADD.FTZ R168, R168, R169 ;  /* 0x000000a9a8a84221 */ /* 0x000fce0000010000 */
.L_x_9504:
[----:B------:R-:W-:Y:S05]  /*7080*/  BSYNC B1 ;  /* 0x0000000000017941 */ /* 0x000fea0003800000 */
.L_x_9502:
        /* <DEDUP_REMOVED lines=14> */
.L_x_9506:
[----:B------:R-:W-:Y:S05]  /*7170*/  BSYNC B1 ;  /* 0x0000000000017941 */ /* 0x000fea0003800000 */
.L_x_9505:
[----:B------:R-:W-:Y:S01]  /*7180*/  BSSY B1, `(.L_x_9507) ;  /* 0x000000c000017945 */ /* 0x000fe20003800000 */
[----:B------:R-:W-:-:S03]  /*7190*/  @P5 PRMT R16, R173, 0x7610, R16 ;  /* 0x00007610ad105816 */ /* 0x000fc60000000010 */
[----:B------:R-:W-:Y:S05]  /*71a0*/  @P2 BRA `(.L_x_9508) ;  /* 0x0000000000102947 */ /* 0x000fea0003800000 */
[----:B------:R-:W-:Y:S01]  /*71b0*/  MOV R168, RZ ;  /* 0x000000ff00a87202 */ /* 0x000fe20000000f00 */
[----:B------:R-:W-:Y:S06]  /*71c0*/  @!P4 BRA `(.L_x_9509) ;  /* 0x00000000001cc947 */ /* 0x000fec0003800000 */
[----:B-----5:R-:W-:Y:S01]  /*71d0*/  HADD2.F32 R168, -RZ, R195.H0_H0 ;  /* 0x200000c3ffa87230 */ /* 0x020fe20000004100 */
[----:B------:R-:W-:Y:S06]  /*71e0*/  BRA `(.L_x_9509) ;  /* 0x0000000000147947 */ /* 0x000fec0003800000 */
.L_x_9508:
[----:B------:R-:W-:-:S04]  /*71f0*/  FFMA.FTZ R169, R21, R171, R172 ;  /* 0x000000ab15a97223 */ /* 0x000fc800000100ac */
[----:B------:R-:W-:Y:S01]  /*7200*/  FADD.FTZ R168, R180, -R169 ;  /* 0x800000a9b4a87221 */ /* 0x000fe20000010000 */
[----:B-----5:R-:W-:-:S03]  /*7210*/  @P4 HADD2.F32 R169, -RZ, R195.H0_H0 ;  /* 0x200000c3ffa94230 */ /* 0x020fc60000004100 */
[----:B------:R-:W-:-:S04]  /*7220*/  FMUL.FTZ R168, R7, R168 ;  /* 0x000000a807a87220 */ /* 0x000fc80000410000 */
[----:B------:R-:W-:-:S07]  /*7230*/  @P4 FADD.FTZ R168, R168, R169 ;  /* 0x000000a9a8a84221 */ /* 0x000fce0000010000 */
.L_x_9509:
[----:B------:R-:W-:Y:S05]  /*7240*/  BSYNC B1 ;  /* 0x0000000000017941 */ /* 0x000fea0003800000 */
.L_x_9507:
        /* <DEDUP_REMOVED lines=13> */
.L_x_9511:
[----:B------:R-:W-:Y:S05]  /*7320*/  BSYNC B1 ;  /* 0x0000000000017941 */ /* 0x000fea0003800000 */
.L_x_9510:
        /* <DEDUP_REMOVED lines=8> */
.L_x_9513:
[----:B------:R-:W-:Y:S01]  /*73b0*/  FFMA.FTZ R172, R182, R171, R172 ;  /* 0x000000abb6ac7223 */ /* 0x000fe200000100ac */
[----:B-----5:R-:W-:-:S03]  /*73c0*/  @P4 SHF.R.U32.HI R168, RZ, 0x10, R195 ;  /* 0x00000010ffa84819 */ /* 0x020fc600000116c3 */
[----:B------:R-:W-:Y:S02]  /*73d0*/  FADD.FTZ R172, R25, -R172 ;  /* 0x800000ac19ac7221 */ /* 0x000fe40000010000 */
[----:B------:R-:W-:Y:S02]  /*73e0*/  @P4 HADD2.F32 R168, -RZ, R168.H0_H0 ;  /* 0x200000a8ffa84230 */ /* 0x000fe40000004100 */
[----:B------:R-:W-:-:S04]  /*73f0*/  FMUL.FTZ R7, R7, R172 ;  /* 0x000000ac07077220 */ /* 0x000fc80000410000 */
[----:B------:R-:W-:-:S07]  /*7400*/  @P4 FADD.FTZ R7, R7, R168 ;  /* 0x000000a807074221 */ /* 0x000fce0000010000 */
.L_x_9514:
[----:B------:R-:W-:Y:S05]  /*7410*/  BSYNC B1 ;  /* 0x0000000000017941 */ /* 0x000fea0003800000 */
.L_x_9512:
        /* <DEDUP_REMOVED lines=13> */
[----:B------:R-:W-:-:S04]  /*74f0*/  F2FP.F16.F32.PACK_AB R7, RZ, R7 ;  /* 0x00000007ff07723e */ /* 0x000fc800000000ff */
[----:B------:R-:W-:-:S07]  /*7500*/  PRMT R17, R7, 0x7610, R17 ;  /* 0x0000761007117816 */ /* 0x000fce0000000011 */
.L_x_9516:
[----:B------:R-:W-:Y:S05]  /*7510*/  BSYNC B1 ;  /* 0x0000000000017941 */ /* 0x000fea0003800000 */
.L_x_9515:
        /* <DEDUP_REMOVED lines=9> */
.L_x_9517:
        /* <DEDUP_REMOVED lines=9> */
.L_x_9494:
[----:B------:R-:W-:Y:S05]  /*7640*/  BSYNC B0 ;  /* 0x0000000000007941 */ /* 0x000fea0003800000 */
.L_x_9493:
[----:B------:R-:W-:Y:S02]  /*7650*/  LOP3.LUT P2, RZ, R10, 0x4, RZ, 0xc0, !PT ;  /* 0x000000040aff7812 */ /* 0x000fe4000784c0ff */
[----:B------:R-:W-:Y:S02]  /*7660*/  IADD3 R8, R8, UR16, RZ ;  /* 0x0000001008087c10 */ /* 0x000fe4000fffe0ff */
[----:B------:R-:W-:Y:S02]  /*7670*/  SEL R170, RZ, 0x1, P2 ;  /* 0x00000001ffaa7807 */ /* 0x000fe40001000000 */
[----:B------:R-:W-:-:S13]  /*7680*/  ISETP.GE.AND P2, PT, R8, UR17, PT ;  /* 0x0000001108007c0c */ /* 0x000fda000bf46270 */
[----:B------:R-:W-:Y:S05]  /*7690*/  @!P2 BRA `(.L_x_9518) ;  /* 0xffffff900068a947 */ /* 0x000fea000383ffff */
.L_x_9302:
        /* <DEDUP_REMOVED lines=18> */
.L_x_9520:
[----:B------:R-:W-:Y:S05]  /*77c0*/  BSYNC B0 ;  /* 0x0000000000007941 */ /* 0x000fea0003800000 */
.L_x_9519:
        /* <DEDUP_REMOVED lines=13> */
.L_x_9522:
[----:B------:R-:W-:Y:S05]  /*78a0*/  BSYNC B0 ;  /* 0x0000000000007941 */ /* 0x000fea0003800000 */
.L_x_9521:
        /* <DEDUP_REMOVED lines=13> */
.L_x_9524:
[----:B------:R-:W-:Y:S05]  /*7980*/  BSYNC B0 ;  /* 0x0000000000007941 */ /* 0x000fea0003800000 */
.L_x_9523:
        /* <DEDUP_REMOVED lines=13> */
.L_x_9526:
[----:B------:R-:W-:Y:S05]  /*7a60*/  BSYNC B0 ;  /* 0x0000000000007941 */ /* 0x000fea0003800000 */
.L_x_9525:
        /* <DEDUP_REMOVED lines=12> */
.L_x_9528:
[----:B------:R-:W-:Y:S05]  /*7b30*/  BSYNC B0 ;  /* 0x0000000000007941 */ /* 0x000fea0003800000 */
.L_x_9527:
        /* <DEDUP_REMOVED lines=12> */
.L_x_9530:
[----:B------:R-:W-:Y:S05]  /*7c00*/  BSYNC B0 ;  /* 0x0000000000007941 */ /* 0x000fea0003800000 */
.L_x_9529:
        /* <DEDUP_REMOVED lines=12> */
.L_x_9330:
[----:B------:R-:W-:Y:S01]  /*7cd0*/  HFMA2.MMA R169, -RZ, RZ, 0, 9.5367431640625e-07 ;  /* 0x00000010ffa97435 */ /* 0x000fe200000001ff */
[----:B------:R-:W-:Y:S02]  /*7ce0*/  MOV R174, R173 ;  /* 0x000000ad00ae7202 */ /* 0x000fe40000000f00 */
[----:B------:R-:W-:Y:S02]  /*7cf0*/  MOV R170, 0x1f ;  /* 0x0000001f00aa7802 */ /* 0x000fe40000000f00 */
[----:B------:R-:W-:-:S07]  /*7d00*/  MOV R171, 0xffffffff ;  /* 0xffffffff00ab7802 */ /* 0x000fce0000000f00 */
[----:B0----5:R-:W-:Y:S05]  /*7d10*/  WARPSYNC.COLLECTIVE R171, `(.L_x_9531) ;  /* 0x00000000ab087348 */ /* 0x021fea0003c00000 */
[----:B------:R1:W2:Y:S02]  /*7d20*/  SHFL.DOWN P5, R175, R174, R169, R170 ;  /* 0x080000a9aeaf7389 */ /* 0x0002a400000a00aa */
[----:B012--5:R-:W-:Y:S01]  /*7d30*/  ENDCOLLECTIVE ;  /* 0x000000000000791b */ /* 0x027fe20003800000 */
.L_x_9531:
[----:B------:R-:W-:Y:S01]  /*7d40*/  MOV R174, R172 ;  /* 0x000000ac00ae7202 */ /* 0x000fe20000000f00 */
[----:B------:R-:W-:-:S07]  /*7d50*/  FADD.FTZ R178, R175, R173 ;  /* 0x000000adafb27221 */ /* 0x000fce0000010000 */
[----:B------:R-:W-:Y:S05]  /*7d60*/  WARPSYNC.COLLECTIVE R171, `(.L_x_9532) ;  /* 0x00000000ab087348 */ /* 0x000fea0003c00000 */
[----:B------:R0:W1:Y:S02]  /*7d70*/  SHFL.DOWN P5, R175, R174, R169, R170 ;  /* 0x080000a9aeaf7389 */ /* 0x00006400000a00aa */
[----:B01----:R-:W-:Y:S01]  /*7d80*/  ENDCOLLECTIVE ;  /* 0x000000000000791b */ /* 0x003fe20003800000 */
.L_x_9532:
[----:B------:R-:W-:Y:S01]  /*7d90*/  HFMA2.MMA R169, -RZ, RZ, 0, 4.76837158203125e-07 ;  /* 0x00000008ffa97435 */ /* 0x000fe200000001ff */
[----:B------:R-:W-:Y:S02]  /*7da0*/  MOV R174, R178 ;  /* 0x000000b200ae7202 */ /* 0x000fe40000000f00 */
[----:B------:R-:W-:-:S08]  /*7db0*/  MOV R177, R175 ;  /* 0x000000af00b17202 */ /* 0x000fd00000000f00 */
[----:B------:R-:W-:Y:S05]  /*7dc0*/  WARPSYNC.COLLECTIVE R171, `(.L_x_9533) ;  /* 0x00000000ab087348 */ /* 0x000fea0003c00000 */
[----:B------:R0:W1:Y:S02]  /*7dd0*/  SHFL.DOWN P5, R175, R174, R169, R170 ;  /* 0x080000a9aeaf7389 */ /* 0x00006400000a00aa */
[----:B01----:R-:W-:Y:S01]  /*7de0*/  ENDCOLLECTIVE ;  /* 0x000000000000791b */ /* 0x003fe20003800000 */
.L_x_9533:
[----:B------:R-:W-:-:S05]  /*7df0*/  FADD.FTZ R179, R177, R172 ;  /* 0x000000acb1b37221 */ /* 0x000fca0000010000 */
[----:B------:R-:W-:Y:S01]  /*7e00*/  MOV R174, R179 ;  /* 0x000000b300ae7202 */ /* 0x000fe20000000f00 */
[----:B------:R-:W-:-:S07]  /*7e10*/  FADD.FTZ R248, R178, R175 ;  /* 0x000000afb2f87221 */ /* 0x000fce0000010000 */
[----:B------:R-:W-:Y:S05]  /*7e20*/  WARPSYNC.COLLECTIVE R171, `(.L_x_9534) ;  /* 0x00000000ab087348 */ /* 0x000fea0003c00000 */
[----:B------:R0:W1:Y:S02]  /*7e30*/  SHFL.DOWN P5, R175, R174, R169, R170 ;  /* 0x080000a9aeaf7389 */ /* 0x00006400000a00aa */
[----:B01----:R-:W-:Y:S01]  /*7e40*/  ENDCOLLECTIVE ;  /* 0x000000000000791b */ /* 0x003fe20003800000 */
.L_x_9534:
[----:B------:R-:W-:Y:S01]  /*7e50*/  HFMA2.MMA R169, -RZ, RZ, 0, 2.384185791015625e-07 ;  /* 0x00000004ffa97435 */ /* 0x000fe200000001ff */
[----:B------:R-:W-:Y:S02]  /*7e60*/  MOV R174, R248 ;  /* 0x000000f800ae7202 */ /* 0x000fe40000000f00 */
[----:B------:R-:W-:-:S08]  /*7e70*/  MOV R176, R175 ;  /* 0x000000af00b07202 */ /* 0x000fd00000000f00 */
[----:B------:R-:W-:Y:S05]  /*7e80*/  WARPSYNC.COLLECTIVE R171, `(.L_x_9535) ;  /* 0x00000000ab087348 */ /* 0x000fea0003c00000 */
[----:B------:R0:W1:Y:S02]  /*7e90*/  SHFL.DOWN P5, R175, R174, R169, R170 ;  /* 0x080000a9aeaf7389 */ /* 0x00006400000a00aa */
[----:B01----:R-:W-:Y:S01]  /*7ea0*/  ENDCOLLECTIVE ;  /* 0x000000000000791b */ /* 0x003fe20003800000 */
.L_x_9535:
[----:B------:R-:W-:-:S05]  /*7eb0*/  FADD.FTZ R251, R179, R176 ;  /* 0x000000b0b3fb7221 */ /* 0x000fca0000010000 */
[----:B------:R-:W-:Y:S01]  /*7ec0*/  MOV R174, R251 ;  /* 0x000000fb00ae7202 */ /* 0x000fe20000000f00 */
[----:B------:R-:W-:-:S07]  /*7ed0*/  FADD.FTZ R252, R248, R175 ;  /* 0x000000aff8fc7221 */ /* 0x000fce0000010000 */
[----:B------:R-:W-:Y:S05]  /*7ee0*/  WARPSYNC.COLLECTIVE R171, `(.L_x_9536) ;  /* 0x00000000ab087348 */ /* 0x000fea0003c00000 */
[----:B------:R0:W1:Y:S02]  /*7ef0*/  SHFL.DOWN P5, R175, R174, R169, R170 ;  /* 0x080000a9aeaf7389 */ /* 0x00006400000a00aa */
[----:B01----:R-:W-:Y:S01]  /*7f00*/  ENDCOLLECTIVE ;  /* 0x000000000000791b */ /* 0x003fe20003800000 */
.L_x_9536:
[----:B------:R-:W-:Y:S01]  /*7f10*/  HFMA2.MMA R169, -RZ, RZ, 0, 1.1920928955078125e-07 ;  /* 0x00000002ffa97435 */ /* 0x000fe200000001ff */
[----:B------:R-:W-:Y:S02]  /*7f20*/  MOV R174, R252 ;  /* 0x000000fc00ae7202 */ /* 0x000fe40000000f00 */
[----:B------:R-:W-:-:S08]  /*7f30*/  MOV R176, R175 ;  /* 0x000000af00b07202 */ /* 0x000fd00000000f00 */
[----:B------:R-:W-:Y:S05]  /*7f40*/  WARPSYNC.COLLECTIVE R171, `(.L_x_9537) ;  /* 0x00000000ab087348 */ /* 0x000fea0003c00000 */
[----:B------:R0:W1:Y:S02]  /*7f50*/  SHFL.DOWN P5, R175, R174, R169, R170 ;  /* 0x080000a9aeaf7389 */ /* 0x00006400000a00aa */
[----:B01----:R-:W-:Y:S01]  /*7f60*/  ENDCOLLECTIVE ;  /* 0x000000000000791b */ /* 0x003fe20003800000 */
.L_x_9537:
[----:B------:R-:W-:-:S05]  /*7f70*/  FADD.FTZ R173, R251, R176 ;  /* 0x000000b0fbad7221 */ /* 0x000fca0000010000 */
[----:B------:R-:W-:Y:S01]  /*7f80*/  MOV R174, R173 ;  /* 0x000000ad00ae7202 */ /* 0x000fe20000000f00 */
[----:B------:R-:W-:-:S07]  /*7f90*/  FADD.FTZ R176, R252, R175 ;  /* 0x000000affcb07221 */ /* 0x000fce0000010000 */
[----:B------:R-:W-:Y:S05]  /*7fa0*/  WARPSYNC.COLLECTIVE R171, `(.L_x_9538) ;  /* 0x00000000ab087348 */ /* 0x000fea0003c00000 */
[----:B------:R0:W1:Y:S02]  /*7fb0*/  SHFL.DOWN P5, R175, R174, R169, R170 ;  /* 0x080000a9aeaf7389 */ /* 0x00006400000a00aa */
[----:B01----:R-:W-:Y:S01]  /*7fc0*/  ENDCOLLECTIVE ;  /* 0x000000000000791b */ /* 0x003fe20003800000 */
.L_x_9538:
[----:B------:R-:W-:Y:S01]  /*7fd0*/  HFMA2.MMA R169, -RZ, RZ, 0, 5.9604644775390625e-08 ;  /* 0x00000001ffa97435 */ /* 0x000fe200000001ff */
[----:B------:R-:W-:Y:S02]  /*7fe0*/  MOV R174, R176 ;  /* 0x000000b000ae7202 */ /* 0x000fe40000000f00 */
[----:B------:R-:W-:-:S08]  /*7ff0*/  MOV R172, R175 ;  /* 0x000000af00ac7202 */ /* 0x000fd00000000f00 */
[----:B------:R-:W-:Y:S05]  /*8000*/  WARPSYNC.COLLECTIVE R171, `(.L_x_9539) ;  /* 0x00000000ab087348 */ /* 0x000fea0003c00000 */
[----:B------:R0:W1:Y:S02]  /*8010*/  SHFL.DOWN P5, R175, R174, R169, R170 ;  /* 0x080000a9aeaf7389 */ /* 0x00006400000a00aa */
[----:B01----:R-:W-:Y:S01]  /*8020*/  ENDCOLLECTIVE ;  /* 0x000000000000791b */ /* 0x003fe20003800000 */
.L_x_9539:
[----:B------:R-:W-:-:S05]  /*8030*/  FADD.FTZ R177, R173, R172 ;  /* 0x000000acadb17221 */ /* 0x000fca0000010000 */
[----:B------:R-:W-:Y:S02]  /*8040*/  MOV R174, R177 ;  /* 0x000000b100ae7202 */ /* 0x000fe40000000f00 */
[----:B------:R-:W-:-:S07]  /*8050*/  MOV R179, R175 ;  /* 0x000000af00b37202 */ /* 0x000fce0000000f00 */
[----:B------:R-:W-:Y:S05]  /*8060*/  WARPSYNC.COLLECTIVE R171, `(.L_x_9540) ;  /* 0x00000000ab087348 */ /* 0x000fea0003c00000 */
[----:B------:R0:W1:Y:S02]  /*8070*/  SHFL.DOWN P5, R175, R174, R169, R170 ;  /* 0x080000a9aeaf7389 */ /* 0x00006400000a00aa */
[----:B01----:R-:W-:Y:S01]  /*8080*/  ENDCOLLECTIVE ;  /* 0x000000000000791b */ /* 0x003fe20003800000 */
.L_x_9540:
[----:B------:R-:W-:Y:S05]  /*8090*/  BRA `(.L_x_9541) ;  /* 0xffffffac00487947 */ /* 0x000fea000383ffff */
.L_x_9542:
        /* <DEDUP_REMOVED lines=14> */
.L_x_15279:


//--------------------- .text._ZN10layer_norm22ln_bwd_finalize_kernelINS_22Kernel_traits_finalizeILj7168Ef6__halfS2_S2_fjLb1ELj1024ELj4ENS_18Kernel_traits_baseILj7168EfS2_S2_S2_fjLj1024EEEEELb1ELb1EEEvNS_9BwdParamsE --------------------------
	.section	.text._ZN10layer_norm22ln_bwd_finalize_kernelINS_22Kernel_traits_finalizeILj7168Ef6__halfS2_S2_fjLb1ELj1024ELj4ENS_18Kernel_traits_baseILj7168EfS2_S2_S2_fjLj1024EEEEELb1ELb1EEEvNS_9BwdParamsE,"ax",@progbits
	.align	128
        .global         _ZN10layer_norm22ln_bwd_finalize_kernelINS_22Kernel_traits_finalizeILj7168Ef6__halfS2_S2_fjLb1ELj1024ELj4ENS_18Kernel_traits_baseILj7168EfS2_S2_S2_fjLj1024EEEEELb1ELb1EEEvNS_9BwdParamsE
        .type           _ZN10layer_norm22ln_bwd_finalize_kernelINS_22Kernel_traits_finalizeILj7168Ef6__halfS2_S2_fjLb1ELj1024ELj4ENS_18Kernel_traits_baseILj7168EfS2_S2_S2_fjLj1024EEEEELb1ELb1EEEvNS_9BwdParamsE,@function
        .size           _ZN10layer_norm22ln_bwd_finalize_kernelINS_22Kernel_traits_finalizeILj7168Ef6__halfS2_S2_fjLb1ELj1024ELj4ENS_18Kernel_traits_baseILj7168EfS2_S2_S2_fjLj1024EEEEELb1ELb1EEEvNS_9BwdParamsE,(.L_x_15280 - _ZN10layer_norm22ln_bwd_finalize_kernelINS_22Kernel_traits_finalizeILj7168Ef6__halfS2_S2_fjLb1ELj1024ELj4ENS_18Kernel_traits_baseILj7168EfS2_S2_S2_fjLj1024EEEEELb1ELb1EEEvNS_9BwdParamsE)
        .other          _ZN10layer_norm22ln_bwd_finalize_kernelINS_22Kernel_traits_finalizeILj7168Ef6__halfS2_S2_fjLb1ELj1024ELj4ENS_18Kernel_traits_baseILj7168EfS2_S2_S2_fjLj1024EEEEELb1ELb1EEEvNS_9BwdParamsE,@"STO_CUDA_ENTRY STV_DEFAULT"
_ZN10layer_norm22ln_bwd_finalize_kernelINS_22Kernel_traits_finalizeILj7168Ef6__halfS2_S2_fjLb1ELj1024ELj4ENS_18Kernel_traits_baseILj7168EfS2_S2_S2_fjLj1024EEEEELb1ELb1EEEvNS_9BwdParamsE:
.text._ZN10layer_norm22ln_bwd_finalize_kernelINS_22Kernel_traits_finalizeILj7168Ef6__halfS2_S2_fjLb1ELj1024ELj4ENS_18Kernel_traits_baseILj7168EfS2_S2_S2_fjLj1024EEEEELb1ELb1EEEvNS_9BwdParamsE:
        /* <DEDUP_REMOVED lines=25> */
.L_x_9554:
        /* <DEDUP_REMOVED lines=33> */
.L_x_9547:
        /* <DEDUP_REMOVED lines=49> */
.L_x_9546:
[----:B------:R-:W-:Y:S05]  /*06b0*/  BSYNC B1 ;  /* 0x0000000000017941 */ /* 0x000fea0003800000 */
.L_x_9545:
        /* <DEDUP_REMOVED lines=32> */
.L_x_9549:
[----:B------:R-:W-:Y:S05]  /*08c0*/  BSYNC B1 ;  /* 0x0000000000017941 */ /* 0x000fea0003800000 */
.L_x_9548:
        /* <DEDUP_REMOVED lines=16> */
.L_x_9544:
[----:B------:R-:W-:Y:S05]  /*09d0*/  BSYNC B0 ;  /* 0x0000000000007941 */ /* 0x000fea0003800000 */
.L_x_9543:
        /* <DEDUP_REMOVED lines=40> */
.L_x_9570:
        /* <DEDUP_REMOVED lines=8> */
.L_x_9550:
        /* <DEDUP_REMOVED lines=18> */
.L_x_9553:
[----:B------:R-:W-:Y:S05]  /*0e00*/  BSYNC B0 ;  /* 0x0000000000007941 */ /* 0x000fea0003800000 */
.L_x_9552:
[C---:B------:R-:W-:Y:S01]  /*0e10*/  ISETP.GT.U32.AND P1, PT, R4.reuse, -0x1c01, PT ;  /* 0xffffe3ff0400780c */ /* 0x040fe20003f24070 */
[----:B------:R-:W-:Y:S01]  /*0e20*/  VIADD R4, R4, 0x1c00 ;  /* 0x00001c0004047836 */ /* 0x000fe20000000000 */
[----:B------:R-:W-:-:S11]  /*0e30*/  IADD3 R5, R5, 0xe00, RZ ;  /* 0x00000e0005057810 */ /* 0x000fd60007ffe0ff */
[----:B------:R-:W-:Y:S05]  /*0e40*/  @P1 BRA `(.L_x_9554) ;  /* 0xfffffff000d01947 */ /* 0x000fea000383ffff */
[----:B------:R-:W-:Y:S05]  /*0e50*/  EXIT ;  /* 0x000000000000794d */ /* 0x000fea0003800000 */
.L_x_9551:
[----:B------:R-:W-:Y:S01]  /*0e60*/  HFMA2.MMA R22, -RZ, RZ, 0, 5.9604644775390625e-08 ;  /* 0x00000001ff167435 */ /* 0x000fe200000001ff */
[----:B---3--:R-:W-:Y:S02]  /*0e70*/  MOV R23, R8 ;  /* 0x0000000800177202 */ /* 0x008fe40000000f00 */
[----:B------:R-:W-:Y:S02]  /*0e80*/  MOV R25, 0x1f ;  /* 0x0000001f00197802 */ /* 0x000fe40000000f00 */
[----:B------:R-:W-:-:S07]  /*0e90*/  MOV R20, 0xffffffff ;  /* 0xffffffff00147802 */ /* 0x000fce0000000f00 */
[----:B012---:R-:W-:Y:S05]  /*0ea0*/  WARPSYNC.COLLECTIVE R20, `(.L_x_9555) ;  /* 0x0000000014087348 */ /* 0x007fea0003c00000 */
[----:B------:R3:W4:Y:S02]  /*0eb0*/  SHFL.BFLY P2, R21, R23, R22, R25 ;  /* 0x0c00001617157389 */ /* 0x0007240000040019 */
[----:B01234-:R-:W-:Y:S01]  /*0ec0*/  ENDCOLLECTIVE ;  /* 0x000000000000791b */ /* 0x01ffe20003800000 */
.L_x_9555:
[----:B------:R-:W-:Y:S01]  /*0ed0*/  HFMA2.MMA R22, -RZ, RZ, 0, 1.1920928955078125e-07 ;  /* 0x00000002ff167435 */ /* 0x000fe200000001ff */
[----:B------:R-:W-:-:S05]  /*0ee0*/  MOV R9, R21 ;  /* 0x0000001500097202 */ /* 0x000fca0000000f00 */
[----:B------:R-:W-:-:S05]  /*0ef0*/  FADD.FTZ R9, R8, R9 ;  /* 0x0000000908097221 */ /* 0x000fca0000010000 */
[----:B------:R-:W-:-:S07]  /*0f00*/  MOV R23, R9 ;  /* 0x0000000900177202 */ /* 0x000fce0000000f00 */
[----:B------:R-:W-:Y:S05]  /*0f10*/  WARPSYNC.COLLECTIVE R20, `(.L_x_9556) ;  /* 0x0000000014087348 */ /* 0x000fea0003c00000 */
[----:B------:R0:W1:Y:S02]  /*0f20*/  SHFL.BFLY P2, R21, R23, R22, R25 ;  /* 0x0c00001617157389 */ /* 0x0000640000040019 */
[----:B01----:R-:W-:Y:S01]  /*0f30*/  ENDCOLLECTIVE ;  /* 0x000000000000791b */ /* 0x003fe20003800000 */
.L_x_9556:
[----:B------:R-:W-:Y:S01]  /*0f40*/  HFMA2.MMA R22, -RZ, RZ, 0, 2.384185791015625e-07 ;  /* 0x00000004ff167435 */ /* 0x000fe200000001ff */
[----:B------:R-:W-:-:S04]  /*0f50*/  IMAD.MOV.U32 R12, RZ, RZ, R21 ;  /* 0x000000ffff0c7224 */ /* 0x000fc800078e0015 */
[----:B------:R-:W-:-:S05]  /*0f60*/  FADD.FTZ R12, R9, R12 ;  /* 0x0000000c090c7221 */ /* 0x000fca0000010000 */
[----:B------:R-:W-:-:S07]  /*0f70*/  MOV R23, R12 ;  /* 0x0000000c00177202 */ /* 0x000fce0000000f00 */
[----:B------:R-:W-:Y:S05]  /*0f80*/  WARPSYNC.COLLECTIVE R20, `(.L_x_9557) ;  /* 0x0000000014087348 */ /* 0x000fea0003c00000 */
[----:B------:R0:W1:Y:S02]  /*0f90*/  SHFL.BFLY P2, R21, R23, R22, R25 ;  /* 0x0c00001617157389 */ /* 0x0000640000040019 */
[----:B01----:R-:W-:Y:S01]  /*0fa0*/  ENDCOLLECTIVE ;  /* 0x000000000000791b */ /* 0x003fe20003800000 */
.L_x_9557:
[----:B------:R-:W-:Y:S01]  /*0fb0*/  HFMA2.MMA R22, -RZ, RZ, 0, 4.76837158203125e-07 ;  /* 0x00000008ff167435 */ /* 0x000fe200000001ff */
[----:B------:R-:W-:-:S05]  /*0fc0*/  MOV R13, R21 ;  /* 0x00000015000d7202 */ /* 0x000fca0000000f00 */
[----:B------:R-:W-:-:S05]  /*0fd0*/  FADD.FTZ R13, R12, R13 ;  /* 0x0000000d0c0d7221 */ /* 0x000fca0000010000 */
[----:B------:R-:W-:-:S07]  /*0fe0*/  MOV R23, R13 ;  /* 0x0000000d00177202 */ /* 0x000fce0000000f00 */
[----:B------:R-:W-:Y:S05]  /*0ff0*/  WARPSYNC.COLLECTIVE R20, `(.L_x_9558) ;  /* 0x0000000014087348 */ /* 0x000fea0003c00000 */
[----:B------:R0:W1:Y:S02]  /*1000*/  SHFL.BFLY P2, R21, R23, R22, R25 ;  /* 0x0c00001617157389 */ /* 0x0000640000040019 */
[----:B01----:R-:W-:Y:S01]  /*1010*/  ENDCOLLECTIVE ;  /* 0x000000000000791b */ /* 0x003fe20003800000 */
.L_x_9558:
[----:B------:R-:W-:Y:S01]  /*1020*/  HFMA2.MMA R22, -RZ, RZ, 0, 9.5367431640625e-07 ;  /* 0x00000010ff167435 */ /* 0x000fe200000001ff */
[----:B------:R-:W-:-:S05]  /*1030*/  MOV R8, R21 ;  /* 0x0000001500087202 */ /* 0x000fca0000000f00 */
[----:B------:R-:W-:-:S05]  /*1040*/  FADD.FTZ R9, R13, R8 ;  /* 0x000000080d097221 */ /* 0x000fca0000010000 */
[----:B------:R-:W-:-:S07]  /*1050*/  MOV R23, R9 ;  /* 0x0000000900177202 */ /* 0x000fce0000000f00 */
[----:B------:R-:W-:Y:S05]  /*1060*/  WARPSYNC.COLLECTIVE R20, `(.L_x_9559) ;  /* 0x0000000014087348 */ /* 0x000fea0003c00000 */
[----:B------:R0:W1:Y:S02]  /*1070*/  SHFL.BFLY P2, R21, R23, R22, R25 ;  /* 0x0c00001617157389 */ /* 0x0000640000040019 */
[----:B01----:R-:W-:Y:S01]  /*1080*/  ENDCOLLECTIVE ;  /* 0x000000000000791b */ /* 0x003fe20003800000 */
.L_x_9559:
[----:B------:R-:W-:Y:S01]  /*1090*/  HFMA2.MMA R22, -RZ, RZ, 0, 5.9604644775390625e-08 ;  /* 0x00000001ff167435 */ /* 0x000fe200000001ff */
[----:B------:R-:W-:Y:S01]  /*10a0*/  IMAD.MOV.U32 R23, RZ, RZ, R11 ;  /* 0x000000ffff177224 */ /* 0x000fe200078e000b */
[----:B------:R-:W-:-:S09]  /*10b0*/  MOV R8, R21 ;  /* 0x0000001500087202 */ /* 0x000fd20000000f00 */
[----:B------:R-:W-:Y:S05]  /*10c0*/  WARPSYNC.COLLECTIVE R20, `(.L_x_9560) ;  /* 0x0000000014087348 */ /* 0x000fea0003c00000 */
[----:B------:R0:W1:Y:S02]  /*10d0*/  SHFL.BFLY P2, R21, R23, R22, R25 ;  /* 0x0c00001617157389 */ /* 0x0000640000040019 */
[----:B01----:R-:W-:Y:S01]  /*10e0*/  ENDCOLLECTIVE ;  /* 0x000000000000791b */ /* 0x003fe20003800000 */
.L_x_9560:
[----:B------:R-:W-:Y:S01]  /*10f0*/  HFMA2.MMA R22, -RZ, RZ, 0, 1.1920928955078125e-07 ;  /* 0x00000002ff167435 */ /* 0x000fe200000001ff */
[----:B------:R-:W-:-:S05]  /*1100*/  MOV R12, R21 ;  /* 0x00000015000c7202 */ /* 0x000fca0000000f00 */
[----:B------:R-:W-:-:S05]  /*1110*/  FADD.FTZ R14, R11, R12 ;  /* 0x0000000c0b0e7221 */ /* 0x000fca0000010000 */
[----:B------:R-:W-:-:S07]  /*1120*/  MOV R23, R14 ;  /* 0x0000000e00177202 */ /* 0x000fce0000000f00 */
[----:B------:R-:W-:Y:S05]  /*1130*/  WARPSYNC.COLLECTIVE R20, `(.L_x_9561) ;  /* 0x0000000014087348 */ /* 0x000fea0003c00000 */
[----:B------:R0:W1:Y:S02]  /*1140*/  SHFL.BFLY P2, R21, R23, R22, R25 ;  /* 0x0c00001617157389 */ /* 0x0000640000040019 */
[----:B01----:R-:W-:Y:S01]  /*1150*/  ENDCOLLECTIVE ;  /* 0x000000000000791b */ /* 0x003fe20003800000 */
.L_x_9561:
[----:B------:R-:W-:Y:S01]  /*1160*/  HFMA2.MMA R22, -RZ, RZ, 0, 2.384185791015625e-07 ;  /* 0x00000004ff167435 */ /* 0x000fe200000001ff */
[----:B------:R-:W-:-:S05]  /*1170*/  MOV R13, R21 ;  /* 0x00000015000d7202 */ /* 0x000fca0000000f00 */
[----:B------:R-:W-:-:S05]  /*1180*/  FADD.FTZ R15, R14, R13 ;  /* 0x0000000d0e0f7221 */ /* 0x000fca0000010000 */
[----:B------:R-:W-:-:S07]  /*1190*/  MOV R23, R15 ;  /* 0x0000000f00177202 */ /* 0x000fce0000000f00 */
[----:B------:R-:W-:Y:S05]  /*11a0*/  WARPSYNC.COLLECTIVE R20, `(.L_x_9562) ;  /* 0x0000000014087348 */ /* 0x000fea0003c00000 */
[----:B------:R0:W1:Y:S02]  /*11b0*/  SHFL.BFLY P2, R21, R23, R22, R25 ;  /* 0x0c00001617157389 */ /* 0x0000640000040019 */
[----:B01----:R-:W-:Y:S01]  /*11c0*/  ENDCOLLECTIVE ;  /* 0x000000000000791b */ /* 0x003fe20003800000 */
.L_x_9562:
[----:B------:R-:W-:Y:S01]  /*11d0*/  IMAD.MOV.U32 R22, RZ, RZ, 0x8 ;  /* 0x00000008ff167424 */ /* 0x000fe200078e00ff */
[----:B------:R-:W-:-:S05]  /*11e0*/  MOV R16, R21 ;  /* 0x0000001500107202 */ /* 0x000fca0000000f00 */
[----:B------:R-:W-:-:S05]  /*11f0*/  FADD.FTZ R16, R15, R16 ;  /* 0x000000100f107221 */ /* 0x000fca0000010000 */
[----:B------:R-:W-:-:S07]  /*1200*/  MOV R23, R16 ;  /* 0x0000001000177202 */ /* 0x000fce0000000f00 */
[----:B------:R-:W-:Y:S05]  /*1210*/  WARPSYNC.COLLECTIVE R20, `(.L_x_9563) ;  /* 0x0000000014087348 */ /* 0x000fea0003c00000 */
[----:B------:R0:W1:Y:S02]  /*1220*/  SHFL.BFLY P2, R21, R23, R22, R25 ;  /* 0x0c00001617157389 */ /* 0x0000640000040019 */
[----:B01----:R-:W-:Y:S01]  /*1230*/  ENDCOLLECTIVE ;  /* 0x000000000000791b */ /* 0x003fe20003800000 */
.L_x_9563:
[----:B------:R-:W-:Y:S01]  /*1240*/  HFMA2.MMA R22, -RZ, RZ, 0, 9.5367431640625e-07 ;  /* 0x00000010ff167435 */ /* 0x000fe200000001ff */
[----:B------:R-:W-:-:S05]  /*1250*/  MOV R11, R21 ;  /* 0x00000015000b7202 */ /* 0x000fca0000000f00 */
[----:B------:R-:W-:-:S05]  /*1260*/  FADD.FTZ R11, R16, R11 ;  /* 0x0000000b100b7221 */ /* 0x000fca0000010000 */
[----:B------:R-:W-:-:S07]  /*1270*/  MOV R23, R11 ;  /* 0x0000000b00177202 */ /* 0x000fce0000000f00 */
[----:B------:R-:W-:Y:S05]  /*1280*/  WARPSYNC.COLLECTIVE R20, `(.L_x_9564) ;  /* 0x0000000014087348 */ /* 0x000fea0003c00000 */
[----:B------:R0:W1:Y:S02]  /*1290*/  SHFL.BFLY P2, R21, R23, R22, R25 ;  /* 0x0c00001617157389 */ /* 0x0000640000040019 */
[----:B01----:R-:W-:Y:S01]  /*12a0*/  ENDCOLLECTIVE ;  /* 0x000000000000791b */ /* 0x003fe20003800000 */
.L_x_9564:
[----:B------:R-:W-:Y:S01]  /*12b0*/  HFMA2.MMA R22, -RZ, RZ, 0, 5.9604644775390625e-08 ;  /* 0x00000001ff167435 */ /* 0x000fe200000001ff */
[----:B------:R-:W-:Y:S02]  /*12c0*/  MOV R23, R10 ;  /* 0x0000000a00177202 */ /* 0x000fe40000000f00 */
[----:B------:R-:W-:-:S08]  /*12d0*/  MOV R12, R21 ;  /* 0x00000015000c7202 */ /* 0x000fd00000000f00 */
[----:B------:R-:W-:Y:S05]  /*12e0*/  WARPSYNC.COLLECTIVE R20, `(.L_x_9565) ;  /* 0x0000000014087348 */ /* 0x000fea0003c00000 */
[----:B------:R0:W1:Y:S02]  /*12f0*/  SHFL.BFLY P2, R21, R23, R22, R25 ;  /* 0x0c00001617157389 */ /* 0x0000640000040019 */
[----:B01----:R-:W-:Y:S01]  /*1300*/  ENDCOLLECTIVE ;  /* 0x000000000000791b */ /* 0x003fe20003800000 */
.L_x_9565:
[----:B------:R-:W-:Y:S01]  /*1310*/  HFMA2.MMA R22, -RZ, RZ, 0, 1.1920928955078125e-07 ;  /* 0x00000002ff167435 */ /* 0x000fe200000001ff */
[----:B------:R-:W-:-:S05]  /*1320*/  MOV R13, R21 ;  /* 0x00000015000d7202 */ /* 0x000fca0000000f00 */
[----:B------:R-:W-:-:S05]  /*1330*/  FADD.FTZ R17, R10, R13 ;  /* 0x0000000d0a117221 */ /* 0x000fca0000010000 */
[----:B------:R-:W-:-:S07]  /*1340*/  MOV R23, R17 ;  /* 0x0000001100177202 */ /* 0x000fce0000000f00 */
[----:B------:R-:W-:Y:S05]  /*1350*/  WARPSYNC.COLLECTIVE R20, `(.L_x_9566) ;  /* 0x0000000014087348 */ /* 0x000fea0003c00000 */
[----:B------:R0:W1:Y:S02]  /*1360*/  SHFL.BFLY P2, R21, R23, R22, R25 ;  /* 0x0c00001617157389 */ /* 0x0000640000040019 */
[----:B01----:R-:W-:Y:S01]  /*1370*/  ENDCOLLECTIVE ;  /* 0x000000000000791b */ /* 0x003fe20003800000 */
.L_x_9566:
[----:B------:R-:W-:Y:S01]  /*1380*/  HFMA2.MMA R22, -RZ, RZ, 0, 2.384185791015625e-07 ;  /* 0x00000004ff167435 */ /* 0x000fe200000001ff */
[----:B------:R-:W-:-:S04]  /*1390*/  IMAD.MOV.U32 R16, RZ, RZ, R21 ;  /* 0x000000ffff107224 */ /* 0x000fc800078e0015 */
[----:B------:R-:W-:-:S05]  /*13a0*/  FADD.FTZ R18, R17, R16 ;  /* 0x0000001011127221 */ /* 0x000fca0000010000 */
[----:B------:R-:W-:-:S07]  /*13b0*/  MOV R23, R18 ;  /* 0x0000001200177202 */ /* 0x000fce0000000f00 */
[----:B------:R-:W-:Y:S05]  /*13c0*/  WARPSYNC.COLLECTIVE R20, `(.L_x_9567) ;  /* 0x0000000014087348 */ /* 0x000fea0003c00000 */
[----:B------:R0:W1:Y:S02]  /*13d0*/  SHFL.BFLY P2, R21, R23, R22, R25 ;  /* 0x0c00001617157389 */ /* 0x0000640000040019 */
[----:B01----:R-:W-:Y:S01]  /*13e0*/  ENDCOLLECTIVE ;  /* 0x000000000000791b */ /* 0x003fe20003800000 */
.L_x_9567:
[----:B------:R-:W-:Y:S01]  /*13f0*/  HFMA2.MMA R22, -RZ, RZ, 0, 4.76837158203125e-07 ;  /* 0x00000008ff167435 */ /* 0x000fe200000001ff */
[----:B------:R-:W-:-:S05]  /*1400*/  MOV R19, R21 ;  /* 0x0000001500137202 */ /* 0x000fca0000000f00 */
[----:B------:R-:W-:-:S05]  /*1410*/  FADD.FTZ R19, R18, R19 ;  /* 0x0000001312137221 */ /* 0x000fca0000010000 */
[----:B------:R-:W-:-:S07]  /*1420*/  MOV R23, R19 ;  /* 0x0000001300177202 */ /* 0x000fce0000000f00 */
[----:B------:R-:W-:Y:S05]  /*1430*/  WARPSYNC.COLLECTIVE R20, `(.L_x_9568) ;  /* 0x0000000014087348 */ /* 0x000fea0003c00000 */
[----:B------:R0:W1:Y:S02]  /*1440*/  SHFL.BFLY P2, R21, R23, R22, R25 ;  /* 0x0c00001617157389 */ /* 0x0000640000040019 */
[----:B01----:R-:W-:Y:S01]  /*1450*/  ENDCOLLECTIVE ;  /* 0x000000000000791b */ /* 0x003fe20003800000 */
.L_x_9568:
[----:B------:R-:W-:Y:S01]  /*1460*/  HFMA2.MMA R22, -RZ, RZ, 0, 9.5367431640625e-07 ;  /* 0x00000010ff167435 */ /* 0x000fe200000001ff */
[----:B------:R-:W-:-:S05]  /*1470*/  MOV R10, R21 ;  /* 0x00000015000a7202 */ /* 0x000fca0000000f00 */
[----:B------:R-:W-:-:S05]  /*1480*/  FADD.FTZ R10, R19, R10 ;  /* 0x0000000a130a7221 */ /* 0x000fca0000010000 */
[----:B------:R-:W-:-:S07]  /*1490*/  MOV R23, R10 ;  /* 0x0000000a00177202 */ /* 0x000fce0000000f00 */
[----:B------:R-:W-:Y:S05]  /*14a0*/  WARPSYNC.COLLECTIVE R20, `(.L_x_9569) ;  /* 0x0000000014087348 */ /* 0x000fea0003c00000 */
[----:B------:R0:W1:Y:S02]  /*14b0*/  SHFL.BFLY P2, R21, R23, R22, R25 ;  /* 0x0c00001617157389 */ /* 0x0000640000040019 */
[----:B01----:R-:W-:Y:S01]  /*14c0*/  ENDCOLLECTIVE ;  /* 0x000000000000791b */ /* 0x003fe20003800000 */
.L_x_9569:
[----:B------:R-:W-:Y:S01]  /*14d0*/  MOV R15, R21 ;  /* 0x00000015000f7202 */ /* 0x000fe20000000f00 */
[----:B------:R-:W-:Y:S06]  /*14e0*/  BRA `(.L_x_9570) ;  /* 0xfffffff400dc7947 */ /* 0x000fec000383ffff */
.L_x_9571:
        /* <DEDUP_REMOVED lines=9> */
.L_x_15280:


//--------------------- .text._ZN10layer_norm13ln_bwd_kernelINS_13Kernel_traitsIf6__halfS2_S2_fjLj7168ELj1ELj1ELj8ELj8ENS_18Kernel_traits_baseILj7168EfS2_S2_S2_fjLj256EEEEELb1ELb1ELb1ELb1EEEvNS_9BwdParamsE --------------------------
	.section	.text._ZN10layer_norm13ln_bwd_kernelINS_13Kernel_traitsIf6__halfS2_S2_fjLj7168ELj1ELj1ELj8ELj8ENS_18Kernel_traits_baseILj7168EfS2_S2_S2_fjLj256EEEEELb1ELb1ELb1ELb1EEEvNS_9BwdParamsE,"ax",@progbits
	.align	128
        .global         _ZN10layer_norm13ln_bwd_kernelINS_13Kernel_traitsIf6__halfS2_S2_fjLj7168ELj1ELj1ELj8ELj8ENS_18Kernel_traits_baseILj7168EfS2_S2_S2_fjLj256EEEEELb1ELb1ELb1ELb1EEEvNS_9BwdParamsE
        .type           _ZN10layer_norm13ln_bwd_kernelINS_13Kernel_traitsIf6__halfS2_S2_fjLj7168ELj1ELj1ELj8ELj8ENS_18Kernel_traits_baseILj7168EfS2_S2_S2_fjLj256EEEEELb1ELb1ELb1ELb1EEEvNS_9BwdParamsE,@function
        .size           _ZN10layer_norm13ln_bwd_kernelINS_13Kernel_traitsIf6__halfS2_S2_fjLj7168ELj1ELj1ELj8ELj8ENS_18Kernel_traits_baseILj7168EfS2_S2_S2_fjLj256EEEEELb1ELb1ELb1ELb1EEEvNS_9BwdParamsE,(.L_x_15281 - _ZN10layer_norm13ln_bwd_kernelINS_13Kernel_traitsIf6__halfS2_S2_fjLj7168ELj1ELj1ELj8ELj8ENS_18Kernel_traits_baseILj7168EfS2_S2_S2_fjLj256EEEEELb1ELb1ELb1ELb1EEEvNS_9BwdParamsE)
        .other          _ZN10layer_norm13ln_bwd_kernelINS_13Kernel_traitsIf6__halfS2_S2_fjLj7168ELj1ELj1ELj8ELj8ENS_18Kernel_traits_baseILj7168EfS2_S2_S2_fjLj256EEEEELb1ELb1ELb1ELb1EEEvNS_9BwdParamsE,@"STO_CUDA_ENTRY STV_DEFAULT"
_ZN10layer_norm13ln_bwd_kernelINS_13Kernel_traitsIf6__halfS2_S2_fjLj7168ELj1ELj1ELj8ELj8ENS_18Kernel_traits_baseILj7168EfS2_S2_S2_fjLj256EEEEELb1ELb1ELb1ELb1EEEvNS_9BwdParamsE:
.text._ZN10layer_norm13ln_bwd_kernelINS_13Kernel_traitsIf6__halfS2_S2_fjLj7168ELj1ELj1ELj8ELj8ENS_18Kernel_traits_baseILj7168EfS2_S2_S2_fjLj256EEEEELb1ELb1ELb1ELb1EEEvNS_9BwdParamsE:
        /* <DEDUP_REMOVED lines=56> */
.L_x_9572:
[----:B------:R-:W-:Y:S01]  /*0380*/  SHF.L.U32 R0, R0, 0x4, RZ ;  /* 0x0000000400007819 */ /* 0x000fe200000006ff */
[----:B------:R-:W-:Y:S01]  /*0390*/  ULDC.64 UR6, c[0x0][0x260] ;  /* 0x0000980000067ab9 */ /* 0x000fe20000000a00 */
[----:B------:R-:W-:Y:S02]  /*03a0*/  ULDC.64 UR8, c[0x0][0x278] ;  /* 0x00009e0000087ab9 */ /* 0x000fe40000000a00 */
[----:B------:R-:W-:-:S04]  /*03b0*/  LOP3.LUT R0, R0, 0xff0, RZ, 0xc0, !PT ;  /* 0x00000ff000007812 */ /* 0x000fc800078ec0ff */
[C---:B------:R-:W-:Y:S02]  /*03c0*/  IADD3 R4, P0, R0.reuse, UR6, RZ ;  /* 0x0000000600047c10 */ /* 0x040fe4000ff1e0ff */
[----:B------:R-:W-:Y:S02]  /*03d0*/  IADD3 R6, P1, R0, UR8, RZ ;  /* 0x0000000800067c10 */ /* 0x000fe4000ff3e0ff */
[----:B------:R-:W-:Y:S02]  /*03e0*/  IADD3.X R5, RZ, UR7, RZ, P0, !PT ;  /* 0x00000007ff057c10 */ /* 0x000fe400087fe4ff */
        /* <DEDUP_REMOVED lines=57> */
[----:B0-----:R-:W-:-:S07]  /*0780*/  CS2R R108, SRZ ;  /* 0x00000000006c7805 */ /* 0x001fce000001ff00 */
.L_x_9751:
        /* <DEDUP_REMOVED lines=9> */
[----:B---3--:R-:W-:Y:S01]  /*0820*/  IMAD R8, R2, R251, RZ ;  /* 0x000000fb02087224 */ /* 0x008fe200078e02ff */
        /* <DEDUP_REMOVED lines=8> */
[C---:B------:R-:W-:Y:S02]  /*08b0*/  IADD3 R211, R4.reuse, 0x100, RZ ;  /* 0x0000010004d37810 */ /* 0x040fe40007ffe0ff */
[----:B------:R-:W-:-:S02]  /*08c0*/  IADD3 R5, R4, 0x200, RZ ;  /* 0x0000020004057810 */ /* 0x000fc40007ffe0ff */
[C---:B0-----:R-:W-:Y:S01]  /*08d0*/  IADD3 R6, R4.reuse, 0x300, RZ ;  /* 0x0000030004067810 */ /* 0x041fe20007ffe0ff */
[----:B------:R-:W-:-:S04]  /*08e0*/  IMAD.WIDE.U32 R174, R4, 0x8, R212 ;  /* 0x0000000804ae7825 */ /* 0x000fc800078e00d4 */
[----:B------:R-:W-:-:S04]  /*08f0*/  IMAD.WIDE.U32 R172, R211, 0x8, R212 ;  /* 0x00000008d3ac7825 */ /* 0x000fc800078e00d4 */
[----:B------:R-:W-:-:S04]  /*0900*/  IMAD.WIDE.U32 R170, R5, 0x8, R212 ;  /* 0x0000000805aa7825 */ /* 0x000fc800078e00d4 */
[----:B------:R-:W-:Y:S01]  /*0910*/  IMAD.WIDE.U32 R168, R6, 0x8, R212 ;  /* 0x0000000806a87825 */ /* 0x000fe200078e00d4 */
[----:B----4-:R-:W-:-:S13]  /*0920*/  ISETP.GT.AND P2, PT, R10, RZ, PT ;  /* 0x000000ff0a00720c */ /* 0x010fda0003f44270 */
[----:B------:R-:W-:Y:S05]  /*0930*/  @P2 BRA `(.L_x_9575) ;  /* 0x0000000000c02947 */ /* 0x000fea0003800000 */
[----:B------:R-:W-:Y:S02]  /*0940*/  MOV R220, UR18 ;  /* 0x0000001200dc7c02 */ /* 0x000fe40008000f00 */
[----:B------:R-:W-:Y:S02]  /*0950*/  MOV R219, UR19 ;  /* 0x0000001300db7c02 */ /* 0x000fe40008000f00 */
[----:B------:R-:W-:Y:S02]  /*0960*/  ISETP.NE.U32.AND P0, PT, R220, RZ, PT ;  /* 0x000000ffdc00720c */ /* 0x000fe40003f05070 */
[----:B-----5:R-:W-:Y:S02]  /*0970*/  ISETP.GE.AND P3, PT, R203, 0x1, PT ;  /* 0x00000001cb00780c */ /* 0x020fe40003f66270 */
[----:B------:R-:W-:-:S11]  /*0980*/  ISETP.NE.AND.EX P0, PT, R219, RZ, PT, P0 ;  /* 0x000000ffdb00720c */ /* 0x000fd60003f05300 */
[----:B------:R-:W-:Y:S02]  /*0990*/  @P3 IADD3 R8, R203, -0x1, RZ ;  /* 0xffffffffcb083810 */ /* 0x000fe40007ffe0ff */
[----:B------:R0:W5:Y:S03]  /*09a0*/  @P0 LDG.E.64 R200, desc[UR4][R174.64] ;  /* 0x00000004aec80981 */ /* 0x000166000c1e1b00 */
[----:B------:R-:W-:Y:S01]  /*09b0*/  @P3 IMAD R7, R8, R251, RZ ;  /* 0x000000fb08073224 */ /* 0x000fe200078e02ff */
[----:B------:R1:W5:Y:S01]  /*09c0*/  @P0 LDG.E.64 R196, desc[UR4][R170.64] ;  /* 0x00000004aac40981 */ /* 0x000362000c1e1b00 */
[C---:B------:R-:W-:Y:S02]  /*09d0*/  @P0 IADD3 R9, R4.reuse, 0x400, RZ ;  /* 0x0000040004090810 */ /* 0x040fe40007ffe0ff */
[C---:B------:R-:W-:Y:S01]  /*09e0*/  @P0 IADD3 R11, R4.reuse, 0x500, RZ ;  /* 0x00000500040b0810 */ /* 0x040fe20007ffe0ff */
[----:B------:R2:W5:Y:S01]  /*09f0*/  @P0 LDG.E.64 R194, desc[UR4][R168.64] ;  /* 0x00000004a8c20981 */ /* 0x000562000c1e1b00 */
[----:B0-----:R-:W0:Y:S01]  /*0a00*/  LDC.64 R174, c[0x0][0x240] ;  /* 0x00009000ffae7b82 */ /* 0x001e220000000a00 */
[----:B------:R-:W-:-:S02]  /*0a10*/  @P0 IADD3 R245, R4, 0x600, RZ ;  /* 0x0000060004f50810 */ /* 0x000fc40007ffe0ff */
[----:B------:R-:W5:Y:S01]  /*0a20*/  @P0 LDG.E.64 R198, desc[UR4][R172.64] ;  /* 0x00000004acc60981 */ /* 0x000f62000c1e1b00 */
[----:B-1----:R-:W-:Y:S01]  /*0a30*/  @P3 SHF.R.S32.HI R170, RZ, 0x1f, R7 ;  /* 0x0000001fffaa3819 */ /* 0x002fe20000011407 */
[----:B------:R-:W-:-:S03]  /*0a40*/  @P0 IMAD.WIDE.U32 R8, R9, 0x8, R212 ;  /* 0x0000000809080825 */ /* 0x000fc600078e00d4 */
[----:B------:R-:W-:Y:S02]  /*0a50*/  @P3 LEA.HI R171, R170, R7, RZ, 0x2 ;  /* 0x00000007aaab3211 */ /* 0x000fe400078f10ff */
[----:B------:R-:W-:Y:S01]  /*0a60*/  MOV R7, RZ ;  /* 0x000000ff00077202 */ /* 0x000fe20000000f00 */
[----:B------:R0:W5:Y:S01]  /*0a70*/  @P0 LDG.E.64 R192, desc[UR4][R8.64] ;  /* 0x0000000408c00981 */ /* 0x000162000c1e1b00 */
[----:B------:R-:W-:Y:S01]  /*0a80*/  @P3 LEA.HI.SX32 R7, R171, R250, 0x1e ;  /* 0x000000faab073211 */ /* 0x000fe200078ff2ff */
[----:B------:R-:W-:-:S03]  /*0a90*/  @P0 IMAD.WIDE.U32 R10, R11, 0x8, R212 ;  /* 0x000000080b0a0825 */ /* 0x000fc600078e00d4 */
[----:B------:R-:W-:Y:S01]  /*0aa0*/  IADD3 R171, R7, 0x100, RZ ;  /* 0x0000010007ab7810 */ /* 0x000fe20007ffe0ff */
[----:B--2---:R-:W-:Y:S01]  /*0ab0*/  @P0 IMAD.WIDE.U32 R168, R245, 0x8, R212 ;  /* 0x00000008f5a80825 */ /* 0x004fe200078e00d4 */
[C---:B------:R-:W-:Y:S01]  /*0ac0*/  IADD3 R213, R7.reuse, 0x200, RZ ;  /* 0x0000020007d57810 */ /* 0x040fe20007ffe0ff */
[----:B------:R1:W5:Y:S01]  /*0ad0*/  @P0 LDG.E.64 R190, desc[UR4][R10.64] ;  /* 0x000000040abe0981 */ /* 0x000362000c1e1b00 */
[C---:B------:R-:W-:Y:S02]  /*0ae0*/  IADD3 R245, R7.reuse, 0x300, RZ ;  /* 0x0000030007f57810 */ /* 0x040fe40007ffe0ff */
[C---:B------:R-:W-:Y:S01]  /*0af0*/  IADD3 R249, R7.reuse, 0x400, RZ ;  /* 0x0000040007f97810 */ /* 0x040fe20007ffe0ff */
[----:B------:R2:W5:Y:S01]  /*0b00*/  @P0 LDG.E.64 R188, desc[UR4][R168.64] ;  /* 0x00000004a8bc0981 */ /* 0x000562000c1e1b00 */
[C---:B0-----:R-:W-:Y:S01]  /*0b10*/  IMAD.WIDE.U32 R8, R7.reuse, 0x4, R174 ;  /* 0x0000000407087825 */ /* 0x041fe200078e00ae */
[C---:B------:R-:W-:Y:S02]  /*0b20*/  IADD3 R173, R7.reuse, 0x500, RZ ;  /* 0x0000050007ad7810 */ /* 0x040fe40007ffe0ff */
[----:B------:R-:W-:-:S02]  /*0b30*/  IADD3 R7, R7, 0x600, RZ ;  /* 0x0000060007077810 */ /* 0x000fc40007ffe0ff */
[----:B------:R0:W5:Y:S01]  /*0b40*/  LDG.E R228, desc[UR4][R8.64] ;  /* 0x0000000408e47981 */ /* 0x000162000c1e1900 */
[----:B-1----:R-:W-:-:S04]  /*0b50*/  IMAD.WIDE.U32 R10, R213, 0x4, R174 ;  /* 0x00000004d50a7825 */ /* 0x002fc800078e00ae */
[----:B--2---:R-:W-:-:S04]  /*0b60*/  IMAD.WIDE.U32 R168, R245, 0x4, R174 ;  /* 0x00000004f5a87825 */ /* 0x004fc800078e00ae */
[----:B------:R-:W-:-:S04]  /*0b70*/  IMAD.WIDE.U32 R172, R173, 0x4, R174 ;  /* 0x00000004adac7825 */ /* 0x000fc800078e00ae */
[----:B0-----:R-:W-:-:S04]  /*0b80*/  IMAD.WIDE.U32 R8, R171, 0x4, R174 ;  /* 0x00000004ab087825 */ /* 0x001fc800078e00ae */
[--C-:B------:R-:W-:Y:S01]  /*0b90*/  IMAD.WIDE.U32 R170, R249, 0x4, R174.reuse ;  /* 0x00000004f9aa7825 */ /* 0x100fe200078e00ae */
[----:B------:R-:W5:Y:S03]  /*0ba0*/  LDG.E R213, desc[UR4][R8.64] ;  /* 0x0000000408d57981 */ /* 0x000f66000c1e1900 */
[----:B------:R-:W-:Y:S02]  /*0bb0*/  IMAD.WIDE.U32 R174, R7, 0x4, R174 ;  /* 0x0000000407ae7825 */ /* 0x000fe400078e00ae */
[----:B------:R-:W5:Y:S04]  /*0bc0*/  LDG.E R7, desc[UR4][R10.64] ;  /* 0x000000040a077981 */ /* 0x000f68000c1e1900 */
[----:B------:R-:W5:Y:S04]  /*0bd0*/  LDG.E R8, desc[UR4][R168.64] ;  /* 0x00000004a8087981 */ /* 0x000f68000c1e1900 */
[----:B------:R-:W5:Y:S04]  /*0be0*/  LDG.E R9, desc[UR4][R170.64] ;  /* 0x00000004aa097981 */ /* 0x000f68000c1e1900 */
[----:B------:R-:W5:Y:S01]  /*0bf0*/  LDG.E R10, desc[UR4][R172.64] ;  /* 0x00000004ac0a7981 */ /* 0x000f62000c1e1900 */
[----:B------:R-:W-:-:S03]  /*0c00*/  MOV R212, RZ ;  /* 0x000000ff00d47202 */ /* 0x000fc60000000f00 */
[----:B------:R0:W5:Y:S02]  /*0c10*/  LDG.E R11, desc[UR4][R174.64] ;  /* 0x00000004ae0b7981 */ /* 0x000164000c1e1900 */
[----:B0-----:R-:W-:Y:S01]  /*0c20*/  HFMA2.MMA R175, -RZ, RZ, 0, 0 ;  /* 0x00000000ffaf7435 */ /* 0x001fe200000001ff */
[----:B------:R-:W-:Y:S10]  /*0c30*/  BRA `(.L_x_9576) ;  /* 0x0000001800087947 */ /* 0x000ff40003800000 */
.L_x_9575:
        /* <DEDUP_REMOVED lines=11> */
[C---:B------:R-:W-:Y:S01]  /*0cf0*/  IADD3 R19, R7.reuse, 0x300, RZ ;  /* 0x0000030007137810 */ /* 0x040fe20007ffe0ff */
[----:B------:R-:W0:Y:S01]  /*0d00*/  LDC.64 R214, c[0x0][0x240] ;  /* 0x00009000ffd67b82 */ /* 0x000e220000000a00 */
[C---:B------:R-:W-:Y:S02]  /*0d10*/  IADD3 R17, R7.reuse, 0x400, RZ ;  /* 0x0000040007117810 */ /* 0x040fe40007ffe0ff */
[----:B------:R-:W-:Y:S01]  /*0d20*/  IADD3 R15, R7, 0x500, RZ ;  /* 0x00000500070f7810 */ /* 0x000fe20007ffe0ff */
[--C-:B------:R-:W-:Y:S01]  /*0d30*/  IMAD.WIDE.U32 R184, R185, 0x8, R12.reuse ;  /* 0x00000008b9b87825 */ /* 0x100fe200078e000c */
[----:B------:R-:W-:Y:S01]  /*0d40*/  IADD3 R7, R7, 0x600, RZ ;  /* 0x0000060007077810 */ /* 0x000fe20007ffe0ff */
[----:B------:R-:W3:Y:S02]  /*0d50*/  LDG.E.64 R226, desc[UR4][R226.64] ;  /* 0x00000004e2e27981 */ /* 0x000ee4000c1e1b00 */
[--C-:B------:R-:W-:Y:S01]  /*0d60*/  IMAD.WIDE.U32 R20, R21, 0x8, R12.reuse ;  /* 0x0000000815147825 */ /* 0x100fe200078e000c */
[C---:B------:R-:W-:Y:S01]  /*0d70*/  IADD3 R217, R4.reuse, 0x400, RZ ;  /* 0x0000040004d97810 */ /* 0x040fe20007ffe0ff */
[----:B------:R-:W4:Y:S01]  /*0d80*/  LDG.E.64 R184, desc[UR4][R184.64] ;  /* 0x00000004b8b87981 */ /* 0x000f22000c1e1b00 */
[C---:B------:R-:W-:Y:S01]  /*0d90*/  IADD3 R223, R4.reuse, 0x500, RZ ;  /* 0x0000050004df7810 */ /* 0x040fe20007ffe0ff */
[--C-:B------:R-:W-:Y:S01]  /*0da0*/  IMAD.WIDE.U32 R18, R19, 0x8, R12.reuse ;  /* 0x0000000813127825 */ /* 0x100fe200078e000c */
[----:B------:R-:W-:Y:S01]  /*0db0*/  IADD3 R225, R4, 0x600, RZ ;  /* 0x0000060004e17810 */ /* 0x000fe20007ffe0ff */
[----:B------:R-:W4:Y:S01]  /*0dc0*/  LDG.E.64 R20, desc[UR4][R20.64] ;  /* 0x0000000414147981 */ /* 0x000f22000c1e1b00 */
[----:B-----5:R-:W-:Y:S01]  /*0dd0*/  ISETP.GE.AND P3, PT, R203, 0x1, PT ;  /* 0x00000001cb00780c */ /* 0x020fe20003f66270 */
[--C-:B------:R-:W-:Y:S01]  /*0de0*/  IMAD.WIDE.U32 R16, R17, 0x8, R12.reuse ;  /* 0x0000000811107825 */ /* 0x100fe200078e000c */
[----:B------:R-:W-:Y:S01]  /*0df0*/  MOV R220, UR18 ;  /* 0x0000001200dc7c02 */ /* 0x000fe20008000f00 */
[----:B------:R-:W4:Y:S01]  /*0e00*/  LDG.E.64 R18, desc[UR4][R18.64] ;  /* 0x0000000412127981 */ /* 0x000f22000c1e1b00 */
[----:B------:R-:W-:Y:S01]  /*0e10*/  MOV R219, UR19 ;  /* 0x0000001300db7c02 */ /* 0x000fe20008000f00 */
[--C-:B------:R-:W-:Y:S01]  /*0e20*/  IMAD.WIDE.U32 R14, R15, 0x8, R12.reuse ;  /* 0x000000080f0e7825 */ /* 0x100fe200078e000c */
[----:B------:R-:W0:Y:S01]  /*0e30*/  LDC.U8 R248, c[0x0][0x2a0] ;  /* 0x0000a800fff87b82 */ /* 0x000e220000000000 */
[----:B------:R-:W4:Y:S02]  /*0e40*/  LDG.E.64 R16, desc[UR4][R16.64] ;  /* 0x0000000410107981 */ /* 0x000f24000c1e1b00 */
[----:B------:R-:W-:-:S02]  /*0e50*/  IMAD.WIDE.U32 R12, R7, 0x8, R12 ;  /* 0x00000008070c7825 */ /* 0x000fc400078e000c */
[----:B------:R-:W4:Y:S02]  /*0e60*/  LDG.E.64 R14, desc[UR4][R14.64] ;  /* 0x000000040e0e7981 */ /* 0x000f24000c1e1b00 */
[----:B-1----:R-:W-:Y:S02]  /*0e70*/  IMAD.WIDE.U32 R22, R4, 0x8, R8 ;  /* 0x0000000804167825 */ /* 0x002fe400078e0008 */
        /* <DEDUP_REMOVED lines=34> */
[C-C-:B0-----:R-:W-:Y:S01]  /*10a0*/  IMAD.WIDE.U32 R228, R7.reuse, 0x4, R214.reuse ;  /* 0x0000000407e47825 */ /* 0x141fe200078e00d6 */
[C---:B------:R-:W-:Y:S01]  /*10b0*/  IADD3 R9, R7.reuse, 0x300, RZ ;  /* 0x0000030007097810 */ /* 0x040fe20007ffe0ff */
[----:B------:R-:W5:Y:S01]  /*10c0*/  @P0 LDG.E.64 R192, desc[UR4][R216.64] ;  /* 0x00000004d8c00981 */ /* 0x000f62000c1e1b00 */
[----:B------:R-:W-:Y:S01]  /*10d0*/  IADD3 R231, R7, 0x400, RZ ;  /* 0x0000040007e77810 */ /* 0x000fe20007ffe0ff */
[--C-:B------:R-:W-:Y:S01]  /*10e0*/  IMAD.WIDE.U32 R212, R213, 0x4, R214.reuse ;  /* 0x00000004d5d47825 */ /* 0x100fe200078e00d6 */
[----:B------:R-:W-:Y:S01]  /*10f0*/  IADD3 R7, R7, 0x600, RZ ;  /* 0x0000060007077810 */ /* 0x000fe20007ffe0ff */
[----:B------:R-:W5:Y:S02]  /*1100*/  @P0 LDG.E.64 R190, desc[UR4][R222.64] ;  /* 0x00000004debe0981 */ /* 0x000f64000c1e1b00 */
[----:B------:R-:W-:-:S02]  /*1110*/  IMAD.WIDE.U32 R10, R11, 0x4, R214 ;  /* 0x000000040b0a7825 */ /* 0x000fc400078e00d6 */
[----:B------:R-:W5:Y:S02]  /*1120*/  @P0 LDG.E.64 R188, desc[UR4][R224.64] ;  /* 0x00000004e0bc0981 */ /* 0x000f64000c1e1b00 */
[--C-:B------:R-:W-:Y:S01]  /*1130*/  IMAD.WIDE.U32 R232, R233, 0x4, R214.reuse ;  /* 0x00000004e9e87825 */ /* 0x100fe200078e00d6 */
[----:B------:R-:W-:Y:S01]  /*1140*/  ISETP.NE.AND P0, PT, R248, RZ, PT ;  /* 0x000000fff800720c */ /* 0x000fe20003f05270 */
[----:B------:R3:W5:Y:S02]  /*1150*/  LDG.E R213, desc[UR4][R212.64] ;  /* 0x00000004d4d57981 */ /* 0x000764000c1e1900 */
[--C-:B------:R-:W-:Y:S02]  /*1160*/  IMAD.WIDE.U32 R8, R9, 0x4, R214.reuse ;  /* 0x0000000409087825 */ /* 0x100fe400078e00d6 */
[----:B------:R-:W5:Y:S02]  /*1170*/  LDG.E R10, desc[UR4][R10.64] ;  /* 0x000000040a0a7981 */ /* 0x000f64000c1e1900 */
[----:B------:R-:W-:-:S02]  /*1180*/  IMAD.WIDE.U32 R230, R231, 0x4, R214 ;  /* 0x00000004e7e67825 */ /* 0x000fc400078e00d6 */
[----:B------:R-:W5:Y:S02]  /*1190*/  LDG.E R8, desc[UR4][R8.64] ;  /* 0x0000000408087981 */ /* 0x000f64000c1e1900 */
[----:B------:R-:W-:Y:S02]  /*11a0*/  IMAD.WIDE.U32 R214, R7, 0x4, R214 ;  /* 0x0000000407d67825 */ /* 0x000fe400078e00d6 */
[----:B------:R-:W5:Y:S04]  /*11b0*/  LDG.E R228, desc[UR4][R228.64] ;  /* 0x00000004e4e47981 */ /* 0x000f68000c1e1900 */
[----:B------:R0:W5:Y:S04]  /*11c0*/  LDG.E R11, desc[UR4][R214.64] ;  /* 0x00000004d60b7981 */ /* 0x000168000c1e1900 */
[----:B------:R1:W5:Y:S04]  /*11d0*/  LDG.E R9, desc[UR4][R230.64] ;  /* 0x00000004e6097981 */ /* 0x000368000c1e1900 */
[----:B------:R1:W5:Y:S01]  /*11e0*/  LDG.E R7, desc[UR4][R232.64] ;  /* 0x00000004e8077981 */ /* 0x000362000c1e1900 */
[----:B---3--:R-:W-:-:S02]  /*11f0*/  SHF.R.U64 R212, R226, 0x10, R227 ;  /* 0x00000010e2d47819 */ /* 0x008fc400000012e3 */
[----:B------:R-:W-:Y:S02]  /*1200*/  MOV R249, R227 ;  /* 0x000000e300f97202 */ /* 0x000fe40000000f00 */
[----:B------:R-:W-:Y:S02]  /*1210*/  SHF.R.U32.HI R186, RZ, 0x10, R227 ;  /* 0x00000010ffba7819 */ /* 0x000fe400000116e3 */
[----:B----4-:R-:W-:Y:S02]  /*1220*/  MOV R174, R184 ;  /* 0x000000b800ae7202 */ /* 0x010fe40000000f00 */
[--C-:B------:R-:W-:Y:S02]  /*1230*/  SHF.R.U64 R172, R184, 0x10, R185.reuse ;  /* 0x00000010b8ac7819 */ /* 0x100fe400000012b9 */
[----:B------:R-:W-:Y:S02]  /*1240*/  MOV R173, R185 ;  /* 0x000000b900ad7202 */ /* 0x000fe40000000f00 */
[----:B------:R-:W-:-:S02]  /*1250*/  SHF.R.U32.HI R170, RZ, 0x10, R185 ;  /* 0x00000010ffaa7819 */ /* 0x000fc400000116b9 */
[----:B0-----:R-:W-:Y:S02]  /*1260*/  MOV R214, R226 ;  /* 0x000000e200d67202 */ /* 0x001fe40000000f00 */
[----:B------:R-:W-:Y:S02]  /*1270*/  MOV R171, R20 ;  /* 0x0000001400ab7202 */ /* 0x000fe40000000f00 */
[----:B------:R-:W-:Y:S02]  /*1280*/  MOV R225, R14 ;  /* 0x0000000e00e17202 */ /* 0x000fe40000000f00 */
[----:B------:R-:W-:Y:S02]  /*1290*/  MOV R239, R12 ;  /* 0x0000000c00ef7202 */ /* 0x000fe40000000f00 */
[----:B------:R-:W-:Y:S02]  /*12a0*/  SHF.R.U64 R227, R12, 0x10, R13 ;  /* 0x000000100ce37819 */ /* 0x000fe4000000120d */
[----:B--2---:R-:W-:Y:S01]  /*12b0*/  SHF.R.U64 R12, R22, 0x10, R23 ;  /* 0x00000010160c7819 */ /* 0x004fe20000001217 */
[----:B------:R-:W-:Y:S01]  /*12c0*/  HADD2.F32 R215, -RZ, R23.H0_H0 ;  /* 0x20000017ffd77230 */ /* 0x000fe20000004100 */
[----:B------:R-:W-:-:S02]  /*12d0*/  MOV R245, R13 ;  /* 0x0000000d00f57202 */ /* 0x000fc40000000f00 */
[----:B------:R-:W-:Y:S02]  /*12e0*/  SHF.R.U32.HI R241, RZ, 0x10, R13 ;  /* 0x00000010fff17819 */ /* 0x000fe4000001160d */
[----:B------:R-:W-:Y:S02]  /*12f0*/  FSEL R0, R0, RZ, !P0 ;  /* 0x000000ff00007208 */ /* 0x000fe40004000000 */
[----:B------:R-:W-:Y:S01]  /*1300*/  SHF.R.U32.HI R13, RZ, 0x10, R23 ;  /* 0x00000010ff0d7819 */ /* 0x000fe20000011617 */
[----:B------:R-:W-:Y:S01]  /*1310*/  HADD2.F32 R184, -RZ, R24.H0_H0 ;  /* 0x20000018ffb87230 */ /* 0x000fe20000004100 */
[----:B------:R-:W-:Y:S01]  /*1320*/  SHF.R.U64 R224, R14, 0x10, R15 ;  /* 0x000000100ee07819 */ /* 0x000fe2000000120f */
[----:B------:R-:W-:Y:S01]  /*1330*/  HADD2.F32 R185, -RZ, R25.H0_H0 ;  /* 0x20000019ffb97230 */ /* 0x000fe20000004100 */
[----:B------:R-:W-:Y:S01]  /*1340*/  SHF.R.U64 R14, R24, 0x10, R25 ;  /* 0x00000010180e7819 */ /* 0x000fe20000001219 */
[----:B-1----:R-:W-:Y:S01]  /*1350*/  HADD2.F32 R230, -RZ, R12.H0_H0 ;  /* 0x2000000cffe67230 */ /* 0x002fe20000004100 */
[----:B------:R-:W-:Y:S01]  /*1360*/  MOV R240, R15 ;  /* 0x0000000f00f07202 */ /* 0x000fe20000000f00 */
[----:B------:R-:W-:Y:S01]  /*1370*/  HADD2.F32 R229, -RZ, R22.H0_H0 ;  /* 0x20000016ffe57230 */ /* 0x000fe20000004100 */
[----:B------:R-:W-:Y:S01]  /*1380*/  SHF.R.U32.HI R237, RZ, 0x10, R15 ;  /* 0x00000010ffed7819 */ /* 0x000fe2000001160f */
[----:B------:R-:W-:Y:S01]  /*1390*/  FADD.FTZ R12, -R0, R215 ;  /* 0x000000d7000c7221 */ /* 0x000fe20000010100 */
[----:B------:R-:W-:Y:S01]  /*13a0*/  SHF.R.U64 R168, R20, 0x10, R21 ;  /* 0x0000001014a87819 */ /* 0x000fe20000001215 */
[----:B------:R-:W-:Y:S01]  /*13b0*/  HADD2.F32 R215, -RZ, R13.H0_H0 ;  /* 0x2000000dffd77230 */ /* 0x000fe20000004100 */
        /* <DEDUP_REMOVED lines=10> */
[----:B------:R-:W-:Y:S01]  /*1460*/  SHF.R.U32.HI R15, RZ, 0x10, R25 ;  /* 0x00000010ff0f7819 */ /* 0x000fe20000011619 */
[----:B------:R-:W-:Y:S01]  /*1470*/  FADD.FTZ R13, -R0, R184 ;  /* 0x000000b8000d7221 */ /* 0x000fe20000010100 */
        /* <DEDUP_REMOVED lines=11> */
[----:B------:R-:W-:Y:S01]  /*1530*/  FADD.FTZ R14, -R0, R185 ;  /* 0x000000b9000e7221 */ /* 0x000fe20000010100 */
        /* <DEDUP_REMOVED lines=47> */
[----:B------:R-:W-:-:S02]  /*1830*/  HADD2.F32 R229, -RZ, R214.H0_H0 ;  /* 0x200000d6ffe57230 */ /* 0x000fc40000004100 */
[C---:B------:R-:W-:Y:S01]  /*1840*/  FMUL.FTZ R15, R3.reuse, R15 ;  /* 0x0000000f030f7220 */ /* 0x040fe20000410000 */
[----:B------:R-:W-:Y:S02]  /*1850*/  HADD2.F32 R171, -RZ, R171.H0_H0 ;  /* 0x200000abffab7230 */ /* 0x000fe40000004100 */
[----:B------:R-:W-:Y:S01]  /*1860*/  FMUL.FTZ R27, R3, R27 ;  /* 0x0000001b031b7220 */ /* 0x000fe20000410000 */
[----:B------:R-:W-:Y:S02]  /*1870*/  HADD2.F32 R212, -RZ, R212.H0_H0 ;  /* 0x200000d4ffd47230 */ /* 0x000fe40000004100 */
[----:B------:R-:W-:Y:S01]  /*1880*/  FADD.FTZ R80, R80, R229 ;  /* 0x000000e550507221 */ /* 0x000fe20000010000 */
[----:B------:R-:W-:Y:S02]  /*1890*/  HADD2.F32 R242, -RZ, R186.H0_H0 ;  /* 0x200000bafff27230 */ /* 0x000fe40000004100 */
[----:B------:R-:W-:Y:S01]  /*18a0*/  FFMA.FTZ R108, R0, R229, R108 ;  /* 0x000000e5006c7223 */ /* 0x000fe2000001006c */
[----:B------:R-:W-:-:S02]  /*18b0*/  HADD2.F32 R172, -RZ, R172.H0_H0 ;  /* 0x200000acffac7230 */ /* 0x000fc40000004100 */
[----:B------:R-:W-:Y:S01]  /*18c0*/  FMUL.FTZ R186, R112, R229 ;  /* 0x000000e570ba7220 */ /* 0x000fe20000410000 */
        /* <DEDUP_REMOVED lines=12> */
[-C--:B------:R-:W-:Y:S01]  /*1990*/  FFMA.FTZ R105, R27, R172.reuse, R105 ;  /* 0x000000ac1b697223 */ /* 0x080fe20000010069 */
[----:B------:R-:W-:Y:S01]  /*19a0*/  FMUL.FTZ R240, R117, R172 ;  /* 0x000000ac75f07220 */ /* 0x000fe20000410000 */
[----:B------:R-:W-:Y:S01]  /*19b0*/  FADD.FTZ R171, RZ, R186 ;  /* 0x000000baffab7221 */ /* 0x000fe20000010000 */
[----:B------:R-:W-:Y:S01]  /*19c0*/  FMUL.FTZ R25, R3, R25 ;  /* 0x0000001903197220 */ /* 0x000fe20000410000 */
[----:B------:R-:W-:Y:S01]  /*19d0*/  FFMA.FTZ R172, R0, R186, RZ ;  /* 0x000000ba00ac7223 */ /* 0x000fe200000100ff */
[----:B------:R-:W-:-:S02]  /*19e0*/  HADD2.F32 R173, -RZ, R173.H0_H0 ;  /* 0x200000adffad7230 */ /* 0x000fc40000004100 */
[C---:B------:R-:W-:Y:S01]  /*19f0*/  FMUL.FTZ R14, R3.reuse, R14 ;  /* 0x0000000e030e7220 */ /* 0x040fe20000410000 */
[----:B------:R-:W-:Y:S02]  /*1a00*/  HADD2.F32 R214, -RZ, R241.H0_H0 ;  /* 0x200000f1ffd67230 */ /* 0x000fe40000004100 */
[----:B------:R-:W-:Y:S01]  /*1a10*/  FMUL.FTZ R26, R3, R26 ;  /* 0x0000001a031a7220 */ /* 0x000fe20000410000 */
[----:B------:R-:W-:Y:S01]  /*1a20*/  FADD.FTZ R76, R76, R174 ;  /* 0x000000ae4c4c7221 */ /* 0x000fe20000010000 */
[-C--:B------:R-:W-:Y:S01]  /*1a30*/  FFMA.FTZ R104, R13, R174.reuse, R104 ;  /* 0x000000ae0d687223 */ /* 0x080fe20000010068 */
[----:B------:R-:W-:Y:S01]  /*1a40*/  FMUL.FTZ R241, R116, R174 ;  /* 0x000000ae74f17220 */ /* 0x000fe20000410000 */
[----:B------:R-:W-:Y:S01]  /*1a50*/  FMUL.FTZ R243, R114, R249 ;  /* 0x000000f972f37220 */ /* 0x000fe20000410000 */
[----:B------:R-:W-:Y:S01]  /*1a60*/  FADD.FTZ R174, R171, R244 ;  /* 0x000000f4abae7221 */ /* 0x000fe20000010000 */
[----:B------:R-:W-:Y:S01]  /*1a70*/  FMUL.FTZ R12, R3, R12 ;  /* 0x0000000c030c7220 */ /* 0x000fe20000410000 */
[----:B------:R-:W-:-:S02]  /*1a80*/  HADD2.F32 R232, -RZ, R218.H0_H0 ;  /* 0x200000daffe87230 */ /* 0x000fc40000004100 */
[----:B------:R-:W-:Y:S01]  /*1a90*/  FFMA.FTZ R171, R25, R244, R172 ;  /* 0x000000f419ab7223 */ /* 0x000fe200000100ac */
        /* <DEDUP_REMOVED lines=65> */
[C---:B------:R-:W-:Y:S01]  /*1eb0*/  FMUL.FTZ R180, R3.reuse, R180 ;  /* 0x000000b403b47220 */ /* 0x040fe20000410000 */
[----:B------:R-:W-:Y:S01]  /*1ec0*/  FMUL.FTZ R182, R3, R182 ;  /* 0x000000b603b67220 */ /* 0x000fe20000410000 */
[----:B------:R-:W-:Y:S01]  /*1ed0*/  FADD.FTZ R168, R171, R232 ;  /* 0x000000e8aba87221 */ /* 0x000fe20000010000 */
[----:B------:R-:W-:Y:S01]  /*1ee0*/  FMUL.FTZ R18, R3, R18 ;  /* 0x0000001203127220 */ /* 0x000fe20000410000 */
[----:B------:R-:W-:Y:S01]  /*1ef0*/  FMUL.FTZ R231, R126, R175 ;  /* 0x000000af7ee77220 */ /* 0x000fe20000410000 */
[----:B------:R-:W-:Y:S01]  /*1f00*/  FFMA.FTZ R171, R179, R232, R172 ;  /* 0x000000e8b3ab7223 */ /* 0x000fe200000100ac */
[----:B------:R-:W-:-:S02]  /*1f10*/  HADD2.F32 R170, -RZ, R225.H0_H0 ;  /* 0x200000e1ffaa7230 */ /* 0x000fc40000004100 */
        /* <DEDUP_REMOVED lines=11> */
[----:B------:R-:W-:Y:S01]  /*1fd0*/  FMUL.FTZ R21, R3, R21 ;  /* 0x0000001503157220 */ /* 0x000fe20000410000 */
        /* <DEDUP_REMOVED lines=19> */
[C---:B------:R-:W-:Y:S02]  /*2110*/  FMUL.FTZ R183, R3.reuse, R183 ;  /* 0x000000b703b77220 */ /* 0x040fe40000410000 */
        /* <DEDUP_REMOVED lines=52> */
.L_x_9576:
[----:B------:R-:W-:Y:S05]  /*2460*/  BSYNC B0 ;  /* 0x0000000000007941 */ /* 0x000fea0003800000 */
.L_x_9574:
        /* <DEDUP_REMOVED lines=25> */
.L_x_9762:
[----:B------:R-:W3:Y:S01]  /*2600*/  S2R R172, SR_CgaCtaId ;  /* 0x0000000000ac7919 */ /* 0x000ee20000008800 */
[----:B------:R-:W-:Y:S01]  /*2610*/  @P3 IADD3 R168, R203, -0x1, RZ ;  /* 0xffffffffcba83810 */ /* 0x000fe20007ffe0ff */
[----:B01----:R-:W-:Y:S01]  /*2620*/  FADD.FTZ R170, R170, R173 ;  /* 0x000000adaaaa7221 */ /* 0x003fe20000010000 */
[----:B------:R-:W-:Y:S01]  /*2630*/  MOV R173, 0x400 ;  /* 0x0000040000ad7802 */ /* 0x000fe20000000f00 */
[----:B------:R-:W-:Y:S01]  /*2640*/  HFMA2.MMA R212, -RZ, RZ, 0, 0 ;  /* 0x00000000ffd47435 */ /* 0x000fe200000001ff */
[----:B------:R-:W-:Y:S01]  /*2650*/  @!P0 LOP3.LUT R252, R252, 0x7, RZ, 0xc0, !PT ;  /* 0x00000007fcfc8812 */ /* 0x000fe200078ec0ff */
[----:B------:R-:W-:Y:S02]  /*2660*/  @P3 IMAD R168, R168, R251, RZ ;  /* 0x000000fba8a83224 */ /* 0x000fe400078e02ff */
[----:B--2---:R-:W-:Y:S01]  /*2670*/  FADD.FTZ R171, R171, R174 ;  /* 0x000000aeabab7221 */ /* 0x004fe20000010000 */
[----:B------:R-:W-:Y:S05]  /*2680*/  WARPSYNC.ALL ;  /* 0x0000000000007948 */ /* 0x000fea0003800000 */
[----:B------:R-:W-:Y:S01]  /*2690*/  @P3 SHF.R.S32.HI R169, RZ, 0x1f, R168 ;  /* 0x0000001fffa93819 */ /* 0x000fe200000114a8 */
[----:B------:R-:W0:Y:S03]  /*26a0*/  LDC.U8 R251, c[0x0][0x2a0] ;  /* 0x0000a800fffb7b82 */ /* 0x000e260000000000 */
[----:B------:R-:W-:-:S04]  /*26b0*/  @P3 LEA.HI R169, R169, R168, RZ, 0x2 ;  /* 0x000000a8a9a93211 */ /* 0x000fc800078f10ff */
[----:B------:R-:W-:Y:S02]  /*26c0*/  @P3 LEA.HI.SX32 R212, R169, R250, 0x1e ;  /* 0x000000faa9d43211 */ /* 0x000fe400078ff2ff */
[----:B------:R-:W1:Y:S01]  /*26d0*/  @P3 LDC.64 R168, c[0x0][0x220] ;  /* 0x00008800ffa83b82 */ /* 0x000e620000000a00 */
[----:B---3--:R-:W-:Y:S02]  /*26e0*/  LEA R172, R172, R173, 0x18 ;  /* 0x000000adacac7211 */ /* 0x008fe400078ec0ff */
[----:B------:R-:W-:-:S04]  /*26f0*/  @!P0 IADD3 R173, R245, R252, RZ ;  /* 0x000000fcf5ad8210 */ /* 0x000fc80007ffe0ff */
[----:B------:R-:W-:-:S05]  /*2700*/  @!P0 LEA R248, R173, R172, 0x3 ;  /* 0x000000acadf88211 */ /* 0x000fca00078e18ff */
        /* <DEDUP_REMOVED lines=32> */
[----:B------:R-:W-:Y:S02]  /*2910*/  @P3 PRMT R246, R246, 0x5410, R203 ;  /* 0x00005410f6f63816 */ /* 0x000fe400000000cb */
        /* <DEDUP_REMOVED lines=10> */
.L_x_9579:
[----:B------:R-:W-:Y:S01]  /*29c0*/  ISETP.NE.U32.AND P0, PT, R220, RZ, PT ;  /* 0x000000ffdc00720c */ /* 0x000fe20003f05070 */
[----:B------:R-:W-:-:S03]  /*29d0*/  FFMA.FTZ R169, R0, R172, R173 ;  /* 0x000000ac00a97223 */ /* 0x000fc600000100ad */
[----:B------:R-:W-:Y:S01]  /*29e0*/  ISETP.NE.AND.EX P0, PT, R219, RZ, PT, P0 ;  /* 0x000000ffdb00720c */ /* 0x000fe20003f05300 */
[----:B------:R-:W-:-:S04]  /*29f0*/  FADD.FTZ R168, R186, -R169 ;  /* 0x800000a9baa87221 */ /* 0x000fc80000010000 */
[----:B------:R-:W-:-:S08]  /*2a00*/  FMUL.FTZ R168, R3, R168 ;  /* 0x000000a803a87220 */ /* 0x000fd00000410000 */
[----:B-----5:R-:W-:-:S05]  /*2a10*/  @P0 HADD2.F32 R169, -RZ, R200.H0_H0 ;  /* 0x200000c8ffa90230 */ /* 0x020fca0000004100 */
[----:B------:R-:W-:-:S07]  /*2a20*/  @P0 FADD.FTZ R168, R168, R169 ;  /* 0x000000a9a8a80221 */ /* 0x000fce0000010000 */
.L_x_9580:
[----:B------:R-:W-:Y:S05]  /*2a30*/  BSYNC B0 ;  /* 0x0000000000007941 */ /* 0x000fea0003800000 */
.L_x_9578:
[----:B------:R-:W-:Y:S01]  /*2a40*/  ISETP.NE.U32.AND P1, PT, RZ, UR12, PT ;  /* 0x0000000cff007c0c */ /* 0x000fe2000bf25070 */
[----:B------:R-:W-:Y:S03]  /*2a50*/  BSSY B0, `(.L_x_9581) ;  /* 0x000000f000007945 */ /* 0x000fe60003800000 */
[----:B------:R-:W-:-:S13]  /*2a60*/  ISETP.NE.AND.EX P1, PT, RZ, UR13, PT, P1 ;  /* 0x0000000dff007c0c */ /* 0x000fda000bf25310 */
[----:B------:R-:W-:Y:S01]  /*2a70*/  @P1 F2FP.F16.F32.PACK_AB R170, RZ, R168 ;  /* 0x000000a8ffaa123e */ /* 0x000fe200000000ff */
[----:B------:R-:W-:Y:S06]  /*2a80*/  @!P3 BRA `(.L_x_9582) ;  /* 0x00000000002cb947 */ /* 0x000fec0003800000 */
[----:B-----5:R-:W-:Y:S01]  /*2a90*/  LOP3.LUT P5, RZ, R228, 0xff, RZ, 0xc0, !PT ;  /* 0x000000ffe4ff7812 */ /* 0x020fe200078ac0ff */
[----:B------:R-:W-:Y:S01]  /*2aa0*/  FMUL.FTZ R168, R168, UR15 ;  /* 0x0000000fa8a87c20 */ /* 0x000fe20008410000 */
[----:B------:R-:W-:-:S03]  /*2ab0*/  MOV R169, RZ ;  /* 0x000000ff00a97202 */ /* 0x000fc60000000f00 */
        /* <DEDUP_REMOVED lines=8> */
.L_x_9582:
[----:B------:R-:W-:Y:S05]  /*2b40*/  BSYNC B0 ;  /* 0x0000000000007941 */ /* 0x000fea0003800000 */
.L_x_9581:
        /* <DEDUP_REMOVED lines=8> */
.L_x_9584:
[----:B------:R-:W-:Y:S01]  /*2bd0*/  FFMA.FTZ R169, R25, R172, R173 ;  /* 0x000000ac19a97223 */ /* 0x000fe200000100ad */
[----:B-----5:R-:W-:-:S03]  /*2be0*/  @P0 SHF.R.U64 R170, R200, 0x10, R201 ;  /* 0x00000010c8aa0819 */ /* 0x020fc600000012c9 */
[----:B------:R-:W-:Y:S02]  /*2bf0*/  FADD.FTZ R168, R244, -R169 ;  /* 0x800000a9f4a87221 */ /* 0x000fe40000010000 */
[----:B------:R-:W-:Y:S02]  /*2c00*/  @P0 HADD2.F32 R169, -RZ, R170.H0_H0 ;  /* 0x200000aaffa90230 */ /* 0x000fe40000004100 */
[----:B------:R-:W-:-:S04]  /*2c10*/  FMUL.FTZ R168, R3, R168 ;  /* 0x000000a803a87220 */ /* 0x000fc80000410000 */
[----:B------:R-:W-:-:S07]  /*2c20*/  @P0 FADD.FTZ R168, R168, R169 ;  /* 0x000000a9a8a80221 */ /* 0x000fce0000010000 */
.L_x_9585:
[----:B------:R-:W-:Y:S05]  /*2c30*/  BSYNC B0 ;  /* 0x0000000000007941 */ /* 0x000fea0003800000 */
.L_x_9583:
[----:B------:R-:W-:Y:S01]  /*2c40*/  BSSY B0, `(.L_x_9586) ;  /* 0x000000e000007945 */ /* 0x000fe20003800000 */
[----:B------:R-:W-:-:S03]  /*2c50*/  @P1 F2FP.F16.F32.PACK_AB R171, RZ, R168 ;  /* 0x000000a8ffab123e */ /* 0x000fc600000000ff */
[----:B------:R-:W-:Y:S05]  /*2c60*/  @!P3 BRA `(.L_x_9587) ;  /* 0x00000000002cb947 */ /* 0x000fea0003800000 */
[----:B-----5:R-:W-:Y:S01]  /*2c70*/  LOP3.LUT P5, RZ, R228, 0xff00, RZ, 0xc0, !PT ;  /* 0x0000ff00e4ff7812 */ /* 0x020fe200078ac0ff */
[----:B------:R-:W-:-:S04]  /*2c80*/  FMUL.FTZ R168, R168, UR15 ;  /* 0x0000000fa8a87c20 */ /* 0x000fc80008410000 */
[----:B------:R-:W-:Y:S01]  /*2c90*/  FMUL.FTZ R170, R168, UR14 ;  /* 0x0000000ea8aa7c20 */ /* 0x000fe20008410000 */
[----:B------:R-:W-:-:S07]  /*2ca0*/  MOV R168, RZ ;  /* 0x000000ff00a87202 */ /* 0x000fce0000000f00 */
[----:B------:R-:W-:-:S05]  /*2cb0*/  @P5 HADD2.F32 R169, -RZ, R247.H0_H0 ;  /* 0x200000f7ffa95230 */ /* 0x000fca0000004100 */
[----:B------:R-:W-:Y:S01]  /*2cc0*/  @P5 FMUL.FTZ R168, R170, R169 ;  /* 0x000000a9aaa85220 */ /* 0x000fe20000410000 */
[----:B------:R-:W-:-:S03]  /*2cd0*/  FMUL.FTZ R169, R141, R170 ;  /* 0x000000aa8da97220 */ /* 0x000fc60000410000 */
[----:B------:R-:W-:Y:S02]  /*2ce0*/  FADD.FTZ R29, R29, R168 ;  /* 0x000000a81d1d7221 */ /* 0x000fe40000010000 */
[----:B------:R-:W-:-:S04]  /*2cf0*/  FSEL R169, R169, RZ, P5 ;  /* 0x000000ffa9a97208 */ /* 0x000fc80002800000 */
[----:B------:R-:W-:-:S04]  /*2d00*/  F2FP.F16.F32.PACK_AB R169, RZ, R169 ;  /* 0x000000a9ffa9723e */ /* 0x000fc800000000ff */
[----:B------:R-:W-:-:S07]  /*2d10*/  PRMT R205, R169, 0x7610, R205 ;  /* 0x00007610a9cd7816 */ /* 0x000fce00000000cd */
.L_x_9587:
[----:B------:R-:W-:Y:S05]  /*2d20*/  BSYNC B0 ;  /* 0x0000000000007941 */ /* 0x000fea0003800000 */
.L_x_9586:
[----:B------:R-:W-:Y:S01]  /*2d30*/  BSSY B0, `(.L_x_9588) ;  /* 0x000000c000007945 */ /* 0x000fe20003800000 */
[----:B------:R-:W-:-:S03]  /*2d40*/  @P1 PRMT R206, R171, 0x7610, R206 ;  /* 0x00007610abce1816 */ /* 0x000fc600000000ce */
[----:B------:R-:W-:Y:S05]  /*2d50*/  @P2 BRA `(.L_x_9589) ;  /* 0x0000000000102947 */ /* 0x000fea0003800000 */
[----:B------:R-:W-:Y:S01]  /*2d60*/  HFMA2.MMA R168, -RZ, RZ, 0, 0 ;  /* 0x00000000ffa87435 */ /* 0x000fe200000001ff */
[----:B------:R-:W-:Y:S10]  /*2d70*/  @!P0 BRA `(.L_x_9590) ;  /* 0x00000000001c8947 */ /* 0x000ff40003800000 */
[----:B-----5:R-:W-:Y:S01]  /*2d80*/  HADD2.F32 R168, -RZ, R201.H0_H0 ;  /* 0x200000c9ffa87230 */ /* 0x020fe20000004100 */
[----:B------:R-:W-:Y:S06]  /*2d90*/  BRA `(.L_x_9590) ;  /* 0x0000000000147947 */ /* 0x000fec0003800000 */
.L_x_9589:
[----:B------:R-:W-:Y:S01]  /*2da0*/  FFMA.FTZ R168, R12, R172, R173 ;  /* 0x000000ac0ca87223 */ /* 0x000fe200000100ad */
[----:B-----5:R-:W-:-:S03]  /*2db0*/  @P0 HADD2.F32 R169, -RZ, R201.H0_H0 ;  /* 0x200000c9ffa90230 */ /* 0x020fc60000004100 */
[----:B------:R-:W-:-:S04]  /*2dc0*/  FADD.FTZ R168, R243, -R168 ;  /* 0x800000a8f3a87221 */ /* 0x000fc80000010000 */
[----:B------:R-:W-:-:S04]  /*2dd0*/  FMUL.FTZ R168, R3, R168 ;  /* 0x000000a803a87220 */ /* 0x000fc80000410000 */
[----:B------:R-:W-:-:S07]  /*2de0*/  @P0 FADD.FTZ R168, R168, R169 ;  /* 0x000000a9a8a80221 */ /* 0x000fce0000010000 */
.L_x_9590:
[----:B------:R-:W-:Y:S05]  /*2df0*/  BSYNC B0 ;  /* 0x0000000000007941 */ /* 0x000fea0003800000 */
.L_x_9588:
[----:B------:R-:W-:Y:S01]  /*2e00*/  BSSY B0, `(.L_x_9591) ;  /* 0x000000e000007945 */ /* 0x000fe20003800000 */
[----:B------:R-:W-:-:S03]  /*2e10*/  @P1 F2FP.F16.F32.PACK_AB R170, RZ, R168 ;  /* 0x000000a8ffaa123e */ /* 0x000fc600000000ff */
[----:B------:R-:W-:Y:S05]  /*2e20*/  @!P3 BRA `(.L_x_9592) ;  /* 0x00000000002cb947 */ /* 0x000fea0003800000 */
[----:B-----5:R-:W-:Y:S01]  /*2e30*/  LOP3.LUT P5, RZ, R228, 0xff0000, RZ, 0xc0, !PT ;  /* 0x00ff0000e4ff7812 */ /* 0x020fe200078ac0ff */
[----:B------:R-:W-:Y:S01]  /*2e40*/  FMUL.FTZ R168, R168, UR15 ;  /* 0x0000000fa8a87c20 */ /* 0x000fe20008410000 */
[----:B------:R-:W-:-:S03]  /*2e50*/  MOV R169, RZ ;  /* 0x000000ff00a97202 */ /* 0x000fc60000000f00 */
[----:B------:R-:W-:-:S08]  /*2e60*/  FMUL.FTZ R171, R168, UR14 ;  /* 0x0000000ea8ab7c20 */ /* 0x000fd00008410000 */
[----:B------:R-:W-:-:S05]  /*2e70*/  @P5 HADD2.F32 R168, -RZ, R246.H1_H1 ;  /* 0x300000f6ffa85230 */ /* 0x000fca0000004100 */
[----:B------:R-:W-:Y:S01]  /*2e80*/  @P5 FMUL.FTZ R169, R171, R168 ;  /* 0x000000a8aba95220 */ /* 0x000fe20000410000 */
[----:B------:R-:W-:-:S03]  /*2e90*/  FMUL.FTZ R168, R142, R171 ;  /* 0x000000ab8ea87220 */ /* 0x000fc60000410000 */
[----:B------:R-:W-:Y:S02]  /*2ea0*/  FADD.FTZ R30, R30, R169 ;  /* 0x000000a91e1e7221 */ /* 0x000fe40000010000 */
[----:B------:R-:W-:-:S04]  /*2eb0*/  FSEL R168, R168, RZ, P5 ;  /* 0x000000ffa8a87208 */ /* 0x000fc80002800000 */
[----:B------:R-:W-:-:S04]  /*2ec0*/  F2FP.F16.F32.PACK_AB R168, RZ, R168 ;  /* 0x000000a8ffa8723e */ /* 0x000fc800000000ff */
[----:B------:R-:W-:-:S07]  /*2ed0*/  PRMT R207, R168, 0x7610, R207 ;  /* 0x00007610a8cf7816 */ /* 0x000fce00000000cf */
.L_x_9592:
[----:B------:R-:W-:Y:S05]  /*2ee0*/  BSYNC B0 ;  /* 0x0000000000007941 */ /* 0x000fea0003800000 */
.L_x_9591:
        /* <DEDUP_REMOVED lines=8> */
.L_x_9594:
[----:B------:R-:W-:Y:S01]  /*2f70*/  FFMA.FTZ R169, R26, R172, R173 ;  /* 0x000000ac1aa97223 */ /* 0x000fe200000100ad */
[----:B-----5:R-:W-:-:S03]  /*2f80*/  @P0 SHF.R.U32.HI R170, RZ, 0x10, R201 ;  /* 0x00000010ffaa0819 */ /* 0x020fc600000116c9 */
[----:B------:R-:W-:Y:S02]  /*2f90*/  FADD.FTZ R168, R242, -R169 ;  /* 0x800000a9f2a87221 */ /* 0x000fe40000010000 */
[----:B------:R-:W-:Y:S02]  /*2fa0*/  @P0 HADD2.F32 R169, -RZ, R170.H0_H0 ;  /* 0x200000aaffa90230 */ /* 0x000fe40000004100 */
[----:B------:R-:W-:-:S04]  /*2fb0*/  FMUL.FTZ R168, R3, R168 ;  /* 0x000000a803a87220 */ /* 0x000fc80000410000 */
[----:B------:R-:W-:-:S07]  /*2fc0*/  @P0 FADD.FTZ R168, R168, R169 ;  /* 0x000000a9a8a80221 */ /* 0x000fce0000010000 */
.L_x_9595:
[----:B------:R-:W-:Y:S05]  /*2fd0*/  BSYNC B0 ;  /* 0x0000000000007941 */ /* 0x000fea0003800000 */
.L_x_9593:
[----:B------:R-:W-:Y:S04]  /*2fe0*/  BSSY B0, `(.L_x_9596) ;  /* 0x000000d000007945 */ /* 0x000fe80003800000 */
        /* <DEDUP_REMOVED lines=12> */
.L_x_9597:
[----:B------:R-:W-:Y:S05]  /*30b0*/  BSYNC B0 ;  /* 0x0000000000007941 */ /* 0x000fea0003800000 */
.L_x_9596:
        /* <DEDUP_REMOVED lines=11> */
.L_x_9598:
        /* <DEDUP_REMOVED lines=10> */
.L_x_9600:
[----:B------:R-:W-:Y:S05]  /*3210*/  BSYNC B0 ;  /* 0x0000000000007941 */ /* 0x000fea0003800000 */
.L_x_9599:
[----:B------:R-:W-:Y:S04]  /*3220*/  BSSY B0, `(.L_x_9601) ;  /* 0x000000a000007945 */ /* 0x000fe80003800000 */
[----:B------:R-:W-:Y:S05]  /*3230*/  @!P3 BRA `(.L_x_9602) ;  /* 0x000000000020b947 */ /* 0x000fea0003800000 */
[----:B01----:R-:W0:Y:S01]  /*3240*/  LDC.64 R168, c[0x0][0x220] ;  /* 0x00008800ffa87b82 */ /* 0x003e220000000a00 */
[----:B------:R-:W-:-:S05]  /*3250*/  IADD3 R171, R212, 0x100, RZ ;  /* 0x00000100d4ab7810 */ /* 0x000fca0007ffe0ff */
[----:B0-----:R-:W-:-:S06]  /*3260*/  IMAD.WIDE.U32 R168, R171, 0x8, R168 ;  /* 0x00000008aba87825 */ /* 0x001fcc00078e00a8 */
[----:B------:R-:W2:Y:S02]  /*3270*/  LDG.E.64 R168, desc[UR4][R168.64] ;  /* 0x00000004a8a87981 */ /* 0x000ea4000c1e1b00 */
[C-C-:B--2---:R-:W-:Y:S02]  /*3280*/  SHF.R.U64 R247, R168.reuse, 0x10, R169.reuse ;  /* 0x00000010a8f77819 */ /* 0x144fe400000012a9 */
[--C-:B------:R-:W-:Y:S02]  /*3290*/  SHF.R.U32.HI R170, RZ, 0x10, R169.reuse ;  /* 0x00000010ffaa7819 */ /* 0x100fe400000116a9 */
[----:B------:R-:W-:Y:S02]  /*32a0*/  PRMT R246, R168, 0x5410, R169 ;  /* 0x00005410a8f67816 */ /* 0x000fe400000000a9 */
[----:B------:R-:W-:-:S07]  /*32b0*/  PRMT R247, R247, 0x5410, R170 ;  /* 0x00005410f7f77816 */ /* 0x000fce00000000aa */
.L_x_9602:
[----:B------:R-:W-:Y:S05]  /*32c0*/  BSYNC B0 ;  /* 0x0000000000007941 */ /* 0x000fea0003800000 */
.L_x_9601:
[----:B------:R-:W-:Y:S04]  /*32d0*/  BSSY B0, `(.L_x_9603) ;  /* 0x000000b000007945 */ /* 0x000fe80003800000 */
[----:B------:R-:W-:Y:S05]  /*32e0*/  @P2 BRA `(.L_x_9604) ;  /* 0x0000000000102947 */ /* 0x000fea0003800000 */
[----:B01----:R-:W-:Y:S01]  /*32f0*/  HFMA2.MMA R168, -RZ, RZ, 0, 0 ;  /* 0x00000000ffa87435 */ /* 0x003fe200000001ff */
[----:B------:R-:W-:Y:S10]  /*3300*/  @!P0 BRA `(.L_x_9605) ;  /* 0x00000000001c8947 */ /* 0x000ff40003800000 */
[----:B-----5:R-:W-:Y:S01]  /*3310*/  HADD2.F32 R168, -RZ, R198.H0_H0 ;  /* 0x200000c6ffa87230 */ /* 0x020fe20000004100 */
[----:B------:R-:W-:Y:S06]  /*3320*/  BRA `(.L_x_9605) ;  /* 0x0000000000147947 */ /* 0x000fec0003800000 */
.L_x_9604:
[----:B01----:R-:W-:Y:S01]  /*3330*/  FFMA.FTZ R168, R13, R172, R173 ;  /* 0x000000ac0da87223 */ /* 0x003fe200000100ad */
[----:B-----5:R-:W-:-:S03]  /*3340*/  @P0 HADD2.F32 R169, -RZ, R198.H0_H0 ;  /* 0x200000c6ffa90230 */ /* 0x020fc60000004100 */
[----:B------:R-:W-:-:S04]  /*3350*/  FADD.FTZ R168, R241, -R168 ;  /* 0x800000a8f1a87221 */ /* 0x000fc80000010000 */
[----:B------:R-:W-:-:S04]  /*3360*/  FMUL.FTZ R168, R3, R168 ;  /* 0x000000a803a87220 */ /* 0x000fc80000410000 */
[----:B------:R-:W-:-:S07]  /*3370*/  @P0 FADD.FTZ R168, R168, R169 ;  /* 0x000000a9a8a80221 */ /* 0x000fce0000010000 */
.L_x_9605:
[----:B------:R-:W-:Y:S05]  /*3380*/  BSYNC B0 ;  /* 0x0000000000007941 */ /* 0x000fea0003800000 */
.L_x_9603:
[----:B------:R-:W-:Y:S01]  /*3390*/  BSSY B0, `(.L_x_9606) ;  /* 0x000000e000007945 */ /* 0x000fe20003800000 */
[----:B------:R-:W-:-:S03]  /*33a0*/  @P1 F2FP.F16.F32.PACK_AB R170, RZ, R168 ;  /* 0x000000a8ffaa123e */ /* 0x000fc600000000ff */
[----:B------:R-:W-:Y:S05]  /*33b0*/  @!P3 BRA `(.L_x_9607) ;  /* 0x00000000002cb947 */ /* 0x000fea0003800000 */
[----:B-----5:R-:W-:Y:S01]  /*33c0*/  LOP3.LUT P5, RZ, R213, 0xff, RZ, 0xc0, !PT ;  /* 0x000000ffd5ff7812 */ /* 0x020fe200078ac0ff */
[----:B------:R-:W-:Y:S01]  /*33d0*/  FMUL.FTZ R168, R168, UR15 ;  /* 0x0000000fa8a87c20 */ /* 0x000fe20008410000 */
[----:B------:R-:W-:-:S03]  /*33e0*/  MOV R169, RZ ;  /* 0x000000ff00a97202 */ /* 0x000fc60000000f00 */
        /* <DEDUP_REMOVED lines=8> */
.L_x_9607:
[----:B------:R-:W-:Y:S05]  /*3470*/  BSYNC B0 ;  /* 0x0000000000007941 */ /* 0x000fea0003800000 */
.L_x_9606:
        /* <DEDUP_REMOVED lines=8> */
.L_x_9609:
[----:B------:R-:W-:Y:S01]  /*3500*/  FFMA.FTZ R169, R27, R172, R173 ;  /* 0x000000ac1ba97223 */ /* 0x000fe200000100ad */
[----:B-----5:R-:W-:-:S03]  /*3510*/  @P0 SHF.R.U64 R170, R198, 0x10, R199 ;  /* 0x00000010c6aa0819 */ /* 0x020fc600000012c7 */
[----:B------:R-:W-:Y:S02]  /*3520*/  FADD.FTZ R168, R240, -R169 ;  /* 0x800000a9f0a87221 */ /* 0x000fe40000010000 */
[----:B------:R-:W-:Y:S02]  /*3530*/  @P0 HADD2.F32 R169, -RZ, R170.H0_H0 ;  /* 0x200000aaffa90230 */ /* 0x000fe40000004100 */
[----:B------:R-:W-:-:S04]  /*3540*/  FMUL.FTZ R168, R3, R168 ;  /* 0x000000a803a87220 */ /* 0x000fc80000410000 */
[----:B------:R-:W-:-:S07]  /*3550*/  @P0 FADD.FTZ R168, R168, R169 ;  /* 0x000000a9a8a80221 */ /* 0x000fce0000010000 */
.L_x_9610:
[----:B------:R-:W-:Y:S05]  /*3560*/  BSYNC B0 ;  /* 0x0000000000007941 */ /* 0x000fea0003800000 */
.L_x_9608:
        /* <DEDUP_REMOVED lines=8> */
[-C--:B------:R-:W-:Y:S01]  /*35f0*/  @P5 FMUL.FTZ R168, R169, R170.reuse ;  /* 0x000000aaa9a85220 */ /* 0x080fe20000410000 */
[----:B------:R-:W-:-:S03]  /*3600*/  FMUL.FTZ R169, R145, R170 ;  /* 0x000000aa91a97220 */ /* 0x000fc60000410000 */
[----:B------:R-:W-:Y:S02]  /*3610*/  FADD.FTZ R33, R33, R168 ;  /* 0x000000a821217221 */ /* 0x000fe40000010000 */
[----:B------:R-:W-:-:S04]  /*3620*/  FSEL R169, R169, RZ, P5 ;  /* 0x000000ffa9a97208 */ /* 0x000fc80002800000 */
[----:B------:R-:W-:-:S04]  /*3630*/  F2FP.F16.F32.PACK_AB R169, RZ, R169 ;  /* 0x000000a9ffa9723e */ /* 0x000fc800000000ff */
[----:B------:R-:W-:-:S07]  /*3640*/  PRMT R205, R169, 0x7610, R205 ;  /* 0x00007610a9cd7816 */ /* 0x000fce00000000cd */
.L_x_9612:
[----:B------:R-:W-:Y:S05]  /*3650*/  BSYNC B0 ;  /* 0x0000000000007941 */ /* 0x000fea0003800000 */
.L_x_9611:
[----:B------:R-:W-:Y:S01]  /*3660*/  BSSY B0, `(.L_x_9613) ;  /* 0x000000c000007945 */ /* 0x000fe20003800000 */
[----:B------:R-:W-:-:S03]  /*3670*/  @P1 PRMT R206, R171, 0x7610, R206 ;  /* 0x00007610abce1816 */ /* 0x000fc600000000ce */
[----:B------:R-:W-:Y:S05]  /*3680*/  @P2 BRA `(.L_x_9614) ;  /* 0x0000000000102947 */ /* 0x000fea0003800000 */
[----:B------:R-:W-:Y:S01]  /*3690*/  HFMA2.MMA R168, -RZ, RZ, 0, 0 ;  /* 0x00000000ffa87435 */ /* 0x000fe200000001ff */
[----:B------:R-:W-:Y:S10]  /*36a0*/  @!P0 BRA `(.L_x_9615) ;  /* 0x00000000001c8947 */ /* 0x000ff40003800000 */
[----:B-----5:R-:W-:Y:S01]  /*36b0*/  HADD2.F32 R168, -RZ, R199.H0_H0 ;  /* 0x200000c7ffa87230 */ /* 0x020fe20000004100 */
[----:B------:R-:W-:Y:S06]  /*36c0*/  BRA `(.L_x_9615) ;  /* 0x0000000000147947 */ /* 0x000fec0003800000 */
.L_x_9614:
[----:B------:R-:W-:Y:S01]  /*36d0*/  FFMA.FTZ R168, R14, R172, R173 ;  /* 0x000000ac0ea87223 */ /* 0x000fe200000100ad */
[----:B-----5:R-:W-:-:S03]  /*36e0*/  @P0 HADD2.F32 R169, -RZ, R199.H0_H0 ;  /* 0x200000c7ffa90230 */ /* 0x020fc60000004100 */
[----:B------:R-:W-:-:S04]  /*36f0*/  FADD.FTZ R168, R239, -R168 ;  /* 0x800000a8efa87221 */ /* 0x000fc80000010000 */
[----:B------:R-:W-:-:S04]  /*3700*/  FMUL.FTZ R168, R3, R168 ;  /* 0x000000a803a87220 */ /* 0x000fc80000410000 */
[----:B------:R-:W-:-:S07]  /*3710*/  @P0 FADD.FTZ R168, R168, R169 ;  /* 0x000000a9a8a80221 */ /* 0x000fce0000010000 */
.L_x_9615:
[----:B------:R-:W-:Y:S05]  /*3720*/  BSYNC B0 ;  /* 0x0000000000007941 */ /* 0x000fea0003800000 */
.L_x_9613:
        /* <DEDUP_REMOVED lines=14> */
.L_x_9617:
[----:B------:R-:W-:Y:S05]  /*3810*/  BSYNC B0 ;  /* 0x0000000000007941 */ /* 0x000fea0003800000 */
.L_x_9616:
        /* <DEDUP_REMOVED lines=8> */
.L_x_9619:
[----:B------:R-:W-:Y:S01]  /*38a0*/  FFMA.FTZ R169, R176, R172, R173 ;  /* 0x000000acb0a97223 */ /* 0x000fe200000100ad */
[----:B-----5:R-:W-:-:S03]  /*38b0*/  @P0 SHF.R.U32.HI R170, RZ, 0x10, R199 ;  /* 0x00000010ffaa0819 */ /* 0x020fc600000116c7 */
[----:B------:R-:W-:Y:S02]  /*38c0*/  FADD.FTZ R168, R238, -R169 ;  /* 0x800000a9eea87221 */ /* 0x000fe40000010000 */
[----:B------:R-:W-:Y:S02]  /*38d0*/  @P0 HADD2.F32 R169, -RZ, R170.H0_H0 ;  /* 0x200000aaffa90230 */ /* 0x000fe40000004100 */
[----:B------:R-:W-:-:S04]  /*38e0*/  FMUL.FTZ R168, R3, R168 ;  /* 0x000000a803a87220 */ /* 0x000fc80000410000 */
[----:B------:R-:W-:-:S07]  /*38f0*/  @P0 FADD.FTZ R168, R168, R169 ;  /* 0x000000a9a8a80221 */ /* 0x000fce0000010000 */
.L_x_9620:
[----:B------:R-:W-:Y:S05]  /*3900*/  BSYNC B0 ;  /* 0x0000000000007941 */ /* 0x000fea0003800000 */
.L_x_9618:
[----:B------:R-:W-:Y:S04]  /*3910*/  BSSY B0, `(.L_x_9621) ;  /* 0x000000d000007945 */ /* 0x000fe80003800000 */
        /* <DEDUP_REMOVED lines=12> */
.L_x_9622:
[----:B------:R-:W-:Y:S05]  /*39e0*/  BSYNC B0 ;  /* 0x0000000000007941 */ /* 0x000fea0003800000 */
.L_x_9621:
        /* <DEDUP_REMOVED lines=11> */
.L_x_9623:
        /* <DEDUP_REMOVED lines=11> */
.L_x_9625:
[----:B------:R-:W-:Y:S05]  /*3b50*/  BSYNC B0 ;  /* 0x0000000000007941 */ /* 0x000fea0003800000 */
.L_x_9624:
        /* <DEDUP_REMOVED lines=10> */
.L_x_9627:
[----:B------:R-:W-:Y:S05]  /*3c00*/  BSYNC B0 ;  /* 0x0000000000007941 */ /* 0x000fea0003800000 */
.L_x_9626:
[----:B------:R-:W-:Y:S04]  /*3c10*/  BSSY B0, `(.L_x_9628) ;  /* 0x000000b000007945 */ /* 0x000fe80003800000 */
[----:B------:R-:W-:Y:S05]  /*3c20*/  @P2 BRA `(.L_x_9629) ;  /* 0x0000000000102947 */ /* 0x000fea0003800000 */
[----:B01----:R-:W-:Y:S01]  /*3c30*/  HFMA2.MMA R168, -RZ, RZ, 0, 0 ;  /* 0x00000000ffa87435 */ /* 0x003fe200000001ff */
[----:B------:R-:W-:Y:S10]  /*3c40*/  @!P0 BRA `(.L_x_9630) ;  /* 0x00000000001c8947 */ /* 0x000ff40003800000 */
[----:B-----5:R-:W-:Y:S01]  /*3c50*/  HADD2.F32 R168, -RZ, R196.H0_H0 ;  /* 0x200000c4ffa87230 */ /* 0x020fe20000004100 */
[----:B------:R-:W-:Y:S06]  /*3c60*/  BRA `(.L_x_9630) ;  /* 0x0000000000147947 */ /* 0x000fec0003800000 */
.L_x_9629:
[----:B01----:R-:W-:Y:S01]  /*3c70*/  FFMA.FTZ R168, R15, R172, R173 ;  /* 0x000000ac0fa87223 */ /* 0x003fe200000100ad */
[----:B-----5:R-:W-:-:S03]  /*3c80*/  @P0 HADD2.F32 R169, -RZ, R196.H0_H0 ;  /* 0x200000c4ffa90230 */ /* 0x020fc60000004100 */
[----:B------:R-:W-:-:S04]  /*3c90*/  FADD.FTZ R168, R237, -R168 ;  /* 0x800000a8eda87221 */ /* 0x000fc80000010000 */
[----:B------:R-:W-:-:S04]  /*3ca0*/  FMUL.FTZ R168, R3, R168 ;  /* 0x000000a803a87220 */ /* 0x000fc80000410000 */
[----:B------:R-:W-:-:S07]  /*3cb0*/  @P0 FADD.FTZ R168, R168, R169 ;  /* 0x000000a9a8a80221 */ /* 0x000fce0000010000 */
.L_x_9630:
[----:B------:R-:W-:Y:S05]  /*3cc0*/  BSYNC B0 ;  /* 0x0000000000007941 */ /* 0x000fea0003800000 */
.L_x_9628:
        /* <DEDUP_REMOVED lines=14> */
.L_x_9632:
[----:B------:R-:W-:Y:S05]  /*3db0*/  BSYNC B0 ;  /* 0x0000000000007941 */ /* 0x000fea0003800000 */
.L_x_9631:
        /* <DEDUP_REMOVED lines=8> */
.L_x_9634:
[----:B------:R-:W-:Y:S01]  /*3e40*/  FFMA.FTZ R169, R177, R172, R173 ;  /* 0x000000acb1a97223 */ /* 0x000fe200000100ad */
[----:B-----5:R-:W-:-:S03]  /*3e50*/  @P0 SHF.R.U64 R170, R196, 0x10, R197 ;  /* 0x00000010c4aa0819 */ /* 0x020fc600000012c5 */
[----:B------:R-:W-:Y:S02]  /*3e60*/  FADD.FTZ R168, R236, -R169 ;  /* 0x800000a9eca87221 */ /* 0x000fe40000010000 */
[----:B------:R-:W-:Y:S02]  /*3e70*/  @P0 HADD2.F32 R169, -RZ, R170.H0_H0 ;  /* 0x200000aaffa90230 */ /* 0x000fe40000004100 */
[----:B------:R-:W-:-:S04]  /*3e80*/  FMUL.FTZ R168, R3, R168 ;  /* 0x000000a803a87220 */ /* 0x000fc80000410000 */
[----:B------:R-:W-:-:S07]  /*3e90*/  @P0 FADD.FTZ R168, R168, R169 ;  /* 0x000000a9a8a80221 */ /* 0x000fce0000010000 */
.L_x_9635:
[----:B------:R-:W-:Y:S05]  /*3ea0*/  BSYNC B0 ;  /* 0x0000000000007941 */ /* 0x000fea0003800000 */
.L_x_9633:
        /* <DEDUP_REMOVED lines=14> */
.L_x_9637:
[----:B------:R-:W-:Y:S05]  /*3f90*/  BSYNC B0 ;  /* 0x0000000000007941 */ /* 0x000fea0003800000 */
.L_x_9636:
[----:B------:R-:W-:Y:S01]  /*3fa0*/  BSSY B0, `(.L_x_9638) ;  /* 0x000000c000007945 */ /* 0x000fe20003800000 */
[----:B------:R-:W-:-:S03]  /*3fb0*/  @P1 PRMT R206, R171, 0x7610, R206 ;  /* 0x00007610abce1816 */ /* 0x000fc600000000ce */
[----:B------:R-:W-:Y:S05]  /*3fc0*/  @P2 BRA `(.L_x_9639) ;  /* 0x0000000000102947 */ /* 0x000fea0003800000 */
[----:B------:R-:W-:Y:S01]  /*3fd0*/  HFMA2.MMA R168, -RZ, RZ, 0, 0 ;  /* 0x00000000ffa87435 */ /* 0x000fe200000001ff */
[----:B------:R-:W-:Y:S10]  /*3fe0*/  @!P0 BRA `(.L_x_9640) ;  /* 0x00000000001c8947 */ /* 0x000ff40003800000 */
[----:B-----5:R-:W-:Y:S01]  /*3ff0*/  HADD2.F32 R168, -RZ, R197.H0_H0 ;  /* 0x200000c5ffa87230 */ /* 0x020fe20000004100 */
[----:B------:R-:W-:Y:S06]  /*4000*/  BRA `(.L_x_9640) ;  /* 0x0000000000147947 */ /* 0x000fec0003800000 */
.L_x_9639:
[----:B------:R-:W-:Y:S01]  /*4010*/  FFMA.FTZ R168, R16, R172, R173 ;  /* 0x000000ac10a87223 */ /* 0x000fe200000100ad */
[----:B-----5:R-:W-:-:S03]  /*4020*/  @P0 HADD2.F32 R169, -RZ, R197.H0_H0 ;  /* 0x200000c5ffa90230 */ /* 0x020fc60000004100 */
[----:B------:R-:W-:-:S04]  /*4030*/  FADD.FTZ R168, R235, -R168 ;  /* 0x800000a8eba87221 */ /* 0x000fc80000010000 */
[----:B------:R-:W-:-:S04]  /*4040*/  FMUL.FTZ R168, R3, R168 ;  /* 0x000000a803a87220 */ /* 0x000fc80000410000 */
[----:B------:R-:W-:-:S07]  /*4050*/  @P0 FADD.FTZ R168, R168, R169 ;  /* 0x000000a9a8a80221 */ /* 0x000fce0000010000 */
.L_x_9640:
[----:B------:R-:W-:Y:S05]  /*4060*/  BSYNC B0 ;  /* 0x0000000000007941 */ /* 0x000fea0003800000 */
.L_x_9638:
        /* <DEDUP_REMOVED lines=14> */
.L_x_9642:
[----:B------:R-:W-:Y:S05]  /*4150*/  BSYNC B0 ;  /* 0x0000000000007941 */ /* 0x000fea0003800000 */
.L_x_9641:
        /* <DEDUP_REMOVED lines=8> */
.L_x_9644:
[----:B------:R-:W-:Y:S01]  /*41e0*/  FFMA.FTZ R169, R178, R172, R173 ;  /* 0x000000acb2a97223 */ /* 0x000fe200000100ad */
[----:B-----5:R-:W-:-:S03]  /*41f0*/  @P0 SHF.R.U32.HI R170, RZ, 0x10, R197 ;  /* 0x00000010ffaa0819 */ /* 0x020fc600000116c5 */
[----:B------:R-:W-:Y:S02]  /*4200*/  FADD.FTZ R168, R234, -R169 ;  /* 0x800000a9eaa87221 */ /* 0x000fe40000010000 */
[----:B------:R-:W-:Y:S02]  /*4210*/  @P0 HADD2.F32 R169, -RZ, R170.H0_H0 ;  /* 0x200000aaffa90230 */ /* 0x000fe40000004100 */
[----:B------:R-:W-:-:S04]  /*4220*/  FMUL.FTZ R168, R3, R168 ;  /* 0x000000a803a87220 */ /* 0x000fc80000410000 */
[----:B------:R-:W-:-:S07]  /*4230*/  @P0 FADD.FTZ R168, R168, R169 ;  /* 0x000000a9a8a80221 */ /* 0x000fce0000010000 */
.L_x_9645:
[----:B------:R-:W-:Y:S05]  /*4240*/  BSYNC B0 ;  /* 0x0000000000007941 */ /* 0x000fea0003800000 */
.L_x_9643:
        /* <DEDUP_REMOVED lines=13> */
.L_x_9647:
[----:B------:R-:W-:Y:S05]  /*4320*/  BSYNC B0 ;  /* 0x0000000000007941 */ /* 0x000fea0003800000 */
.L_x_9646:
[----:B------:R-:W-:-:S04]  /*4330*/  @P1 F2FP.F16.F32.PACK_AB R168, RZ, R168 ;  /* 0x000000a8ffa8123e */ /* 0x000fc800000000ff */
        /* <DEDUP_REMOVED lines=10> */
.L_x_9648:
        /* <DEDUP_REMOVED lines=10> */
.L_x_9650:
[----:B------:R-:W-:Y:S05]  /*4480*/  BSYNC B0 ;  /* 0x0000000000007941 */ /* 0x000fea0003800000 */
.L_x_9649:
[----:B------:R-:W-:Y:S01]  /*4490*/  BSSY B0, `(.L_x_9651) ;  /* 0x000000a000007945 */ /* 0x000fe20003800000 */
[----:B------:R-:W-:-:S03]  /*44a0*/  IADD3 R5, R212, 0x300, RZ ;  /* 0x00000300d4057810 */ /* 0x000fc60007ffe0ff */
[----:B------:R-:W-:Y:S05]  /*44b0*/  @!P3 BRA `(.L_x_9652) ;  /* 0x00000000001cb947 */ /* 0x000fea0003800000 */
[----:B01----:R-:W0:Y:S02]  /*44c0*/  LDC.64 R168, c[0x0][0x220] ;  /* 0x00008800ffa87b82 */ /* 0x003e240000000a00 */
[----:B0-----:R-:W-:-:S06]  /*44d0*/  IMAD.WIDE.U32 R168, R5, 0x8, R168 ;  /* 0x0000000805a87825 */ /* 0x001fcc00078e00a8 */
[----:B------:R-:W2:Y:S02]  /*44e0*/  LDG.E.64 R168, desc[UR4][R168.64] ;  /* 0x00000004a8a87981 */ /* 0x000ea4000c1e1b00 */
[C-C-:B--2---:R-:W-:Y:S02]  /*44f0*/  SHF.R.U64 R247, R168.reuse, 0x10, R169.reuse ;  /* 0x00000010a8f77819 */ /* 0x144fe400000012a9 */
[--C-:B-----5:R-:W-:Y:S02]  /*4500*/  SHF.R.U32.HI R7, RZ, 0x10, R169.reuse ;  /* 0x00000010ff077819 */ /* 0x120fe400000116a9 */
[----:B------:R-:W-:Y:S02]  /*4510*/  PRMT R246, R168, 0x5410, R169 ;  /* 0x00005410a8f67816 */ /* 0x000fe400000000a9 */
[----:B------:R-:W-:-:S07]  /*4520*/  PRMT R247, R247, 0x5410, R7 ;  /* 0x00005410f7f77816 */ /* 0x000fce0000000007 */
.L_x_9652:
[----:B------:R-:W-:Y:S05]  /*4530*/  BSYNC B0 ;  /* 0x0000000000007941 */ /* 0x000fea0003800000 */
.L_x_9651:
[----:B------:R-:W-:Y:S04]  /*4540*/  BSSY B0, `(.L_x_9653) ;  /* 0x000000b000007945 */ /* 0x000fe80003800000 */
[----:B------:R-:W-:Y:S05]  /*4550*/  @P2 BRA `(.L_x_9654) ;  /* 0x0000000000102947 */ /* 0x000fea0003800000 */
[----:B01----:R-:W-:Y:S01]  /*4560*/  HFMA2.MMA R168, -RZ, RZ, 0, 0 ;  /* 0x00000000ffa87435 */ /* 0x003fe200000001ff */
[----:B------:R-:W-:Y:S10]  /*4570*/  @!P0 BRA `(.L_x_9655) ;  /* 0x00000000001c8947 */ /* 0x000ff40003800000 */
[----:B-----5:R-:W-:Y:S01]  /*4580*/  HADD2.F32 R168, -RZ, R194.H0_H0 ;  /* 0x200000c2ffa87230 */ /* 0x020fe20000004100 */
[----:B------:R-:W-:Y:S06]  /*4590*/  BRA `(.L_x_9655) ;  /* 0x0000000000147947 */ /* 0x000fec0003800000 */
.L_x_9654:
[----:B01----:R-:W-:Y:S01]  /*45a0*/  FFMA.FTZ R168, R17, R172, R173 ;  /* 0x000000ac11a87223 */ /* 0x003fe200000100ad */
[----:B-----5:R-:W-:-:S03]  /*45b0*/  @P0 HADD2.F32 R7, -RZ, R194.H0_H0 ;  /* 0x200000c2ff070230 */ /* 0x020fc60000004100 */
[----:B------:R-:W-:-:S04]  /*45c0*/  FADD.FTZ R168, R233, -R168 ;  /* 0x800000a8e9a87221 */ /* 0x000fc80000010000 */
[----:B------:R-:W-:-:S04]  /*45d0*/  FMUL.FTZ R168, R3, R168 ;  /* 0x000000a803a87220 */ /* 0x000fc80000410000 */
[----:B------:R-:W-:-:S07]  /*45e0*/  @P0 FADD.FTZ R168, R168, R7 ;  /* 0x00000007a8a80221 */ /* 0x000fce0000010000 */
.L_x_9655:
[----:B------:R-:W-:Y:S05]  /*45f0*/  BSYNC B0 ;  /* 0x0000000000007941 */ /* 0x000fea0003800000 */
.L_x_9653:
        /* <DEDUP_REMOVED lines=14> */
.L_x_9657:
[----:B------:R-:W-:Y:S05]  /*46e0*/  BSYNC B0 ;  /* 0x0000000000007941 */ /* 0x000fea0003800000 */
.L_x_9656:
        /* <DEDUP_REMOVED lines=8> */
.L_x_9659:
[----:B-----5:R-:W-:Y:S01]  /*4770*/  FFMA.FTZ R7, R179, R172, R173 ;  /* 0x000000acb3077223 */ /* 0x020fe200000100ad */
[----:B------:R-:W-:-:S03]  /*4780*/  @P0 SHF.R.U64 R169, R194, 0x10, R195 ;  /* 0x00000010c2a90819 */ /* 0x000fc600000012c3 */
[----:B------:R-:W-:Y:S02]  /*4790*/  FADD.FTZ R168, R232, -R7 ;  /* 0x80000007e8a87221 */ /* 0x000fe40000010000 */
[----:B------:R-:W-:Y:S02]  /*47a0*/  @P0 HADD2.F32 R169, -RZ, R169.H0_H0 ;  /* 0x200000a9ffa90230 */ /* 0x000fe40000004100 */
[----:B------:R-:W-:-:S04]  /*47b0*/  FMUL.FTZ R168, R3, R168 ;  /* 0x000000a803a87220 */ /* 0x000fc80000410000 */
[----:B------:R-:W-:-:S07]  /*47c0*/  @P0 FADD.FTZ R168, R168, R169 ;  /* 0x000000a9a8a80221 */ /* 0x000fce0000010000 */
.L_x_9660:
[----:B------:R-:W-:Y:S05]  /*47d0*/  BSYNC B0 ;  /* 0x0000000000007941 */ /* 0x000fea0003800000 */
.L_x_9658:
        /* <DEDUP_REMOVED lines=14> */
.L_x_9662:
[----:B------:R-:W-:Y:S05]  /*48c0*/  BSYNC B0 ;  /* 0x0000000000007941 */ /* 0x000fea0003800000 */
.L_x_9661:
[----:B------:R-:W-:Y:S01]  /*48d0*/  BSSY B0, `(.L_x_9663) ;  /* 0x000000c000007945 */ /* 0x000fe20003800000 */
[----:B------:R-:W-:-:S03]  /*48e0*/  @P1 PRMT R206, R169, 0x7610, R206 ;  /* 0x00007610a9ce1816 */ /* 0x000fc600000000ce */
[----:B------:R-:W-:Y:S05]  /*48f0*/  @P2 BRA `(.L_x_9664) ;  /* 0x0000000000102947 */ /* 0x000fea0003800000 */
[----:B------:R-:W-:Y:S01]  /*4900*/  HFMA2.MMA R168, -RZ, RZ, 0, 0 ;  /* 0x00000000ffa87435 */ /* 0x000fe200000001ff */
[----:B------:R-:W-:Y:S10]  /*4910*/  @!P0 BRA `(.L_x_9665) ;  /* 0x00000000001c8947 */ /* 0x000ff40003800000 */
[----:B-----5:R-:W-:Y:S01]  /*4920*/  HADD2.F32 R168, -RZ, R195.H0_H0 ;  /* 0x200000c3ffa87230 */ /* 0x020fe20000004100 */
[----:B------:R-:W-:Y:S06]  /*4930*/  BRA `(.L_x_9665) ;  /* 0x0000000000147947 */ /* 0x000fec0003800000 */
.L_x_9664:
[----:B------:R-:W-:Y:S01]  /*4940*/  FFMA.FTZ R168, R18, R172, R173 ;  /* 0x000000ac12a87223 */ /* 0x000fe200000100ad */
[----:B-----5:R-:W-:-:S03]  /*4950*/  @P0 HADD2.F32 R7, -RZ, R195.H0_H0 ;  /* 0x200000c3ff070230 */ /* 0x020fc60000004100 */
[----:B------:R-:W-:-:S04]  /*4960*/  FADD.FTZ R168, R231, -R168 ;  /* 0x800000a8e7a87221 */ /* 0x000fc80000010000 */
[----:B------:R-:W-:-:S04]  /*4970*/  FMUL.FTZ R168, R3, R168 ;  /* 0x000000a803a87220 */ /* 0x000fc80000410000 */
[----:B------:R-:W-:-:S07]  /*4980*/  @P0 FADD.FTZ R168, R168, R7 ;  /* 0x00000007a8a80221 */ /* 0x000fce0000010000 */
.L_x_9665:
[----:B------:R-:W-:Y:S05]  /*4990*/  BSYNC B0 ;  /* 0x0000000000007941 */ /* 0x000fea0003800000 */
.L_x_9663:
        /* <DEDUP_REMOVED lines=14> */
.L_x_9667:
[----:B------:R-:W-:Y:S05]  /*4a80*/  BSYNC B0 ;  /* 0x0000000000007941 */ /* 0x000fea0003800000 */
.L_x_9666:
        /* <DEDUP_REMOVED lines=8> */
.L_x_9669:
[----:B-----5:R-:W-:Y:S01]  /*4b10*/  FFMA.FTZ R7, R180, R172, R173 ;  /* 0x000000acb4077223 */ /* 0x020fe200000100ad */
[----:B------:R-:W-:-:S03]  /*4b20*/  @P0 SHF.R.U32.HI R169, RZ, 0x10, R195 ;  /* 0x00000010ffa90819 */ /* 0x000fc600000116c3 */
[----:B------:R-:W-:Y:S02]  /*4b30*/  FADD.FTZ R168, R230, -R7 ;  /* 0x80000007e6a87221 */ /* 0x000fe40000010000 */
[----:B------:R-:W-:Y:S02]  /*4b40*/  @P0 HADD2.F32 R169, -RZ, R169.H0_H0 ;  /* 0x200000a9ffa90230 */ /* 0x000fe40000004100 */
[----:B------:R-:W-:-:S04]  /*4b50*/  FMUL.FTZ R168, R3, R168 ;  /* 0x000000a803a87220 */ /* 0x000fc80000410000 */
[----:B------:R-:W-:-:S07]  /*4b60*/  @P0 FADD.FTZ R168, R168, R169 ;  /* 0x000000a9a8a80221 */ /* 0x000fce0000010000 */
.L_x_9670:
[----:B------:R-:W-:Y:S05]  /*4b70*/  BSYNC B0 ;  /* 0x0000000000007941 */ /* 0x000fea0003800000 */
.L_x_9668:
        /* <DEDUP_REMOVED lines=13> */
.L_x_9672:
[----:B------:R-:W-:Y:S05]  /*4c50*/  BSYNC B0 ;  /* 0x0000000000007941 */ /* 0x000fea0003800000 */
.L_x_9671:
        /* <DEDUP_REMOVED lines=11> */
.L_x_9673:
        /* <DEDUP_REMOVED lines=10> */
.L_x_9675:
[----:B------:R-:W-:Y:S05]  /*4db0*/  BSYNC B0 ;  /* 0x0000000000007941 */ /* 0x000fea0003800000 */
.L_x_9674:
[----:B------:R-:W-:Y:S04]  /*4dc0*/  BSSY B0, `(.L_x_9676) ;  /* 0x000000a000007945 */ /* 0x000fe80003800000 */
[----:B------:R-:W-:Y:S05]  /*4dd0*/  @!P3 BRA `(.L_x_9677) ;  /* 0x000000000020b947 */ /* 0x000fea0003800000 */
[----:B01---5:R-:W0:Y:S01]  /*4de0*/  LDC.64 R6, c[0x0][0x220] ;  /* 0x00008800ff067b82 */ /* 0x023e220000000a00 */
[----:B------:R-:W-:-:S05]  /*4df0*/  IADD3 R5, R212, 0x400, RZ ;  /* 0x00000400d4057810 */ /* 0x000fca0007ffe0ff */
[----:B0-----:R-:W-:-:S06]  /*4e00*/  IMAD.WIDE.U32 R6, R5, 0x8, R6 ;  /* 0x0000000805067825 */ /* 0x001fcc00078e0006 */
[----:B------:R-:W2:Y:S02]  /*4e10*/  LDG.E.64 R6, desc[UR4][R6.64] ;  /* 0x0000000406067981 */ /* 0x000ea4000c1e1b00 */
[C-C-:B--2---:R-:W-:Y:S02]  /*4e20*/  SHF.R.U64 R247, R6.reuse, 0x10, R7.reuse ;  /* 0x0000001006f77819 */ /* 0x144fe40000001207 */
[--C-:B------:R-:W-:Y:S02]  /*4e30*/  SHF.R.U32.HI R5, RZ, 0x10, R7.reuse ;  /* 0x00000010ff057819 */ /* 0x100fe40000011607 */
[----:B------:R-:W-:Y:S02]  /*4e40*/  PRMT R246, R6, 0x5410, R7 ;  /* 0x0000541006f67816 */ /* 0x000fe40000000007 */
[----:B------:R-:W-:-:S07]  /*4e50*/  PRMT R247, R247, 0x5410, R5 ;  /* 0x00005410f7f77816 */ /* 0x000fce0000000005 */
.L_x_9677:
[----:B------:R-:W-:Y:S05]  /*4e60*/  BSYNC B0 ;  /* 0x0000000000007941 */ /* 0x000fea0003800000 */
.L_x_9676:
[----:B------:R-:W-:Y:S04]  /*4e70*/  BSSY B0, `(.L_x_9678) ;  /* 0x000000b000007945 */ /* 0x000fe80003800000 */
[----:B------:R-:W-:Y:S05]  /*4e80*/  @P2 BRA `(.L_x_9679) ;  /* 0x0000000000102947 */ /* 0x000fea0003800000 */
[----:B01----:R-:W-:Y:S01]  /*4e90*/  HFMA2.MMA R6, -RZ, RZ, 0, 0 ;  /* 0x00000000ff067435 */ /* 0x003fe200000001ff */
[----:B------:R-:W-:Y:S10]  /*4ea0*/  @!P0 BRA `(.L_x_9680) ;  /* 0x00000000001c8947 */ /* 0x000ff40003800000 */
[----:B-----5:R-:W-:Y:S01]  /*4eb0*/  HADD2.F32 R6, -RZ, R192.H0_H0 ;  /* 0x200000c0ff067230 */ /* 0x020fe20000004100 */
[----:B------:R-:W-:Y:S06]  /*4ec0*/  BRA `(.L_x_9680) ;  /* 0x0000000000147947 */ /* 0x000fec0003800000 */
.L_x_9679:
[----:B01----:R-:W-:Y:S01]  /*4ed0*/  FFMA.FTZ R6, R19, R172, R173 ;  /* 0x000000ac13067223 */ /* 0x003fe200000100ad */
[----:B-----5:R-:W-:-:S03]  /*4ee0*/  @P0 HADD2.F32 R5, -RZ, R192.H0_H0 ;  /* 0x200000c0ff050230 */ /* 0x020fc60000004100 */
[----:B------:R-:W-:-:S04]  /*4ef0*/  FADD.FTZ R6, R229, -R6 ;  /* 0x80000006e5067221 */ /* 0x000fc80000010000 */
[----:B------:R-:W-:-:S04]  /*4f00*/  FMUL.FTZ R6, R3, R6 ;  /* 0x0000000603067220 */ /* 0x000fc80000410000 */
[----:B------:R-:W-:-:S07]  /*4f10*/  @P0 FADD.FTZ R6, R6, R5 ;  /* 0x0000000506060221 */ /* 0x000fce0000010000 */
.L_x_9680:
[----:B------:R-:W-:Y:S05]  /*4f20*/  BSYNC B0 ;  /* 0x0000000000007941 */ /* 0x000fea0003800000 */
.L_x_9678:
[----:B------:R-:W-:Y:S01]  /*4f30*/  BSSY B0, `(.L_x_9681) ;  /* 0x000000e000007945 */ /* 0x000fe20003800000 */
[----:B------:R-:W-:-:S03]  /*4f40*/  @P1 F2FP.F16.F32.PACK_AB R168, RZ, R6 ;  /* 0x00000006ffa8123e */ /* 0x000fc600000000ff */
[----:B------:R-:W-:Y:S05]  /*4f50*/  @!P3 BRA `(.L_x_9682) ;  /* 0x00000000002cb947 */ /* 0x000fea0003800000 */
[----:B-----5:R-:W-:Y:S01]  /*4f60*/  LOP3.LUT P5, RZ, R9, 0xff, RZ, 0xc0, !PT ;  /* 0x000000ff09ff7812 */ /* 0x020fe200078ac0ff */
[----:B------:R-:W-:Y:S01]  /*4f70*/  FMUL.FTZ R6, R6, UR15 ;  /* 0x0000000f06067c20 */ /* 0x000fe20008410000 */
[----:B------:R-:W-:-:S03]  /*4f80*/  MOV R5, RZ ;  /* 0x000000ff00057202 */ /* 0x000fc60000000f00 */
[----:B------:R-:W-:-:S04]  /*4f90*/  FMUL.FTZ R7, R6, UR14 ;  /* 0x0000000e06077c20 */ /* 0x000fc80008410000 */
[----:B------:R-:W-:-:S04]  /*4fa0*/  FMUL.FTZ R6, R156, R7 ;  /* 0x000000079c067220 */ /* 0x000fc80000410000 */
[----:B------:R-:W-:Y:S01]  /*4fb0*/  @P5 HADD2.F32 R8, -RZ, R246.H0_H0 ;  /* 0x200000f6ff085230 */ /* 0x000fe20000004100 */
[----:B------:R-:W-:-:S04]  /*4fc0*/  FSEL R6, R6, RZ, P5 ;  /* 0x000000ff06067208 */ /* 0x000fc80002800000 */
[----:B------:R-:W-:Y:S01]  /*4fd0*/  @P5 FMUL.FTZ R5, R8, R7 ;  /* 0x0000000708055220 */ /* 0x000fe20000410000 */
[----:B------:R-:W-:-:S03]  /*4fe0*/  F2FP.F16.F32.PACK_AB R6, RZ, R6 ;  /* 0x00000006ff06723e */ /* 0x000fc600000000ff */
[----:B------:R-:W-:Y:S01]  /*4ff0*/  FADD.FTZ R44, R44, R5 ;  /* 0x000000052c2c7221 */ /* 0x000fe20000010000 */
[----:B------:R-:W-:-:S07]  /*5000*/  PRMT R187, R6, 0x7610, R187 ;  /* 0x0000761006bb7816 */ /* 0x000fce00000000bb */
.L_x_9682:
[----:B------:R-:W-:Y:S05]  /*5010*/  BSYNC B0 ;  /* 0x0000000000007941 */ /* 0x000fea0003800000 */
.L_x_9681:
        /* <DEDUP_REMOVED lines=8> */
.L_x_9684:
[----:B------:R-:W-:Y:S01]  /*50a0*/  FFMA.FTZ R6, R181, R172, R173 ;  /* 0x000000acb5067223 */ /* 0x000fe200000100ad */
[----:B-----5:R-:W-:-:S03]  /*50b0*/  @P0 SHF.R.U64 R5, R192, 0x10, R193 ;  /* 0x00000010c0050819 */ /* 0x020fc600000012c1 */
[----:B------:R-:W-:Y:S02]  /*50c0*/  FADD.FTZ R6, R227, -R6 ;  /* 0x80000006e3067221 */ /* 0x000fe40000010000 */
[----:B------:R-:W-:Y:S02]  /*50d0*/  @P0 HADD2.F32 R5, -RZ, R5.H0_H0 ;  /* 0x20000005ff050230 */ /* 0x000fe40000004100 */
[----:B------:R-:W-:-:S04]  /*50e0*/  FMUL.FTZ R6, R3, R6 ;  /* 0x0000000603067220 */ /* 0x000fc80000410000 */
[----:B------:R-:W-:-:S07]  /*50f0*/  @P0 FADD.FTZ R6, R6, R5 ;  /* 0x0000000506060221 */ /* 0x000fce0000010000 */
.L_x_9685:
[----:B------:R-:W-:Y:S05]  /*5100*/  BSYNC B0 ;  /* 0x0000000000007941 */ /* 0x000fea0003800000 */
.L_x_9683:
[----:B------:R-:W-:Y:S01]  /*5110*/  BSSY B0, `(.L_x_9686) ;  /* 0x000000e000007945 */ /* 0x000fe20003800000 */
[----:B------:R-:W-:-:S03]  /*5120*/  @P1 F2FP.F16.F32.PACK_AB R168, RZ, R6 ;  /* 0x00000006ffa8123e */ /* 0x000fc600000000ff */
[----:B------:R-:W-:Y:S05]  /*5130*/  @!P3 BRA `(.L_x_9687) ;  /* 0x00000000002cb947 */ /* 0x000fea0003800000 */
[----:B-----5:R-:W-:Y:S01]  /*5140*/  LOP3.LUT P5, RZ, R9, 0xff00, RZ, 0xc0, !PT ;  /* 0x0000ff0009ff7812 */ /* 0x020fe200078ac0ff */
[----:B------:R-:W-:-:S04]  /*5150*/  FMUL.FTZ R6, R6, UR15 ;  /* 0x0000000f06067c20 */ /* 0x000fc80008410000 */
[----:B------:R-:W-:Y:S01]  /*5160*/  FMUL.FTZ R8, R6, UR14 ;  /* 0x0000000e06087c20 */ /* 0x000fe20008410000 */
[----:B------:R-:W-:-:S03]  /*5170*/  MOV R6, RZ ;  /* 0x000000ff00067202 */ /* 0x000fc60000000f00 */
[----:B------:R-:W-:-:S04]  /*5180*/  FMUL.FTZ R5, R157, R8 ;  /* 0x000000089d057220 */ /* 0x000fc80000410000 */
[----:B------:R-:W-:Y:S01]  /*5190*/  @P5 HADD2.F32 R7, -RZ, R247.H0_H0 ;  /* 0x200000f7ff075230 */ /* 0x000fe20000004100 */
[----:B------:R-:W-:-:S04]  /*51a0*/  FSEL R5, R5, RZ, P5 ;  /* 0x000000ff05057208 */ /* 0x000fc80002800000 */
[----:B------:R-:W-:Y:S01]  /*51b0*/  @P5 FMUL.FTZ R6, R7, R8 ;  /* 0x0000000807065220 */ /* 0x000fe20000410000 */
[----:B------:R-:W-:-:S03]  /*51c0*/  F2FP.F16.F32.PACK_AB R5, RZ, R5 ;  /* 0x00000005ff05723e */ /* 0x000fc600000000ff */
[----:B------:R-:W-:Y:S01]  /*51d0*/  FADD.FTZ R45, R45, R6 ;  /* 0x000000062d2d7221 */ /* 0x000fe20000010000 */
[----:B------:R-:W-:-:S07]  /*51e0*/  PRMT R205, R5, 0x7610, R205 ;  /* 0x0000761005cd7816 */ /* 0x000fce00000000cd */
.L_x_9687:
[----:B------:R-:W-:Y:S05]  /*51f0*/  BSYNC B0 ;  /* 0x0000000000007941 */ /* 0x000fea0003800000 */
.L_x_9686:
[----:B------:R-:W-:Y:S01]  /*5200*/  BSSY B0, `(.L_x_9688) ;  /* 0x000000c000007945 */ /* 0x000fe20003800000 */
[----:B------:R-:W-:-:S03]  /*5210*/  @P1 PRMT R206, R168, 0x7610, R206 ;  /* 0x00007610a8ce1816 */ /* 0x000fc600000000ce */
[----:B------:R-:W-:Y:S05]  /*5220*/  @P2 BRA `(.L_x_9689) ;  /* 0x0000000000102947 */ /* 0x000fea0003800000 */
[----:B------:R-:W-:Y:S01]  /*5230*/  HFMA2.MMA R6, -RZ, RZ, 0, 0 ;  /* 0x00000000ff067435 */ /* 0x000fe200000001ff */
[----:B------:R-:W-:Y:S10]  /*5240*/  @!P0 BRA `(.L_x_9690) ;  /* 0x00000000001c8947 */ /* 0x000ff40003800000 */
[----:B-----5:R-:W-:Y:S01]  /*5250*/  HADD2.F32 R6, -RZ, R193.H0_H0 ;  /* 0x200000c1ff067230 */ /* 0x020fe20000004100 */
[----:B------:R-:W-:Y:S06]  /*5260*/  BRA `(.L_x_9690) ;  /* 0x0000000000147947 */ /* 0x000fec0003800000 */
.L_x_9689:
[----:B------:R-:W-:-:S04]  /*5270*/  FFMA.FTZ R5, R20, R172, R173 ;  /* 0x000000ac14057223 */ /* 0x000fc800000100ad */
[----:B------:R-:W-:Y:S01]  /*5280*/  FADD.FTZ R6, R226, -R5 ;  /* 0x80000005e2067221 */ /* 0x000fe20000010000 */
[----:B-----5:R-:W-:-:S03]  /*5290*/  @P0 HADD2.F32 R5, -RZ, R193.H0_H0 ;  /* 0x200000c1ff050230 */ /* 0x020fc60000004100 */
[----:B------:R-:W-:-:S04]  /*52a0*/  FMUL.FTZ R6, R3, R6 ;  /* 0x0000000603067220 */ /* 0x000fc80000410000 */
[----:B------:R-:W-:-:S07]  /*52b0*/  @P0 FADD.FTZ R6, R6, R5 ;  /* 0x0000000506060221 */ /* 0x000fce0000010000 */
.L_x_9690:
[----:B------:R-:W-:Y:S05]  /*52c0*/  BSYNC B0 ;  /* 0x0000000000007941 */ /* 0x000fea0003800000 */
.L_x_9688:
        /* <DEDUP_REMOVED lines=8> */
[----:B------:R-:W-:Y:S01]  /*5350*/  @P5 HADD2.F32 R8, -RZ, R246.H1_H1 ;  /* 0x300000f6ff085230 */ /* 0x000fe20000004100 */
[----:B------:R-:W-:-:S04]  /*5360*/  FSEL R6, R6, RZ, P5 ;  /* 0x000000ff06067208 */ /* 0x000fc80002800000 */
[----:B------:R-:W-:Y:S01]  /*5370*/  @P5 FMUL.FTZ R5, R8, R7 ;  /* 0x0000000708055220 */ /* 0x000fe20000410000 */
[----:B------:R-:W-:-:S03]  /*5380*/  F2FP.F16.F32.PACK_AB R6, RZ, R6 ;  /* 0x00000006ff06723e */ /* 0x000fc600000000ff */
[----:B------:R-:W-:Y:S01]  /*5390*/  FADD.FTZ R46, R46, R5 ;  /* 0x000000052e2e7221 */ /* 0x000fe20000010000 */
[----:B------:R-:W-:-:S07]  /*53a0*/  PRMT R207, R6, 0x7610, R207 ;  /* 0x0000761006cf7816 */ /* 0x000fce00000000cf */
.L_x_9692:
[----:B------:R-:W-:Y:S05]  /*53b0*/  BSYNC B0 ;  /* 0x0000000000007941 */ /* 0x000fea0003800000 */
.L_x_9691:
        /* <DEDUP_REMOVED lines=8> */
.L_x_9694:
[----:B------:R-:W-:Y:S01]  /*5440*/  FFMA.FTZ R6, R182, R172, R173 ;  /* 0x000000acb6067223 */ /* 0x000fe200000100ad */
[----:B-----5:R-:W-:-:S03]  /*5450*/  @P0 SHF.R.U32.HI R5, RZ, 0x10, R193 ;  /* 0x00000010ff050819 */ /* 0x020fc600000116c1 */
[----:B------:R-:W-:Y:S02]  /*5460*/  FADD.FTZ R6, R225, -R6 ;  /* 0x80000006e1067221 */ /* 0x000fe40000010000 */
[----:B------:R-:W-:Y:S02]  /*5470*/  @P0 HADD2.F32 R5, -RZ, R5.H0_H0 ;  /* 0x20000005ff050230 */ /* 0x000fe40000004100 */
[----:B------:R-:W-:-:S04]  /*5480*/  FMUL.FTZ R6, R3, R6 ;  /* 0x0000000603067220 */ /* 0x000fc80000410000 */
[----:B------:R-:W-:-:S07]  /*5490*/  @P0 FADD.FTZ R6, R6, R5 ;  /* 0x0000000506060221 */ /* 0x000fce0000010000 */
.L_x_9695:
[----:B------:R-:W-:Y:S05]  /*54a0*/  BSYNC B0 ;  /* 0x0000000000007941 */ /* 0x000fea0003800000 */
.L_x_9693:
[----:B-----5:R-:W-:Y:S01]  /*54b0*/  @P1 F2FP.F16.F32.PACK_AB R7, RZ, R6 ;  /* 0x00000006ff07123e */ /* 0x020fe200000000ff */
[----:B------:R-:W-:Y:S01]  /*54c0*/  BSSY B0, `(.L_x_9696) ;  /* 0x000000f000007945 */ /* 0x000fe20003800000 */
[----:B------:R-:W-:Y:S02]  /*54d0*/  IADD3 R5, R212, 0x500, RZ ;  /* 0x00000500d4057810 */ /* 0x000fe40007ffe0ff */
[----:B------:R-:W-:Y:S01]  /*54e0*/  @P1 PRMT R210, R7, 0x7610, R210 ;  /* 0x0000761007d21816 */ /* 0x000fe200000000d2 */
[----:B------:R-:W-:Y:S06]  /*54f0*/  @!P3 BRA `(.L_x_9697) ;  /* 0x00000000002cb947 */ /* 0x000fec0003800000 */
[----:B------:R-:W-:Y:S01]  /*5500*/  LOP3.LUT P5, RZ, R9, 0xff000000, RZ, 0xc0, !PT ;  /* 0xff00000009ff7812 */ /* 0x000fe200078ac0ff */
[----:B------:R-:W-:-:S04]  /*5510*/  FMUL.FTZ R6, R6, UR15 ;  /* 0x0000000f06067c20 */ /* 0x000fc80008410000 */
[----:B------:R-:W-:Y:S01]  /*5520*/  FMUL.FTZ R8, R6, UR14 ;  /* 0x0000000e06087c20 */ /* 0x000fe20008410000 */
[----:B------:R-:W-:-:S03]  /*5530*/  MOV R6, RZ ;  /* 0x000000ff00067202 */ /* 0x000fc60000000f00 */
[----:B------:R-:W-:-:S04]  /*5540*/  FMUL.FTZ R7, R159, R8 ;  /* 0x000000089f077220 */ /* 0x000fc80000410000 */
[----:B------:R-:W-:Y:S01]  /*5550*/  @P5 HADD2.F32 R9, -RZ, R247.H1_H1 ;  /* 0x300000f7ff095230 */ /* 0x000fe20000004100 */
[----:B------:R-:W-:-:S04]  /*5560*/  FSEL R7, R7, RZ, P5 ;  /* 0x000000ff07077208 */ /* 0x000fc80002800000 */
[----:B------:R-:W-:Y:S01]  /*5570*/  @P5 FMUL.FTZ R6, R9, R8 ;  /* 0x0000000809065220 */ /* 0x000fe20000410000 */
[----:B------:R-:W-:-:S03]  /*5580*/  F2FP.F16.F32.PACK_AB R7, RZ, R7 ;  /* 0x00000007ff07723e */ /* 0x000fc600000000ff */
[----:B------:R-:W-:Y:S01]  /*5590*/  FADD.FTZ R47, R47, R6 ;  /* 0x000000062f2f7221 */ /* 0x000fe20000010000 */
[----:B------:R-:W-:-:S07]  /*55a0*/  PRMT R209, R7, 0x7610, R209 ;  /* 0x0000761007d17816 */ /* 0x000fce00000000d1 */
.L_x_9697:
[----:B------:R-:W-:Y:S05]  /*55b0*/  BSYNC B0 ;  /* 0x0000000000007941 */ /* 0x000fea0003800000 */
.L_x_9696:
        /* <DEDUP_REMOVED lines=10> */
.L_x_9698:
        /* <DEDUP_REMOVED lines=11> */
.L_x_9700:
[----:B------:R-:W-:Y:S05]  /*5710*/  BSYNC B0 ;  /* 0x0000000000007941 */ /* 0x000fea0003800000 */
.L_x_9699:
        /* <DEDUP_REMOVED lines=9> */
.L_x_9702:
[----:B------:R-:W-:Y:S05]  /*57b0*/  BSYNC B0 ;  /* 0x0000000000007941 */ /* 0x000fea0003800000 */
.L_x_9701:
[----:B------:R-:W-:Y:S04]  /*57c0*/  BSSY B0, `(.L_x_9703) ;  /* 0x000000b000007945 */ /* 0x000fe80003800000 */
[----:B------:R-:W-:Y:S05]  /*57d0*/  @P2 BRA `(.L_x_9704) ;  /* 0x0000000000102947 */ /* 0x000fea0003800000 */
[----:B01----:R-:W-:Y:S01]  /*57e0*/  HFMA2.MMA R6, -RZ, RZ, 0, 0 ;  /* 0x00000000ff067435 */ /* 0x003fe200000001ff */
[----:B------:R-:W-:Y:S10]  /*57f0*/  @!P0 BRA `(.L_x_9705) ;  /* 0x00000000001c8947 */ /* 0x000ff40003800000 */
[----:B------:R-:W-:Y:S01]  /*5800*/  HADD2.F32 R6, -RZ, R190.H0_H0 ;  /* 0x200000beff067230 */ /* 0x000fe20000004100 */
[----:B------:R-:W-:Y:S06]  /*5810*/  BRA `(.L_x_9705) ;  /* 0x0000000000147947 */ /* 0x000fec0003800000 */
.L_x_9704:
[----:B01----:R-:W-:-:S04]  /*5820*/  FFMA.FTZ R7, R21, R172, R173 ;  /* 0x000000ac15077223 */ /* 0x003fc800000100ad */
[----:B------:R-:W-:Y:S01]  /*5830*/  FADD.FTZ R6, R224, -R7 ;  /* 0x80000007e0067221 */ /* 0x000fe20000010000 */
[----:B------:R-:W-:-:S03]  /*5840*/  @P0 HADD2.F32 R7, -RZ, R190.H0_H0 ;  /* 0x200000beff070230 */ /* 0x000fc60000004100 */
[----:B------:R-:W-:-:S04]  /*5850*/  FMUL.FTZ R6, R3, R6 ;  /* 0x0000000603067220 */ /* 0x000fc80000410000 */
[----:B------:R-:W-:-:S07]  /*5860*/  @P0 FADD.FTZ R6, R6, R7 ;  /* 0x0000000706060221 */ /* 0x000fce0000010000 */
.L_x_9705:
[----:B------:R-:W-:Y:S05]  /*5870*/  BSYNC B0 ;  /* 0x0000000000007941 */ /* 0x000fea0003800000 */
.L_x_9703:
[----:B------:R-:W-:Y:S01]  /*5880*/  BSSY B0, `(.L_x_9706) ;  /* 0x000000e000007945 */ /* 0x000fe20003800000 */
[----:B------:R-:W-:-:S03]  /*5890*/  @P1 F2FP.F16.F32.PACK_AB R168, RZ, R6 ;  /* 0x00000006ffa8123e */ /* 0x000fc600000000ff */
[----:B------:R-:W-:Y:S05]  /*58a0*/  @!P3 BRA `(.L_x_9707) ;  /* 0x00000000002cb947 */ /* 0x000fea0003800000 */
[----:B------:R-:W-:Y:S01]  /*58b0*/  LOP3.LUT P5, RZ, R10, 0xff, RZ, 0xc0, !PT ;  /* 0x000000ff0aff7812 */ /* 0x000fe200078ac0ff */
        /* <DEDUP_REMOVED lines=10> */
.L_x_9707:
[----:B------:R-:W-:Y:S05]  /*5960*/  BSYNC B0 ;  /* 0x0000000000007941 */ /* 0x000fea0003800000 */
.L_x_9706:
[----:B------:R-:W-:Y:S01]  /*5970*/  BSSY B0, `(.L_x_9708) ;  /* 0x000000e000007945 */ /* 0x000fe20003800000 */
[----:B------:R-:W-:-:S03]  /*5980*/  @P1 PRMT R204, R168, 0x7610, R204 ;  /* 0x00007610a8cc1816 */ /* 0x000fc600000000cc */
[----:B------:R-:W-:Y:S05]  /*5990*/  @P2 BRA `(.L_x_9709) ;  /* 0x0000000000142947 */ /* 0x000fea0003800000 */
[----:B------:R-:W-:Y:S01]  /*59a0*/  HFMA2.MMA R6, -RZ, RZ, 0, 0 ;  /* 0x00000000ff067435 */ /* 0x000fe200000001ff */
[----:B------:R-:W-:Y:S10]  /*59b0*/  @!P0 BRA `(.L_x_9710) ;  /* 0x0000000000248947 */ /* 0x000ff40003800000 */
[----:B------:R-:W-:-:S05]  /*59c0*/  SHF.R.U64 R6, R190, 0x10, R191 ;  /* 0x00000010be067819 */ /* 0x000fca00000012bf */
[----:B------:R-:W-:Y:S01]  /*59d0*/  HADD2.F32 R6, -RZ, R6.H0_H0 ;  /* 0x20000006ff067230 */ /* 0x000fe20000004100 */
[----:B------:R-:W-:Y:S06]  /*59e0*/  BRA `(.L_x_9710) ;  /* 0x0000000000187947 */ /* 0x000fec0003800000 */
.L_x_9709:
[----:B------:R-:W-:Y:S01]  /*59f0*/  FFMA.FTZ R6, R183, R172, R173 ;  /* 0x000000acb7067223 */ /* 0x000fe200000100ad */
[----:B------:R-:W-:-:S03]  /*5a00*/  @P0 SHF.R.U64 R7, R190, 0x10, R191 ;  /* 0x00000010be070819 */ /* 0x000fc600000012bf */
[----:B------:R-:W-:Y:S02]  /*5a10*/  FADD.FTZ R6, R223, -R6 ;  /* 0x80000006df067221 */ /* 0x000fe40000010000 */
[----:B------:R-:W-:Y:S02]  /*5a20*/  @P0 HADD2.F32 R7, -RZ, R7.H0_H0 ;  /* 0x20000007ff070230 */ /* 0x000fe40000004100 */
[----:B------:R-:W-:-:S04]  /*5a30*/  FMUL.FTZ R6, R3, R6 ;  /* 0x0000000603067220 */ /* 0x000fc80000410000 */
[----:B------:R-:W-:-:S07]  /*5a40*/  @P0 FADD.FTZ R6, R6, R7 ;  /* 0x0000000706060221 */ /* 0x000fce0000010000 */
.L_x_9710:
[----:B------:R-:W-:Y:S05]  /*5a50*/  BSYNC B0 ;  /* 0x0000000000007941 */ /* 0x000fea0003800000 */
.L_x_9708:
[----:B------:R-:W-:Y:S01]  /*5a60*/  BSSY B0, `(.L_x_9711) ;  /* 0x000000e000007945 */ /* 0x000fe20003800000 */
[----:B------:R-:W-:-:S03]  /*5a70*/  @P1 F2FP.F16.F32.PACK_AB R168, RZ, R6 ;  /* 0x00000006ffa8123e */ /* 0x000fc600000000ff */
[----:B------:R-:W-:Y:S05]  /*5a80*/  @!P3 BRA `(.L_x_9712) ;  /* 0x00000000002cb947 */ /* 0x000fea0003800000 */
[----:B------:R-:W-:Y:S01]  /*5a90*/  LOP3.LUT P5, RZ, R10, 0xff00, RZ, 0xc0, !PT ;  /* 0x0000ff000aff7812 */ /* 0x000fe200078ac0ff */
        /* <DEDUP_REMOVED lines=10> */
.L_x_9712:
[----:B------:R-:W-:Y:S05]  /*5b40*/  BSYNC B0 ;  /* 0x0000000000007941 */ /* 0x000fea0003800000 */
.L_x_9711:
[----:B------:R-:W-:Y:S01]  /*5b50*/  BSSY B0, `(.L_x_9713) ;  /* 0x000000c000007945 */ /* 0x000fe20003800000 */
[----:B------:R-:W-:-:S03]  /*5b60*/  @P1 PRMT R206, R168, 0x7610, R206 ;  /* 0x00007610a8ce1816 */ /* 0x000fc600000000ce */
[----:B------:R-:W-:Y:S05]  /*5b70*/  @P2 BRA `(.L_x_9714) ;  /* 0x0000000000102947 */ /* 0x000fea0003800000 */
[----:B------:R-:W-:Y:S01]  /*5b80*/  HFMA2.MMA R6, -RZ, RZ, 0, 0 ;  /* 0x00000000ff067435 */ /* 0x000fe200000001ff */
[----:B------:R-:W-:Y:S10]  /*5b90*/  @!P0 BRA `(.L_x_9715) ;  /* 0x00000000001c8947 */ /* 0x000ff40003800000 */
[----:B------:R-:W-:Y:S01]  /*5ba0*/  HADD2.F32 R6, -RZ, R191.H0_H0 ;  /* 0x200000bfff067230 */ /* 0x000fe20000004100 */
[----:B------:R-:W-:Y:S06]  /*5bb0*/  BRA `(.L_x_9715) ;  /* 0x0000000000147947 */ /* 0x000fec0003800000 */
.L_x_9714:
[----:B------:R-:W-:-:S04]  /*5bc0*/  FFMA.FTZ R7, R22, R172, R173 ;  /* 0x000000ac16077223 */ /* 0x000fc800000100ad */
[----:B------:R-:W-:Y:S01]  /*5bd0*/  FADD.FTZ R6, R222, -R7 ;  /* 0x80000007de067221 */ /* 0x000fe20000010000 */
[----:B------:R-:W-:-:S03]  /*5be0*/  @P0 HADD2.F32 R7, -RZ, R191.H0_H0 ;  /* 0x200000bfff070230 */ /* 0x000fc60000004100 */
[----:B------:R-:W-:-:S04]  /*5bf0*/  FMUL.FTZ R6, R3, R6 ;  /* 0x0000000603067220 */ /* 0x000fc80000410000 */
[----:B------:R-:W-:-:S07]  /*5c00*/  @P0 FADD.FTZ R6, R6, R7 ;  /* 0x0000000706060221 */ /* 0x000fce0000010000 */
.L_x_9715:
[----:B------:R-:W-:Y:S05]  /*5c10*/  BSYNC B0 ;  /* 0x0000000000007941 */ /* 0x000fea0003800000 */
.L_x_9713:
        /* <DEDUP_REMOVED lines=14> */
.L_x_9717:
[----:B------:R-:W-:Y:S05]  /*5d00*/  BSYNC B0 ;  /* 0x0000000000007941 */ /* 0x000fea0003800000 */
.L_x_9716:
[----:B------:R-:W-:Y:S01]  /*5d10*/  BSSY B0, `(.L_x_9718) ;  /* 0x000000e000007945 */ /* 0x000fe20003800000 */
[----:B------:R-:W-:-:S03]  /*5d20*/  @P1 PRMT R208, R168, 0x7610, R208 ;  /* 0x00007610a8d01816 */ /* 0x000fc600000000d0 */
[----:B------:R-:W-:Y:S05]  /*5d30*/  @P2 BRA `(.L_x_9719) ;  /* 0x0000000000142947 */ /* 0x000fea0003800000 */
[----:B------:R-:W-:Y:S01]  /*5d40*/  HFMA2.MMA R6, -RZ, RZ, 0, 0 ;  /* 0x00000000ff067435 */ /* 0x000fe200000001ff */
[----:B------:R-:W-:Y:S10]  /*5d50*/  @!P0 BRA `(.L_x_9720) ;  /* 0x0000000000248947 */ /* 0x000ff40003800000 */
[----:B------:R-:W-:-:S05]  /*5d60*/  SHF.R.U32.HI R6, RZ, 0x10, R191 ;  /* 0x00000010ff067819 */ /* 0x000fca00000116bf */
[----:B------:R-:W-:Y:S01]  /*5d70*/  HADD2.F32 R6, -RZ, R6.H0_H0 ;  /* 0x20000006ff067230 */ /* 0x000fe20000004100 */
[----:B------:R-:W-:Y:S06]  /*5d80*/  BRA `(.L_x_9720) ;  /* 0x0000000000187947 */ /* 0x000fec0003800000 */
.L_x_9719:
[----:B------:R-:W-:Y:S01]  /*5d90*/  FFMA.FTZ R6, R184, R172, R173 ;  /* 0x000000acb8067223 */ /* 0x000fe200000100ad */
[----:B------:R-:W-:-:S03]  /*5da0*/  @P0 SHF.R.U32.HI R7, RZ, 0x10, R191 ;  /* 0x00000010ff070819 */ /* 0x000fc600000116bf */
[----:B------:R-:W-:Y:S02]  /*5db0*/  FADD.FTZ R6, R221, -R6 ;  /* 0x80000006dd067221 */ /* 0x000fe40000010000 */
[----:B------:R-:W-:Y:S02]  /*5dc0*/  @P0 HADD2.F32 R7, -RZ, R7.H0_H0 ;  /* 0x20000007ff070230 */ /* 0x000fe40000004100 */
[----:B------:R-:W-:-:S04]  /*5dd0*/  FMUL.FTZ R6, R3, R6 ;  /* 0x0000000603067220 */ /* 0x000fc80000410000 */
[----:B------:R-:W-:-:S07]  /*5de0*/  @P0 FADD.FTZ R6, R6, R7 ;  /* 0x0000000706060221 */ /* 0x000fce0000010000 */
.L_x_9720:
[----:B------:R-:W-:Y:S05]  /*5df0*/  BSYNC B0 ;  /* 0x0000000000007941 */ /* 0x000fea0003800000 */
.L_x_9718:
[----:B------:R-:W-:Y:S01]  /*5e00*/  @P1 F2FP.F16.F32.PACK_AB R7, RZ, R6 ;  /* 0x00000006ff07123e */ /* 0x000fe200000000ff */
        /* <DEDUP_REMOVED lines=15> */
.L_x_9722:
[----:B------:R-:W-:Y:S05]  /*5f00*/  BSYNC B0 ;  /* 0x0000000000007941 */ /* 0x000fea0003800000 */
.L_x_9721:
        /* <DEDUP_REMOVED lines=10> */
.L_x_9723:
        /* <DEDUP_REMOVED lines=10> */
.L_x_9725:
[----:B------:R-:W-:Y:S05]  /*6050*/  BSYNC B0 ;  /* 0x0000000000007941 */ /* 0x000fea0003800000 */
.L_x_9724:
        /* <DEDUP_REMOVED lines=9> */
.L_x_9727:
[----:B------:R-:W-:Y:S05]  /*60f0*/  BSYNC B0 ;  /* 0x0000000000007941 */ /* 0x000fea0003800000 */
.L_x_9726:
[----:B------:R-:W-:Y:S04]  /*6100*/  BSSY B0, `(.L_x_9728) ;  /* 0x000000b000007945 */ /* 0x000fe80003800000 */
[----:B------:R-:W-:Y:S05]  /*6110*/  @P2 BRA `(.L_x_9729) ;  /* 0x0000000000102947 */ /* 0x000fea0003800000 */
[----:B01----:R-:W-:Y:S01]  /*6120*/  HFMA2.MMA R6, -RZ, RZ, 0, 0 ;  /* 0x00000000ff067435 */ /* 0x003fe200000001ff */
[----:B------:R-:W-:Y:S10]  /*6130*/  @!P0 BRA `(.L_x_9730) ;  /* 0x00000000001c8947 */ /* 0x000ff40003800000 */
[----:B------:R-:W-:Y:S01]  /*6140*/  HADD2.F32 R6, -RZ, R188.H0_H0 ;  /* 0x200000bcff067230 */ /* 0x000fe20000004100 */
[----:B------:R-:W-:Y:S06]  /*6150*/  BRA `(.L_x_9730) ;  /* 0x0000000000147947 */ /* 0x000fec0003800000 */
.L_x_9729:
[----:B------:R-:W-:-:S04]  /*6160*/  FFMA.FTZ R5, R23, R172, R173 ;  /* 0x000000ac17057223 */ /* 0x000fc800000100ad */
[----:B01----:R-:W-:Y:S01]  /*6170*/  FADD.FTZ R6, R218, -R5 ;  /* 0x80000005da067221 */ /* 0x003fe20000010000 */
[----:B------:R-:W-:-:S03]  /*6180*/  @P0 HADD2.F32 R5, -RZ, R188.H0_H0 ;  /* 0x200000bcff050230 */ /* 0x000fc60000004100 */
[----:B------:R-:W-:-:S04]  /*6190*/  FMUL.FTZ R6, R3, R6 ;  /* 0x0000000603067220 */ /* 0x000fc80000410000 */
[----:B------:R-:W-:-:S07]  /*61a0*/  @P0 FADD.FTZ R6, R6, R5 ;  /* 0x0000000506060221 */ /* 0x000fce0000010000 */
.L_x_9730:
[----:B------:R-:W-:Y:S05]  /*61b0*/  BSYNC B0 ;  /* 0x0000000000007941 */ /* 0x000fea0003800000 */
.L_x_9728:
        /* <DEDUP_REMOVED lines=14> */
.L_x_9732:
[----:B------:R-:W-:Y:S05]  /*62a0*/  BSYNC B0 ;  /* 0x0000000000007941 */ /* 0x000fea0003800000 */
.L_x_9731:
        /* <DEDUP_REMOVED lines=8> */
.L_x_9734:
[----:B------:R-:W-:Y:S01]  /*6330*/  FFMA.FTZ R6, R185, R172, R173 ;  /* 0x000000acb9067223 */ /* 0x000fe200000100ad */
[----:B------:R-:W-:-:S03]  /*6340*/  @P0 SHF.R.U64 R5, R188, 0x10, R189 ;  /* 0x00000010bc050819 */ /* 0x000fc600000012bd */
[----:B------:R-:W-:Y:S02]  /*6350*/  FADD.FTZ R6, R217, -R6 ;  /* 0x80000006d9067221 */ /* 0x000fe40000010000 */
[----:B------:R-:W-:Y:S02]  /*6360*/  @P0 HADD2.F32 R5, -RZ, R5.H0_H0 ;  /* 0x20000005ff050230 */ /* 0x000fe40000004100 */
[----:B------:R-:W-:-:S04]  /*6370*/  FMUL.FTZ R6, R3, R6 ;  /* 0x0000000603067220 */ /* 0x000fc80000410000 */
[----:B------:R-:W-:-:S07]  /*6380*/  @P0 FADD.FTZ R6, R6, R5 ;  /* 0x0000000506060221 */ /* 0x000fce0000010000 */
.L_x_9735:
[----:B------:R-:W-:Y:S05]  /*6390*/  BSYNC B0 ;  /* 0x0000000000007941 */ /* 0x000fea0003800000 */
.L_x_9733:
        /* <DEDUP_REMOVED lines=14> */
.L_x_9737:
[----:B------:R-:W-:Y:S05]  /*6480*/  BSYNC B0 ;  /* 0x0000000000007941 */ /* 0x000fea0003800000 */
.L_x_9736:
[----:B------:R-:W-:Y:S01]  /*6490*/  BSSY B0, `(.L_x_9738) ;  /* 0x000000c000007945 */ /* 0x000fe20003800000 */
[----:B------:R-:W-:-:S03]  /*64a0*/  @P1 PRMT R206, R9, 0x7610, R206 ;  /* 0x0000761009ce1816 */ /* 0x000fc600000000ce */
[----:B------:R-:W-:Y:S05]  /*64b0*/  @P2 BRA `(.L_x_9739) ;  /* 0x0000000000102947 */ /* 0x000fea0003800000 */
[----:B------:R-:W-:Y:S01]  /*64c0*/  HFMA2.MMA R6, -RZ, RZ, 0, 0 ;  /* 0x00000000ff067435 */ /* 0x000fe200000001ff */
[----:B------:R-:W-:Y:S10]  /*64d0*/  @!P0 BRA `(.L_x_9740) ;  /* 0x00000000001c8947 */ /* 0x000ff40003800000 */
[----:B------:R-:W-:Y:S01]  /*64e0*/  HADD2.F32 R6, -RZ, R189.H0_H0 ;  /* 0x200000bdff067230 */ /* 0x000fe20000004100 */
[----:B------:R-:W-:Y:S06]  /*64f0*/  BRA `(.L_x_9740) ;  /* 0x0000000000147947 */ /* 0x000fec0003800000 */
.L_x_9739:
[----:B------:R-:W-:-:S04]  /*6500*/  FFMA.FTZ R5, R24, R172, R173 ;  /* 0x000000ac18057223 */ /* 0x000fc800000100ad */
[----:B------:R-:W-:Y:S01]  /*6510*/  FADD.FTZ R6, R216, -R5 ;  /* 0x80000005d8067221 */ /* 0x000fe20000010000 */
[----:B------:R-:W-:-:S03]  /*6520*/  @P0 HADD2.F32 R5, -RZ, R189.H0_H0 ;  /* 0x200000bdff050230 */ /* 0x000fc60000004100 */
[----:B------:R-:W-:-:S04]  /*6530*/  FMUL.FTZ R6, R3, R6 ;  /* 0x0000000603067220 */ /* 0x000fc80000410000 */
[----:B------:R-:W-:-:S07]  /*6540*/  @P0 FADD.FTZ R6, R6, R5 ;  /* 0x0000000506060221 */ /* 0x000fce0000010000 */
.L_x_9740:
[----:B------:R-:W-:Y:S05]  /*6550*/  BSYNC B0 ;  /* 0x0000000000007941 */ /* 0x000fea0003800000 */
.L_x_9738:
        /* <DEDUP_REMOVED lines=14> */
.L_x_9742:
[----:B------:R-:W-:Y:S05]  /*6640*/  BSYNC B0 ;  /* 0x0000000000007941 */ /* 0x000fea0003800000 */
.L_x_9741:
        /* <DEDUP_REMOVED lines=8> */
.L_x_9744:
[----:B------:R-:W-:Y:S01]  /*66d0*/  FFMA.FTZ R173, R215, R172, R173 ;  /* 0x000000acd7ad7223 */ /* 0x000fe200000100ad */
[----:B------:R-:W-:-:S03]  /*66e0*/  @P0 SHF.R.U32.HI R5, RZ, 0x10, R189 ;  /* 0x00000010ff050819 */ /* 0x000fc600000116bd */
[----:B------:R-:W-:Y:S02]  /*66f0*/  FADD.FTZ R6, R214, -R173 ;  /* 0x800000add6067221 */ /* 0x000fe40000010000 */
[----:B------:R-:W-:Y:S02]  /*6700*/  @P0 HADD2.F32 R8, -RZ, R5.H0_H0 ;  /* 0x20000005ff080230 */ /* 0x000fe40000004100 */
[----:B------:R-:W-:-:S04]  /*6710*/  FMUL.FTZ R3, R3, R6 ;  /* 0x0000000603037220 */ /* 0x000fc80000410000 */
[----:B------:R-:W-:-:S07]  /*6720*/  @P0 FADD.FTZ R3, R3, R8 ;  /* 0x0000000803030221 */ /* 0x000fce0000010000 */
.L_x_9745:
[----:B------:R-:W-:Y:S05]  /*6730*/  BSYNC B0 ;  /* 0x0000000000007941 */ /* 0x000fea0003800000 */
.L_x_9743:
[----:B------:R-:W-:Y:S01]  /*6740*/  @P1 F2FP.F16.F32.PACK_AB R5, RZ, R3 ;  /* 0x00000003ff05123e */ /* 0x000fe200000000ff */
        /* <DEDUP_REMOVED lines=14> */
.L_x_9747:
[----:B------:R-:W-:Y:S05]  /*6830*/  BSYNC B0 ;  /* 0x0000000000007941 */ /* 0x000fea0003800000 */
.L_x_9746:
        /* <DEDUP_REMOVED lines=10> */
.L_x_9748:
        /* <DEDUP_REMOVED lines=10> */
.L_x_9750:
[----:B------:R-:W-:Y:S05]  /*6980*/  BSYNC B0 ;  /* 0x0000000000007941 */ /* 0x000fea0003800000 */
.L_x_9749:
[----:B------:R-:W-:Y:S02]  /*6990*/  IADD3 R2, R2, UR16, RZ ;  /* 0x0000001002027c10 */ /* 0x000fe4000fffe0ff */
[----:B------:R-:W-:Y:S02]  /*69a0*/  SEL R202, RZ, 0x1, P4 ;  /* 0x00000001ffca7807 */ /* 0x000fe40002000000 */
[----:B------:R-:W-:-:S13]  /*69b0*/  ISETP.GE.AND P0, PT, R2, UR17, PT ;  /* 0x0000001102007c0c */ /* 0x000fda000bf06270 */
[----:B------:R-:W-:Y:S05]  /*69c0*/  @!P0 BRA `(.L_x_9751) ;  /* 0xffffff9c00708947 */ /* 0x000fea000383ffff */
.L_x_9573:
        /* <DEDUP_REMOVED lines=35> */
.L_x_9577:
[----:B------:R-:W-:Y:S01]  /*6c00*/  HFMA2.MMA R172, -RZ, RZ, 0, 9.5367431640625e-07 ;  /* 0x00000010ffac7435 */ /* 0x000fe200000001ff */
[----:B------:R-:W-:Y:S02]  /*6c10*/  MOV R169, 0x1f ;  /* 0x0000001f00a97802 */ /* 0x000fe40000000f00 */
[----:B------:R-:W-:-:S08]  /*6c20*/  MOV R168, 0xffffffff ;  /* 0xffffffff00a87802 */ /* 0x000fd00000000f00 */
[----:B-----5:R-:W-:Y:S05]  /*6c30*/  WARPSYNC.COLLECTIVE R168, `(.L_x_9752) ;  /* 0x00000000a8087348 */ /* 0x020fea0003c00000 */
[----:B------:R0:W1:Y:S02]  /*6c40*/  SHFL.DOWN P1, R174, R175, R172, R169 ;  /* 0x080000acafae7389 */ /* 0x00006400000200a9 */
[----:B01---5:R-:W-:Y:S01]  /*6c50*/  ENDCOLLECTIVE ;  /* 0x000000000000791b */ /* 0x023fe20003800000 */
.L_x_9752:
[----:B------:R-:W-:Y:S01]  /*6c60*/  FADD.FTZ R171, R174, R175 ;  /* 0x000000afaeab7221 */ /* 0x000fe20000010000 */
[----:B------:R-:W-:-:S07]  /*6c70*/  MOV R175, R212 ;  /* 0x000000d400af7202 */ /* 0x000fce0000000f00 */
[----:B------:R-:W-:Y:S05]  /*6c80*/  WARPSYNC.COLLECTIVE R168, `(.L_x_9753) ;  /* 0x00000000a8087348 */ /* 0x000fea0003c00000 */
[----:B------:R0:W1:Y:S02]  /*6c90*/  SHFL.DOWN P1, R174, R175, R172, R169 ;  /* 0x080000acafae7389 */ /* 0x00006400000200a9 */
[----:B01----:R-:W-:Y:S01]  /*6ca0*/  ENDCOLLECTIVE ;  /* 0x000000000000791b */ /* 0x003fe20003800000 */
.L_x_9753:
[----:B------:R-:W-:Y:S01]  /*6cb0*/  HFMA2.MMA R172, -RZ, RZ, 0, 4.76837158203125e-07 ;  /* 0x00000008ffac7435 */ /* 0x000fe200000001ff */
[----:B------:R-:W-:Y:S02]  /*6cc0*/  MOV R175, R171 ;  /* 0x000000ab00af7202 */ /* 0x000fe40000000f00 */
[----:B------:R-:W-:-:S08]  /*6cd0*/  MOV R173, R174 ;  /* 0x000000ae00ad7202 */ /* 0x000fd00000000f00 */
[----:B------:R-:W-:Y:S05]  /*6ce0*/  WARPSYNC.COLLECTIVE R168, `(.L_x_9754) ;  /* 0x00000000a8087348 */ /* 0x000fea0003c00000 */
[----:B------:R0:W1:Y:S02]  /*6cf0*/  SHFL.DOWN P1, R174, R175, R172, R169 ;  /* 0x080000acafae7389 */ /* 0x00006400000200a9 */
[----:B01----:R-:W-:Y:S01]  /*6d00*/  ENDCOLLECTIVE ;  /* 0x000000000000791b */ /* 0x003fe20003800000 */
.L_x_9754:
[----:B------:R-:W-:-:S05]  /*6d10*/  FADD.FTZ R173, R173, R212 ;  /* 0x000000d4adad7221 */ /* 0x000fca0000010000 */
[----:B------:R-:W-:Y:S01]  /*6d20*/  MOV R175, R173 ;  /* 0x000000ad00af7202 */ /* 0x000fe20000000f00 */
[----:B------:R-:W-:-:S07]  /*6d30*/  FADD.FTZ R202, R171, R174 ;  /* 0x000000aeabca7221 */ /* 0x000fce0000010000 */
[----:B------:R-:W-:Y:S05]  /*6d40*/  WARPSYNC.COLLECTIVE R168, `(.L_x_9755) ;  /* 0x00000000a8087348 */ /* 0x000fea0003c00000 */
[----:B------:R0:W1:Y:S02]  /*6d50*/  SHFL.DOWN P1, R174, R175, R172, R169 ;  /* 0x080000acafae7389 */ /* 0x00006400000200a9 */
[----:B01----:R-:W-:Y:S01]  /*6d60*/  ENDCOLLECTIVE ;  /* 0x000000000000791b */ /* 0x003fe20003800000 */
.L_x_9755:
[----:B------:R-:W-:Y:S01]  /*6d70*/  HFMA2.MMA R172, -RZ, RZ, 0, 2.384185791015625e-07 ;  /* 0x00000004ffac7435 */ /* 0x000fe200000001ff */
[----:B------:R-:W-:Y:S02]  /*6d80*/  MOV R175, R202 ;  /* 0x000000ca00af7202 */ /* 0x000fe40000000f00 */
[----:B------:R-:W-:-:S08]  /*6d90*/  MOV R248, R174 ;  /* 0x000000ae00f87202 */ /* 0x000fd00000000f00 */
[----:B------:R-:W-:Y:S05]  /*6da0*/  WARPSYNC.COLLECTIVE R168, `(.L_x_9756) ;  /* 0x00000000a8087348 */ /* 0x000fea0003c00000 */
[----:B------:R0:W1:Y:S02]  /*6db0*/  SHFL.DOWN P1, R174, R175, R172, R169 ;  /* 0x080000acafae7389 */ /* 0x00006400000200a9 */
[----:B01----:R-:W-:Y:S01]  /*6dc0*/  ENDCOLLECTIVE ;  /* 0x000000000000791b */ /* 0x003fe20003800000 */
.L_x_9756:
[----:B------:R-:W-:-:S05]  /*6dd0*/  FADD.FTZ R248, R173, R248 ;  /* 0x000000f8adf87221 */ /* 0x000fca0000010000 */
[----:B------:R-:W-:Y:S01]  /*6de0*/  MOV R175, R248 ;  /* 0x000000f800af7202 */ /* 0x000fe20000000f00 */
[----:B------:R-:W-:-:S07]  /*6df0*/  FADD.FTZ R249, R202, R174 ;  /* 0x000000aecaf97221 */ /* 0x000fce0000010000 */
[----:B------:R-:W-:Y:S05]  /*6e00*/  WARPSYNC.COLLECTIVE R168, `(.L_x_9757) ;  /* 0x00000000a8087348 */ /* 0x000fea0003c00000 */
[----:B------:R0:W1:Y:S02]  /*6e10*/  SHFL.DOWN P1, R174, R175, R172, R169 ;  /* 0x080000acafae7389 */ /* 0x00006400000200a9 */
[----:B01----:R-:W-:Y:S01]  /*6e20*/  ENDCOLLECTIVE ;  /* 0x000000000000791b */ /* 0x003fe20003800000 */
.L_x_9757:
[----:B------:R-:W-:Y:S01]  /*6e30*/  HFMA2.MMA R172, -RZ, RZ, 0, 1.1920928955078125e-07 ;  /* 0x00000002ffac7435 */ /* 0x000fe200000001ff */
[----:B------:R-:W-:Y:S02]  /*6e40*/  MOV R175, R249 ;  /* 0x000000f900af7202 */ /* 0x000fe40000000f00 */
[----:B------:R-:W-:-:S08]  /*6e50*/  MOV R170, R174 ;  /* 0x000000ae00aa7202 */ /* 0x000fd00000000f00 */
[----:B------:R-:W-:Y:S05]  /*6e60*/  WARPSYNC.COLLECTIVE R168, `(.L_x_9758) ;  /* 0x00000000a8087348 */ /* 0x000fea0003c00000 */
[----:B------:R0:W1:Y:S02]  /*6e70*/  SHFL.DOWN P1, R174, R175, R172, R169 ;  /* 0x080000acafae7389 */ /* 0x00006400000200a9 */
[----:B01----:R-:W-:Y:S01]  /*6e80*/  ENDCOLLECTIVE ;  /* 0x000000000000791b */ /* 0x003fe20003800000 */
.L_x_9758:
[----:B------:R-:W-:-:S05]  /*6e90*/  FADD.FTZ R248, R248, R170 ;  /* 0x000000aaf8f87221 */ /* 0x000fca0000010000 */
[----:B------:R-:W-:Y:S01]  /*6ea0*/  MOV R175, R248 ;  /* 0x000000f800af7202 */ /* 0x000fe20000000f00 */
[----:B------:R-:W-:-:S07]  /*6eb0*/  FADD.FTZ R170, R249, R174 ;  /* 0x000000aef9aa7221 */ /* 0x000fce0000010000 */
[----:B------:R-:W-:Y:S05]  /*6ec0*/  WARPSYNC.COLLECTIVE R168, `(.L_x_9759) ;  /* 0x00000000a8087348 */ /* 0x000fea0003c00000 */
[----:B------:R0:W1:Y:S02]  /*6ed0*/  SHFL.DOWN P1, R174, R175, R172, R169 ;  /* 0x080000acafae7389 */ /* 0x00006400000200a9 */
[----:B01----:R-:W-:Y:S01]  /*6ee0*/  ENDCOLLECTIVE ;  /* 0x000000000000791b */ /* 0x003fe20003800000 */
.L_x_9759:
[----:B------:R-:W-:Y:S01]  /*6ef0*/  HFMA2.MMA R172, -RZ, RZ, 0, 5.9604644775390625e-08 ;  /* 0x00000001ffac7435 */ /* 0x000fe200000001ff */
[----:B------:R-:W-:Y:S02]  /*6f00*/  MOV R175, R170 ;  /* 0x000000aa00af7202 */ /* 0x000fe40000000f00 */
[----:B------:R-:W-:-:S08]  /*6f10*/  MOV R212, R174 ;  /* 0x000000ae00d47202 */ /* 0x000fd00000000f00 */
[----:B------:R-:W-:Y:S05]  /*6f20*/  WARPSYNC.COLLECTIVE R168, `(.L_x_9760) ;  /* 0x00000000a8087348 */ /* 0x000fea0003c00000 */
[----:B------:R0:W1:Y:S02]  /*6f30*/  SHFL.DOWN P1, R174, R175, R172, R169 ;  /* 0x080000acafae7389 */ /* 0x00006400000200a9 */
[----:B01----:R-:W-:Y:S01]  /*6f40*/  ENDCOLLECTIVE ;  /* 0x000000000000791b */ /* 0x003fe20003800000 */
.L_x_9760:
[----:B------:R-:W-:-:S05]  /*6f50*/  FADD.FTZ R171, R248, R212 ;  /* 0x000000d4f8ab7221 */ /* 0x000fca0000010000 */
[----:B------:R-:W-:Y:S02]  /*6f60*/  MOV R175, R171 ;  /* 0x000000ab00af7202 */ /* 0x000fe40000000f00 */
[----:B------:R-:W-:-:S07]  /*6f70*/  MOV R173, R174 ;  /* 0x000000ae00ad7202 */ /* 0x000fce0000000f00 */
[----:B------:R-:W-:Y:S05]  /*6f80*/  WARPSYNC.COLLECTIVE R168, `(.L_x_9761) ;  /* 0x00000000a8087348 */ /* 0x000fea0003c00000 */
[----:B------:R0:W1:Y:S02]  /*6f90*/  SHFL.DOWN P1, R174, R175, R172, R169 ;  /* 0x080000acafae7389 */ /* 0x00006400000200a9 */
[----:B01----:R-:W-:Y:S01]  /*6fa0*/  ENDCOLLECTIVE ;  /* 0x000000000000791b */ /* 0x003fe20003800000 */
.L_x_9761:
[----:B------:R-:W-:Y:S05]  /*6fb0*/  BRA `(.L_x_9762) ;  /* 0xffffffb400907947 */ /* 0x000fea000383ffff */
.L_x_9763:
        /* <DEDUP_REMOVED lines=12> */
.L_x_15281:


//--------------------- .text._ZN10layer_norm13ln_bwd_kernelINS_13Kernel_traitsI6__halfS2_fS2_fjLj7168ELj1ELj1ELj8ELj8ENS_18Kernel_traits_baseILj7168ES2_S2_fS2_fjLj256EEEEELb0ELb0ELb0ELb0EEEvNS_9BwdParamsE --------------------------
	.section	.text._ZN10layer_norm13ln_bwd_kernelINS_13Kernel_traitsI6__halfS2_fS2_fjLj7168ELj1ELj1ELj8ELj8ENS_18Kernel_traits_baseILj7168ES2_S2_fS2_fjLj256EEEEELb0ELb0ELb0ELb0EEEvNS_9BwdParamsE,"ax",@progbits
	.align	128
        .global         _ZN10layer_norm13ln_bwd_kernelINS_13Kernel_traitsI6__halfS2_fS2_fjLj7168ELj1ELj1ELj8ELj8ENS_18Kernel_traits_baseILj7168ES2_S2_fS2_fjLj256EEEEELb0ELb0ELb0ELb0EEEvNS_9BwdParamsE
        .type           _ZN10layer_norm13ln_bwd_kernelINS_13Kernel_traitsI6__halfS2_fS2_fjLj7168ELj1ELj1ELj8ELj8ENS_18Kernel_traits_baseILj7168ES2_S2_fS2_fjLj256EEEEELb0ELb0ELb0ELb0EEEvNS_9BwdParamsE,@function
        .size           _ZN10layer_norm13ln_bwd_kernelINS_13Kernel_traitsI6__halfS2_fS2_fjLj7168ELj1ELj1ELj8ELj8ENS_18Kernel_traits_baseILj7168ES2_S2_fS2_fjLj256EEEEELb0ELb0ELb0ELb0EEEvNS_9BwdParamsE,(.L_x_15282 - _ZN10layer_norm13ln_bwd_kernelINS_13Kernel_traitsI6__halfS2_fS2_fjLj7168ELj1ELj1ELj8ELj8ENS_18Kernel_traits_baseILj7168ES2_S2_fS2_fjLj256EEEEELb0ELb0ELb0ELb0EEEvNS_9BwdParamsE)
        .other          _ZN10layer_norm13ln_bwd_kernelINS_13Kernel_traitsI6__halfS2_fS2_fjLj7168ELj1ELj1ELj8ELj8ENS_18Kernel_traits_baseILj7168ES2_S2_fS2_fjLj256EEEEELb0ELb0ELb0ELb0EEEvNS_9BwdParamsE,@"STO_CUDA_ENTRY STV_DEFAULT"
_ZN10layer_norm13ln_bwd_kernelINS_13Kernel_traitsI6__halfS2_fS2_fjLj7168ELj1ELj1ELj8ELj8ENS_18Kernel_traits_baseILj7168ES2_S2_fS2_fjLj256EEEEELb0ELb0ELb0ELb0EEEvNS_9BwdParamsE:
.text._ZN10layer_norm13ln_bwd_kernelINS_13Kernel_traitsI6__halfS2_fS2_fjLj7168ELj1ELj1ELj8ELj8ENS_18Kernel_traits_baseILj7168ES2_S2_fS2_fjLj256EEEEELb0ELb0ELb0ELb0EEEvNS_9BwdParamsE:
        /* <DEDUP_REMOVED lines=110> */
[----:B------:R-:W-:-:S02]  /*06e0*/  SHF.R.U32.HI R21, RZ, 0x10, R13 ;  /* 0x00000010ff157819 */ /* 0x000fc4000001160d */
[----:B------:R-:W-:Y:S02]  /*06f0*/  MOV R20, R14 ;  /* 0x0000000e00147202 */ /* 0x000fe40000000f00 */
[--C-:B------:R-:W-:Y:S01]  /*0700*/  SHF.R.U64 R39, R14, 0x10, R15.reuse ;  /* 0x000000100e277819 */ /* 0x100fe2000000120f */
[----:B------:R-:W-:Y:S01]  /*0710*/  HADD2.F32 R21, -RZ, R21.H0_H0 ;  /* 0x20000015ff157230 */ /* 0x000fe20000004100 */
[----:B------:R-:W-:Y:S01]  /*0720*/  MOV R5, R15 ;  /* 0x0000000f00057202 */ /* 0x000fe20000000f00 */
[----:B------:R-:W-:Y:S01]  /*0730*/  HADD2.F32 R20, -RZ, R20.H0_H0 ;  /* 0x20000014ff147230 */ /* 0x000fe20000004100 */
[----:B------:R-:W-:Y:S02]  /*0740*/  SHF.R.U32.HI R38, RZ, 0x10, R15 ;  /* 0x00000010ff267819 */ /* 0x000fe4000001160f */
[----:B------:R-:W-:Y:S02]  /*0750*/  MOV R6, R16 ;  /* 0x0000001000067202 */ /* 0x000fe40000000f00 */
[----:B------:R-:W-:-:S02]  /*0760*/  SHF.R.U64 R15, R16, 0x10, R17 ;  /* 0x00000010100f7819 */ /* 0x000fc40000001211 */
        /* <DEDUP_REMOVED lines=28> */
[----:B------:R-:W-:Y:S02]  /*0930*/  HADD2.F32 R6, -RZ, R36.H0_H0 ;  /* 0x20000024ff067230 */ /* 0x000fe40000004100 */
[----:B0-----:R-:W-:-:S07]  /*0940*/  HADD2.F32 R5, -RZ, R37.H0_H0 ;  /* 0x20000025ff057230 */ /* 0x001fce0000004100 */
.L_x_9794:
        /* <DEDUP_REMOVED lines=39> */
[----:B------:R-:W-:Y:S01]  /*0bc0*/  SHF.R.U64 R145, R132, 0x10, R133 ;  /* 0x0000001084917819 */ /* 0x000fe20000001285 */
[C---:B------:R-:W-:Y:S02]  /*0bd0*/  FADD.FTZ R142, -R140.reuse, R128 ;  /* 0x000000808c8e7221 */ /* 0x040fe40000010100 */
[----:B------:R-:W-:Y:S02]  /*0be0*/  HADD2.F32 R131, -RZ, R3.H0_H0 ;  /* 0x20000003ff837230 */ /* 0x000fe40000004100 */
[----:B0-----:R-:W-:Y:S01]  /*0bf0*/  FADD.FTZ R138, -R140, R130 ;  /* 0x000000828c8a7221 */ /* 0x001fe20000010100 */
[----:B------:R-:W-:Y:S01]  /*0c00*/  MOV R137, R133 ;  /* 0x0000008500897202 */ /* 0x000fe20000000f00 */
[----:B------:R-:W-:-:S02]  /*0c10*/  HADD2.F32 R130, -RZ, R145.H0_H0 ;  /* 0x20000091ff827230 */ /* 0x000fc40000004100 */
[----:B------:R-:W-:Y:S01]  /*0c20*/  FADD.FTZ R144, -R140, R129 ;  /* 0x000000818c907221 */ /* 0x000fe20000010100 */
[-C--:B------:R-:W-:Y:S01]  /*0c30*/  FMUL.FTZ R146, R32, R131.reuse ;  /* 0x0000008320927220 */ /* 0x080fe20000410000 */
[----:B------:R-:W-:Y:S01]  /*0c40*/  FMUL.FTZ R3, R37, R142 ;  /* 0x0000008e25037220 */ /* 0x000fe20000410000 */
[----:B------:R-:W-:Y:S01]  /*0c50*/  SHF.R.U32.HI R143, RZ, 0x10, R133 ;  /* 0x00000010ff8f7819 */ /* 0x000fe20000011685 */
[----:B------:R-:W-:Y:S02]  /*0c60*/  HADD2.F32 R137, -RZ, R137.H0_H0 ;  /* 0x20000089ff897230 */ /* 0x000fe40000004100 */
[----:B------:R-:W-:Y:S01]  /*0c70*/  FMUL.FTZ R145, R31, R130 ;  /* 0x000000821f917220 */ /* 0x000fe20000410000 */
[----:B------:R-:W-:Y:S01]  /*0c80*/  FADD.FTZ R128, RZ, R146 ;  /* 0x00000092ff807221 */ /* 0x000fe20000010000 */
[----:B------:R-:W-:Y:S01]  /*0c90*/  FMUL.FTZ R144, R37, R144 ;  /* 0x0000009025907220 */ /* 0x000fe20000410000 */
[C---:B------:R-:W-:Y:S01]  /*0ca0*/  FFMA.FTZ R129, R3.reuse, R146, RZ ;  /* 0x0000009203817223 */ /* 0x040fe200000100ff */
[----:B------:R-:W-:Y:S01]  /*0cb0*/  FADD.FTZ R64, R64, R131 ;  /* 0x0000008340407221 */ /* 0x000fe20000010000 */
        /* <DEDUP_REMOVED lines=19> */
.L_x_9766:
[----:B------:R-:W-:Y:S05]  /*0df0*/  BSYNC B0 ;  /* 0x0000000000007941 */ /* 0x000fea0003800000 */
.L_x_9765:
        /* <DEDUP_REMOVED lines=19> */
[----:B---3--:R-:W-:Y:S01]  /*0f30*/  MOV R142, R132 ;  /* 0x00000084008e7202 */ /* 0x008fe20000000f00 */
[C---:B0-----:R-:W-:Y:S01]  /*0f40*/  FADD.FTZ R138, -R158.reuse, R130 ;  /* 0x000000829e8a7221 */ /* 0x041fe20000010100 */
[----:B------:R-:W-:Y:S01]  /*0f50*/  MOV R151, R133 ;  /* 0x0000008500977202 */ /* 0x000fe20000000f00 */
[----:B------:R-:W-:Y:S01]  /*0f60*/  FADD.FTZ R158, -R158, R131 ;  /* 0x000000839e9e7221 */ /* 0x000fe20000010100 */
[--C-:B------:R-:W-:Y:S01]  /*0f70*/  SHF.R.U64 R155, R132, 0x10, R133.reuse ;  /* 0x00000010849b7819 */ /* 0x100fe20000001285 */
[----:B------:R-:W-:Y:S01]  /*0f80*/  HADD2.F32 R131, -RZ, R142.H0_H0 ;  /* 0x2000008eff837230 */ /* 0x000fe20000004100 */
[----:B------:R-:W-:Y:S01]  /*0f90*/  SHF.R.U32.HI R153, RZ, 0x10, R133 ;  /* 0x00000010ff997819 */ /* 0x000fe20000011685 */
[----:B------:R-:W-:Y:S02]  /*0fa0*/  HADD2.F32 R133, -RZ, R151.H0_H0 ;  /* 0x20000097ff857230 */ /* 0x000fe40000004100 */
[----:B------:R-:W-:Y:S01]  /*0fb0*/  FMUL.FTZ R151, R37, R152 ;  /* 0x0000009825977220 */ /* 0x000fe20000410000 */
[----:B------:R-:W-:-:S02]  /*0fc0*/  HADD2.F32 R130, -RZ, R155.H0_H0 ;  /* 0x2000009bff827230 */ /* 0x000fc40000004100 */
[----:B------:R-:W-:Y:S01]  /*0fd0*/  FMUL.FTZ R152, R37, R154 ;  /* 0x0000009a25987220 */ /* 0x000fe20000410000 */
[-C--:B------:R-:W-:Y:S01]  /*0fe0*/  FMUL.FTZ R154, R28, R131.reuse ;  /* 0x000000831c9a7220 */ /* 0x080fe20000410000 */
[----:B------:R-:W-:Y:S02]  /*0ff0*/  HADD2.F32 R132, -RZ, R153.H0_H0 ;  /* 0x20000099ff847230 */ /* 0x000fe40000004100 */
        /* <DEDUP_REMOVED lines=21> */
.L_x_9768:
[----:B------:R-:W-:Y:S05]  /*1150*/  BSYNC B0 ;  /* 0x0000000000007941 */ /* 0x000fea0003800000 */
.L_x_9767:
        /* <DEDUP_REMOVED lines=22> */
[--C-:B------:R-:W-:Y:S01]  /*12c0*/  SHF.R.U64 R163, R132, 0x10, R133.reuse ;  /* 0x0000001084a37819 */ /* 0x100fe20000001285 */
[----:B------:R-:W-:Y:S01]  /*12d0*/  HADD2.F32 R131, -RZ, R142.H0_H0 ;  /* 0x2000008eff837230 */ /* 0x000fe20000004100 */
[----:B------:R-:W-:Y:S01]  /*12e0*/  SHF.R.U32.HI R161, RZ, 0x10, R133 ;  /* 0x00000010ffa17819 */ /* 0x000fe20000011685 */
[----:B------:R-:W-:-:S02]  /*12f0*/  HADD2.F32 R133, -RZ, R159.H0_H0 ;  /* 0x2000009fff857230 */ /* 0x000fc40000004100 */
[C---:B------:R-:W-:Y:S01]  /*1300*/  FMUL.FTZ R159, R37.reuse, R160 ;  /* 0x000000a0259f7220 */ /* 0x040fe20000410000 */
[----:B------:R-:W-:Y:S02]  /*1310*/  HADD2.F32 R130, -RZ, R163.H0_H0 ;  /* 0x200000a3ff827230 */ /* 0x000fe40000004100 */
        /* <DEDUP_REMOVED lines=24> */
.L_x_9770:
[----:B------:R-:W-:Y:S05]  /*14a0*/  BSYNC B0 ;  /* 0x0000000000007941 */ /* 0x000fea0003800000 */
.L_x_9769:
        /* <DEDUP_REMOVED lines=52> */
.L_x_9772:
[----:B------:R-:W-:Y:S05]  /*17f0*/  BSYNC B0 ;  /* 0x0000000000007941 */ /* 0x000fea0003800000 */
.L_x_9771:
        /* <DEDUP_REMOVED lines=52> */
.L_x_9774:
[----:B------:R-:W-:Y:S05]  /*1b40*/  BSYNC B0 ;  /* 0x0000000000007941 */ /* 0x000fea0003800000 */
.L_x_9773:
        /* <DEDUP_REMOVED lines=21> */
[--C-:B------:R-:W-:Y:S02]  /*1ca0*/  SHF.R.U64 R187, R132, 0x10, R133.reuse ;  /* 0x0000001084bb7819 */ /* 0x100fe40000001285 */
[----:B------:R-:W-:Y:S01]  /*1cb0*/  MOV R183, R133 ;  /* 0x0000008500b77202 */ /* 0x000fe20000000f00 */
[----:B------:R-:W-:Y:S01]  /*1cc0*/  HADD2.F32 R131, -RZ, R142.H0_H0 ;  /* 0x2000008eff837230 */ /* 0x000fe20000004100 */
[----:B------:R-:W-:Y:S01]  /*1cd0*/  SHF.R.U32.HI R185, RZ, 0x10, R133 ;  /* 0x00000010ffb97819 */ /* 0x000fe20000011685 */
[----:B------:R-:W-:-:S02]  /*1ce0*/  HADD2.F32 R130, -RZ, R187.H0_H0 ;  /* 0x200000bbff827230 */ /* 0x000fc40000004100 */
[----:B------:R-:W-:Y:S02]  /*1cf0*/  HADD2.F32 R133, -RZ, R183.H0_H0 ;  /* 0x200000b7ff857230 */ /* 0x000fe40000004100 */
[-C--:B------:R-:W-:Y:S01]  /*1d00*/  FMUL.FTZ R188, R12, R131.reuse ;  /* 0x000000830cbc7220 */ /* 0x080fe20000410000 */
[----:B------:R-:W-:Y:S01]  /*1d10*/  FMUL.FTZ R183, R37, R184 ;  /* 0x000000b825b77220 */ /* 0x000fe20000410000 */
        /* <DEDUP_REMOVED lines=23> */
.L_x_9776:
[----:B------:R-:W-:Y:S05]  /*1e90*/  BSYNC B0 ;  /* 0x0000000000007941 */ /* 0x000fea0003800000 */
.L_x_9775:
        /* <DEDUP_REMOVED lines=17> */
[----:B------:R-:W-:-:S03]  /*1fb0*/  SHF.R.U64 R187, R132, 0x10, R133 ;  /* 0x0000001084bb7819 */ /* 0x000fc60000001285 */
[----:B------:R-:W-:Y:S01]  /*1fc0*/  HADD2.F32 R141, -RZ, R141.H0_H0 ;  /* 0x2000008dff8d7230 */ /* 0x000fe20000004100 */
[----:B------:R-:W-:Y:S01]  /*1fd0*/  MOV R142, R133 ;  /* 0x00000085008e7202 */ /* 0x000fe20000000f00 */
[C---:B---3--:R-:W-:Y:S01]  /*1fe0*/  FADD.FTZ R186, -R200.reuse, R128 ;  /* 0x00000080c8ba7221 */ /* 0x048fe20000010100 */
[C---:B0-----:R-:W-:Y:S01]  /*1ff0*/  FADD.FTZ R138, -R200.reuse, R130 ;  /* 0x00000082c88a7221 */ /* 0x041fe20000010100 */
[----:B------:R-:W-:Y:S02]  /*2000*/  HADD2.F32 R130, -RZ, R187.H0_H0 ;  /* 0x200000bbff827230 */ /* 0x000fe40000004100 */
[----:B------:R-:W-:Y:S01]  /*2010*/  FADD.FTZ R194, -R200, R129 ;  /* 0x00000081c8c27221 */ /* 0x000fe20000010100 */
[----:B------:R-:W-:Y:S01]  /*2020*/  FMUL.FTZ R196, R8, R141 ;  /* 0x0000008d08c47220 */ /* 0x000fe20000410000 */
[----:B------:R-:W-:Y:S01]  /*2030*/  FADD.FTZ R200, -R200, R131 ;  /* 0x00000083c8c87221 */ /* 0x000fe20000010100 */
[C---:B------:R-:W-:Y:S01]  /*2040*/  FMUL.FTZ R193, R37.reuse, R186 ;  /* 0x000000ba25c17220 */ /* 0x040fe20000410000 */
[----:B------:R-:W-:Y:S01]  /*2050*/  HADD2.F32 R131, -RZ, R142.H0_H0 ;  /* 0x2000008eff837230 */ /* 0x000fe20000004100 */
[----:B------:R-:W-:Y:S01]  /*2060*/  SHF.R.U32.HI R143, RZ, 0x10, R133 ;  /* 0x00000010ff8f7819 */ /* 0x000fe20000011685 */
        /* <DEDUP_REMOVED lines=23> */
.L_x_9778:
[----:B------:R-:W-:Y:S05]  /*21e0*/  BSYNC B0 ;  /* 0x0000000000007941 */ /* 0x000fea0003800000 */
.L_x_9777:
        /* <DEDUP_REMOVED lines=27> */
.L_x_9805:
        /* <DEDUP_REMOVED lines=67> */
[----:B------:R-:W-:Y:S01]  /*27d0*/  F2F.F16.F32 R138, R138 ;  /* 0x0000008a008a7304 */ /* 0x000fe20000200800 */
[----:B------:R-:W-:Y:S01]  /*27e0*/  SEL R127, R136, R127, P6 ;  /* 0x0000007f887f7207 */ /* 0x000fe20003000000 */
[C---:B------:R-:W-:Y:S01]  /*27f0*/  FMUL.FTZ R136, R131.reuse, R201 ;  /* 0x000000c983887220 */ /* 0x040fe20000410000 */
[----:B------:R-:W-:-:S03]  /*2800*/  SEL R124, R131, R124, P6 ;  /* 0x0000007c837c7207 */ /* 0x000fc60003000000 */
[----:B------:R-:W0:Y:S02]  /*2810*/  @P6 LDC.64 R128, c[0x0][0x308] ;  /* 0x0000c200ff806b82 */ /* 0x000e240000000a00 */
[----:B------:R-:W1:Y:S08]  /*2820*/  F2F.F16.F32 R130, R137 ;  /* 0x0000008900827304 */ /* 0x000e700000200800 */
[----:B------:R-:W-:Y:S01]  /*2830*/  F2F.F16.F32 R139, R139 ;  /* 0x0000008b008b7304 */ /* 0x000fe20000200800 */
[----:B-1----:R-:W-:-:S07]  /*2840*/  IMAD.WIDE.U32 R130, R130, 0x10000, RZ ;  /* 0x0001000082827825 */ /* 0x002fce00078e00ff */
[----:B------:R-:W1:Y:S01]  /*2850*/  F2F.F16.F32 R141, R136 ;  /* 0x00000088008d7304 */ /* 0x000e620000200800 */
        /* <DEDUP_REMOVED lines=9> */
.L_x_9781:
[----:B------:R-:W-:Y:S05]  /*28f0*/  BSYNC B0 ;  /* 0x0000000000007941 */ /* 0x000fea0003800000 */
.L_x_9780:
        /* <DEDUP_REMOVED lines=29> */
[----:B------:R-:W-:Y:S01]  /*2ad0*/  F2F.F16.F32 R139, R139 ;  /* 0x0000008b008b7304 */ /* 0x000fe20000200800 */
[----:B------:R-:W0:Y:S01]  /*2ae0*/  LDC.64 R128, c[0x0][0x2f8] ;  /* 0x0000be00ff807b82 */ /* 0x000e220000000a00 */
[----:B------:R-:W-:Y:S02]  /*2af0*/  SEL R125, R130, R125, P6 ;  /* 0x0000007d827d7207 */ /* 0x000fe40003000000 */
[----:B------:R-:W-:Y:S01]  /*2b00*/  SEL R127, R136, R127, P6 ;  /* 0x0000007f887f7207 */ /* 0x000fe20003000000 */
[C---:B------:R-:W-:Y:S01]  /*2b10*/  FMUL.FTZ R136, R131.reuse, R201 ;  /* 0x000000c983887220 */ /* 0x040fe20000410000 */
[----:B------:R-:W-:Y:S02]  /*2b20*/  SEL R124, R131, R124, P6 ;  /* 0x0000007c837c7207 */ /* 0x000fe40003000000 */
[----:B------:R-:W1:Y:S01]  /*2b30*/  F2F.F16.F32 R130, R137 ;  /* 0x0000008900827304 */ /* 0x000e620000200800 */
[----:B------:R-:W2:Y:S07]  /*2b40*/  @P6 LDC.64 R132, c[0x0][0x308] ;  /* 0x0000c200ff846b82 */ /* 0x000eae0000000a00 */
[----:B------:R-:W-:Y:S01]  /*2b50*/  F2F.F16.F32 R138, R138 ;  /* 0x0000008a008a7304 */ /* 0x000fe20000200800 */
[----:B-1----:R-:W-:-:S07]  /*2b60*/  IMAD.WIDE.U32 R130, R130, 0x10000, RZ ;  /* 0x0001000082827825 */ /* 0x002fce00078e00ff */
[----:B------:R-:W1:Y:S01]  /*2b70*/  F2F.F16.F32 R141, R136 ;  /* 0x00000088008d7304 */ /* 0x000e620000200800 */
        /* <DEDUP_REMOVED lines=8> */
.L_x_9783:
[----:B------:R-:W-:Y:S05]  /*2c00*/  BSYNC B0 ;  /* 0x0000000000007941 */ /* 0x000fea0003800000 */
.L_x_9782:
        /* <DEDUP_REMOVED lines=27> */
[----:B------:R-:W0:Y:S03]  /*2dc0*/  F2F.F16.F32 R128, R137 ;  /* 0x0000008900807304 */ /* 0x000e260000200800 */
[----:B------:R-:W-:-:S02]  /*2dd0*/  SEL R125, R130, R125, P6 ;  /* 0x0000007d827d7207 */ /* 0x000fc40003000000 */
[----:B------:R-:W-:Y:S02]  /*2de0*/  SEL R126, R131, R126, P6 ;  /* 0x0000007e837e7207 */ /* 0x000fe40003000000 */
[----:B------:R-:W1:Y:S01]  /*2df0*/  LDC.64 R130, c[0x0][0x2f8] ;  /* 0x0000be00ff827b82 */ /* 0x000e620000000a00 */
[----:B------:R-:W-:Y:S01]  /*2e00*/  SEL R127, R136, R127, P6 ;  /* 0x0000007f887f7207 */ /* 0x000fe20003000000 */
[----:B------:R-:W-:Y:S01]  /*2e10*/  F2F.F16.F32 R139, R139 ;  /* 0x0000008b008b7304 */ /* 0x000fe20000200800 */
[C---:B------:R-:W-:Y:S01]  /*2e20*/  FMUL.FTZ R136, R129.reuse, R201 ;  /* 0x000000c981887220 */ /* 0x040fe20000410000 */
[----:B------:R-:W-:-:S04]  /*2e30*/  SEL R124, R129, R124, P6 ;  /* 0x0000007c817c7207 */ /* 0x000fc80003000000 */
[----:B------:R-:W2:Y:S01]  /*2e40*/  @P6 LDC.64 R132, c[0x0][0x308] ;  /* 0x0000c200ff846b82 */ /* 0x000ea20000000a00 */
[----:B0-----:R-:W-:Y:S01]  /*2e50*/  IMAD.WIDE.U32 R128, R128, 0x10000, RZ ;  /* 0x0001000080807825 */ /* 0x001fe200078e00ff */
[----:B------:R-:W-:Y:S08]  /*2e60*/  F2F.F16.F32 R138, R138 ;  /* 0x0000008a008a7304 */ /* 0x000ff00000200800 */
[----:B------:R-:W0:Y:S01]  /*2e70*/  F2F.F16.F32 R141, R136 ;  /* 0x00000088008d7304 */ /* 0x000e220000200800 */
        /* <DEDUP_REMOVED lines=8> */
.L_x_9785:
[----:B------:R-:W-:Y:S05]  /*2f00*/  BSYNC B0 ;  /* 0x0000000000007941 */ /* 0x000fea0003800000 */
.L_x_9784:
        /* <DEDUP_REMOVED lines=47> */
.L_x_9787:
[----:B------:R-:W-:Y:S05]  /*3200*/  BSYNC B0 ;  /* 0x0000000000007941 */ /* 0x000fea0003800000 */
.L_x_9786:
        /* <DEDUP_REMOVED lines=47> */
.L_x_9789:
[----:B------:R-:W-:Y:S05]  /*3500*/  BSYNC B0 ;  /* 0x0000000000007941 */ /* 0x000fea0003800000 */
.L_x_9788:
        /* <DEDUP_REMOVED lines=47> */
.L_x_9791:
[----:B------:R-:W-:Y:S05]  /*3800*/  BSYNC B0 ;  /* 0x0000000000007941 */ /* 0x000fea0003800000 */
.L_x_9790:
        /* <DEDUP_REMOVED lines=26> */
[----:B------:R-:W0:Y:S01]  /*39b0*/  F2F.F16.F32 R37, R37 ;  /* 0x0000002500257304 */ /* 0x000e220000200800 */
[C---:B------:R-:W-:Y:S01]  /*39c0*/  SEL R127, R134.reuse, R127, P6 ;  /* 0x0000007f867f7207 */ /* 0x040fe20003000000 */
[-C--:B------:R-:W-:Y:S01]  /*39d0*/  FMUL.FTZ R134, R134, R201.reuse ;  /* 0x000000c986867220 */ /* 0x080fe20000410000 */
[C---:B------:R-:W-:Y:S01]  /*39e0*/  SEL R126, R135.reuse, R126, P6 ;  /* 0x0000007e877e7207 */ /* 0x040fe20003000000 */
[-C--:B------:R-:W-:Y:S01]  /*39f0*/  FMUL.FTZ R135, R135, R201.reuse ;  /* 0x000000c987877220 */ /* 0x080fe20000410000 */
[C---:B------:R-:W-:Y:S01]  /*3a00*/  FMUL.FTZ R201, R131.reuse, R201 ;  /* 0x000000c983c97220 */ /* 0x040fe20000410000 */
[----:B------:R-:W-:Y:S02]  /*3a10*/  SEL R124, R131, R124, P6 ;  /* 0x0000007c837c7207 */ /* 0x000fe40003000000 */
[----:B------:R-:W-:Y:S01]  /*3a20*/  F2F.F16.F32 R134, R134 ;  /* 0x0000008600867304 */ /* 0x000fe20000200800 */
[----:B------:R-:W-:Y:S01]  /*3a30*/  SEL R125, R130, R125, P6 ;  /* 0x0000007d827d7207 */ /* 0x000fe20003000000 */
[----:B------:R-:W1:Y:S01]  /*3a40*/  @P6 LDC.64 R128, c[0x0][0x308] ;  /* 0x0000c200ff806b82 */ /* 0x000e620000000a00 */
[----:B0-----:R-:W-:-:S05]  /*3a50*/  IMAD.WIDE.U32 R130, R37, 0x10000, RZ ;  /* 0x0001000025827825 */ /* 0x001fca00078e00ff */
[----:B------:R-:W-:Y:S08]  /*3a60*/  F2F.F16.F32 R135, R135 ;  /* 0x0000008700877304 */ /* 0x000ff00000200800 */
[----:B------:R-:W0:Y:S01]  /*3a70*/  F2F.F16.F32 R201, R201 ;  /* 0x000000c900c97304 */ /* 0x000e220000200800 */
        /* <DEDUP_REMOVED lines=8> */
.L_x_9793:
[----:B------:R-:W-:Y:S05]  /*3b00*/  BSYNC B0 ;  /* 0x0000000000007941 */ /* 0x000fea0003800000 */
.L_x_9792:
[----:B------:R-:W-:Y:S02]  /*3b10*/  IADD3 R34, R34, UR16, RZ ;  /* 0x0000001022227c10 */ /* 0x000fe4000fffe0ff */
[----:B------:R-:W-:Y:S02]  /*3b20*/  SEL R134, RZ, 0x1, P0 ;  /* 0x00000001ff867807 */ /* 0x000fe40000000000 */
[----:B------:R-:W-:-:S13]  /*3b30*/  ISETP.GE.AND P0, PT, R34, UR17, PT ;  /* 0x0000001122007c0c */ /* 0x000fda000bf06270 */
[----:B------:R-:W-:Y:S05]  /*3b40*/  @!P0 BRA `(.L_x_9794) ;  /* 0xffffffcc00808947 */ /* 0x000fea000383ffff */
.L_x_9764:
        /* <DEDUP_REMOVED lines=58> */
.L_x_9779:
[----:B------:R-:W-:Y:S02]  /*3ef0*/  MOV R142, R137 ;  /* 0x00000089008e7202 */ /* 0x000fe40000000f00 */
[----:B------:R-:W-:Y:S02]  /*3f00*/  MOV R141, 0x10 ;  /* 0x00000010008d7802 */ /* 0x000fe40000000f00 */
[----:B------:R-:W-:Y:S02]  /*3f10*/  MOV R202, 0x1f ;  /* 0x0000001f00ca7802 */ /* 0x000fe40000000f00 */
[----:B------:R-:W-:-:S07]  /*3f20*/  MOV R139, 0xffffffff ;  /* 0xffffffff008b7802 */ /* 0x000fce0000000f00 */
[----:B------:R-:W-:Y:S05]  /*3f30*/  WARPSYNC.COLLECTIVE R139, `(.L_x_9795) ;  /* 0x000000008b087348 */ /* 0x000fea0003c00000 */
[----:B------:R0:W1:Y:S02]  /*3f40*/  SHFL.DOWN P6, R187, R142, R141, R202 ;  /* 0x0800008d8ebb7389 */ /* 0x00006400000c00ca */
[----:B01----:R-:W-:Y:S01]  /*3f50*/  ENDCOLLECTIVE ;  /* 0x000000000000791b */ /* 0x003fe20003800000 */
.L_x_9795:
[----:B------:R-:W-:Y:S02]  /*3f60*/  MOV R142, R140 ;  /* 0x0000008c008e7202 */ /* 0x000fe40000000f00 */
[----:B------:R-:W-:-:S07]  /*3f70*/  MOV R130, R187 ;  /* 0x000000bb00827202 */ /* 0x000fce0000000f00 */
[----:B------:R-:W-:Y:S05]  /*3f80*/  WARPSYNC.COLLECTIVE R139, `(.L_x_9796) ;  /* 0x000000008b087348 */ /* 0x000fea0003c00000 */
[----:B------:R0:W1:Y:S02]  /*3f90*/  SHFL.DOWN P6, R187, R142, R141, R202 ;  /* 0x0800008d8ebb7389 */ /* 0x00006400000c00ca */
[----:B01----:R-:W-:Y:S01]  /*3fa0*/  ENDCOLLECTIVE ;  /* 0x000000000000791b */ /* 0x003fe20003800000 */
.L_x_9796:
[----:B------:R-:W-:-:S05]  /*3fb0*/  FADD.FTZ R130, R130, R137 ;  /* 0x0000008982827221 */ /* 0x000fca0000010000 */
[----:B------:R-:W-:Y:S02]  /*3fc0*/  MOV R142, R130 ;  /* 0x00000082008e7202 */ /* 0x000fe40000000f00 */
[----:B------:R-:W-:Y:S02]  /*3fd0*/  MOV R141, 0x8 ;  /* 0x00000008008d7802 */ /* 0x000fe40000000f00 */
[----:B------:R-:W-:-:S07]  /*3fe0*/  MOV R129, R187 ;  /* 0x000000bb00817202 */ /* 0x000fce0000000f00 */
[----:B------:R-:W-:Y:S05]  /*3ff0*/  WARPSYNC.COLLECTIVE R139, `(.L_x_9797) ;  /* 0x000000008b087348 */ /* 0x000fea0003c00000 */
[----:B------:R0:W1:Y:S02]  /*4000*/  SHFL.DOWN P6, R187, R142, R141, R202 ;  /* 0x0800008d8ebb7389 */ /* 0x00006400000c00ca */
[----:B01----:R-:W-:Y:S01]  /*4010*/  ENDCOLLECTIVE ;  /* 0x000000000000791b */ /* 0x003fe20003800000 */
.L_x_9797:
[----:B------:R-:W-:-:S05]  /*4020*/  FADD.FTZ R129, R129, R140 ;  /* 0x0000008c81817221 */ /* 0x000fca0000010000 */
[----:B------:R-:W-:Y:S02]  /*4030*/  MOV R142, R129 ;  /* 0x00000081008e7202 */ /* 0x000fe40000000f00 */
[----:B------:R-:W-:-:S07]  /*4040*/  MOV R131, R187 ;  /* 0x000000bb00837202 */ /* 0x000fce0000000f00 */
[----:B------:R-:W-:Y:S05]  /*4050*/  WARPSYNC.COLLECTIVE R139, `(.L_x_9798) ;  /* 0x000000008b087348 */ /* 0x000fea0003c00000 */
[----:B------:R0:W1:Y:S02]  /*4060*/  SHFL.DOWN P6, R187, R142, R141, R202 ;  /* 0x0800008d8ebb7389 */ /* 0x00006400000c00ca */
[----:B01----:R-:W-:Y:S01]  /*4070*/  ENDCOLLECTIVE ;  /* 0x000000000000791b */ /* 0x003fe20003800000 */
.L_x_9798:
[----:B------:R-:W-:-:S05]  /*4080*/  FADD.FTZ R131, R130, R131 ;  /* 0x0000008382837221 */ /* 0x000fca0000010000 */
[----:B------:R-:W-:Y:S02]  /*4090*/  MOV R142, R131 ;  /* 0x00000083008e7202 */ /* 0x000fe40000000f00 */
[----:B------:R-:W-:Y:S02]  /*40a0*/  MOV R141, 0x4 ;  /* 0x00000004008d7802 */ /* 0x000fe40000000f00 */
[----:B------:R-:W-:-:S07]  /*40b0*/  MOV R132, R187 ;  /* 0x000000bb00847202 */ /* 0x000fce0000000f00 */
[----:B------:R-:W-:Y:S05]  /*40c0*/  WARPSYNC.COLLECTIVE R139, `(.L_x_9799) ;  /* 0x000000008b087348 */ /* 0x000fea0003c00000 */
[----:B------:R0:W1:Y:S02]  /*40d0*/  SHFL.DOWN P6, R187, R142, R141, R202 ;  /* 0x0800008d8ebb7389 */ /* 0x00006400000c00ca */
[----:B01----:R-:W-:Y:S01]  /*40e0*/  ENDCOLLECTIVE ;  /* 0x000000000000791b */ /* 0x003fe20003800000 */
.L_x_9799:
[----:B------:R-:W-:-:S05]  /*40f0*/  FADD.FTZ R132, R129, R132 ;  /* 0x0000008481847221 */ /* 0x000fca0000010000 */
[----:B------:R-:W-:Y:S02]  /*4100*/  MOV R142, R132 ;  /* 0x00000084008e7202 */ /* 0x000fe40000000f00 */
[----:B------:R-:W-:-:S07]  /*4110*/  MOV R134, R187 ;  /* 0x000000bb00867202 */ /* 0x000fce0000000f00 */
[----:B------:R-:W-:Y:S05]  /*4120*/  WARPSYNC.COLLECTIVE R139, `(.L_x_9800) ;  /* 0x000000008b087348 */ /* 0x000fea0003c00000 */
[----:B------:R0:W1:Y:S02]  /*4130*/  SHFL.DOWN P6, R187, R142, R141, R202 ;  /* 0x0800008d8ebb7389 */ /* 0x00006400000c00ca */
[----:B01----:R-:W-:Y:S01]  /*4140*/  ENDCOLLECTIVE ;  /* 0x000000000000791b */ /* 0x003fe20003800000 */
.L_x_9800:
[----:B------:R-:W-:-:S05]  /*4150*/  FADD.FTZ R134, R131, R134 ;  /* 0x0000008683867221 */ /* 0x000fca0000010000 */
[----:B------:R-:W-:Y:S02]  /*4160*/  MOV R142, R134 ;  /* 0x00000086008e7202 */ /* 0x000fe40000000f00 */
[----:B------:R-:W-:Y:S02]  /*4170*/  MOV R141, 0x2 ;  /* 0x00000002008d7802 */ /* 0x000fe40000000f00 */
[----:B------:R-:W-:-:S07]  /*4180*/  MOV R133, R187 ;  /* 0x000000bb00857202 */ /* 0x000fce0000000f00 */
[----:B------:R-:W-:Y:S05]  /*4190*/  WARPSYNC.COLLECTIVE R139, `(.L_x_9801) ;  /* 0x000000008b087348 */ /* 0x000fea0003c00000 */
[----:B------:R0:W1:Y:S02]  /*41a0*/  SHFL.DOWN P6, R187, R142, R141, R202 ;  /* 0x0800008d8ebb7389 */ /* 0x00006400000c00ca */
[----:B01----:R-:W-:Y:S01]  /*41b0*/  ENDCOLLECTIVE ;  /* 0x000000000000791b */ /* 0x003fe20003800000 */
.L_x_9801:
[----:B------:R-:W-:-:S05]  /*41c0*/  FADD.FTZ R133, R132, R133 ;  /* 0x0000008584857221 */ /* 0x000fca0000010000 */
[----:B------:R-:W-:Y:S02]  /*41d0*/  MOV R142, R133 ;  /* 0x00000085008e7202 */ /* 0x000fe40000000f00 */
[----:B------:R-:W-:-:S07]  /*41e0*/  MOV R135, R187 ;  /* 0x000000bb00877202 */ /* 0x000fce0000000f00 */
[----:B------:R-:W-:Y:S05]  /*41f0*/  WARPSYNC.COLLECTIVE R139, `(.L_x_9802) ;  /* 0x000000008b087348 */ /* 0x000fea0003c00000 */
[----:B------:R0:W1:Y:S02]  /*4200*/  SHFL.DOWN P6, R187, R142, R141, R202 ;  /* 0x0800008d8ebb7389 */ /* 0x00006400000c00ca */
[----:B01----:R-:W-:Y:S01]  /*4210*/  ENDCOLLECTIVE ;  /* 0x000000000000791b */ /* 0x003fe20003800000 */
.L_x_9802:
[----:B------:R-:W-:-:S05]  /*4220*/  FADD.FTZ R135, R134, R135 ;  /* 0x0000008786877221 */ /* 0x000fca0000010000 */
[----:B------:R-:W-:Y:S02]  /*4230*/  MOV R142, R135 ;  /* 0x00000087008e7202 */ /* 0x000fe40000000f00 */
[----:B------:R-:W-:Y:S02]  /*4240*/  MOV R141, 0x1 ;  /* 0x00000001008d7802 */ /* 0x000fe40000000f00 */
[----:B------:R-:W-:-:S07]  /*4250*/  MOV R138, R187 ;  /* 0x000000bb008a7202 */ /* 0x000fce0000000f00 */
[----:B------:R-:W-:Y:S05]  /*4260*/  WARPSYNC.COLLECTIVE R139, `(.L_x_9803) ;  /* 0x000000008b087348 */ /* 0x000fea0003c00000 */
[----:B------:R0:W1:Y:S02]  /*4270*/  SHFL.DOWN P6, R187, R142, R141, R202 ;  /* 0x0800008d8ebb7389 */ /* 0x00006400000c00ca */
[----:B01----:R-:W-:Y:S01]  /*4280*/  ENDCOLLECTIVE ;  /* 0x000000000000791b */ /* 0x003fe20003800000 */
.L_x_9803:
[----:B------:R-:W-:-:S05]  /*4290*/  FADD.FTZ R138, R133, R138 ;  /* 0x0000008a858a7221 */ /* 0x000fca0000010000 */
[----:B------:R-:W-:Y:S02]  /*42a0*/  MOV R142, R138 ;  /* 0x0000008a008e7202 */ /* 0x000fe40000000f00 */
[----:B------:R-:W-:-:S07]  /*42b0*/  MOV R186, R187 ;  /* 0x000000bb00ba7202 */ /* 0x000fce0000000f00 */
[----:B------:R-:W-:Y:S05]  /*42c0*/  WARPSYNC.COLLECTIVE R139, `(.L_x_9804) ;  /* 0x000000008b087348 */ /* 0x000fea0003c00000 */
[----:B------:R0:W1:Y:S02]  /*42d0*/  SHFL.DOWN P6, R187, R142, R141, R202 ;  /* 0x0800008d8ebb7389 */ /* 0x00006400000c00ca */
[----:B01----:R-:W-:Y:S01]  /*42e0*/  ENDCOLLECTIVE ;  /* 0x000000000000791b */ /* 0x003fe20003800000 */
.L_x_9804:
[----:B------:R-:W-:Y:S05]  /*42f0*/  BRA `(.L_x_9805) ;  /* 0xffffffe000287947 */ /* 0x000fea000383ffff */
.L_x_9806:
        /* <DEDUP_REMOVED lines=16> */
.L_x_15282:


//--------------------- .text._ZN10layer_norm13ln_bwd_kernelINS_13Kernel_traitsI6__halfS2_fS2_fjLj7168ELj1ELj1ELj8ELj8ENS_18Kernel_traits_baseILj7168ES2_S2_fS2_fjLj256EEEEELb0ELb0ELb0ELb1EEEvNS_9BwdParamsE --------------------------
	.section	.text._ZN10layer_norm13ln_bwd_kernelINS_13Kernel_traitsI6__halfS2_fS2_fjLj7168ELj1ELj1ELj8ELj8ENS_18Kernel_traits_baseILj7168ES2_S2_fS2_fjLj256EEEEELb0ELb0ELb0ELb1EEEvNS_9BwdParamsE,"ax",@progbits
	.align	128
        .global         _ZN10layer_norm13ln_bwd_kernelINS_13Kernel_traitsI6__halfS2_fS2_fjLj7168ELj1ELj1ELj8ELj8ENS_18Kernel_traits_baseILj7168ES2_S2_fS2_fjLj256EEEEELb0ELb0ELb0ELb1EEEvNS_9BwdParamsE
        .type           _ZN10layer_norm13ln_bwd_kernelINS_13Kernel_traitsI6__halfS2_fS2_fjLj7168ELj1ELj1ELj8ELj8ENS_18Kernel_traits_baseILj7168ES2_S2_fS2_fjLj256EEEEELb0ELb0ELb0ELb1EEEvNS_9BwdParamsE,@function
        .size           _ZN10layer_norm13ln_bwd_kernelINS_13Kernel_traitsI6__halfS2_fS2_fjLj7168ELj1ELj1ELj8ELj8ENS_18Kernel_traits_baseILj7168ES2_S2_fS2_fjLj256EEEEELb0ELb0ELb0ELb1EEEvNS_9BwdParamsE,(.L_x_15283 - _ZN10layer_norm13ln_bwd_kernelINS_13Kernel_traitsI6__halfS2_fS2_fjLj7168ELj1ELj1ELj8ELj8ENS_18Kernel_traits_baseILj7168ES2_S2_fS2_fjLj256EEEEELb0ELb0ELb0ELb1EEEvNS_9BwdParamsE)
        .other          _ZN10layer_norm13ln_bwd_kernelINS_13Kernel_traitsI6__halfS2_fS2_fjLj7168ELj1ELj1ELj8ELj8ENS_18Kernel_traits_baseILj7168ES2_S2_fS2_fjLj256EEEEELb0ELb0ELb0ELb1EEEvNS_9BwdParamsE,@"STO_CUDA_ENTRY STV_DEFAULT"
_ZN10layer_norm13ln_bwd_kernelINS_13Kernel_traitsI6__halfS2_fS2_fjLj7168ELj1ELj1ELj8ELj8ENS_18Kernel_traits_baseILj7168ES2_S2_fS2_fjLj256EEEEELb0ELb0ELb0ELb1EEEvNS_9BwdParamsE:
.text._ZN10layer_norm13ln_bwd_kernelINS_13Kernel_traitsI6__halfS2_fS2_fjLj7168ELj1ELj1ELj8ELj8ENS_18Kernel_traits_baseILj7168ES2_S2_fS2_fjLj256EEEEELb0ELb0ELb0ELb1EEEvNS_9BwdParamsE:
        /* <DEDUP_REMOVED lines=42> */
.L_x_9807:
        /* <DEDUP_REMOVED lines=54> */
[----:B0-----:R-:W-:Y:S01]  /*0600*/  HADD2.F32 R6, -RZ, R8.H0_H0 ;  /* 0x20000008ff067230 */ /* 0x001fe20000004100 */
        /* <DEDUP_REMOVED lines=32> */
[----:B------:R-:W-:-:S07]  /*0810*/  HADD2.F32 R175, -RZ, R175.H0_H0 ;  /* 0x200000afffaf7230 */ /* 0x000fce0000004100 */
.L_x_9811:
[----:B-1----:R-:W0:Y:S01]  /*0820*/  LDC.64 R152, c[0x0][0x2b8] ;  /* 0x0000ae00ff987b82 */ /* 0x002e220000000a00 */
        /* <DEDUP_REMOVED lines=9> */
[----:B0-----:R-:W-:-:S07]  /*08c0*/  IMAD.WIDE.U32 R150, R191, 0x8, R152 ;  /* 0x00000008bf967825 */ /* 0x001fce00078e0098 */
[----:B------:R-:W0:Y:S01]  /*08d0*/  LDC.64 R142, c[0x0][0x258] ;  /* 0x00009600ff8e7b82 */ /* 0x000e220000000a00 */
[C---:B------:R-:W-:Y:S01]  /*08e0*/  IADD3 R189, R191.reuse, 0x100, RZ ;  /* 0x00000100bfbd7810 */ /* 0x040fe20007ffe0ff */
[----:B------:R-:W4:Y:S01]  /*08f0*/  LDG.E.64 R150, desc[UR6][R150.64] ;  /* 0x0000000696967981 */ /* 0x000f22000c1e1b00 */
[C---:B-1----:R-:W-:Y:S02]  /*0900*/  @P0 LEA R86, P1, R176.reuse, R86, 0x1 ;  /* 0x00000056b0560211 */ /* 0x042fe400078208ff */
[C---:B------:R-:W-:Y:S01]  /*0910*/  IADD3 R187, R191.reuse, 0x200, RZ ;  /* 0x00000200bfbb7810 */ /* 0x040fe20007ffe0ff */
[C---:B--2---:R-:W-:Y:S01]  /*0920*/  IMAD.WIDE R88, R176.reuse, 0x4, R88 ;  /* 0x00000004b0587825 */ /* 0x044fe200078e0258 */
[C---:B------:R-:W-:Y:S02]  /*0930*/  IADD3 R185, R191.reuse, 0x300, RZ ;  /* 0x00000300bfb97810 */ /* 0x040fe40007ffe0ff */
[----:B------:R-:W-:Y:S01]  /*0940*/  IADD3 R183, R191, 0x400, RZ ;  /* 0x00000400bfb77810 */ /* 0x000fe20007ffe0ff */
[----:B------:R-:W-:Y:S01]  /*0950*/  IMAD.WIDE.U32 R146, R189, 0x8, R152 ;  /* 0x00000008bd927825 */ /* 0x000fe200078e0098 */
[C---:B------:R-:W-:Y:S01]  /*0960*/  IADD3 R177, R191.reuse, 0x500, RZ ;  /* 0x00000500bfb17810 */ /* 0x040fe20007ffe0ff */
[----:B------:R1:W2:Y:S01]  /*0970*/  LDG.E R186, desc[UR6][R88.64] ;  /* 0x0000000658ba7981 */ /* 0x0002a2000c1e1900 */
[C---:B------:R-:W-:Y:S01]  /*0980*/  IADD3 R181, R191.reuse, 0x600, RZ ;  /* 0x00000600bfb57810 */ /* 0x040fe20007ffe0ff */
[----:B---3--:R-:W-:Y:S01]  /*0990*/  IMAD.WIDE.U32 R80, R191, 0x10, R104 ;  /* 0x00000010bf507825 */ /* 0x008fe200078e0068 */
[----:B------:R-:W-:Y:S01]  /*09a0*/  @P0 LEA.HI.X R87, R176, R87, R82, 0x1, P1 ;  /* 0x00000057b0570211 */ /* 0x000fe200008f0c52 */
[----:B------:R-:W3:Y:S02]  /*09b0*/  LDG.E.64 R146, desc[UR6][R146.64] ;  /* 0x0000000692927981 */ /* 0x000ee4000c1e1b00 */
[----:B------:R-:W-:-:S02]  /*09c0*/  IMAD.WIDE.U32 R84, R189, 0x10, R104 ;  /* 0x00000010bd547825 */ /* 0x000fc400078e0068 */
[----:B------:R-:W3:Y:S02]  /*09d0*/  @P0 LDG.E.U16 R184, desc[UR6][R86.64] ;  /* 0x0000000656b80981 */ /* 0x000ee4000c1e1500 */
[--C-:B------:R-:W-:Y:S02]  /*09e0*/  IMAD.WIDE.U32 R144, R187, 0x8, R152.reuse ;  /* 0x00000008bb907825 */ /* 0x100fe400078e0098 */
[----:B------:R-:W3:Y:S02]  /*09f0*/  LDG.E.128 R80, desc[UR6][R80.64] ;  /* 0x0000000650507981 */ /* 0x000ee4000c1e1d00 */
[--C-:B------:R-:W-:Y:S02]  /*0a00*/  IMAD.WIDE.U32 R154, R185, 0x8, R152.reuse ;  /* 0x00000008b99a7825 */ /* 0x100fe400078e0098 */
[----:B------:R-:W3:Y:S02]  /*0a10*/  LDG.E.64 R144, desc[UR6][R144.64] ;  /* 0x0000000690907981 */ /* 0x000ee4000c1e1b00 */
[----:B------:R-:W-:-:S02]  /*0a20*/  IMAD.WIDE.U32 R156, R183, 0x8, R152 ;  /* 0x00000008b79c7825 */ /* 0x000fc400078e0098 */
[----:B------:R-:W3:Y:S02]  /*0a30*/  LDG.E.128 R84, desc[UR6][R84.64] ;  /* 0x0000000654547981 */ /* 0x000ee4000c1e1d00 */
[----:B------:R-:W-:Y:S02]  /*0a40*/  IMAD.WIDE.U32 R96, R183, 0x10, R104 ;  /* 0x00000010b7607825 */ /* 0x000fe400078e0068 */
[----:B------:R-:W3:Y:S02]  /*0a50*/  LDG.E.64 R154, desc[UR6][R154.64] ;  /* 0x000000069a9a7981 */ /* 0x000ee4000c1e1b00 */
[--C-:B------:R-:W-:Y:S02]  /*0a60*/  IMAD.WIDE.U32 R148, R177, 0x8, R152.reuse ;  /* 0x00000008b1947825 */ /* 0x100fe400078e0098 */
[----:B------:R-:W3:Y:S02]  /*0a70*/  LDG.E.128 R96, desc[UR6][R96.64] ;  /* 0x0000000660607981 */ /* 0x000ee4000c1e1d00 */
[----:B------:R-:W-:-:S02]  /*0a80*/  IMAD.WIDE.U32 R152, R181, 0x8, R152 ;  /* 0x00000008b5987825 */ /* 0x000fc400078e0098 */
[----:B------:R-:W3:Y:S02]  /*0a90*/  LDG.E.64 R156, desc[UR6][R156.64] ;  /* 0x000000069c9c7981 */ /* 0x000ee4000c1e1b00 */
[----:B0-----:R-:W-:Y:S02]  /*0aa0*/  IMAD.WIDE R178, R176, 0x4, R142 ;  /* 0x00000004b0b27825 */ /* 0x001fe400078e028e */
[----:B------:R-:W3:Y:S01]  /*0ab0*/  LDG.E.64 R152, desc[UR6][R152.64] ;  /* 0x0000000698987981 */ /* 0x000ee2000c1e1b00 */
[----:B------:R-:W0:Y:S01]  /*0ac0*/  LDC.64 R142, c[0x0][0x2c8] ;  /* 0x0000b200ff8e7b82 */ /* 0x000e220000000a00 */
[--C-:B-1----:R-:W-:Y:S02]  /*0ad0*/  IMAD.WIDE.U32 R88, R187, 0x10, R104.reuse ;  /* 0x00000010bb587825 */ /* 0x102fe400078e0068 */
        /* <DEDUP_REMOVED lines=37> */
[--C-:B------:R-:W-:Y:S02]  /*0d30*/  SHF.R.U64 R206, R150, 0x10, R151.reuse ;  /* 0x0000001096ce7819 */ /* 0x100fe40000001297 */
[----:B------:R-:W-:Y:S01]  /*0d40*/  SHF.R.U32.HI R150, RZ, 0x10, R151 ;  /* 0x00000010ff967819 */ /* 0x000fe20000011697 */
[----:B------:R-:W-:Y:S01]  /*0d50*/  HADD2.F32 R159, -RZ, R159.H0_H0 ;  /* 0x2000009fff9f7230 */ /* 0x000fe20000004100 */
[----:B-1----:R-:W-:-:S02]  /*0d60*/  MOV R160, R151 ;  /* 0x0000009700a07202 */ /* 0x002fc40000000f00 */
[----:B--2---:R-:W-:Y:S02]  /*0d70*/  FSEL R208, R186, RZ, !P1 ;  /* 0x000000ffbad07208 */ /* 0x004fe40004800000 */
[--C-:B---3--:R-:W-:Y:S02]  /*0d80*/  SHF.R.U64 R171, R146, 0x10, R147.reuse ;  /* 0x0000001092ab7819 */ /* 0x108fe40000001293 */
[----:B------:R-:W-:Y:S02]  /*0d90*/  MOV R165, R147 ;  /* 0x0000009300a57202 */ /* 0x000fe40000000f00 */
[----:B------:R-:W-:Y:S02]  /*0da0*/  SHF.R.U32.HI R204, RZ, 0x10, R147 ;  /* 0x00000010ffcc7819 */ /* 0x000fe40000011693 */
[----:B------:R-:W-:Y:S01]  /*0db0*/  MOV R164, R146 ;  /* 0x0000009200a47202 */ /* 0x000fe20000000f00 */
[C---:B------:R-:W-:Y:S01]  /*0dc0*/  FADD.FTZ R151, -R208.reuse, R80 ;  /* 0x00000050d0977221 */ /* 0x040fe20000010100 */
[C---:B------:R-:W-:Y:S01]  /*0dd0*/  FADD.FTZ R161, -R208.reuse, R81 ;  /* 0x00000051d0a17221 */ /* 0x040fe20000010100 */
[----:B------:R-:W-:Y:S01]  /*0de0*/  FADD.FTZ R163, -R208, R82 ;  /* 0x00000052d0a37221 */ /* 0x000fe20000010100 */
[----:B------:R-:W-:-:S02]  /*0df0*/  HADD2.F32 R80, -RZ, R206.H0_H0 ;  /* 0x200000ceff507230 */ /* 0x000fc40000004100 */
[----:B------:R-:W-:Y:S01]  /*0e00*/  FMUL.FTZ R162, R2, R159 ;  /* 0x0000009f02a27220 */ /* 0x000fe20000410000 */
[----:B------:R-:W-:Y:S02]  /*0e10*/  HADD2.F32 R82, -RZ, R150.H0_H0 ;  /* 0x20000096ff527230 */ /* 0x000fe40000004100 */
[C---:B------:R-:W-:Y:S01]  /*0e20*/  FADD.FTZ R147, -R208.reuse, R84 ;  /* 0x00000054d0937221 */ /* 0x040fe20000010100 */
[----:B------:R-:W-:Y:S01]  /*0e30*/  MOV R84, R144 ;  /* 0x0000009000547202 */ /* 0x000fe20000000f00 */
[C---:B------:R-:W-:Y:S01]  /*0e40*/  FADD.FTZ R85, -R208.reuse, R85 ;  /* 0x00000055d0557221 */ /* 0x040fe20000010100 */
[C---:B------:R-:W-:Y:S01]  /*0e50*/  FADD.FTZ R169, -R208.reuse, R87 ;  /* 0x00000057d0a97221 */ /* 0x040fe20000010100 */
[----:B------:R-:W-:Y:S02]  /*0e60*/  HADD2.F32 R160, -RZ, R160.H0_H0 ;  /* 0x200000a0ffa07230 */ /* 0x000fe40000004100 */
[----:B------:R-:W-:Y:S02]  /*0e70*/  HADD2.F32 R87, -RZ, R164.H0_H0 ;  /* 0x200000a4ff577230 */ /* 0x000fe40000004100 */
[C---:B------:R-:W-:Y:S01]  /*0e80*/  FADD.FTZ R201, -R208.reuse, R97 ;  /* 0x00000061d0c97221 */ /* 0x040fe20000010100 */
[----:B------:R-:W-:Y:S01]  /*0e90*/  FADD.FTZ R203, -R208, R98 ;  /* 0x00000062d0cb7221 */ /* 0x000fe20000010100 */
[----:B------:R-:W-:-:S02]  /*0ea0*/  @P0 HADD2.F32 R158, -RZ, R184.H0_H0 ;  /* 0x200000b8ff9e0230 */ /* 0x000fc40000004100 */
        /* <DEDUP_REMOVED lines=11> */
[----:B------:R-:W-:-:S02]  /*0f60*/  HADD2.F32 R89, -RZ, R84.H0_H0 ;  /* 0x20000054ff597230 */ /* 0x000fc40000004100 */
[-C--:B------:R-:W-:Y:S01]  /*0f70*/  FMUL.FTZ R161, R132, R80.reuse ;  /* 0x0000005084a17220 */ /* 0x080fe20000410000 */
[----:B------:R-:W-:Y:S01]  /*0f80*/  FMUL.FTZ R152, R178, R85 ;  /* 0x00000055b2987220 */ /* 0x000fe20000410000 */
[----:B------:R-:W-:Y:S01]  /*0f90*/  FADD.FTZ R84, RZ, R162 ;  /* 0x000000a2ff547221 */ /* 0x000fe20000010000 */
[----:B------:R-:W-:Y:S01]  /*0fa0*/  FADD.FTZ R43, R80, R43 ;  /* 0x0000002b502b7221 */ /* 0x000fe20000010000 */
[----:B------:R-:W-:Y:S01]  /*0fb0*/  FFMA.FTZ R131, R150, R80, R131 ;  /* 0x0000005096837223 */ /* 0x000fe20000010083 */
[----:B------:R-:W-:Y:S01]  /*0fc0*/  FFMA.FTZ R85, R97, R162, RZ ;  /* 0x000000a261557223 */ /* 0x000fe200000100ff */
[----:B------:R-:W-:Y:S01]  /*0fd0*/  MOV R144, R154 ;  /* 0x0000009a00907202 */ /* 0x000fe20000000f00 */
[----:B------:R-:W-:Y:S01]  /*0fe0*/  HADD2.F32 R86, -RZ, R204.H0_H0 ;  /* 0x200000ccff567230 */ /* 0x000fe20000004100 */
[----:B------:R-:W-:Y:S01]  /*0ff0*/  SHF.R.U64 R184, R154, 0x10, R155 ;  /* 0x000000109ab87819 */ /* 0x000fe2000000129b */
[----:B------:R-:W-:Y:S02]  /*1000*/  HADD2.F32 R80, -RZ, R170.H0_H0 ;  /* 0x200000aaff507230 */ /* 0x000fe40000004100 */
        /* <DEDUP_REMOVED lines=26> */
[----:B------:R-:W-:-:S02]  /*11b0*/  HADD2.F32 R171, -RZ, R171.H0_H0 ;  /* 0x200000abffab7230 */ /* 0x000fc40000004100 */
[----:B------:R-:W-:Y:S01]  /*11c0*/  FADD.FTZ R87, R86, R155 ;  /* 0x0000009b56577221 */ /* 0x000fe20000010000 */
[----:B------:R-:W-:Y:S01]  /*11d0*/  FADD.FTZ R195, -R208, R92 ;  /* 0x0000005cd0c37221 */ /* 0x000fe20000010100 */
[----:B------:R-:W-:Y:S01]  /*11e0*/  FFMA.FTZ R86, R148, R155, R85 ;  /* 0x0000009b94567223 */ /* 0x000fe20000010055 */
[----:B------:R-:W-:Y:S02]  /*11f0*/  HADD2.F32 R165, -RZ, R165.H0_H0 ;  /* 0x200000a5ffa57230 */ /* 0x000fe40000004100 */
        /* <DEDUP_REMOVED lines=8> */
[----:B------:R-:W-:-:S02]  /*1280*/  HADD2.F32 R195, -RZ, R188.H0_H0 ;  /* 0x200000bcffc37230 */ /* 0x000fc40000004100 */
[----:B------:R-:W-:Y:S01]  /*1290*/  FADD.FTZ R87, R84, R171 ;  /* 0x000000ab54577221 */ /* 0x000fe20000010000 */
[----:B------:R-:W-:Y:S02]  /*12a0*/  HADD2.F32 R188, -RZ, R168.H0_H0 ;  /* 0x200000a8ffbc7230 */ /* 0x000fe40000004100 */
        /* <DEDUP_REMOVED lines=23> */
[----:B------:R-:W-:Y:S01]  /*1420*/  FFMA.FTZ R124, R157, R165, R124 ;  /* 0x000000a59d7c7223 */ /* 0x000fe2000001007c */
[----:B------:R-:W-:Y:S01]  /*1430*/  FMUL.FTZ R165, R136, R88 ;  /* 0x0000005888a57220 */ /* 0x000fe20000410000 */
[----:B------:R-:W-:Y:S01]  /*1440*/  FADD.FTZ R84, R87, R166 ;  /* 0x000000a657547221 */ /* 0x000fe20000010000 */
[----:B------:R-:W-:Y:S01]  /*1450*/  FFMA.FTZ R85, R159, R166, R86 ;  /* 0x000000a69f557223 */ /* 0x000fe20000010056 */
        /* <DEDUP_REMOVED lines=8> */
[----:B------:R-:W-:Y:S01]  /*14e0*/  FADD.FTZ R93, -R208, R93 ;  /* 0x0000005dd05d7221 */ /* 0x000fe20000010100 */
[----:B------:R-:W-:-:S02]  /*14f0*/  HADD2.F32 R91, -RZ, R144.H0_H0 ;  /* 0x20000090ff5b7230 */ /* 0x000fc40000004100 */
[----:B------:R-:W-:Y:S01]  /*1500*/  FMUL.FTZ R169, R137, R90 ;  /* 0x0000005a89a97220 */ /* 0x000fe20000410000 */
[----:B------:R-:W-:Y:S01]  /*1510*/  FADD.FTZ R86, R87, R164 ;  /* 0x000000a457567221 */ /* 0x000fe20000010000 */
[----:B------:R-:W-:Y:S01]  /*1520*/  FADD.FTZ R81, -R208, R107 ;  /* 0x0000006bd0517221 */ /* 0x000fe20000010100 */
[----:B------:R-:W-:Y:S01]  /*1530*/  FFMA.FTZ R85, R151, R164, R84 ;  /* 0x000000a497557223 */ /* 0x000fe20000010054 */
[C---:B------:R-:W-:Y:S01]  /*1540*/  FMUL.FTZ R107, R178.reuse, R203 ;  /* 0x000000cbb26b7220 */ /* 0x040fe20000410000 */
[----:B------:R-:W-:Y:S01]  /*1550*/  FMUL.FTZ R144, R178, R93 ;  /* 0x0000005db2907220 */ /* 0x000fe20000410000 */
[----:B------:R-:W-:Y:S02]  /*1560*/  HADD2.F32 R203, -RZ, R182.H0_H0 ;  /* 0x200000b6ffcb7230 */ /* 0x000fe40000004100 */
        /* <DEDUP_REMOVED lines=14> */
[----:B------:R-:W-:Y:S01]  /*1650*/  FADD.FTZ R95, -R208, R95 ;  /* 0x0000005fd05f7221 */ /* 0x000fe20000010100 */
[----:B------:R-:W-:Y:S01]  /*1660*/  FFMA.FTZ R84, R144, R179, R85 ;  /* 0x000000b390547223 */ /* 0x000fe20000010055 */
[----:B------:R-:W-:Y:S02]  /*1670*/  HADD2.F32 R93, -RZ, R94.H0_H0 ;  /* 0x2000005eff5d7230 */ /* 0x000fe40000004100 */
        /* <DEDUP_REMOVED lines=24> */
[----:B------:R-:W-:Y:S01]  /*1800*/  FADD.FTZ R99, -R208, R99 ;  /* 0x00000063d0637221 */ /* 0x000fe20000010100 */
[----:B------:R-:W-:Y:S01]  /*1810*/  FFMA.FTZ R84, R104, R195, R85 ;  /* 0x000000c368547223 */ /* 0x000fe20000010055 */
[----:B------:R-:W-:Y:S01]  /*1820*/  FADD.FTZ R101, -R208, R101 ;  /* 0x00000065d0657221 */ /* 0x000fe20000010100 */
[----:B------:R-:W-:-:S02]  /*1830*/  HADD2.F32 R95, -RZ, R96.H0_H0 ;  /* 0x20000060ff5f7230 */ /* 0x000fc40000004100 */
[C---:B------:R-:W-:Y:S01]  /*1840*/  FADD.FTZ R207, -R208.reuse, R102 ;  /* 0x00000066d0cf7221 */ /* 0x040fe20000010100 */
[----:B------:R-:W-:Y:S01]  /*1850*/  FMUL.FTZ R197, R141, R94 ;  /* 0x0000005e8dc57220 */ /* 0x000fe20000410000 */
[----:B------:R-:W-:Y:S01]  /*1860*/  FADD.FTZ R86, R87, R188 ;  /* 0x000000bc57567221 */ /* 0x000fe20000010000 */
[----:B------:R-:W-:Y:S01]  /*1870*/  FADD.FTZ R205, -R208, R100 ;  /* 0x00000064d0cd7221 */ /* 0x000fe20000010100 */
[C---:B------:R-:W-:Y:S01]  /*1880*/  FMUL.FTZ R102, R178.reuse, R99 ;  /* 0x00000063b2667220 */ /* 0x040fe20000410000 */
[----:B------:R-:W-:Y:S01]  /*1890*/  FFMA.FTZ R85, R107, R188, R84 ;  /* 0x000000bc6b557223 */ /* 0x000fe20000010054 */
[----:B------:R-:W-:Y:S02]  /*18a0*/  HADD2.F32 R199, -RZ, R190.H0_H0 ;  /* 0x200000beffc77230 */ /* 0x000fe40000004100 */
[----:B------:R-:W-:Y:S01]  /*18b0*/  FMUL.FTZ R100, R178, R101 ;  /* 0x00000065b2647220 */ /* 0x000fe20000410000 */
[----:B------:R-:W-:Y:S01]  /*18c0*/  FADD.FTZ R213, -R208, R105 ;  /* 0x00000069d0d57221 */ /* 0x000fe20000010100 */
[----:B------:R-:W-:Y:S01]  /*18d0*/  FMUL.FTZ R190, R12, R95 ;  /* 0x0000005f0cbe7220 */ /* 0x000fe20000410000 */
[----:B------:R-:W-:Y:S01]  /*18e0*/  FADD.FTZ R87, R86, R197 ;  /* 0x000000c556577221 */ /* 0x000fe20000010000 */
[----:B------:R-:W-:Y:S01]  /*18f0*/  FMUL.FTZ R105, R178, R205 ;  /* 0x000000cdb2697220 */ /* 0x000fe20000410000 */
[----:B------:R-:W-:Y:S01]  /*1900*/  FFMA.FTZ R86, R102, R197, R85 ;  /* 0x000000c566567223 */ /* 0x000fe20000010055 */
[----:B------:R-:W-:Y:S01]  /*1910*/  FADD.FTZ R209, -R208, R103 ;  /* 0x00000067d0d17221 */ /* 0x000fe20000010100 */
[----:B------:R-:W-:-:S02]  /*1920*/  HADD2.F32 R192, -RZ, R192.H0_H0 ;  /* 0x200000c0ffc07230 */ /* 0x000fc40000004100 */
[----:B------:R-:W-:Y:S01]  /*1930*/  FMUL.FTZ R103, R178, R207 ;  /* 0x000000cfb2677220 */ /* 0x000fe20000410000 */
[----:B------:R-:W-:Y:S02]  /*1940*/  HADD2.F32 R83, -RZ, R98.H0_H0 ;  /* 0x20000062ff537230 */ /* 0x000fe40000004100 */
        /* <DEDUP_REMOVED lines=20> */
[----:B------:R-:W-:-:S02]  /*1a90*/  HADD2.F32 R196, -RZ, R196.H0_H0 ;  /* 0x200000c4ffc47230 */ /* 0x000fc40000004100 */
        /* <DEDUP_REMOVED lines=62> */
.L_x_9822:
        /* <DEDUP_REMOVED lines=13> */
.L_x_9810:
        /* <DEDUP_REMOVED lines=90> */
[----:B------:R-:W-:Y:S01]  /*24f0*/  F2F.F16.F32 R82, R82 ;  /* 0x0000005200527304 */ /* 0x000fe20000200800 */
        /* <DEDUP_REMOVED lines=14> */
[----:B------:R-:W0:Y:S01]  /*25e0*/  F2F.F16.F32 R84, R84 ;  /* 0x0000005400547304 */ /* 0x000e220000200800 */
[----:B------:R-:W-:Y:S01]  /*25f0*/  @P2 FADD.FTZ R171, R58, R171 ;  /* 0x000000ab3aab2221 */ /* 0x000fe20000010000 */
[-C--:B------:R-:W-:Y:S01]  /*2600*/  FMUL.FTZ R142, R170, R158.reuse ;  /* 0x0000009eaa8e7220 */ /* 0x080fe20000410000 */
[----:B------:R-:W-:Y:S01]  /*2610*/  FMUL.FTZ R165, R178, R145 ;  /* 0x00000091b2a57220 */ /* 0x000fe20000410000 */
[-C--:B------:R-:W-:Y:S01]  /*2620*/  FMUL.FTZ R89, R155, R158.reuse ;  /* 0x0000009e9b597220 */ /* 0x080fe20000410000 */
[----:B------:R-:W-:Y:S01]  /*2630*/  @P2 FADD.FTZ R157, R54, R157 ;  /* 0x0000009d369d2221 */ /* 0x000fe20000010000 */
[-CC-:B------:R-:W-:Y:S01]  /*2640*/  FFMA.FTZ R159, R159, R81.reuse, R80.reuse ;  /* 0x000000519f9f7223 */ /* 0x180fe20000010050 */
[-C--:B------:R-:W-:Y:S01]  /*2650*/  FMUL.FTZ R90, R154, R158.reuse ;  /* 0x0000009e9a5a7220 */ /* 0x080fe20000410000 */
[----:B------:R1:W-:Y:S01]  /*2660*/  F2F.F16.F32 R146, R102 ;  /* 0x0000006600927304 */ /* 0x0003e20000200800 */
[-CC-:B------:R-:W-:Y:S01]  /*2670*/  FFMA.FTZ R149, R149, R81.reuse, R80.reuse ;  /* 0x0000005195957223 */ /* 0x180fe20000010050 */
[-CC-:B------:R-:W-:Y:S01]  /*2680*/  FFMA.FTZ R145, R107, R81.reuse, R80.reuse ;  /* 0x000000516b917223 */ /* 0x180fe20000010050 */
[-CC-:B------:R-:W-:Y:S01]  /*2690*/  FFMA.FTZ R105, R105, R81.reuse, R80.reuse ;  /* 0x0000005169697223 */ /* 0x180fe20000010050 */
[-CC-:B------:R-:W-:Y:S01]  /*26a0*/  FFMA.FTZ R103, R103, R81.reuse, R80.reuse ;  /* 0x0000005167677223 */ /* 0x180fe20000010050 */
[-CC-:B------:R-:W-:Y:S01]  /*26b0*/  FFMA.FTZ R101, R101, R81.reuse, R80.reuse ;  /* 0x0000005165657223 */ /* 0x180fe20000010050 */
[-CC-:B------:R-:W-:Y:S01]  /*26c0*/  FFMA.FTZ R96, R96, R81.reuse, R80.reuse ;  /* 0x0000005160607223 */ /* 0x180fe20000010050 */
[-CC-:B------:R-:W-:Y:S01]  /*26d0*/  FFMA.FTZ R99, R99, R81.reuse, R80.reuse ;  /* 0x0000005163637223 */ /* 0x180fe20000010050 */
[----:B------:R-:W-:Y:S01]  /*26e0*/  F2F.F16.F32 R83, R83 ;  /* 0x0000005300537304 */ /* 0x000fe20000200800 */
[-C--:B-1----:R-:W-:Y:S01]  /*26f0*/  FFMA.FTZ R102, R98, R81.reuse, R80 ;  /* 0x0000005162667223 */ /* 0x082fe20000010050 */
[----:B------:R-:W-:Y:S01]  /*2700*/  @P2 FADD.FTZ R160, R61, R160 ;  /* 0x000000a03da02221 */ /* 0x000fe20000010000 */
[----:B------:R-:W-:Y:S01]  /*2710*/  @P2 FADD.FTZ R180, R69, R180 ;  /* 0x000000b445b42221 */ /* 0x000fe20000010000 */
[----:B------:R-:W-:Y:S01]  /*2720*/  FFMA.FTZ R81, R200, R81, R80 ;  /* 0x00000051c8517223 */ /* 0x000fe20000010050 */
[----:B------:R-:W-:Y:S01]  /*2730*/  FMUL.FTZ R163, R178, R147 ;  /* 0x00000093b2a37220 */ /* 0x000fe20000410000 */
[----:B------:R-:W-:Y:S01]  /*2740*/  @P2 FADD.FTZ R162, R63, R162 ;  /* 0x000000a23fa22221 */ /* 0x000fe20000010000 */
[-C--:B------:R-:W-:Y:S01]  /*2750*/  FMUL.FTZ R97, R171, R158.reuse ;  /* 0x0000009eab617220 */ /* 0x080fe20000410000 */
[----:B------:R-:W-:Y:S01]  /*2760*/  F2F.F16.F32 R88, R88 ;  /* 0x0000005800587304 */ /* 0x000fe20000200800 */
[-C--:B------:R-:W-:Y:S01]  /*2770*/  FMUL.FTZ R93, R157, R158.reuse ;  /* 0x0000009e9d5d7220 */ /* 0x080fe20000410000 */
[----:B------:R-:W-:Y:S01]  /*2780*/  FADD.FTZ R159, R166, -R159 ;  /* 0x8000009fa69f7221 */ /* 0x000fe20000010000 */
[----:B------:R-:W-:Y:S01]  /*2790*/  FADD.FTZ R149, R182, -R149 ;  /* 0x80000095b6957221 */ /* 0x000fe20000010000 */
[----:B------:R-:W-:Y:S01]  /*27a0*/  FADD.FTZ R145, R188, -R145 ;  /* 0x80000091bc917221 */ /* 0x000fe20000010000 */
[----:B------:R-:W-:Y:S01]  /*27b0*/  FADD.FTZ R105, R190, -R105 ;  /* 0x80000069be697221 */ /* 0x000fe20000010000 */
[----:B------:R-:W-:Y:S01]  /*27c0*/  FADD.FTZ R103, R192, -R103 ;  /* 0x80000067c0677221 */ /* 0x000fe20000010000 */
[----:B------:R-:W-:Y:S01]  /*27d0*/  FADD.FTZ R201, R201, -R102 ;  /* 0x80000066c9c97221 */ /* 0x000fe20000010000 */
[----:B------:R-:W-:Y:S01]  /*27e0*/  F2F.F16.F32 R85, R85 ;  /* 0x0000005500557304 */ /* 0x000fe20000200800 */
[----:B------:R-:W-:Y:S01]  /*27f0*/  FADD.FTZ R101, R194, -R101 ;  /* 0x80000065c2657221 */ /* 0x000fe20000010000 */
[----:B------:R-:W-:Y:S01]  /*2800*/  FADD.FTZ R203, R203, -R96 ;  /* 0x80000060cbcb7221 */ /* 0x000fe20000010000 */
[----:B------:R-:W-:Y:S01]  /*2810*/  FADD.FTZ R99, R196, -R99 ;  /* 0x80000063c4637221 */ /* 0x000fe20000010000 */
[-C--:B------:R-:W-:Y:S01]  /*2820*/  FMUL.FTZ R106, R160, R158.reuse ;  /* 0x0000009ea06a7220 */ /* 0x080fe20000410000 */
[-C--:B------:R-:W-:Y:S01]  /*2830*/  FMUL.FTZ R80, R180, R158.reuse ;  /* 0x0000009eb4507220 */ /* 0x080fe20000410000 */
[----:B------:R-:W-:Y:S01]  /*2840*/  FADD.FTZ R81, R198, -R81 ;  /* 0x80000051c6517221 */ /* 0x000fe20000010000 */
[----:B------:R-:W-:Y:S01]  /*2850*/  @P2 FADD.FTZ R163, R62, R163 ;  /* 0x000000a33ea32221 */ /* 0x000fe20000010000 */
[----:B------:R-:W-:Y:S01]  /*2860*/  F2F.F16.F32 R92, R92 ;  /* 0x0000005c005c7304 */ /* 0x000fe20000200800 */
[-C--:B------:R-:W-:Y:S01]  /*2870*/  FMUL.FTZ R104, R162, R158.reuse ;  /* 0x0000009ea2687220 */ /* 0x080fe20000410000 */
[C---:B------:R-:W-:Y:S01]  /*2880*/  FMUL.FTZ R159, R178.reuse, R159 ;  /* 0x0000009fb29f7220 */ /* 0x040fe20000410000 */
[C---:B------:R-:W-:Y:S01]  /*2890*/  FMUL.FTZ R161, R178.reuse, R149 ;  /* 0x00000095b2a17220 */ /* 0x040fe20000410000 */
[C---:B------:R-:W-:Y:S01]  /*28a0*/  FMUL.FTZ R167, R178.reuse, R145 ;  /* 0x00000091b2a77220 */ /* 0x040fe20000410000 */
[C---:B------:R-:W-:Y:S01]  /*28b0*/  FMUL.FTZ R166, R178.reuse, R197 ;  /* 0x000000c5b2a67220 */ /* 0x040fe20000410000 */
[C---:B------:R-:W-:Y:S01]  /*28c0*/  FMUL.FTZ R169, R178.reuse, R105 ;  /* 0x00000069b2a97220 */ /* 0x040fe20000410000 */
[C---:B------:R-:W-:Y:S01]  /*28d0*/  FMUL.FTZ R179, R178.reuse, R103 ;  /* 0x00000067b2b37220 */ /* 0x040fe20000410000 */
[----:B------:R-:W1:Y:S01]  /*28e0*/  F2F.F16.F32 R142, R142 ;  /* 0x0000008e008e7304 */ /* 0x000e620000200800 */
[C---:B------:R-:W-:Y:S01]  /*28f0*/  FMUL.FTZ R184, R178.reuse, R201 ;  /* 0x000000c9b2b87220 */ /* 0x040fe20000410000 */
[C---:B------:R-:W-:Y:S01]  /*2900*/  FMUL.FTZ R193, R178.reuse, R101 ;  /* 0x00000065b2c17220 */ /* 0x040fe20000410000 */
[C---:B------:R-:W-:Y:S01]  /*2910*/  FMUL.FTZ R182, R178.reuse, R203 ;  /* 0x000000cbb2b67220 */ /* 0x040fe20000410000 */
[C---:B------:R-:W-:Y:S01]  /*2920*/  FMUL.FTZ R195, R178.reuse, R99 ;  /* 0x00000063b2c37220 */ /* 0x040fe20000410000 */
[----:B------:R-:W-:Y:S01]  /*2930*/  FMUL.FTZ R178, R178, R81 ;  /* 0x00000051b2b27220 */ /* 0x000fe20000410000 */
[-C--:B------:R-:W-:Y:S01]  /*2940*/  FMUL.FTZ R143, R163, R158.reuse ;  /* 0x0000009ea38f7220 */ /* 0x080fe20000410000 */
[----:B------:R-:W-:Y:S01]  /*2950*/  ISETP.NE.AND.EX P1, PT, RZ, UR11, PT, P1 ;  /* 0x0000000bff007c0c */ /* 0x000fe2000bf25310 */
[----:B------:R-:W-:Y:S01]  /*2960*/  F2F.F16.F32 R89, R89 ;  /* 0x0000005900597304 */ /* 0x000fe20000200800 */
[----:B0-----:R-:W-:Y:S01]  /*2970*/  SHF.L.U32 R84, R84, 0x10, RZ ;  /* 0x0000001054547819 */ /* 0x001fe200000006ff */
[----:B------:R-:W-:Y:S01]  /*2980*/  @P2 FADD.FTZ R169, R68, R169 ;  /* 0x000000a944a92221 */ /* 0x000fe20000010000 */
[----:B------:R-:W-:Y:S01]  /*2990*/  @P2 FADD.FTZ R179, R70, R179 ;  /* 0x000000b346b32221 */ /* 0x000fe20000010000 */
[----:B------:R-:W-:Y:S01]  /*29a0*/  @P2 FADD.FTZ R159, R56, R159 ;  /* 0x0000009f389f2221 */ /* 0x000fe20000010000 */
[----:B------:R-:W-:Y:S01]  /*29b0*/  @P2 FADD.FTZ R161, R60, R161 ;  /* 0x000000a13ca12221 */ /* 0x000fe20000010000 */
[----:B------:R-:W-:Y:S01]  /*29c0*/  @P2 FADD.FTZ R166, R67, R166 ;  /* 0x000000a643a62221 */ /* 0x000fe20000010000 */
[----:B------:R-:W-:Y:S01]  /*29d0*/  @P2 FADD.FTZ R178, R75, R178 ;  /* 0x000000b24bb22221 */ /* 0x000fe20000010000 */
[----:B------:R-:W0:Y:S01]  /*29e0*/  F2F.F16.F32 R90, R90 ;  /* 0x0000005a005a7304 */ /* 0x000e220000200800 */
[-C--:B------:R-:W-:Y:S01]  /*29f0*/  FMUL.FTZ R98, R169, R158.reuse ;  /* 0x0000009ea9627220 */ /* 0x080fe20000410000 */
[-C--:B------:R-:W-:Y:S01]  /*2a00*/  FMUL.FTZ R96, R179, R158.reuse ;  /* 0x0000009eb3607220 */ /* 0x080fe20000410000 */
[----:B------:R-:W-:Y:S01]  /*2a10*/  @P2 FADD.FTZ R182, R73, R182 ;  /* 0x000000b649b62221 */ /* 0x000fe20000010000 */
[-C--:B------:R-:W-:Y:S01]  /*2a20*/  FMUL.FTZ R91, R159, R158.reuse ;  /* 0x0000009e9f5b7220 */ /* 0x080fe20000410000 */
[----:B------:R-:W-:Y:S01]  /*2a30*/  @P2 FADD.FTZ R184, R71, R184 ;  /* 0x000000b847b82221 */ /* 0x000fe20000010000 */
[----:B-1----:R-:W-:Y:S01]  /*2a40*/  SHF.L.U32 R142, R142, 0x10, RZ ;  /* 0x000000108e8e7819 */ /* 0x002fe200000006ff */
[-C--:B------:R-:W-:Y:S01]  /*2a50*/  FMUL.FTZ R95, R161, R158.reuse ;  /* 0x0000009ea15f7220 */ /* 0x080fe20000410000 */
[----:B------:R-:W-:Y:S01]  /*2a60*/  F2F.F16.F32 R97, R97 ;  /* 0x0000006100617304 */ /* 0x000fe20000200800 */
[----:B------:R-:W-:Y:S01]  /*2a70*/  @P2 FADD.FTZ R167, R66, R167 ;  /* 0x000000a742a72221 */ /* 0x000fe20000010000 */
[-C--:B------:R-:W-:Y:S01]  /*2a80*/  FMUL.FTZ R100, R166, R158.reuse ;  /* 0x0000009ea6647220 */ /* 0x080fe20000410000 */
[----:B------:R-:W-:Y:S01]  /*2a90*/  @P2 FADD.FTZ R165, R64, R165 ;  /* 0x000000a540a52221 */ /* 0x000fe20000010000 */
[----:B------:R-:W-:Y:S01]  /*2aa0*/  @P2 FADD.FTZ R195, R74, R195 ;  /* 0x000000c34ac32221 */ /* 0x000fe20000010000 */
[----:B------:R-:W1:Y:S01]  /*2ab0*/  @P1 LDC.64 R150, c[0x0][0x308] ;  /* 0x0000c200ff961b82 */ /* 0x000e620000000a00 */
[-C--:B------:R-:W-:Y:S01]  /*2ac0*/  FMUL.FTZ R147, R167, R158.reuse ;  /* 0x0000009ea7937220 */ /* 0x080fe20000410000 */
[----:B0-----:R-:W-:Y:S01]  /*2ad0*/  SHF.L.U32 R90, R90, 0x10, RZ ;  /* 0x000000105a5a7819 */ /* 0x001fe200000006ff */
[----:B------:R0:W-:Y:S01]  /*2ae0*/  F2F.F16.F32 R186, R80 ;  /* 0x0000005000ba7304 */ /* 0x0001e20000200800 */
[----:B------:R-:W-:Y:S01]  /*2af0*/  FMUL.FTZ R107, R165, R158 ;  /* 0x0000009ea56b7220 */ /* 0x000fe20000410000 */
[----:B------:R-:W-:Y:S01]  /*2b00*/  @P2 FADD.FTZ R193, R72, R193 ;  /* 0x000000c148c12221 */ /* 0x000fe20000010000 */
[----:B------:R-:W-:-:S02]  /*2b10*/  ISETP.NE.U32.AND P2, PT, RZ, UR10, PT ;  /* 0x0000000aff007c0c */ /* 0x000fc4000bf45070 */
[----:B------:R-:W2:Y:S02]  /*2b20*/  @P1 LDC.64 R148, c[0x0][0x308] ;  /* 0x0000c200ff941b82 */ /* 0x000ea40000000a00 */
[----:B------:R-:W-:Y:S01]  /*2b30*/  ISETP.NE.AND.EX P2, PT, RZ, UR11, PT, P2 ;  /* 0x0000000bff007c0c */ /* 0x000fe2000bf45320 */
[----:B------:R-:W3:Y:S01]  /*2b40*/  F2F.F16.F32 R93, R93 ;  /* 0x0000005d005d7304 */ /* 0x000ee20000200800 */
[----:B0-----:R-:W-:-:S03]  /*2b50*/  IMAD.WIDE.U32 R80, R82, 0x10000, RZ ;  /* 0x0001000052507825 */ /* 0x001fc600078e00ff */
[----:B------:R-:W-:Y:S01]  /*2b60*/  LOP3.LUT R144, R80, R83, RZ, 0xfc, !PT ;  /* 0x0000005350907212 */ /* 0x000fe200078efcff */
[----:B------:R-:W-:-:S03]  /*2b70*/  IMAD.WIDE.U32 R82, R88, 0x10000, RZ ;  /* 0x0001000058527825 */ /* 0x000fc600078e00ff */
[----:B------:R-:W0:Y:S01]  /*2b80*/  F2F.F16.F32 R106, R106 ;  /* 0x0000006a006a7304 */ /* 0x000e220000200800 */
[----:B------:R-:W-:Y:S01]  /*2b90*/  LOP3.LUT R145, R81, R84, R85, 0xfe, !PT ;  /* 0x0000005451917212 */ /* 0x000fe200078efe55 */
[----:B------:R-:W-:Y:S01]  /*2ba0*/  FMUL.FTZ R84, R182, R158 ;  /* 0x0000009eb6547220 */ /* 0x000fe20000410000 */
[----:B------:R-:W-:Y:S01]  /*2bb0*/  IMAD.WIDE.U32 R80, R92, 0x10000, RZ ;  /* 0x000100005c507825 */ /* 0x000fe200078e00ff */
[----:B------:R-:W-:-:S03]  /*2bc0*/  LOP3.LUT R102, R82, R89, RZ, 0xfc, !PT ;  /* 0x0000005952667212 */ /* 0x000fc600078efcff */
[-C--:B------:R-:W-:Y:S01]  /*2bd0*/  FMUL.FTZ R89, R178, R158.reuse ;  /* 0x0000009eb2597220 */ /* 0x080fe20000410000 */
[----:B------:R-:W-:Y:S01]  /*2be0*/  FMUL.FTZ R88, R195, R158 ;  /* 0x0000009ec3587220 */ /* 0x000fe20000410000 */
[----:B---3--:R-:W-:Y:S01]  /*2bf0*/  LOP3.LUT R103, R83, R90, R93, 0xfe, !PT ;  /* 0x0000005a53677212 */ /* 0x008fe200078efe5d */
[----:B------:R-:W3:Y:S01]  /*2c00*/  F2F.F16.F32 R104, R104 ;  /* 0x0000006800687304 */ /* 0x000ee20000200800 */
[----:B------:R-:W-:Y:S01]  /*2c10*/  LOP3.LUT R105, R81, R142, R97, 0xfe, !PT ;  /* 0x0000008e51697212 */ /* 0x000fe200078efe61 */
[----:B-1----:R-:W-:-:S04]  /*2c20*/  @P1 IMAD.WIDE.U32 R150, R191, 0x10, R150 ;  /* 0x00000010bf961825 */ /* 0x002fc800078e0096 */
[----:B--2---:R-:W-:Y:S02]  /*2c30*/  @P1 IMAD.WIDE.U32 R148, R189, 0x10, R148 ;  /* 0x00000010bd941825 */ /* 0x004fe400078e0094 */
[----:B------:R-:W-:Y:S02]  /*2c40*/  F2F.F16.F32 R143, R143 ;  /* 0x0000008f008f7304 */ /* 0x000fe40000200800 */
[----:B0-----:R-:W-:-:S06]  /*2c50*/  IMAD.WIDE.U32 R82, R106, 0x10000, RZ ;  /* 0x000100006a527825 */ /* 0x001fcc00078e00ff */
[----:B------:R0:W-:Y:S08]  /*2c60*/  F2F.F16.F32 R197, R98 ;  /* 0x0000006200c57304 */ /* 0x0001f00000200800 */
[----:B------:R1:W-:Y:S01]  /*2c70*/  F2F.F16.F32 R188, R96 ;  /* 0x0000006000bc7304 */ /* 0x0003e20000200800 */
[-C--:B0-----:R-:W-:Y:S01]  /*2c80*/  FMUL.FTZ R98, R184, R158.reuse ;  /* 0x0000009eb8627220 */ /* 0x081fe20000410000 */
[----:B------:R-:W-:-:S06]  /*2c90*/  FMUL.FTZ R158, R193, R158 ;  /* 0x0000009ec19e7220 */ /* 0x000fcc0000410000 */
[----:B------:R-:W0:Y:S01]  /*2ca0*/  F2F.F16.F32 R91, R91 ;  /* 0x0000005b005b7304 */ /* 0x000e220000200800 */
[----:B-1----:R-:W1:Y:S07]  /*2cb0*/  LDC.64 R96, c[0x0][0x2f8] ;  /* 0x0000be00ff607b82 */ /* 0x002e6e0000000a00 */
[----:B------:R3:W-:Y:S08]  /*2cc0*/  F2F.F16.F32 R156, R100 ;  /* 0x00000064009c7304 */ /* 0x0007f00000200800 */
[----:B------:R-:W2:Y:S01]  /*2cd0*/  F2F.F16.F32 R95, R95 ;  /* 0x0000005f005f7304 */ /* 0x000ea20000200800 */
[----:B---3--:R-:W-:-:S02]  /*2ce0*/  SHF.L.U32 R100, R104, 0x10, RZ ;  /* 0x0000001068647819 */ /* 0x008fc400000006ff */
[----:B0-----:R-:W-:Y:S01]  /*2cf0*/  LOP3.LUT R104, R80, R91, RZ, 0xfc, !PT ;  /* 0x0000005b50687212 */ /* 0x001fe200078efcff */
[----:B------:R-:W-:Y:S01]  /*2d00*/  IMAD.WIDE.U32 R80, R186, 0x10000, RZ ;  /* 0x00010000ba507825 */ /* 0x000fe200078e00ff */
[----:B------:R-:W-:Y:S02]  /*2d10*/  LOP3.LUT R101, R83, R100, R143, 0xfe, !PT ;  /* 0x0000006453657212 */ /* 0x000fe400078efe8f */
[----:B------:R-:W0:Y:S01]  /*2d20*/  @P1 LDC.64 R142, c[0x0][0x308] ;  /* 0x0000c200ff8e1b82 */ /* 0x000e220000000a00 */
[----:B------:R3:W4:Y:S01]  /*2d30*/  F2F.F16.F32 R190, R84 ;  /* 0x0000005400be7304 */ /* 0x0007220000200800 */
[----:B------:R-:W-:Y:S02]  /*2d40*/  LOP3.LUT R92, R80, R197, RZ, 0xfc, !PT ;  /* 0x000000c5505c7212 */ /* 0x000fe400078efcff */
[----:B------:R-:W-:Y:S02]  /*2d50*/  SEL R80, R87, R76, P2 ;  /* 0x0000004c57507207 */ /* 0x000fe40001000000 */
[----:B------:R-:W-:-:S02]  /*2d60*/  SEL R87, R154, R79, P2 ;  /* 0x0000004f9a577207 */ /* 0x000fc40001000000 */
[----:B--2---:R-:W-:Y:S01]  /*2d70*/  LOP3.LUT R100, R82, R95, RZ, 0xfc, !PT ;  /* 0x0000005f52647212 */ /* 0x004fe200078efcff */
[----:B------:R2:W1:Y:S01]  /*2d80*/  F2F.F16.F32 R99, R98 ;  /* 0x0000006200637304 */ /* 0x0004620000200800 */
[----:B---3--:R-:W-:Y:S01]  /*2d90*/  IMAD.WIDE.U32 R84, R146, 0x10000, RZ ;  /* 0x0001000092547825 */ /* 0x008fe200078e00ff */
[----:B------:R-:W-:-:S03]  /*2da0*/  SEL R82, R153, R78, P2 ;  /* 0x0000004e99527207 */ /* 0x000fc60001000000 */
[----:B----4-:R-:W-:-:S03]  /*2db0*/  IMAD.WIDE.U32 R90, R190, 0x10000, RZ ;  /* 0x00010000be5a7825 */ /* 0x010fc600078e00ff */
[----:B------:R-:W3:Y:S01]  /*2dc0*/  F2F.F16.F32 R89, R89 ;  /* 0x0000005900597304 */ /* 0x000ee20000200800 */
[----:B--2---:R-:W-:Y:S02]  /*2dd0*/  SHF.L.U32 R98, R156, 0x10, RZ ;  /* 0x000000109c627819 */ /* 0x004fe400000006ff */
[----:B-1----:R-:W-:-:S05]  /*2de0*/  SHF.L.U32 R93, R99, 0x10, RZ ;  /* 0x00000010635d7819 */ /* 0x002fca00000006ff */
[----:B------:R-:W1:Y:S01]  /*2df0*/  F2F.F16.F32 R147, R147 ;  /* 0x0000009300937304 */ /* 0x000e620000200800 */
[----:B0-----:R-:W-:Y:S01]  /*2e00*/  @P1 IMAD.WIDE.U32 R142, R183, 0x10, R142 ;  /* 0x00000010b78e1825 */ /* 0x001fe200078e008e */
[----:B------:R-:W-:Y:S02]  /*2e10*/  LOP3.LUT R93, R81, R93, R188, 0xfe, !PT ;  /* 0x0000005d515d7212 */ /* 0x000fe400078efebc */
[----:B------:R-:W-:Y:S02]  /*2e20*/  SEL R81, R86, R77, P2 ;  /* 0x0000004d56517207 */ /* 0x000fe40001000000 */
[----:B---3--:R-:W-:Y:S02]  /*2e30*/  SHF.L.U32 R95, R89, 0x10, RZ ;  /* 0x00000010595f7819 */ /* 0x008fe400000006ff */
[----:B------:R0:W2:Y:S01]  /*2e40*/  F2F.F16.F32 R83, R88 ;  /* 0x0000005800537304 */ /* 0x0000a20000200800 */
[----:B------:R-:W-:Y:S02]  /*2e50*/  SEL R86, R157, R78, P2 ;  /* 0x0000004e9d567207 */ /* 0x000fe40001000000 */
[----:B-1----:R-:W-:-:S05]  /*2e60*/  LOP3.LUT R99, R85, R98, R147, 0xfe, !PT ;  /* 0x0000006255637212 */ /* 0x002fca00078efe93 */
[----:B------:R-:W1:Y:S01]  /*2e70*/  F2F.F16.F32 R107, R107 ;  /* 0x0000006b006b7304 */ /* 0x000e620000200800 */
[----:B0-----:R-:W0:Y:S01]  /*2e80*/  @P1 LDC.64 R88, c[0x0][0x308] ;  /* 0x0000c200ff581b82 */ /* 0x001e220000000a00 */
[----:B------:R-:W-:Y:S01]  /*2e90*/  IMAD.WIDE.U32 R146, R191, 0x8, R96 ;  /* 0x00000008bf927825 */ /* 0x000fe200078e0060 */
[----:B------:R-:W-:Y:S02]  /*2ea0*/  SEL R85, R152, R77, P2 ;  /* 0x0000004d98557207 */ /* 0x000fe40001000000 */
[----:B--2---:R-:W-:Y:S02]  /*2eb0*/  LOP3.LUT R95, R91, R95, R83, 0xfe, !PT ;  /* 0x0000005f5b5f7212 */ /* 0x004fe400078efe53 */
[----:B------:R-:W-:Y:S02]  /*2ec0*/  SEL R83, R94, R79, P2 ;  /* 0x0000004f5e537207 */ /* 0x000fe40001000000 */
[----:B------:R-:W2:Y:S01]  /*2ed0*/  @P1 LDC.64 R152, c[0x0][0x308] ;  /* 0x0000c200ff981b82 */ /* 0x000ea20000000a00 */
[----:B------:R-:W3:Y:S02]  /*2ee0*/  F2F.F16.F32 R91, R158 ;  /* 0x0000009e005b7304 */ /* 0x000ee40000200800 */
        /* <DEDUP_REMOVED lines=109> */
.L_x_9808:
        /* <DEDUP_REMOVED lines=25> */
.L_x_9809:
[----:B------:R-:W-:Y:S01]  /*3750*/  HFMA2.MMA R95, -RZ, RZ, 0, 9.5367431640625e-07 ;  /* 0x00000010ff5f7435 */ /* 0x000fe200000001ff */
[----:B------:R-:W-:Y:S02]  /*3760*/  MOV R94, R47 ;  /* 0x0000002f005e7202 */ /* 0x000fe40000000f00 */
[----:B------:R-:W-:Y:S02]  /*3770*/  MOV R202, 0x1f ;  /* 0x0000001f00ca7802 */ /* 0x000fe40000000f00 */
[----:B------:R-:W-:-:S07]  /*3780*/  MOV R93, 0xffffffff ;  /* 0xffffffff005d7802 */ /* 0x000fce0000000f00 */
[----:B-----5:R-:W-:Y:S05]  /*3790*/  WARPSYNC.COLLECTIVE R93, `(.L_x_9812) ;  /* 0x000000005d087348 */ /* 0x020fea0003c00000 */
[----:B------:R0:W1:Y:S02]  /*37a0*/  SHFL.DOWN P3, R91, R94, R95, R202 ;  /* 0x0800005f5e5b7389 */ /* 0x00006400000600ca */
[----:B01---5:R-:W-:Y:S01]  /*37b0*/  ENDCOLLECTIVE ;  /* 0x000000000000791b */ /* 0x023fe20003800000 */
.L_x_9812:
[----:B------:R-:W-:Y:S02]  /*37c0*/  MOV R94, R19 ;  /* 0x00000013005e7202 */ /* 0x000fe40000000f00 */
[----:B------:R-:W-:-:S07]  /*37d0*/  MOV R16, R91 ;  /* 0x0000005b00107202 */ /* 0x000fce0000000f00 */
[----:B------:R-:W-:Y:S05]  /*37e0*/  WARPSYNC.COLLECTIVE R93, `(.L_x_9813) ;  /* 0x000000005d087348 */ /* 0x000fea0003c00000 */
[----:B------:R0:W1:Y:S02]  /*37f0*/  SHFL.DOWN P3, R91, R94, R95, R202 ;  /* 0x0800005f5e5b7389 */ /* 0x00006400000600ca */
[----:B01----:R-:W-:Y:S01]  /*3800*/  ENDCOLLECTIVE ;  /* 0x000000000000791b */ /* 0x003fe20003800000 */
.L_x_9813:
[----:B------:R-:W-:Y:S01]  /*3810*/  FADD.FTZ R16, R47, R16 ;  /* 0x000000102f107221 */ /* 0x000fe20000010000 */
[----:B------:R-:W-:-:S04]  /*3820*/  HFMA2.MMA R95, -RZ, RZ, 0, 4.76837158203125e-07 ;  /* 0x00000008ff5f7435 */ /* 0x000fc800000001ff */
[----:B------:R-:W-:Y:S02]  /*3830*/  MOV R94, R16 ;  /* 0x00000010005e7202 */ /* 0x000fe40000000f00 */
[----:B------:R-:W-:-:S07]  /*3840*/  MOV R18, R91 ;  /* 0x0000005b00127202 */ /* 0x000fce0000000f00 */
[----:B------:R-:W-:Y:S05]  /*3850*/  WARPSYNC.COLLECTIVE R93, `(.L_x_9814) ;  /* 0x000000005d087348 */ /* 0x000fea0003c00000 */
[----:B------:R0:W1:Y:S02]  /*3860*/  SHFL.DOWN P3, R91, R94, R95, R202 ;  /* 0x0800005f5e5b7389 */ /* 0x00006400000600ca */
[----:B01----:R-:W-:Y:S01]  /*3870*/  ENDCOLLECTIVE ;  /* 0x000000000000791b */ /* 0x003fe20003800000 */
.L_x_9814:
[----:B------:R-:W-:-:S05]  /*3880*/  FADD.FTZ R18, R19, R18 ;  /* 0x0000001213127221 */ /* 0x000fca0000010000 */
[----:B------:R-:W-:Y:S02]  /*3890*/  MOV R94, R18 ;  /* 0x00000012005e7202 */ /* 0x000fe40000000f00 */
[----:B------:R-:W-:-:S07]  /*38a0*/  MOV R81, R91 ;  /* 0x0000005b00517202 */ /* 0x000fce0000000f00 */
[----:B------:R-:W-:Y:S05]  /*38b0*/  WARPSYNC.COLLECTIVE R93, `(.L_x_9815) ;  /* 0x000000005d087348 */ /* 0x000fea0003c00000 */
[----:B------:R0:W1:Y:S02]  /*38c0*/  SHFL.DOWN P3, R91, R94, R95, R202 ;  /* 0x0800005f5e5b7389 */ /* 0x00006400000600ca */
[----:B01----:R-:W-:Y:S01]  /*38d0*/  ENDCOLLECTIVE ;  /* 0x000000000000791b */ /* 0x003fe20003800000 */
.L_x_9815:
        /* <DEDUP_REMOVED lines=8> */
.L_x_9816:
[----:B------:R-:W-:Y:S01]  /*3960*/  FADD.FTZ R87, R18, R87 ;  /* 0x0000005712577221 */ /* 0x000fe20000010000 */
[----:B------:R-:W-:-:S04]  /*3970*/  MOV R18, R86 ;  /* 0x0000005600127202 */ /* 0x000fc80000000f00 */
[----:B------:R-:W-:Y:S02]  /*3980*/  MOV R94, R87 ;  /* 0x00000057005e7202 */ /* 0x000fe40000000f00 */
[----:B------:R-:W-:-:S07]  /*3990*/  MOV R46, R91 ;  /* 0x0000005b002e7202 */ /* 0x000fce0000000f00 */
[----:B------:R-:W-:Y:S05]  /*39a0*/  WARPSYNC.COLLECTIVE R93, `(.L_x_9817) ;  /* 0x000000005d087348 */ /* 0x000fea0003c00000 */
[----:B------:R0:W1:Y:S02]  /*39b0*/  SHFL.DOWN P3, R91, R94, R95, R202 ;  /* 0x0800005f5e5b7389 */ /* 0x00006400000600ca */
[----:B01----:R-:W-:Y:S01]  /*39c0*/  ENDCOLLECTIVE ;  /* 0x000000000000791b */ /* 0x003fe20003800000 */
.L_x_9817:
        /* <DEDUP_REMOVED lines=8> */
.L_x_9818:
[----:B------:R-:W-:-:S05]  /*3a50*/  FADD.FTZ R80, R87, R80 ;  /* 0x0000005057507221 */ /* 0x000fca0000010000 */
[----:B------:R-:W-:Y:S02]  /*3a60*/  MOV R94, R80 ;  /* 0x00000050005e7202 */ /* 0x000fe40000000f00 */
[----:B------:R-:W-:-:S07]  /*3a70*/  MOV R19, R91 ;  /* 0x0000005b00137202 */ /* 0x000fce0000000f00 */
[----:B------:R-:W-:Y:S05]  /*3a80*/  WARPSYNC.COLLECTIVE R93, `(.L_x_9819) ;  /* 0x000000005d087348 */ /* 0x000fea0003c00000 */
[----:B------:R0:W1:Y:S02]  /*3a90*/  SHFL.DOWN P3, R91, R94, R95, R202 ;  /* 0x0800005f5e5b7389 */ /* 0x00006400000600ca */
[----:B01----:R-:W-:Y:S01]  /*3aa0*/  ENDCOLLECTIVE ;  /* 0x000000000000791b */ /* 0x003fe20003800000 */
.L_x_9819:
        /* <DEDUP_REMOVED lines=8> */
.L_x_9820:
[----:B------:R-:W-:Y:S01]  /*3b30*/  FADD.FTZ R90, R80, R47 ;  /* 0x0000002f505a7221 */ /* 0x000fe20000010000 */
[----:B------:R-:W-:-:S04]  /*3b40*/  MOV R47, R84 ;  /* 0x00000054002f7202 */ /* 0x000fc80000000f00 */
[----:B------:R-:W-:Y:S02]  /*3b50*/  MOV R94, R90 ;  /* 0x0000005a005e7202 */ /* 0x000fe40000000f00 */
[----:B------:R-:W-:-:S07]  /*3b60*/  MOV R92, R91 ;  /* 0x0000005b005c7202 */ /* 0x000fce0000000f00 */
[----:B------:R-:W-:Y:S05]  /*3b70*/  WARPSYNC.COLLECTIVE R93, `(.L_x_9821) ;  /* 0x000000005d087348 */ /* 0x000fea0003c00000 */
[----:B------:R0:W1:Y:S02]  /*3b80*/  SHFL.DOWN P3, R91, R94, R95, R202 ;  /* 0x0800005f5e5b7389 */ /* 0x00006400000600ca */
[----:B01----:R-:W-:Y:S01]  /*3b90*/  ENDCOLLECTIVE ;  /* 0x000000000000791b */ /* 0x003fe20003800000 */
.L_x_9821:
[----:B------:R-:W-:Y:S05]  /*3ba0*/  BRA `(.L_x_9822) ;  /* 0xffffffe000b47947 */ /* 0x000fea000383ffff */
.L_x_9823:
        /* <DEDUP_REMOVED lines=13> */
.L_x_15283:


//--------------------- .text._ZN10layer_norm13ln_bwd_kernelINS_13Kernel_traitsI6__halfS2_fS2_fjLj7168ELj1ELj1ELj8ELj8ENS_18Kernel_traits_baseILj7168ES2_S2_fS2_fjLj256EEEEELb0ELb0ELb1ELb0EEEvNS_9BwdParamsE --------------------------
	.section	.text._ZN10layer_norm13ln_bwd_kernelINS_13Kernel_traitsI6__halfS2_fS2_fjLj7168ELj1ELj1ELj8ELj8ENS_18Kernel_traits_baseILj7168ES2_S2_fS2_fjLj256EEEEELb0ELb0ELb1ELb0EEEvNS_9BwdParamsE,"ax",@progbits
	.align	128
        .global         _ZN10layer_norm13ln_bwd_kernelINS_13Kernel_traitsI6__halfS2_fS2_fjLj7168ELj1ELj1ELj8ELj8ENS_18Kernel_traits_baseILj7168ES2_S2_fS2_fjLj256EEEEELb0ELb0ELb1ELb0EEEvNS_9BwdParamsE
        .type           _ZN10layer_norm13ln_bwd_kernelINS_13Kernel_traitsI6__halfS2_fS2_fjLj7168ELj1ELj1ELj8ELj8ENS_18Kernel_traits_baseILj7168ES2_S2_fS2_fjLj256EEEEELb0ELb0ELb1ELb0EEEvNS_9BwdParamsE,@function
        .size           _ZN10layer_norm13ln_bwd_kernelINS_13Kernel_traitsI6__halfS2_fS2_fjLj7168ELj1ELj1ELj8ELj8ENS_18Kernel_traits_baseILj7168ES2_S2_fS2_fjLj256EEEEELb0ELb0ELb1ELb0EEEvNS_9BwdParamsE,(.L_x_15284 - _ZN10layer_norm13ln_bwd_kernelINS_13Kernel_traitsI6__halfS2_fS2_fjLj7168ELj1ELj1ELj8ELj8ENS_18Kernel_traits_baseILj7168ES2_S2_fS2_fjLj256EEEEELb0ELb0ELb1ELb0EEEvNS_9BwdParamsE)
        .other          _ZN10layer_norm13ln_bwd_kernelINS_13Kernel_traitsI6__halfS2_fS2_fjLj7168ELj1ELj1ELj8ELj8ENS_18Kernel_traits_baseILj7168ES2_S2_fS2_fjLj256EEEEELb0ELb0ELb1ELb0EEEvNS_9BwdParamsE,@"STO_CUDA_ENTRY STV_DEFAULT"
_ZN10layer_norm13ln_bwd_kernelINS_13Kernel_traitsI6__halfS2_fS2_fjLj7168ELj1ELj1ELj8ELj8ENS_18Kernel_traits_baseILj7168ES2_S2_fS2_fjLj256EEEEELb0ELb0ELb1ELb0EEEvNS_9BwdParamsE:
.text._ZN10layer_norm13ln_bwd_kernelINS_13Kernel_traitsI6__halfS2_fS2_fjLj7168ELj1ELj1ELj8ELj8ENS_18Kernel_traits_baseILj7168ES2_S2_fS2_fjLj256EEEEELb0ELb0ELb1ELb0EEEvNS_9BwdParamsE:
        /* <DEDUP_REMOVED lines=39> */
[----:B-1----:R-:W-:-:S04]  /*0270*/  @P5 IMAD.WIDE.U32 R24, R35, 0x8, R20 ;  /* 0x0000000823185825 */ /* 0x002fc800078e0014 */
[----:B------:R-:W-:Y:S01]  /*0280*/  @P5 VIADD R35, R35, 0x100 ;  /* 0x0000010023235836 */ /* 0x000fe20000000000 */
        /* <DEDUP_REMOVED lines=54> */
[----:B------:R-:W-:Y:S01]  /*05f0*/  HFMA2.MMA R136, -RZ, RZ, 0, 5.9604644775390625e-08 ;  /* 0x00000001ff887435 */ /* 0x000fe200000001ff */
[----:B------:R-:W-:Y:S01]  /*0600*/  SHF.R.U32.HI R32, RZ, 0x10, R9 ;  /* 0x00000010ff207819 */ /* 0x000fe20000011609 */
[----:B------:R-:W-:Y:S01]  /*0610*/  IMAD.MOV.U32 R9, RZ, RZ, R23 ;  /* 0x000000ffff097224 */ /* 0x000fe200078e0017 */
        /* <DEDUP_REMOVED lines=48> */
[----:B------:R-:W-:Y:S02]  /*0920*/  HADD2.F32 R11, -RZ, R11.H0_H0 ;  /* 0x2000000bff0b7230 */ /* 0x000fe40000004100 */
[----:B------:R-:W-:Y:S02]  /*0930*/  HADD2.F32 R10, -RZ, R10.H0_H0 ;  /* 0x2000000aff0a7230 */ /* 0x000fe40000004100 */
[----:B------:R-:W-:Y:S02]  /*0940*/  HADD2.F32 R9, -RZ, R9.H0_H0 ;  /* 0x20000009ff097230 */ /* 0x000fe40000004100 */
[----:B0-----:R-:W-:-:S07]  /*0950*/  HADD2.F32 R8, -RZ, R38.H0_H0 ;  /* 0x20000026ff087230 */ /* 0x001fce0000004100 */
.L_x_9941:
        /* <DEDUP_REMOVED lines=31> */
.L_x_9829:
[----:B------:R-:W-:-:S07]  /*0b50*/  IADD3 R129, R6, 0x100, RZ ;  /* 0x0000010006817810 */ /* 0x000fce0007ffe0ff */
.L_x_9828:
[----:B------:R-:W-:Y:S05]  /*0b60*/  BSYNC B1 ;  /* 0x0000000000017941 */ /* 0x000fea0003800000 */
.L_x_9827:
        /* <DEDUP_REMOVED lines=8> */
.L_x_9832:
[----:B------:R-:W-:-:S07]  /*0bf0*/  VIADD R129, R129, 0x100 ;  /* 0x0000010081817836 */ /* 0x000fce0000000000 */
.L_x_9831:
[----:B------:R-:W-:Y:S05]  /*0c00*/  BSYNC B1 ;  /* 0x0000000000017941 */ /* 0x000fea0003800000 */
.L_x_9830:
        /* <DEDUP_REMOVED lines=8> */
.L_x_9835:
[----:B------:R-:W-:-:S07]  /*0c90*/  IADD3 R129, R129, 0x100, RZ ;  /* 0x0000010081817810 */ /* 0x000fce0007ffe0ff */
.L_x_9834:
[----:B------:R-:W-:Y:S05]  /*0ca0*/  BSYNC B1 ;  /* 0x0000000000017941 */ /* 0x000fea0003800000 */
.L_x_9833:
[----:B------:R-:W-:Y:S04]  /*0cb0*/  BSSY B1, `(.L_x_9836) ;  /* 0x0000008000017945 */ /* 0x000fe80003800000 */
[----:B------:R-:W-:Y:S05]  /*0cc0*/  @!P0 BRA `(.L_x_9837) ;  /* 0x0000000000188947 */ /* 0x000fea0003800000 */
[----:B------:R-:W-:-:S04]  /*0cd0*/  ISETP.NE.U32.AND P4, PT, RZ, UR12, PT ;  /* 0x0000000cff007c0c */ /* 0x000fc8000bf85070 */
[----:B------:R-:W-:-:S13]  /*0ce0*/  ISETP.NE.AND.EX P4, PT, RZ, UR13, PT, P4 ;  /* 0x0000000dff007c0c */ /* 0x000fda000bf85340 */
[----:B------:R-:W-:Y:S05]  /*0cf0*/  @!P4 BRA `(.L_x_9838) ;  /* 0x000000000008c947 */ /* 0x000fea0003800000 */
[----:B------:R-:W-:-:S06]  /*0d00*/  IMAD.WIDE.U32 R108, R129, 0x10, R132 ;  /* 0x00000010816c7825 */ /* 0x000fcc00078e0084 */
[----:B------:R-:W5:Y:S02]  /*0d10*/  LDG.E.128 R108, desc[UR4][R108.64] ;  /* 0x000000046c6c7981 */ /* 0x000f64000c1e1d00 */
.L_x_9838:
[----:B------:R-:W-:-:S07]  /*0d20*/  IADD3 R129, R129, 0x100, RZ ;  /* 0x0000010081817810 */ /* 0x000fce0007ffe0ff */
.L_x_9837:
[----:B------:R-:W-:Y:S05]  /*0d30*/  BSYNC B1 ;  /* 0x0000000000017941 */ /* 0x000fea0003800000 */
.L_x_9836:
[----:B------:R-:W-:Y:S04]  /*0d40*/  BSSY B1, `(.L_x_9839) ;  /* 0x0000008000017945 */ /* 0x000fe80003800000 */
[----:B------:R-:W-:Y:S05]  /*0d50*/  @!P1 BRA `(.L_x_9840) ;  /* 0x0000000000189947 */ /* 0x000fea0003800000 */
[----:B------:R-:W-:-:S04]  /*0d60*/  ISETP.NE.U32.AND P4, PT, RZ, UR12, PT ;  /* 0x0000000cff007c0c */ /* 0x000fc8000bf85070 */
[----:B------:R-:W-:-:S13]  /*0d70*/  ISETP.NE.AND.EX P4, PT, RZ, UR13, PT, P4 ;  /* 0x0000000dff007c0c */ /* 0x000fda000bf85340 */
[----:B------:R-:W-:Y:S05]  /*0d80*/  @!P4 BRA `(.L_x_9841) ;  /* 0x000000000008c947 */ /* 0x000fea0003800000 */
[----:B------:R-:W-:-:S06]  /*0d90*/  IMAD.WIDE.U32 R112, R129, 0x10, R132 ;  /* 0x0000001081707825 */ /* 0x000fcc00078e0084 */
[----:B------:R-:W5:Y:S02]  /*0da0*/  LDG.E.128 R112, desc[UR4][R112.64] ;  /* 0x0000000470707981 */ /* 0x000f64000c1e1d00 */
.L_x_9841:
[----:B------:R-:W-:-:S07]  /*0db0*/  VIADD R129, R129, 0x100 ;  /* 0x0000010081817836 */ /* 0x000fce0000000000 */
.L_x_9840:
[----:B------:R-:W-:Y:S05]  /*0dc0*/  BSYNC B1 ;  /* 0x0000000000017941 */ /* 0x000fea0003800000 */
.L_x_9839:
[----:B------:R-:W-:Y:S04]  /*0dd0*/  BSSY B1, `(.L_x_9842) ;  /* 0x0000008000017945 */ /* 0x000fe80003800000 */
[----:B------:R-:W-:Y:S05]  /*0de0*/  @!P2 BRA `(.L_x_9843) ;  /* 0x000000000018a947 */ /* 0x000fea0003800000 */
[----:B------:R-:W-:-:S04]  /*0df0*/  ISETP.NE.U32.AND P4, PT, RZ, UR12, PT ;  /* 0x0000000cff007c0c */ /* 0x000fc8000bf85070 */
[----:B------:R-:W-:-:S13]  /*0e00*/  ISETP.NE.AND.EX P4, PT, RZ, UR13, PT, P4 ;  /* 0x0000000dff007c0c */ /* 0x000fda000bf85340 */
[----:B------:R-:W-:Y:S05]  /*0e10*/  @!P4 BRA `(.L_x_9844) ;  /* 0x000000000008c947 */ /* 0x000fea0003800000 */
[----:B------:R-:W-:-:S06]  /*0e20*/  IMAD.WIDE.U32 R116, R129, 0x10, R132 ;  /* 0x0000001081747825 */ /* 0x000fcc00078e0084 */
[----:B------:R-:W5:Y:S02]  /*0e30*/  LDG.E.128 R116, desc[UR4][R116.64] ;  /* 0x0000000474747981 */ /* 0x000f64000c1e1d00 */
.L_x_9844:
[----:B------:R-:W-:-:S07]  /*0e40*/  IADD3 R129, R129, 0x100, RZ ;  /* 0x0000010081817810 */ /* 0x000fce0007ffe0ff */
.L_x_9843:
[----:B------:R-:W-:Y:S05]  /*0e50*/  BSYNC B1 ;  /* 0x0000000000017941 */ /* 0x000fea0003800000 */
.L_x_9842:
[----:B------:R-:W-:Y:S01]  /*0e60*/  ISETP.NE.AND P4, PT, R2, RZ, PT ;  /* 0x000000ff0200720c */ /* 0x000fe20003f85270 */
[----:B------:R-:W-:Y:S01]  /*0e70*/  HFMA2.MMA R137, -RZ, RZ, 0, 0 ;  /* 0x00000000ff897435 */ /* 0x000fe200000001ff */
[----:B------:R-:W-:-:S11]  /*0e80*/  IMAD.MOV.U32 R138, RZ, RZ, RZ ;  /* 0x000000ffff8a7224 */ /* 0x000fd600078e00ff */
[----:B------:R-:W-:Y:S05]  /*0e90*/  @P4 BRA `(.L_x_9845) ;  /* 0x0000001400f44947 */ /* 0x000fea0003800000 */
[----:B------:R-:W-:-:S06]  /*0ea0*/  IMAD.WIDE.U32 R120, R129, 0x10, R132 ;  /* 0x0000001081787825 */ /* 0x000fcc00078e0084 */
[----:B------:R-:W5:Y:S01]  /*0eb0*/  LDG.E.128 R120, desc[UR4][R120.64] ;  /* 0x0000000478787981 */ /* 0x000f62000c1e1d00 */
[----:B------:R-:W-:Y:S05]  /*0ec0*/  BRA `(.L_x_9845) ;  /* 0x0000001400e87947 */ /* 0x000fea0003800000 */
.L_x_9826:
[----:B------:R-:W-:Y:S01]  /*0ed0*/  IADD3 R129, R138, -0x1, RZ ;  /* 0xffffffff8a817810 */ /* 0x000fe20007ffe0ff */
[----:B------:R-:W-:Y:S01]  /*0ee0*/  BSSY B1, `(.L_x_9846) ;  /* 0x000003b000017945 */ /* 0x000fe20003800000 */
[----:B------:R-:W-:Y:S01]  /*0ef0*/  ISETP.NE.AND P4, PT, R5, RZ, PT ;  /* 0x000000ff0500720c */ /* 0x000fe20003f85270 */
[----:B------:R-:W-:Y:S01]  /*0f00*/  IMAD.MOV.U32 R138, RZ, RZ, RZ ;  /* 0x000000ffff8a7224 */ /* 0x000fe200078e00ff */
        /* <DEDUP_REMOVED lines=18> */
[----:B------:R-:W-:Y:S02]  /*1030*/  IADD3 R141, R141, 0x100, RZ ;  /* 0x000001008d8d7810 */ /* 0x000fe40007ffe0ff */
[----:B--2---:R-:W-:Y:S02]  /*1040*/  MOV R137, R142 ;  /* 0x0000008e00897202 */ /* 0x004fe40000000f00 */
[----:B------:R-:W-:-:S03]  /*1050*/  SHF.R.U64 R202, R142, 0x10, R143 ;  /* 0x000000108eca7819 */ /* 0x000fc6000000128f */
[----:B------:R-:W-:Y:S02]  /*1060*/  HADD2.F32 R137, -RZ, R137.H0_H0 ;  /* 0x20000089ff897230 */ /* 0x000fe40000004100 */
[C---:B---3--:R-:W-:Y:S01]  /*1070*/  FADD.FTZ R204, -R140.reuse, R129 ;  /* 0x000000818ccc7221 */ /* 0x048fe20000010100 */
[C---:B0-----:R-:W-:Y:S01]  /*1080*/  FADD.FTZ R134, -R140.reuse, R128 ;  /* 0x000000808c867221 */ /* 0x041fe20000010100 */
[--C-:B------:R-:W-:Y:S02]  /*1090*/  IMAD.MOV.U32 R138, RZ, RZ, R143.reuse ;  /* 0x000000ffff8a7224 */ /* 0x100fe400078e008f */
[----:B------:R-:W-:Y:S02]  /*10a0*/  HADD2.F32 R202, -RZ, R202.H0_H0 ;  /* 0x200000caffca7230 */ /* 0x000fe40000004100 */
[C---:B------:R-:W-:Y:S01]  /*10b0*/  FMUL.FTZ R204, R7.reuse, R204 ;  /* 0x000000cc07cc7220 */ /* 0x040fe20000410000 */
[----:B------:R-:W-:Y:S01]  /*10c0*/  FMUL.FTZ R207, R7, R134 ;  /* 0x0000008607cf7220 */ /* 0x000fe20000410000 */
[----:B------:R-:W-:Y:S01]  /*10d0*/  FMUL.FTZ R205, R35, R137 ;  /* 0x0000008923cd7220 */ /* 0x000fe20000410000 */
[----:B------:R-:W-:Y:S01]  /*10e0*/  SHF.R.U32.HI R149, RZ, 0x10, R143 ;  /* 0x00000010ff957819 */ /* 0x000fe2000001168f */
[C---:B------:R-:W-:Y:S01]  /*10f0*/  FADD.FTZ R130, -R140.reuse, R130 ;  /* 0x000000828c827221 */ /* 0x040fe20000010100 */
[----:B------:R-:W-:Y:S01]  /*1100*/  FADD.FTZ R150, -R140, R131 ;  /* 0x000000838c967221 */ /* 0x000fe20000010100 */
[----:B------:R-:W-:-:S02]  /*1110*/  HADD2.F32 R138, -RZ, R138.H0_H0 ;  /* 0x2000008aff8a7230 */ /* 0x000fc40000004100 */
[----:B------:R-:W-:Y:S01]  /*1120*/  FADD.FTZ R65, R65, R202 ;  /* 0x000000ca41417221 */ /* 0x000fe20000010000 */
[-C--:B------:R-:W-:Y:S01]  /*1130*/  FFMA.FTZ R93, R204, R202.reuse, R93 ;  /* 0x000000cacc5d7223 */ /* 0x080fe2000001005d */
[----:B------:R-:W-:Y:S01]  /*1140*/  FMUL.FTZ R202, R34, R202 ;  /* 0x000000ca22ca7220 */ /* 0x000fe20000410000 */
[----:B------:R-:W-:Y:S01]  /*1150*/  FADD.FTZ R129, RZ, R205 ;  /* 0x000000cdff817221 */ /* 0x000fe20000010000 */
[----:B------:R-:W-:Y:S01]  /*1160*/  FFMA.FTZ R131, R207, R205, RZ ;  /* 0x000000cdcf837223 */ /* 0x000fe200000100ff */
[----:B------:R-:W-:Y:S02]  /*1170*/  HADD2.F32 R149, -RZ, R149.H0_H0 ;  /* 0x20000095ff957230 */ /* 0x000fe40000004100 */
        /* <DEDUP_REMOVED lines=17> */
.L_x_9847:
[----:B------:R-:W-:Y:S05]  /*1290*/  BSYNC B1 ;  /* 0x0000000000017941 */ /* 0x000fea0003800000 */
.L_x_9846:
        /* <DEDUP_REMOVED lines=16> */
[----:B------:R-:W-:-:S02]  /*13a0*/  VIADD R143, R143, 0x100 ;  /* 0x000001008f8f7836 */ /* 0x000fc40000000000 */
[----:B--2---:R-:W-:Y:S01]  /*13b0*/  IMAD.MOV.U32 R140, RZ, RZ, R134 ;  /* 0x000000ffff8c7224 */ /* 0x004fe200078e0086 */
[----:B------:R-:W-:-:S04]  /*13c0*/  SHF.R.U64 R155, R134, 0x10, R135 ;  /* 0x00000010869b7819 */ /* 0x000fc80000001287 */
[----:B------:R-:W-:Y:S02]  /*13d0*/  HADD2.F32 R140, -RZ, R140.H0_H0 ;  /* 0x2000008cff8c7230 */ /* 0x000fe40000004100 */
[C---:B0-----:R-:W-:Y:S01]  /*13e0*/  FADD.FTZ R152, -R156.reuse, R128 ;  /* 0x000000809c987221 */ /* 0x041fe20000010100 */
[C---:B------:R-:W-:Y:S01]  /*13f0*/  FADD.FTZ R154, -R156.reuse, R129 ;  /* 0x000000819c9a7221 */ /* 0x040fe20000010100 */
[C---:B------:R-:W-:Y:S01]  /*1400*/  FADD.FTZ R130, -R156.reuse, R130 ;  /* 0x000000829c827221 */ /* 0x040fe20000010100 */
[----:B------:R-:W-:Y:S01]  /*1410*/  FADD.FTZ R156, -R156, R131 ;  /* 0x000000839c9c7221 */ /* 0x000fe20000010100 */
[C---:B------:R-:W-:Y:S01]  /*1420*/  FMUL.FTZ R151, R7.reuse, R152 ;  /* 0x0000009807977220 */ /* 0x040fe20000410000 */
[----:B------:R-:W-:Y:S02]  /*1430*/  HADD2.F32 R155, -RZ, R155.H0_H0 ;  /* 0x2000009bff9b7230 */ /* 0x000fe40000004100 */
[C---:B------:R-:W-:Y:S01]  /*1440*/  FMUL.FTZ R152, R7.reuse, R154 ;  /* 0x0000009a07987220 */ /* 0x040fe20000410000 */
[----:B------:R-:W-:Y:S01]  /*1450*/  MOV R142, R135 ;  /* 0x00000087008e7202 */ /* 0x000fe20000000f00 */
[----:B------:R-:W-:Y:S01]  /*1460*/  FMUL.FTZ R154, R7, R156 ;  /* 0x0000009c079a7220 */ /* 0x000fe20000410000 */
[----:B------:R-:W-:Y:S01]  /*1470*/  FMUL.FTZ R156, R31, R140 ;  /* 0x0000008c1f9c7220 */ /* 0x000fe20000410000 */
[----:B------:R-:W-:Y:S01]  /*1480*/  SHF.R.U32.HI R157, RZ, 0x10, R135 ;  /* 0x00000010ff9d7819 */ /* 0x000fe20000011687 */
        /* <DEDUP_REMOVED lines=22> */
.L_x_9849:
[----:B------:R-:W-:Y:S05]  /*15f0*/  BSYNC B1 ;  /* 0x0000000000017941 */ /* 0x000fea0003800000 */
.L_x_9848:
        /* <DEDUP_REMOVED lines=15> */
[----:B------:R-:W-:Y:S01]  /*16f0*/  VIADD R141, R141, 0x100 ;  /* 0x000001008d8d7836 */ /* 0x000fe20000000000 */
[----:B------:R-:W-:-:S02]  /*1700*/  IADD3 R143, R143, 0x100, RZ ;  /* 0x000001008f8f7810 */ /* 0x000fc40007ffe0ff */
[----:B--2---:R-:W-:Y:S02]  /*1710*/  MOV R140, R134 ;  /* 0x00000086008c7202 */ /* 0x004fe40000000f00 */
[----:B------:R-:W-:-:S03]  /*1720*/  SHF.R.U64 R163, R134, 0x10, R135 ;  /* 0x0000001086a37819 */ /* 0x000fc60000001287 */
        /* <DEDUP_REMOVED lines=34> */
.L_x_9851:
[----:B------:R-:W-:Y:S05]  /*1950*/  BSYNC B1 ;  /* 0x0000000000017941 */ /* 0x000fea0003800000 */
.L_x_9850:
        /* <DEDUP_REMOVED lines=14> */
[----:B------:R-:W-:-:S02]  /*1a40*/  IADD3 R141, R141, 0x100, RZ ;  /* 0x000001008d8d7810 */ /* 0x000fc40007ffe0ff */
[----:B------:R-:W-:Y:S02]  /*1a50*/  IADD3 R143, R143, 0x100, RZ ;  /* 0x000001008f8f7810 */ /* 0x000fe40007ffe0ff */
        /* <DEDUP_REMOVED lines=9> */
[----:B------:R-:W-:Y:S01]  /*1af0*/  FMUL.FTZ R168, R7, R170 ;  /* 0x000000aa07a87220 */ /* 0x000fe20000410000 */
[----:B------:R-:W-:-:S02]  /*1b00*/  IMAD.MOV.U32 R142, RZ, RZ, R135 ;  /* 0x000000ffff8e7224 */ /* 0x000fc400078e0087 */
[----:B------:R-:W-:Y:S01]  /*1b10*/  FMUL.FTZ R170, R7, R172 ;  /* 0x000000ac07aa7220 */ /* 0x000fe20000410000 */
[----:B------:R-:W-:Y:S01]  /*1b20*/  FMUL.FTZ R172, R23, R140 ;  /* 0x0000008c17ac7220 */ /* 0x000fe20000410000 */
[----:B------:R-:W-:Y:S01]  /*1b30*/  SHF.R.U32.HI R173, RZ, 0x10, R135 ;  /* 0x00000010ffad7819 */ /* 0x000fe20000011687 */
        /* <DEDUP_REMOVED lines=22> */
.L_x_9853:
[----:B------:R-:W-:Y:S05]  /*1ca0*/  BSYNC B1 ;  /* 0x0000000000017941 */ /* 0x000fea0003800000 */
.L_x_9852:
        /* <DEDUP_REMOVED lines=52> */
.L_x_9855:
[----:B------:R-:W-:Y:S05]  /*1ff0*/  BSYNC B1 ;  /* 0x0000000000017941 */ /* 0x000fea0003800000 */
.L_x_9854:
        /* <DEDUP_REMOVED lines=52> */
.L_x_9857:
[----:B------:R-:W-:Y:S05]  /*2340*/  BSYNC B1 ;  /* 0x0000000000017941 */ /* 0x000fea0003800000 */
.L_x_9856:
        /* <DEDUP_REMOVED lines=17> */
[----:B---3--:R-:W-:-:S02]  /*2460*/  FADD.FTZ R194, -R200, R129 ;  /* 0x00000081c8c27221 */ /* 0x008fc40000010100 */
[----:B------:R-:W-:Y:S02]  /*2470*/  HADD2.F32 R139, -RZ, R139.H0_H0 ;  /* 0x2000008bff8b7230 */ /* 0x000fe40000004100 */
[----:B0-----:R-:W-:Y:S01]  /*2480*/  FADD.FTZ R134, -R200, R128 ;  /* 0x00000080c8867221 */ /* 0x001fe20000010100 */
[----:B------:R-:W-:Y:S02]  /*2490*/  HADD2.F32 R197, -RZ, R197.H0_H0 ;  /* 0x200000c5ffc57230 */ /* 0x000fe40000004100 */
[----:B------:R-:W-:Y:S01]  /*24a0*/  FMUL.FTZ R194, R7, R194 ;  /* 0x000000c207c27220 */ /* 0x000fe20000410000 */
[----:B------:R-:W-:Y:S01]  /*24b0*/  SHF.R.U32.HI R141, RZ, 0x10, R133 ;  /* 0x00000010ff8d7819 */ /* 0x000fe20000011685 */
[----:B------:R-:W-:Y:S01]  /*24c0*/  FMUL.FTZ R196, R11, R139 ;  /* 0x0000008b0bc47220 */ /* 0x000fe20000410000 */
[----:B------:R-:W-:Y:S01]  /*24d0*/  FMUL.FTZ R193, R7, R134 ;  /* 0x0000008607c17220 */ /* 0x000fe20000410000 */
[----:B------:R-:W-:Y:S01]  /*24e0*/  FADD.FTZ R41, R41, R197 ;  /* 0x000000c529297221 */ /* 0x000fe20000010000 */
[----:B------:R-:W-:Y:S01]  /*24f0*/  FFMA.FTZ R69, R194, R197, R69 ;  /* 0x000000c5c2457223 */ /* 0x000fe20000010045 */
[----:B------:R-:W-:-:S02]  /*2500*/  HADD2.F32 R140, -RZ, R140.H0_H0 ;  /* 0x2000008cff8c7230 */ /* 0x000fc40000004100 */
[----:B------:R-:W-:Y:S01]  /*2510*/  FMUL.FTZ R197, R10, R197 ;  /* 0x000000c50ac57220 */ /* 0x000fe20000410000 */
[----:B------:R-:W-:Y:S01]  /*2520*/  FADD.FTZ R128, R137, R196 ;  /* 0x000000c489807221 */ /* 0x000fe20000010000 */
[C---:B------:R-:W-:Y:S01]  /*2530*/  FADD.FTZ R130, -R200.reuse, R130 ;  /* 0x00000082c8827221 */ /* 0x040fe20000010100 */
[----:B------:R-:W-:Y:S01]  /*2540*/  FFMA.FTZ R129, R193, R196, R138 ;  /* 0x000000c4c1817223 */ /* 0x000fe2000001008a */
[----:B------:R-:W-:Y:S01]  /*2550*/  FADD.FTZ R200, -R200, R131 ;  /* 0x00000083c8c87221 */ /* 0x000fe20000010100 */
        /* <DEDUP_REMOVED lines=17> */
.L_x_9845:
[----:B------:R-:W-:Y:S05]  /*2670*/  BSYNC B0 ;  /* 0x0000000000007941 */ /* 0x000fea0003800000 */
.L_x_9825:
        /* <DEDUP_REMOVED lines=26> */
.L_x_9952:
        /* <DEDUP_REMOVED lines=50> */
[----:B------:R-:W-:Y:S02]  /*2b40*/  ISETP.NE.AND P5, PT, R36, RZ, PT ;  /* 0x000000ff2400720c */ /* 0x000fe40003fa5270 */
[----:B------:R-:W-:Y:S02]  /*2b50*/  MOV R128, UR12 ;  /* 0x0000000c00807c02 */ /* 0x000fe40008000f00 */
[----:B------:R-:W-:Y:S02]  /*2b60*/  FSEL R130, R134, RZ, !P5 ;  /* 0x000000ff86827208 */ /* 0x000fe40006800000 */
[----:B------:R-:W-:Y:S02]  /*2b70*/  MOV R129, UR13 ;  /* 0x0000000d00817c02 */ /* 0x000fe40008000f00 */
[----:B------:R-:W-:Y:S01]  /*2b80*/  ISETP.NE.U32.AND P5, PT, R128, RZ, PT ;  /* 0x000000ff8000720c */ /* 0x000fe20003fa5070 */
[----:B------:R-:W-:-:S03]  /*2b90*/  FFMA.FTZ R130, R207, R132, R130 ;  /* 0x00000084cf827223 */ /* 0x000fc60000010082 */
[----:B------:R-:W-:Y:S01]  /*2ba0*/  ISETP.NE.AND.EX P5, PT, R129, RZ, PT, P5 ;  /* 0x000000ff8100720c */ /* 0x000fe20003fa5350 */
[----:B------:R-:W-:-:S04]  /*2bb0*/  FADD.FTZ R130, R205, -R130 ;  /* 0x80000082cd827221 */ /* 0x000fc80000010000 */
[----:B------:R-:W-:-:S08]  /*2bc0*/  FMUL.FTZ R135, R7, R130 ;  /* 0x0000008207877220 */ /* 0x000fd00000410000 */
[----:B------:R-:W-:-:S07]  /*2bd0*/  @P5 FADD.FTZ R135, R96, R135 ;  /* 0x0000008760875221 */ /* 0x000fce0000010000 */
.L_x_9862:
[----:B------:R-:W-:Y:S05]  /*2be0*/  BSYNC B1 ;  /* 0x0000000000017941 */ /* 0x000fea0003800000 */
.L_x_9861:
        /* <DEDUP_REMOVED lines=13> */
.L_x_9864:
[----:B------:R-:W-:Y:S05]  /*2cc0*/  BSYNC B1 ;  /* 0x0000000000017941 */ /* 0x000fea0003800000 */
.L_x_9863:
        /* <DEDUP_REMOVED lines=13> */
.L_x_9866:
[----:B------:R-:W-:Y:S05]  /*2da0*/  BSYNC B1 ;  /* 0x0000000000017941 */ /* 0x000fea0003800000 */
.L_x_9865:
        /* <DEDUP_REMOVED lines=18> */
.L_x_9868:
[----:B------:R-:W-:Y:S05]  /*2ed0*/  BSYNC B1 ;  /* 0x0000000000017941 */ /* 0x000fea0003800000 */
.L_x_9867:
        /* <DEDUP_REMOVED lines=10> */
[----:B------:R-:W-:Y:S02]  /*2f80*/  @P4 F2FP.F16.F32.PACK_AB R137, RZ, R137 ;  /* 0x00000089ff89423e */ /* 0x000fe400000000ff */
[----:B------:R-:W0:Y:S01]  /*2f90*/  @P4 LDC R139, c[0x0][0x29c] ;  /* 0x0000a700ff8b4b82 */ /* 0x000e220000000800 */
[----:B-1----:R-:W-:Y:S01]  /*2fa0*/  @P4 FMUL.FTZ R135, R135, R130 ;  /* 0x0000008287874220 */ /* 0x002fe20000410000 */
[----:B------:R-:W-:-:S04]  /*2fb0*/  @P4 PRMT R147, R137, 0x7610, R147 ;  /* 0x0000761089934816 */ /* 0x000fc80000000093 */
[----:B------:R-:W-:Y:S01]  /*2fc0*/  @P4 F2FP.F16.F32.PACK_AB R135, RZ, R135 ;  /* 0x00000087ff87423e */ /* 0x000fe200000000ff */
[----:B--2---:R-:W-:-:S03]  /*2fd0*/  @P4 FMUL.FTZ R136, R136, R131 ;  /* 0x0000008388884220 */ /* 0x004fc60000410000 */
[----:B------:R-:W-:Y:S02]  /*2fe0*/  @P4 PRMT R145, R135, 0x7610, R145 ;  /* 0x0000761087914816 */ /* 0x000fe40000000091 */
[----:B------:R-:W-:Y:S01]  /*2ff0*/  @P4 F2FP.F16.F32.PACK_AB R136, RZ, R136 ;  /* 0x00000088ff88423e */ /* 0x000fe200000000ff */
[----:B---3--:R-:W-:-:S03]  /*3000*/  @P5 IMAD.WIDE.U32 R128, R6, 0x10, R128 ;  /* 0x0000001006805825 */ /* 0x008fc600078e0080 */
[----:B------:R-:W-:Y:S02]  /*3010*/  @P4 PRMT R146, R136, 0x7610, R146 ;  /* 0x0000761088924816 */ /* 0x000fe40000000092 */
[----:B------:R1:W-:Y:S01]  /*3020*/  @P5 STG.E.128 desc[UR4][R128.64], R124 ;  /* 0x0000007c80005986 */ /* 0x0003e2000c101d04 */
[----:B0-----:R-:W-:-:S05]  /*3030*/  @P4 FMUL.FTZ R138, R138, R139 ;  /* 0x0000008b8a8a4220 */ /* 0x001fca0000410000 */
[----:B------:R-:W-:-:S04]  /*3040*/  @P4 F2FP.F16.F32.PACK_AB R138, RZ, R138 ;  /* 0x0000008aff8a423e */ /* 0x000fc800000000ff */
        /* <DEDUP_REMOVED lines=10> */
.L_x_9870:
[----:B------:R-:W-:Y:S05]  /*30f0*/  BSYNC B1 ;  /* 0x0000000000017941 */ /* 0x000fea0003800000 */
.L_x_9869:
[----:B------:R-:W-:Y:S01]  /*3100*/  VIADD R6, R6, 0x100 ;  /* 0x0000010006067836 */ /* 0x000fe20000000000 */
[----:B------:R-:W-:-:S07]  /*3110*/  IADD3 R133, R133, 0x100, RZ ;  /* 0x0000010085857810 */ /* 0x000fce0007ffe0ff */
.L_x_9860:
[----:B------:R-:W-:Y:S05]  /*3120*/  BSYNC B0 ;  /* 0x0000000000007941 */ /* 0x000fea0003800000 */
.L_x_9859:
        /* <DEDUP_REMOVED lines=19> */
.L_x_9874:
[----:B------:R-:W-:Y:S05]  /*3260*/  BSYNC B1 ;  /* 0x0000000000017941 */ /* 0x000fea0003800000 */
.L_x_9873:
        /* <DEDUP_REMOVED lines=11> */
.L_x_9876:
[----:B------:R-:W-:Y:S05]  /*3320*/  BSYNC B1 ;  /* 0x0000000000017941 */ /* 0x000fea0003800000 */
.L_x_9875:
        /* <DEDUP_REMOVED lines=11> */
.L_x_9878:
[----:B------:R-:W-:Y:S05]  /*33e0*/  BSYNC B1 ;  /* 0x0000000000017941 */ /* 0x000fea0003800000 */
.L_x_9877:
        /* <DEDUP_REMOVED lines=16> */
.L_x_9880:
[----:B------:R-:W-:Y:S05]  /*34f0*/  BSYNC B1 ;  /* 0x0000000000017941 */ /* 0x000fea0003800000 */
.L_x_9879:
        /* <DEDUP_REMOVED lines=33> */
.L_x_9882:
[----:B------:R-:W-:Y:S05]  /*3710*/  BSYNC B1 ;  /* 0x0000000000017941 */ /* 0x000fea0003800000 */
.L_x_9881:
[----:B------:R-:W-:Y:S02]  /*3720*/  IADD3 R6, R6, 0x100, RZ ;  /* 0x0000010006067810 */ /* 0x000fe40007ffe0ff */
[----:B------:R-:W-:-:S07]  /*3730*/  IADD3 R133, R133, 0x100, RZ ;  /* 0x0000010085857810 */ /* 0x000fce0007ffe0ff */
.L_x_9872:
[----:B------:R-:W-:Y:S05]  /*3740*/  BSYNC B0 ;  /* 0x0000000000007941 */ /* 0x000fea0003800000 */
.L_x_9871:
        /* <DEDUP_REMOVED lines=19> */
.L_x_9886:
[----:B------:R-:W-:Y:S05]  /*3880*/  BSYNC B1 ;  /* 0x0000000000017941 */ /* 0x000fea0003800000 */
.L_x_9885:
        /* <DEDUP_REMOVED lines=11> */
.L_x_9888:
[----:B------:R-:W-:Y:S05]  /*3940*/  BSYNC B1 ;  /* 0x0000000000017941 */ /* 0x000fea0003800000 */
.L_x_9887:
        /* <DEDUP_REMOVED lines=11> */
.L_x_9890:
[----:B------:R-:W-:Y:S05]  /*3a00*/  BSYNC B1 ;  /* 0x0000000000017941 */ /* 0x000fea0003800000 */
.L_x_9889:
        /* <DEDUP_REMOVED lines=16> */
.L_x_9892:
[----:B------:R-:W-:Y:S05]  /*3b10*/  BSYNC B1 ;  /* 0x0000000000017941 */ /* 0x000fea0003800000 */
.L_x_9891:
        /* <DEDUP_REMOVED lines=33> */
.L_x_9894:
[----:B------:R-:W-:Y:S05]  /*3d30*/  BSYNC B1 ;  /* 0x0000000000017941 */ /* 0x000fea0003800000 */
.L_x_9893:
[----:B------:R-:W-:Y:S01]  /*3d40*/  IADD3 R6, R6, 0x100, RZ ;  /* 0x0000010006067810 */ /* 0x000fe20007ffe0ff */
[----:B------:R-:W-:-:S07]  /*3d50*/  VIADD R133, R133, 0x100 ;  /* 0x0000010085857836 */ /* 0x000fce0000000000 */
.L_x_9884:
[----:B------:R-:W-:Y:S05]  /*3d60*/  BSYNC B0 ;  /* 0x0000000000007941 */ /* 0x000fea0003800000 */
.L_x_9883:
        /* <DEDUP_REMOVED lines=18> */
.L_x_9898:
[----:B------:R-:W-:Y:S05]  /*3e90*/  BSYNC B1 ;  /* 0x0000000000017941 */ /* 0x000fea0003800000 */
.L_x_9897:
        /* <DEDUP_REMOVED lines=11> */
.L_x_9900:
[----:B------:R-:W-:Y:S05]  /*3f50*/  BSYNC B1 ;  /* 0x0000000000017941 */ /* 0x000fea0003800000 */
.L_x_9899:
        /* <DEDUP_REMOVED lines=11> */
.L_x_9902:
[----:B------:R-:W-:Y:S05]  /*4010*/  BSYNC B1 ;  /* 0x0000000000017941 */ /* 0x000fea0003800000 */
.L_x_9901:
        /* <DEDUP_REMOVED lines=16> */
.L_x_9904:
[----:B------:R-:W-:Y:S05]  /*4120*/  BSYNC B1 ;  /* 0x0000000000017941 */ /* 0x000fea0003800000 */
.L_x_9903:
        /* <DEDUP_REMOVED lines=33> */
.L_x_9906:
[----:B------:R-:W-:Y:S05]  /*4340*/  BSYNC B1 ;  /* 0x0000000000017941 */ /* 0x000fea0003800000 */
.L_x_9905:
[----:B------:R-:W-:Y:S01]  /*4350*/  VIADD R6, R6, 0x100 ;  /* 0x0000010006067836 */ /* 0x000fe20000000000 */
[----:B------:R-:W-:-:S07]  /*4360*/  IADD3 R133, R133, 0x100, RZ ;  /* 0x0000010085857810 */ /* 0x000fce0007ffe0ff */
.L_x_9896:
[----:B------:R-:W-:Y:S05]  /*4370*/  BSYNC B0 ;  /* 0x0000000000007941 */ /* 0x000fea0003800000 */
.L_x_9895:
        /* <DEDUP_REMOVED lines=18> */
.L_x_9910:
[----:B------:R-:W-:Y:S05]  /*44a0*/  BSYNC B1 ;  /* 0x0000000000017941 */ /* 0x000fea0003800000 */
.L_x_9909:
        /* <DEDUP_REMOVED lines=11> */
.L_x_9912:
[----:B------:R-:W-:Y:S05]  /*4560*/  BSYNC B1 ;  /* 0x0000000000017941 */ /* 0x000fea0003800000 */
.L_x_9911:
        /* <DEDUP_REMOVED lines=11> */
.L_x_9914:
[----:B------:R-:W-:Y:S05]  /*4620*/  BSYNC B1 ;  /* 0x0000000000017941 */ /* 0x000fea0003800000 */
.L_x_9913:
        /* <DEDUP_REMOVED lines=16> */
.L_x_9916:
[----:B------:R-:W-:Y:S05]  /*4730*/  BSYNC B1 ;  /* 0x0000000000017941 */ /* 0x000fea0003800000 */
.L_x_9915:
        /* <DEDUP_REMOVED lines=33> */
.L_x_9918:
[----:B------:R-:W-:Y:S05]  /*4950*/  BSYNC B1 ;  /* 0x0000000000017941 */ /* 0x000fea0003800000 */
.L_x_9917:
[----:B------:R-:W-:Y:S02]  /*4960*/  IADD3 R6, R6, 0x100, RZ ;  /* 0x0000010006067810 */ /* 0x000fe40007ffe0ff */
[----:B------:R-:W-:-:S07]  /*4970*/  IADD3 R133, R133, 0x100, RZ ;  /* 0x0000010085857810 */ /* 0x000fce0007ffe0ff */
.L_x_9908:
[----:B------:R-:W-:Y:S05]  /*4980*/  BSYNC B0 ;  /* 0x0000000000007941 */ /* 0x000fea0003800000 */
.L_x_9907:
        /* <DEDUP_REMOVED lines=18> */
.L_x_9922:
[----:B------:R-:W-:Y:S05]  /*4ab0*/  BSYNC B1 ;  /* 0x0000000000017941 */ /* 0x000fea0003800000 */
.L_x_9921:
        /* <DEDUP_REMOVED lines=11> */
.L_x_9924:
[----:B------:R-:W-:Y:S05]  /*4b70*/  BSYNC B1 ;  /* 0x0000000000017941 */ /* 0x000fea0003800000 */
.L_x_9923:
        /* <DEDUP_REMOVED lines=11> */
.L_x_9926:
[----:B------:R-:W-:Y:S05]  /*4c30*/  BSYNC B1 ;  /* 0x0000000000017941 */ /* 0x000fea0003800000 */
.L_x_9925:
        /* <DEDUP_REMOVED lines=16> */
.L_x_9928:
[----:B------:R-:W-:Y:S05]  /*4d40*/  BSYNC B1 ;  /* 0x0000000000017941 */ /* 0x000fea0003800000 */
.L_x_9927:
        /* <DEDUP_REMOVED lines=33> */
.L_x_9930:
[----:B------:R-:W-:Y:S05]  /*4f60*/  BSYNC B1 ;  /* 0x0000000000017941 */ /* 0x000fea0003800000 */
.L_x_9929:
[----:B------:R-:W-:Y:S01]  /*4f70*/  IADD3 R6, R6, 0x100, RZ ;  /* 0x0000010006067810 */ /* 0x000fe20007ffe0ff */
[----:B------:R-:W-:-:S07]  /*4f80*/  VIADD R133, R133, 0x100 ;  /* 0x0000010085857836 */ /* 0x000fce0000000000 */
.L_x_9920:
[----:B------:R-:W-:Y:S05]  /*4f90*/  BSYNC B0 ;  /* 0x0000000000007941 */ /* 0x000fea0003800000 */
.L_x_9919:
        /* <DEDUP_REMOVED lines=19> */
.L_x_9934:
[----:B------:R-:W-:Y:S05]  /*50d0*/  BSYNC B1 ;  /* 0x0000000000017941 */ /* 0x000fea0003800000 */
.L_x_9933:
        /* <DEDUP_REMOVED lines=11> */
.L_x_9936:
[----:B------:R-:W-:Y:S05]  /*5190*/  BSYNC B1 ;  /* 0x0000000000017941 */ /* 0x000fea0003800000 */
.L_x_9935:
        /* <DEDUP_REMOVED lines=11> */
.L_x_9938:
[----:B------:R-:W-:Y:S05]  /*5250*/  BSYNC B1 ;  /* 0x0000000000017941 */ /* 0x000fea0003800000 */
.L_x_9937:
        /* <DEDUP_REMOVED lines=16> */
.L_x_9940:
[----:B------:R-:W-:Y:S05]  /*5360*/  BSYNC B1 ;  /* 0x0000000000017941 */ /* 0x000fea0003800000 */
.L_x_9939:
        /* <DEDUP_REMOVED lines=9> */
[----:B------:R-:W-:Y:S01]  /*5400*/  @P4 F2FP.F16.F32.PACK_AB R134, RZ, R134 ;  /* 0x00000086ff86423e */ /* 0x000fe200000000ff */
[----:B-1----:R-:W-:-:S03]  /*5410*/  @P4 FMUL.FTZ R137, R137, R130 ;  /* 0x0000008289894220 */ /* 0x002fc60000410000 */
[----:B------:R-:W-:Y:S02]  /*5420*/  @P4 PRMT R146, R134, 0x7610, R146 ;  /* 0x0000761086924816 */ /* 0x000fe40000000092 */
[----:B------:R-:W-:Y:S01]  /*5430*/  @P4 F2FP.F16.F32.PACK_AB R137, RZ, R137 ;  /* 0x00000089ff89423e */ /* 0x000fe200000000ff */
[----:B--2---:R-:W-:-:S03]  /*5440*/  @P3 IMAD.WIDE.U32 R128, R6, 0x10, R128 ;  /* 0x0000001006803825 */ /* 0x004fc600078e0080 */
[----:B------:R-:W-:Y:S01]  /*5450*/  @P4 PRMT R147, R137, 0x7610, R147 ;  /* 0x0000761089934816 */ /* 0x000fe20000000093 */
[----:B------:R-:W0:Y:S01]  /*5460*/  @P4 LDC R6, c[0x0][0x29c] ;  /* 0x0000a700ff064b82 */ /* 0x000e220000000800 */
[----:B------:R1:W-:Y:S01]  /*5470*/  @P3 STG.E.128 desc[UR4][R128.64], R124 ;  /* 0x0000007c80003986 */ /* 0x0003e2000c101d04 */
[----:B---3--:R-:W-:-:S05]  /*5480*/  @P4 FMUL.FTZ R136, R136, R131 ;  /* 0x0000008388884220 */ /* 0x008fca0000410000 */
[----:B------:R-:W-:-:S04]  /*5490*/  @P4 F2FP.F16.F32.PACK_AB R136, RZ, R136 ;  /* 0x00000088ff88423e */ /* 0x000fc800000000ff */
[----:B------:R-:W-:Y:S01]  /*54a0*/  @P4 PRMT R148, R136, 0x7610, R148 ;  /* 0x0000761088944816 */ /* 0x000fe20000000094 */
        /* <DEDUP_REMOVED lines=12> */
.L_x_9932:
[----:B------:R-:W-:Y:S05]  /*5570*/  BSYNC B0 ;  /* 0x0000000000007941 */ /* 0x000fea0003800000 */
.L_x_9931:
[----:B------:R-:W-:Y:S01]  /*5580*/  ISETP.NE.AND P3, PT, R206, RZ, PT ;  /* 0x000000ffce00720c */ /* 0x000fe20003f65270 */
[----:B------:R-:W-:-:S03]  /*5590*/  VIADD R37, R37, UR10 ;  /* 0x0000000a25257c36 */ /* 0x000fc60008000000 */
[----:B------:R-:W-:Y:S02]  /*55a0*/  SEL R136, RZ, 0x1, P3 ;  /* 0x00000001ff887807 */ /* 0x000fe40001800000 */
[----:B------:R-:W-:-:S13]  /*55b0*/  ISETP.GE.AND P3, PT, R37, UR11, PT ;  /* 0x0000000b25007c0c */ /* 0x000fda000bf66270 */
[----:B------:R-:W-:Y:S05]  /*55c0*/  @!P3 BRA `(.L_x_9941) ;  /* 0xffffffb000e4b947 */ /* 0x000fea000383ffff */
.L_x_9824:
        /* <DEDUP_REMOVED lines=17> */
[----:B------:R-:W-:Y:S01]  /*56e0*/  @P6 IADD3 R27, R27, 0x100, RZ ;  /* 0x000001001b1b6810 */ /* 0x000fe20007ffe0ff */
[----:B------:R0:W-:Y:S01]  /*56f0*/  @P6 STG.E.128 desc[UR4][R2.64], R64 ;  /* 0x0000004002006986 */ /* 0x0001e2000c101d04 */
[----:B------:R-:W4:Y:S03]  /*5700*/  @P4 LDC.64 R12, c[0x0][0x2d8] ;  /* 0x0000b600ff0c4b82 */ /* 0x000f260000000a00 */
[C---:B-1----:R-:W-:Y:S01]  /*5710*/  @P5 IMAD.WIDE.U32 R6, R27.reuse, 0x10, R6 ;  /* 0x000000101b065825 */ /* 0x042fe200078e0006 */
[----:B------:R0:W-:Y:S04]  /*5720*/  @P6 STG.E.128 desc[UR4][R4.64], R92 ;  /* 0x0000005c04006986 */ /* 0x0001e8000c101d04 */
        /* <DEDUP_REMOVED lines=21> */
[----:B------:R-:W-:Y:S01]  /*5880*/  @P1 IADD3 R27, R27, 0x100, RZ ;  /* 0x000001001b1b1810 */ /* 0x000fe20007ffe0ff */
[----:B------:R0:W-:Y:S04]  /*5890*/  @P1 STG.E.128 desc[UR4][R18.64], R48 ;  /* 0x0000003012001986 */ /* 0x0001e8000c101d04 */
[----:B------:R0:W-:Y:S01]  /*58a0*/  @P1 STG.E.128 desc[UR4][R20.64], R76 ;  /* 0x0000004c14001986 */ /* 0x0001e2000c101d04 */
[----:B----4-:R-:W-:-:S05]  /*58b0*/  @P2 IMAD.WIDE.U32 R22, R27, 0x10, R22 ;  /* 0x000000101b162825 */ /* 0x010fca00078e0016 */
[----:B------:R0:W-:Y:S01]  /*58c0*/  @P2 STG.E.128 desc[UR4][R22.64], R44 ;  /* 0x0000002c16002986 */ /* 0x0001e2000c101d04 */
[----:B-1----:R-:W-:-:S05]  /*58d0*/  @P2 IMAD.WIDE.U32 R24, R27, 0x10, R24 ;  /* 0x000000101b182825 */ /* 0x002fca00078e0018 */
        /* <DEDUP_REMOVED lines=10> */
.L_x_9858:
[----:B------:R-:W-:Y:S01]  /*5980*/  HFMA2.MMA R141, -RZ, RZ, 0, 9.5367431640625e-07 ;  /* 0x00000010ff8d7435 */ /* 0x000fe200000001ff */
[----:B------:R-:W-:Y:S01]  /*5990*/  MOV R140, R137 ;  /* 0x00000089008c7202 */ /* 0x000fe20000000f00 */
[----:B------:R-:W-:Y:S01]  /*59a0*/  IMAD.MOV.U32 R142, RZ, RZ, 0x1f ;  /* 0x0000001fff8e7424 */ /* 0x000fe200078e00ff */
[----:B-----5:R-:W-:-:S08]  /*59b0*/  MOV R139, 0xffffffff ;  /* 0xffffffff008b7802 */ /* 0x020fd00000000f00 */
[----:B0-----:R-:W-:Y:S05]  /*59c0*/  WARPSYNC.COLLECTIVE R139, `(.L_x_9942) ;  /* 0x000000008b087348 */ /* 0x001fea0003c00000 */
[----:B------:R1:W2:Y:S02]  /*59d0*/  SHFL.DOWN P5, R187, R140, R141, R142 ;  /* 0x0800008d8cbb7389 */ /* 0x0002a400000a008e */
[----:B012---:R-:W-:Y:S01]  /*59e0*/  ENDCOLLECTIVE ;  /* 0x000000000000791b */ /* 0x007fe20003800000 */
.L_x_9942:
[----:B------:R-:W-:Y:S01]  /*59f0*/  IMAD.MOV.U32 R140, RZ, RZ, R138 ;  /* 0x000000ffff8c7224 */ /* 0x000fe200078e008a */
[----:B------:R-:W-:-:S07]  /*5a00*/  MOV R130, R187 ;  /* 0x000000bb00827202 */ /* 0x000fce0000000f00 */
[----:B------:R-:W-:Y:S05]  /*5a10*/  WARPSYNC.COLLECTIVE R139, `(.L_x_9943) ;  /* 0x000000008b087348 */ /* 0x000fea0003c00000 */
[----:B------:R0:W1:Y:S02]  /*5a20*/  SHFL.DOWN P5, R187, R140, R141, R142 ;  /* 0x0800008d8cbb7389 */ /* 0x00006400000a008e */
[----:B01----:R-:W-:Y:S01]  /*5a30*/  ENDCOLLECTIVE ;  /* 0x000000000000791b */ /* 0x003fe20003800000 */
.L_x_9943:
[----:B------:R-:W-:-:S05]  /*5a40*/  FADD.FTZ R130, R130, R137 ;  /* 0x0000008982827221 */ /* 0x000fca0000010000 */
[----:B------:R-:W-:Y:S01]  /*5a50*/  MOV R140, R130 ;  /* 0x00000082008c7202 */ /* 0x000fe20000000f00 */
[----:B------:R-:W-:Y:S01]  /*5a60*/  IMAD.MOV.U32 R141, RZ, RZ, 0x8 ;  /* 0x00000008ff8d7424 */ /* 0x000fe200078e00ff */
[----:B------:R-:W-:-:S07]  /*5a70*/  MOV R131, R187 ;  /* 0x000000bb00837202 */ /* 0x000fce0000000f00 */
[----:B------:R-:W-:Y:S05]  /*5a80*/  WARPSYNC.COLLECTIVE R139, `(.L_x_9944) ;  /* 0x000000008b087348 */ /* 0x000fea0003c00000 */
[----:B------:R0:W1:Y:S02]  /*5a90*/  SHFL.DOWN P5, R187, R140, R141, R142 ;  /* 0x0800008d8cbb7389 */ /* 0x00006400000a008e */
[----:B01----:R-:W-:Y:S01]  /*5aa0*/  ENDCOLLECTIVE ;  /* 0x000000000000791b */ /* 0x003fe20003800000 */
.L_x_9944:
[----:B------:R-:W-:-:S05]  /*5ab0*/  FADD.FTZ R131, R131, R138 ;  /* 0x0000008a83837221 */ /* 0x000fca0000010000 */
[----:B------:R-:W-:Y:S02]  /*5ac0*/  MOV R140, R131 ;  /* 0x00000083008c7202 */ /* 0x000fe40000000f00 */
[----:B------:R-:W-:-:S07]  /*5ad0*/  MOV R133, R187 ;  /* 0x000000bb00857202 */ /* 0x000fce0000000f00 */
[----:B------:R-:W-:Y:S05]  /*5ae0*/  WARPSYNC.COLLECTIVE R139, `(.L_x_9945) ;  /* 0x000000008b087348 */ /* 0x000fea0003c00000 */
[----:B------:R0:W1:Y:S02]  /*5af0*/  SHFL.DOWN P5, R187, R140, R141, R142 ;  /* 0x0800008d8cbb7389 */ /* 0x00006400000a008e */
[----:B01----:R-:W-:Y:S01]  /*5b00*/  ENDCOLLECTIVE ;  /* 0x000000000000791b */ /* 0x003fe20003800000 */
.L_x_9945:
[----:B------:R-:W-:Y:S01]  /*5b10*/  FADD.FTZ R133, R130, R133 ;  /* 0x0000008582857221 */ /* 0x000fe20000010000 */
[----:B------:R-:W-:-:S04]  /*5b20*/  HFMA2.MMA R141, -RZ, RZ, 0, 2.384185791015625e-07 ;  /* 0x00000004ff8d7435 */ /* 0x000fc800000001ff */
[----:B------:R-:W-:Y:S01]  /*5b30*/  MOV R140, R133 ;  /* 0x00000085008c7202 */ /* 0x000fe20000000f00 */
[----:B------:R-:W-:-:S07]  /*5b40*/  IMAD.MOV.U32 R132, RZ, RZ, R187 ;  /* 0x000000ffff847224 */ /* 0x000fce00078e00bb */
[----:B------:R-:W-:Y:S05]  /*5b50*/  WARPSYNC.COLLECTIVE R139, `(.L_x_9946) ;  /* 0x000000008b087348 */ /* 0x000fea0003c00000 */
[----:B------:R0:W1:Y:S02]  /*5b60*/  SHFL.DOWN P5, R187, R140, R141, R142 ;  /* 0x0800008d8cbb7389 */ /* 0x00006400000a008e */
[----:B01----:R-:W-:Y:S01]  /*5b70*/  ENDCOLLECTIVE ;  /* 0x000000000000791b */ /* 0x003fe20003800000 */
.L_x_9946:
[----:B------:R-:W-:-:S05]  /*5b80*/  FADD.FTZ R132, R131, R132 ;  /* 0x0000008483847221 */ /* 0x000fca0000010000 */
[----:B------:R-:W-:Y:S01]  /*5b90*/  MOV R140, R132 ;  /* 0x00000084008c7202 */ /* 0x000fe20000000f00 */
[----:B------:R-:W-:-:S07]  /*5ba0*/  IMAD.MOV.U32 R134, RZ, RZ, R187 ;  /* 0x000000ffff867224 */ /* 0x000fce00078e00bb */
[----:B------:R-:W-:Y:S05]  /*5bb0*/  WARPSYNC.COLLECTIVE R139, `(.L_x_9947) ;  /* 0x000000008b087348 */ /* 0x000fea0003c00000 */
[----:B------:R0:W1:Y:S02]  /*5bc0*/  SHFL.DOWN P5, R187, R140, R141, R142 ;  /* 0x0800008d8cbb7389 */ /* 0x00006400000a008e */
[----:B01----:R-:W-:Y:S01]  /*5bd0*/  ENDCOLLECTIVE ;  /* 0x000000000000791b */ /* 0x003fe20003800000 */
.L_x_9947:
[----:B------:R-:W-:-:S05]  /*5be0*/  FADD.FTZ R134, R133, R134 ;  /* 0x0000008685867221 */ /* 0x000fca0000010000 */
[----:B------:R-:W-:Y:S01]  /*5bf0*/  MOV R140, R134 ;  /* 0x00000086008c7202 */ /* 0x000fe20000000f00 */
[----:B------:R-:W-:Y:S01]  /*5c00*/  IMAD.MOV.U32 R141, RZ, RZ, 0x2 ;  /* 0x00000002ff8d7424 */ /* 0x000fe200078e00ff */
[----:B------:R-:W-:-:S07]  /*5c10*/  MOV R135, R187 ;  /* 0x000000bb00877202 */ /* 0x000fce0000000f00 */
[----:B------:R-:W-:Y:S05]  /*5c20*/  WARPSYNC.COLLECTIVE R139, `(.L_x_9948) ;  /* 0x000000008b087348 */ /* 0x000fea0003c00000 */
[----:B------:R0:W1:Y:S02]  /*5c30*/  SHFL.DOWN P5, R187, R140, R141, R142 ;  /* 0x0800008d8cbb7389 */ /* 0x00006400000a008e */
[----:B01----:R-:W-:Y:S01]  /*5c40*/  ENDCOLLECTIVE ;  /* 0x000000000000791b */ /* 0x003fe20003800000 */
.L_x_9948:
[----:B------:R-:W-:-:S05]  /*5c50*/  FADD.FTZ R135, R132, R135 ;  /* 0x0000008784877221 */ /* 0x000fca0000010000 */
[----:B------:R-:W-:Y:S02]  /*5c60*/  MOV R140, R135 ;  /* 0x00000087008c7202 */ /* 0x000fe40000000f00 */
[----:B------:R-:W-:-:S07]  /*5c70*/  MOV R137, R187 ;  /* 0x000000bb00897202 */ /* 0x000fce0000000f00 */
[----:B------:R-:W-:Y:S05]  /*5c80*/  WARPSYNC.COLLECTIVE R139, `(.L_x_9949) ;  /* 0x000000008b087348 */ /* 0x000fea0003c00000 */
[----:B------:R0:W1:Y:S02]  /*5c90*/  SHFL.DOWN P5, R187, R140, R141, R142 ;  /* 0x0800008d8cbb7389 */ /* 0x00006400000a008e */
[----:B01----:R-:W-:Y:S01]  /*5ca0*/  ENDCOLLECTIVE ;  /* 0x000000000000791b */ /* 0x003fe20003800000 */
.L_x_9949:
[----:B------:R-:W-:Y:S01]  /*5cb0*/  FADD.FTZ R137, R134, R137 ;  /* 0x0000008986897221 */ /* 0x000fe20000010000 */
[----:B------:R-:W-:-:S03]  /*5cc0*/  HFMA2.MMA R141, -RZ, RZ, 0, 5.9604644775390625e-08 ;  /* 0x00000001ff8d7435 */ /* 0x000fc600000001ff */
[----:B------:R-:W-:Y:S01]  /*5cd0*/  IMAD.MOV.U32 R140, RZ, RZ, R137 ;  /* 0x000000ffff8c7224 */ /* 0x000fe200078e0089 */
[----:B------:R-:W-:-:S07]  /*5ce0*/  MOV R136, R187 ;  /* 0x000000bb00887202 */ /* 0x000fce0000000f00 */
[----:B------:R-:W-:Y:S05]  /*5cf0*/  WARPSYNC.COLLECTIVE R139, `(.L_x_9950) ;  /* 0x000000008b087348 */ /* 0x000fea0003c00000 */
[----:B------:R0:W1:Y:S02]  /*5d00*/  SHFL.DOWN P5, R187, R140, R141, R142 ;  /* 0x0800008d8cbb7389 */ /* 0x00006400000a008e */
[----:B01----:R-:W-:Y:S01]  /*5d10*/  ENDCOLLECTIVE ;  /* 0x000000000000791b */ /* 0x003fe20003800000 */
.L_x_9950:
[----:B------:R-:W-:-:S05]  /*5d20*/  FADD.FTZ R136, R135, R136 ;  /* 0x0000008887887221 */ /* 0x000fca0000010000 */
[----:B------:R-:W-:Y:S02]  /*5d30*/  MOV R140, R136 ;  /* 0x00000088008c7202 */ /* 0x000fe40000000f00 */
[----:B------:R-:W-:-:S07]  /*5d40*/  MOV R186, R187 ;  /* 0x000000bb00ba7202 */ /* 0x000fce0000000f00 */
[----:B------:R-:W-:Y:S05]  /*5d50*/  WARPSYNC.COLLECTIVE R139, `(.L_x_9951) ;  /* 0x000000008b087348 */ /* 0x000fea0003c00000 */
[----:B------:R0:W1:Y:S02]  /*5d60*/  SHFL.DOWN P5, R187, R140, R141, R142 ;  /* 0x0800008d8cbb7389 */ /* 0x00006400000a008e */
[----:B01----:R-:W-:Y:S01]  /*5d70*/  ENDCOLLECTIVE ;  /* 0x000000000000791b */ /* 0x003fe20003800000 */
.L_x_9951:
[----:B------:R-:W-:Y:S05]  /*5d80*/  BRA `(.L_x_9952) ;  /* 0xffffffc800a47947 */ /* 0x000fea000383ffff */
.L_x_9953:
        /* <DEDUP_REMOVED lines=15> */
.L_x_15284:


//--------------------- .text._ZN10layer_norm13ln_bwd_kernelINS_13Kernel_traitsI6__halfS2_fS2_fjLj7168ELj1ELj1ELj8ELj8ENS_18Kernel_traits_baseILj7168ES2_S2_fS2_fjLj256EEEEELb0ELb0ELb1ELb1EEEvNS_9BwdParamsE --------------------------
	.section	.text._ZN10layer_norm13ln_bwd_kernelINS_13Kernel_traitsI6__halfS2_fS2_fjLj7168ELj1ELj1ELj8ELj8ENS_18Kernel_traits_baseILj7168ES2_S2_fS2_fjLj256EEEEELb0ELb0ELb1ELb1EEEvNS_9BwdParamsE,"ax",@progbits
	.align	128
        .global         _ZN10layer_norm13ln_bwd_kernelINS_13Kernel_traitsI6__halfS2_fS2_fjLj7168ELj1ELj1ELj8ELj8ENS_18Kernel_traits_baseILj7168ES2_S2_fS2_fjLj256EEEEELb0ELb0ELb1ELb1EEEvNS_9BwdParamsE
        .type           _ZN10layer_norm13ln_bwd_kernelINS_13Kernel_traitsI6__halfS2_fS2_fjLj7168ELj1ELj1ELj8ELj8ENS_18Kernel_traits_baseILj7168ES2_S2_fS2_fjLj256EEEEELb0ELb0ELb1ELb1EEEvNS_9BwdParamsE,@function
        .size           _ZN10layer_norm13ln_bwd_kernelINS_13Kernel_traitsI6__halfS2_fS2_fjLj7168ELj1ELj1ELj8ELj8ENS_18Kernel_traits_baseILj7168ES2_S2_fS2_fjLj256EEEEELb0ELb0ELb1ELb1EEEvNS_9BwdParamsE,(.L_x_15285 - _ZN10layer_norm13ln_bwd_kernelINS_13Kernel_traitsI6__halfS2_fS2_fjLj7168ELj1ELj1ELj8ELj8ENS_18Kernel_traits_baseILj7168ES2_S2_fS2_fjLj256EEEEELb0ELb0ELb1ELb1EEEvNS_9BwdParamsE)
        .other          _ZN10layer_norm13ln_bwd_kernelINS_13Kernel_traitsI6__halfS2_fS2_fjLj7168ELj1ELj1ELj8ELj8ENS_18Kernel_traits_baseILj7168ES2_S2_fS2_fjLj256EEEEELb0ELb0ELb1ELb1EEEvNS_9BwdParamsE,@"STO_CUDA_ENTRY STV_DEFAULT"
_ZN10layer_norm13ln_bwd_kernelINS_13Kernel_traitsI6__halfS2_fS2_fjLj7168ELj1ELj1ELj8ELj8ENS_18Kernel_traits_baseILj7168ES2_S2_fS2_fjLj256EEEEELb0ELb0ELb1ELb1EEEvNS_9BwdParamsE:
.text._ZN10layer_norm13ln_bwd_kernelINS_13Kernel_traitsI6__halfS2_fS2_fjLj7168ELj1ELj1ELj8ELj8ENS_18Kernel_traits_baseILj7168ES2_S2_fS2_fjLj256EEEEELb0ELb0ELb1ELb1EEEvNS_9BwdParamsE:
        /* <DEDUP_REMOVED lines=41> */
.L_x_9954:
        /* <DEDUP_REMOVED lines=84> */
.L_x_10030:
        /* <DEDUP_REMOVED lines=17> */
[C---:B------:R-:W-:Y:S02]  /*08e0*/  IADD3 R159, R34.reuse, 0x100, RZ ;  /* 0x00000100229f7810 */ /* 0x040fe40007ffe0ff */
[C---:B------:R-:W-:Y:S02]  /*08f0*/  IADD3 R158, R34.reuse, 0x200, RZ ;  /* 0x00000200229e7810 */ /* 0x040fe40007ffe0ff */
        /* <DEDUP_REMOVED lines=15> */
[----:B------:R0:W5:Y:S01]  /*09f0*/  LDG.E.128 R60, desc[UR4][R212.64] ;  /* 0x00000004d43c7981 */ /* 0x000162000c1e1d00 */
[C---:B------:R-:W-:Y:S02]  /*0a00*/  IADD3 R41, R34.reuse, 0x500, RZ ;  /* 0x0000050022297810 */ /* 0x040fe40007ffe0ff */
[----:B------:R-:W-:Y:S01]  /*0a10*/  IADD3 R37, R34, 0x600, RZ ;  /* 0x0000060022257810 */ /* 0x000fe20007ffe0ff */
[--C-:B------:R-:W-:Y:S01]  /*0a20*/  IMAD.WIDE.U32 R44, R45, 0x10, R214.reuse ;  /* 0x000000102d2c7825 */ /* 0x100fe200078e00d6 */
[----:B------:R0:W5:Y:S03]  /*0a30*/  LDG.E.128 R56, desc[UR4][R210.64] ;  /* 0x00000004d2387981 */ /* 0x000166000c1e1d00 */
[--C-:B------:R-:W-:Y:S01]  /*0a40*/  IMAD.WIDE.U32 R40, R41, 0x10, R214.reuse ;  /* 0x0000001029287825 */ /* 0x100fe200078e00d6 */
[----:B------:R0:W5:Y:S03]  /*0a50*/  LDG.E.128 R52, desc[UR4][R178.64] ;  /* 0x00000004b2347981 */ /* 0x000166000c1e1d00 */
[----:B------:R-:W-:Y:S01]  /*0a60*/  IMAD.WIDE.U32 R36, R37, 0x10, R214 ;  /* 0x0000001025247825 */ /* 0x000fe200078e00d6 */
[----:B------:R0:W5:Y:S04]  /*0a70*/  LDG.E.128 R48, desc[UR4][R176.64] ;  /* 0x00000004b0307981 */ /* 0x000168000c1e1d00 */
[----:B------:R-:W5:Y:S04]  /*0a80*/  LDG.E.128 R44, desc[UR4][R44.64] ;  /* 0x000000042c2c7981 */ /* 0x000f68000c1e1d00 */
[----:B------:R-:W5:Y:S04]  /*0a90*/  LDG.E.128 R40, desc[UR4][R40.64] ;  /* 0x0000000428287981 */ /* 0x000f68000c1e1d00 */
[----:B------:R-:W5:Y:S01]  /*0aa0*/  LDG.E.128 R36, desc[UR4][R36.64] ;  /* 0x0000000424247981 */ /* 0x000f62000c1e1d00 */
[----:B------:R-:W-:-:S02]  /*0ab0*/  MOV R127, RZ ;  /* 0x000000ff007f7202 */ /* 0x000fc40000000f00 */
[----:B------:R-:W-:Y:S01]  /*0ac0*/  MOV R125, RZ ;  /* 0x000000ff007d7202 */ /* 0x000fe20000000f00 */
[----:B0-----:R-:W-:Y:S06]  /*0ad0*/  BRA `(.L_x_9958) ;  /* 0x0000001000ec7947 */ /* 0x001fec0003800000 */
.L_x_9957:
        /* <DEDUP_REMOVED lines=9> */
[----:B0-----:R-:W-:Y:S01]  /*0b70*/  IMAD.WIDE R132, R2, 0x4, R132 ;  /* 0x0000000402847825 */ /* 0x001fe200078e0284 */
[C---:B------:R-:W-:Y:S02]  /*0b80*/  IADD3 R165, R169.reuse, 0x200, RZ ;  /* 0x00000200a9a57810 */ /* 0x040fe40007ffe0ff */
[C---:B------:R-:W-:Y:S02]  /*0b90*/  IADD3 R161, R169.reuse, 0x300, RZ ;  /* 0x00000300a9a17810 */ /* 0x040fe40007ffe0ff */
[C---:B------:R-:W-:Y:S01]  /*0ba0*/  IADD3 R163, R169.reuse, 0x400, RZ ;  /* 0x00000400a9a37810 */ /* 0x040fe20007ffe0ff */
[----:B------:R0:W3:Y:S01]  /*0bb0*/  LDG.E R3, desc[UR4][R132.64] ;  /* 0x0000000484037981 */ /* 0x0000e2000c1e1900 */
[C---:B------:R-:W-:Y:S01]  /*0bc0*/  IADD3 R167, R169.reuse, 0x500, RZ ;  /* 0x00000500a9a77810 */ /* 0x040fe20007ffe0ff */
[C---:B-1----:R-:W-:Y:S01]  /*0bd0*/  IMAD.WIDE.U32 R172, R169.reuse, 0x8, R146 ;  /* 0x00000008a9ac7825 */ /* 0x042fe200078e0092 */
[----:B------:R-:W-:-:S02]  /*0be0*/  IADD3 R169, R169, 0x600, RZ ;  /* 0x00000600a9a97810 */ /* 0x000fc40007ffe0ff */
[C---:B------:R-:W-:Y:S01]  /*0bf0*/  IADD3 R185, R34.reuse, 0x500, RZ ;  /* 0x0000050022b97810 */ /* 0x040fe20007ffe0ff */
        /* <DEDUP_REMOVED lines=8> */
[----:B------:R-:W-:-:S02]  /*0c80*/  IMAD.WIDE.U32 R164, R165, 0x8, R146 ;  /* 0x00000008a5a47825 */ /* 0x000fc400078e0092 */
[----:B------:R-:W2:Y:S02]  /*0c90*/  LDG.E.128 R128, desc[UR4][R128.64] ;  /* 0x0000000480807981 */ /* 0x000ea4000c1e1d00 */
        /* <DEDUP_REMOVED lines=19> */
[----:B------:R-:W-:-:S02]  /*0dd0*/  MOV R35, UR14 ;  /* 0x0000000e00237c02 */ /* 0x000fc40008000f00 */
[----:B------:R-:W-:Y:S02]  /*0de0*/  MOV R152, UR15 ;  /* 0x0000000f00987c02 */ /* 0x000fe40008000f00 */
        /* <DEDUP_REMOVED lines=21> */
[----:B------:R-:W-:Y:S01]  /*0f40*/  FADD.FTZ R200, -R3, R131 ;  /* 0x0000008303c87221 */ /* 0x000fe20000010100 */
[----:B------:R-:W-:-:S02]  /*0f50*/  MOV R130, R164 ;  /* 0x000000a400827202 */ /* 0x000fc40000000f00 */
[----:B------:R-:W-:Y:S01]  /*0f60*/  SHF.R.U64 R128, R164, 0x10, R165 ;  /* 0x00000010a4807819 */ /* 0x000fe200000012a5 */
[C---:B------:R-:W-:Y:S01]  /*0f70*/  FADD.FTZ R164, -R3.reuse, R132 ;  /* 0x0000008403a47221 */ /* 0x040fe20000010100 */
[C---:B------:R-:W-:Y:S01]  /*0f80*/  FADD.FTZ R198, -R3.reuse, R133 ;  /* 0x0000008503c67221 */ /* 0x040fe20000010100 */
[C---:B------:R-:W-:Y:S01]  /*0f90*/  FADD.FTZ R196, -R3.reuse, R135 ;  /* 0x0000008703c47221 */ /* 0x040fe20000010100 */
[C---:B------:R-:W-:Y:S01]  /*0fa0*/  FADD.FTZ R194, -R3.reuse, R137 ;  /* 0x0000008903c27221 */ /* 0x040fe20000010100 */
[----:B------:R-:W-:Y:S01]  /*0fb0*/  FADD.FTZ R188, -R3, R138 ;  /* 0x0000008a03bc7221 */ /* 0x000fe20000010100 */
[--C-:B------:R-:W-:Y:S02]  /*0fc0*/  SHF.R.U64 R132, R160, 0x10, R161.reuse ;  /* 0x00000010a0847819 */ /* 0x100fe400000012a1 */
[----:B------:R-:W-:Y:S02]  /*0fd0*/  MOV R131, R161 ;  /* 0x000000a100837202 */ /* 0x000fe40000000f00 */
[----:B------:R-:W-:-:S02]  /*0fe0*/  SHF.R.U32.HI R133, RZ, 0x10, R161 ;  /* 0x00000010ff857819 */ /* 0x000fc400000116a1 */
[--C-:B------:R-:W-:Y:S02]  /*0ff0*/  SHF.R.U64 R137, R162, 0x10, R163.reuse ;  /* 0x00000010a2897819 */ /* 0x100fe400000012a3 */
[----:B------:R-:W-:Y:S02]  /*1000*/  MOV R135, R163 ;  /* 0x000000a300877202 */ /* 0x000fe40000000f00 */
[----:B------:R-:W-:Y:S02]  /*1010*/  SHF.R.U32.HI R138, RZ, 0x10, R163 ;  /* 0x00000010ff8a7819 */ /* 0x000fe400000116a3 */
[----:B------:R-:W-:Y:S02]  /*1020*/  MOV R163, R166 ;  /* 0x000000a600a37202 */ /* 0x000fe40000000f00 */
[----:B------:R-:W-:Y:S01]  /*1030*/  SHF.R.U64 R161, R166, 0x10, R167 ;  /* 0x00000010a6a17819 */ /* 0x000fe200000012a7 */
[C---:B------:R-:W-:Y:S01]  /*1040*/  FADD.FTZ R204, -R3.reuse, R127 ;  /* 0x0000007f03cc7221 */ /* 0x040fe20000010100 */
[----:B------:R-:W-:Y:S01]  /*1050*/  MOV R174, R173 ;  /* 0x000000ad00ae7202 */ /* 0x000fe20000000f00 */
[C---:B------:R-:W-:Y:S01]  /*1060*/  FADD.FTZ R178, -R3.reuse, R124 ;  /* 0x0000007c03b27221 */ /* 0x040fe20000010100 */
[C---:B------:R-:W-:Y:S01]  /*1070*/  FADD.FTZ R144, -R3.reuse, R144 ;  /* 0x0000009003907221 */ /* 0x040fe20000010100 */
[C---:B------:R-:W-:Y:S01]  /*1080*/  FADD.FTZ R166, -R3.reuse, R145 ;  /* 0x0000009103a67221 */ /* 0x040fe20000010100 */
[----:B------:R-:W-:Y:S01]  /*1090*/  HADD2.F32 R145, -RZ, R180.H0_H0 ;  /* 0x200000b4ff917230 */ /* 0x000fe20000004100 */
[----:B------:R-:W-:Y:S01]  /*10a0*/  MOV R127, R165 ;  /* 0x000000a5007f7202 */ /* 0x000fe20000000f00 */
[C---:B------:R-:W-:Y:S01]  /*10b0*/  FADD.FTZ R206, -R3.reuse, R125 ;  /* 0x0000007d03ce7221 */ /* 0x040fe20000010100 */
[C---:B------:R-:W-:Y:S01]  /*10c0*/  FADD.FTZ R192, -R3.reuse, R139 ;  /* 0x0000008b03c07221 */ /* 0x040fe20000010100 */
[----:B------:R-:W-:Y:S01]  /*10d0*/  FADD.FTZ R214, -R3, R143 ;  /* 0x0000008f03d67221 */ /* 0x000fe20000010100 */
[----:B-----5:R-:W-:Y:S01]  /*10e0*/  FMUL.FTZ R187, R33, R144 ;  /* 0x0000009021bb7220 */ /* 0x020fe20000410000 */
[----:B------:R-:W-:Y:S01]  /*10f0*/  SHF.R.U32.HI R125, RZ, 0x10, R171 ;  /* 0x00000010ff7d7819 */ /* 0x000fe200000116ab */
[C---:B------:R-:W-:Y:S01]  /*1100*/  FADD.FTZ R184, -R3.reuse, R134 ;  /* 0x0000008603b87221 */ /* 0x040fe20000010100 */
[C---:B------:R-:W-:Y:S01]  /*1110*/  FADD.FTZ R212, -R3.reuse, R142 ;  /* 0x0000008e03d47221 */ /* 0x040fe20000010100 */
[----:B------:R-:W-:Y:S01]  /*1120*/  MOV R143, R168 ;  /* 0x000000a8008f7202 */ /* 0x000fe20000000f00 */
[----:B------:R-:W-:Y:S01]  /*1130*/  HADD2.F32 R144, -RZ, R175.H0_H0 ;  /* 0x200000afff907230 */ /* 0x000fe20000004100 */
[----:B------:R-:W-:Y:S01]  /*1140*/  SHF.R.U64 R139, R168, 0x10, R169 ;  /* 0x00000010a88b7819 */ /* 0x000fe200000012a9 */
        /* <DEDUP_REMOVED lines=11> */
[----:B------:R-:W-:Y:S01]  /*1200*/  SHF.R.U32.HI R173, RZ, 0x10, R173 ;  /* 0x00000010ffad7819 */ /* 0x000fe200000116ad */
[----:B------:R-:W-:Y:S01]  /*1210*/  FMUL.FTZ R3, R33, R178 ;  /* 0x000000b221037220 */ /* 0x000fe20000410000 */
[----:B------:R-:W-:Y:S01]  /*1220*/  HADD2.F32 R174, -RZ, R174.H0_H0 ;  /* 0x200000aeffae7230 */ /* 0x000fe20000004100 */
[----:B------:R-:W-:Y:S01]  /*1230*/  MOV R136, R169 ;  /* 0x000000a900887202 */ /* 0x000fe20000000f00 */
[----:B------:R-:W-:Y:S01]  /*1240*/  HADD2.F32 R149, -RZ, R130.H0_H0 ;  /* 0x20000082ff957230 */ /* 0x000fe20000004100 */
[----:B------:R-:W-:Y:S01]  /*1250*/  SHF.R.U32.HI R140, RZ, 0x10, R169 ;  /* 0x00000010ff8c7819 */ /* 0x000fe200000116a9 */
[----:B------:R-:W-:-:S02]  /*1260*/  HADD2.F32 R127, -RZ, R127.H0_H0 ;  /* 0x2000007fff7f7230 */ /* 0x000fc40000004100 */
[C---:B------:R-:W-:Y:S01]  /*1270*/  FMUL.FTZ R205, R33.reuse, R176 ;  /* 0x000000b021cd7220 */ /* 0x040fe20000410000 */
[----:B------:R-:W-:Y:S01]  /*1280*/  FMUL.FTZ R197, R33, R184 ;  /* 0x000000b821c57220 */ /* 0x000fe20000410000 */
[----:B------:R-:W-:Y:S02]  /*1290*/  HADD2.F32 R130, -RZ, R128.H0_H0 ;  /* 0x20000080ff827230 */ /* 0x000fe40000004100 */
[----:B------:R-:W-:Y:S01]  /*12a0*/  FMUL.FTZ R175, R19, R144 ;  /* 0x0000009013af7220 */ /* 0x000fe20000410000 */
[----:B------:R-:W-:Y:S02]  /*12b0*/  HADD2.F32 R169, -RZ, R125.H0_H0 ;  /* 0x2000007dffa97230 */ /* 0x000fe40000004100 */
[----:B------:R-:W-:Y:S01]  /*12c0*/  FADD.FTZ R128, RZ, R180 ;  /* 0x000000b4ff807221 */ /* 0x000fe20000010000 */
[C---:B------:R-:W-:Y:S01]  /*12d0*/  FMUL.FTZ R206, R33.reuse, R206 ;  /* 0x000000ce21ce7220 */ /* 0x040fe20000410000 */
[----:B------:R-:W-:Y:S01]  /*12e0*/  FMUL.FTZ R195, R33, R186 ;  /* 0x000000ba21c37220 */ /* 0x000fe20000410000 */
[----:B------:R-:W-:Y:S01]  /*12f0*/  FFMA.FTZ R125, R3, R180, RZ ;  /* 0x000000b4037d7223 */ /* 0x000fe200000100ff */
[----:B------:R-:W-:Y:S01]  /*1300*/  FMUL.FTZ R186, R33, R166 ;  /* 0x000000a621ba7220 */ /* 0x000fe20000410000 */
[----:B------:R-:W-:-:S02]  /*1310*/  HADD2.F32 R173, -RZ, R173.H0_H0 ;  /* 0x200000adffad7230 */ /* 0x000fc40000004100 */
        /* <DEDUP_REMOVED lines=15> */
[----:B------:R-:W-:Y:S01]  /*1410*/  FFMA.FTZ R91, R204, R173, R91 ;  /* 0x000000adcc5b7223 */ /* 0x000fe2000001005b */
[----:B------:R-:W-:-:S02]  /*1420*/  HADD2.F32 R147, -RZ, R172.H0_H0 ;  /* 0x200000acff937230 */ /* 0x000fc40000004100 */
[----:B------:R-:W-:Y:S01]  /*1430*/  FADD.FTZ R117, R117, R130 ;  /* 0x0000008275757221 */ /* 0x000fe20000010000 */
[-C--:B------:R-:W-:Y:S01]  /*1440*/  FFMA.FTZ R97, R198, R130.reuse, R97 ;  /* 0x00000082c6617223 */ /* 0x080fe20000010061 */
[----:B------:R-:W-:Y:S01]  /*1450*/  FMUL.FTZ R167, R23, R130 ;  /* 0x0000008217a77220 */ /* 0x000fe20000410000 */
[----:B------:R-:W-:Y:S01]  /*1460*/  FMUL.FTZ R173, R20, R173 ;  /* 0x000000ad14ad7220 */ /* 0x000fe20000410000 */
[----:B------:R-:W-:Y:S01]  /*1470*/  FADD.FTZ R130, R127, R174 ;  /* 0x000000ae7f827221 */ /* 0x000fe20000010000 */
[----:B------:R-:W-:Y:S01]  /*1480*/  MOV R124, R171 ;  /* 0x000000ab007c7202 */ /* 0x000fe20000000f00 */
        /* <DEDUP_REMOVED lines=33> */
[----:B------:R-:W-:Y:S02]  /*16a0*/  HADD2.F32 R129, -RZ, R129.H0_H0 ;  /* 0x20000081ff817230 */ /* 0x000fe40000004100 */
[----:B------:R-:W-:Y:S01]  /*16b0*/  FADD.FTZ R127, R128, R167 ;  /* 0x000000a7807f7221 */ /* 0x000fe20000010000 */
[----:B------:R-:W-:Y:S01]  /*16c0*/  FFMA.FTZ R128, R198, R167, R125 ;  /* 0x000000a7c6807223 */ /* 0x000fe2000001007d */
[----:B------:R-:W-:Y:S02]  /*16d0*/  HADD2.F32 R151, -RZ, R134.H0_H0 ;  /* 0x20000086ff977230 */ /* 0x000fe40000004100 */
        /* <DEDUP_REMOVED lines=21> */
[C---:B------:R-:W-:Y:S01]  /*1830*/  FMUL.FTZ R193, R33.reuse, R188 ;  /* 0x000000bc21c17220 */ /* 0x040fe20000410000 */
        /* <DEDUP_REMOVED lines=101> */
.L_x_9958:
[----:B------:R-:W-:Y:S05]  /*1e90*/  BSYNC B0 ;  /* 0x0000000000007941 */ /* 0x000fea0003800000 */
.L_x_9956:
        /* <DEDUP_REMOVED lines=25> */
.L_x_10041:
        /* <DEDUP_REMOVED lines=90> */
.L_x_9961:
[----:B------:R-:W-:Y:S05]  /*25d0*/  BSYNC B0 ;  /* 0x0000000000007941 */ /* 0x000fea0003800000 */
.L_x_9960:
        /* <DEDUP_REMOVED lines=8> */
.L_x_9963:
[----:B------:R-:W-:Y:S05]  /*2660*/  BSYNC B0 ;  /* 0x0000000000007941 */ /* 0x000fea0003800000 */
.L_x_9962:
        /* <DEDUP_REMOVED lines=8> */
[----:B------:R-:W-:-:S02]  /*26f0*/  @P6 F2FP.F16.F32.PACK_AB R137, RZ, R129 ;  /* 0x00000081ff89623e */ /* 0x000fc400000000ff */
[----:B------:R-:W-:Y:S02]  /*2700*/  @P6 F2FP.F16.F32.PACK_AB R133, RZ, R133 ;  /* 0x00000085ff85623e */ /* 0x000fe400000000ff */
        /* <DEDUP_REMOVED lines=8> */
.L_x_9965:
[----:B------:R-:W-:Y:S05]  /*2790*/  BSYNC B0 ;  /* 0x0000000000007941 */ /* 0x000fea0003800000 */
.L_x_9964:
[----:B------:R-:W-:Y:S01]  /*27a0*/  @P6 FMUL.FTZ R128, R209, R128 ;  /* 0x00000080d1806220 */ /* 0x000fe20000410000 */
[----:B------:R-:W-:Y:S01]  /*27b0*/  @!P4 ISETP.NE.AND.EX P2, PT, R152, RZ, PT, P2 ;  /* 0x000000ff9800c20c */ /* 0x000fe20003f45320 */
[----:B------:R-:W-:Y:S01]  /*27c0*/  BSSY B0, `(.L_x_9966) ;  /* 0x000000d000007945 */ /* 0x000fe20003800000 */
[----:B------:R-:W-:Y:S02]  /*27d0*/  @P6 LEA.HI.SX32 R139, R132, R207, 0x1e ;  /* 0x000000cf848b6211 */ /* 0x000fe400078ff2ff */
[----:B------:R-:W-:Y:S02]  /*27e0*/  @P6 PRMT R153, R137, 0x7610, R153 ;  /* 0x0000761089996816 */ /* 0x000fe40000000099 */
[----:B------:R-:W-:Y:S02]  /*27f0*/  @P6 PRMT R154, R133, 0x7610, R154 ;  /* 0x00007610859a6816 */ /* 0x000fe4000000009a */
        /* <DEDUP_REMOVED lines=9> */
.L_x_9967:
[----:B------:R-:W-:Y:S05]  /*2890*/  BSYNC B0 ;  /* 0x0000000000007941 */ /* 0x000fea0003800000 */
.L_x_9966:
[----:B------:R-:W-:Y:S01]  /*28a0*/  ISETP.NE.U32.AND P3, PT, RZ, UR10, PT ;  /* 0x0000000aff007c0c */ /* 0x000fe2000bf65070 */
[----:B0-----:R-:W-:Y:S01]  /*28b0*/  @P6 FMUL.FTZ R126, R236, R126 ;  /* 0x0000007eec7e6220 */ /* 0x001fe20000410000 */
[----:B------:R-:W-:Y:S01]  /*28c0*/  @P0 IMAD.WIDE.U32 R136, R34, 0x10, R124 ;  /* 0x0000001022880825 */ /* 0x000fe200078e007c */
[----:B------:R-:W0:Y:S01]  /*28d0*/  @P0 LDC.64 R132, c[0x0][0x308] ;  /* 0x0000c200ff840b82 */ /* 0x000e220000000a00 */
[----:B------:R-:W-:Y:S01]  /*28e0*/  ISETP.NE.AND.EX P3, PT, RZ, UR11, PT, P3 ;  /* 0x0000000bff007c0c */ /* 0x000fe2000bf65330 */
[----:B------:R-:W-:Y:S01]  /*28f0*/  BSSY B0, `(.L_x_9968) ;  /* 0x0000019000007945 */ /* 0x000fe20003800000 */
[----:B------:R-:W-:Y:S02]  /*2900*/  @P6 F2FP.F16.F32.PACK_AB R237, RZ, R126 ;  /* 0x0000007effed623e */ /* 0x000fe400000000ff */
        /* <DEDUP_REMOVED lines=23> */
.L_x_9969:
[----:B------:R-:W-:Y:S05]  /*2a80*/  BSYNC B0 ;  /* 0x0000000000007941 */ /* 0x000fea0003800000 */
.L_x_9968:
        /* <DEDUP_REMOVED lines=8> */
.L_x_9971:
[----:B------:R-:W-:Y:S05]  /*2b10*/  BSYNC B0 ;  /* 0x0000000000007941 */ /* 0x000fea0003800000 */
.L_x_9970:
[----:B------:R-:W-:Y:S01]  /*2b20*/  @P6 FMUL.FTZ R233, R207, R233 ;  /* 0x000000e9cfe96220 */ /* 0x000fe20000410000 */
[----:B------:R-:W-:Y:S01]  /*2b30*/  @!P4 ISETP.NE.AND.EX P1, PT, R152, RZ, PT, P1 ;  /* 0x000000ff9800c20c */ /* 0x000fe20003f25310 */
[----:B------:R-:W-:Y:S01]  /*2b40*/  BSSY B0, `(.L_x_9972) ;  /* 0x000000b000007945 */ /* 0x000fe20003800000 */
[----:B------:R-:W-:Y:S02]  /*2b50*/  @!P4 ISETP.NE.U32.AND P2, PT, R35, RZ, PT ;  /* 0x000000ff2300c20c */ /* 0x000fe40003f45070 */
[----:B------:R-:W-:Y:S02]  /*2b60*/  @P6 F2FP.F16.F32.PACK_AB R233, RZ, R233 ;  /* 0x000000e9ffe9623e */ /* 0x000fe400000000ff */
        /* <DEDUP_REMOVED lines=8> */
.L_x_9973:
[----:B------:R-:W-:Y:S05]  /*2bf0*/  BSYNC B0 ;  /* 0x0000000000007941 */ /* 0x000fea0003800000 */
.L_x_9972:
        /* <DEDUP_REMOVED lines=8> */
.L_x_9975:
[----:B------:R-:W-:Y:S05]  /*2c80*/  BSYNC B0 ;  /* 0x0000000000007941 */ /* 0x000fea0003800000 */
.L_x_9974:
        /* <DEDUP_REMOVED lines=15> */
.L_x_9977:
[----:B------:R-:W-:Y:S05]  /*2d80*/  BSYNC B0 ;  /* 0x0000000000007941 */ /* 0x000fea0003800000 */
.L_x_9976:
        /* <DEDUP_REMOVED lines=9> */
[----:B------:R-:W-:-:S02]  /*2e20*/  @P6 F2FP.F16.F32.PACK_AB R232, RZ, R232 ;  /* 0x000000e8ffe8623e */ /* 0x000fc400000000ff */
[----:B------:R-:W-:Y:S02]  /*2e30*/  @P6 F2FP.F16.F32.PACK_AB R231, RZ, R231 ;  /* 0x000000e7ffe7623e */ /* 0x000fe400000000ff */
[----:B------:R-:W-:Y:S02]  /*2e40*/  @P6 F2FP.F16.F32.PACK_AB R230, RZ, R230 ;  /* 0x000000e6ffe6623e */ /* 0x000fe400000000ff */
        /* <DEDUP_REMOVED lines=17> */
.L_x_9979:
[----:B------:R-:W-:Y:S05]  /*2f60*/  BSYNC B0 ;  /* 0x0000000000007941 */ /* 0x000fea0003800000 */
.L_x_9978:
        /* <DEDUP_REMOVED lines=8> */
.L_x_9981:
[----:B------:R-:W-:Y:S05]  /*2ff0*/  BSYNC B0 ;  /* 0x0000000000007941 */ /* 0x000fea0003800000 */
.L_x_9980:
[----:B------:R-:W-:Y:S01]  /*3000*/  @P6 FMUL.FTZ R226, R137, R226 ;  /* 0x000000e289e26220 */ /* 0x000fe20000410000 */
[----:B------:R-:W-:Y:S01]  /*3010*/  @!P4 ISETP.NE.AND.EX P1, PT, R152, RZ, PT, P1 ;  /* 0x000000ff9800c20c */ /* 0x000fe20003f25310 */
[----:B------:R-:W-:Y:S01]  /*3020*/  BSSY B0, `(.L_x_9982) ;  /* 0x000000b000007945 */ /* 0x000fe20003800000 */
[----:B------:R-:W-:Y:S02]  /*3030*/  @!P4 ISETP.NE.U32.AND P2, PT, R35, RZ, PT ;  /* 0x000000ff2300c20c */ /* 0x000fe40003f45070 */
[----:B------:R-:W-:Y:S02]  /*3040*/  @P6 F2FP.F16.F32.PACK_AB R226, RZ, R226 ;  /* 0x000000e2ffe2623e */ /* 0x000fe400000000ff */
        /* <DEDUP_REMOVED lines=8> */
.L_x_9983:
[----:B------:R-:W-:Y:S05]  /*30d0*/  BSYNC B0 ;  /* 0x0000000000007941 */ /* 0x000fea0003800000 */
.L_x_9982:
        /* <DEDUP_REMOVED lines=8> */
.L_x_9985:
[----:B------:R-:W-:Y:S05]  /*3160*/  BSYNC B0 ;  /* 0x0000000000007941 */ /* 0x000fea0003800000 */
.L_x_9984:
        /* <DEDUP_REMOVED lines=15> */
.L_x_9987:
[----:B------:R-:W-:Y:S05]  /*3260*/  BSYNC B0 ;  /* 0x0000000000007941 */ /* 0x000fea0003800000 */
.L_x_9986:
        /* <DEDUP_REMOVED lines=29> */
.L_x_9989:
[----:B------:R-:W-:Y:S05]  /*3440*/  BSYNC B0 ;  /* 0x0000000000007941 */ /* 0x000fea0003800000 */
.L_x_9988:
        /* <DEDUP_REMOVED lines=8> */
.L_x_9991:
[----:B------:R-:W-:Y:S05]  /*34d0*/  BSYNC B0 ;  /* 0x0000000000007941 */ /* 0x000fea0003800000 */
.L_x_9990:
        /* <DEDUP_REMOVED lines=13> */
.L_x_9993:
[----:B------:R-:W-:Y:S05]  /*35b0*/  BSYNC B0 ;  /* 0x0000000000007941 */ /* 0x000fea0003800000 */
.L_x_9992:
        /* <DEDUP_REMOVED lines=8> */
.L_x_9995:
[----:B------:R-:W-:Y:S05]  /*3640*/  BSYNC B0 ;  /* 0x0000000000007941 */ /* 0x000fea0003800000 */
.L_x_9994:
        /* <DEDUP_REMOVED lines=15> */
.L_x_9997:
[----:B------:R-:W-:Y:S05]  /*3740*/  BSYNC B0 ;  /* 0x0000000000007941 */ /* 0x000fea0003800000 */
.L_x_9996:
        /* <DEDUP_REMOVED lines=29> */
.L_x_9999:
[----:B------:R-:W-:Y:S05]  /*3920*/  BSYNC B0 ;  /* 0x0000000000007941 */ /* 0x000fea0003800000 */
.L_x_9998:
        /* <DEDUP_REMOVED lines=8> */
.L_x_10001:
[----:B------:R-:W-:Y:S05]  /*39b0*/  BSYNC B0 ;  /* 0x0000000000007941 */ /* 0x000fea0003800000 */
.L_x_10000:
[----:B------:R-:W-:Y:S01]  /*39c0*/  @P6 FMUL.FTZ R218, R137, R218 ;  /* 0x000000da89da6220 */ /* 0x000fe20000410000 */
[----:B------:R-:W-:Y:S01]  /*39d0*/  @!P4 ISETP.NE.AND.EX P1, PT, R152, RZ, PT, P1 ;  /* 0x000000ff9800c20c */ /* 0x000fe20003f25310 */
[----:B------:R-:W-:Y:S01]  /*39e0*/  BSSY B0, `(.L_x_10002) ;  /* 0x000000c000007945 */ /* 0x000fe20003800000 */
[----:B------:R-:W-:Y:S02]  /*39f0*/  @!P4 ISETP.NE.U32.AND P2, PT, R35, RZ, PT ;  /* 0x000000ff2300c20c */ /* 0x000fe40003f45070 */
[----:B------:R-:W-:Y:S02]  /*3a00*/  @P6 F2FP.F16.F32.PACK_AB R218, RZ, R218 ;  /* 0x000000daffda623e */ /* 0x000fe400000000ff */
        /* <DEDUP_REMOVED lines=9> */
.L_x_10003:
[----:B------:R-:W-:Y:S05]  /*3aa0*/  BSYNC B0 ;  /* 0x0000000000007941 */ /* 0x000fea0003800000 */
.L_x_10002:
        /* <DEDUP_REMOVED lines=8> */
.L_x_10005:
[----:B------:R-:W-:Y:S05]  /*3b30*/  BSYNC B0 ;  /* 0x0000000000007941 */ /* 0x000fea0003800000 */
.L_x_10004:
        /* <DEDUP_REMOVED lines=15> */
.L_x_10007:
[----:B------:R-:W-:Y:S05]  /*3c30*/  BSYNC B0 ;  /* 0x0000000000007941 */ /* 0x000fea0003800000 */
.L_x_10006:
        /* <DEDUP_REMOVED lines=29> */
.L_x_10009:
[----:B------:R-:W-:Y:S05]  /*3e10*/  BSYNC B0 ;  /* 0x0000000000007941 */ /* 0x000fea0003800000 */
.L_x_10008:
        /* <DEDUP_REMOVED lines=8> */
.L_x_10011:
[----:B------:R-:W-:Y:S05]  /*3ea0*/  BSYNC B0 ;  /* 0x0000000000007941 */ /* 0x000fea0003800000 */
.L_x_10010:
        /* <DEDUP_REMOVED lines=8> */
.L_x_10013:
[----:B------:R-:W-:Y:S05]  /*3f30*/  BSYNC B0 ;  /* 0x0000000000007941 */ /* 0x000fea0003800000 */
.L_x_10012:
[----:B------:R-:W-:Y:S01]  /*3f40*/  @!P4 ISETP.NE.U32.AND P1, PT, R35, RZ, PT ;  /* 0x000000ff2300c20c */ /* 0x000fe20003f25070 */
[----:B------:R-:W-:Y:S01]  /*3f50*/  @P6 FMUL.FTZ R214, R135, R214 ;  /* 0x000000d687d66220 */ /* 0x000fe20000410000 */
[----:B------:R-:W-:Y:S01]  /*3f60*/  BSSY B0, `(.L_x_10014) ;  /* 0x000000d000007945 */ /* 0x000fe20003800000 */
[----:B------:R-:W-:Y:S01]  /*3f70*/  @!P4 ISETP.NE.AND.EX P2, PT, R152, RZ, PT, P2 ;  /* 0x000000ff9800c20c */ /* 0x000fe20003f45320 */
[----:B------:R-:W-:Y:S01]  /*3f80*/  @P6 FMUL.FTZ R215, R134, R215 ;  /* 0x000000d786d76220 */ /* 0x000fe20000410000 */
[----:B------:R-:W-:Y:S02]  /*3f90*/  @!P4 ISETP.NE.AND.EX P1, PT, R152, RZ, PT, P1 ;  /* 0x000000ff9800c20c */ /* 0x000fe40003f25310 */
        /* <DEDUP_REMOVED lines=9> */
.L_x_10015:
[----:B------:R-:W-:Y:S05]  /*4030*/  BSYNC B0 ;  /* 0x0000000000007941 */ /* 0x000fea0003800000 */
.L_x_10014:
[----:B------:R-:W-:Y:S01]  /*4040*/  @P6 FMUL.FTZ R216, R127, R216 ;  /* 0x000000d87fd86220 */ /* 0x000fe20000410000 */
[----:B------:R-:W-:Y:S01]  /*4050*/  @!P4 FSEL R130, R43, RZ, P2 ;  /* 0x000000ff2b82c208 */ /* 0x000fe20001000000 */
[----:B------:R-:W-:Y:S01]  /*4060*/  BSSY B0, `(.L_x_10016) ;  /* 0x0000013000007945 */ /* 0x000fe20003800000 */
[C---:B------:R-:W-:Y:S02]  /*4070*/  @!P4 ISETP.NE.U32.AND P2, PT, R35.reuse, RZ, PT ;  /* 0x000000ff2300c20c */ /* 0x040fe40003f45070 */
[----:B------:R-:W-:Y:S02]  /*4080*/  @P6 F2FP.F16.F32.PACK_AB R215, RZ, R215 ;  /* 0x000000d7ffd7623e */ /* 0x000fe400000000ff */
[----:B------:R-:W-:Y:S02]  /*4090*/  @!P4 ISETP.NE.U32.AND P1, PT, R35, RZ, PT ;  /* 0x000000ff2300c20c */ /* 0x000fe40003f25070 */
[----:B------:R-:W-:Y:S02]  /*40a0*/  @P6 F2FP.F16.F32.PACK_AB R216, RZ, R216 ;  /* 0x000000d8ffd8623e */ /* 0x000fe400000000ff */
        /* <DEDUP_REMOVED lines=14> */
.L_x_10017:
[----:B------:R-:W-:Y:S05]  /*4190*/  BSYNC B0 ;  /* 0x0000000000007941 */ /* 0x000fea0003800000 */
.L_x_10016:
        /* <DEDUP_REMOVED lines=11> */
[----:B------:R-:W-:Y:S02]  /*4250*/  @P6 F2FP.F16.F32.PACK_AB R217, RZ, R217 ;  /* 0x000000d9ffd9623e */ /* 0x000fe400000000ff */
        /* <DEDUP_REMOVED lines=16> */
.L_x_10019:
[----:B------:R-:W-:Y:S05]  /*4360*/  BSYNC B0 ;  /* 0x0000000000007941 */ /* 0x000fea0003800000 */
.L_x_10018:
        /* <DEDUP_REMOVED lines=8> */
.L_x_10021:
[----:B------:R-:W-:Y:S05]  /*43f0*/  BSYNC B0 ;  /* 0x0000000000007941 */ /* 0x000fea0003800000 */
.L_x_10020:
        /* <DEDUP_REMOVED lines=8> */
.L_x_10023:
[----:B------:R-:W-:Y:S05]  /*4480*/  BSYNC B0 ;  /* 0x0000000000007941 */ /* 0x000fea0003800000 */
.L_x_10022:
        /* <DEDUP_REMOVED lines=8> */
.L_x_10025:
[----:B------:R-:W-:Y:S05]  /*4510*/  BSYNC B0 ;  /* 0x0000000000007941 */ /* 0x000fea0003800000 */
.L_x_10024:
        /* <DEDUP_REMOVED lines=8> */
.L_x_10027:
[----:B------:R-:W-:Y:S05]  /*45a0*/  BSYNC B0 ;  /* 0x0000000000007941 */ /* 0x000fea0003800000 */
.L_x_10026:
        /* <DEDUP_REMOVED lines=9> */
[----:B------:R-:W-:Y:S01]  /*4640*/  @P6 F2FP.F16.F32.PACK_AB R138, RZ, R138 ;  /* 0x0000008aff8a623e */ /* 0x000fe200000000ff */
[----:B------:R-:W-:Y:S01]  /*4650*/  BSSY B0, `(.L_x_10028) ;  /* 0x0000013000007945 */ /* 0x000fe20003800000 */
[----:B------:R-:W-:Y:S01]  /*4660*/  @P6 F2FP.F16.F32.PACK_AB R210, RZ, R210 ;  /* 0x000000d2ffd2623e */ /* 0x000fe200000000ff */
[----:B------:R1:W-:Y:S01]  /*4670*/  @P0 STG.E.128 desc[UR4][R128.64], R80 ;  /* 0x0000005080000986 */ /* 0x0003e2000c101d04 */
[----:B------:R-:W-:-:S02]  /*4680*/  @P6 F2FP.F16.F32.PACK_AB R211, RZ, R211 ;  /* 0x000000d3ffd3623e */ /* 0x000fc400000000ff */
[----:B------:R-:W-:Y:S02]  /*4690*/  @P6 F2FP.F16.F32.PACK_AB R212, RZ, R212 ;  /* 0x000000d4ffd4623e */ /* 0x000fe400000000ff */
        /* <DEDUP_REMOVED lines=14> */
.L_x_10029:
[----:B------:R-:W-:Y:S05]  /*4780*/  BSYNC B0 ;  /* 0x0000000000007941 */ /* 0x000fea0003800000 */
.L_x_10028:
[----:B------:R-:W-:Y:S02]  /*4790*/  IADD3 R2, R2, UR12, RZ ;  /* 0x0000000c02027c10 */ /* 0x000fe4000fffe0ff */
[----:B------:R-:W-:Y:S02]  /*47a0*/  SEL R216, RZ, 0x1, P5 ;  /* 0x00000001ffd87807 */ /* 0x000fe40002800000 */
[----:B------:R-:W-:-:S13]  /*47b0*/  ISETP.GE.AND P0, PT, R2, UR13, PT ;  /* 0x0000000d02007c0c */ /* 0x000fda000bf06270 */
[----:B------:R-:W-:Y:S05]  /*47c0*/  @!P0 BRA `(.L_x_10030) ;  /* 0xffffffc000008947 */ /* 0x000fea000383ffff */
.L_x_9955:
        /* <DEDUP_REMOVED lines=25> */
.L_x_9959:
[----:B------:R-:W-:Y:S01]  /*4960*/  HFMA2.MMA R137, -RZ, RZ, 0, 9.5367431640625e-07 ;  /* 0x00000010ff897435 */ /* 0x000fe200000001ff */
[----:B------:R-:W-:Y:S02]  /*4970*/  MOV R136, R125 ;  /* 0x0000007d00887202 */ /* 0x000fe40000000f00 */
[----:B------:R-:W-:Y:S02]  /*4980*/  MOV R138, 0x1f ;  /* 0x0000001f008a7802 */ /* 0x000fe40000000f00 */
[----:B------:R-:W-:-:S07]  /*4990*/  MOV R133, 0xffffffff ;  /* 0xffffffff00857802 */ /* 0x000fce0000000f00 */
[----:B-----5:R-:W-:Y:S05]  /*49a0*/  WARPSYNC.COLLECTIVE R133, `(.L_x_10031) ;  /* 0x0000000085087348 */ /* 0x020fea0003c00000 */
[----:B------:R0:W1:Y:S02]  /*49b0*/  SHFL.DOWN P1, R135, R136, R137, R138 ;  /* 0x0800008988877389 */ /* 0x000064000002008a */
[----:B01---5:R-:W-:Y:S01]  /*49c0*/  ENDCOLLECTIVE ;  /* 0x000000000000791b */ /* 0x023fe20003800000 */
.L_x_10031:
[----:B------:R-:W-:Y:S02]  /*49d0*/  MOV R136, R127 ;  /* 0x0000007f00887202 */ /* 0x000fe40000000f00 */
[----:B------:R-:W-:-:S07]  /*49e0*/  MOV R128, R135 ;  /* 0x0000008700807202 */ /* 0x000fce0000000f00 */
[----:B------:R-:W-:Y:S05]  /*49f0*/  WARPSYNC.COLLECTIVE R133, `(.L_x_10032) ;  /* 0x0000000085087348 */ /* 0x000fea0003c00000 */
[----:B------:R0:W1:Y:S02]  /*4a00*/  SHFL.DOWN P1, R135, R136, R137, R138 ;  /* 0x0800008988877389 */ /* 0x000064000002008a */
[----:B01----:R-:W-:Y:S01]  /*4a10*/  ENDCOLLECTIVE ;  /* 0x000000000000791b */ /* 0x003fe20003800000 */
.L_x_10032:
[----:B------:R-:W-:Y:S01]  /*4a20*/  FADD.FTZ R128, R128, R125 ;  /* 0x0000007d80807221 */ /* 0x000fe20000010000 */
[----:B------:R-:W-:-:S04]  /*4a30*/  HFMA2.MMA R137, -RZ, RZ, 0, 4.76837158203125e-07 ;  /* 0x00000008ff897435 */ /* 0x000fc800000001ff */
[----:B------:R-:W-:Y:S02]  /*4a40*/  MOV R136, R128 ;  /* 0x0000008000887202 */ /* 0x000fe40000000f00 */
[----:B------:R-:W-:-:S07]  /*4a50*/  MOV R130, R135 ;  /* 0x0000008700827202 */ /* 0x000fce0000000f00 */
[----:B------:R-:W-:Y:S05]  /*4a60*/  WARPSYNC.COLLECTIVE R133, `(.L_x_10033) ;  /* 0x0000000085087348 */ /* 0x000fea0003c00000 */
[----:B------:R0:W1:Y:S02]  /*4a70*/  SHFL.DOWN P1, R135, R136, R137, R138 ;  /* 0x0800008988877389 */ /* 0x000064000002008a */
[----:B01----:R-:W-:Y:S01]  /*4a80*/  ENDCOLLECTIVE ;  /* 0x000000000000791b */ /* 0x003fe20003800000 */
.L_x_10033:
[----:B------:R-:W-:-:S05]  /*4a90*/  FADD.FTZ R130, R130, R127 ;  /* 0x0000007f82827221 */ /* 0x000fca0000010000 */
[----:B------:R-:W-:Y:S02]  /*4aa0*/  MOV R136, R130 ;  /* 0x0000008200887202 */ /* 0x000fe40000000f00 */
[----:B------:R-:W-:-:S07]  /*4ab0*/  MOV R129, R135 ;  /* 0x0000008700817202 */ /* 0x000fce0000000f00 */
[----:B------:R-:W-:Y:S05]  /*4ac0*/  WARPSYNC.COLLECTIVE R133, `(.L_x_10034) ;  /* 0x0000000085087348 */ /* 0x000fea0003c00000 */
[----:B------:R0:W1:Y:S02]  /*4ad0*/  SHFL.DOWN P1, R135, R136, R137, R138 ;  /* 0x0800008988877389 */ /* 0x000064000002008a */
[----:B01----:R-:W-:Y:S01]  /*4ae0*/  ENDCOLLECTIVE ;  /* 0x000000000000791b */ /* 0x003fe20003800000 */
.L_x_10034:
[----:B------:R-:W-:Y:S01]  /*4af0*/  FADD.FTZ R129, R128, R129 ;  /* 0x0000008180817221 */ /* 0x000fe20000010000 */
[----:B------:R-:W-:-:S04]  /*4b00*/  HFMA2.MMA R137, -RZ, RZ, 0, 2.384185791015625e-07 ;  /* 0x00000004ff897435 */ /* 0x000fc800000001ff */
[----:B------:R-:W-:Y:S02]  /*4b10*/  MOV R136, R129 ;  /* 0x0000008100887202 */ /* 0x000fe40000000f00 */
[----:B------:R-:W-:-:S07]  /*4b20*/  MOV R131, R135 ;  /* 0x0000008700837202 */ /* 0x000fce0000000f00 */
[----:B------:R-:W-:Y:S05]  /*4b30*/  WARPSYNC.COLLECTIVE R133, `(.L_x_10035) ;  /* 0x0000000085087348 */ /* 0x000fea0003c00000 */
[----:B------:R0:W1:Y:S02]  /*4b40*/  SHFL.DOWN P1, R135, R136, R137, R138 ;  /* 0x0800008988877389 */ /* 0x000064000002008a */
[----:B01----:R-:W-:Y:S01]  /*4b50*/  ENDCOLLECTIVE ;  /* 0x000000000000791b */ /* 0x003fe20003800000 */
.L_x_10035:
[----:B------:R-:W-:-:S05]  /*4b60*/  FADD.FTZ R131, R130, R131 ;  /* 0x0000008382837221 */ /* 0x000fca0000010000 */
[----:B------:R-:W-:Y:S02]  /*4b70*/  MOV R136, R131 ;  /* 0x0000008300887202 */ /* 0x000fe40000000f00 */
[----:B------:R-:W-:-:S07]  /*4b80*/  MOV R132, R135 ;  /* 0x0000008700847202 */ /* 0x000fce0000000f00 */
[----:B------:R-:W-:Y:S05]  /*4b90*/  WARPSYNC.COLLECTIVE R133, `(.L_x_10036) ;  /* 0x0000000085087348 */ /* 0x000fea0003c00000 */
[----:B------:R0:W1:Y:S02]  /*4ba0*/  SHFL.DOWN P1, R135, R136, R137, R138 ;  /* 0x0800008988877389 */ /* 0x000064000002008a */
[----:B01----:R-:W-:Y:S01]  /*4bb0*/  ENDCOLLECTIVE ;  /* 0x000000000000791b */ /* 0x003fe20003800000 */
.L_x_10036:
[----:B------:R-:W-:Y:S01]  /*4bc0*/  FADD.FTZ R132, R129, R132 ;  /* 0x0000008481847221 */ /* 0x000fe20000010000 */
[----:B------:R-:W-:-:S04]  /*4bd0*/  HFMA2.MMA R137, -RZ, RZ, 0, 1.1920928955078125e-07 ;  /* 0x00000002ff897435 */ /* 0x000fc800000001ff */
[----:B------:R-:W-:Y:S02]  /*4be0*/  MOV R136, R132 ;  /* 0x0000008400887202 */ /* 0x000fe40000000f00 */
[----:B------:R-:W-:-:S07]  /*4bf0*/  MOV R134, R135 ;  /* 0x0000008700867202 */ /* 0x000fce0000000f00 */
[----:B------:R-:W-:Y:S05]  /*4c00*/  WARPSYNC.COLLECTIVE R133, `(.L_x_10037) ;  /* 0x0000000085087348 */ /* 0x000fea0003c00000 */
[----:B------:R0:W1:Y:S02]  /*4c10*/  SHFL.DOWN P1, R135, R136, R137, R138 ;  /* 0x0800008988877389 */ /* 0x000064000002008a */
[----:B01----:R-:W-:Y:S01]  /*4c20*/  ENDCOLLECTIVE ;  /* 0x000000000000791b */ /* 0x003fe20003800000 */
.L_x_10037:
[----:B------:R-:W-:-:S05]  /*4c30*/  FADD.FTZ R134, R131, R134 ;  /* 0x0000008683867221 */ /* 0x000fca0000010000 */
[----:B------:R-:W-:Y:S02]  /*4c40*/  MOV R136, R134 ;  /* 0x0000008600887202 */ /* 0x000fe40000000f00 */
[----:B------:R-:W-:-:S07]  /*4c50*/  MOV R125, R135 ;  /* 0x00000087007d7202 */ /* 0x000fce0000000f00 */
[----:B------:R-:W-:Y:S05]  /*4c60*/  WARPSYNC.COLLECTIVE R133, `(.L_x_10038) ;  /* 0x0000000085087348 */ /* 0x000fea0003c00000 */
[----:B------:R0:W1:Y:S02]  /*4c70*/  SHFL.DOWN P1, R135, R136, R137, R138 ;  /* 0x0800008988877389 */ /* 0x000064000002008a */
[----:B01----:R-:W-:Y:S01]  /*4c80*/  ENDCOLLECTIVE ;  /* 0x000000000000791b */ /* 0x003fe20003800000 */
.L_x_10038:
[----:B------:R-:W-:Y:S01]  /*4c90*/  FADD.FTZ R125, R132, R125 ;  /* 0x0000007d847d7221 */ /* 0x000fe20000010000 */
[----:B------:R-:W-:-:S04]  /*4ca0*/  HFMA2.MMA R137, -RZ, RZ, 0, 5.9604644775390625e-08 ;  /* 0x00000001ff897435 */ /* 0x000fc800000001ff */
[----:B------:R-:W-:Y:S02]  /*4cb0*/  MOV R136, R125 ;  /* 0x0000007d00887202 */ /* 0x000fe40000000f00 */
[----:B------:R-:W-:-:S07]  /*4cc0*/  MOV R127, R135 ;  /* 0x00000087007f7202 */ /* 0x000fce0000000f00 */
[----:B------:R-:W-:Y:S05]  /*4cd0*/  WARPSYNC.COLLECTIVE R133, `(.L_x_10039) ;  /* 0x0000000085087348 */ /* 0x000fea0003c00000 */
[----:B------:R0:W1:Y:S02]  /*4ce0*/  SHFL.DOWN P1, R135, R136, R137, R138 ;  /* 0x0800008988877389 */ /* 0x000064000002008a */
[----:B01----:R-:W-:Y:S01]  /*4cf0*/  ENDCOLLECTIVE ;  /* 0x000000000000791b */ /* 0x003fe20003800000 */
.L_x_10039:
[----:B------:R-:W-:-:S05]  /*4d00*/  FADD.FTZ R127, R134, R127 ;  /* 0x0000007f867f7221 */ /* 0x000fca0000010000 */
[----:B------:R-:W-:Y:S02]  /*4d10*/  MOV R136, R127 ;  /* 0x0000007f00887202 */ /* 0x000fe40000000f00 */
[----:B------:R-:W-:-:S07]  /*4d20*/  MOV R176, R135 ;  /* 0x0000008700b07202 */ /* 0x000fce0000000f00 */
[----:B------:R-:W-:Y:S05]  /*4d30*/  WARPSYNC.COLLECTIVE R133, `(.L_x_10040) ;  /* 0x0000000085087348 */ /* 0x000fea0003c00000 */
[----:B------:R0:W1:Y:S02]  /*4d40*/  SHFL.DOWN P1, R135, R136, R137, R138 ;  /* 0x0800008988877389 */ /* 0x000064000002008a */
[----:B01----:R-:W-:Y:S01]  /*4d50*/  ENDCOLLECTIVE ;  /* 0x000000000000791b */ /* 0x003fe20003800000 */
.L_x_10040:
[----:B------:R-:W-:Y:S01]  /*4d60*/  MOV R128, R135 ;  /* 0x0000008700807202 */ /* 0x000fe20000000f00 */
[----:B------:R-:W-:Y:S06]  /*4d70*/  BRA `(.L_x_10041) ;  /* 0xffffffd000ac7947 */ /* 0x000fec000383ffff */
.L_x_10042:
        /* <DEDUP_REMOVED lines=16> */
.L_x_15285:


//--------------------- .text._ZN10layer_norm13ln_bwd_kernelINS_13Kernel_traitsI6__halfS2_fS2_fjLj7168ELj1ELj1ELj8ELj8ENS_18Kernel_traits_baseILj7168ES2_S2_fS2_fjLj256EEEEELb0ELb1ELb0ELb0EEEvNS_9BwdParamsE --------------------------
	.section	.text._ZN10layer_norm13ln_bwd_kernelINS_13Kernel_traitsI6__halfS2_fS2_fjLj7168ELj1ELj1ELj8ELj8ENS_18Kernel_traits_baseILj7168ES2_S2_fS2_fjLj256EEEEELb0ELb1ELb0ELb0EEEvNS_9BwdParamsE,"ax",@progbits
	.align	128
        .global         _ZN10layer_norm13ln_bwd_kernelINS_13Kernel_traitsI6__halfS2_fS2_fjLj7168ELj1ELj1ELj8ELj8ENS_18Kernel_traits_baseILj7168ES2_S2_fS2_fjLj256EEEEELb0ELb1ELb0ELb0EEEvNS_9BwdParamsE
        .type           _ZN10layer_norm13ln_bwd_kernelINS_13Kernel_traitsI6__halfS2_fS2_fjLj7168ELj1ELj1ELj8ELj8ENS_18Kernel_traits_baseILj7168ES2_S2_fS2_fjLj256EEEEELb0ELb1ELb0ELb0EEEvNS_9BwdParamsE,@function
        .size           _ZN10layer_norm13ln_bwd_kernelINS_13Kernel_traitsI6__halfS2_fS2_fjLj7168ELj1ELj1ELj8ELj8ENS_18Kernel_traits_baseILj7168ES2_S2_fS2_fjLj256EEEEELb0ELb1ELb0ELb0EEEvNS_9BwdParamsE,(.L_x_15286 - _ZN10layer_norm13ln_bwd_kernelINS_13Kernel_traitsI6__halfS2_fS2_fjLj7168ELj1ELj1ELj8ELj8ENS_18Kernel_traits_baseILj7168ES2_S2_fS2_fjLj256EEEEELb0ELb1ELb0ELb0EEEvNS_9BwdParamsE)
        .other          _ZN10layer_norm13ln_bwd_kernelINS_13Kernel_traitsI6__halfS2_fS2_fjLj7168ELj1ELj1ELj8ELj8ENS_18Kernel_traits_baseILj7168ES2_S2_fS2_fjLj256EEEEELb0ELb1ELb0ELb0EEEvNS_9BwdParamsE,@"STO_CUDA_ENTRY STV_DEFAULT"
_ZN10layer_norm13ln_bwd_kernelINS_13Kernel_traitsI6__halfS2_fS2_fjLj7168ELj1ELj1ELj8ELj8ENS_18Kernel_traits_baseILj7168ES2_S2_fS2_fjLj256EEEEELb0ELb1ELb0ELb0EEEvNS_9BwdParamsE:
.text._ZN10layer_norm13ln_bwd_kernelINS_13Kernel_traitsI6__halfS2_fS2_fjLj7168ELj1ELj1ELj8ELj8ENS_18Kernel_traits_baseILj7168ES2_S2_fS2_fjLj256EEEEELb0ELb1ELb0ELb0EEEvNS_9BwdParamsE:
        /* <DEDUP_REMOVED lines=79> */
[----:B------:R-:W-:Y:S01]  /*04f0*/  @P1 IADD3 R57, R57, 0x100, RZ ;  /* 0x0000010039391810 */ /* 0x000fe20007ffe0ff */
[----:B------:R-:W5:Y:S04]  /*0500*/  @P1 LDG.E.64 R28, desc[UR4][R44.64] ;  /* 0x000000042c1c1981 */ /* 0x000f68000c1e1b00 */
[C---:B---3--:R-:W-:Y:S01]  /*0510*/  @P2 IMAD.WIDE.U32 R48, R57.reuse, 0x8, R48 ;  /* 0x0000000839302825 */ /* 0x048fe200078e0030 */
[----:B------:R-:W5:Y:S03]  /*0520*/  @P1 LDG.E.64 R6, desc[UR4][R46.64] ;  /* 0x000000042e061981 */ /* 0x000f66000c1e1b00 */
        /* <DEDUP_REMOVED lines=163> */
.L_x_10073:
        /* <DEDUP_REMOVED lines=12> */
[----:B--2---:R-:W-:Y:S01]  /*1020*/  IMAD.WIDE R154, R187, 0x4, R154 ;  /* 0x00000004bb9a7825 */ /* 0x004fe200078e029a */
[----:B------:R-:W-:Y:S01]  /*1030*/  MOV R189, 0x3f800000 ;  /* 0x3f80000000bd7802 */ /* 0x000fe20000000f00 */
[----:B------:R-:W-:Y:S01]  /*1040*/  BSSY B0, `(.L_x_10044) ;  /* 0x000003e000007945 */ /* 0x000fe20003800000 */
[----:B------:R-:W-:Y:S02]  /*1050*/  MOV R158, RZ ;  /* 0x000000ff009e7202 */ /* 0x000fe40000000f00 */
[----:B------:R-:W-:Y:S01]  /*1060*/  MOV R156, RZ ;  /* 0x000000ff009c7202 */ /* 0x000fe20000000f00 */
[----:B------:R1:W5:Y:S01]  /*1070*/  LDG.E R154, desc[UR4][R154.64] ;  /* 0x000000049a9a7981 */ /* 0x000362000c1e1900 */
[----:B0-----:R-:W-:Y:S01]  /*1080*/  LOP3.LUT R190, R153, 0xff, RZ, 0xc0, !PT ;  /* 0x000000ff99be7812 */ /* 0x001fe200078ec0ff */
[----:B---3--:R-:W-:-:S02]  /*1090*/  @P3 HADD2.F32 R189, -RZ, R148.H0_H0 ;  /* 0x20000094ffbd3230 */ /* 0x008fc40000004100 */
        /* <DEDUP_REMOVED lines=20> */
[----:B------:R-:W-:Y:S01]  /*11e0*/  SHF.R.U64 R244, R156, 0x10, R157 ;  /* 0x000000109cf47819 */ /* 0x000fe2000000129d */
[C---:B0-----:R-:W-:Y:S02]  /*11f0*/  FADD.FTZ R159, -R240.reuse, R149 ;  /* 0x00000095f09f7221 */ /* 0x041fe40000010100 */
[----:B------:R-:W-:Y:S02]  /*1200*/  HADD2.F32 R155, -RZ, R155.H0_H0 ;  /* 0x2000009bff9b7230 */ /* 0x000fe40000004100 */
[----:B------:R-:W-:Y:S01]  /*1210*/  FADD.FTZ R247, -R240, R148 ;  /* 0x00000094f0f77221 */ /* 0x000fe20000010100 */
[----:B------:R-:W-:Y:S01]  /*1220*/  MOV R158, R157 ;  /* 0x0000009d009e7202 */ /* 0x000fe20000000f00 */
[----:B------:R-:W-:-:S02]  /*1230*/  HADD2.F32 R244, -RZ, R244.H0_H0 ;  /* 0x200000f4fff47230 */ /* 0x000fc40000004100 */
[----:B------:R-:W-:Y:S01]  /*1240*/  FADD.FTZ R151, -R240, R151 ;  /* 0x00000097f0977221 */ /* 0x000fe20000010100 */
[C---:B------:R-:W-:Y:S01]  /*1250*/  FMUL.FTZ R246, R248.reuse, R159 ;  /* 0x0000009ff8f67220 */ /* 0x040fe20000410000 */
[----:B------:R-:W-:Y:S01]  /*1260*/  FMUL.FTZ R247, R248, R247 ;  /* 0x000000f7f8f77220 */ /* 0x000fe20000410000 */
[----:B------:R-:W-:Y:S01]  /*1270*/  FMUL.FTZ R245, R185, R155 ;  /* 0x0000009bb9f57220 */ /* 0x000fe20000410000 */
[----:B------:R-:W-:Y:S01]  /*1280*/  SHF.R.U32.HI R241, RZ, 0x10, R157 ;  /* 0x00000010fff17819 */ /* 0x000fe2000001169d */
[----:B------:R-:W-:Y:S02]  /*1290*/  HADD2.F32 R158, -RZ, R158.H0_H0 ;  /* 0x2000009eff9e7230 */ /* 0x000fe40000004100 */
[----:B------:R-:W-:Y:S01]  /*12a0*/  FADD.FTZ R85, R85, R244 ;  /* 0x000000f455557221 */ /* 0x000fe20000010000 */
[-C--:B------:R-:W-:Y:S01]  /*12b0*/  FFMA.FTZ R113, R246, R244.reuse, R113 ;  /* 0x000000f4f6717223 */ /* 0x080fe20000010071 */
[----:B------:R-:W-:Y:S01]  /*12c0*/  FMUL.FTZ R242, R248, R151 ;  /* 0x00000097f8f27220 */ /* 0x000fe20000410000 */
[----:B------:R-:W-:Y:S01]  /*12d0*/  FADD.FTZ R243, -R240, R150 ;  /* 0x00000096f0f37221 */ /* 0x000fe20000010100 */
        /* <DEDUP_REMOVED lines=20> */
.L_x_10045:
[----:B------:R-:W-:Y:S05]  /*1420*/  BSYNC B0 ;  /* 0x0000000000007941 */ /* 0x000fea0003800000 */
.L_x_10044:
        /* <DEDUP_REMOVED lines=16> */
[----:B------:R-:W-:Y:S02]  /*1530*/  IADD3 R155, R155, 0x100, RZ ;  /* 0x000001009b9b7810 */ /* 0x000fe40007ffe0ff */
[----:B--2---:R-:W-:Y:S02]  /*1540*/  MOV R159, R232 ;  /* 0x000000e8009f7202 */ /* 0x004fe40000000f00 */
[--C-:B------:R-:W-:Y:S02]  /*1550*/  SHF.R.U64 R236, R232, 0x10, R233.reuse ;  /* 0x00000010e8ec7819 */ /* 0x100fe400000012e9 */
[----:B------:R-:W-:Y:S01]  /*1560*/  SHF.R.U32.HI R237, RZ, 0x10, R233 ;  /* 0x00000010ffed7819 */ /* 0x000fe200000116e9 */
[C---:B0-----:R-:W-:Y:S01]  /*1570*/  FADD.FTZ R235, -R157.reuse, R149 ;  /* 0x000000959deb7221 */ /* 0x041fe20000010100 */
[----:B------:R-:W-:Y:S01]  /*1580*/  HADD2.F32 R159, -RZ, R159.H0_H0 ;  /* 0x2000009fff9f7230 */ /* 0x000fe20000004100 */
[----:B------:R-:W-:Y:S01]  /*1590*/  MOV R234, R233 ;  /* 0x000000e900ea7202 */ /* 0x000fe20000000f00 */
[C---:B------:R-:W-:Y:S01]  /*15a0*/  FADD.FTZ R239, -R157.reuse, R148 ;  /* 0x000000949def7221 */ /* 0x040fe20000010100 */
[----:B------:R-:W-:Y:S01]  /*15b0*/  FADD.FTZ R249, -R157, R150 ;  /* 0x000000969df97221 */ /* 0x000fe20000010100 */
[----:B------:R-:W-:-:S02]  /*15c0*/  HADD2.F32 R236, -RZ, R236.H0_H0 ;  /* 0x200000ecffec7230 */ /* 0x000fc40000004100 */
[C---:B------:R-:W-:Y:S01]  /*15d0*/  FMUL.FTZ R238, R248.reuse, R235 ;  /* 0x000000ebf8ee7220 */ /* 0x040fe20000410000 */
[----:B------:R-:W-:Y:S02]  /*15e0*/  HADD2.F32 R232, -RZ, R237.H0_H0 ;  /* 0x200000edffe87230 */ /* 0x000fe40000004100 */
[C---:B------:R-:W-:Y:S01]  /*15f0*/  FMUL.FTZ R239, R248.reuse, R239 ;  /* 0x000000eff8ef7220 */ /* 0x040fe20000410000 */
[----:B------:R-:W-:Y:S01]  /*1600*/  FMUL.FTZ R237, R181, R159 ;  /* 0x0000009fb5ed7220 */ /* 0x000fe20000410000 */
[----:B------:R-:W-:Y:S02]  /*1610*/  HADD2.F32 R234, -RZ, R234.H0_H0 ;  /* 0x200000eaffea7230 */ /* 0x000fe40000004100 */
        /* <DEDUP_REMOVED lines=22> */
.L_x_10047:
[----:B------:R-:W-:Y:S05]  /*1780*/  BSYNC B0 ;  /* 0x0000000000007941 */ /* 0x000fea0003800000 */
.L_x_10046:
        /* <DEDUP_REMOVED lines=53> */
.L_x_10049:
[----:B------:R-:W-:Y:S05]  /*1ae0*/  BSYNC B0 ;  /* 0x0000000000007941 */ /* 0x000fea0003800000 */
.L_x_10048:
        /* <DEDUP_REMOVED lines=52> */
.L_x_10051:
[----:B------:R-:W-:Y:S05]  /*1e30*/  BSYNC B0 ;  /* 0x0000000000007941 */ /* 0x000fea0003800000 */
.L_x_10050:
        /* <DEDUP_REMOVED lines=52> */
.L_x_10053:
[----:B------:R-:W-:Y:S05]  /*2180*/  BSYNC B0 ;  /* 0x0000000000007941 */ /* 0x000fea0003800000 */
.L_x_10052:
        /* <DEDUP_REMOVED lines=17> */
[----:B------:R-:W-:Y:S02]  /*22a0*/  SHF.R.U64 R249, R194, 0x10, R195 ;  /* 0x00000010c2f97819 */ /* 0x000fe400000012c3 */
[----:B------:R-:W-:Y:S01]  /*22b0*/  MOV R191, R195 ;  /* 0x000000c300bf7202 */ /* 0x000fe20000000f00 */
[----:B---3--:R-:W-:Y:S01]  /*22c0*/  FADD.FTZ R193, -R157, R149 ;  /* 0x000000959dc17221 */ /* 0x008fe20000010100 */
[----:B------:R-:W-:-:S02]  /*22d0*/  HADD2.F32 R159, -RZ, R159.H0_H0 ;  /* 0x2000009fff9f7230 */ /* 0x000fc40000004100 */
[C---:B------:R-:W-:Y:S01]  /*22e0*/  FADD.FTZ R207, -R157.reuse, R148 ;  /* 0x000000949dcf7221 */ /* 0x040fe20000010100 */
[----:B------:R-:W-:Y:S01]  /*22f0*/  SHF.R.U32.HI R198, RZ, 0x10, R195 ;  /* 0x00000010ffc67819 */ /* 0x000fe200000116c3 */
[----:B------:R-:W-:Y:S02]  /*2300*/  HADD2.F32 R195, -RZ, R249.H0_H0 ;  /* 0x200000f9ffc37230 */ /* 0x000fe40000004100 */
[----:B0-----:R-:W-:Y:S01]  /*2310*/  FADD.FTZ R197, -R157, R150 ;  /* 0x000000969dc57221 */ /* 0x001fe20000010100 */
[----:B------:R-:W-:Y:S02]  /*2320*/  HADD2.F32 R196, -RZ, R191.H0_H0 ;  /* 0x200000bfffc47230 */ /* 0x000fe40000004100 */
[C---:B------:R-:W-:Y:S01]  /*2330*/  FMUL.FTZ R194, R248.reuse, R193 ;  /* 0x000000c1f8c27220 */ /* 0x040fe20000410000 */
        /* <DEDUP_REMOVED lines=25> */
.L_x_10055:
[----:B------:R-:W-:Y:S05]  /*24d0*/  BSYNC B0 ;  /* 0x0000000000007941 */ /* 0x000fea0003800000 */
.L_x_10054:
        /* <DEDUP_REMOVED lines=16> */
[----:B--2---:R-:W-:Y:S02]  /*25e0*/  MOV R159, R154 ;  /* 0x0000009a009f7202 */ /* 0x004fe40000000f00 */
[----:B------:R-:W-:Y:S02]  /*25f0*/  SHF.R.U64 R202, R154, 0x10, R155 ;  /* 0x000000109aca7819 */ /* 0x000fe4000000129b */
[----:B------:R-:W-:Y:S01]  /*2600*/  MOV R199, R155 ;  /* 0x0000009b00c77202 */ /* 0x000fe20000000f00 */
[----:B------:R-:W-:-:S02]  /*2610*/  HADD2.F32 R159, -RZ, R159.H0_H0 ;  /* 0x2000009fff9f7230 */ /* 0x000fc40000004100 */
[C---:B-1----:R-:W-:Y:S01]  /*2620*/  FADD.FTZ R201, -R157.reuse, R148 ;  /* 0x000000949dc97221 */ /* 0x042fe20000010100 */
[----:B------:R-:W-:Y:S01]  /*2630*/  SHF.R.U32.HI R200, RZ, 0x10, R155 ;  /* 0x00000010ffc87819 */ /* 0x000fe2000001169b */
[C---:B------:R-:W-:Y:S01]  /*2640*/  FADD.FTZ R205, -R157.reuse, R150 ;  /* 0x000000969dcd7221 */ /* 0x040fe20000010100 */
[----:B------:R-:W-:Y:S01]  /*2650*/  FADD.FTZ R203, -R157, R149 ;  /* 0x000000959dcb7221 */ /* 0x000fe20000010100 */
[----:B------:R-:W-:Y:S02]  /*2660*/  HADD2.F32 R150, -RZ, R202.H0_H0 ;  /* 0x200000caff967230 */ /* 0x000fe40000004100 */
[----:B------:R-:W-:Y:S01]  /*2670*/  FMUL.FTZ R202, R161, R159 ;  /* 0x0000009fa1ca7220 */ /* 0x000fe20000410000 */
[----:B------:R-:W-:Y:S02]  /*2680*/  HADD2.F32 R204, -RZ, R199.H0_H0 ;  /* 0x200000c7ffcc7230 */ /* 0x000fe40000004100 */
[----:B------:R-:W-:Y:S01]  /*2690*/  FMUL.FTZ R199, R248, R201 ;  /* 0x000000c9f8c77220 */ /* 0x000fe20000410000 */
[----:B------:R-:W-:-:S02]  /*26a0*/  HADD2.F32 R154, -RZ, R200.H0_H0 ;  /* 0x200000c8ff9a7230 */ /* 0x000fc40000004100 */
        /* <DEDUP_REMOVED lines=23> */
.L_x_10057:
[----:B------:R-:W-:Y:S05]  /*2820*/  BSYNC B0 ;  /* 0x0000000000007941 */ /* 0x000fea0003800000 */
.L_x_10056:
        /* <DEDUP_REMOVED lines=25> */
.L_x_10096:
        /* <DEDUP_REMOVED lines=75> */
[----:B------:R-:W0:Y:S08]  /*2e70*/  F2F.F16.F32 R154, R249 ;  /* 0x000000f9009a7304 */ /* 0x000e300000200800 */
[----:B------:R-:W1:Y:S01]  /*2e80*/  @P5 LDC.64 R150, c[0x0][0x308] ;  /* 0x0000c200ff965b82 */ /* 0x000e620000000a00 */
[----:B------:R-:W3:Y:S01]  /*2e90*/  F2F.F16.F32 R250, R252 ;  /* 0x000000fc00fa7304 */ /* 0x000ee20000200800 */
[----:B0-----:R-:W-:-:S07]  /*2ea0*/  IMAD.WIDE.U32 R154, R154, 0x10000, RZ ;  /* 0x000100009a9a7825 */ /* 0x001fce00078e00ff */
[----:B------:R-:W0:Y:S01]  /*2eb0*/  F2F.F16.F32 R251, R251 ;  /* 0x000000fb00fb7304 */ /* 0x000e220000200800 */
[----:B---3--:R-:W-:Y:S01]  /*2ec0*/  SHF.L.U32 R250, R250, 0x10, RZ ;  /* 0x00000010fafa7819 */ /* 0x008fe200000006ff */
[----:B-1----:R-:W-:-:S03]  /*2ed0*/  @P5 IMAD.WIDE.U32 R150, R188, 0x10, R150 ;  /* 0x00000010bc965825 */ /* 0x002fc600078e0096 */
[----:B0-----:R-:W-:Y:S01]  /*2ee0*/  LOP3.LUT R155, R155, R250, R251, 0xfe, !PT ;  /* 0x000000fa9b9b7212 */ /* 0x001fe200078efefb */
[----:B------:R-:W-:Y:S01]  /*2ef0*/  FMUL.FTZ R250, R29, R157 ;  /* 0x0000009d1dfa7220 */ /* 0x000fe20000410000 */
[----:B------:R0:W-:Y:S03]  /*2f00*/  @P5 STG.E.128 desc[UR4][R150.64], R144 ;  /* 0x0000009096005986 */ /* 0x0001e6000c101d04 */
[----:B------:R-:W1:Y:S02]  /*2f10*/  F2F.F16.F32 R249, R250 ;  /* 0x000000fa00f97304 */ /* 0x000e640000200800 */
[----:B-1----:R-:W-:Y:S01]  /*2f20*/  LOP3.LUT R154, R154, R249, RZ, 0xfc, !PT ;  /* 0x000000f99a9a7212 */ /* 0x002fe200078efcff */
[----:B0-----:R-:W0:Y:S02]  /*2f30*/  LDC.64 R150, c[0x0][0x2f8] ;  /* 0x0000be00ff967b82 */ /* 0x001e240000000a00 */
[C---:B0-----:R-:W-:Y:S01]  /*2f40*/  IMAD.WIDE.U32 R150, R188.reuse, 0x8, R150 ;  /* 0x00000008bc967825 */ /* 0x041fe200078e0096 */
[----:B------:R-:W-:-:S04]  /*2f50*/  IADD3 R188, R188, 0x100, RZ ;  /* 0x00000100bcbc7810 */ /* 0x000fc80007ffe0ff */
[----:B------:R0:W-:Y:S01]  /*2f60*/  STG.E.64 desc[UR4][R150.64], R154 ;  /* 0x0000009a96007986 */ /* 0x0001e2000c101b04 */
[----:B--2---:R-:W-:Y:S01]  /*2f70*/  HADD2.F32 R249, -RZ, R148.H0_H0 ;  /* 0x20000094fff97230 */ /* 0x004fe20000004100 */
[----:B------:R-:W-:-:S04]  /*2f80*/  SHF.R.U64 R148, R148, 0x10, R149 ;  /* 0x0000001094947819 */ /* 0x000fc80000001295 */
[----:B------:R-:W-:Y:S01]  /*2f90*/  FFMA.FTZ R56, R157, R249, R56 ;  /* 0x000000f99d387223 */ /* 0x000fe20000010038 */
[----:B------:R-:W-:-:S05]  /*2fa0*/  HADD2.F32 R148, -RZ, R148.H0_H0 ;  /* 0x20000094ff947230 */ /* 0x000fca0000004100 */
[----:B------:R-:W-:Y:S01]  /*2fb0*/  FFMA.FTZ R57, R158, R148, R57 ;  /* 0x000000949e397223 */ /* 0x000fe20000010039 */
[----:B------:R-:W-:-:S05]  /*2fc0*/  HADD2.F32 R148, -RZ, R149.H0_H0 ;  /* 0x20000095ff947230 */ /* 0x000fca0000004100 */
[----:B------:R-:W-:Y:S01]  /*2fd0*/  FFMA.FTZ R58, R159, R148, R58 ;  /* 0x000000949f3a7223 */ /* 0x000fe2000001003a */
[----:B------:R-:W-:-:S05]  /*2fe0*/  SHF.R.U32.HI R148, RZ, 0x10, R149 ;  /* 0x00000010ff947819 */ /* 0x000fca0000011695 */
[----:B------:R-:W-:-:S05]  /*2ff0*/  HADD2.F32 R148, -RZ, R148.H0_H0 ;  /* 0x20000094ff947230 */ /* 0x000fca0000004100 */
[----:B0-----:R-:W-:-:S07]  /*3000*/  FFMA.FTZ R59, R156, R148, R59 ;  /* 0x000000949c3b7223 */ /* 0x001fce000001003b */
.L_x_10060:
[----:B------:R-:W-:Y:S05]  /*3010*/  BSYNC B0 ;  /* 0x0000000000007941 */ /* 0x000fea0003800000 */
.L_x_10059:
        /* <DEDUP_REMOVED lines=43> */
[----:B------:R-:W-:Y:S02]  /*32d0*/  F2F.F16.F32 R250, R250 ;  /* 0x000000fa00fa7304 */ /* 0x000fe40000200800 */
[----:B------:R-:W-:-:S06]  /*32e0*/  FMUL.FTZ R249, R23, R159 ;  /* 0x0000009f17f97220 */ /* 0x000fcc0000410000 */
[----:B------:R-:W0:Y:S08]  /*32f0*/  F2F.F16.F32 R251, R251 ;  /* 0x000000fb00fb7304 */ /* 0x000e300000200800 */
[----:B------:R-:W1:Y:S01]  /*3300*/  F2F.F16.F32 R249, R249 ;  /* 0x000000f900f97304 */ /* 0x000e620000200800 */
[----:B------:R-:W-:Y:S02]  /*3310*/  LEA R150, P5, R188, UR16, 0x3 ;  /* 0x00000010bc967c11 */ /* 0x000fe4000f8a18ff */
[----:B0-----:R-:W-:-:S02]  /*3320*/  SHF.L.U32 R252, R251, 0x10, RZ ;  /* 0x00000010fbfc7819 */ /* 0x001fc400000006ff */
[C---:B------:R-:W-:Y:S02]  /*3330*/  LEA.HI.X R151, R188.reuse, UR17, RZ, 0x3, P5 ;  /* 0x00000011bc977c11 */ /* 0x040fe4000a8f1cff */
[----:B------:R-:W-:Y:S01]  /*3340*/  IADD3 R188, R188, 0x100, RZ ;  /* 0x00000100bcbc7810 */ /* 0x000fe20007ffe0ff */
[----:B--2---:R-:W-:-:S05]  /*3350*/  HADD2.F32 R154, -RZ, R148.H0_H0 ;  /* 0x20000094ff9a7230 */ /* 0x004fca0000004100 */
[----:B------:R-:W-:Y:S01]  /*3360*/  FFMA.FTZ R52, R157, R154, R52 ;  /* 0x0000009a9d347223 */ /* 0x000fe20000010034 */
[----:B------:R-:W-:-:S06]  /*3370*/  FMUL.FTZ R157, R25, R157 ;  /* 0x0000009d199d7220 */ /* 0x000fcc0000410000 */
[----:B------:R-:W0:Y:S01]  /*3380*/  F2F.F16.F32 R157, R157 ;  /* 0x0000009d009d7304 */ /* 0x000e220000200800 */
[----:B------:R-:W-:Y:S01]  /*3390*/  IMAD.WIDE.U32 R154, R250, 0x10000, RZ ;  /* 0x00010000fa9a7825 */ /* 0x000fe200078e00ff */
[----:B------:R-:W-:-:S04]  /*33a0*/  SHF.R.U64 R148, R148, 0x10, R149 ;  /* 0x0000001094947819 */ /* 0x000fc80000001295 */
[----:B-1----:R-:W-:Y:S01]  /*33b0*/  LOP3.LUT R155, R155, R252, R249, 0xfe, !PT ;  /* 0x000000fc9b9b7212 */ /* 0x002fe200078efef9 */
[----:B------:R-:W-:Y:S01]  /*33c0*/  HADD2.F32 R148, -RZ, R148.H0_H0 ;  /* 0x20000094ff947230 */ /* 0x000fe20000004100 */
[----:B0-----:R-:W-:-:S04]  /*33d0*/  LOP3.LUT R154, R154, R157, RZ, 0xfc, !PT ;  /* 0x0000009d9a9a7212 */ /* 0x001fc800078efcff */
[----:B------:R-:W-:Y:S01]  /*33e0*/  FFMA.FTZ R53, R158, R148, R53 ;  /* 0x000000949e357223 */ /* 0x000fe20000010035 */
[----:B------:R0:W-:Y:S01]  /*33f0*/  STG.E.64 desc[UR4][R150.64], R154 ;  /* 0x0000009a96007986 */ /* 0x0001e2000c101b04 */
[----:B------:R-:W-:-:S05]  /*3400*/  HADD2.F32 R148, -RZ, R149.H0_H0 ;  /* 0x20000095ff947230 */ /* 0x000fca0000004100 */
[----:B------:R-:W-:Y:S01]  /*3410*/  FFMA.FTZ R54, R159, R148, R54 ;  /* 0x000000949f367223 */ /* 0x000fe20000010036 */
[----:B------:R-:W-:-:S05]  /*3420*/  SHF.R.U32.HI R148, RZ, 0x10, R149 ;  /* 0x00000010ff947819 */ /* 0x000fca0000011695 */
[----:B------:R-:W-:-:S05]  /*3430*/  HADD2.F32 R148, -RZ, R148.H0_H0 ;  /* 0x20000094ff947230 */ /* 0x000fca0000004100 */
[----:B0-----:R-:W-:-:S07]  /*3440*/  FFMA.FTZ R55, R156, R148, R55 ;  /* 0x000000949c377223 */ /* 0x001fce0000010037 */
.L_x_10062:
[----:B------:R-:W-:Y:S05]  /*3450*/  BSYNC B0 ;  /* 0x0000000000007941 */ /* 0x000fea0003800000 */
.L_x_10061:
        /* <DEDUP_REMOVED lines=67> */
.L_x_10064:
[----:B------:R-:W-:Y:S05]  /*3890*/  BSYNC B0 ;  /* 0x0000000000007941 */ /* 0x000fea0003800000 */
.L_x_10063:
        /* <DEDUP_REMOVED lines=66> */
.L_x_10066:
[----:B------:R-:W-:Y:S05]  /*3cc0*/  BSYNC B0 ;  /* 0x0000000000007941 */ /* 0x000fea0003800000 */
.L_x_10065:
        /* <DEDUP_REMOVED lines=66> */
.L_x_10068:
[----:B------:R-:W-:Y:S05]  /*40f0*/  BSYNC B0 ;  /* 0x0000000000007941 */ /* 0x000fea0003800000 */
.L_x_10067:
        /* <DEDUP_REMOVED lines=66> */
.L_x_10070:
[----:B------:R-:W-:Y:S05]  /*4520*/  BSYNC B0 ;  /* 0x0000000000007941 */ /* 0x000fea0003800000 */
.L_x_10069:
        /* <DEDUP_REMOVED lines=46> */
[----:B------:R-:W0:Y:S02]  /*4810*/  F2F.F16.F32 R156, R156 ;  /* 0x0000009c009c7304 */ /* 0x000e240000200800 */
[----:B------:R-:W-:-:S06]  /*4820*/  FMUL.FTZ R158, R5, R155 ;  /* 0x0000009b059e7220 */ /* 0x000fcc0000410000 */
[----:B------:R-:W1:Y:S08]  /*4830*/  F2F.F16.F32 R188, R188 ;  /* 0x000000bc00bc7304 */ /* 0x000e700000200800 */
[----:B------:R-:W3:Y:S08]  /*4840*/  F2F.F16.F32 R159, R159 ;  /* 0x0000009f009f7304 */ /* 0x000ef00000200800 */
[----:B------:R-:W4:Y:S01]  /*4850*/  F2F.F16.F32 R249, R158 ;  /* 0x0000009e00f97304 */ /* 0x000f220000200800 */
[----:B0-----:R-:W-:Y:S01]  /*4860*/  IMAD.WIDE.U32 R150, R156, 0x10000, RZ ;  /* 0x000100009c967825 */ /* 0x001fe200078e00ff */
[----:B-1----:R-:W-:-:S04]  /*4870*/  SHF.L.U32 R189, R188, 0x10, RZ ;  /* 0x00000010bcbd7819 */ /* 0x002fc800000006ff */
[----:B---3--:R-:W-:Y:S02]  /*4880*/  LOP3.LUT R151, R151, R189, R159, 0xfe, !PT ;  /* 0x000000bd97977212 */ /* 0x008fe400078efe9f */
[----:B----4-:R-:W-:-:S05]  /*4890*/  LOP3.LUT R150, R150, R249, RZ, 0xfc, !PT ;  /* 0x000000f996967212 */ /* 0x010fca00078efcff */
[----:B------:R0:W-:Y:S01]  /*48a0*/  STG.E.64 desc[UR4][R152.64], R150 ;  /* 0x0000009698007986 */ /* 0x0001e2000c101b04 */
[----:B--2---:R-:W-:Y:S01]  /*48b0*/  HADD2.F32 R156, -RZ, R148.H0_H0 ;  /* 0x20000094ff9c7230 */ /* 0x004fe20000004100 */
[----:B------:R-:W-:-:S05]  /*48c0*/  SHF.R.U64 R148, R148, 0x10, R149 ;  /* 0x0000001094947819 */ /* 0x000fca0000001295 */
[----:B------:R-:W-:-:S05]  /*48d0*/  HADD2.F32 R148, -RZ, R148.H0_H0 ;  /* 0x20000094ff947230 */ /* 0x000fca0000004100 */
[----:B------:R-:W-:Y:S01]  /*48e0*/  FFMA.FTZ R33, R154, R148, R33 ;  /* 0x000000949a217223 */ /* 0x000fe20000010021 */
[----:B------:R-:W-:-:S05]  /*48f0*/  HADD2.F32 R148, -RZ, R149.H0_H0 ;  /* 0x20000095ff947230 */ /* 0x000fca0000004100 */
[----:B------:R-:W-:Y:S01]  /*4900*/  FFMA.FTZ R34, R157, R148, R34 ;  /* 0x000000949d227223 */ /* 0x000fe20000010022 */
[----:B------:R-:W-:-:S05]  /*4910*/  SHF.R.U32.HI R148, RZ, 0x10, R149 ;  /* 0x00000010ff947819 */ /* 0x000fca0000011695 */
[----:B------:R-:W-:Y:S02]  /*4920*/  HADD2.F32 R148, -RZ, R148.H0_H0 ;  /* 0x20000094ff947230 */ /* 0x000fe40000004100 */
[----:B------:R-:W-:-:S03]  /*4930*/  FFMA.FTZ R32, R155, R156, R32 ;  /* 0x0000009c9b207223 */ /* 0x000fc60000010020 */
[----:B0-----:R-:W-:-:S07]  /*4940*/  FFMA.FTZ R35, R248, R148, R35 ;  /* 0x00000094f8237223 */ /* 0x001fce0000010023 */
.L_x_10072:
[----:B------:R-:W-:Y:S05]  /*4950*/  BSYNC B0 ;  /* 0x0000000000007941 */ /* 0x000fea0003800000 */
.L_x_10071:
[----:B------:R-:W-:Y:S02]  /*4960*/  IADD3 R187, R187, UR18, RZ ;  /* 0x00000012bbbb7c10 */ /* 0x000fe4000fffe0ff */
[----:B------:R-:W-:Y:S02]  /*4970*/  SEL R152, RZ, 0x1, P4 ;  /* 0x00000001ff987807 */ /* 0x000fe40002000000 */
[----:B------:R-:W-:-:S13]  /*4980*/  ISETP.GE.AND P4, PT, R187, UR19, PT ;  /* 0x00000013bb007c0c */ /* 0x000fda000bf86270 */
[----:B------:R-:W-:Y:S05]  /*4990*/  @!P4 BRA `(.L_x_10073) ;  /* 0xffffffc40070c947 */ /* 0x000fea000383ffff */
.L_x_10043:
        /* <DEDUP_REMOVED lines=18> */
.L_x_10075:
[----:B------:R-:W-:Y:S05]  /*4ac0*/  BSYNC B0 ;  /* 0x0000000000007941 */ /* 0x000fea0003800000 */
.L_x_10074:
        /* <DEDUP_REMOVED lines=13> */
.L_x_10077:
[----:B------:R-:W-:Y:S05]  /*4ba0*/  BSYNC B0 ;  /* 0x0000000000007941 */ /* 0x000fea0003800000 */
.L_x_10076:
        /* <DEDUP_REMOVED lines=13> */
.L_x_10079:
[----:B------:R-:W-:Y:S05]  /*4c80*/  BSYNC B0 ;  /* 0x0000000000007941 */ /* 0x000fea0003800000 */
.L_x_10078:
        /* <DEDUP_REMOVED lines=12> */
.L_x_10081:
[----:B------:R-:W-:Y:S05]  /*4d50*/  BSYNC B0 ;  /* 0x0000000000007941 */ /* 0x000fea0003800000 */
.L_x_10080:
        /* <DEDUP_REMOVED lines=12> */
.L_x_10083:
[----:B------:R-:W-:Y:S05]  /*4e20*/  BSYNC B0 ;  /* 0x0000000000007941 */ /* 0x000fea0003800000 */
.L_x_10082:
        /* <DEDUP_REMOVED lines=12> */
.L_x_10085:
[----:B------:R-:W-:Y:S05]  /*4ef0*/  BSYNC B0 ;  /* 0x0000000000007941 */ /* 0x000fea0003800000 */
.L_x_10084:
        /* <DEDUP_REMOVED lines=12> */
.L_x_10058:
[----:B------:R-:W-:Y:S01]  /*4fc0*/  HFMA2.MMA R150, -RZ, RZ, 0, 9.5367431640625e-07 ;  /* 0x00000010ff967435 */ /* 0x000fe200000001ff */
[----:B------:R-:W-:Y:S02]  /*4fd0*/  MOV R252, R158 ;  /* 0x0000009e00fc7202 */ /* 0x000fe40000000f00 */
[----:B------:R-:W-:Y:S02]  /*4fe0*/  MOV R151, 0x1f ;  /* 0x0000001f00977802 */ /* 0x000fe40000000f00 */
[----:B------:R-:W-:-:S07]  /*4ff0*/  MOV R152, 0xffffffff ;  /* 0xffffffff00987802 */ /* 0x000fce0000000f00 */
[----:B-----5:R-:W-:Y:S05]  /*5000*/  WARPSYNC.COLLECTIVE R152, `(.L_x_10086) ;  /* 0x0000000098087348 */ /* 0x020fea0003c00000 */
[----:B------:R0:W1:Y:S02]  /*5010*/  SHFL.DOWN P6, R251, R252, R150, R151 ;  /* 0x08000096fcfb7389 */ /* 0x00006400000c0097 */
[----:B01---5:R-:W-:Y:S01]  /*5020*/  ENDCOLLECTIVE ;  /* 0x000000000000791b */ /* 0x023fe20003800000 */
.L_x_10086:
[----:B------:R-:W-:Y:S02]  /*5030*/  MOV R252, R156 ;  /* 0x0000009c00fc7202 */ /* 0x000fe40000000f00 */
[----:B------:R-:W-:-:S07]  /*5040*/  MOV R153, R251 ;  /* 0x000000fb00997202 */ /* 0x000fce0000000f00 */
[----:B------:R-:W-:Y:S05]  /*5050*/  WARPSYNC.COLLECTIVE R152, `(.L_x_10087) ;  /* 0x0000000098087348 */ /* 0x000fea0003c00000 */
[----:B------:R0:W1:Y:S02]  /*5060*/  SHFL.DOWN P6, R251, R252, R150, R151 ;  /* 0x08000096fcfb7389 */ /* 0x00006400000c0097 */
[----:B01----:R-:W-:Y:S01]  /*5070*/  ENDCOLLECTIVE ;  /* 0x000000000000791b */ /* 0x003fe20003800000 */
.L_x_10087:
[----:B------:R-:W-:Y:S01]  /*5080*/  FADD.FTZ R153, R153, R158 ;  /* 0x0000009e99997221 */ /* 0x000fe20000010000 */
[----:B------:R-:W-:-:S04]  /*5090*/  HFMA2.MMA R150, -RZ, RZ, 0, 4.76837158203125e-07 ;  /* 0x00000008ff967435 */ /* 0x000fc800000001ff */
[----:B------:R-:W-:Y:S02]  /*50a0*/  MOV R252, R153 ;  /* 0x0000009900fc7202 */ /* 0x000fe40000000f00 */
[----:B------:R-:W-:-:S07]  /*50b0*/  MOV R155, R251 ;  /* 0x000000fb009b7202 */ /* 0x000fce0000000f00 */
[----:B------:R-:W-:Y:S05]  /*50c0*/  WARPSYNC.COLLECTIVE R152, `(.L_x_10088) ;  /* 0x0000000098087348 */ /* 0x000fea0003c00000 */
[----:B------:R0:W1:Y:S02]  /*50d0*/  SHFL.DOWN P6, R251, R252, R150, R151 ;  /* 0x08000096fcfb7389 */ /* 0x00006400000c0097 */
[----:B01----:R-:W-:Y:S01]  /*50e0*/  ENDCOLLECTIVE ;  /* 0x000000000000791b */ /* 0x003fe20003800000 */
.L_x_10088:
[----:B------:R-:W-:-:S05]  /*50f0*/  FADD.FTZ R155, R155, R156 ;  /* 0x0000009c9b9b7221 */ /* 0x000fca0000010000 */
[----:B------:R-:W-:Y:S02]  /*5100*/  MOV R252, R155 ;  /* 0x0000009b00fc7202 */ /* 0x000fe40000000f00 */
[----:B------:R-:W-:-:S07]  /*5110*/  MOV R154, R251 ;  /* 0x000000fb009a7202 */ /* 0x000fce0000000f00 */
[----:B------:R-:W-:Y:S05]  /*5120*/  WARPSYNC.COLLECTIVE R152, `(.L_x_10089) ;  /* 0x0000000098087348 */ /* 0x000fea0003c00000 */
[----:B------:R0:W1:Y:S02]  /*5130*/  SHFL.DOWN P6, R251, R252, R150, R151 ;  /* 0x08000096fcfb7389 */ /* 0x00006400000c0097 */
[----:B01----:R-:W-:Y:S01]  /*5140*/  ENDCOLLECTIVE ;  /* 0x000000000000791b */ /* 0x003fe20003800000 */
.L_x_10089:
[----:B------:R-:W-:Y:S01]  /*5150*/  FADD.FTZ R154, R153, R154 ;  /* 0x0000009a999a7221 */ /* 0x000fe20000010000 */
[----:B------:R-:W-:-:S04]  /*5160*/  HFMA2.MMA R150, -RZ, RZ, 0, 2.384185791015625e-07 ;  /* 0x00000004ff967435 */ /* 0x000fc800000001ff */
[----:B------:R-:W-:Y:S02]  /*5170*/  MOV R252, R154 ;  /* 0x0000009a00fc7202 */ /* 0x000fe40000000f00 */
[----:B------:R-:W-:-:S07]  /*5180*/  MOV R250, R251 ;  /* 0x000000fb00fa7202 */ /* 0x000fce0000000f00 */
[----:B------:R-:W-:Y:S05]  /*5190*/  WARPSYNC.COLLECTIVE R152, `(.L_x_10090) ;  /* 0x0000000098087348 */ /* 0x000fea0003c00000 */
[----:B------:R0:W1:Y:S02]  /*51a0*/  SHFL.DOWN P6, R251, R252, R150, R151 ;  /* 0x08000096fcfb7389 */ /* 0x00006400000c0097 */
[----:B01----:R-:W-:Y:S01]  /*51b0*/  ENDCOLLECTIVE ;  /* 0x000000000000791b */ /* 0x003fe20003800000 */
.L_x_10090:
[----:B------:R-:W-:-:S05]  /*51c0*/  FADD.FTZ R250, R155, R250 ;  /* 0x000000fa9bfa7221 */ /* 0x000fca0000010000 */
[----:B------:R-:W-:Y:S02]  /*51d0*/  MOV R252, R250 ;  /* 0x000000fa00fc7202 */ /* 0x000fe40000000f00 */
[----:B------:R-:W-:-:S07]  /*51e0*/  MOV R157, R251 ;  /* 0x000000fb009d7202 */ /* 0x000fce0000000f00 */
[----:B------:R-:W-:Y:S05]  /*51f0*/  WARPSYNC.COLLECTIVE R152, `(.L_x_10091) ;  /* 0x0000000098087348 */ /* 0x000fea0003c00000 */
[----:B------:R0:W1:Y:S02]  /*5200*/  SHFL.DOWN P6, R251, R252, R150, R151 ;  /* 0x08000096fcfb7389 */ /* 0x00006400000c0097 */
[----:B01----:R-:W-:Y:S01]  /*5210*/  ENDCOLLECTIVE ;  /* 0x000000000000791b */ /* 0x003fe20003800000 */
.L_x_10091:
[----:B------:R-:W-:Y:S01]  /*5220*/  FADD.FTZ R249, R154, R157 ;  /* 0x0000009d9af97221 */ /* 0x000fe20000010000 */
[----:B------:R-:W-:-:S04]  /*5230*/  HFMA2.MMA R150, -RZ, RZ, 0, 1.1920928955078125e-07 ;  /* 0x00000002ff967435 */ /* 0x000fc800000001ff */
[----:B------:R-:W-:Y:S02]  /*5240*/  MOV R252, R249 ;  /* 0x000000f900fc7202 */ /* 0x000fe40000000f00 */
[----:B------:R-:W-:-:S07]  /*5250*/  MOV R159, R251 ;  /* 0x000000fb009f7202 */ /* 0x000fce0000000f00 */
[----:B------:R-:W-:Y:S05]  /*5260*/  WARPSYNC.COLLECTIVE R152, `(.L_x_10092) ;  /* 0x0000000098087348 */ /* 0x000fea0003c00000 */
[----:B------:R0:W1:Y:S02]  /*5270*/  SHFL.DOWN P6, R251, R252, R150, R151 ;  /* 0x08000096fcfb7389 */ /* 0x00006400000c0097 */
[----:B01----:R-:W-:Y:S01]  /*5280*/  ENDCOLLECTIVE ;  /* 0x000000000000791b */ /* 0x003fe20003800000 */
.L_x_10092:
[----:B------:R-:W-:-:S05]  /*5290*/  FADD.FTZ R159, R250, R159 ;  /* 0x0000009ffa9f7221 */ /* 0x000fca0000010000 */
[----:B------:R-:W-:Y:S02]  /*52a0*/  MOV R252, R159 ;  /* 0x0000009f00fc7202 */ /* 0x000fe40000000f00 */
[----:B------:R-:W-:-:S07]  /*52b0*/  MOV R156, R251 ;  /* 0x000000fb009c7202 */ /* 0x000fce0000000f00 */
[----:B------:R-:W-:Y:S05]  /*52c0*/  WARPSYNC.COLLECTIVE R152, `(.L_x_10093) ;  /* 0x0000000098087348 */ /* 0x000fea0003c00000 */
[----:B------:R0:W1:Y:S02]  /*52d0*/  SHFL.DOWN P6, R251, R252, R150, R151 ;  /* 0x08000096fcfb7389 */ /* 0x00006400000c0097 */
[----:B01----:R-:W-:Y:S01]  /*52e0*/  ENDCOLLECTIVE ;  /* 0x000000000000791b */ /* 0x003fe20003800000 */
.L_x_10093:
[----:B------:R-:W-:Y:S01]  /*52f0*/  FADD.FTZ R156, R249, R156 ;  /* 0x0000009cf99c7221 */ /* 0x000fe20000010000 */
[----:B------:R-:W-:-:S04]  /*5300*/  HFMA2.MMA R150, -RZ, RZ, 0, 5.9604644775390625e-08 ;  /* 0x00000001ff967435 */ /* 0x000fc800000001ff */
[----:B------:R-:W-:Y:S02]  /*5310*/  MOV R252, R156 ;  /* 0x0000009c00fc7202 */ /* 0x000fe40000000f00 */
[----:B------:R-:W-:-:S07]  /*5320*/  MOV R158, R251 ;  /* 0x000000fb009e7202 */ /* 0x000fce0000000f00 */
[----:B------:R-:W-:Y:S05]  /*5330*/  WARPSYNC.COLLECTIVE R152, `(.L_x_10094) ;  /* 0x0000000098087348 */ /* 0x000fea0003c00000 */
[----:B------:R0:W1:Y:S02]  /*5340*/  SHFL.DOWN P6, R251, R252, R150, R151 ;  /* 0x08000096fcfb7389 */ /* 0x00006400000c0097 */
[----:B01----:R-:W-:Y:S01]  /*5350*/  ENDCOLLECTIVE ;  /* 0x000000000000791b */ /* 0x003fe20003800000 */
.L_x_10094:
[----:B------:R-:W-:-:S05]  /*5360*/  FADD.FTZ R157, R159, R158 ;  /* 0x0000009e9f9d7221 */ /* 0x000fca0000010000 */
[----:B------:R-:W-:Y:S02]  /*5370*/  MOV R252, R157 ;  /* 0x0000009d00fc7202 */ /* 0x000fe40000000f00 */
[----:B------:R-:W-:-:S07]  /*5380*/  MOV R153, R251 ;  /* 0x000000fb00997202 */ /* 0x000fce0000000f00 */
[----:B------:R-:W-:Y:S05]  /*5390*/  WARPSYNC.COLLECTIVE R152, `(.L_x_10095) ;  /* 0x0000000098087348 */ /* 0x000fea0003c00000 */
[----:B------:R0:W1:Y:S02]  /*53a0*/  SHFL.DOWN P6, R251, R252, R150, R151 ;  /* 0x08000096fcfb7389 */ /* 0x00006400000c0097 */
[----:B01----:R-:W-:Y:S01]  /*53b0*/  ENDCOLLECTIVE ;  /* 0x000000000000791b */ /* 0x003fe20003800000 */
.L_x_10095:
[----:B------:R-:W-:Y:S01]  /*53c0*/  MOV R158, R251 ;  /* 0x000000fb009e7202 */ /* 0x000fe20000000f00 */
[----:B------:R-:W-:Y:S06]  /*53d0*/  BRA `(.L_x_10096) ;  /* 0xffffffd400787947 */ /* 0x000fec000383ffff */
.L_x_10097:
        /* <DEDUP_REMOVED lines=10> */
.L_x_15286:


//--------------------- .text._ZN10layer_norm13ln_bwd_kernelINS_13Kernel_traitsI6__halfS2_fS2_fjLj7168ELj1ELj1ELj8ELj8ENS_18Kernel_traits_baseILj7168ES2_S2_fS2_fjLj256EEEEELb0ELb1ELb0ELb1EEEvNS_9BwdParamsE --------------------------
	.section	.text._ZN10layer_norm13ln_bwd_kernelINS_13Kernel_traitsI6__halfS2_fS2_fjLj7168ELj1ELj1ELj8ELj8ENS_18Kernel_traits_baseILj7168ES2_S2_fS2_fjLj256EEEEELb0ELb1ELb0ELb1EEEvNS_9BwdParamsE,"ax",@progbits
	.align	128
        .global         _ZN10layer_norm13ln_bwd_kernelINS_13Kernel_traitsI6__halfS2_fS2_fjLj7168ELj1ELj1ELj8ELj8ENS_18Kernel_traits_baseILj7168ES2_S2_fS2_fjLj256EEEEELb0ELb1ELb0ELb1EEEvNS_9BwdParamsE
        .type           _ZN10layer_norm13ln_bwd_kernelINS_13Kernel_traitsI6__halfS2_fS2_fjLj7168ELj1ELj1ELj8ELj8ENS_18Kernel_traits_baseILj7168ES2_S2_fS2_fjLj256EEEEELb0ELb1ELb0ELb1EEEvNS_9BwdParamsE,@function
        .size           _ZN10layer_norm13ln_bwd_kernelINS_13Kernel_traitsI6__halfS2_fS2_fjLj7168ELj1ELj1ELj8ELj8ENS_18Kernel_traits_baseILj7168ES2_S2_fS2_fjLj256EEEEELb0ELb1ELb0ELb1EEEvNS_9BwdParamsE,(.L_x_15287 - _ZN10layer_norm13ln_bwd_kernelINS_13Kernel_traitsI6__halfS2_fS2_fjLj7168ELj1ELj1ELj8ELj8ENS_18Kernel_traits_baseILj7168ES2_S2_fS2_fjLj256EEEEELb0ELb1ELb0ELb1EEEvNS_9BwdParamsE)
        .other          _ZN10layer_norm13ln_bwd_kernelINS_13Kernel_traitsI6__halfS2_fS2_fjLj7168ELj1ELj1ELj8ELj8ENS_18Kernel_traits_baseILj7168ES2_S2_fS2_fjLj256EEEEELb0ELb1ELb0ELb1EEEvNS_9BwdParamsE,@"STO_CUDA_ENTRY STV_DEFAULT"
_ZN10layer_norm13ln_bwd_kernelINS_13Kernel_traitsI6__halfS2_fS2_fjLj7168ELj1ELj1ELj8ELj8ENS_18Kernel_traits_baseILj7168ES2_S2_fS2_fjLj256EEEEELb0ELb1ELb0ELb1EEEvNS_9BwdParamsE:
.text._ZN10layer_norm13ln_bwd_kernelINS_13Kernel_traitsI6__halfS2_fS2_fjLj7168ELj1ELj1ELj8ELj8ENS_18Kernel_traits_baseILj7168ES2_S2_fS2_fjLj256EEEEELb0ELb1ELb0ELb1EEEvNS_9BwdParamsE:
        /* <DEDUP_REMOVED lines=60> */
.L_x_10098:
        /* <DEDUP_REMOVED lines=9> */
[----:B------:R-:W-:Y:S01]  /*0450*/  IADD3.X R5, RZ, UR5, RZ, P0, !PT ;  /* 0x00000005ff057c10 */ /* 0x000fe200087fe4ff */
[----:B------:R-:W-:Y:S02]  /*0460*/  ULDC.64 UR4, c[0x0][0x270] ;  /* 0x00009c0000047ab9 */ /* 0x000fe40000000a00 */
[----:B------:R-:W4:Y:S04]  /*0470*/  LDG.E.64 R12, desc[UR6][R2.64+0x1000] ;  /* 0x00100006020c7981 */ /* 0x000f28000c1e1b00 */
[----:B------:R-:W5:Y:S04]  /*0480*/  LDG.E.64 R188, desc[UR6][R4.64+0x1800] ;  /* 0x0018000604bc7981 */ /* 0x000f68000c1e1b00 */
[----:B------:R-:W4:Y:S04]  /*0490*/  LDG.E.64 R16, desc[UR6][R2.64+0x1800] ;  /* 0x0018000602107981 */ /* 0x000f28000c1e1b00 */
        /* <DEDUP_REMOVED lines=8> */
[----:B------:R0:W4:Y:S01]  /*0520*/  LDG.E.64 R24, desc[UR6][R4.64+0x3000] ;  /* 0x0030000604187981 */ /* 0x000122000c1e1b00 */
[----:B------:R-:W-:Y:S01]  /*0530*/  ISETP.NE.U32.AND P0, PT, RZ, UR4, PT ;  /* 0x00000004ff007c0c */ /* 0x000fe2000bf05070 */
[----:B------:R-:W-:-:S02]  /*0540*/  HFMA2.MMA R191, -RZ, RZ, 0, 5.9604644775390625e-08 ;  /* 0x00000001ffbf7435 */ /* 0x000fc400000001ff */
[----:B------:R-:W-:Y:S01]  /*0550*/  HFMA2.MMA R170, -RZ, RZ, 0, 0 ;  /* 0x00000000ffaa7435 */ /* 0x000fe200000001ff */
        /* <DEDUP_REMOVED lines=31> */
[--C-:B--2---:R-:W-:Y:S02]  /*0750*/  SHF.R.U64 R49, R6, 0x10, R7.reuse ;  /* 0x0000001006317819 */ /* 0x104fe40000001207 */
[----:B------:R-:W-:Y:S01]  /*0760*/  SHF.R.U32.HI R48, RZ, 0x10, R7 ;  /* 0x00000010ff307819 */ /* 0x000fe20000011607 */
[----:B------:R-:W-:Y:S02]  /*0770*/  HADD2.F32 R2, -RZ, R6.H0_H0 ;  /* 0x20000006ff027230 */ /* 0x000fe40000004100 */
[----:B------:R-:W-:Y:S02]  /*0780*/  HADD2.F32 R0, -RZ, R7.H0_H0 ;  /* 0x20000007ff007230 */ /* 0x000fe40000004100 */
[----:B------:R-:W-:Y:S02]  /*0790*/  HADD2.F32 R49, -RZ, R49.H0_H0 ;  /* 0x20000031ff317230 */ /* 0x000fe40000004100 */
        /* <DEDUP_REMOVED lines=31> */
[----:B------:R-:W-:Y:S01]  /*0990*/  SHF.R.U32.HI R173, RZ, 0x10, R25 ;  /* 0x00000010ffad7819 */ /* 0x000fe20000011619 */
[----:B------:R-:W-:Y:S01]  /*09a0*/  HADD2.F32 R252, -RZ, R10.H0_H0 ;  /* 0x2000000afffc7230 */ /* 0x000fe20000004100 */
[----:B------:R-:W-:Y:S01]  /*09b0*/  CS2R R6, SRZ ;  /* 0x0000000000067805 */ /* 0x000fe2000001ff00 */
[----:B------:R-:W-:Y:S01]  /*09c0*/  HADD2.F32 R250, -RZ, R11.H0_H0 ;  /* 0x2000000bfffa7230 */ /* 0x000fe20000004100 */
[----:B------:R-:W-:Y:S01]  /*09d0*/  CS2R R10, SRZ ;  /* 0x00000000000a7805 */ /* 0x000fe2000001ff00 */
[----:B------:R-:W-:Y:S01]  /*09e0*/  HADD2.F32 R248, -RZ, R12.H0_H0 ;  /* 0x2000000cfff87230 */ /* 0x000fe20000004100 */
[----:B0-----:R-:W-:Y:S01]  /*09f0*/  CS2R R2, SRZ ;  /* 0x0000000000027805 */ /* 0x001fe2000001ff00 */
[----:B------:R-:W-:Y:S01]  /*0a00*/  HADD2.F32 R246, -RZ, R13.H0_H0 ;  /* 0x2000000dfff67230 */ /* 0x000fe20000004100 */
[----:B------:R-:W-:Y:S01]  /*0a10*/  CS2R R12, SRZ ;  /* 0x00000000000c7805 */ /* 0x000fe2000001ff00 */
[----:B------:R-:W-:Y:S01]  /*0a20*/  HADD2.F32 R244, -RZ, R16.H0_H0 ;  /* 0x20000010fff47230 */ /* 0x000fe20000004100 */
[----:B-1----:R-:W-:Y:S01]  /*0a30*/  MOV R0, RZ ;  /* 0x000000ff00007202 */ /* 0x002fe20000000f00 */
[----:B------:R-:W-:Y:S01]  /*0a40*/  HADD2.F32 R242, -RZ, R17.H0_H0 ;  /* 0x20000011fff27230 */ /* 0x000fe20000004100 */
[----:B------:R-:W-:Y:S01]  /*0a50*/  CS2R R16, SRZ ;  /* 0x0000000000107805 */ /* 0x000fe2000001ff00 */
[----:B------:R-:W-:-:S02]  /*0a60*/  HADD2.F32 R240, -RZ, R18.H0_H0 ;  /* 0x20000012fff07230 */ /* 0x000fc40000004100 */
[----:B------:R-:W-:Y:S01]  /*0a70*/  HADD2.F32 R226, -RZ, R19.H0_H0 ;  /* 0x20000013ffe27230 */ /* 0x000fe20000004100 */
[----:B------:R-:W-:Y:S01]  /*0a80*/  CS2R R18, SRZ ;  /* 0x0000000000127805 */ /* 0x000fe2000001ff00 */
[----:B------:R-:W-:Y:S02]  /*0a90*/  HADD2.F32 R218, -RZ, R22.H0_H0 ;  /* 0x20000016ffda7230 */ /* 0x000fe40000004100 */
[----:B------:R-:W-:Y:S01]  /*0aa0*/  HADD2.F32 R216, -RZ, R23.H0_H0 ;  /* 0x20000017ffd87230 */ /* 0x000fe20000004100 */
[----:B------:R-:W-:Y:S01]  /*0ab0*/  CS2R R22, SRZ ;  /* 0x0000000000167805 */ /* 0x000fe2000001ff00 */
[----:B------:R-:W-:Y:S02]  /*0ac0*/  HADD2.F32 R214, -RZ, R8.H0_H0 ;  /* 0x20000008ffd67230 */ /* 0x000fe40000004100 */
        /* <DEDUP_REMOVED lines=44> */
.L_x_10102:
[----:B------:R-:W0:Y:S01]  /*0d90*/  S2R R228, SR_TID.X ;  /* 0x0000000000e47919 */ /* 0x000e220000002100 */
[----:B------:R-:W-:Y:S01]  /*0da0*/  IMAD R82, R169, UR8, RZ ;  /* 0x00000008a9527c24 */ /* 0x000fe2000f8e02ff */
[----:B------:R-:W1:Y:S01]  /*0db0*/  @P0 LDC.64 R80, c[0x0][0x270] ;  /* 0x00009c00ff500b82 */ /* 0x000e620000000a00 */
[----:B------:R-:W2:Y:S03]  /*0dc0*/  LDL R232, [R1+0xc] ;  /* 0x00000c0001e87983 */ /* 0x000ea60000100800 */
[----:B------:R-:W-:Y:S01]  /*0dd0*/  SHF.R.S32.HI R83, RZ, 0x1f, R82 ;  /* 0x0000001fff537819 */ /* 0x000fe20000011452 */
[----:B------:R-:W3:Y:S01]  /*0de0*/  LDL R230, [R1+0x8] ;  /* 0x0000080001e67983 */ /* 0x000ee20000100800 */
[----:B------:R-:W-:Y:S02]  /*0df0*/  SHF.R.S32.HI R84, RZ, 0x1f, R169 ;  /* 0x0000001fff547819 */ /* 0x000fe400000114a9 */
[----:B------:R-:W4:Y:S01]  /*0e00*/  LDC.64 R156, c[0x0][0x2b8] ;  /* 0x0000ae00ff9c7b82 */ /* 0x000f220000000a00 */
[----:B------:R-:W-:-:S07]  /*0e10*/  LEA.HI R83, R83, R82, RZ, 0x2 ;  /* 0x0000005253537211 */ /* 0x000fce00078f10ff */
[----:B------:R-:W4:Y:S01]  /*0e20*/  LDC.64 R146, c[0x0][0x258] ;  /* 0x00009600ff927b82 */ /* 0x000f220000000a00 */
[----:B-1----:R-:W-:-:S04]  /*0e30*/  @P0 LEA R80, P1, R169, R80, 0x1 ;  /* 0x00000050a9500211 */ /* 0x002fc800078208ff */
[----:B------:R-:W-:Y:S02]  /*0e40*/  @P0 LEA.HI.X R81, R169, R81, R84, 0x1, P1 ;  /* 0x00000051a9510211 */ /* 0x000fe400008f0c54 */
[----:B0-----:R-:W-:-:S03]  /*0e50*/  LOP3.LUT R82, R228, 0xff, RZ, 0xc0, !PT ;  /* 0x000000ffe4527812 */ /* 0x001fc600078ec0ff */
[----:B------:R0:W2:Y:S01]  /*0e60*/  @P0 LDG.E.U16 R193, desc[UR6][R80.64] ;  /* 0x0000000650c10981 */ /* 0x0000a2000c1e1500 */
[----:B------:R-:W-:Y:S02]  /*0e70*/  LEA.HI.SX32 R187, R83, R82, 0x1e ;  /* 0x0000005253bb7211 */ /* 0x000fe400078ff2ff */
[----:B------:R-:W1:Y:S02]  /*0e80*/  LDC.64 R82, c[0x0][0x250] ;  /* 0x00009400ff527b82 */ /* 0x000e640000000a00 */
[C---:B------:R-:W-:Y:S01]  /*0e90*/  IADD3 R175, R187.reuse, 0x500, RZ ;  /* 0x00000500bbaf7810 */ /* 0x040fe20007ffe0ff */
[C-C-:B----4-:R-:W-:Y:S01]  /*0ea0*/  IMAD.WIDE.U32 R160, R187.reuse, 0x8, R156.reuse ;  /* 0x00000008bba07825 */ /* 0x150fe200078e009c */
[C---:B------:R-:W-:Y:S02]  /*0eb0*/  IADD3 R183, R187.reuse, 0x100, RZ ;  /* 0x00000100bbb77810 */ /* 0x040fe40007ffe0ff */
[----:B0-----:R-:W-:Y:S01]  /*0ec0*/  LEA R80, P1, R187, UR10, 0x4 ;  /* 0x0000000abb507c11 */ /* 0x001fe2000f8220ff */
[----:B------:R-:W-:Y:S01]  /*0ed0*/  IMAD.WIDE.U32 R148, R175, 0x8, R156 ;  /* 0x00000008af947825 */ /* 0x000fe200078e009c */
[C---:B------:R-:W-:Y:S01]  /*0ee0*/  IADD3 R179, R187.reuse, 0x200, RZ ;  /* 0x00000200bbb37810 */ /* 0x040fe20007ffe0ff */
[----:B------:R-:W4:Y:S01]  /*0ef0*/  LDG.E.64 R160, desc[UR6][R160.64] ;  /* 0x00000006a0a07981 */ /* 0x000f22000c1e1b00 */
[----:B------:R-:W-:-:S02]  /*0f00*/  LEA.HI.X R81, R187, UR11, RZ, 0x4, P1 ;  /* 0x0000000bbb517c11 */ /* 0x000fc400088f24ff */
[----:B------:R-:W-:Y:S01]  /*0f10*/  LEA R84, P1, R183, UR10, 0x4 ;  /* 0x0000000ab7547c11 */ /* 0x000fe2000f8220ff */
[----:B------:R-:W3:Y:S01]  /*0f20*/  LDG.E.64 R148, desc[UR6][R148.64] ;  /* 0x0000000694947981 */ /* 0x000ee2000c1e1b00 */
[----:B------:R-:W-:Y:S02]  /*0f30*/  LEA R88, P2, R179, UR10, 0x4 ;  /* 0x0000000ab3587c11 */ /* 0x000fe4000f8420ff */
[----:B------:R-:W-:Y:S02]  /*0f40*/  LEA.HI.X R85, R183, UR11, RZ, 0x4, P1 ;  /* 0x0000000bb7557c11 */ /* 0x000fe400088f24ff */
[----:B------:R-:W-:-:S04]  /*0f50*/  LEA.HI.X R89, R179, UR11, RZ, 0x4, P2 ;  /* 0x0000000bb3597c11 */ /* 0x000fc800090f24ff */
[----:B------:R-:W2:Y:S01]  /*0f60*/  LDG.E.128 R84, desc[UR6][R84.64] ;  /* 0x0000000654547981 */ /* 0x000ea2000c1e1d00 */
[----:B-1----:R-:W-:-:S03]  /*0f70*/  IMAD.WIDE R82, R169, 0x4, R82 ;  /* 0x00000004a9527825 */ /* 0x002fc600078e0252 */
[----:B------:R-:W4:Y:S04]  /*0f80*/  LDG.E.128 R88, desc[UR6][R88.64] ;  /* 0x0000000658587981 */ /* 0x000f28000c1e1d00 */
[----:B------:R-:W2:Y:S01]  /*0f90*/  LDG.E R194, desc[UR6][R82.64] ;  /* 0x0000000652c27981 */ /* 0x000ea2000c1e1900 */
[----:B------:R-:W-:-:S05]  /*0fa0*/  IMAD.WIDE R146, R169, 0x4, R146 ;  /* 0x00000004a9927825 */ /* 0x000fca00078e0292 */
[----:B------:R0:W4:Y:S01]  /*0fb0*/  LDG.E R177, desc[UR6][R146.64] ;  /* 0x0000000692b17981 */ /* 0x000122000c1e1900 */
[C---:B------:R-:W-:Y:S02]  /*0fc0*/  IADD3 R178, R187.reuse, 0x300, RZ ;  /* 0x00000300bbb27810 */ /* 0x040fe40007ffe0ff */
[C---:B------:R-:W-:Y:S02]  /*0fd0*/  IADD3 R176, R187.reuse, 0x400, RZ ;  /* 0x00000400bbb07810 */ /* 0x040fe40007ffe0ff */
[----:B------:R-:W-:Y:S01]  /*0fe0*/  IADD3 R174, R187, 0x600, RZ ;  /* 0x00000600bbae7810 */ /* 0x000fe20007ffe0ff */
[--C-:B------:R-:W-:Y:S01]  /*0ff0*/  IMAD.WIDE.U32 R158, R183, 0x8, R156.reuse ;  /* 0x00000008b79e7825 */ /* 0x100fe200078e009c */
[----:B------:R-:W4:Y:S01]  /*1000*/  LDG.E.128 R80, desc[UR6][R80.64] ;  /* 0x0000000650507981 */ /* 0x000f22000c1e1d00 */
[----:B0-----:R-:W0:Y:S01]  /*1010*/  LDC.64 R146, c[0x0][0x2c8] ;  /* 0x0000b200ff927b82 */ /* 0x001e220000000a00 */
[----:B------:R-:W-:Y:S02]  /*1020*/  LEA R92, P1, R178, UR10, 0x4 ;  /* 0x0000000ab25c7c11 */ /* 0x000fe4000f8220ff */
[----:B------:R-:W-:Y:S01]  /*1030*/  LEA R96, P2, R176, UR10, 0x4 ;  /* 0x0000000ab0607c11 */ /* 0x000fe2000f8420ff */
[----:B------:R-:W-:Y:S01]  /*1040*/  IMAD.WIDE.U32 R154, R179, 0x8, R156 ;  /* 0x00000008b39a7825 */ /* 0x000fe200078e009c */
[----:B------:R-:W-:Y:S01]  /*1050*/  LEA.HI.X R93, R178, UR11, RZ, 0x4, P1 ;  /* 0x0000000bb25d7c11 */ /* 0x000fe200088f24ff */
[----:B------:R-:W4:Y:S01]  /*1060*/  LDG.E.64 R158, desc[UR6][R158.64] ;  /* 0x000000069e9e7981 */ /* 0x000f22000c1e1b00 */
[----:B------:R-:W-:-:S02]  /*1070*/  LEA R100, P1, R175, UR10, 0x4 ;  /* 0x0000000aaf647c11 */ /* 0x000fc4000f8220ff */
[----:B------:R-:W-:Y:S01]  /*1080*/  LEA.HI.X R97, R176, UR11, RZ, 0x4, P2 ;  /* 0x0000000bb0617c11 */ /* 0x000fe200090f24ff */
[--C-:B------:R-:W-:Y:S01]  /*1090*/  IMAD.WIDE.U32 R152, R178, 0x8, R156.reuse ;  /* 0x00000008b2987825 */ /* 0x100fe200078e009c */
[----:B------:R-:W-:Y:S01]  /*10a0*/  LEA.HI.X R101, R175, UR11, RZ, 0x4, P1 ;  /* 0x0000000baf657c11 */ /* 0x000fe200088f24ff */
[----:B------:R-:W4:Y:S01]  /*10b0*/  LDG.E.64 R154, desc[UR6][R154.64] ;  /* 0x000000069a9a7981 */ /* 0x000f22000c1e1b00 */
[----:B------:R-:W-:Y:S01]  /*10c0*/  LEA R104, P2, R174, UR10, 0x4 ;  /* 0x0000000aae687c11 */ /* 0x000fe2000f8420ff */
[----:B------:R-:W-:Y:S02]  /*10d0*/  IMAD.WIDE.U32 R150, R176, 0x8, R156 ;  /* 0x00000008b0967825 */ /* 0x000fe400078e009c */
[----:B------:R-:W4:Y:S04]  /*10e0*/  LDG.E.64 R152, desc[UR6][R152.64] ;  /* 0x0000000698987981 */ /* 0x000f28000c1e1b00 */
[----:B------:R-:W4:Y:S01]  /*10f0*/  LDG.E.128 R92, desc[UR6][R92.64] ;  /* 0x000000065c5c7981 */ /* 0x000f22000c1e1d00 */
[----:B0-----:R-:W-:-:S03]  /*1100*/  ISETP.NE.U32.AND P1, PT, R146, RZ, PT ;  /* 0x000000ff9200720c */ /* 0x001fc60003f25070 */
[----:B------:R-:W4:Y:S01]  /*1110*/  LDG.E.128 R96, desc[UR6][R96.64] ;  /* 0x0000000660607981 */ /* 0x000f22000c1e1d00 */
[----:B------:R-:W-:-:S03]  /*1120*/  ISETP.NE.AND.EX P1, PT, R147, RZ, PT, P1 ;  /* 0x000000ff9300720c */ /* 0x000fc60003f25310 */
[----:B------:R-:W4:Y:S01]  /*1130*/  LDG.E.128 R100, desc[UR6][R100.64] ;  /* 0x0000000664647981 */ /* 0x000f22000c1e1d00 */
[C---:B------:R-:W-:Y:S01]  /*1140*/  LEA.HI.X R105, R174.reuse, UR11, RZ, 0x4, P2 ;  /* 0x0000000bae697c11 */ /* 0x040fe200090f24ff */
[----:B------:R-:W-:Y:S02]  /*1150*/  IMAD.WIDE.U32 R156, R174, 0x8, R156 ;  /* 0x00000008ae9c7825 */ /* 0x000fe400078e009c */
[----:B------:R-:W4:Y:S04]  /*1160*/  LDG.E.64 R150, desc[UR6][R150.64] ;  /* 0x0000000696967981 */ /* 0x000f28000c1e1b00 */
[----:B------:R-:W4:Y:S02]  /*1170*/  LDG.E.64 R156, desc[UR6][R156.64] ;  /* 0x000000069c9c7981 */ /* 0x000f24000c1e1b00 */
[----:B------:R-:W-:-:S02]  /*1180*/  @P1 LEA R164, P2, R187, R146, 0x4 ;  /* 0x00000092bba41211 */ /* 0x000fc400078420ff */
[----:B------:R-:W4:Y:S01]  /*1190*/  LDG.E.128 R104, desc[UR6][R104.64] ;  /* 0x0000000668687981 */ /* 0x000f22000c1e1d00 */
[----:B------:R-:W-:Y:S02]  /*11a0*/  @P1 LEA R162, P3, R183, R146, 0x4 ;  /* 0x00000092b7a21211 */ /* 0x000fe400078620ff */
[-C--:B------:R-:W-:Y:S02]  /*11b0*/  @P1 LEA.HI.X R165, R187, R147.reuse, RZ, 0x4, P2 ;  /* 0x00000093bba51211 */ /* 0x080fe400010f24ff */
[----:B------:R-:W-:-:S03]  /*11c0*/  @P1 LEA.HI.X R163, R183, R147, RZ, 0x4, P3 ;  /* 0x00000093b7a31211 */ /* 0x000fc600018f24ff */
[----:B------:R0:W5:Y:S04]  /*11d0*/  @P1 LDG.E.128 R48, desc[UR6][R164.64] ;  /* 0x00000006a4301981 */ /* 0x000168000c1e1d00 */
[----:B------:R1:W5:Y:S01]  /*11e0*/  @P1 LDG.E.128 R52, desc[UR6][R162.64] ;  /* 0x00000006a2341981 */ /* 0x000362000c1e1d00 */
[----:B0-----:R-:W-:-:S04]  /*11f0*/  @P1 LEA R164, P2, R179, R146, 0x4 ;  /* 0x00000092b3a41211 */ /* 0x001fc800078420ff */
[----:B------:R-:W-:Y:S02]  /*1200*/  @P1 LEA.HI.X R165, R179, R147, RZ, 0x4, P2 ;  /* 0x00000093b3a51211 */ /* 0x000fe400010f24ff */
[----:B-1----:R-:W-:-:S03]  /*1210*/  @P1 LEA R162, P2, R176, R146, 0x4 ;  /* 0x00000092b0a21211 */ /* 0x002fc600078420ff */
[----:B------:R0:W5:Y:S01]  /*1220*/  @P1 LDG.E.128 R56, desc[UR6][R164.64] ;  /* 0x00000006a4381981 */ /* 0x000162000c1e1d00 */
[----:B------:R-:W-:Y:S02]  /*1230*/  @P1 LEA.HI.X R163, R176, R147, RZ, 0x4, P2 ;  /* 0x00000093b0a31211 */ /* 0x000fe400010f24ff */
[----:B---3--:R-:W-:-:S03]  /*1240*/  MOV R210, R148 ;  /* 0x0000009400d27202 */ /* 0x008fc60000000f00 */
[----:B------:R-:W5:Y:S01]  /*1250*/  @P1 LDG.E.128 R64, desc[UR6][R162.64] ;  /* 0x00000006a2401981 */ /* 0x000f62000c1e1d00 */
[----:B0-----:R-:W-:-:S04]  /*1260*/  @P1 LEA R164, P2, R175, R146, 0x4 ;  /* 0x00000092afa41211 */ /* 0x001fc800078420ff */
[----:B------:R-:W-:Y:S02]  /*1270*/  @P1 LEA.HI.X R165, R175, R147, RZ, 0x4, P2 ;  /* 0x00000093afa51211 */ /* 0x000fe400010f24ff */
[----:B------:R-:W-:Y:S02]  /*1280*/  ISETP.NE.AND P2, PT, RZ, UR9, PT ;  /* 0x00000009ff007c0c */ /* 0x000fe4000bf45270 */
[--C-:B------:R-:W-:Y:S01]  /*1290*/  SHF.R.U64 R148, R148, 0x10, R149.reuse ;  /* 0x0000001094947819 */ /* 0x100fe20000001295 */
[----:B------:R-:W5:Y:S01]  /*12a0*/  @P1 LDG.E.128 R68, desc[UR6][R164.64] ;  /* 0x00000006a4441981 */ /* 0x000f62000c1e1d00 */
[----:B------:R-:W-:Y:S02]  /*12b0*/  MOV R208, R149 ;  /* 0x0000009500d07202 */ /* 0x000fe40000000f00 */
[----:B------:R-:W-:Y:S02]  /*12c0*/  SHF.R.U32.HI R223, RZ, 0x10, R149 ;  /* 0x00000010ffdf7819 */ /* 0x000fe40000011695 */
[----:B--2---:R-:W-:-:S05]  /*12d0*/  FSEL R149, R194, RZ, !P2 ;  /* 0x000000ffc2957208 */ /* 0x004fca0005000000 */
[C---:B------:R-:W-:Y:S01]  /*12e0*/  FADD.FTZ R238, -R149.reuse, R84 ;  /* 0x0000005495ee7221 */ /* 0x040fe20000010100 */
[C---:B----4-:R-:W-:Y:S02]  /*12f0*/  FADD.FTZ R84, -R149.reuse, R91 ;  /* 0x0000005b95547221 */ /* 0x050fe40000010100 */
[----:B------:R-:W2:Y:S01]  /*1300*/  LDL R91, [R1+0x4] ;  /* 0x00000400015b7983 */ /* 0x000ea20000100800 */
[C---:B------:R-:W-:Y:S01]  /*1310*/  FADD.FTZ R239, -R149.reuse, R85 ;  /* 0x0000005595ef7221 */ /* 0x040fe20000010100 */
[----:B------:R-:W-:Y:S02]  /*1320*/  FADD.FTZ R85, -R149, R90 ;  /* 0x0000005a95557221 */ /* 0x000fe40000010100 */
[----:B------:R-:W3:Y:S01]  /*1330*/  LDL R90, [R1] ;  /* 0x00000000015a7983 */ /* 0x000ee20000100800 */
[----:B------:R-:W-:-:S04]  /*1340*/  @P1 LEA R166, P3, R178, R146, 0x4 ;  /* 0x00000092b2a61211 */ /* 0x000fc800078620ff */
[----:B------:R-:W-:-:S05]  /*1350*/  @P1 LEA.HI.X R167, R178, R147, RZ, 0x4, P3 ;  /* 0x00000093b2a71211 */ /* 0x000fca00018f24ff */
[----:B------:R0:W5:Y:S01]  /*1360*/  @P1 LDG.E.128 R60, desc[UR6][R166.64] ;  /* 0x00000006a63c1981 */ /* 0x000162000c1e1d00 */
[----:B------:R-:W-:Y:S02]  /*1370*/  MOV R206, R160 ;  /* 0x000000a000ce7202 */ /* 0x000fe40000000f00 */
[----:B------:R-:W-:Y:S02]  /*1380*/  SHF.R.U64 R196, R160, 0x10, R161 ;  /* 0x00000010a0c47819 */ /* 0x000fe400000012a1 */
[----:B0-----:R-:W-:-:S04]  /*1390*/  @P1 LEA R166, P3, R174, R146, 0x4 ;  /* 0x00000092aea61211 */ /* 0x001fc800078620ff */
[----:B------:R-:W-:Y:S02]  /*13a0*/  @P1 LEA.HI.X R167, R174, R147, RZ, 0x4, P3 ;  /* 0x00000093aea71211 */ /* 0x000fe400018f24ff */
[----:B------:R-:W-:Y:S02]  /*13b0*/  MOV R205, R161 ;  /* 0x000000a100cd7202 */ /* 0x000fe40000000f00 */
[----:B------:R-:W-:Y:S01]  /*13c0*/  SHF.R.U32.HI R207, RZ, 0x10, R161 ;  /* 0x00000010ffcf7819 */ /* 0x000fe200000116a1 */
[----:B------:R0:W5:Y:S01]  /*13d0*/  @P1 LDG.E.128 R72, desc[UR6][R166.64] ;  /* 0x00000006a6481981 */ /* 0x000162000c1e1d00 */
[----:B------:R-:W-:Y:S02]  /*13e0*/  MOV R161, R158 ;  /* 0x0000009e00a17202 */ /* 0x000fe40000000f00 */
[----:B------:R-:W-:Y:S01]  /*13f0*/  MOV R162, 0x3f800000 ;  /* 0x3f80000000a27802 */ /* 0x000fe20000000f00 */
[----:B------:R-:W-:Y:S01]  /*1400*/  @P0 HADD2.F32 R162, -RZ, R193.H0_H0 ;  /* 0x200000c1ffa20230 */ /* 0x000fe20000004100 */
[----:B------:R-:W-:-:S02]  /*1410*/  SHF.R.U64 R158, R158, 0x10, R159 ;  /* 0x000000109e9e7819 */ /* 0x000fc4000000129f */
[----:B------:R-:W-:Y:S02]  /*1420*/  MOV R160, R159 ;  /* 0x0000009f00a07202 */ /* 0x000fe40000000f00 */
[----:B------:R-:W-:Y:S02]  /*1430*/  SHF.R.U32.HI R163, RZ, 0x10, R159 ;  /* 0x00000010ffa37819 */ /* 0x000fe4000001169f */
[----:B------:R-:W-:Y:S01]  /*1440*/  MOV R164, R154 ;  /* 0x0000009a00a47202 */ /* 0x000fe20000000f00 */
[----:B------:R-:W-:Y:S01]  /*1450*/  HADD2.F32 R206, -RZ, R206.H0_H0 ;  /* 0x200000ceffce7230 */ /* 0x000fe20000004100 */
[--C-:B------:R-:W-:Y:S02]  /*1460*/  SHF.R.U64 R154, R154, 0x10, R155.reuse ;  /* 0x000000109a9a7819 */ /* 0x100fe4000000129b */
[----:B------:R-:W-:Y:S02]  /*1470*/  MOV R159, R155 ;  /* 0x0000009b009f7202 */ /* 0x000fe40000000f00 */
[----:B------:R-:W-:-:S02]  /*1480*/  SHF.R.U32.HI R165, RZ, 0x10, R155 ;  /* 0x00000010ffa57819 */ /* 0x000fc4000001169b */
[----:B0-----:R-:W-:Y:S02]  /*1490*/  MOV R166, R152 ;  /* 0x0000009800a67202 */ /* 0x001fe40000000f00 */
        /* <DEDUP_REMOVED lines=37> */
[----:B------:R-:W-:Y:S01]  /*16f0*/  LOP3.LUT P1, RZ, R228, 0x1f, RZ, 0xc0, !PT ;  /* 0x0000001fe4ff7812 */ /* 0x000fe2000782c0ff */
        /* <DEDUP_REMOVED lines=9> */
[C---:B------:R-:W-:Y:S01]  /*1790*/  FMUL.FTZ R209, R177.reuse, R84 ;  /* 0x00000054b1d17220 */ /* 0x040fe20000410000 */
[----:B------:R-:W-:Y:S01]  /*17a0*/  FADD.FTZ R83, RZ, R232 ;  /* 0x000000e8ff537221 */ /* 0x000fe20000010000 */
[----:B------:R-:W-:Y:S01]  /*17b0*/  FMUL.FTZ R233, R177, R233 ;  /* 0x000000e9b1e97220 */ /* 0x000fe20000410000 */
[----:B------:R-:W-:Y:S01]  /*17c0*/  FFMA.FTZ R84, R149, R232, RZ ;  /* 0x000000e895547223 */ /* 0x000fe200000100ff */
[----:B------:R-:W-:-:S02]  /*17d0*/  HADD2.F32 R150, -RZ, R207.H0_H0 ;  /* 0x200000cfff967230 */ /* 0x000fc40000004100 */
[----:B------:R-:W-:Y:S01]  /*17e0*/  FADD.FTZ R139, R228, R139 ;  /* 0x0000008be48b7221 */ /* 0x000fe20000010000 */
[----:B------:R-:W-:Y:S01]  /*17f0*/  FMUL.FTZ R229, R177, R229 ;  /* 0x000000e5b1e57220 */ /* 0x000fe20000410000 */
[----:B------:R-:W-:Y:S01]  /*1800*/  FFMA.FTZ R140, R231, R228, R140 ;  /* 0x000000e4e78c7223 */ /* 0x000fe2000001008c */
[----:B------:R-:W-:Y:S01]  /*1810*/  FADD.FTZ R83, R83, R230 ;  /* 0x000000e653537221 */ /* 0x000fe20000010000 */
[----:B------:R-:W-:Y:S02]  /*1820*/  HADD2.F32 R205, -RZ, R158.H0_H0 ;  /* 0x2000009effcd7230 */ /* 0x000fe40000004100 */
[----:B------:R-:W-:Y:S01]  /*1830*/  FFMA.FTZ R84, R233, R230, R84 ;  /* 0x000000e6e9547223 */ /* 0x000fe20000010054 */
[----:B------:R-:W-:Y:S01]  /*1840*/  FADD.FTZ R143, R206, R143 ;  /* 0x0000008fce8f7221 */ /* 0x000fe20000010000 */
[----:B------:R-:W-:Y:S01]  /*1850*/  FFMA.FTZ R170, R149, R206, R170 ;  /* 0x000000ce95aa7223 */ /* 0x000fe200000100aa */
[----:B------:R-:W-:Y:S01]  /*1860*/  FADD.FTZ R137, R150, R137 ;  /* 0x0000008996897221 */ /* 0x000fe20000010000 */
[----:B------:R-:W-:Y:S01]  /*1870*/  FFMA.FTZ R138, R229, R150, R138 ;  /* 0x00000096e58a7223 */ /* 0x000fe2000001008a */
[----:B------:R-:W-:-:S02]  /*1880*/  HADD2.F32 R206, -RZ, R161.H0_H0 ;  /* 0x200000a1ffce7230 */ /* 0x000fc40000004100 */
[----:B------:R-:W-:Y:S01]  /*1890*/  FADD.FTZ R133, R205, R133 ;  /* 0x00000085cd857221 */ /* 0x000fe20000010000 */
[----:B------:R-:W-:Y:S02]  /*18a0*/  HADD2.F32 R97, -RZ, R155.H0_H0 ;  /* 0x2000009bff617230 */ /* 0x000fe40000004100 */
[----:B------:R-:W-:Y:S01]  /*18b0*/  FMUL.FTZ R155, R251, R205 ;  /* 0x000000cdfb9b7220 */ /* 0x000fe20000410000 */
[----:B------:R-:W-:Y:S02]  /*18c0*/  HADD2.F32 R94, -RZ, R160.H0_H0 ;  /* 0x200000a0ff5e7230 */ /* 0x000fe40000004100 */
[----:B------:R-:W-:Y:S02]  /*18d0*/  HADD2.F32 R160, -RZ, R153.H0_H0 ;  /* 0x20000099ffa07230 */ /* 0x000fe40000004100 */
[----:B------:R-:W-:Y:S01]  /*18e0*/  FMUL.FTZ R153, R252, R206 ;  /* 0x000000cefc997220 */ /* 0x000fe20000410000 */
[----:B------:R-:W-:Y:S01]  /*18f0*/  FADD.FTZ R141, R196, R141 ;  /* 0x0000008dc48d7221 */ /* 0x000fe20000010000 */
[----:B------:R-:W-:Y:S01]  /*1900*/  FFMA.FTZ R142, R233, R196, R142 ;  /* 0x000000c4e98e7223 */ /* 0x000fe2000001008e */
[----:B------:R-:W-:-:S02]  /*1910*/  HADD2.F32 R196, -RZ, R163.H0_H0 ;  /* 0x200000a3ffc47230 */ /* 0x000fc40000004100 */
[----:B------:R-:W-:Y:S02]  /*1920*/  HADD2.F32 R161, -RZ, R154.H0_H0 ;  /* 0x2000009affa17230 */ /* 0x000fe40000004100 */
[C---:B------:R-:W-:Y:S01]  /*1930*/  FMUL.FTZ R154, R177.reuse, R237 ;  /* 0x000000edb19a7220 */ /* 0x040fe20000410000 */
[----:B------:R-:W-:Y:S02]  /*1940*/  HADD2.F32 R105, -RZ, R223.H0_H0 ;  /* 0x200000dfff697230 */ /* 0x000fe40000004100 */
[----:B------:R-:W-:Y:S01]  /*1950*/  FMUL.FTZ R223, R250, R94 ;  /* 0x0000005efadf7220 */ /* 0x000fe20000410000 */
[----:B------:R-:W-:Y:S02]  /*1960*/  HADD2.F32 R164, -RZ, R164.H0_H0 ;  /* 0x200000a4ffa47230 */ /* 0x000fe40000004100 */
[----:B------:R-:W-:Y:S01]  /*1970*/  FMUL.FTZ R207, R177, R85 ;  /* 0x00000055b1cf7220 */ /* 0x000fe20000410000 */
[----:B------:R-:W-:Y:S02]  /*1980*/  HADD2.F32 R106, -RZ, R224.H0_H0 ;  /* 0x200000e0ff6a7230 */ /* 0x000fe40000004100 */
[----:B------:R-:W-:Y:S01]  /*1990*/  FMUL.FTZ R224, R249, R196 ;  /* 0x000000c4f9e07220 */ /* 0x000fe20000410000 */
[----:B------:R-:W-:-:S02]  /*19a0*/  HADD2.F32 R107, -RZ, R156.H0_H0 ;  /* 0x2000009cff6b7230 */ /* 0x000fc40000004100 */
[C---:B------:R-:W-:Y:S01]  /*19b0*/  FMUL.FTZ R156, R177.reuse, R236 ;  /* 0x000000ecb19c7220 */ /* 0x040fe20000410000 */
[----:B------:R-:W-:Y:S02]  /*19c0*/  HADD2.F32 R159, -RZ, R159.H0_H0 ;  /* 0x2000009fff9f7230 */ /* 0x000fe40000004100 */
[----:B------:R-:W-:Y:S01]  /*19d0*/  FADD.FTZ R131, R94, R131 ;  /* 0x000000835e837221 */ /* 0x000fe20000010000 */
[----:B------:R-:W-:Y:S01]  /*19e0*/  FFMA.FTZ R132, R154, R94, R132 ;  /* 0x0000005e9a847223 */ /* 0x000fe20000010084 */
[----:B------:R-:W-:Y:S01]  /*19f0*/  FADD.FTZ R135, R206, R135 ;  /* 0x00000087ce877221 */ /* 0x000fe20000010000 */
[----:B------:R-:W-:Y:S01]  /*1a00*/  FMUL.FTZ R94, R177, R87 ;  /* 0x00000057b15e7220 */ /* 0x000fe20000410000 */
[----:B------:R-:W-:Y:S02]  /*1a10*/  HADD2.F32 R96, -RZ, R152.H0_H0 ;  /* 0x20000098ff607230 */ /* 0x000fe40000004100 */
[----:B------:R-:W-:Y:S01]  /*1a20*/  FADD.FTZ R123, R159, R123 ;  /* 0x0000007b9f7b7221 */ /* 0x000fe20000010000 */
[----:B------:R-:W-:-:S02]  /*1a30*/  HADD2.F32 R103, -RZ, R210.H0_H0 ;  /* 0x200000d2ff677230 */ /* 0x000fc40000004100 */
[-C--:B------:R-:W-:Y:S01]  /*1a40*/  FFMA.FTZ R124, R207, R159.reuse, R124 ;  /* 0x0000009fcf7c7223 */ /* 0x080fe2000001007c */
[----:B------:R-:W-:Y:S02]  /*1a50*/  HADD2.F32 R152, -RZ, R148.H0_H0 ;  /* 0x20000094ff987230 */ /* 0x000fe40000004100 */
[----:B------:R-:W-:Y:S01]  /*1a60*/  FMUL.FTZ R210, R246, R159 ;  /* 0x0000009ff6d27220 */ /* 0x000fe20000410000 */
[----:B------:R-:W-:Y:S02]  /*1a70*/  HADD2.F32 R148, -RZ, R208.H0_H0 ;  /* 0x200000d0ff947230 */ /* 0x000fe40000004100 */
        /* <DEDUP_REMOVED lines=19> */
[C---:B------:R-:W-:Y:S01]  /*1bb0*/  FMUL.FTZ R194, R177.reuse, R194 ;  /* 0x000000c2b1c27220 */ /* 0x040fe20000410000 */
[----:B------:R-:W-:Y:S01]  /*1bc0*/  FMUL.FTZ R97, R242, R97 ;  /* 0x00000061f2617220 */ /* 0x000fe20000410000 */
[----:B------:R-:W-:Y:S01]  /*1bd0*/  FADD.FTZ R114, R166, R114 ;  /* 0x00000072a6727221 */ /* 0x000fe20000010000 */
[----:B------:R-:W-:Y:S01]  /*1be0*/  FMUL.FTZ R157, R177, R157 ;  /* 0x0000009db19d7220 */ /* 0x000fe20000410000 */
[-C--:B------:R-:W-:Y:S01]  /*1bf0*/  FFMA.FTZ R113, R194, R166.reuse, R113 ;  /* 0x000000a6c2717223 */ /* 0x080fe20000010071 */
[----:B------:R-:W-:Y:S01]  /*1c00*/  FMUL.FTZ R166, R241, R166 ;  /* 0x000000a6f1a67220 */ /* 0x000fe20000410000 */
[----:B------:R-:W-:Y:S01]  /*1c10*/  FADD.FTZ R14, R158, R14 ;  /* 0x0000000e9e0e7221 */ /* 0x000fe20000010000 */
[-C--:B------:R-:W-:Y:S01]  /*1c20*/  FFMA.FTZ R2, R157, R158.reuse, R2 ;  /* 0x0000009e9d027223 */ /* 0x080fe20000010002 */
[----:B------:R-:W-:Y:S01]  /*1c30*/  FMUL.FTZ R158, R240, R158 ;  /* 0x0000009ef09e7220 */ /* 0x000fe20000410000 */
[----:B------:R-:W-:Y:S01]  /*1c40*/  FADD.FTZ R125, R161, R125 ;  /* 0x0000007da17d7221 */ /* 0x000fe20000010000 */
[----:B------:R-:W-:Y:S01]  /*1c50*/  FADD.FTZ R13, R160, R13 ;  /* 0x0000000da00d7221 */ /* 0x000fe20000010000 */
[-C--:B------:R-:W-:Y:S01]  /*1c60*/  FFMA.FTZ R0, R159, R160.reuse, R0 ;  /* 0x000000a09f007223 */ /* 0x080fe20000010000 */
[----:B------:R-:W-:Y:S01]  /*1c70*/  FMUL.FTZ R160, R227, R160 ;  /* 0x000000a0e3a07220 */ /* 0x000fe20000410000 */
[----:B------:R-:W-:Y:S01]  /*1c80*/  FADD.FTZ R16, R163, R16 ;  /* 0x00000010a3107221 */ /* 0x000fe20000010000 */
[----:B------:R-:W-:Y:S01]  /*1c90*/  FADD.FTZ R119, R102, R119 ;  /* 0x0000007766777221 */ /* 0x000fe20000010000 */
[----:B------:R-:W-:Y:S01]  /*1ca0*/  FFMA.FTZ R120, R196, R102, R120 ;  /* 0x00000066c4787223 */ /* 0x000fe20000010078 */
[----:B------:R-:W-:Y:S01]  /*1cb0*/  FADD.FTZ R15, R165, R15 ;  /* 0x0000000fa50f7221 */ /* 0x000fe20000010000 */
[C---:B------:R-:W-:Y:S01]  /*1cc0*/  FMUL.FTZ R102, R177.reuse, R100 ;  /* 0x00000064b1667220 */ /* 0x040fe20000410000 */
[----:B------:R-:W-:Y:S01]  /*1cd0*/  FMUL.FTZ R101, R177, R101 ;  /* 0x00000065b1657220 */ /* 0x000fe20000410000 */
        /* <DEDUP_REMOVED lines=9> */
[C---:B------:R-:W-:Y:S01]  /*1d70*/  FMUL.FTZ R99, R177.reuse, R99 ;  /* 0x00000063b1637220 */ /* 0x040fe20000410000 */
[----:B------:R-:W-:Y:S01]  /*1d80*/  FMUL.FTZ R100, R220, R148 ;  /* 0x00000094dc647220 */ /* 0x000fe20000410000 */
[----:B------:R-:W-:Y:S01]  /*1d90*/  FMUL.FTZ R89, R177, R89 ;  /* 0x00000059b1597220 */ /* 0x000fe20000410000 */
[----:B------:R-:W-:Y:S01]  /*1da0*/  FMUL.FTZ R92, R218, R106 ;  /* 0x0000006ada5c7220 */ /* 0x000fe20000410000 */
[----:B------:R-:W-:-:S02]  /*1db0*/  HADD2.F32 R234, -RZ, R234.H0_H0 ;  /* 0x200000eaffea7230 */ /* 0x000fc40000004100 */
[----:B------:R-:W-:Y:S01]  /*1dc0*/  FADD.FTZ R21, R107, R21 ;  /* 0x000000156b157221 */ /* 0x000fe20000010000 */
[----:B--2---:R-:W-:Y:S01]  /*1dd0*/  FMUL.FTZ R228, R91, R228 ;  /* 0x000000e45be47220 */ /* 0x004fe20000410000 */
[----:B------:R-:W-:Y:S01]  /*1de0*/  FMUL.FTZ R91, R177, R239 ;  /* 0x000000efb15b7220 */ /* 0x000fe20000410000 */
[----:B---3--:R-:W-:Y:S02]  /*1df0*/  FMUL.FTZ R150, R90, R150 ;  /* 0x000000965a967220 */ /* 0x008fe40000410000 */
[----:B------:R-:W-:Y:S01]  /*1e00*/  FADD.FTZ R83, R83, R228 ;  /* 0x000000e453537221 */ /* 0x000fe20000010000 */
[----:B------:R-:W-:Y:S01]  /*1e10*/  FFMA.FTZ R84, R231, R228, R84 ;  /* 0x000000e4e7547223 */ /* 0x000fe20000010054 */
[----:B------:R-:W-:Y:S01]  /*1e20*/  FFMA.FTZ R134, R91, R205, R134 ;  /* 0x000000cd5b867223 */ /* 0x000fe20000010086 */
[----:B------:R-:W-:Y:S01]  /*1e30*/  FMUL.FTZ R205, R177, R86 ;  /* 0x00000056b1cd7220 */ /* 0x000fe20000410000 */
[----:B------:R-:W-:Y:S01]  /*1e40*/  FADD.FTZ R86, R83, R150 ;  /* 0x0000009653567221 */ /* 0x000fe20000010000 */
[----:B------:R-:W-:Y:S01]  /*1e50*/  FMUL.FTZ R90, R177, R238 ;  /* 0x000000eeb15a7220 */ /* 0x000fe20000410000 */
[----:B------:R-:W-:-:S02]  /*1e60*/  FFMA.FTZ R83, R229, R150, R84 ;  /* 0x00000096e5537223 */ /* 0x000fc40000010054 */
[----:B------:R-:W-:Y:S02]  /*1e70*/  FADD.FTZ R84, R86, R153 ;  /* 0x0000009956547221 */ /* 0x000fe40000010000 */
[----:B------:R-:W-:Y:S02]  /*1e80*/  FFMA.FTZ R86, R90, R153, R83 ;  /* 0x000000995a567223 */ /* 0x000fe40000010053 */
[----:B------:R-:W-:Y:S02]  /*1e90*/  FADD.FTZ R84, R84, R155 ;  /* 0x0000009b54547221 */ /* 0x000fe40000010000 */
[----:B------:R-:W-:Y:S02]  /*1ea0*/  FFMA.FTZ R83, R91, R155, R86 ;  /* 0x0000009b5b537223 */ /* 0x000fe40000010056 */
[----:B------:R-:W-:Y:S02]  /*1eb0*/  FADD.FTZ R85, R84, R223 ;  /* 0x000000df54557221 */ /* 0x000fe40000010000 */
[----:B------:R-:W-:Y:S01]  /*1ec0*/  FFMA.FTZ R83, R154, R223, R83 ;  /* 0x000000df9a537223 */ /* 0x000fe20000010053 */
[----:B------:R-:W-:Y:S01]  /*1ed0*/  FFMA.FTZ R136, R90, R206, R136 ;  /* 0x000000ce5a887223 */ /* 0x000fe20000010088 */
        /* <DEDUP_REMOVED lines=44> */
[-C--:B------:R-:W-:Y:S01]  /*21a0*/  FFMA.FTZ R9, R89, R107.reuse, R9 ;  /* 0x0000006b59097223 */ /* 0x080fe20000010009 */
[----:B------:R-:W-:Y:S01]  /*21b0*/  FMUL.FTZ R107, R217, R107 ;  /* 0x0000006bd96b7220 */ /* 0x000fe20000410000 */
        /* <DEDUP_REMOVED lines=9> */
[----:B------:R-:W-:Y:S01]  /*2250*/  UMOV UR4, 0xffffffff ;  /* 0xffffffff00047882 */ /* 0x000fe20000000000 */
        /* <DEDUP_REMOVED lines=31> */
.L_x_10113:
        /* <DEDUP_REMOVED lines=14> */
.L_x_10101:
[----:B------:R-:W-:Y:S05]  /*2530*/  WARPSYNC.ALL ;  /* 0x0000000000007948 */ /* 0x000fea0003800000 */
[----:B------:R-:W1:Y:S08]  /*2540*/  S2UR UR5, SR_CgaCtaId ;  /* 0x00000000000579c3 */ /* 0x000e700000008800 */
[----:B------:R-:W-:Y:S01]  /*2550*/  BAR.SYNC.DEFER_BLOCKING 0x0 ;  /* 0x0000000000007b1d */ /* 0x000fe20000010000 */
[----:B0--3--:R-:W-:-:S02]  /*2560*/  SHF.R.U32.HI R80, RZ, 0x5, R84 ;  /* 0x00000005ff507819 */ /* 0x009fc40000011654 */
[----:B------:R-:W-:Y:S02]  /*2570*/  SHF.L.U32 R234, R187, 0x3, RZ ;  /* 0x00000003bbea7819 */ /* 0x000fe400000006ff */
[----:B------:R-:W-:Y:S01]  /*2580*/  LOP3.LUT R80, R80, 0x7fffff8, RZ, 0xc0, !PT ;  /* 0x07fffff850507812 */ /* 0x000fe200078ec0ff */
[----:B------:R-:W-:-:S03]  /*2590*/  UMOV UR4, 0x400 ;  /* 0x0000040000047882 */ /* 0x000fc60000000000 */
[----:B------:R-:W-:Y:S01]  /*25a0*/  @!P4 IADD3 R80, R80, 0x8, RZ ;  /* 0x000000085050c810 */ /* 0x000fe20007ffe0ff */
        /* <DEDUP_REMOVED lines=20> */
[----:B------:R-:W-:Y:S02]  /*26f0*/  SHF.R.U32.HI R191, RZ, 0x1d, R187 ;  /* 0x0000001dffbf7819 */ /* 0x000fe400000116bb */
        /* <DEDUP_REMOVED lines=46> */
[----:B------:R-:W1:Y:S01]  /*29e0*/  F2F.F16.F32 R230, R230 ;  /* 0x000000e600e67304 */ /* 0x000e620000200800 */
[----:B------:R-:W-:Y:S01]  /*29f0*/  FADD.FTZ R228, R155, -R228 ;  /* 0x800000e49be47221 */ /* 0x000fe20000010000 */
[----:B------:R-:W-:-:S03]  /*2a00*/  FADD.FTZ R154, R223, -R154 ;  /* 0x8000009adf9a7221 */ /* 0x000fc60000010000 */
[C---:B------:R-:W-:Y:S01]  /*2a10*/  FMUL.FTZ R228, R177.reuse, R228 ;  /* 0x000000e4b1e47220 */ /* 0x040fe20000410000 */
[----:B------:R-:W-:Y:S02]  /*2a20*/  FMUL.FTZ R155, R177, R154 ;  /* 0x0000009ab19b7220 */ /* 0x000fe40000410000 */
[----:B------:R-:W-:Y:S01]  /*2a30*/  F2F.F16.F32 R231, R231 ;  /* 0x000000e700e77304 */ /* 0x000fe20000200800 */
[----:B------:R-:W-:Y:S01]  /*2a40*/  @P1 FADD.FTZ R228, R53, R228 ;  /* 0x000000e435e41221 */ /* 0x000fe20000010000 */
[----:B------:R-:W-:Y:S01]  /*2a50*/  @P1 FADD.FTZ R155, R54, R155 ;  /* 0x0000009b369b1221 */ /* 0x000fe20000010000 */
[----:B0-----:R-:W-:Y:S01]  /*2a60*/  FMUL.FTZ R86, R211, R149 ;  /* 0x00000095d3567220 */ /* 0x001fe20000410000 */
[----:B-1----:R-:W-:Y:S01]  /*2a70*/  IMAD.WIDE.U32 R80, R230, 0x10000, RZ ;  /* 0x00010000e6507825 */ /* 0x002fe200078e00ff */
[----:B------:R-:W-:-:S03]  /*2a80*/  IADD3 R82, P5, R234, UR18, RZ ;  /* 0x00000012ea527c10 */ /* 0x000fc6000ffbe0ff */
[----:B------:R-:W-:Y:S01]  /*2a90*/  FFMA.FTZ R87, R156, R146, R148 ;  /* 0x000000929c577223 */ /* 0x000fe20000010094 */
[----:B------:R0:W1:Y:S03]  /*2aa0*/  F2F.F16.F32 R83, R86 ;  /* 0x0000005600537304 */ /* 0x0000660000200800 */
        /* <DEDUP_REMOVED lines=13> */
[----:B------:R-:W-:Y:S01]  /*2b80*/  F2F.F16.F32 R223, R223 ;  /* 0x000000df00df7304 */ /* 0x000fe20000200800 */
        /* <DEDUP_REMOVED lines=13> */
[----:B------:R-:W-:-:S04]  /*2c60*/  FADD.FTZ R164, R165, -R164 ;  /* 0x800000a4a5a47221 */ /* 0x000fc80000010000 */
[----:B------:R-:W-:-:S04]  /*2c70*/  FMUL.FTZ R164, R177, R164 ;  /* 0x000000a4b1a47220 */ /* 0x000fc80000410000 */
[----:B------:R-:W-:Y:S01]  /*2c80*/  @P1 FADD.FTZ R164, R67, R164 ;  /* 0x000000a443a41221 */ /* 0x000fe20000010000 */
[----:B------:R-:W-:Y:S01]  /*2c90*/  FFMA.FTZ R151, R151, R146, R148 ;  /* 0x0000009297977223 */ /* 0x000fe20000010094 */
[----:B--2---:R-:W-:-:S05]  /*2ca0*/  HADD2.F32 R229, -RZ, R84.H0_H0 ;  /* 0x20000054ffe57230 */ /* 0x004fca0000004100 */
[----:B------:R-:W-:Y:S01]  /*2cb0*/  FFMA.FTZ R26, R187, R229, R26 ;  /* 0x000000e5bb1a7223 */ /* 0x000fe2000001001a */
[----:B------:R-:W-:-:S06]  /*2cc0*/  FMUL.FTZ R187, R214, R187 ;  /* 0x000000bbd6bb7220 */ /* 0x000fcc0000410000 */
[----:B------:R-:W0:Y:S02]  /*2cd0*/  F2F.F16.F32 R187, R187 ;  /* 0x000000bb00bb7304 */ /* 0x000e240000200800 */
        /* <DEDUP_REMOVED lines=9> */
[----:B0-----:R-:W-:Y:S02]  /*2d70*/  SEL R80, R183, R76, P3 ;  /* 0x0000004cb7507207 */ /* 0x001fe40001800000 */
[----:B------:R-:W-:Y:S02]  /*2d80*/  SEL R81, R228, R77, P3 ;  /* 0x0000004de4517207 */ /* 0x000fe40001800000 */
[----:B------:R-:W-:Y:S01]  /*2d90*/  SEL R82, R155, R78, P3 ;  /* 0x0000004e9b527207 */ /* 0x000fe20001800000 */
[C---:B------:R-:W-:Y:S01]  /*2da0*/  FMUL.FTZ R155, R224.reuse, R162 ;  /* 0x000000a2e09b7220 */ /* 0x040fe20000410000 */
[----:B------:R-:W-:-:S03]  /*2db0*/  SEL R83, R224, R79, P3 ;  /* 0x0000004fe0537207 */ /* 0x000fc60001800000 */
[----:B------:R-:W-:Y:S02]  /*2dc0*/  FMUL.FTZ R228, R201, R155 ;  /* 0x0000009bc9e47220 */ /* 0x000fe40000410000 */
[----:B------:R0:W-:Y:S01]  /*2dd0*/  @P2 STG.E.128 desc[UR6][R90.64], R80 ;  /* 0x000000505a002986 */ /* 0x0001e2000c101d06 */
[----:B------:R-:W-:-:S03]  /*2de0*/  FMUL.FTZ R224, R202, R154 ;  /* 0x0000009acae07220 */ /* 0x000fc60000410000 */
[----:B------:R-:W1:Y:S01]  /*2df0*/  F2F.F16.F32 R228, R228 ;  /* 0x000000e400e47304 */ /* 0x000e620000200800 */
[----:B0-----:R-:W-:-:S07]  /*2e00*/  FMUL.FTZ R90, R204, R156 ;  /* 0x0000009ccc5a7220 */ /* 0x001fce0000410000 */
[----:B------:R0:W3:Y:S01]  /*2e10*/  F2F.F16.F32 R91, R90 ;  /* 0x0000005a005b7304 */ /* 0x0000e20000200800 */
[----:B------:R-:W-:-:S07]  /*2e20*/  IMAD.WIDE.U32 R80, R223, 0x10000, RZ ;  /* 0x00010000df507825 */ /* 0x000fce00078e00ff */
[----:B------:R-:W4:Y:S01]  /*2e30*/  F2F.F16.F32 R224, R224 ;  /* 0x000000e000e07304 */ /* 0x000f220000200800 */
[-C--:B0-----:R-:W-:Y:S01]  /*2e40*/  FFMA.FTZ R90, R209, R146.reuse, R148 ;  /* 0x00000092d15a7223 */ /* 0x081fe20000010094 */
[----:B-1----:R-:W-:Y:S02]  /*2e50*/  SHF.L.U32 R83, R228, 0x10, RZ ;  /* 0x00000010e4537819 */ /* 0x002fe400000006ff */
[----:B------:R-:W-:Y:S01]  /*2e60*/  IADD3 R82, P5, R187, UR18, RZ ;  /* 0x00000012bb527c10 */ /* 0x000fe2000ffbe0ff */
        /* <DEDUP_REMOVED lines=22> */
[----:B------:R-:W1:Y:S01]  /*2fd0*/  F2F.F16.F32 R206, R206 ;  /* 0x000000ce00ce7304 */ /* 0x000e620000200800 */
[C---:B0-----:R-:W-:Y:S01]  /*2fe0*/  SEL R82, R183.reuse, R78, P3 ;  /* 0x0000004eb7527207 */ /* 0x041fe20001800000 */
[----:B------:R-:W-:Y:S01]  /*2ff0*/  FMUL.FTZ R183, R183, R162 ;  /* 0x000000a2b7b77220 */ /* 0x000fe20000410000 */
[C---:B------:R-:W-:Y:S02]  /*3000*/  SEL R80, R191.reuse, R76, P3 ;  /* 0x0000004cbf507207 */ /* 0x040fe40001800000 */
[----:B------:R-:W-:Y:S02]  /*3010*/  SEL R81, R208, R77, P3 ;  /* 0x0000004dd0517207 */ /* 0x000fe40001800000 */
[----:B------:R-:W-:Y:S01]  /*3020*/  SEL R83, R210, R79, P3 ;  /* 0x0000004fd2537207 */ /* 0x000fe20001800000 */
[----:B------:R-:W-:Y:S01]  /*3030*/  FMUL.FTZ R191, R191, R162 ;  /* 0x000000a2bfbf7220 */ /* 0x000fe20000410000 */
[----:B------:R-:W-:Y:S01]  /*3040*/  FMUL.FTZ R208, R198, R183 ;  /* 0x000000b7c6d07220 */ /* 0x000fe20000410000 */
[----:B------:R-:W0:Y:S02]  /*3050*/  F2F.F16.F32 R209, R209 ;  /* 0x000000d100d17304 */ /* 0x000e240000200800 */
[----:B------:R4:W-:Y:S06]  /*3060*/  @P2 STG.E.128 desc[UR6][R94.64], R80 ;  /* 0x000000505e002986 */ /* 0x0009ec000c101d06 */
[----:B------:R-:W0:Y:S01]  /*3070*/  F2F.F16.F32 R208, R208 ;  /* 0x000000d000d07304 */ /* 0x000e220000200800 */
[----:B----4-:R-:W-:-:S07]  /*3080*/  FMUL.FTZ R94, R200, R191 ;  /* 0x000000bfc85e7220 */ /* 0x010fce0000410000 */
[----:B------:R-:W4:Y:S01]  /*3090*/  F2F.F16.F32 R95, R94 ;  /* 0x0000005e005f7304 */ /* 0x000f220000200800 */
[----:B-1----:R-:W-:Y:S01]  /*30a0*/  IMAD.WIDE.U32 R80, R206, 0x10000, RZ ;  /* 0x00010000ce507825 */ /* 0x002fe200078e00ff */
[----:B0-----:R-:W-:Y:S02]  /*30b0*/  SHF.L.U32 R83, R209, 0x10, RZ ;  /* 0x00000010d1537819 */ /* 0x001fe400000006ff */
[----:B------:R-:W-:Y:S02]  /*30c0*/  IADD3 R82, P5, R205, UR18, RZ ;  /* 0x00000012cd527c10 */ /* 0x000fe4000ffbe0ff */
[----:B------:R-:W-:Y:S02]  /*30d0*/  LOP3.LUT R81, R81, R83, R208, 0xfe, !PT ;  /* 0x0000005351517212 */ /* 0x000fe400078efed0 */
[----:B------:R-:W-:Y:S02]  /*30e0*/  IADD3.X R83, R207, UR19, RZ, P5, !PT ;  /* 0x00000013cf537c10 */ /* 0x000fe4000affe4ff */
[----:B----4-:R-:W-:Y:S01]  /*30f0*/  LOP3.LUT R80, R80, R95, RZ, 0xfc, !PT ;  /* 0x0000005f50507212 */ /* 0x010fe200078efcff */
[----:B------:R-:W-:Y:S01]  /*3100*/  FFMA.FTZ R95, R194, R146, R148 ;  /* 0x00000092c25f7223 */ /* 0x000fe20000010094 */
[----:B------:R-:W-:-:S03]  /*3110*/  FADD.FTZ R194, R96, -R167 ;  /* 0x800000a760c27221 */ /* 0x000fc60000010000 */
[----:B------:R0:W-:Y:S01]  /*3120*/  STG.E.64 desc[UR6][R82.64], R80 ;  /* 0x0000005052007986 */ /* 0x0001e2000c101b06 */
[----:B------:R-:W-:Y:S01]  /*3130*/  FFMA.FTZ R208, R193, R146, R148 ;  /* 0x00000092c1d07223 */ /* 0x000fe20000010094 */
[----:B------:R-:W-:Y:S01]  /*3140*/  FADD.FTZ R206, R195, -R196 ;  /* 0x800000c4c3ce7221 */ /* 0x000fe20000010000 */
[----:B------:R-:W-:Y:S02]  /*3150*/  SHF.L.U32 R196, R178, 0x3, RZ ;  /* 0x00000003b2c47819 */ /* 0x000fe400000006ff */
[----:B------:R-:W-:Y:S01]  /*3160*/  FADD.FTZ R208, R97, -R208 ;  /* 0x800000d061d07221 */ /* 0x000fe20000010000 */
[----:B0-----:R-:W-:Y:S01]  /*3170*/  FADD.FTZ R80, R166, -R95 ;  /* 0x8000005fa6507221 */ /* 0x001fe20000010000 */
[----:B------:R-:W-:-:S04]  /*3180*/  FMUL.FTZ R166, R177, R194 ;  /* 0x000000c2b1a67220 */ /* 0x000fc80000410000 */
[----:B------:R-:W-:Y:S01]  /*3190*/  @P1 FADD.FTZ R166, R61, R166 ;  /* 0x000000a63da61221 */ /* 0x000fe20000010000 */
[----:B------:R-:W-:Y:S01]  /*31a0*/  SHF.R.U32.HI R195, RZ, 0x1d, R178 ;  /* 0x0000001dffc37819 */ /* 0x000fe200000116b2 */
[C---:B------:R-:W-:Y:S01]  /*31b0*/  FMUL.FTZ R205, R177.reuse, R206 ;  /* 0x000000ceb1cd7220 */ /* 0x040fe20000410000 */
[----:B------:R-:W-:Y:S01]  /*31c0*/  IADD3 R94, P5, R196, UR14, RZ ;  /* 0x0000000ec45e7c10 */ /* 0x000fe2000ffbe0ff */
[C---:B------:R-:W-:Y:S01]  /*31d0*/  FMUL.FTZ R167, R177.reuse, R208 ;  /* 0x000000d0b1a77220 */ /* 0x040fe20000410000 */
[C---:B------:R-:W-:Y:S01]  /*31e0*/  SEL R81, R166.reuse, R77, P3 ;  /* 0x0000004da6517207 */ /* 0x040fe20001800000 */
[----:B------:R-:W-:Y:S01]  /*31f0*/  FMUL.FTZ R194, R177, R80 ;  /* 0x00000050b1c27220 */ /* 0x000fe20000410000 */
[----:B------:R-:W-:Y:S01]  /*3200*/  FMUL.FTZ R166, R166, R162 ;  /* 0x000000a2a6a67220 */ /* 0x000fe20000410000 */
[----:B------:R-:W-:Y:S01]  /*3210*/  IADD3.X R95, R195, UR15, RZ, P5, !PT ;  /* 0x0000000fc35f7c10 */ /* 0x000fe2000affe4ff */
[----:B------:R-:W-:Y:S01]  /*3220*/  @P1 FADD.FTZ R205, R60, R205 ;  /* 0x000000cd3ccd1221 */ /* 0x000fe20000010000 */
[----:B------:R-:W-:Y:S01]  /*3230*/  @P1 FADD.FTZ R167, R62, R167 ;  /* 0x000000a73ea71221 */ /* 0x000fe20000010000 */
[----:B------:R-:W-:Y:S01]  /*3240*/  @P1 FADD.FTZ R194, R63, R194 ;  /* 0x000000c23fc21221 */ /* 0x000fe20000010000 */
[----:B------:R-:W-:Y:S01]  /*3250*/  FMUL.FTZ R206, R190, R166 ;  /* 0x000000a6bece7220 */ /* 0x000fe20000410000 */
[----:B------:R-:W-:Y:S01]  /*3260*/  @P2 LEA R96, P5, R178, UR16, 0x4 ;  /* 0x00000010b2602c11 */ /* 0x000fe2000f8a20ff */
[----:B------:R-:W4:Y:S01]  /*3270*/  LDG.E.64 R94, desc[UR6][R94.64] ;  /* 0x000000065e5e7981 */ /* 0x000f22000c1e1b00 */
[----:B------:R-:W-:-:S02]  /*3280*/  SEL R80, R205, R76, P3 ;  /* 0x0000004ccd507207 */ /* 0x000fc40001800000 */
[----:B------:R-:W-:Y:S01]  /*3290*/  @P2 LEA.HI.X R97, R178, UR17, RZ, 0x4, P5 ;  /* 0x00000011b2612c11 */ /* 0x000fe2000a8f24ff */
[----:B------:R-:W0:Y:S01]  /*32a0*/  F2F.F16.F32 R206, R206 ;  /* 0x000000ce00ce7304 */ /* 0x000e220000200800 */
[----:B------:R-:W-:Y:S02]  /*32b0*/  SEL R82, R167, R78, P3 ;  /* 0x0000004ea7527207 */ /* 0x000fe40001800000 */
[C---:B------:R-:W-:Y:S01]  /*32c0*/  SEL R83, R194.reuse, R79, P3 ;  /* 0x0000004fc2537207 */ /* 0x040fe20001800000 */
[-C--:B------:R-:W-:Y:S01]  /*32d0*/  FMUL.FTZ R159, R205, R162.reuse ;  /* 0x000000a2cd9f7220 */ /* 0x080fe20000410000 */
[----:B------:R-:W-:-:S03]  /*32e0*/  FMUL.FTZ R178, R194, R162 ;  /* 0x000000a2c2b27220 */ /* 0x000fc60000410000 */
[----:B------:R1:W-:Y:S01]  /*32f0*/  @P2 STG.E.128 desc[UR6][R96.64], R80 ;  /* 0x0000005060002986 */ /* 0x0003e2000c101d06 */
[----:B------:R-:W-:Y:S01]  /*3300*/  FMUL.FTZ R194, R177, R160 ;  /* 0x000000a0b1c27220 */ /* 0x000fe20000410000 */
[----:B------:R-:W-:Y:S01]  /*3310*/  FMUL.FTZ R167, R167, R162 ;  /* 0x000000a2a7a77220 */ /* 0x000fe20000410000 */
[----:B------:R-:W-:Y:S02]  /*3320*/  FMUL.FTZ R207, R188, R178 ;  /* 0x000000b2bccf7220 */ /* 0x000fe40000410000 */
[----:B------:R-:W-:Y:S01]  /*3330*/  @P1 FADD.FTZ R194, R65, R194 ;  /* 0x000000c241c21221 */ /* 0x000fe20000010000 */
[----:B------:R-:W-:Y:S01]  /*3340*/  FMUL.FTZ R193, R189, R167 ;  /* 0x000000a7bdc17220 */ /* 0x000fe20000410000 */
[-CC-:B-1----:R-:W-:Y:S01]  /*3350*/  FFMA.FTZ R80, R161, R146.reuse, R148.reuse ;  /* 0x00000092a1507223 */ /* 0x182fe20000010094 */
[----:B------:R-:W-:Y:S01]  /*3360*/  FMUL.FTZ R82, R192, R159 ;  /* 0x0000009fc0527220 */ /* 0x000fe20000410000 */
[----:B------:R-:W-:Y:S02]  /*3370*/  FFMA.FTZ R81, R157, R146, R148 ;  /* 0x000000929d517223 */ /* 0x000fe40000010094 */
[----:B------:R-:W-:Y:S01]  /*3380*/  FADD.FTZ R80, R163, -R80 ;  /* 0x80000050a3507221 */ /* 0x000fe20000010000 */
[----:B------:R-:W1:Y:S01]  /*3390*/  F2F.F16.F32 R97, R82 ;  /* 0x0000005200617304 */ /* 0x000e620000200800 */
[----:B------:R-:W-:-:S02]  /*33a0*/  FADD.FTZ R160, R158, -R81 ;  /* 0x800000519ea07221 */ /* 0x000fc40000010000 */
[----:B------:R-:W-:Y:S01]  /*33b0*/  FMUL.FTZ R161, R177, R80 ;  /* 0x00000050b1a17220 */ /* 0x000fe20000410000 */
[----:B0-----:R-:W-:-:S04]  /*33c0*/  IMAD.WIDE.U32 R80, R206, 0x10000, RZ ;  /* 0x00010000ce507825 */ /* 0x001fc800078e00ff */
[----:B------:R-:W-:Y:S01]  /*33d0*/  FMUL.FTZ R157, R194, R162 ;  /* 0x000000a2c29d7220 */ /* 0x000fe20000410000 */
[----:B------:R-:W-:Y:S01]  /*33e0*/  FFMA.FTZ R206, R102, R146, R148 ;  /* 0x0000009266ce7223 */ /* 0x000fe20000010094 */
[----:B------:R-:W-:Y:S01]  /*33f0*/  FMUL.FTZ R163, R177, R160 ;  /* 0x000000a0b1a37220 */ /* 0x000fe20000410000 */
[----:B------:R-:W0:Y:S01]  /*3400*/  F2F.F16.F32 R83, R207 ;  /* 0x000000cf00537304 */ /* 0x000e220000200800 */
[----:B------:R-:W-:Y:S01]  /*3410*/  @P1 FADD.FTZ R161, R66, R161 ;  /* 0x000000a142a11221 */ /* 0x000fe20000010000 */
[-C--:B------:R-:W-:Y:S01]  /*3420*/  FMUL.FTZ R160, R164, R162.reuse ;  /* 0x000000a2a4a07220 */ /* 0x080fe20000410000 */
[----:B------:R-:W-:Y:S01]  /*3430*/  FMUL.FTZ R96, R185, R157 ;  /* 0x0000009db9607220 */ /* 0x000fe20000410000 */
[----:B------:R-:W-:Y:S01]  /*3440*/  FADD.FTZ R206, R103, -R206 ;  /* 0x800000ce67ce7221 */ /* 0x000fe20000010000 */
[----:B------:R-:W-:Y:S01]  /*3450*/  FMUL.FTZ R158, R161, R162 ;  /* 0x000000a2a19e7220 */ /* 0x000fe20000410000 */
[----:B------:R-:W-:Y:S02]  /*3460*/  FMUL.FTZ R103, R182, R160 ;  /* 0x000000a0b6677220 */ /* 0x000fe40000410000 */
[----:B------:R-:W0:Y:S01]  /*3470*/  F2F.F16.F32 R193, R193 ;  /* 0x000000c100c17304 */ /* 0x000e220000200800 */
[----:B-1----:R-:W-:Y:S01]  /*3480*/  LOP3.LUT R80, R80, R97, RZ, 0xfc, !PT ;  /* 0x0000006150507212 */ /* 0x002fe200078efcff */
[----:B------:R-:W-:Y:S01]  /*3490*/  @P1 FADD.FTZ R163, R64, R163 ;  /* 0x000000a340a31221 */ /* 0x000fe20000010000 */
[----:B------:R-:W-:Y:S01]  /*34a0*/  FMUL.FTZ R97, R184, R158 ;  /* 0x0000009eb8617220 */ /* 0x000fe20000410000 */
[----:B------:R-:W-:-:S02]  /*34b0*/  FADD.FTZ R152, R152, -R151 ;  /* 0x8000009798987221 */ /* 0x000fc40000010000 */
[----:B------:R-:W-:Y:S02]  /*34c0*/  FMUL.FTZ R151, R163, R162 ;  /* 0x000000a2a3977220 */ /* 0x000fe40000410000 */
[----:B------:R-:W-:Y:S01]  /*34d0*/  F2F.F16.F32 R96, R96 ;  /* 0x0000006000607304 */ /* 0x000fe20000200800 */
[----:B0-----:R-:W-:Y:S01]  /*34e0*/  SHF.L.U32 R83, R83, 0x10, RZ ;  /* 0x0000001053537819 */ /* 0x001fe200000006ff */
[----:B------:R-:W-:Y:S01]  /*34f0*/  FMUL.FTZ R102, R186, R151 ;  /* 0x00000097ba667220 */ /* 0x000fe20000410000 */
[----:B------:R-:W-:-:S05]  /*3500*/  IADD3 R82, P5, R196, UR18, RZ ;  /* 0x00000012c4527c10 */ /* 0x000fca000ffbe0ff */
[----:B------:R-:W0:Y:S01]  /*3510*/  F2F.F16.F32 R103, R103 ;  /* 0x0000006700677304 */ /* 0x000e220000200800 */
[----:B------:R-:W-:Y:S01]  /*3520*/  LOP3.LUT R81, R81, R83, R193, 0xfe, !PT ;  /* 0x0000005351517212 */ /* 0x000fe200078efec1 */
[----:B------:R-:W-:Y:S01]  /*3530*/  FFMA.FTZ R99, R99, R146, R148 ;  /* 0x0000009263637223 */ /* 0x000fe20000010094 */
[----:B------:R-:W-:-:S05]  /*3540*/  IADD3.X R83, R195, UR19, RZ, P5, !PT ;  /* 0x00000013c3537c10 */ /* 0x000fca000affe4ff */
[----:B------:R-:W1:Y:S01]  /*3550*/  F2F.F16.F32 R97, R97 ;  /* 0x0000006100617304 */ /* 0x000e620000200800 */
[----:B------:R-:W-:Y:S01]  /*3560*/  FADD.FTZ R208, R100, -R99 ;  /* 0x8000006364d07221 */ /* 0x000fe20000010000 */
[----:B------:R-:W-:Y:S01]  /*3570*/  SHF.L.U32 R100, R176, 0x3, RZ ;  /* 0x00000003b0647819 */ /* 0x000fe200000006ff */
[----:B------:R1:W-:Y:S05]  /*3580*/  STG.E.64 desc[UR6][R82.64], R80 ;  /* 0x0000005052007986 */ /* 0x0003ea000c101b06 */
[----:B------:R1:W1:Y:S01]  /*3590*/  F2F.F16.F32 R165, R102 ;  /* 0x0000006600a57304 */ /* 0x0002620000200800 */
[----:B0-----:R-:W-:Y:S02]  /*35a0*/  SHF.L.U32 R99, R103, 0x10, RZ ;  /* 0x0000001067637819 */ /* 0x001fe400000006ff */
[----:B------:R-:W-:Y:S01]  /*35b0*/  SHF.R.U32.HI R103, RZ, 0x1d, R176 ;  /* 0x0000001dff677819 */ /* 0x000fe200000116b0 */
[----:B------:R-:W-:Y:S01]  /*35c0*/  FFMA.FTZ R101, R101, R146, R148 ;  /* 0x0000009265657223 */ /* 0x000fe20000010094 */
[----:B-1----:R-:W-:Y:S01]  /*35d0*/  IMAD.WIDE.U32 R80, R96, 0x10000, RZ ;  /* 0x0001000060507825 */ /* 0x002fe200078e00ff */
[----:B------:R-:W-:-:S02]  /*35e0*/  IADD3 R96, P6, R100, UR14, RZ ;  /* 0x0000000e64607c10 */ /* 0x000fc4000ffde0ff */
[----:B------:R-:W-:Y:S02]  /*35f0*/  IADD3 R100, P5, R100, UR18, RZ ;  /* 0x0000001264647c10 */ /* 0x000fe4000ffbe0ff */
[----:B------:R-:W-:Y:S02]  /*3600*/  LOP3.LUT R99, R81, R99, R97, 0xfe, !PT ;  /* 0x0000006351637212 */ /* 0x000fe400078efe61 */
[C---:B------:R-:W-:Y:S02]  /*3610*/  IADD3.X R97, R103.reuse, UR15, RZ, P6, !PT ;  /* 0x0000000f67617c10 */ /* 0x040fe4000b7fe4ff */
[----:B------:R-:W-:Y:S01]  /*3620*/  @P2 LEA R102, P6, R176, UR16, 0x4 ;  /* 0x00000010b0662c11 */ /* 0x000fe2000f8c20ff */
[----:B------:R-:W-:Y:S01]  /*3630*/  FADD.FTZ R210, R98, -R101 ;  /* 0x8000006562d27221 */ /* 0x000fe20000010000 */
[----:B------:R-:W-:Y:S02]  /*3640*/  LOP3.LUT R98, R80, R165, RZ, 0xfc, !PT ;  /* 0x000000a550627212 */ /* 0x000fe400078efcff */
[----:B------:R-:W-:Y:S01]  /*3650*/  IADD3.X R101, R103, UR19, RZ, P5, !PT ;  /* 0x0000001367657c10 */ /* 0x000fe2000affe4ff */
[----:B------:R-:W-:Y:S01]  /*3660*/  FMUL.FTZ R196, R177, R152 ;  /* 0x00000098b1c47220 */ /* 0x000fe20000410000 */
[----:B------:R-:W-:Y:S01]  /*3670*/  @P2 LEA.HI.X R103, R176, UR17, RZ, 0x4, P6 ;  /* 0x00000011b0672c11 */ /* 0x000fe2000b0f24ff */
[----:B------:R-:W4:Y:S01]  /*3680*/  LDG.E.64 R96, desc[UR6][R96.64] ;  /* 0x0000000660607981 */ /* 0x000f22000c1e1b00 */
[----:B------:R-:W-:-:S02]  /*3690*/  SEL R80, R163, R76, P3 ;  /* 0x0000004ca3507207 */ /* 0x000fc40001800000 */
[----:B------:R-:W-:Y:S02]  /*36a0*/  SEL R81, R194, R77, P3 ;  /* 0x0000004dc2517207 */ /* 0x000fe40001800000 */
[----:B------:R-:W-:Y:S02]  /*36b0*/  SEL R82, R161, R78, P3 ;  /* 0x0000004ea1527207 */ /* 0x000fe40001800000 */
[----:B------:R-:W-:Y:S01]  /*36c0*/  SEL R83, R164, R79, P3 ;  /* 0x0000004fa4537207 */ /* 0x000fe20001800000 */
[----:B------:R-:W-:Y:S01]  /*36d0*/  FMUL.FTZ R210, R177, R210 ;  /* 0x000000d2b1d27220 */ /* 0x000fe20000410000 */
[----:B------:R-:W-:Y:S01]  /*36e0*/  SHF.L.U32 R194, R175, 0x3, RZ ;  /* 0x00000003afc27819 */ /* 0x000fe200000006ff */
[----:B------:R-:W-:Y:S02]  /*36f0*/  FMUL.FTZ R161, R177, R208 ;  /* 0x000000d0b1a17220 */ /* 0x000fe40000410000 */
[----:B------:R0:W-:Y:S01]  /*3700*/  @P2 STG.E.128 desc[UR6][R102.64], R80 ;  /* 0x0000005066002986 */ /* 0x0001e2000c101d06 */
[----:B------:R-:W-:Y:S01]  /*3710*/  @P1 FADD.FTZ R210, R71, R210 ;  /* 0x000000d247d21221 */ /* 0x000fe20000010000 */
[----:B------:R-:W-:Y:S01]  /*3720*/  @P1 FADD.FTZ R196, R69, R196 ;  /* 0x000000c445c41221 */ /* 0x000fe20000010000 */
[----:B------:R-:W-:Y:S01]  /*3730*/  SHF.R.U32.HI R165, RZ, 0x1d, R175 ;  /* 0x0000001dffa57819 */ /* 0x000fe200000116af */
[----:B------:R1:W-:Y:S01]  /*3740*/  STG.E.64 desc[UR6][R100.64], R98 ;  /* 0x0000006264007986 */ /* 0x0003e2000c101b06 */
[----:B------:R-:W-:Y:S01]  /*3750*/  @P1 FADD.FTZ R161, R70, R161 ;  /* 0x000000a146a11221 */ /* 0x000fe20000010000 */
[----:B------:R-:W-:-:S03]  /*3760*/  FMUL.FTZ R152, R196, R162 ;  /* 0x000000a2c4987220 */ /* 0x000fc60000410000 */
[----:B------:R-:W-:Y:S01]  /*3770*/  FMUL.FTZ R164, R161, R162 ;  /* 0x000000a2a1a47220 */ /* 0x000fe20000410000 */
[----:B0-----:R-:W-:Y:S01]  /*3780*/  FMUL.FTZ R81, R177, R206 ;  /* 0x000000ceb1517220 */ /* 0x001fe20000410000 */
[----:B-1----:R-:W-:Y:S01]  /*3790*/  IADD3 R100, P5, R194, UR14, RZ ;  /* 0x0000000ec2647c10 */ /* 0x002fe2000ffbe0ff */
[-C--:B------:R-:W-:Y:S02]  /*37a0*/  FMUL.FTZ R103, R210, R162.reuse ;  /* 0x000000a2d2677220 */ /* 0x080fe40000410000 */
[----:B------:R-:W-:Y:S01]  /*37b0*/  @P1 FADD.FTZ R81, R68, R81 ;  /* 0x0000005144511221 */ /* 0x000fe20000010000 */
[----:B------:R-:W-:Y:S01]  /*37c0*/  IADD3.X R101, R165, UR15, RZ, P5, !PT ;  /* 0x0000000fa5657c10 */ /* 0x000fe2000affe4ff */
[----:B------:R-:W-:Y:S01]  /*37d0*/  FMUL.FTZ R193, R171, R103 ;  /* 0x00000067abc17220 */ /* 0x000fe20000410000 */
[----:B------:R-:W-:Y:S01]  /*37e0*/  @P2 LEA R98, P5, R175, UR16, 0x4 ;  /* 0x00000010af622c11 */ /* 0x000fe2000f8a20ff */
[----:B------:R-:W-:Y:S01]  /*37f0*/  FMUL.FTZ R102, R81, R162 ;  /* 0x000000a251667220 */ /* 0x000fe20000410000 */
[----:B------:R-:W-:Y:S01]  /*3800*/  FMUL.FTZ R163, R180, R152 ;  /* 0x00000098b4a37220 */ /* 0x000fe20000410000 */
[----:B------:R-:W-:Y:S01]  /*3810*/  FMUL.FTZ R176, R144, R164 ;  /* 0x000000a490b07220 */ /* 0x000fe20000410000 */
[----:B------:R-:W-:Y:S01]  /*3820*/  @P2 LEA.HI.X R99, R175, UR17, RZ, 0x4, P5 ;  /* 0x00000011af632c11 */ /* 0x000fe2000a8f24ff */
[----:B------:R-:W-:Y:S01]  /*3830*/  FMUL.FTZ R175, R181, R102 ;  /* 0x00000066b5af7220 */ /* 0x000fe20000410000 */
[----:B------:R0:W-:Y:S01]  /*3840*/  F2F.F16.F32 R195, R163 ;  /* 0x000000a300c37304 */ /* 0x0001e20000200800 */
[----:B------:R-:W-:Y:S01]  /*3850*/  SEL R80, R81, R76, P3 ;  /* 0x0000004c51507207 */ /* 0x000fe20001800000 */
[----:B------:R-:W4:Y:S06]  /*3860*/  LDG.E.64 R100, desc[UR6][R100.64] ;  /* 0x0000000664647981 */ /* 0x000f2c000c1e1b00 */
[----:B------:R-:W1:Y:S01]  /*3870*/  F2F.F16.F32 R193, R193 ;  /* 0x000000c100c17304 */ /* 0x000e620000200800 */
[----:B------:R-:W-:-:S02]  /*3880*/  SEL R81, R196, R77, P3 ;  /* 0x0000004dc4517207 */ /* 0x000fc40001800000 */
[----:B------:R-:W-:-:S05]  /*3890*/  SEL R82, R161, R78, P3 ;  /* 0x0000004ea1527207 */ /* 0x000fca0001800000 */
[----:B------:R-:W2:Y:S01]  /*38a0*/  F2F.F16.F32 R176, R176 ;  /* 0x000000b000b07304 */ /* 0x000ea20000200800 */
[----:B------:R-:W-:-:S07]  /*38b0*/  SEL R83, R210, R79, P3 ;  /* 0x0000004fd2537207 */ /* 0x000fce0001800000 */
[----:B------:R-:W2:Y:S01]  /*38c0*/  F2F.F16.F32 R175, R175 ;  /* 0x000000af00af7304 */ /* 0x000ea20000200800 */
[----:B0-----:R-:W-:Y:S01]  /*38d0*/  SHF.L.U32 R163, R174, 0x3, RZ ;  /* 0x00000003aea37819 */ /* 0x001fe200000006ff */
[----:B------:R0:W-:Y:S01]  /*38e0*/  @P2 STG.E.128 desc[UR6][R98.64], R80 ;  /* 0x0000005062002986 */ /* 0x0001e2000c101d06 */
[----:B------:R-:W-:Y:S02]  /*38f0*/  SHF.R.U32.HI R161, RZ, 0x1d, R174 ;  /* 0x0000001dffa17819 */ /* 0x000fe400000116ae */
[----:B-1----:R-:W-:Y:S01]  /*3900*/  SHF.L.U32 R193, R193, 0x10, RZ ;  /* 0x00000010c1c17819 */ /* 0x002fe200000006ff */
[----:B0-----:R-:W-:Y:S01]  /*3910*/  IMAD.WIDE.U32 R98, R195, 0x10000, RZ ;  /* 0x00010000c3627825 */ /* 0x001fe200078e00ff */
[----:B------:R-:W-:Y:S02]  /*3920*/  IADD3 R82, P5, R194, UR18, RZ ;  /* 0x00000012c2527c10 */ /* 0x000fe4000ffbe0ff */
[----:B------:R-:W-:Y:S02]  /*3930*/  IADD3 R80, P6, R163, UR14, RZ ;  /* 0x0000000ea3507c10 */ /* 0x000fe4000ffde0ff */
[----:B--2---:R-:W-:-:S02]  /*3940*/  LOP3.LUT R99, R99, R193, R176, 0xfe, !PT ;  /* 0x000000c163637212 */ /* 0x004fc400078efeb0 */
[----:B------:R-:W-:Y:S02]  /*3950*/  IADD3.X R83, R165, UR19, RZ, P5, !PT ;  /* 0x00000013a5537c10 */ /* 0x000fe4000affe4ff */
[----:B------:R-:W-:Y:S02]  /*3960*/  IADD3.X R81, R161, UR15, RZ, P6, !PT ;  /* 0x0000000fa1517c10 */ /* 0x000fe4000b7fe4ff */
[----:B------:R-:W-:-:S05]  /*3970*/  LOP3.LUT R98, R98, R175, RZ, 0xfc, !PT ;  /* 0x000000af62627212 */ /* 0x000fca00078efcff */
[----:B------:R0:W-:Y:S04]  /*3980*/  STG.E.64 desc[UR6][R82.64], R98 ;  /* 0x0000006252007986 */ /* 0x0001e8000c101b06 */
[----:B------:R-:W2:Y:S01]  /*3990*/  LDG.E.64 R80, desc[UR6][R80.64] ;  /* 0x0000000650507981 */ /* 0x000ea2000c1e1b00 */
[-CC-:B------:R-:W-:Y:S01]  /*39a0*/  FFMA.FTZ R88, R88, R146.reuse, R148.reuse ;  /* 0x0000009258587223 */ /* 0x180fe20000010094 */
[-CC-:B------:R-:W-:Y:S01]  /*39b0*/  FFMA.FTZ R176, R89, R146.reuse, R148.reuse ;  /* 0x0000009259b07223 */ /* 0x180fe20000010094 */
[----:B------:R-:W-:Y:S02]  /*39c0*/  FFMA.FTZ R89, R104, R146, R148 ;  /* 0x0000009268597223 */ /* 0x000fe40000010094 */
[----:B------:R-:W-:Y:S01]  /*39d0*/  FADD.FTZ R88, R93, -R88 ;  /* 0x800000585d587221 */ /* 0x000fe20000010000 */
[----:B------:R-:W-:Y:S01]  /*39e0*/  FADD.FTZ R176, R107, -R176 ;  /* 0x800000b06bb07221 */ /* 0x000fe20000010000 */
[----:B------:R-:W-:-:S02]  /*39f0*/  FADD.FTZ R106, R106, -R89 ;  /* 0x800000596a6a7221 */ /* 0x000fc40000010000 */
[C---:B0-----:R-:W-:Y:S01]  /*3a00*/  FMUL.FTZ R98, R177.reuse, R88 ;  /* 0x00000058b1627220 */ /* 0x041fe20000410000 */
[C---:B------:R-:W-:Y:S01]  /*3a10*/  FMUL.FTZ R104, R177.reuse, R176 ;  /* 0x000000b0b1687220 */ /* 0x040fe20000410000 */
[----:B------:R-:W-:Y:S02]  /*3a20*/  FMUL.FTZ R107, R177, R106 ;  /* 0x0000006ab16b7220 */ /* 0x000fe40000410000 */
[----:B------:R-:W-:Y:S01]  /*3a30*/  @P1 FADD.FTZ R98, R75, R98 ;  /* 0x000000624b621221 */ /* 0x000fe20000010000 */
[----:B------:R-:W-:Y:S01]  /*3a40*/  @P1 FADD.FTZ R104, R73, R104 ;  /* 0x0000006849681221 */ /* 0x000fe20000010000 */
[----:B------:R-:W-:Y:S02]  /*3a50*/  FFMA.FTZ R105, R105, R146, R148 ;  /* 0x0000009269697223 */ /* 0x000fe40000010094 */
[-C--:B------:R-:W-:Y:S01]  /*3a60*/  FMUL.FTZ R93, R98, R162.reuse ;  /* 0x000000a2625d7220 */ /* 0x080fe20000410000 */
[-C--:B------:R-:W-:Y:S01]  /*3a70*/  FMUL.FTZ R89, R104, R162.reuse ;  /* 0x000000a268597220 */ /* 0x080fe20000410000 */
[----:B------:R-:W-:Y:S01]  /*3a80*/  @P1 FADD.FTZ R107, R74, R107 ;  /* 0x0000006b4a6b1221 */ /* 0x000fe20000010000 */
[----:B------:R-:W-:Y:S01]  /*3a90*/  FADD.FTZ R92, R92, -R105 ;  /* 0x800000695c5c7221 */ /* 0x000fe20000010000 */
[----:B------:R-:W-:Y:S01]  /*3aa0*/  FMUL.FTZ R105, R173, R93 ;  /* 0x0000005dad697220 */ /* 0x000fe20000410000 */
[----:B------:R-:W-:Y:S01]  /*3ab0*/  FMUL.FTZ R82, R172, R89 ;  /* 0x00000059ac527220 */ /* 0x000fe20000410000 */
[----:B------:R-:W-:Y:S01]  /*3ac0*/  FMUL.FTZ R88, R107, R162 ;  /* 0x000000a26b587220 */ /* 0x000fe20000410000 */
[----:B------:R-:W-:-:S02]  /*3ad0*/  FMUL.FTZ R177, R177, R92 ;  /* 0x0000005cb1b17220 */ /* 0x000fc40000410000 */
[----:B------:R0:W1:Y:S01]  /*3ae0*/  F2F.F16.F32 R83, R82 ;  /* 0x0000005200537304 */ /* 0x0000620000200800 */
[----:B------:R-:W-:Y:S01]  /*3af0*/  FMUL.FTZ R99, R168, R88 ;  /* 0x00000058a8637220 */ /* 0x000fe20000410000 */
[----:B------:R-:W-:-:S06]  /*3b00*/  @P1 FADD.FTZ R177, R72, R177 ;  /* 0x000000b148b11221 */ /* 0x000fcc0000010000 */
[----:B------:R-:W3:Y:S01]  /*3b10*/  F2F.F16.F32 R105, R105 ;  /* 0x0000006900697304 */ /* 0x000ee20000200800 */
[--C-:B0-----:R-:W-:Y:S01]  /*3b20*/  SHF.R.U64 R82, R84, 0x10, R85.reuse ;  /* 0x0000001054527819 */ /* 0x101fe20000001255 */
[----:B------:R-:W-:Y:S01]  /*3b30*/  FMUL.FTZ R162, R177, R162 ;  /* 0x000000a2b1a27220 */ /* 0x000fe20000410000 */
[----:B------:R-:W-:-:S05]  /*3b40*/  SHF.R.U32.HI R84, RZ, 0x10, R85 ;  /* 0x00000010ff547819 */ /* 0x000fca0000011655 */
[----:B------:R3:W0:Y:S01]  /*3b50*/  F2F.F16.F32 R106, R99 ;  /* 0x00000063006a7304 */ /* 0x0006220000200800 */
[----:B------:R-:W-:Y:S02]  /*3b60*/  HADD2.F32 R82, -RZ, R82.H0_H0 ;  /* 0x20000052ff527230 */ /* 0x000fe40000004100 */
[----:B------:R-:W-:Y:S01]  /*3b70*/  FMUL.FTZ R92, R145, R162 ;  /* 0x000000a2915c7220 */ /* 0x000fe20000410000 */
[----:B------:R-:W-:Y:S02]  /*3b80*/  HADD2.F32 R85, -RZ, R85.H0_H0 ;  /* 0x20000055ff557230 */ /* 0x000fe40000004100 */
[----:B------:R-:W-:Y:S02]  /*3b90*/  HADD2.F32 R84, -RZ, R84.H0_H0 ;  /* 0x20000054ff547230 */ /* 0x000fe40000004100 */
[----:B------:R-:W-:Y:S01]  /*3ba0*/  FFMA.FTZ R25, R150, R82, R25 ;  /* 0x0000005296197223 */ /* 0x000fe20000010019 */
[----:B-1----:R-:W-:Y:S01]  /*3bb0*/  IMAD.WIDE.U32 R82, R83, 0x10000, RZ ;  /* 0x0001000053527825 */ /* 0x002fe200078e00ff */
[----:B------:R1:W4:Y:S01]  /*3bc0*/  F2F.F16.F32 R165, R92 ;  /* 0x0000005c00a57304 */ /* 0x0003220000200800 */
[----:B---3--:R-:W-:-:S02]  /*3bd0*/  SHF.L.U32 R99, R105, 0x10, RZ ;  /* 0x0000001069637819 */ /* 0x008fc400000006ff */
[----:B------:R-:W-:Y:S01]  /*3be0*/  FFMA.FTZ R28, R147, R85, R28 ;  /* 0x00000055931c7223 */ /* 0x000fe2000001001c */
[----:B------:R-:W-:Y:S02]  /*3bf0*/  HADD2.F32 R85, -RZ, R86.H0_H0 ;  /* 0x20000056ff557230 */ /* 0x000fe40000004100 */
[----:B------:R-:W-:Y:S01]  /*3c00*/  FFMA.FTZ R27, R149, R84, R27 ;  /* 0x00000054951b7223 */ /* 0x000fe2000001001b */
[--C-:B-1----:R-:W-:Y:S02]  /*3c10*/  SHF.R.U64 R92, R86, 0x10, R87.reuse ;  /* 0x00000010565c7819 */ /* 0x102fe40000001257 */
[----:B0-----:R-:W-:Y:S01]  /*3c20*/  LOP3.LUT R83, R83, R99, R106, 0xfe, !PT ;  /* 0x0000006353537212 */ /* 0x001fe200078efe6a */
[----:B------:R-:W-:Y:S01]  /*3c30*/  HADD2.F32 R99, -RZ, R87.H0_H0 ;  /* 0x20000057ff637230 */ /* 0x000fe20000004100 */
[----:B------:R-:W-:Y:S01]  /*3c40*/  SHF.R.U32.HI R86, RZ, 0x10, R87 ;  /* 0x00000010ff567819 */ /* 0x000fe20000011657 */
[----:B------:R-:W-:Y:S01]  /*3c50*/  HADD2.F32 R84, -RZ, R92.H0_H0 ;  /* 0x2000005cff547230 */ /* 0x000fe20000004100 */
[----:B------:R-:W-:Y:S01]  /*3c60*/  SHF.R.U64 R87, R90, 0x10, R91 ;  /* 0x000000105a577819 */ /* 0x000fe2000000125b */
[----:B------:R-:W-:Y:S01]  /*3c70*/  FFMA.FTZ R30, R156, R85, R30 ;  /* 0x000000559c1e7223 */ /* 0x000fe2000001001e */
[----:B------:R-:W-:-:S02]  /*3c80*/  HADD2.F32 R85, -RZ, R91.H0_H0 ;  /* 0x2000005bff557230 */ /* 0x000fc40000004100 */
[----:B------:R-:W-:Y:S01]  /*3c90*/  FFMA.FTZ R29, R153, R84, R29 ;  /* 0x00000054991d7223 */ /* 0x000fe2000001001d */
[----:B------:R-:W-:Y:S01]  /*3ca0*/  HADD2.F32 R84, -RZ, R87.H0_H0 ;  /* 0x20000057ff547230 */ /* 0x000fe20000004100 */
[----:B------:R-:W-:Y:S01]  /*3cb0*/  SHF.R.U32.HI R91, RZ, 0x10, R91 ;  /* 0x00000010ff5b7819 */ /* 0x000fe2000001165b */
[----:B------:R-:W-:-:S03]  /*3cc0*/  FFMA.FTZ R36, R183, R85, R36 ;  /* 0x00000055b7247223 */ /* 0x000fc60000010024 */
[----:B------:R-:W-:Y:S01]  /*3cd0*/  FFMA.FTZ R33, R179, R84, R33 ;  /* 0x00000054b3217223 */ /* 0x000fe20000010021 */
[----:B------:R-:W-:Y:S02]  /*3ce0*/  HADD2.F32 R84, -RZ, R91.H0_H0 ;  /* 0x2000005bff547230 */ /* 0x000fe40000004100 */
[----:B------:R-:W-:Y:S01]  /*3cf0*/  HADD2.F32 R86, -RZ, R86.H0_H0 ;  /* 0x20000056ff567230 */ /* 0x000fe20000004100 */
[----:B----4-:R-:W-:Y:S02]  /*3d00*/  SHF.R.U64 R85, R94, 0x10, R95 ;  /* 0x000000105e557819 */ /* 0x010fe4000000125f */
[----:B------:R-:W-:-:S03]  /*3d10*/  FFMA.FTZ R35, R187, R84, R35 ;  /* 0x00000054bb237223 */ /* 0x000fc60000010023 */
[----:B------:R-:W-:Y:S02]  /*3d20*/  HADD2.F32 R85, -RZ, R85.H0_H0 ;  /* 0x20000055ff557230 */ /* 0x000fe40000004100 */
[----:B------:R-:W-:Y:S01]  /*3d30*/  FFMA.FTZ R31, R155, R86, R31 ;  /* 0x000000569b1f7223 */ /* 0x000fe2000001001f */
[----:B------:R-:W-:Y:S02]  /*3d40*/  HADD2.F32 R90, -RZ, R90.H0_H0 ;  /* 0x2000005aff5a7230 */ /* 0x000fe40000004100 */
[----:B------:R-:W-:Y:S02]  /*3d50*/  HADD2.F32 R86, -RZ, R95.H0_H0 ;  /* 0x2000005fff567230 */ /* 0x000fe40000004100 */
[----:B------:R-:W-:Y:S01]  /*3d60*/  FFMA.FTZ R37, R166, R85, R37 ;  /* 0x00000055a6257223 */ /* 0x000fe20000010025 */
[----:B------:R-:W-:Y:S01]  /*3d70*/  SHF.R.U32.HI R87, RZ, 0x10, R95 ;  /* 0x00000010ff577819 */ /* 0x000fe2000001165f */
[----:B------:R-:W-:Y:S01]  /*3d80*/  FFMA.FTZ R34, R191, R90, R34 ;  /* 0x0000005abf227223 */ /* 0x000fe20000010022 */
[----:B------:R-:W-:Y:S01]  /*3d90*/  FFMA.FTZ R111, R167, R86, R111 ;  /* 0x00000056a76f7223 */ /* 0x000fe2000001006f */
[----:B------:R-:W-:-:S02]  /*3da0*/  IADD3 R169, R169, UR20, RZ ;  /* 0x00000014a9a97c10 */ /* 0x000fc4000fffe0ff */
[----:B------:R-:W-:Y:S01]  /*3db0*/  HADD2.F32 R87, -RZ, R87.H0_H0 ;  /* 0x20000057ff577230 */ /* 0x000fe20000004100 */
[----:B------:R-:W-:Y:S02]  /*3dc0*/  SEL R76, R177, R76, P3 ;  /* 0x0000004cb14c7207 */ /* 0x000fe40001800000 */
[----:B------:R-:W-:Y:S02]  /*3dd0*/  SEL R77, R104, R77, P3 ;  /* 0x0000004d684d7207 */ /* 0x000fe40001800000 */
[----:B------:R-:W-:Y:S01]  /*3de0*/  FFMA.FTZ R112, R178, R87, R112 ;  /* 0x00000057b2707223 */ /* 0x000fe20000010070 */
[----:B------:R-:W-:Y:S02]  /*3df0*/  SEL R78, R107, R78, P3 ;  /* 0x0000004e6b4e7207 */ /* 0x000fe40001800000 */
[----:B------:R-:W-:Y:S02]  /*3e00*/  SEL R79, R98, R79, P3 ;  /* 0x0000004f624f7207 */ /* 0x000fe40001800000 */
[----:B------:R-:W-:Y:S01]  /*3e10*/  LOP3.LUT R82, R82, R165, RZ, 0xfc, !PT ;  /* 0x000000a552527212 */ /* 0x000fe200078efcff */
[----:B------:R-:W-:-:S02]  /*3e20*/  HADD2.F32 R94, -RZ, R94.H0_H0 ;  /* 0x2000005eff5e7230 */ /* 0x000fc40000004100 */
[----:B------:R-:W-:Y:S01]  /*3e30*/  FFMA.FTZ R32, R154, R99, R32 ;  /* 0x000000639a207223 */ /* 0x000fe20000010020 */
[----:B------:R-:W-:Y:S02]  /*3e40*/  SEL R191, RZ, 0x1, P4 ;  /* 0x00000001ffbf7807 */ /* 0x000fe40002000000 */
[----:B------:R-:W-:Y:S01]  /*3e50*/  FFMA.FTZ R38, R159, R94, R38 ;  /* 0x0000005e9f267223 */ /* 0x000fe20000010026 */
[--C-:B------:R-:W-:Y:S02]  /*3e60*/  SHF.R.U64 R84, R96, 0x10, R97.reuse ;  /* 0x0000001060547819 */ /* 0x100fe40000001261 */
[----:B------:R-:W-:-:S03]  /*3e70*/  SHF.R.U32.HI R85, RZ, 0x10, R97 ;  /* 0x00000010ff557819 */ /* 0x000fc60000011661 */
[----:B------:R-:W-:Y:S02]  /*3e80*/  HADD2.F32 R84, -RZ, R84.H0_H0 ;  /* 0x20000054ff547230 */ /* 0x000fe40000004100 */
[----:B------:R-:W-:-:S03]  /*3e90*/  HADD2.F32 R85, -RZ, R85.H0_H0 ;  /* 0x20000055ff557230 */ /* 0x000fc60000004100 */
[----:B------:R-:W-:Y:S01]  /*3ea0*/  FFMA.FTZ R110, R157, R84, R110 ;  /* 0x000000549d6e7223 */ /* 0x000fe2000001006e */
[----:B------:R-:W-:Y:S01]  /*3eb0*/  @P2 LEA R84, P1, R174, UR16, 0x4 ;  /* 0x00000010ae542c11 */ /* 0x000fe2000f8220ff */
[----:B------:R-:W-:-:S03]  /*3ec0*/  FFMA.FTZ R108, R160, R85, R108 ;  /* 0x00000055a06c7223 */ /* 0x000fc6000001006c */
[----:B------:R-:W-:Y:S02]  /*3ed0*/  @P2 LEA.HI.X R85, R174, UR17, RZ, 0x4, P1 ;  /* 0x00000011ae552c11 */ /* 0x000fe400088f24ff */
[----:B------:R-:W-:Y:S01]  /*3ee0*/  ISETP.GE.AND P1, PT, R169, UR21, PT ;  /* 0x00000015a9007c0c */ /* 0x000fe2000bf26270 */
[----:B------:R-:W-:Y:S02]  /*3ef0*/  HADD2.F32 R96, -RZ, R96.H0_H0 ;  /* 0x20000060ff607230 */ /* 0x000fe40000004100 */
[----:B------:R0:W-:Y:S01]  /*3f00*/  @P2 STG.E.128 desc[UR6][R84.64], R76 ;  /* 0x0000004c54002986 */ /* 0x0001e2000c101d06 */
[----:B------:R-:W-:Y:S02]  /*3f10*/  HADD2.F32 R97, -RZ, R97.H0_H0 ;  /* 0x20000061ff617230 */ /* 0x000fe40000004100 */
[----:B------:R-:W-:Y:S01]  /*3f20*/  FFMA.FTZ R109, R151, R96, R109 ;  /* 0x00000060976d7223 */ /* 0x000fe2000001006d */
[----:B------:R-:W-:Y:S01]  /*3f30*/  HADD2.F32 R86, -RZ, R100.H0_H0 ;  /* 0x20000064ff567230 */ /* 0x000fe20000004100 */
[----:B------:R-:W-:-:S02]  /*3f40*/  SHF.R.U64 R91, R100, 0x10, R101 ;  /* 0x00000010645b7819 */ /* 0x000fc40000001265 */
[----:B------:R-:W-:Y:S02]  /*3f50*/  SHF.R.U32.HI R90, RZ, 0x10, R101 ;  /* 0x00000010ff5a7819 */ /* 0x000fe40000011665 */
[----:B------:R-:W-:Y:S01]  /*3f60*/  FFMA.FTZ R45, R102, R86, R45 ;  /* 0x00000056662d7223 */ /* 0x000fe2000001002d */
[----:B------:R-:W-:Y:S01]  /*3f70*/  HADD2.F32 R91, -RZ, R91.H0_H0 ;  /* 0x2000005bff5b7230 */ /* 0x000fe20000004100 */
[----:B------:R-:W-:Y:S01]  /*3f80*/  IADD3 R86, P5, R163, UR18, RZ ;  /* 0x00000012a3567c10 */ /* 0x000fe2000ffbe0ff */
[----:B------:R-:W-:-:S03]  /*3f90*/  HADD2.F32 R90, -RZ, R90.H0_H0 ;  /* 0x2000005aff5a7230 */ /* 0x000fc60000004100 */
[----:B------:R-:W-:Y:S01]  /*3fa0*/  IADD3.X R87, R161, UR19, RZ, P5, !PT ;  /* 0x00000013a1577c10 */ /* 0x000fe2000affe4ff */
[----:B------:R-:W-:Y:S01]  /*3fb0*/  FFMA.FTZ R46, R152, R91, R46 ;  /* 0x0000005b982e7223 */ /* 0x000fe2000001002e */
[----:B------:R-:W-:Y:S01]  /*3fc0*/  FFMA.FTZ R44, R103, R90, R44 ;  /* 0x0000005a672c7223 */ /* 0x000fe2000001002c */
[----:B------:R-:W-:Y:S02]  /*3fd0*/  HADD2.F32 R101, -RZ, R101.H0_H0 ;  /* 0x20000065ff657230 */ /* 0x000fe40000004100 */
[----:B------:R1:W-:Y:S01]  /*3fe0*/  STG.E.64 desc[UR6][R86.64], R82 ;  /* 0x0000005256007986 */ /* 0x0003e2000c101b06 */
[----:B------:R-:W-:Y:S02]  /*3ff0*/  FFMA.FTZ R47, R158, R97, R47 ;  /* 0x000000619e2f7223 */ /* 0x000fe4000001002f */
[----:B------:R-:W-:Y:S01]  /*4000*/  FFMA.FTZ R43, R164, R101, R43 ;  /* 0x00000065a42b7223 */ /* 0x000fe2000001002b */
[--C-:B--2---:R-:W-:Y:S02]  /*4010*/  SHF.R.U64 R91, R80, 0x10, R81.reuse ;  /* 0x00000010505b7819 */ /* 0x104fe40000001251 */
[----:B------:R-:W-:Y:S01]  /*4020*/  SHF.R.U32.HI R90, RZ, 0x10, R81 ;  /* 0x00000010ff5a7819 */ /* 0x000fe20000011651 */
[----:B0-----:R-:W-:-:S02]  /*4030*/  HADD2.F32 R84, -RZ, R81.H0_H0 ;  /* 0x20000051ff547230 */ /* 0x001fc40000004100 */
[----:B------:R-:W-:Y:S02]  /*4040*/  HADD2.F32 R80, -RZ, R80.H0_H0 ;  /* 0x20000050ff507230 */ /* 0x000fe40000004100 */
[----:B------:R-:W-:Y:S02]  /*4050*/  HADD2.F32 R81, -RZ, R91.H0_H0 ;  /* 0x2000005bff517230 */ /* 0x000fe40000004100 */
[----:B-1----:R-:W-:Y:S02]  /*4060*/  HADD2.F32 R82, -RZ, R90.H0_H0 ;  /* 0x2000005aff527230 */ /* 0x002fe40000004100 */
[----:B------:R-:W-:Y:S01]  /*4070*/  FFMA.FTZ R41, R162, R80, R41 ;  /* 0x00000050a2297223 */ /* 0x000fe20000010029 */
[----:B------:R-:W-:Y:S01]  /*4080*/  FFMA.FTZ R39, R88, R84, R39 ;  /* 0x0000005458277223 */ /* 0x000fe20000010027 */
[----:B------:R-:W-:Y:S01]  /*4090*/  FFMA.FTZ R42, R89, R81, R42 ;  /* 0x00000051592a7223 */ /* 0x000fe2000001002a */
[----:B------:R-:W-:Y:S01]  /*40a0*/  FFMA.FTZ R40, R93, R82, R40 ;  /* 0x000000525d287223 */ /* 0x000fe20000010028 */
[----:B------:R-:W-:Y:S06]  /*40b0*/  @!P1 BRA `(.L_x_10102) ;  /* 0xffffffcc00349947 */ /* 0x000fec000383ffff */
        /* <DEDUP_REMOVED lines=70> */
.L_x_10099:
        /* <DEDUP_REMOVED lines=35> */
.L_x_10100:
[----:B------:R-:W-:Y:S01]  /*4750*/  HFMA2.MMA R84, -RZ, RZ, 0, 9.5367431640625e-07 ;  /* 0x00000010ff547435 */ /* 0x000fe200000001ff */
[----:B------:R-:W-:Y:S02]  /*4760*/  MOV R85, 0x1f ;  /* 0x0000001f00557802 */ /* 0x000fe40000000f00 */
[----:B------:R-:W-:-:S08]  /*4770*/  MOV R86, 0xffffffff ;  /* 0xffffffff00567802 */ /* 0x000fd00000000f00 */
[----:B-----5:R-:W-:Y:S05]  /*4780*/  WARPSYNC.COLLECTIVE R86, `(.L_x_10103) ;  /* 0x0000000056087348 */ /* 0x020fea0003c00000 */
[----:B------:R0:W1:Y:S02]  /*4790*/  SHFL.DOWN P3, R82, R87, R84, R85 ;  /* 0x0800005457527389 */ /* 0x0000640000060055 */
[----:B01---5:R-:W-:Y:S01]  /*47a0*/  ENDCOLLECTIVE ;  /* 0x000000000000791b */ /* 0x023fe20003800000 */
.L_x_10103:
[----:B------:R-:W-:Y:S01]  /*47b0*/  FADD.FTZ R81, R87, R82 ;  /* 0x0000005257517221 */ /* 0x000fe20000010000 */
[----:B------:R-:W-:-:S07]  /*47c0*/  MOV R87, R83 ;  /* 0x0000005300577202 */ /* 0x000fce0000000f00 */
[----:B------:R-:W-:Y:S05]  /*47d0*/  WARPSYNC.COLLECTIVE R86, `(.L_x_10104) ;  /* 0x0000000056087348 */ /* 0x000fea0003c00000 */
[----:B------:R0:W1:Y:S02]  /*47e0*/  SHFL.DOWN P3, R82, R87, R84, R85 ;  /* 0x0800005457527389 */ /* 0x0000640000060055 */
[----:B01----:R-:W-:Y:S01]  /*47f0*/  ENDCOLLECTIVE ;  /* 0x000000000000791b */ /* 0x003fe20003800000 */
.L_x_10104:
[----:B------:R-:W-:Y:S01]  /*4800*/  HFMA2.MMA R84, -RZ, RZ, 0, 4.76837158203125e-07 ;  /* 0x00000008ff547435 */ /* 0x000fe200000001ff */
[----:B------:R-:W-:Y:S02]  /*4810*/  MOV R87, R81 ;  /* 0x0000005100577202 */ /* 0x000fe40000000f00 */
[----:B------:R-:W-:-:S08]  /*4820*/  MOV R80, R82 ;  /* 0x0000005200507202 */ /* 0x000fd00000000f00 */
[----:B------:R-:W-:Y:S05]  /*4830*/  WARPSYNC.COLLECTIVE R86, `(.L_x_10105) ;  /* 0x0000000056087348 */ /* 0x000fea0003c00000 */
[----:B------:R0:W1:Y:S02]  /*4840*/  SHFL.DOWN P3, R82, R87, R84, R85 ;  /* 0x0800005457527389 */ /* 0x0000640000060055 */
[----:B01----:R-:W-:Y:S01]  /*4850*/  ENDCOLLECTIVE ;  /* 0x000000000000791b */ /* 0x003fe20003800000 */
.L_x_10105:
[----:B------:R-:W-:-:S05]  /*4860*/  FADD.FTZ R235, R83, R80 ;  /* 0x0000005053eb7221 */ /* 0x000fca0000010000 */
[----:B------:R-:W-:Y:S01]  /*4870*/  MOV R87, R235 ;  /* 0x000000eb00577202 */ /* 0x000fe20000000f00 */
[----:B------:R-:W-:-:S07]  /*4880*/  FADD.FTZ R148, R81, R82 ;  /* 0x0000005251947221 */ /* 0x000fce0000010000 */
[----:B------:R-:W-:Y:S05]  /*4890*/  WARPSYNC.COLLECTIVE R86, `(.L_x_10106) ;  /* 0x0000000056087348 */ /* 0x000fea0003c00000 */
[----:B------:R0:W1:Y:S02]  /*48a0*/  SHFL.DOWN P3, R82, R87, R84, R85 ;  /* 0x0800005457527389 */ /* 0x0000640000060055 */
[----:B01----:R-:W-:Y:S01]  /*48b0*/  ENDCOLLECTIVE ;  /* 0x000000000000791b */ /* 0x003fe20003800000 */
.L_x_10106:
[----:B------:R-:W-:Y:S01]  /*48c0*/  HFMA2.MMA R84, -RZ, RZ, 0, 2.384185791015625e-07 ;  /* 0x00000004ff547435 */ /* 0x000fe200000001ff */
[----:B------:R-:W-:Y:S02]  /*48d0*/  MOV R87, R148 ;  /* 0x0000009400577202 */ /* 0x000fe40000000f00 */
[----:B------:R-:W-:-:S08]  /*48e0*/  MOV R80, R82 ;  /* 0x0000005200507202 */ /* 0x000fd00000000f00 */
[----:B------:R-:W-:Y:S05]  /*48f0*/  WARPSYNC.COLLECTIVE R86, `(.L_x_10107) ;  /* 0x0000000056087348 */ /* 0x000fea0003c00000 */
[----:B------:R0:W1:Y:S02]  /*4900*/  SHFL.DOWN P3, R82, R87, R84, R85 ;  /* 0x0800005457527389 */ /* 0x0000640000060055 */
[----:B01----:R-:W-:Y:S01]  /*4910*/  ENDCOLLECTIVE ;  /* 0x000000000000791b */ /* 0x003fe20003800000 */
.L_x_10107:
[----:B------:R-:W-:-:S05]  /*4920*/  FADD.FTZ R236, R235, R80 ;  /* 0x00000050ebec7221 */ /* 0x000fca0000010000 */
[----:B------:R-:W-:Y:S01]  /*4930*/  MOV R87, R236 ;  /* 0x000000ec00577202 */ /* 0x000fe20000000f00 */
[----:B------:R-:W-:-:S07]  /*4940*/  FADD.FTZ R234, R148, R82 ;  /* 0x0000005294ea7221 */ /* 0x000fce0000010000 */
[----:B------:R-:W-:Y:S05]  /*4950*/  WARPSYNC.COLLECTIVE R86, `(.L_x_10108) ;  /* 0x0000000056087348 */ /* 0x000fea0003c00000 */
[----:B------:R0:W1:Y:S02]  /*4960*/  SHFL.DOWN P3, R82, R87, R84, R85 ;  /* 0x0800005457527389 */ /* 0x0000640000060055 */
[----:B01----:R-:W-:Y:S01]  /*4970*/  ENDCOLLECTIVE ;  /* 0x000000000000791b */ /* 0x003fe20003800000 */
.L_x_10108:
[----:B------:R-:W-:Y:S01]  /*4980*/  HFMA2.MMA R84, -RZ, RZ, 0, 1.1920928955078125e-07 ;  /* 0x00000002ff547435 */ /* 0x000fe200000001ff */
[----:B------:R-:W-:Y:S02]  /*4990*/  MOV R87, R234 ;  /* 0x000000ea00577202 */ /* 0x000fe40000000f00 */
[----:B------:R-:W-:-:S08]  /*49a0*/  MOV R237, R82 ;  /* 0x0000005200ed7202 */ /* 0x000fd00000000f00 */
[----:B------:R-:W-:Y:S05]  /*49b0*/  WARPSYNC.COLLECTIVE R86, `(.L_x_10109) ;  /* 0x0000000056087348 */ /* 0x000fea0003c00000 */
[----:B------:R0:W1:Y:S02]  /*49c0*/  SHFL.DOWN P3, R82, R87, R84, R85 ;  /* 0x0800005457527389 */ /* 0x0000640000060055 */
[----:B01----:R-:W-:Y:S01]  /*49d0*/  ENDCOLLECTIVE ;  /* 0x000000000000791b */ /* 0x003fe20003800000 */
.L_x_10109:
[----:B------:R-:W-:-:S05]  /*49e0*/  FADD.FTZ R237, R236, R237 ;  /* 0x000000edeced7221 */ /* 0x000fca0000010000 */
[----:B------:R-:W-:Y:S01]  /*49f0*/  MOV R87, R237 ;  /* 0x000000ed00577202 */ /* 0x000fe20000000f00 */
[----:B------:R-:W-:-:S07]  /*4a00*/  FADD.FTZ R80, R234, R82 ;  /* 0x00000052ea507221 */ /* 0x000fce0000010000 */
[----:B------:R-:W-:Y:S05]  /*4a10*/  WARPSYNC.COLLECTIVE R86, `(.L_x_10110) ;  /* 0x0000000056087348 */ /* 0x000fea0003c00000 */
[----:B------:R0:W1:Y:S02]  /*4a20*/  SHFL.DOWN P3, R82, R87, R84, R85 ;  /* 0x0800005457527389 */ /* 0x0000640000060055 */
[----:B01----:R-:W-:Y:S01]  /*4a30*/  ENDCOLLECTIVE ;  /* 0x000000000000791b */ /* 0x003fe20003800000 */
.L_x_10110:
[----:B------:R-:W-:Y:S01]  /*4a40*/  HFMA2.MMA R84, -RZ, RZ, 0, 5.9604644775390625e-08 ;  /* 0x00000001ff547435 */ /* 0x000fe200000001ff */
[----:B------:R-:W-:Y:S02]  /*4a50*/  MOV R87, R80 ;  /* 0x0000005000577202 */ /* 0x000fe40000000f00 */
[----:B------:R-:W-:-:S08]  /*4a60*/  MOV R238, R82 ;  /* 0x0000005200ee7202 */ /* 0x000fd00000000f00 */
[----:B------:R-:W-:Y:S05]  /*4a70*/  WARPSYNC.COLLECTIVE R86, `(.L_x_10111) ;  /* 0x0000000056087348 */ /* 0x000fea0003c00000 */
[----:B------:R0:W1:Y:S02]  /*4a80*/  SHFL.DOWN P3, R82, R87, R84, R85 ;  /* 0x0800005457527389 */ /* 0x0000640000060055 */
[----:B01----:R-:W-:Y:S01]  /*4a90*/  ENDCOLLECTIVE ;  /* 0x000000000000791b */ /* 0x003fe20003800000 */
.L_x_10111:
[----:B------:R-:W-:-:S05]  /*4aa0*/  FADD.FTZ R81, R237, R238 ;  /* 0x000000eeed517221 */ /* 0x000fca0000010000 */
[----:B------:R-:W-:Y:S02]  /*4ab0*/  MOV R87, R81 ;  /* 0x0000005100577202 */ /* 0x000fe40000000f00 */
[----:B------:R-:W-:-:S07]  /*4ac0*/  MOV R83, R82 ;  /* 0x0000005200537202 */ /* 0x000fce0000000f00 */
[----:B------:R-:W-:Y:S05]  /*4ad0*/  WARPSYNC.COLLECTIVE R86, `(.L_x_10112) ;  /* 0x0000000056087348 */ /* 0x000fea0003c00000 */
[----:B------:R0:W1:Y:S02]  /*4ae0*/  SHFL.DOWN P3, R82, R87, R84, R85 ;  /* 0x0800005457527389 */ /* 0x0000640000060055 */
[----:B01----:R-:W-:Y:S01]  /*4af0*/  ENDCOLLECTIVE ;  /* 0x000000000000791b */ /* 0x003fe20003800000 */
.L_x_10112:
[----:B------:R-:W-:Y:S05]  /*4b00*/  BRA `(.L_x_10113) ;  /* 0xffffffd800507947 */ /* 0x000fea000383ffff */
.L_x_10114:
        /* <DEDUP_REMOVED lines=15> */
.L_x_15287:


//--------------------- .text._ZN10layer_norm13ln_bwd_kernelINS_13Kernel_traitsI6__halfS2_fS2_fjLj7168ELj1ELj1ELj8ELj8ENS_18Kernel_traits_baseILj7168ES2_S2_fS2_fjLj256EEEEELb0ELb1ELb1ELb0EEEvNS_9BwdParamsE --------------------------
	.section	.text._ZN10layer_norm13ln_bwd_kernelINS_13Kernel_traitsI6__halfS2_fS2_fjLj7168ELj1ELj1ELj8ELj8ENS_18Kernel_traits_baseILj7168ES2_S2_fS2_fjLj256EEEEELb0ELb1ELb1ELb0EEEvNS_9BwdParamsE,"ax",@progbits
	.align	128
        .global         _ZN10layer_norm13ln_bwd_kernelINS_13Kernel_traitsI6__halfS2_fS2_fjLj7168ELj1ELj1ELj8ELj8ENS_18Kernel_traits_baseILj7168ES2_S2_fS2_fjLj256EEEEELb0ELb1ELb1ELb0EEEvNS_9BwdParamsE
        .type           _ZN10layer_norm13ln_bwd_kernelINS_13Kernel_traitsI6__halfS2_fS2_fjLj7168ELj1ELj1ELj8ELj8ENS_18Kernel_traits_baseILj7168ES2_S2_fS2_fjLj256EEEEELb0ELb1ELb1ELb0EEEvNS_9BwdParamsE,@function
        .size           _ZN10layer_norm13ln_bwd_kernelINS_13Kernel_traitsI6__halfS2_fS2_fjLj7168ELj1ELj1ELj8ELj8ENS_18Kernel_traits_baseILj7168ES2_S2_fS2_fjLj256EEEEELb0ELb1ELb1ELb0EEEvNS_9BwdParamsE,(.L_x_15288 - _ZN10layer_norm13ln_bwd_kernelINS_13Kernel_traitsI6__halfS2_fS2_fjLj7168ELj1ELj1ELj8ELj8ENS_18Kernel_traits_baseILj7168ES2_S2_fS2_fjLj256EEEEELb0ELb1ELb1ELb0EEEvNS_9BwdParamsE)
        .other          _ZN10layer_norm13ln_bwd_kernelINS_13Kernel_traitsI6__halfS2_fS2_fjLj7168ELj1ELj1ELj8ELj8ENS_18Kernel_traits_baseILj7168ES2_S2_fS2_fjLj256EEEEELb0ELb1ELb1ELb0EEEvNS_9BwdParamsE,@"STO_CUDA_ENTRY STV_DEFAULT"
_ZN10layer_norm13ln_bwd_kernelINS_13Kernel_traitsI6__halfS2_fS2_fjLj7168ELj1ELj1ELj8ELj8ENS_18Kernel_traits_baseILj7168ES2_S2_fS2_fjLj256EEEEELb0ELb1ELb1ELb0EEEvNS_9BwdParamsE:
.text._ZN10layer_norm13ln_bwd_kernelINS_13Kernel_traitsI6__halfS2_fS2_fjLj7168ELj1ELj1ELj8ELj8ENS_18Kernel_traits_baseILj7168ES2_S2_fS2_fjLj256EEEEELb0ELb1ELb1ELb0EEEvNS_9BwdParamsE:
        /* <DEDUP_REMOVED lines=50> */
[----:B------:R-:W2:Y:S01]  /*0320*/  @P0 LDC.64 R44, c[0x0][0x260] ;  /* 0x00009800ff2c0b82 */ /* 0x000ea20000000a00 */
[C---:B-1----:R-:W-:Y:S01]  /*0330*/  @P5 IMAD.WIDE.U32 R38, R61.reuse, 0x8, R38 ;  /* 0x000000083d265825 */ /* 0x042fe200078e0026 */
[----:B------:R-:W-:-:S02]  /*0340*/  @P5 IADD3 R61, R61, 0x100, RZ ;  /* 0x000001003d3d5810 */ /* 0x000fc40007ffe0ff */
[----:B------:R-:W-:Y:S02]  /*0350*/  CS2R R66, SRZ ;  /* 0x0000000000427805 */ /* 0x000fe4000001ff00 */
[----:B------:R-:W-:Y:S02]  /*0360*/  CS2R R68, SRZ ;  /* 0x0000000000447805 */ /* 0x000fe4000001ff00 */
[----:B------:R-:W-:Y:S01]  /*0370*/  CS2R R70, SRZ ;  /* 0x0000000000467805 */ /* 0x000fe2000001ff00 */
[----:B------:R1:W5:Y:S01]  /*0380*/  @P5 LDG.E.64 R16, desc[UR4][R38.64] ;  /* 0x0000000426105981 */ /* 0x000362000c1e1b00 */
[----:B------:R-:W3:Y:S01]  /*0390*/  @P0 LDC.64 R46, c[0x0][0x278] ;  /* 0x00009e00ff2e0b82 */ /* 0x000ee20000000a00 */
[----:B----4-:R-:W-:-:S07]  /*03a0*/  @P4 IMAD.WIDE.U32 R40, R61, 0x8, R40 ;  /* 0x000000083d284825 */ /* 0x010fce00078e0028 */
[----:B------:R-:W4:Y:S01]  /*03b0*/  @P1 LDC.64 R48, c[0x0][0x260] ;  /* 0x00009800ff301b82 */ /* 0x000f220000000a00 */
[C---:B0-----:R-:W-:Y:S01]  /*03c0*/  @P4 IMAD.WIDE.U32 R42, R61.reuse, 0x8, R42 ;  /* 0x000000083d2a4825 */ /* 0x041fe200078e002a */
[----:B------:R-:W-:Y:S01]  /*03d0*/  @P4 IADD3 R61, R61, 0x100, RZ ;  /* 0x000001003d3d4810 */ /* 0x000fe20007ffe0ff */
[----:B------:R0:W5:Y:S05]  /*03e0*/  @P4 LDG.E.64 R28, desc[UR4][R40.64] ;  /* 0x00000004281c4981 */ /* 0x00016a000c1e1b00 */
[----:B------:R-:W1:Y:S01]  /*03f0*/  @P1 LDC.64 R50, c[0x0][0x278] ;  /* 0x00009e00ff321b82 */ /* 0x000e620000000a00 */
[C---:B--2---:R-:W-:Y:S01]  /*0400*/  @P0 IMAD.WIDE.U32 R44, R61.reuse, 0x8, R44 ;  /* 0x000000083d2c0825 */ /* 0x044fe200078e002c */
[----:B------:R2:W5:Y:S06]  /*0410*/  @P4 LDG.E.64 R14, desc[UR4][R42.64] ;  /* 0x000000042a0e4981 */ /* 0x00056c000c1e1b00 */
[----:B------:R-:W0:Y:S01]  /*0420*/  @P2 LDC.64 R52, c[0x0][0x260] ;  /* 0x00009800ff342b82 */ /* 0x000e220000000a00 */
[C---:B---3--:R-:W-:Y:S01]  /*0430*/  @P0 IMAD.WIDE.U32 R46, R61.reuse, 0x8, R46 ;  /* 0x000000083d2e0825 */ /* 0x048fe200078e002e */
[----:B------:R-:W-:Y:S01]  /*0440*/  @P0 IADD3 R61, R61, 0x100, RZ ;  /* 0x000001003d3d0810 */ /* 0x000fe20007ffe0ff */
[----:B------:R3:W5:Y:S05]  /*0450*/  @P0 LDG.E.64 R30, desc[UR4][R44.64] ;  /* 0x000000042c1e0981 */ /* 0x00076a000c1e1b00 */
[----:B------:R-:W2:Y:S08]  /*0460*/  @P2 LDC.64 R54, c[0x0][0x278] ;  /* 0x00009e00ff362b82 */ /* 0x000eb00000000a00 */
[----:B------:R-:W3:Y:S08]  /*0470*/  @P3 LDC.64 R56, c[0x0][0x260] ;  /* 0x00009800ff383b82 */ /* 0x000ef00000000a00 */
[----:B------:R-:W3:Y:S01]  /*0480*/  @P3 LDC.64 R58, c[0x0][0x278] ;  /* 0x00009e00ff3a3b82 */ /* 0x000ee20000000a00 */
[C---:B----4-:R-:W-:Y:S01]  /*0490*/  @P1 IMAD.WIDE.U32 R48, R61.reuse, 0x8, R48 ;  /* 0x000000083d301825 */ /* 0x050fe200078e0030 */
[----:B------:R4:W5:Y:S03]  /*04a0*/  @P0 LDG.E.64 R12, desc[UR4][R46.64] ;  /* 0x000000042e0c0981 */ /* 0x000966000c1e1b00 */
[C---:B-1----:R-:W-:Y:S01]  /*04b0*/  @P1 IMAD.WIDE.U32 R50, R61.reuse, 0x8, R50 ;  /* 0x000000083d321825 */ /* 0x042fe200078e0032 */
[----:B------:R1:W5:Y:S03]  /*04c0*/  @P1 LDG.E.64 R32, desc[UR4][R48.64] ;  /* 0x0000000430201981 */ /* 0x000366000c1e1b00 */
[----:B------:R-:W-:Y:S01]  /*04d0*/  @P1 VIADD R61, R61, 0x100 ;  /* 0x000001003d3d1836 */ /* 0x000fe20000000000 */
[----:B------:R1:W5:Y:S03]  /*04e0*/  @P1 LDG.E.64 R10, desc[UR4][R50.64] ;  /* 0x00000004320a1981 */ /* 0x000366000c1e1b00 */
[----:B0-----:R-:W-:-:S04]  /*04f0*/  @P2 IMAD.WIDE.U32 R52, R61, 0x8, R52 ;  /* 0x000000083d342825 */ /* 0x001fc800078e0034 */
        /* <DEDUP_REMOVED lines=14> */
[----:B----4-:R-:W-:-:S02]  /*05e0*/  CS2R R46, SRZ ;  /* 0x00000000002e7805 */ /* 0x010fc4000001ff00 */
[----:B-1----:R-:W-:Y:S02]  /*05f0*/  CS2R R48, SRZ ;  /* 0x0000000000307805 */ /* 0x002fe4000001ff00 */
[----:B------:R-:W-:Y:S02]  /*0600*/  CS2R R50, SRZ ;  /* 0x0000000000327805 */ /* 0x000fe4000001ff00 */
[----:B0-----:R-:W-:Y:S02]  /*0610*/  CS2R R52, SRZ ;  /* 0x0000000000347805 */ /* 0x001fe4000001ff00 */
[----:B--2---:R-:W-:Y:S02]  /*0620*/  CS2R R54, SRZ ;  /* 0x0000000000367805 */ /* 0x004fe4000001ff00 */
        /* <DEDUP_REMOVED lines=28> */
[----:B------:R-:W-:Y:S01]  /*07f0*/  IMAD.MOV.U32 R243, RZ, RZ, R28 ;  /* 0x000000fffff37224 */ /* 0x000fe200078e001c */
[----:B------:R-:W-:Y:S01]  /*0800*/  ISETP.NE.U32.AND P3, PT, RZ, UR6, PT ;  /* 0x00000006ff007c0c */ /* 0x000fe2000bf65070 */
[----:B------:R-:W-:Y:S01]  /*0810*/  IMAD.MOV.U32 R229, RZ, RZ, R34 ;  /* 0x000000ffffe57224 */ /* 0x000fe200078e0022 */
[--C-:B------:R-:W-:Y:S01]  /*0820*/  SHF.R.U64 R251, R20, 0x10, R21.reuse ;  /* 0x0000001014fb7819 */ /* 0x100fe20000001215 */
[----:B------:R-:W-:Y:S01]  /*0830*/  IMAD.MOV.U32 R217, RZ, RZ, R16 ;  /* 0x000000ffffd97224 */ /* 0x000fe200078e0010 */
[----:B------:R-:W-:Y:S01]  /*0840*/  ISETP.NE.AND.EX P3, PT, RZ, UR7, PT, P3 ;  /* 0x00000007ff007c0c */ /* 0x000fe2000bf65330 */
[----:B------:R-:W-:Y:S01]  /*0850*/  IMAD.MOV.U32 R205, RZ, RZ, R10 ;  /* 0x000000ffffcd7224 */ /* 0x000fe200078e000a */
[----:B------:R-:W-:Y:S01]  /*0860*/  MOV R250, R21 ;  /* 0x0000001500fa7202 */ /* 0x000fe20000000f00 */
[----:B------:R-:W-:Y:S01]  /*0870*/  HFMA2.MMA R37, -RZ, RZ, 0, 0 ;  /* 0x00000000ff257435 */ /* 0x000fe200000001ff */
[----:B------:R-:W-:Y:S01]  /*0880*/  ISETP.LT.U32.OR P3, PT, R0, 0x700, !P3 ;  /* 0x000007000000780c */ /* 0x000fe20005f61470 */
[----:B------:R-:W-:Y:S01]  /*0890*/  IMAD.MOV.U32 R185, RZ, RZ, 0x1 ;  /* 0x00000001ffb97424 */ /* 0x000fe200078e00ff */
        /* <DEDUP_REMOVED lines=99> */
[----:B------:R-:W-:-:S02]  /*0ed0*/  HADD2.F32 R200, -RZ, R200.H0_H0 ;  /* 0x200000c8ffc87230 */ /* 0x000fc40000004100 */
[----:B------:R-:W-:Y:S01]  /*0ee0*/  HADD2.F32 R199, -RZ, R199.H0_H0 ;  /* 0x200000c7ffc77230 */ /* 0x000fe20000004100 */
[----:B------:R-:W-:Y:S01]  /*0ef0*/  @P3 LOP3.LUT R5, R5, 0x40, RZ, 0xfc, !PT ;  /* 0x0000004005053812 */ /* 0x000fe200078efcff */
[----:B------:R-:W-:Y:S02]  /*0f00*/  HADD2.F32 R198, -RZ, R198.H0_H0 ;  /* 0x200000c6ffc67230 */ /* 0x000fe40000004100 */
[----:B------:R-:W-:Y:S02]  /*0f10*/  HADD2.F32 R197, -RZ, R197.H0_H0 ;  /* 0x200000c5ffc57230 */ /* 0x000fe40000004100 */
[----:B------:R-:W-:Y:S02]  /*0f20*/  HADD2.F32 R196, -RZ, R196.H0_H0 ;  /* 0x200000c4ffc47230 */ /* 0x000fe40000004100 */
[----:B------:R-:W-:Y:S02]  /*0f30*/  HADD2.F32 R195, -RZ, R195.H0_H0 ;  /* 0x200000c3ffc37230 */ /* 0x000fe40000004100 */
[----:B------:R-:W-:-:S07]  /*0f40*/  HADD2.F32 R194, -RZ, R194.H0_H0 ;  /* 0x200000c2ffc27230 */ /* 0x000fce0000004100 */
.L_x_10232:
[----:B------:R-:W0:Y:S08]  /*0f50*/  LDC.64 R2, c[0x0][0x288] ;  /* 0x0000a200ff027b82 */ /* 0x000e300000000a00 */
[----:B-1----:R-:W1:Y:S08]  /*0f60*/  LDC.64 R190, c[0x0][0x280] ;  /* 0x0000a000ffbe7b82 */ /* 0x002e700000000a00 */
[----:B------:R-:W2:Y:S01]  /*0f70*/  LDC.64 R6, c[0x0][0x258] ;  /* 0x00009600ff067b82 */ /* 0x000ea20000000a00 */
[----:B0-----:R-:W-:-:S07]  /*0f80*/  IMAD.WIDE R2, R4, 0x4, R2 ;  /* 0x0000000404027825 */ /* 0x001fce00078e0202 */
[----:B------:R-:W0:Y:S01]  /*0f90*/  LDC.64 R152, c[0x0][0x250] ;  /* 0x00009400ff987b82 */ /* 0x000e220000000a00 */
[----:B------:R1:W3:Y:S01]  /*0fa0*/  LDG.E R154, desc[UR4][R2.64] ;  /* 0x00000004029a7981 */ /* 0x0002e2000c1e1900 */
[----:B------:R-:W4:Y:S06]  /*0fb0*/  S2R R247, SR_TID.X ;  /* 0x0000000000f77919 */ /* 0x000f2c0000002100 */
[----:B------:R-:W4:Y:S01]  /*0fc0*/  LDC.64 R192, c[0x0][0x2c8] ;  /* 0x0000b200ffc07b82 */ /* 0x000f220000000a00 */
[----:B-1----:R-:W-:-:S04]  /*0fd0*/  IMAD.WIDE R2, R4, 0x4, R190 ;  /* 0x0000000404027825 */ /* 0x002fc800078e02be */
[C---:B--2---:R-:W-:Y:S01]  /*0fe0*/  IMAD.WIDE R6, R4.reuse, 0x4, R6 ;  /* 0x0000000404067825 */ /* 0x044fe200078e0206 */
[----:B------:R1:W5:Y:S01]  /*0ff0*/  LDG.E R184, desc[UR4][R2.64] ;  /* 0x0000000402b87981 */ /* 0x000362000c1e1900 */
[----:B------:R-:W-:Y:S02]  /*1000*/  BSSY B0, `(.L_x_10116) ;  /* 0x00001cd000007945 */ /* 0x000fe40003800000 */
[----:B0-----:R-:W-:Y:S02]  /*1010*/  IMAD.WIDE R152, R4, 0x4, R152 ;  /* 0x0000000404987825 */ /* 0x001fe400078e0298 */
[----:B------:R0:W5:Y:S01]  /*1020*/  LDG.E R6, desc[UR4][R6.64] ;  /* 0x0000000406067981 */ /* 0x000162000c1e1900 */
[----:B-1----:R-:W-:-:S03]  /*1030*/  MOV R2, UR9 ;  /* 0x0000000900027c02 */ /* 0x002fc60008000f00 */
[----:B------:R1:W5:Y:S02]  /*1040*/  LDG.E R191, desc[UR4][R152.64] ;  /* 0x0000000498bf7981 */ /* 0x000364000c1e1900 */
[----:B------:R-:W-:-:S05]  /*1050*/  IMAD R155, R4, R2, RZ ;  /* 0x00000002049b7224 */ /* 0x000fca00078e02ff */
[----:B------:R-:W-:Y:S02]  /*1060*/  SHF.R.S32.HI R186, RZ, 0x1f, R155 ;  /* 0x0000001fffba7819 */ /* 0x000fe4000001149b */
[----:B----4-:R-:W-:Y:S02]  /*1070*/  LOP3.LUT R3, R247, 0xff, RZ, 0xc0, !PT ;  /* 0x000000fff7037812 */ /* 0x010fe400078ec0ff */
[----:B------:R-:W-:-:S04]  /*1080*/  LEA.HI R186, R186, R155, RZ, 0x2 ;  /* 0x0000009bbaba7211 */ /* 0x000fc800078f10ff */
[----:B0-----:R-:W-:-:S05]  /*1090*/  LEA.HI.SX32 R7, R186, R3, 0x1e ;  /* 0x00000003ba077211 */ /* 0x001fca00078ff2ff */
        /* <DEDUP_REMOVED lines=10> */
[----:B------:R0:W5:Y:S02]  /*1140*/  LDG.E.128 R116, desc[UR4][R152.64] ;  /* 0x0000000498747981 */ /* 0x000164000c1e1d00 */
.L_x_10120:
[----:B------:R-:W-:-:S07]  /*1150*/  IADD3 R154, R7, 0x100, RZ ;  /* 0x00000100079a7810 */ /* 0x000fce0007ffe0ff */
.L_x_10119:
[----:B------:R-:W-:Y:S05]  /*1160*/  BSYNC B1 ;  /* 0x0000000000017941 */ /* 0x000fea0003800000 */
.L_x_10118:
        /* <DEDUP_REMOVED lines=8> */
.L_x_10123:
[----:B------:R-:W-:-:S07]  /*11f0*/  IADD3 R154, R154, 0x100, RZ ;  /* 0x000001009a9a7810 */ /* 0x000fce0007ffe0ff */
.L_x_10122:
[----:B------:R-:W-:Y:S05]  /*1200*/  BSYNC B1 ;  /* 0x0000000000017941 */ /* 0x000fea0003800000 */
.L_x_10121:
        /* <DEDUP_REMOVED lines=8> */
.L_x_10126:
[----:B------:R-:W-:-:S07]  /*1290*/  VIADD R154, R154, 0x100 ;  /* 0x000001009a9a7836 */ /* 0x000fce0000000000 */
.L_x_10125:
[----:B------:R-:W-:Y:S05]  /*12a0*/  BSYNC B1 ;  /* 0x0000000000017941 */ /* 0x000fea0003800000 */
.L_x_10124:
[----:B------:R-:W-:Y:S04]  /*12b0*/  BSSY B1, `(.L_x_10127) ;  /* 0x0000008000017945 */ /* 0x000fe80003800000 */
[----:B------:R-:W-:Y:S05]  /*12c0*/  @!P0 BRA `(.L_x_10128) ;  /* 0x0000000000188947 */ /* 0x000fea0003800000 */
[----:B------:R-:W-:-:S04]  /*12d0*/  ISETP.NE.U32.AND P4, PT, RZ, UR12, PT ;  /* 0x0000000cff007c0c */ /* 0x000fc8000bf85070 */
[----:B------:R-:W-:-:S13]  /*12e0*/  ISETP.NE.AND.EX P4, PT, RZ, UR13, PT, P4 ;  /* 0x0000000dff007c0c */ /* 0x000fda000bf85340 */
[----:B------:R-:W-:Y:S05]  /*12f0*/  @!P4 BRA `(.L_x_10129) ;  /* 0x000000000008c947 */ /* 0x000fea0003800000 */
[----:B------:R-:W-:-:S06]  /*1300*/  IMAD.WIDE.U32 R128, R154, 0x10, R192 ;  /* 0x000000109a807825 */ /* 0x000fcc00078e00c0 */
[----:B------:R-:W5:Y:S02]  /*1310*/  LDG.E.128 R128, desc[UR4][R128.64] ;  /* 0x0000000480807981 */ /* 0x000f64000c1e1d00 */
.L_x_10129:
[----:B------:R-:W-:-:S07]  /*1320*/  IADD3 R154, R154, 0x100, RZ ;  /* 0x000001009a9a7810 */ /* 0x000fce0007ffe0ff */
.L_x_10128:
[----:B------:R-:W-:Y:S05]  /*1330*/  BSYNC B1 ;  /* 0x0000000000017941 */ /* 0x000fea0003800000 */
.L_x_10127:
[----:B------:R-:W-:Y:S04]  /*1340*/  BSSY B1, `(.L_x_10130) ;  /* 0x0000008000017945 */ /* 0x000fe80003800000 */
[----:B------:R-:W-:Y:S05]  /*1350*/  @!P1 BRA `(.L_x_10131) ;  /* 0x0000000000189947 */ /* 0x000fea0003800000 */
[----:B------:R-:W-:-:S04]  /*1360*/  ISETP.NE.U32.AND P4, PT, RZ, UR12, PT ;  /* 0x0000000cff007c0c */ /* 0x000fc8000bf85070 */
[----:B------:R-:W-:-:S13]  /*1370*/  ISETP.NE.AND.EX P4, PT, RZ, UR13, PT, P4 ;  /* 0x0000000dff007c0c */ /* 0x000fda000bf85340 */
[----:B------:R-:W-:Y:S05]  /*1380*/  @!P4 BRA `(.L_x_10132) ;  /* 0x000000000008c947 */ /* 0x000fea0003800000 */
[----:B------:R-:W-:-:S06]  /*1390*/  IMAD.WIDE.U32 R132, R154, 0x10, R192 ;  /* 0x000000109a847825 */ /* 0x000fcc00078e00c0 */
[----:B------:R-:W5:Y:S02]  /*13a0*/  LDG.E.128 R132, desc[UR4][R132.64] ;  /* 0x0000000484847981 */ /* 0x000f64000c1e1d00 */
.L_x_10132:
[----:B------:R-:W-:-:S07]  /*13b0*/  IADD3 R154, R154, 0x100, RZ ;  /* 0x000001009a9a7810 */ /* 0x000fce0007ffe0ff */
.L_x_10131:
[----:B------:R-:W-:Y:S05]  /*13c0*/  BSYNC B1 ;  /* 0x0000000000017941 */ /* 0x000fea0003800000 */
.L_x_10130:
[----:B------:R-:W-:Y:S04]  /*13d0*/  BSSY B1, `(.L_x_10133) ;  /* 0x0000008000017945 */ /* 0x000fe80003800000 */
[----:B------:R-:W-:Y:S05]  /*13e0*/  @!P2 BRA `(.L_x_10134) ;  /* 0x000000000018a947 */ /* 0x000fea0003800000 */
[----:B------:R-:W-:-:S04]  /*13f0*/  ISETP.NE.U32.AND P4, PT, RZ, UR12, PT ;  /* 0x0000000cff007c0c */ /* 0x000fc8000bf85070 */
[----:B------:R-:W-:-:S13]  /*1400*/  ISETP.NE.AND.EX P4, PT, RZ, UR13, PT, P4 ;  /* 0x0000000dff007c0c */ /* 0x000fda000bf85340 */
[----:B------:R-:W-:Y:S05]  /*1410*/  @!P4 BRA `(.L_x_10135) ;  /* 0x000000000008c947 */ /* 0x000fea0003800000 */
[----:B------:R-:W-:-:S06]  /*1420*/  IMAD.WIDE.U32 R136, R154, 0x10, R192 ;  /* 0x000000109a887825 */ /* 0x000fcc00078e00c0 */
[----:B------:R-:W5:Y:S02]  /*1430*/  LDG.E.128 R136, desc[UR4][R136.64] ;  /* 0x0000000488887981 */ /* 0x000f64000c1e1d00 */
.L_x_10135:
[----:B------:R-:W-:-:S07]  /*1440*/  IADD3 R154, R154, 0x100, RZ ;  /* 0x000001009a9a7810 */ /* 0x000fce0007ffe0ff */
.L_x_10134:
[----:B------:R-:W-:Y:S05]  /*1450*/  BSYNC B1 ;  /* 0x0000000000017941 */ /* 0x000fea0003800000 */
.L_x_10133:
[----:B------:R-:W-:Y:S01]  /*1460*/  LOP3.LUT P4, RZ, R5, 0x40, RZ, 0xc0, !PT ;  /* 0x0000004005ff7812 */ /* 0x000fe2000788c0ff */
[----:B------:R-:W-:Y:S01]  /*1470*/  HFMA2.MMA R186, -RZ, RZ, 0, 0 ;  /* 0x00000000ffba7435 */ /* 0x000fe200000001ff */
[----:B------:R-:W-:-:S11]  /*1480*/  MOV R190, RZ ;  /* 0x000000ff00be7202 */ /* 0x000fd60000000f00 */
[----:B------:R-:W-:Y:S05]  /*1490*/  @P4 BRA `(.L_x_10136) ;  /* 0x00000018000c4947 */ /* 0x000fea0003800000 */
[----:B------:R-:W-:-:S06]  /*14a0*/  IMAD.WIDE.U32 R140, R154, 0x10, R192 ;  /* 0x000000109a8c7825 */ /* 0x000fcc00078e00c0 */
[----:B------:R-:W5:Y:S01]  /*14b0*/  LDG.E.128 R140, desc[UR4][R140.64] ;  /* 0x000000048c8c7981 */ /* 0x000f62000c1e1d00 */
[----:B------:R-:W-:Y:S05]  /*14c0*/  BRA `(.L_x_10136) ;  /* 0x0000001800007947 */ /* 0x000fea0003800000 */
.L_x_10117:
[----:B------:R-:W0:Y:S01]  /*14d0*/  LDC.U8 R247, c[0x0][0x2a0] ;  /* 0x0000a800fff77b82 */ /* 0x000e220000000000 */
[----:B------:R-:W-:Y:S01]  /*14e0*/  IADD3 R154, R154, -0x1, RZ ;  /* 0xffffffff9a9a7810 */ /* 0x000fe20007ffe0ff */
[----:B------:R-:W-:Y:S01]  /*14f0*/  BSSY B1, `(.L_x_10137) ;  /* 0x000003b000017945 */ /* 0x000fe20003800000 */
[----:B------:R-:W-:Y:S01]  /*1500*/  LOP3.LUT P4, RZ, R5, 0x10, RZ, 0xc0, !PT ;  /* 0x0000001005ff7812 */ /* 0x000fe2000788c0ff */
[----:B------:R-:W-:Y:S01]  /*1510*/  HFMA2.MMA R190, -RZ, RZ, 0, 0 ;  /* 0x00000000ffbe7435 */ /* 0x000fe200000001ff */
[----:B------:R-:W-:Y:S01]  /*1520*/  IMAD.MOV.U32 R186, RZ, RZ, RZ ;  /* 0x000000ffffba7224 */ /* 0x000fe200078e00ff */
[----:B------:R-:W-:Y:S01]  /*1530*/  MOV R193, R7 ;  /* 0x0000000700c17202 */ /* 0x000fe20000000f00 */
[----:B------:R-:W-:-:S05]  /*1540*/  IMAD R154, R154, R2, RZ ;  /* 0x000000029a9a7224 */ /* 0x000fca00078e02ff */
[----:B------:R-:W-:-:S04]  /*1550*/  SHF.R.S32.HI R155, RZ, 0x1f, R154 ;  /* 0x0000001fff9b7819 */ /* 0x000fc8000001149a */
[----:B------:R-:W-:-:S04]  /*1560*/  LEA.HI R155, R155, R154, RZ, 0x2 ;  /* 0x0000009a9b9b7211 */ /* 0x000fc800078f10ff */
[----:B------:R-:W-:Y:S01]  /*1570*/  LEA.HI.SX32 R192, R155, R3, 0x1e ;  /* 0x000000039bc07211 */ /* 0x000fe200078ff2ff */
[----:B------:R-:W-:Y:S06]  /*1580*/  @!P4 BRA `(.L_x_10138) ;  /* 0x0000000000c4c947 */ /* 0x000fec0003800000 */
[----:B------:R-:W-:Y:S01]  /*1590*/  ISETP.NE.U32.AND P4, PT, RZ, UR12, PT ;  /* 0x0000000cff007c0c */ /* 0x000fe2000bf85070 */
[----:B------:R-:W1:Y:S03]  /*15a0*/  LDC.64 R156, c[0x0][0x2b8] ;  /* 0x0000ae00ff9c7b82 */ /* 0x000e660000000a00 */
[----:B------:R-:W-:-:S13]  /*15b0*/  ISETP.NE.AND.EX P4, PT, RZ, UR13, PT, P4 ;  /* 0x0000000dff007c0c */ /* 0x000fda000bf85340 */
[----:B------:R2:W5:Y:S01]  /*15c0*/  @P4 LDG.E.128 R116, desc[UR4][R152.64] ;  /* 0x0000000498744981 */ /* 0x000562000c1e1d00 */
[----:B0-----:R-:W-:-:S04]  /*15d0*/  ISETP.NE.AND P4, PT, R247, RZ, PT ;  /* 0x000000fff700720c */ /* 0x001fc80003f85270 */
[----:B-----5:R-:W-:Y:S01]  /*15e0*/  FSEL R0, R191, RZ, !P4 ;  /* 0x000000ffbf007208 */ /* 0x020fe20006000000 */
[----:B-1----:R-:W-:Y:S01]  /*15f0*/  IMAD.WIDE.U32 R156, R192, 0x8, R156 ;  /* 0x00000008c09c7825 */ /* 0x002fe200078e009c */
[----:B--2---:R-:W0:Y:S05]  /*1600*/  LDC.64 R152, c[0x0][0x238] ;  /* 0x00008e00ff987b82 */ /* 0x004e2a0000000a00 */
[----:B------:R-:W2:Y:S01]  /*1610*/  LDG.E.64 R156, desc[UR4][R156.64] ;  /* 0x000000049c9c7981 */ /* 0x000ea2000c1e1b00 */
[----:B0-----:R-:W-:-:S06]  /*1620*/  IMAD.WIDE.U32 R152, R7, 0x10, R152 ;  /* 0x0000001007987825 */ /* 0x001fcc00078e0098 */
[----:B------:R-:W3:Y:S01]  /*1630*/  LDG.E.128 R152, desc[UR4][R152.64] ;  /* 0x0000000498987981 */ /* 0x000ee2000c1e1d00 */
[----:B------:R-:W-:Y:S02]  /*1640*/  IADD3 R192, R192, 0x100, RZ ;  /* 0x00000100c0c07810 */ /* 0x000fe40007ffe0ff */
[----:B------:R-:W-:Y:S02]  /*1650*/  IADD3 R193, R7, 0x100, RZ ;  /* 0x0000010007c17810 */ /* 0x000fe40007ffe0ff */
[----:B--2---:R-:W-:Y:S02]  /*1660*/  MOV R159, R156 ;  /* 0x0000009c009f7202 */ /* 0x004fe40000000f00 */
[--C-:B------:R-:W-:Y:S02]  /*1670*/  SHF.R.U64 R156, R156, 0x10, R157.reuse ;  /* 0x000000109c9c7819 */ /* 0x100fe4000000129d */
[----:B------:R-:W-:Y:S01]  /*1680*/  MOV R158, R157 ;  /* 0x0000009d009e7202 */ /* 0x000fe20000000f00 */
[----:B------:R-:W-:Y:S01]  /*1690*/  HADD2.F32 R159, -RZ, R159.H0_H0 ;  /* 0x2000009fff9f7230 */ /* 0x000fe20000004100 */
[----:B------:R-:W-:Y:S01]  /*16a0*/  SHF.R.U32.HI R157, RZ, 0x10, R157 ;  /* 0x00000010ff9d7819 */ /* 0x000fe2000001169d */
[----:B------:R-:W-:-:S04]  /*16b0*/  HADD2.F32 R188, -RZ, R156.H0_H0 ;  /* 0x2000009cffbc7230 */ /* 0x000fc80000004100 */
[----:B------:R-:W-:Y:S02]  /*16c0*/  HADD2.F32 R186, -RZ, R157.H0_H0 ;  /* 0x2000009dffba7230 */ /* 0x000fe40000004100 */
[----:B------:R-:W-:Y:S01]  /*16d0*/  FMUL.FTZ R157, R252, R159 ;  /* 0x0000009ffc9d7220 */ /* 0x000fe20000410000 */
[----:B------:R-:W-:Y:S02]  /*16e0*/  HADD2.F32 R158, -RZ, R158.H0_H0 ;  /* 0x2000009eff9e7230 */ /* 0x000fe40000004100 */
[----:B------:R-:W-:Y:S01]  /*16f0*/  FADD.FTZ R61, R61, R188 ;  /* 0x000000bc3d3d7221 */ /* 0x000fe20000010000 */
[C---:B---3--:R-:W-:Y:S01]  /*1700*/  FADD.FTZ R153, -R0.reuse, R153 ;  /* 0x0000009900997221 */ /* 0x048fe20000010100 */
        /* <DEDUP_REMOVED lines=10> */
[----:B------:R-:W-:Y:S01]  /*17b0*/  FADD.FTZ R62, R62, R158 ;  /* 0x0000009e3e3e7221 */ /* 0x000fe20000010000 */
[-C--:B------:R-:W-:Y:S01]  /*17c0*/  FFMA.FTZ R38, R187, R158.reuse, R38 ;  /* 0x0000009ebb267223 */ /* 0x080fe20000010026 */
        /* <DEDUP_REMOVED lines=9> */
[----:B------:R-:W-:Y:S01]  /*1860*/  FADD.FTZ R63, R63, R186 ;  /* 0x000000ba3f3f7221 */ /* 0x000fe20000010000 */
[C---:B------:R-:W-:Y:S01]  /*1870*/  FFMA.FTZ R39, R156.reuse, R186, R39 ;  /* 0x000000ba9c277223 */ /* 0x040fe20000010027 */
[----:B------:R-:W-:Y:S01]  /*1880*/  FADD.FTZ R186, R153, R159 ;  /* 0x0000009f99ba7221 */ /* 0x000fe20000010000 */
[----:B------:R-:W-:-:S07]  /*1890*/  FFMA.FTZ R190, R156, R159, R152 ;  /* 0x0000009f9cbe7223 */ /* 0x000fce0000010098 */
.L_x_10138:
[----:B------:R-:W-:Y:S05]  /*18a0*/  BSYNC B1 ;  /* 0x0000000000017941 */ /* 0x000fea0003800000 */
.L_x_10137:
        /* <DEDUP_REMOVED lines=15> */
[----:B--2---:R-:W-:Y:S01]  /*19a0*/  IMAD.MOV.U32 R19, RZ, RZ, R12 ;  /* 0x000000ffff137224 */ /* 0x004fe200078e000c */
[--C-:B------:R-:W-:Y:S02]  /*19b0*/  SHF.R.U64 R18, R12, 0x10, R13.reuse ;  /* 0x000000100c127819 */ /* 0x100fe4000000120d */
[----:B------:R-:W-:Y:S02]  /*19c0*/  MOV R17, R13 ;  /* 0x0000000d00117202 */ /* 0x000fe40000000f00 */
[----:B------:R-:W-:Y:S02]  /*19d0*/  SHF.R.U32.HI R152, RZ, 0x10, R13 ;  /* 0x00000010ff987819 */ /* 0x000fe4000001160d */
[----:B------:R-:W2:Y:S01]  /*19e0*/  LDG.E.128 R12, desc[UR4][R14.64] ;  /* 0x000000040e0c7981 */ /* 0x000ea2000c1e1d00 */
[----:B------:R-:W-:Y:S01]  /*19f0*/  HADD2.F32 R19, -RZ, R19.H0_H0 ;  /* 0x20000013ff137230 */ /* 0x000fe20000004100 */
[----:B------:R-:W-:Y:S01]  /*1a00*/  IADD3 R192, R192, 0x100, RZ ;  /* 0x00000100c0c07810 */ /* 0x000fe20007ffe0ff */
[----:B------:R-:W-:Y:S01]  /*1a10*/  HADD2.F32 R18, -RZ, R18.H0_H0 ;  /* 0x20000012ff127230 */ /* 0x000fe20000004100 */
[----:B------:R-:W-:Y:S01]  /*1a20*/  IADD3 R193, R193, 0x100, RZ ;  /* 0x00000100c1c17810 */ /* 0x000fe20007ffe0ff */
[----:B------:R-:W-:-:S02]  /*1a30*/  HADD2.F32 R153, -RZ, R17.H0_H0 ;  /* 0x20000011ff997230 */ /* 0x000fc40000004100 */
[----:B------:R-:W-:Y:S01]  /*1a40*/  FADD.FTZ R64, R64, R19 ;  /* 0x0000001340407221 */ /* 0x000fe20000010000 */
[----:B------:R-:W-:Y:S02]  /*1a50*/  HADD2.F32 R152, -RZ, R152.H0_H0 ;  /* 0x20000098ff987230 */ /* 0x000fe40000004100 */
[----:B------:R-:W-:Y:S01]  /*1a60*/  FMUL.FTZ R17, R246, R18 ;  /* 0x00000012f6117220 */ /* 0x000fe20000410000 */
[----:B------:R-:W-:Y:S01]  /*1a70*/  FADD.FTZ R65, R65, R18 ;  /* 0x0000001241417221 */ /* 0x000fe20000010000 */
[----:B------:R-:W-:Y:S01]  /*1a80*/  FADD.FTZ R66, R66, R153 ;  /* 0x0000009942427221 */ /* 0x000fe20000010000 */
[----:B------:R-:W-:Y:S01]  /*1a90*/  FADD.FTZ R67, R67, R152 ;  /* 0x0000009843437221 */ /* 0x000fe20000010000 */
        /* <DEDUP_REMOVED lines=8> */
[----:B------:R-:W-:Y:S01]  /*1b20*/  FFMA.FTZ R40, R12, R19, R40 ;  /* 0x000000130c287223 */ /* 0x000fe20000010028 */
        /* <DEDUP_REMOVED lines=11> */
[C---:B------:R-:W-:Y:S01]  /*1be0*/  FFMA.FTZ R43, R15.reuse, R152, R43 ;  /* 0x000000980f2b7223 */ /* 0x040fe2000001002b */
[----:B------:R-:W-:Y:S01]  /*1bf0*/  FADD.FTZ R186, R186, R19 ;  /* 0x00000013baba7221 */ /* 0x000fe20000010000 */
[----:B------:R-:W-:-:S07]  /*1c00*/  FFMA.FTZ R190, R15, R19, R190 ;  /* 0x000000130fbe7223 */ /* 0x000fce00000100be */
.L_x_10140:
[----:B------:R-:W-:Y:S05]  /*1c10*/  BSYNC B1 ;  /* 0x0000000000017941 */ /* 0x000fea0003800000 */
.L_x_10139:
        /* <DEDUP_REMOVED lines=14> */
[----:B--2---:R-:W-:Y:S02]  /*1d00*/  MOV R27, R20 ;  /* 0x00000014001b7202 */ /* 0x004fe40000000f00 */
[--C-:B------:R-:W-:Y:S02]  /*1d10*/  SHF.R.U64 R26, R20, 0x10, R21.reuse ;  /* 0x00000010141a7819 */ /* 0x100fe40000001215 */
[----:B------:R-:W-:Y:S02]  /*1d20*/  MOV R25, R21 ;  /* 0x0000001500197202 */ /* 0x000fe40000000f00 */
[----:B------:R-:W-:Y:S02]  /*1d30*/  SHF.R.U32.HI R152, RZ, 0x10, R21 ;  /* 0x00000010ff987819 */ /* 0x000fe40000011615 */
[----:B------:R-:W2:Y:S01]  /*1d40*/  LDG.E.128 R20, desc[UR4][R22.64] ;  /* 0x0000000416147981 */ /* 0x000ea2000c1e1d00 */
[----:B------:R-:W-:Y:S01]  /*1d50*/  HADD2.F32 R27, -RZ, R27.H0_H0 ;  /* 0x2000001bff1b7230 */ /* 0x000fe20000004100 */
[----:B------:R-:W-:Y:S01]  /*1d60*/  IADD3 R192, R192, 0x100, RZ ;  /* 0x00000100c0c07810 */ /* 0x000fe20007ffe0ff */
[----:B------:R-:W-:-:S02]  /*1d70*/  HADD2.F32 R26, -RZ, R26.H0_H0 ;  /* 0x2000001aff1a7230 */ /* 0x000fc40000004100 */
[----:B------:R-:W-:Y:S02]  /*1d80*/  HADD2.F32 R153, -RZ, R25.H0_H0 ;  /* 0x20000019ff997230 */ /* 0x000fe40000004100 */
[----:B------:R-:W-:Y:S01]  /*1d90*/  FADD.FTZ R68, R68, R27 ;  /* 0x0000001b44447221 */ /* 0x000fe20000010000 */
[----:B------:R-:W-:Y:S02]  /*1da0*/  HADD2.F32 R152, -RZ, R152.H0_H0 ;  /* 0x20000098ff987230 */ /* 0x000fe40000004100 */
[----:B------:R-:W-:Y:S01]  /*1db0*/  FMUL.FTZ R25, R242, R26 ;  /* 0x0000001af2197220 */ /* 0x000fe20000410000 */
[----:B------:R-:W-:Y:S01]  /*1dc0*/  FADD.FTZ R69, R69, R26 ;  /* 0x0000001a45457221 */ /* 0x000fe20000010000 */
[----:B------:R-:W-:Y:S01]  /*1dd0*/  FADD.FTZ R70, R70, R153 ;  /* 0x0000009946467221 */ /* 0x000fe20000010000 */
[----:B------:R-:W-:Y:S02]  /*1de0*/  VIADD R193, R193, 0x100 ;  /* 0x00000100c1c17836 */ /* 0x000fe40000000000 */
[----:B------:R-:W-:Y:S01]  /*1df0*/  FADD.FTZ R71, R71, R152 ;  /* 0x0000009847477221 */ /* 0x000fe20000010000 */
        /* <DEDUP_REMOVED lines=23> */
.L_x_10142:
[----:B------:R-:W-:Y:S05]  /*1f70*/  BSYNC B1 ;  /* 0x0000000000017941 */ /* 0x000fea0003800000 */
.L_x_10141:
        /* <DEDUP_REMOVED lines=52> */
.L_x_10144:
[----:B------:R-:W-:Y:S05]  /*22c0*/  BSYNC B1 ;  /* 0x0000000000017941 */ /* 0x000fea0003800000 */
.L_x_10143:
[----:B------:R-:W-:Y:S04]  /*22d0*/  BSSY B1, `(.L_x_10145) ;  /* 0x0000034000017945 */ /* 0x000fe80003800000 */
[----:B------:R-:W-:Y:S05]  /*22e0*/  @!P1 BRA `(.L_x_10146) ;  /* 0x0000000000c89947 */ /* 0x000fea0003800000 */
[----:B------:R-:W-:-:S04]  /*22f0*/  ISETP.NE.U32.AND P4, PT, RZ, UR12, PT ;  /* 0x0000000cff007c0c */ /* 0x000fc8000bf85070 */
[----:B------:R-:W-:-:S13]  /*2300*/  ISETP.NE.AND.EX P4, PT, RZ, UR13, PT, P4 ;  /* 0x0000000dff007c0c */ /* 0x000fda000bf85340 */
[----:B-1----:R-:W-:Y:S02]  /*2310*/  @P4 IMAD.WIDE.U32 R152, R193, 0x10, R154 ;  /* 0x00000010c1984825 */ /* 0x002fe400078e009a */
[----:B------:R-:W1:Y:S03]  /*2320*/  LDC.64 R154, c[0x0][0x238] ;  /* 0x00008e00ff9a7b82 */ /* 0x000e660000000a00 */
[----:B------:R2:W5:Y:S01]  /*2330*/  @P4 LDG.E.128 R132, desc[UR4][R152.64] ;  /* 0x0000000498844981 */ /* 0x000562000c1e1d00 */
[----:B0-----:R-:W-:-:S04]  /*2340*/  ISETP.NE.AND P4, PT, R247, RZ, PT ;  /* 0x000000fff700720c */ /* 0x001fc80003f85270 */
[----:B-----5:R-:W-:Y:S01]  /*2350*/  FSEL R160, R191, RZ, !P4 ;  /* 0x000000ffbfa07208 */ /* 0x020fe20006000000 */
[----:B--2---:R-:W0:Y:S02]  /*2360*/  LDC.64 R152, c[0x0][0x2b8] ;  /* 0x0000ae00ff987b82 */ /* 0x004e240000000a00 */
[----:B0-----:R-:W-:-:S06]  /*2370*/  IMAD.WIDE.U32 R152, R192, 0x8, R152 ;  /* 0x00000008c0987825 */ /* 0x001fcc00078e0098 */
[----:B------:R-:W2:Y:S01]  /*2380*/  LDG.E.64 R152, desc[UR4][R152.64] ;  /* 0x0000000498987981 */ /* 0x000ea2000c1e1b00 */
[C---:B-1----:R-:W-:Y:S01]  /*2390*/  IMAD.WIDE.U32 R154, R193.reuse, 0x10, R154 ;  /* 0x00000010c19a7825 */ /* 0x042fe200078e009a */
        /* <DEDUP_REMOVED lines=9> */
[----:B------:R-:W-:Y:S01]  /*2430*/  FMUL.FTZ R164, R233, R165 ;  /* 0x000000a5e9a47220 */ /* 0x000fe20000410000 */
[----:B------:R-:W-:Y:S02]  /*2440*/  HADD2.F32 R167, -RZ, R161.H0_H0 ;  /* 0x200000a1ffa77230 */ /* 0x000fe40000004100 */
        /* <DEDUP_REMOVED lines=14> */
[----:B------:R-:W-:Y:S01]  /*2530*/  FFMA.FTZ R52, R160, R165, R52 ;  /* 0x000000a5a0347223 */ /* 0x000fe20000010034 */
[----:B------:R-:W-:Y:S01]  /*2540*/  FMUL.FTZ R165, R232, R166 ;  /* 0x000000a6e8a57220 */ /* 0x000fe20000410000 */
[----:B------:R-:W-:Y:S01]  /*2550*/  FFMA.FTZ R190, R160, R164, R190 ;  /* 0x000000a4a0be7223 */ /* 0x000fe200000100be */
[----:B------:R-:W-:Y:S01]  /*2560*/  FFMA.FTZ R53, R161, R166, R53 ;  /* 0x000000a6a1357223 */ /* 0x000fe20000010035 */
[----:B------:R-:W-:Y:S01]  /*2570*/  FMUL.FTZ R166, R231, R167 ;  /* 0x000000a7e7a67220 */ /* 0x000fe20000410000 */
[----:B------:R-:W-:Y:S01]  /*2580*/  FADD.FTZ R186, R186, R165 ;  /* 0x000000a5baba7221 */ /* 0x000fe20000010000 */
[----:B------:R-:W-:Y:S01]  /*2590*/  FFMA.FTZ R190, R161, R165, R190 ;  /* 0x000000a5a1be7223 */ /* 0x000fe200000100be */
[----:B------:R-:W-:Y:S01]  /*25a0*/  FFMA.FTZ R54, R162, R167, R54 ;  /* 0x000000a7a2367223 */ /* 0x000fe20000010036 */
[-C--:B------:R-:W-:Y:S01]  /*25b0*/  FMUL.FTZ R167, R230, R247.reuse ;  /* 0x000000f7e6a77220 */ /* 0x080fe20000410000 */
[----:B------:R-:W-:Y:S01]  /*25c0*/  FADD.FTZ R186, R186, R166 ;  /* 0x000000a6baba7221 */ /* 0x000fe20000010000 */
[----:B------:R-:W-:Y:S01]  /*25d0*/  FFMA.FTZ R190, R162, R166, R190 ;  /* 0x000000a6a2be7223 */ /* 0x000fe200000100be */
[----:B------:R-:W-:-:S02]  /*25e0*/  FFMA.FTZ R55, R163, R247, R55 ;  /* 0x000000f7a3377223 */ /* 0x000fc40000010037 */
[----:B------:R-:W-:Y:S01]  /*25f0*/  FADD.FTZ R186, R186, R167 ;  /* 0x000000a7baba7221 */ /* 0x000fe20000010000 */
[----:B------:R-:W-:-:S07]  /*2600*/  FFMA.FTZ R190, R163, R167, R190 ;  /* 0x000000a7a3be7223 */ /* 0x000fce00000100be */
.L_x_10146:
[----:B------:R-:W-:Y:S05]  /*2610*/  BSYNC B1 ;  /* 0x0000000000017941 */ /* 0x000fea0003800000 */
.L_x_10145:
        /* <DEDUP_REMOVED lines=24> */
[----:B0-----:R-:W-:-:S02]  /*27a0*/  HADD2.F32 R247, -RZ, R172.H0_H0 ;  /* 0x200000acfff77230 */ /* 0x001fc40000004100 */
[----:B------:R-:W-:Y:S01]  /*27b0*/  FMUL.FTZ R172, R229, R173 ;  /* 0x000000ade5ac7220 */ /* 0x000fe20000410000 */
[----:B------:R-:W-:Y:S02]  /*27c0*/  HADD2.F32 R175, -RZ, R169.H0_H0 ;  /* 0x200000a9ffaf7230 */ /* 0x000fe40000004100 */
[----:B------:R-:W-:Y:S01]  /*27d0*/  FADD.FTZ R144, R144, R173 ;  /* 0x000000ad90907221 */ /* 0x000fe20000010000 */
        /* <DEDUP_REMOVED lines=26> */
.L_x_10148:
[----:B------:R-:W-:Y:S05]  /*2980*/  BSYNC B1 ;  /* 0x0000000000017941 */ /* 0x000fea0003800000 */
.L_x_10147:
[----:B------:R-:W-:-:S13]  /*2990*/  LOP3.LUT P4, RZ, R5, 0x20, RZ, 0xc0, !PT ;  /* 0x0000002005ff7812 */ /* 0x000fda000788c0ff */
[----:B------:R-:W-:Y:S05]  /*29a0*/  @!P4 BRA `(.L_x_10136) ;  /* 0x0000000000c8c947 */ /* 0x000fea0003800000 */
[----:B------:R-:W2:Y:S01]  /*29b0*/  LDC.64 R152, c[0x0][0x2c8] ;  /* 0x0000b200ff987b82 */ /* 0x000ea20000000a00 */
[----:B------:R-:W-:-:S04]  /*29c0*/  ISETP.NE.U32.AND P4, PT, RZ, UR12, PT ;  /* 0x0000000cff007c0c */ /* 0x000fc8000bf85070 */
[----:B------:R-:W-:-:S03]  /*29d0*/  ISETP.NE.AND.EX P4, PT, RZ, UR13, PT, P4 ;  /* 0x0000000dff007c0c */ /* 0x000fc6000bf85340 */
[----:B------:R-:W3:Y:S08]  /*29e0*/  LDC.64 R176, c[0x0][0x2b8] ;  /* 0x0000ae00ffb07b82 */ /* 0x000ef00000000a00 */
[----:B-1----:R-:W1:Y:S02]  /*29f0*/  LDC.U8 R154, c[0x0][0x2a0] ;  /* 0x0000a800ff9a7b82 */ /* 0x002e640000000000 */
[----:B--2---:R-:W-:-:S05]  /*2a00*/  @P4 IMAD.WIDE.U32 R152, R193, 0x10, R152 ;  /* 0x00000010c1984825 */ /* 0x004fca00078e0098 */
[----:B------:R2:W5:Y:S01]  /*2a10*/  @P4 LDG.E.128 R140, desc[UR4][R152.64] ;  /* 0x00000004988c4981 */ /* 0x000562000c1e1d00 */
[----:B---3--:R-:W-:-:S06]  /*2a20*/  IMAD.WIDE.U32 R176, R192, 0x8, R176 ;  /* 0x00000008c0b07825 */ /* 0x008fcc00078e00b0 */
[----:B------:R-:W3:Y:S01]  /*2a30*/  LDG.E.64 R176, desc[UR4][R176.64] ;  /* 0x00000004b0b07981 */ /* 0x000ee2000c1e1b00 */
[----:B--2---:R-:W2:Y:S01]  /*2a40*/  LDC.64 R152, c[0x0][0x238] ;  /* 0x00008e00ff987b82 */ /* 0x004ea20000000a00 */
[----:B-1----:R-:W-:-:S04]  /*2a50*/  ISETP.NE.AND P4, PT, R154, RZ, PT ;  /* 0x000000ff9a00720c */ /* 0x002fc80003f85270 */
[----:B-----5:R-:W-:Y:S01]  /*2a60*/  FSEL R191, R191, RZ, !P4 ;  /* 0x000000ffbfbf7208 */ /* 0x020fe20006000000 */
[----:B--2---:R-:W-:-:S06]  /*2a70*/  IMAD.WIDE.U32 R152, R193, 0x10, R152 ;  /* 0x00000010c1987825 */ /* 0x004fcc00078e0098 */
[----:B------:R-:W2:Y:S01]  /*2a80*/  LDG.E.128 R152, desc[UR4][R152.64] ;  /* 0x0000000498987981 */ /* 0x000ea2000c1e1d00 */
[----:B---3--:R-:W-:Y:S02]  /*2a90*/  MOV R179, R176 ;  /* 0x000000b000b37202 */ /* 0x008fe40000000f00 */
[--C-:B------:R-:W-:Y:S01]  /*2aa0*/  SHF.R.U64 R176, R176, 0x10, R177.reuse ;  /* 0x00000010b0b07819 */ /* 0x100fe200000012b1 */
[--C-:B------:R-:W-:Y:S01]  /*2ab0*/  IMAD.MOV.U32 R178, RZ, RZ, R177.reuse ;  /* 0x000000ffffb27224 */ /* 0x100fe200078e00b1 */
[----:B------:R-:W-:Y:S01]  /*2ac0*/  SHF.R.U32.HI R177, RZ, 0x10, R177 ;  /* 0x00000010ffb17819 */ /* 0x000fe200000116b1 */
[----:B------:R-:W-:Y:S02]  /*2ad0*/  HADD2.F32 R180, -RZ, R179.H0_H0 ;  /* 0x200000b3ffb47230 */ /* 0x000fe40000004100 */
[----:B------:R-:W-:Y:S02]  /*2ae0*/  HADD2.F32 R181, -RZ, R176.H0_H0 ;  /* 0x200000b0ffb57230 */ /* 0x000fe40000004100 */
[----:B------:R-:W-:-:S02]  /*2af0*/  HADD2.F32 R183, -RZ, R177.H0_H0 ;  /* 0x200000b1ffb77230 */ /* 0x000fc40000004100 */
[----:B------:R-:W-:Y:S01]  /*2b00*/  FADD.FTZ R84, R84, R180 ;  /* 0x000000b454547221 */ /* 0x000fe20000010000 */
[----:B------:R-:W-:Y:S02]  /*2b10*/  HADD2.F32 R182, -RZ, R178.H0_H0 ;  /* 0x200000b2ffb67230 */ /* 0x000fe40000004100 */
[----:B------:R-:W-:Y:S01]  /*2b20*/  FADD.FTZ R85, R85, R181 ;  /* 0x000000b555557221 */ /* 0x000fe20000010000 */
[C---:B--2---:R-:W-:Y:S01]  /*2b30*/  FADD.FTZ R152, -R191.reuse, R152 ;  /* 0x00000098bf987221 */ /* 0x044fe20000010100 */
[----:B------:R-:W-:-:S03]  /*2b40*/  FADD.FTZ R153, -R191, R153 ;  /* 0x00000099bf997221 */ /* 0x000fc60000010100 */
[C---:B------:R-:W-:Y:S01]  /*2b50*/  FMUL.FTZ R176, R6.reuse, R152 ;  /* 0x0000009806b07220 */ /* 0x040fe20000410000 */
[----:B------:R-:W-:Y:S01]  /*2b60*/  FADD.FTZ R154, -R191, R154 ;  /* 0x0000009abf9a7221 */ /* 0x000fe20000010100 */
[----:B------:R-:W-:Y:S02]  /*2b70*/  FMUL.FTZ R177, R6, R153 ;  /* 0x0000009906b17220 */ /* 0x000fe40000410000 */
[-C--:B------:R-:W-:Y:S01]  /*2b80*/  FFMA.FTZ R56, R176, R180.reuse, R56 ;  /* 0x000000b4b0387223 */ /* 0x080fe20000010038 */
[----:B------:R-:W-:Y:S01]  /*2b90*/  FMUL.FTZ R180, R225, R180 ;  /* 0x000000b4e1b47220 */ /* 0x000fe20000410000 */
[----:B------:R-:W-:Y:S01]  /*2ba0*/  FADD.FTZ R155, -R191, R155 ;  /* 0x0000009bbf9b7221 */ /* 0x000fe20000010100 */
[----:B------:R-:W-:Y:S01]  /*2bb0*/  FMUL.FTZ R178, R6, R154 ;  /* 0x0000009a06b27220 */ /* 0x000fe20000410000 */
        /* <DEDUP_REMOVED lines=17> */
.L_x_10136:
[----:B------:R-:W-:Y:S05]  /*2cd0*/  BSYNC B0 ;  /* 0x0000000000007941 */ /* 0x000fea0003800000 */
.L_x_10116:
        /* <DEDUP_REMOVED lines=28> */
.L_x_10255:
[----:B------:R-:W3:Y:S01]  /*2ea0*/  S2R R155, SR_CgaCtaId ;  /* 0x00000000009b7919 */ /* 0x000ee20000008800 */
[----:B--2---:R-:W-:Y:S01]  /*2eb0*/  FADD.FTZ R153, R186, R153 ;  /* 0x00000099ba997221 */ /* 0x004fe20000010000 */
[----:B0-----:R-:W-:Y:S01]  /*2ec0*/  MOV R186, 0x400 ;  /* 0x0000040000ba7802 */ /* 0x001fe20000000f00 */
[----:B-1----:R-:W-:Y:S01]  /*2ed0*/  FADD.FTZ R152, R190, R192 ;  /* 0x000000c0be987221 */ /* 0x002fe20000010000 */
[----:B------:R-:W-:Y:S01]  /*2ee0*/  @!P4 LOP3.LUT R193, R193, 0x7, RZ, 0xc0, !PT ;  /* 0x00000007c1c1c812 */ /* 0x000fe200078ec0ff */
[----:B------:R-:W-:Y:S05]  /*2ef0*/  WARPSYNC.ALL ;  /* 0x0000000000007948 */ /* 0x000fea0003800000 */
[----:B------:R-:W-:Y:S01]  /*2f00*/  LOP3.LUT P5, RZ, R5, 0x10, RZ, 0xc0, !PT ;  /* 0x0000001005ff7812 */ /* 0x000fe200078ac0ff */
[----:B------:R-:W-:Y:S01]  /*2f10*/  BSSY B0, `(.L_x_10150) ;  /* 0x00000a2000007945 */ /* 0x000fe20003800000 */
[----:B---3--:R-:W-:-:S02]  /*2f20*/  LEA R155, R155, R186, 0x18 ;  /* 0x000000ba9b9b7211 */ /* 0x008fc400078ec0ff */
[C---:B------:R-:W-:Y:S02]  /*2f30*/  @!P4 IADD3 R186, R154.reuse, R193, RZ ;  /* 0x000000c19abac210 */ /* 0x040fe40007ffe0ff */
[-C--:B------:R-:W-:Y:S02]  /*2f40*/  LEA R185, R154, R155.reuse, 0x3 ;  /* 0x0000009b9ab97211 */ /* 0x080fe400078e18ff */
[----:B------:R-:W-:-:S05]  /*2f50*/  @!P4 LEA R192, R186, R155, 0x3 ;  /* 0x0000009bbac0c211 */ /* 0x000fca00078e18ff */
[----:B------:R-:W-:Y:S01]  /*2f60*/  @!P4 STS.64 [R192+0x7000], R152 ;  /* 0x00700098c000c388 */ /* 0x000fe20000000a00 */
[----:B------:R-:W-:Y:S01]  /*2f70*/  BAR.SYNC.DEFER_BLOCKING 0x0 ;  /* 0x0000000000007b1d */ /* 0x000fe20000010000 */
[----:B------:R-:W-:-:S05]  /*2f80*/  ISETP.GE.AND P4, PT, R184, 0x1, PT ;  /* 0x00000001b800780c */ /* 0x000fca0003f86270 */
        /* <DEDUP_REMOVED lines=18> */
[----:B0-----:R-:W-:-:S03]  /*30b0*/  FADD.FTZ R193, R186, R152 ;  /* 0x00000098bac17221 */ /* 0x001fc60000010000 */
[----:B------:R-:W-:Y:S01]  /*30c0*/  @P4 SHF.R.S32.HI R152, RZ, 0x1f, R191 ;  /* 0x0000001fff984819 */ /* 0x000fe200000114bf */
[----:B------:R-:W-:Y:S01]  /*30d0*/  FADD.FTZ R190, R190, R153 ;  /* 0x00000099bebe7221 */ /* 0x000fe20000010000 */
[----:B------:R-:W-:Y:S02]  /*30e0*/  FADD.FTZ R154, R154, R193 ;  /* 0x000000c19a9a7221 */ /* 0x000fe40000010000 */
[----:B------:R-:W-:Y:S01]  /*30f0*/  @P4 LEA.HI R184, R152, R191, RZ, 0x2 ;  /* 0x000000bf98b84211 */ /* 0x000fe200078f10ff */
[----:B------:R-:W-:Y:S01]  /*3100*/  HFMA2.MMA R152, -RZ, RZ, 0, 0 ;  /* 0x00000000ff987435 */ /* 0x000fe200000001ff */
[----:B------:R-:W-:Y:S01]  /*3110*/  FADD.FTZ R153, R155, R190 ;  /* 0x000000be9b997221 */ /* 0x000fe20000010000 */
[----:B------:R-:W-:-:S03]  /*3120*/  FMUL.FTZ R186, R154, UR8 ;  /* 0x000000089aba7c20 */ /* 0x000fc60008410000 */
[----:B------:R-:W-:Y:S01]  /*3130*/  FMUL.FTZ R153, R153, UR8 ;  /* 0x0000000899997c20 */ /* 0x000fe20008410000 */
        /* <DEDUP_REMOVED lines=28> */
.L_x_10153:
[----:B------:R-:W-:Y:S05]  /*3300*/  BSYNC B1 ;  /* 0x0000000000017941 */ /* 0x000fea0003800000 */
.L_x_10152:
        /* <DEDUP_REMOVED lines=9> */
[----:B------:R-:W-:-:S05]  /*33a0*/  @P4 HADD2.F32 R190, -RZ, R240.H0_H0 ;  /* 0x200000f0ffbe4230 */ /* 0x000fca0000004100 */
[----:B------:R-:W-:Y:S01]  /*33b0*/  @P4 FFMA.FTZ R88, R191, R190, R88 ;  /* 0x000000bebf584223 */ /* 0x000fe20000010058 */
[----:B------:R-:W-:-:S05]  /*33c0*/  @P4 FMUL.FTZ R190, R221, R191 ;  /* 0x000000bfddbe4220 */ /* 0x000fca0000410000 */
[----:B------:R-:W-:-:S04]  /*33d0*/  @P4 F2FP.F16.F32.PACK_AB R190, RZ, R190 ;  /* 0x000000beffbe423e */ /* 0x000fc800000000ff */
        /* <DEDUP_REMOVED lines=11> */
.L_x_10155:
[----:B------:R-:W-:Y:S05]  /*3490*/  BSYNC B1 ;  /* 0x0000000000017941 */ /* 0x000fea0003800000 */
.L_x_10154:
[----:B------:R-:W0:Y:S01]  /*34a0*/  @P4 LDC R191, c[0x0][0x29c] ;  /* 0x0000a700ffbf4b82 */ /* 0x000e220000000800 */
[----:B------:R-:W-:Y:S01]  /*34b0*/  SEL R149, R190, R149, P5 ;  /* 0x00000095be957207 */ /* 0x000fe20002800000 */
[----:B------:R-:W-:Y:S01]  /*34c0*/  BSSY B1, `(.L_x_10156) ;  /* 0x0000013000017945 */ /* 0x000fe20003800000 */
[----:B------:R-:W-:-:S04]  /*34d0*/  @!P3 ISETP.NE.U32.AND P6, PT, R154, RZ, PT ;  /* 0x000000ff9a00b20c */ /* 0x000fc80003fc5070 */
[----:B------:R-:W-:Y:S01]  /*34e0*/  @!P3 ISETP.NE.AND.EX P6, PT, R155, RZ, PT, P6 ;  /* 0x000000ff9b00b20c */ /* 0x000fe20003fc5360 */
[----:B0-----:R-:W-:Y:S01]  /*34f0*/  @P4 FMUL.FTZ R191, R190, R191 ;  /* 0x000000bfbebf4220 */ /* 0x001fe20000410000 */
[----:B------:R-:W-:-:S05]  /*3500*/  @P4 HADD2.F32 R190, -RZ, R240.H1_H1 ;  /* 0x300000f0ffbe4230 */ /* 0x000fca0000004100 */
        /* <DEDUP_REMOVED lines=14> */
.L_x_10157:
[----:B------:R-:W-:Y:S05]  /*35f0*/  BSYNC B1 ;  /* 0x0000000000017941 */ /* 0x000fea0003800000 */
.L_x_10156:
        /* <DEDUP_REMOVED lines=16> */
.L_x_10159:
[----:B------:R-:W-:Y:S05]  /*3700*/  BSYNC B1 ;  /* 0x0000000000017941 */ /* 0x000fea0003800000 */
.L_x_10158:
[----:B------:R-:W-:Y:S01]  /*3710*/  SEL R150, R190, R150, P5 ;  /* 0x00000096be967207 */ /* 0x000fe20002800000 */
[----:B------:R-:W-:Y:S01]  /*3720*/  BSSY B1, `(.L_x_10160) ;  /* 0x000001e000017945 */ /* 0x000fe20003800000 */
[----:B------:R-:W-:Y:S02]  /*3730*/  SEL R151, R191, R151, P5 ;  /* 0x00000097bf977207 */ /* 0x000fe40002800000 */
[----:B------:R-:W-:Y:S01]  /*3740*/  ISETP.NE.U32.AND P5, PT, R184, RZ, PT ;  /* 0x000000ffb800720c */ /* 0x000fe20003fa5070 */
[----:B------:R-:W-:-:S03]  /*3750*/  @P4 HADD2.F32 R184, -RZ, R241.H0_H0 ;  /* 0x200000f1ffb84230 */ /* 0x000fc60000004100 */
[----:B------:R-:W-:Y:S02]  /*3760*/  ISETP.NE.AND.EX P5, PT, R185, RZ, PT, P5 ;  /* 0x000000ffb900720c */ /* 0x000fe40003fa5350 */
[----:B------:R-:W0:Y:S11]  /*3770*/  @P4 LDC R185, c[0x0][0x29c] ;  /* 0x0000a700ffb94b82 */ /* 0x000e360000000800 */
[----:B------:R-:W1:Y:S01]  /*3780*/  @P5 LDC.64 R154, c[0x0][0x308] ;  /* 0x0000c200ff9a5b82 */ /* 0x000e620000000a00 */
[----:B0-----:R-:W-:-:S04]  /*3790*/  @P4 FMUL.FTZ R185, R190, R185 ;  /* 0x000000b9beb94220 */ /* 0x001fc80000410000 */
[----:B------:R-:W-:Y:S01]  /*37a0*/  @P4 FFMA.FTZ R90, R185, R184, R90 ;  /* 0x000000b8b95a4223 */ /* 0x000fe2000001005a */
[----:B------:R-:W-:Y:S02]  /*37b0*/  @P4 FMUL.FTZ R185, R219, R185 ;  /* 0x000000b9dbb94220 */ /* 0x000fe40000410000 */
[----:B------:R-:W0:Y:S03]  /*37c0*/  @P4 LDC R184, c[0x0][0x29c] ;  /* 0x0000a700ffb84b82 */ /* 0x000e260000000800 */
[----:B------:R-:W-:Y:S01]  /*37d0*/  @P4 F2FP.F16.F32.PACK_AB R185, RZ, R185 ;  /* 0x000000b9ffb9423e */ /* 0x000fe200000000ff */
[----:B-1----:R-:W-:-:S03]  /*37e0*/  @P5 IMAD.WIDE.U32 R154, R7, 0x10, R154 ;  /* 0x00000010079a5825 */ /* 0x002fc600078e009a */
[----:B------:R-:W-:Y:S01]  /*37f0*/  @P4 PRMT R10, R185, 0x7610, R10 ;  /* 0x00007610b90a4816 */ /* 0x000fe2000000000a */
[----:B------:R-:W-:Y:S01]  /*3800*/  @P4 HADD2.F32 R185, -RZ, R241.H1_H1 ;  /* 0x300000f1ffb94230 */ /* 0x000fe20000004100 */
[----:B------:R1:W-:Y:S01]  /*3810*/  @P5 STG.E.128 desc[UR4][R154.64], R148 ;  /* 0x000000949a005986 */ /* 0x0003e2000c101d04 */
[----:B0-----:R-:W-:-:S04]  /*3820*/  @P4 FMUL.FTZ R184, R191, R184 ;  /* 0x000000b8bfb84220 */ /* 0x001fc80000410000 */
[----:B------:R-:W-:Y:S01]  /*3830*/  @P4 FFMA.FTZ R91, R184, R185, R91 ;  /* 0x000000b9b85b4223 */ /* 0x000fe2000001005b */
[----:B------:R-:W-:-:S05]  /*3840*/  @P4 FMUL.FTZ R184, R218, R184 ;  /* 0x000000b8dab84220 */ /* 0x000fca0000410000 */
        /* <DEDUP_REMOVED lines=11> */
.L_x_10161:
[----:B------:R-:W-:Y:S05]  /*3900*/  BSYNC B1 ;  /* 0x0000000000017941 */ /* 0x000fea0003800000 */
.L_x_10160:
[----:B------:R-:W-:Y:S02]  /*3910*/  IADD3 R7, R7, 0x100, RZ ;  /* 0x0000010007077810 */ /* 0x000fe40007ffe0ff */
[----:B------:R-:W-:-:S07]  /*3920*/  IADD3 R152, R152, 0x100, RZ ;  /* 0x0000010098987810 */ /* 0x000fce0007ffe0ff */
.L_x_10151:
[----:B------:R-:W-:Y:S05]  /*3930*/  BSYNC B0 ;  /* 0x0000000000007941 */ /* 0x000fea0003800000 */
.L_x_10150:
[----:B------:R-:W-:Y:S01]  /*3940*/  LOP3.LUT P5, RZ, R5, 0x4, RZ, 0xc0, !PT ;  /* 0x0000000405ff7812 */ /* 0x000fe200078ac0ff */
[----:B------:R-:W-:-:S12]  /*3950*/  BSSY B0, `(.L_x_10162) ;  /* 0x0000076000007945 */ /* 0x000fd80003800000 */
[----:B------:R-:W-:Y:S05]  /*3960*/  @!P5 BRA `(.L_x_10163) ;  /* 0x0000000400d0d947 */ /* 0x000fea0003800000 */
[----:B0-----:R-:W0:Y:S02]  /*3970*/  LDC.U8 R154, c[0x0][0x2a0] ;  /* 0x0000a800ff9a7b82 */ /* 0x001e240000000000 */
        /* <DEDUP_REMOVED lines=25> */
.L_x_10165:
[----:B------:R-:W-:Y:S05]  /*3b10*/  BSYNC B1 ;  /* 0x0000000000017941 */ /* 0x000fea0003800000 */
.L_x_10164:
        /* <DEDUP_REMOVED lines=10> */
[-C--:B------:R-:W-:Y:S01]  /*3bc0*/  @P4 FFMA.FTZ R92, R191, R192.reuse, R92 ;  /* 0x000000c0bf5c4223 */ /* 0x080fe2000001005c */
[----:B------:R-:W-:-:S05]  /*3bd0*/  @P4 FMUL.FTZ R191, R217, R192 ;  /* 0x000000c0d9bf4220 */ /* 0x000fca0000410000 */
[----:B------:R-:W-:-:S04]  /*3be0*/  @P4 F2FP.F16.F32.PACK_AB R191, RZ, R191 ;  /* 0x000000bfffbf423e */ /* 0x000fc800000000ff */
        /* <DEDUP_REMOVED lines=9> */
.L_x_10167:
[----:B------:R-:W-:Y:S05]  /*3c80*/  BSYNC B1 ;  /* 0x0000000000017941 */ /* 0x000fea0003800000 */
.L_x_10166:
[----:B------:R-:W0:Y:S01]  /*3c90*/  @P4 LDC R192, c[0x0][0x29c] ;  /* 0x0000a700ffc04b82 */ /* 0x000e220000000800 */
[----:B------:R-:W-:Y:S01]  /*3ca0*/  SEL R149, R191, R149, P5 ;  /* 0x00000095bf957207 */ /* 0x000fe20002800000 */
[----:B------:R-:W-:Y:S01]  /*3cb0*/  BSSY B1, `(.L_x_10168) ;  /* 0x0000011000017945 */ /* 0x000fe20003800000 */
[----:B------:R-:W-:-:S04]  /*3cc0*/  @!P3 ISETP.NE.U32.AND P6, PT, R154, RZ, PT ;  /* 0x000000ff9a00b20c */ /* 0x000fc80003fc5070 */
[----:B------:R-:W-:Y:S01]  /*3cd0*/  @!P3 ISETP.NE.AND.EX P6, PT, R155, RZ, PT, P6 ;  /* 0x000000ff9b00b20c */ /* 0x000fe20003fc5360 */
[----:B0-----:R-:W-:Y:S01]  /*3ce0*/  @P4 FMUL.FTZ R192, R191, R192 ;  /* 0x000000c0bfc04220 */ /* 0x001fe20000410000 */
[----:B------:R-:W-:-:S05]  /*3cf0*/  @P4 HADD2.F32 R191, -RZ, R240.H1_H1 ;  /* 0x300000f0ffbf4230 */ /* 0x000fca0000004100 */
        /* <DEDUP_REMOVED lines=12> */
.L_x_10169:
[----:B------:R-:W-:Y:S05]  /*3dc0*/  BSYNC B1 ;  /* 0x0000000000017941 */ /* 0x000fea0003800000 */
.L_x_10168:
        /* <DEDUP_REMOVED lines=11> */
.L_x_10171:
[----:B------:R-:W-:Y:S05]  /*3e80*/  BSYNC B1 ;  /* 0x0000000000017941 */ /* 0x000fea0003800000 */
.L_x_10170:
[----:B------:R-:W-:Y:S01]  /*3e90*/  SEL R150, R191, R150, P5 ;  /* 0x00000096bf967207 */ /* 0x000fe20002800000 */
[----:B------:R-:W-:Y:S01]  /*3ea0*/  BSSY B1, `(.L_x_10172) ;  /* 0x000001e000017945 */ /* 0x000fe20003800000 */
[----:B------:R-:W-:Y:S02]  /*3eb0*/  SEL R151, R192, R151, P5 ;  /* 0x00000097c0977207 */ /* 0x000fe40002800000 */
[----:B------:R-:W-:Y:S02]  /*3ec0*/  ISETP.NE.U32.AND P5, PT, R184, RZ, PT ;  /* 0x000000ffb800720c */ /* 0x000fe40003fa5070 */
[----:B------:R-:W0:Y:S02]  /*3ed0*/  @P4 LDC R184, c[0x0][0x29c] ;  /* 0x0000a700ffb84b82 */ /* 0x000e240000000800 */
[----:B------:R-:W-:Y:S01]  /*3ee0*/  ISETP.NE.AND.EX P5, PT, R185, RZ, PT, P5 ;  /* 0x000000ffb900720c */ /* 0x000fe20003fa5350 */
[----:B------:R-:W-:-:S12]  /*3ef0*/  @P4 HADD2.F32 R185, -RZ, R241.H0_H0 ;  /* 0x200000f1ffb94230 */ /* 0x000fd80000004100 */
[----:B------:R-:W1:Y:S01]  /*3f00*/  @P5 LDC.64 R154, c[0x0][0x308] ;  /* 0x0000c200ff9a5b82 */ /* 0x000e620000000a00 */
[----:B0-----:R-:W-:Y:S01]  /*3f10*/  @P4 FMUL.FTZ R191, R191, R184 ;  /* 0x000000b8bfbf4220 */ /* 0x001fe20000410000 */
[----:B------:R-:W-:-:S03]  /*3f20*/  @P4 HADD2.F32 R184, -RZ, R241.H1_H1 ;  /* 0x300000f1ffb84230 */ /* 0x000fc60000004100 */
[-C--:B------:R-:W-:Y:S01]  /*3f30*/  @P4 FFMA.FTZ R94, R185, R191.reuse, R94 ;  /* 0x000000bfb95e4223 */ /* 0x080fe2000001005e */
[----:B------:R-:W-:Y:S02]  /*3f40*/  @P4 FMUL.FTZ R191, R215, R191 ;  /* 0x000000bfd7bf4220 */ /* 0x000fe40000410000 */
[----:B------:R-:W0:Y:S03]  /*3f50*/  @P4 LDC R185, c[0x0][0x29c] ;  /* 0x0000a700ffb94b82 */ /* 0x000e260000000800 */
[----:B------:R-:W-:-:S04]  /*3f60*/  @P4 F2FP.F16.F32.PACK_AB R191, RZ, R191 ;  /* 0x000000bfffbf423e */ /* 0x000fc800000000ff */
[----:B------:R-:W-:Y:S01]  /*3f70*/  @P4 PRMT R10, R191, 0x7610, R10 ;  /* 0x00007610bf0a4816 */ /* 0x000fe2000000000a */
[----:B-1----:R-:W-:-:S05]  /*3f80*/  @P5 IMAD.WIDE.U32 R154, R7, 0x10, R154 ;  /* 0x00000010079a5825 */ /* 0x002fca00078e009a */
[----:B------:R1:W-:Y:S01]  /*3f90*/  @P5 STG.E.128 desc[UR4][R154.64], R148 ;  /* 0x000000949a005986 */ /* 0x0003e2000c101d04 */
[----:B0-----:R-:W-:-:S04]  /*3fa0*/  @P4 FMUL.FTZ R192, R192, R185 ;  /* 0x000000b9c0c04220 */ /* 0x001fc80000410000 */
[-C--:B------:R-:W-:Y:S01]  /*3fb0*/  @P4 FFMA.FTZ R95, R184, R192.reuse, R95 ;  /* 0x000000c0b85f4223 */ /* 0x080fe2000001005f */
        /* <DEDUP_REMOVED lines=12> */
.L_x_10173:
[----:B------:R-:W-:Y:S05]  /*4080*/  BSYNC B1 ;  /* 0x0000000000017941 */ /* 0x000fea0003800000 */
.L_x_10172:
[----:B------:R-:W-:Y:S01]  /*4090*/  IADD3 R7, R7, 0x100, RZ ;  /* 0x0000010007077810 */ /* 0x000fe20007ffe0ff */
[----:B------:R-:W-:-:S07]  /*40a0*/  VIADD R152, R152, 0x100 ;  /* 0x0000010098987836 */ /* 0x000fce0000000000 */
.L_x_10163:
[----:B------:R-:W-:Y:S05]  /*40b0*/  BSYNC B0 ;  /* 0x0000000000007941 */ /* 0x000fea0003800000 */
.L_x_10162:
        /* <DEDUP_REMOVED lines=29> */
.L_x_10177:
[----:B------:R-:W-:Y:S05]  /*4290*/  BSYNC B1 ;  /* 0x0000000000017941 */ /* 0x000fea0003800000 */
.L_x_10176:
        /* <DEDUP_REMOVED lines=22> */
.L_x_10179:
[----:B------:R-:W-:Y:S05]  /*4400*/  BSYNC B1 ;  /* 0x0000000000017941 */ /* 0x000fea0003800000 */
.L_x_10178:
        /* <DEDUP_REMOVED lines=19> */
.L_x_10181:
[----:B------:R-:W-:Y:S05]  /*4540*/  BSYNC B1 ;  /* 0x0000000000017941 */ /* 0x000fea0003800000 */
.L_x_10180:
        /* <DEDUP_REMOVED lines=11> */
.L_x_10183:
[----:B------:R-:W-:Y:S05]  /*4600*/  BSYNC B1 ;  /* 0x0000000000017941 */ /* 0x000fea0003800000 */
.L_x_10182:
        /* <DEDUP_REMOVED lines=31> */
.L_x_10185:
[----:B------:R-:W-:Y:S05]  /*4800*/  BSYNC B1 ;  /* 0x0000000000017941 */ /* 0x000fea0003800000 */
.L_x_10184:
[----:B------:R-:W-:Y:S02]  /*4810*/  IADD3 R7, R7, 0x100, RZ ;  /* 0x0000010007077810 */ /* 0x000fe40007ffe0ff */
[----:B------:R-:W-:-:S07]  /*4820*/  IADD3 R152, R152, 0x100, RZ ;  /* 0x0000010098987810 */ /* 0x000fce0007ffe0ff */
.L_x_10175:
[----:B------:R-:W-:Y:S05]  /*4830*/  BSYNC B0 ;  /* 0x0000000000007941 */ /* 0x000fea0003800000 */
.L_x_10174:
[----:B------:R-:W-:Y:S04]  /*4840*/  BSSY B0, `(.L_x_10186) ;  /* 0x0000076000007945 */ /* 0x000fe80003800000 */
        /* <DEDUP_REMOVED lines=27> */
.L_x_10189:
[----:B------:R-:W-:Y:S05]  /*4a00*/  BSYNC B1 ;  /* 0x0000000000017941 */ /* 0x000fea0003800000 */
.L_x_10188:
        /* <DEDUP_REMOVED lines=22> */
.L_x_10191:
[----:B------:R-:W-:Y:S05]  /*4b70*/  BSYNC B1 ;  /* 0x0000000000017941 */ /* 0x000fea0003800000 */
.L_x_10190:
        /* <DEDUP_REMOVED lines=19> */
.L_x_10193:
[----:B------:R-:W-:Y:S05]  /*4cb0*/  BSYNC B1 ;  /* 0x0000000000017941 */ /* 0x000fea0003800000 */
.L_x_10192:
        /* <DEDUP_REMOVED lines=11> */
.L_x_10195:
[----:B------:R-:W-:Y:S05]  /*4d70*/  BSYNC B1 ;  /* 0x0000000000017941 */ /* 0x000fea0003800000 */
.L_x_10194:
        /* <DEDUP_REMOVED lines=31> */
.L_x_10197:
[----:B------:R-:W-:Y:S05]  /*4f70*/  BSYNC B1 ;  /* 0x0000000000017941 */ /* 0x000fea0003800000 */
.L_x_10196:
[----:B------:R-:W-:Y:S01]  /*4f80*/  VIADD R7, R7, 0x100 ;  /* 0x0000010007077836 */ /* 0x000fe20000000000 */
[----:B------:R-:W-:-:S07]  /*4f90*/  IADD3 R152, R152, 0x100, RZ ;  /* 0x0000010098987810 */ /* 0x000fce0007ffe0ff */
.L_x_10187:
[----:B------:R-:W-:Y:S05]  /*4fa0*/  BSYNC B0 ;  /* 0x0000000000007941 */ /* 0x000fea0003800000 */
.L_x_10186:
        /* <DEDUP_REMOVED lines=28> */
.L_x_10201:
[----:B------:R-:W-:Y:S05]  /*5170*/  BSYNC B1 ;  /* 0x0000000000017941 */ /* 0x000fea0003800000 */
.L_x_10200:
        /* <DEDUP_REMOVED lines=22> */
.L_x_10203:
[----:B------:R-:W-:Y:S05]  /*52e0*/  BSYNC B1 ;  /* 0x0000000000017941 */ /* 0x000fea0003800000 */
.L_x_10202:
        /* <DEDUP_REMOVED lines=19> */
.L_x_10205:
[----:B------:R-:W-:Y:S05]  /*5420*/  BSYNC B1 ;  /* 0x0000000000017941 */ /* 0x000fea0003800000 */
.L_x_10204:
        /* <DEDUP_REMOVED lines=11> */
.L_x_10207:
[----:B------:R-:W-:Y:S05]  /*54e0*/  BSYNC B1 ;  /* 0x0000000000017941 */ /* 0x000fea0003800000 */
.L_x_10206:
        /* <DEDUP_REMOVED lines=31> */
.L_x_10209:
[----:B------:R-:W-:Y:S05]  /*56e0*/  BSYNC B1 ;  /* 0x0000000000017941 */ /* 0x000fea0003800000 */
.L_x_10208:
[----:B------:R-:W-:Y:S02]  /*56f0*/  IADD3 R7, R7, 0x100, RZ ;  /* 0x0000010007077810 */ /* 0x000fe40007ffe0ff */
[----:B------:R-:W-:-:S07]  /*5700*/  IADD3 R152, R152, 0x100, RZ ;  /* 0x0000010098987810 */ /* 0x000fce0007ffe0ff */
.L_x_10199:
[----:B------:R-:W-:Y:S05]  /*5710*/  BSYNC B0 ;  /* 0x0000000000007941 */ /* 0x000fea0003800000 */
.L_x_10198:
        /* <DEDUP_REMOVED lines=28> */
.L_x_10213:
[----:B------:R-:W-:Y:S05]  /*58e0*/  BSYNC B1 ;  /* 0x0000000000017941 */ /* 0x000fea0003800000 */
.L_x_10212:
        /* <DEDUP_REMOVED lines=22> */
.L_x_10215:
[----:B------:R-:W-:Y:S05]  /*5a50*/  BSYNC B1 ;  /* 0x0000000000017941 */ /* 0x000fea0003800000 */
.L_x_10214:
        /* <DEDUP_REMOVED lines=19> */
.L_x_10217:
[----:B------:R-:W-:Y:S05]  /*5b90*/  BSYNC B1 ;  /* 0x0000000000017941 */ /* 0x000fea0003800000 */
.L_x_10216:
        /* <DEDUP_REMOVED lines=11> */
.L_x_10219:
[----:B------:R-:W-:Y:S05]  /*5c50*/  BSYNC B1 ;  /* 0x0000000000017941 */ /* 0x000fea0003800000 */
.L_x_10218:
        /* <DEDUP_REMOVED lines=31> */
.L_x_10221:
[----:B------:R-:W-:Y:S05]  /*5e50*/  BSYNC B1 ;  /* 0x0000000000017941 */ /* 0x000fea0003800000 */
.L_x_10220:
[----:B------:R-:W-:Y:S02]  /*5e60*/  IADD3 R7, R7, 0x100, RZ ;  /* 0x0000010007077810 */ /* 0x000fe40007ffe0ff */
[----:B------:R-:W-:-:S07]  /*5e70*/  IADD3 R152, R152, 0x100, RZ ;  /* 0x0000010098987810 */ /* 0x000fce0007ffe0ff */
.L_x_10211:
[----:B------:R-:W-:Y:S05]  /*5e80*/  BSYNC B0 ;  /* 0x0000000000007941 */ /* 0x000fea0003800000 */
.L_x_10210:
[----:B------:R-:W-:Y:S01]  /*5e90*/  LOP3.LUT P5, RZ, R5, 0x20, RZ, 0xc0, !PT ;  /* 0x0000002005ff7812 */ /* 0x000fe200078ac0ff */
[----:B------:R-:W-:-:S12]  /*5ea0*/  BSSY B0, `(.L_x_10222) ;  /* 0x0000072000007945 */ /* 0x000fd80003800000 */
[----:B------:R-:W-:Y:S05]  /*5eb0*/  @!P5 BRA `(.L_x_10223) ;  /* 0x0000000400c0d947 */ /* 0x000fea0003800000 */
[----:B0-----:R-:W0:Y:S08]  /*5ec0*/  @P4 LDC.64 R184, c[0x0][0x220] ;  /* 0x00008800ffb84b82 */ /* 0x001e300000000a00 */
[----:B------:R-:W1:Y:S01]  /*5ed0*/  LDC.U8 R154, c[0x0][0x2a0] ;  /* 0x0000a800ff9a7b82 */ /* 0x000e620000000000 */
[----:B0-----:R-:W-:-:S06]  /*5ee0*/  @P4 IMAD.WIDE.U32 R184, R152, 0x8, R184 ;  /* 0x0000000898b84825 */ /* 0x001fcc00078e00b8 */
[----:B------:R-:W2:Y:S01]  /*5ef0*/  @P4 LDG.E.64 R184, desc[UR4][R184.64] ;  /* 0x00000004b8b84981 */ /* 0x000ea2000c1e1b00 */
[----:B-1----:R-:W-:Y:S02]  /*5f00*/  ISETP.NE.AND P5, PT, R154, RZ, PT ;  /* 0x000000ff9a00720c */ /* 0x002fe40003fa5270 */
[----:B------:R-:W0:Y:S02]  /*5f10*/  @!P3 LDC.64 R154, c[0x0][0x2c8] ;  /* 0x0000b200ff9abb82 */ /* 0x000e240000000a00 */
[----:B------:R-:W-:Y:S01]  /*5f20*/  FSEL R186, R186, RZ, !P5 ;  /* 0x000000ffbaba7208 */ /* 0x000fe20006800000 */
[----:B------:R-:W-:Y:S01]  /*5f30*/  BSSY B1, `(.L_x_10224) ;  /* 0x0000014000017945 */ /* 0x000fe20003800000 */
[----:B0-----:R-:W-:-:S04]  /*5f40*/  @!P3 ISETP.NE.U32.AND P5, PT, R154, RZ, PT ;  /* 0x000000ff9a00b20c */ /* 0x001fc80003fa5070 */
[----:B------:R-:W-:-:S04]  /*5f50*/  @!P3 ISETP.NE.AND.EX P5, PT, R155, RZ, PT, P5 ;  /* 0x000000ff9b00b20c */ /* 0x000fc80003fa5350 */
[----:B------:R-:W-:Y:S02]  /*5f60*/  @!P3 FSEL R190, R140, RZ, P5 ;  /* 0x000000ff8cbeb208 */ /* 0x000fe40002800000 */
[C---:B--2---:R-:W-:Y:S02]  /*5f70*/  @P4 PRMT R240, R184.reuse, 0x7610, R240 ;  /* 0x00007610b8f04816 */ /* 0x044fe400000000f0 */
[----:B------:R-:W-:Y:S02]  /*5f80*/  @P4 SHF.R.U64 R191, R184, 0x10, R185 ;  /* 0x00000010b8bf4819 */ /* 0x000fe400000012b9 */
[----:B------:R-:W-:Y:S02]  /*5f90*/  @P4 PRMT R241, R185, 0x7610, R241 ;  /* 0x00007610b9f14816 */ /* 0x000fe400000000f1 */
[----:B------:R-:W-:Y:S02]  /*5fa0*/  @P4 SHF.R.U32.HI R192, RZ, 0x10, R185 ;  /* 0x00000010ffc04819 */ /* 0x000fe400000116b9 */
[----:B------:R-:W0:Y:S01]  /*5fb0*/  LDC.64 R184, c[0x0][0x308] ;  /* 0x0000c200ffb87b82 */ /* 0x000e220000000a00 */
        /* <DEDUP_REMOVED lines=11> */
.L_x_10225:
[----:B------:R-:W-:Y:S05]  /*6070*/  BSYNC B1 ;  /* 0x0000000000017941 */ /* 0x000fea0003800000 */
.L_x_10224:
[----:B------:R-:W1:Y:S01]  /*6080*/  @P4 LDC R191, c[0x0][0x29c] ;  /* 0x0000a700ffbf4b82 */ /* 0x000e620000000800 */
[----:B0-----:R-:W-:Y:S01]  /*6090*/  ISETP.NE.U32.AND P5, PT, R184, RZ, PT ;  /* 0x000000ffb800720c */ /* 0x001fe20003fa5070 */
[----:B------:R-:W-:Y:S01]  /*60a0*/  BSSY B1, `(.L_x_10226) ;  /* 0x0000013000017945 */ /* 0x000fe20003800000 */
[----:B------:R-:W-:Y:S02]  /*60b0*/  @!P3 ISETP.NE.U32.AND P6, PT, R154, RZ, PT ;  /* 0x000000ff9a00b20c */ /* 0x000fe40003fc5070 */
[----:B------:R-:W-:Y:S02]  /*60c0*/  ISETP.NE.AND.EX P5, PT, R185, RZ, PT, P5 ;  /* 0x000000ffb900720c */ /* 0x000fe40003fa5350 */
[----:B------:R-:W-:Y:S02]  /*60d0*/  @!P3 ISETP.NE.AND.EX P6, PT, R155, RZ, PT, P6 ;  /* 0x000000ff9b00b20c */ /* 0x000fe40003fc5360 */
[C---:B------:R-:W-:Y:S01]  /*60e0*/  SEL R148, R190.reuse, R148, P5 ;  /* 0x00000094be947207 */ /* 0x040fe20002800000 */
[----:B-1----:R-:W-:Y:S01]  /*60f0*/  @P4 FMUL.FTZ R191, R190, R191 ;  /* 0x000000bfbebf4220 */ /* 0x002fe20000410000 */
[----:B------:R-:W-:-:S05]  /*6100*/  @P4 HADD2.F32 R190, -RZ, R240.H0_H0 ;  /* 0x200000f0ffbe4230 */ /* 0x000fca0000004100 */
[-C--:B------:R-:W-:Y:S01]  /*6110*/  @P4 FFMA.FTZ R112, R190, R191.reuse, R112 ;  /* 0x000000bfbe704223 */ /* 0x080fe20000010070 */
[----:B------:R-:W-:Y:S01]  /*6120*/  @P4 FMUL.FTZ R191, R197, R191 ;  /* 0x000000bfc5bf4220 */ /* 0x000fe20000410000 */
[----:B------:R-:W-:-:S04]  /*6130*/  @!P3 FSEL R190, R141, RZ, P6 ;  /* 0x000000ff8dbeb208 */ /* 0x000fc80003000000 */
[----:B------:R-:W-:-:S04]  /*6140*/  @P4 F2FP.F16.F32.PACK_AB R191, RZ, R191 ;  /* 0x000000bfffbf423e */ /* 0x000fc800000000ff */
[----:B------:R-:W-:Y:S01]  /*6150*/  @P4 PRMT R8, R191, 0x7610, R8 ;  /* 0x00007610bf084816 */ /* 0x000fe20000000008 */
[----:B------:R-:W-:Y:S06]  /*6160*/  @!P3 BRA `(.L_x_10227) ;  /* 0x000000000018b947 */ /* 0x000fec0003800000 */
[----:B------:R-:W-:Y:S01]  /*6170*/  ISETP.NE.U32.AND P6, PT, R154, RZ, PT ;  /* 0x000000ff9a00720c */ /* 0x000fe20003fc5070 */
[----:B------:R-:W-:-:S03]  /*6180*/  FFMA.FTZ R190, R177, R153, R186 ;  /* 0x00000099b1be7223 */ /* 0x000fc600000100ba */
[----:B------:R-:W-:Y:S01]  /*6190*/  ISETP.NE.AND.EX P6, PT, R155, RZ, PT, P6 ;  /* 0x000000ff9b00720c */ /* 0x000fe20003fc5360 */
[----:B------:R-:W-:-:S04]  /*61a0*/  FADD.FTZ R191, R181, -R190 ;  /* 0x800000beb5bf7221 */ /* 0x000fc80000010000 */
[----:B------:R-:W-:-:S08]  /*61b0*/  FMUL.FTZ R190, R6, R191 ;  /* 0x000000bf06be7220 */ /* 0x000fd00000410000 */
[----:B------:R-:W-:-:S07]  /*61c0*/  @P6 FADD.FTZ R190, R141, R190 ;  /* 0x000000be8dbe6221 */ /* 0x000fce0000010000 */
.L_x_10227:
[----:B------:R-:W-:Y:S05]  /*61d0*/  BSYNC B1 ;  /* 0x0000000000017941 */ /* 0x000fea0003800000 */
.L_x_10226:
        /* <DEDUP_REMOVED lines=11> */
.L_x_10229:
[----:B------:R-:W-:Y:S05]  /*6290*/  BSYNC B1 ;  /* 0x0000000000017941 */ /* 0x000fea0003800000 */
.L_x_10228:
        /* <DEDUP_REMOVED lines=11> */
.L_x_10231:
[----:B------:R-:W-:Y:S05]  /*6350*/  BSYNC B1 ;  /* 0x0000000000017941 */ /* 0x000fea0003800000 */
.L_x_10230:
[----:B------:R-:W-:Y:S01]  /*6360*/  ISETP.NE.U32.AND P3, PT, R184, RZ, PT ;  /* 0x000000ffb800720c */ /* 0x000fe20003f65070 */
[----:B------:R-:W-:Y:S01]  /*6370*/  @P4 HADD2.F32 R6, -RZ, R240.H1_H1 ;  /* 0x300000f0ff064230 */ /* 0x000fe20000004100 */
[----:B------:R-:W-:Y:S02]  /*6380*/  SEL R149, R190, R149, P5 ;  /* 0x00000095be957207 */ /* 0x000fe40002800000 */
[----:B------:R-:W-:Y:S02]  /*6390*/  ISETP.NE.AND.EX P3, PT, R185, RZ, PT, P3 ;  /* 0x000000ffb900720c */ /* 0x000fe40003f65330 */
[----:B------:R-:W-:Y:S02]  /*63a0*/  SEL R150, R191, R150, P5 ;  /* 0x00000096bf967207 */ /* 0x000fe40002800000 */
[----:B------:R-:W-:-:S09]  /*63b0*/  SEL R151, R192, R151, P5 ;  /* 0x00000097c0977207 */ /* 0x000fd20002800000 */
[----:B------:R-:W0:Y:S02]  /*63c0*/  @P3 LDC.64 R154, c[0x0][0x308] ;  /* 0x0000c200ff9a3b82 */ /* 0x000e240000000a00 */
[----:B0-----:R-:W-:-:S06]  /*63d0*/  @P3 IMAD.WIDE.U32 R154, R7, 0x10, R154 ;  /* 0x00000010079a3825 */ /* 0x001fcc00078e009a */
[----:B------:R-:W0:Y:S01]  /*63e0*/  @P4 LDC R7, c[0x0][0x29c] ;  /* 0x0000a700ff074b82 */ /* 0x000e220000000800 */
[----:B------:R1:W-:Y:S01]  /*63f0*/  @P3 STG.E.128 desc[UR4][R154.64], R148 ;  /* 0x000000949a003986 */ /* 0x0003e2000c101d04 */
[----:B0-----:R-:W-:Y:S01]  /*6400*/  @P4 FMUL.FTZ R190, R190, R7 ;  /* 0x00000007bebe4220 */ /* 0x001fe20000410000 */
[----:B------:R-:W-:-:S03]  /*6410*/  @P4 HADD2.F32 R7, -RZ, R241.H0_H0 ;  /* 0x200000f1ff074230 */ /* 0x000fc60000004100 */
[-C--:B------:R-:W-:Y:S01]  /*6420*/  @P4 FFMA.FTZ R113, R6, R190.reuse, R113 ;  /* 0x000000be06714223 */ /* 0x080fe20000010071 */
[----:B------:R-:W-:Y:S01]  /*6430*/  @P4 FMUL.FTZ R190, R196, R190 ;  /* 0x000000bec4be4220 */ /* 0x000fe20000410000 */
[----:B------:R-:W0:Y:S04]  /*6440*/  @P4 LDC R6, c[0x0][0x29c] ;  /* 0x0000a700ff064b82 */ /* 0x000e280000000800 */
[----:B------:R-:W-:-:S04]  /*6450*/  @P4 F2FP.F16.F32.PACK_AB R190, RZ, R190 ;  /* 0x000000beffbe423e */ /* 0x000fc800000000ff */
[----:B------:R-:W-:Y:S01]  /*6460*/  @P4 PRMT R9, R190, 0x7610, R9 ;  /* 0x00007610be094816 */ /* 0x000fe20000000009 */
[----:B0-----:R-:W-:Y:S01]  /*6470*/  @P4 FMUL.FTZ R191, R191, R6 ;  /* 0x00000006bfbf4220 */ /* 0x001fe20000410000 */
[----:B------:R-:W-:-:S03]  /*6480*/  @P4 HADD2.F32 R6, -RZ, R241.H1_H1 ;  /* 0x300000f1ff064230 */ /* 0x000fc60000004100 */
[-C--:B------:R-:W-:Y:S01]  /*6490*/  @P4 FFMA.FTZ R114, R7, R191.reuse, R114 ;  /* 0x000000bf07724223 */ /* 0x080fe20000010072 */
[----:B------:R-:W-:Y:S01]  /*64a0*/  @P4 FMUL.FTZ R191, R195, R191 ;  /* 0x000000bfc3bf4220 */ /* 0x000fe20000410000 */
[----:B------:R-:W0:Y:S04]  /*64b0*/  @P4 LDC R7, c[0x0][0x29c] ;  /* 0x0000a700ff074b82 */ /* 0x000e280000000800 */
[----:B------:R-:W-:-:S04]  /*64c0*/  @P4 F2FP.F16.F32.PACK_AB R191, RZ, R191 ;  /* 0x000000bfffbf423e */ /* 0x000fc800000000ff */
[----:B------:R-:W-:Y:S01]  /*64d0*/  @P4 PRMT R10, R191, 0x7610, R10 ;  /* 0x00007610bf0a4816 */ /* 0x000fe2000000000a */
        /* <DEDUP_REMOVED lines=14> */
.L_x_10223:
[----:B------:R-:W-:Y:S05]  /*65c0*/  BSYNC B0 ;  /* 0x0000000000007941 */ /* 0x000fea0003800000 */
.L_x_10222:
[----:B------:R-:W-:Y:S02]  /*65d0*/  LOP3.LUT P3, RZ, R5, 0x8, RZ, 0xc0, !PT ;  /* 0x0000000805ff7812 */ /* 0x000fe4000786c0ff */
[----:B------:R-:W-:Y:S02]  /*65e0*/  IADD3 R4, R4, UR10, RZ ;  /* 0x0000000a04047c10 */ /* 0x000fe4000fffe0ff */
[----:B0-----:R-:W-:Y:S02]  /*65f0*/  SEL R185, RZ, 0x1, P3 ;  /* 0x00000001ffb97807 */ /* 0x001fe40001800000 */
[----:B------:R-:W-:-:S13]  /*6600*/  ISETP.GE.AND P3, PT, R4, UR11, PT ;  /* 0x0000000b04007c0c */ /* 0x000fda000bf66270 */
[----:B------:R-:W-:Y:S05]  /*6610*/  @!P3 BRA `(.L_x_10232) ;  /* 0xffffffa8004cb947 */ /* 0x000fea000383ffff */
.L_x_10115:
[----:B------:R-:W1:Y:S01]  /*6620*/  S2R R0, SR_TID.X ;  /* 0x0000000000007919 */ /* 0x000e620000002100 */
[----:B------:R-:W1:Y:S01]  /*6630*/  S2UR UR6, SR_CTAID.X ;  /* 0x00000000000679c3 */ /* 0x000e620000002500 */
[----:B------:R-:W-:Y:S01]  /*6640*/  LOP3.LUT P3, RZ, R5, 0x10, RZ, 0xc0, !PT ;  /* 0x0000001005ff7812 */ /* 0x000fe2000786c0ff */
[----:B------:R-:W-:Y:S01]  /*6650*/  BSSY B0, `(.L_x_10233) ;  /* 0x000000f000007945 */ /* 0x000fe20003800000 */
[----:B-1---5:R-:W-:-:S05]  /*6660*/  LEA.HI R7, R0, UR6, RZ, 0x18 ;  /* 0x0000000600077c11 */ /* 0x022fca000f8fc0ff */
        /* <DEDUP_REMOVED lines=13> */
.L_x_10234:
[----:B------:R-:W-:Y:S05]  /*6740*/  BSYNC B0 ;  /* 0x0000000000007941 */ /* 0x000fea0003800000 */
.L_x_10233:
        /* <DEDUP_REMOVED lines=13> */
.L_x_10236:
[----:B------:R-:W-:Y:S05]  /*6820*/  BSYNC B0 ;  /* 0x0000000000007941 */ /* 0x000fea0003800000 */
.L_x_10235:
        /* <DEDUP_REMOVED lines=13> */
.L_x_10238:
[----:B------:R-:W-:Y:S05]  /*6900*/  BSYNC B0 ;  /* 0x0000000000007941 */ /* 0x000fea0003800000 */
.L_x_10237:
        /* <DEDUP_REMOVED lines=12> */
.L_x_10240:
[----:B------:R-:W-:Y:S05]  /*69d0*/  BSYNC B0 ;  /* 0x0000000000007941 */ /* 0x000fea0003800000 */
.L_x_10239:
        /* <DEDUP_REMOVED lines=12> */
.L_x_10242:
[----:B------:R-:W-:Y:S05]  /*6aa0*/  BSYNC B0 ;  /* 0x0000000000007941 */ /* 0x000fea0003800000 */
.L_x_10241:
        /* <DEDUP_REMOVED lines=12> */
.L_x_10244:
[----:B------:R-:W-:Y:S05]  /*6b70*/  BSYNC B0 ;  /* 0x0000000000007941 */ /* 0x000fea0003800000 */
.L_x_10243:
        /* <DEDUP_REMOVED lines=12> */
.L_x_10149:
[----:B------:R-:W-:Y:S01]  /*6c40*/  HFMA2.MMA R152, -RZ, RZ, 0, 9.5367431640625e-07 ;  /* 0x00000010ff987435 */ /* 0x000fe200000001ff */
[----:B------:R-:W-:Y:S01]  /*6c50*/  MOV R185, R186 ;  /* 0x000000ba00b97202 */ /* 0x000fe20000000f00 */
[----:B------:R-:W-:Y:S01]  /*6c60*/  IMAD.MOV.U32 R153, RZ, RZ, 0x1f ;  /* 0x0000001fff997424 */ /* 0x000fe200078e00ff */
[----:B------:R-:W-:-:S08]  /*6c70*/  MOV R155, 0xffffffff ;  /* 0xffffffff009b7802 */ /* 0x000fd00000000f00 */
[----:B-----5:R-:W-:Y:S05]  /*6c80*/  WARPSYNC.COLLECTIVE R155, `(.L_x_10245) ;  /* 0x000000009b087348 */ /* 0x020fea0003c00000 */
[----:B-----5:R0:W1:Y:S02]  /*6c90*/  SHFL.DOWN P5, R191, R185, R152, R153 ;  /* 0x08000098b9bf7389 */ /* 0x02006400000a0099 */
[----:B01----:R-:W-:Y:S01]  /*6ca0*/  ENDCOLLECTIVE ;  /* 0x000000000000791b */ /* 0x003fe20003800000 */
.L_x_10245:
[----:B------:R-:W-:Y:S02]  /*6cb0*/  MOV R185, R190 ;  /* 0x000000be00b97202 */ /* 0x000fe40000000f00 */
[----:B------:R-:W-:-:S07]  /*6cc0*/  MOV R247, R191 ;  /* 0x000000bf00f77202 */ /* 0x000fce0000000f00 */
[----:B------:R-:W-:Y:S05]  /*6cd0*/  WARPSYNC.COLLECTIVE R155, `(.L_x_10246) ;  /* 0x000000009b087348 */ /* 0x000fea0003c00000 */
[----:B------:R0:W1:Y:S02]  /*6ce0*/  SHFL.DOWN P5, R191, R185, R152, R153 ;  /* 0x08000098b9bf7389 */ /* 0x00006400000a0099 */
[----:B01----:R-:W-:Y:S01]  /*6cf0*/  ENDCOLLECTIVE ;  /* 0x000000000000791b */ /* 0x003fe20003800000 */
.L_x_10246:
[----:B------:R-:W-:Y:S01]  /*6d00*/  FADD.FTZ R186, R247, R186 ;  /* 0x000000baf7ba7221 */ /* 0x000fe20000010000 */
[----:B------:R-:W-:-:S04]  /*6d10*/  HFMA2.MMA R152, -RZ, RZ, 0, 4.76837158203125e-07 ;  /* 0x00000008ff987435 */ /* 0x000fc800000001ff */
[----:B------:R-:W-:Y:S01]  /*6d20*/  MOV R185, R186 ;  /* 0x000000ba00b97202 */ /* 0x000fe20000000f00 */
[----:B------:R-:W-:-:S07]  /*6d30*/  FADD.FTZ R190, R191, R190 ;  /* 0x000000bebfbe7221 */ /* 0x000fce0000010000 */
[----:B------:R-:W-:Y:S05]  /*6d40*/  WARPSYNC.COLLECTIVE R155, `(.L_x_10247) ;  /* 0x000000009b087348 */ /* 0x000fea0003c00000 */
[----:B------:R0:W1:Y:S02]  /*6d50*/  SHFL.DOWN P5, R191, R185, R152, R153 ;  /* 0x08000098b9bf7389 */ /* 0x00006400000a0099 */
[----:B01----:R-:W-:Y:S01]  /*6d60*/  ENDCOLLECTIVE ;  /* 0x000000000000791b */ /* 0x003fe20003800000 */
.L_x_10247:
[----:B------:R-:W-:Y:S01]  /*6d70*/  IMAD.MOV.U32 R185, RZ, RZ, R190 ;  /* 0x000000ffffb97224 */ /* 0x000fe200078e00be */
[----:B------:R-:W-:-:S07]  /*6d80*/  MOV R247, R191 ;  /* 0x000000bf00f77202 */ /* 0x000fce0000000f00 */
[----:B------:R-:W-:Y:S05]  /*6d90*/  WARPSYNC.COLLECTIVE R155, `(.L_x_10248) ;  /* 0x000000009b087348 */ /* 0x000fea0003c00000 */
[----:B------:R0:W1:Y:S02]  /*6da0*/  SHFL.DOWN P5, R191, R185, R152, R153 ;  /* 0x08000098b9bf7389 */ /* 0x00006400000a0099 */
[----:B01----:R-:W-:Y:S01]  /*6db0*/  ENDCOLLECTIVE ;  /* 0x000000000000791b */ /* 0x003fe20003800000 */
.L_x_10248:
[----:B------:R-:W-:Y:S01]  /*6dc0*/  FADD.FTZ R186, R186, R247 ;  /* 0x000000f7baba7221 */ /* 0x000fe20000010000 */
[----:B------:R-:W-:-:S04]  /*6dd0*/  HFMA2.MMA R152, -RZ, RZ, 0, 2.384185791015625e-07 ;  /* 0x00000004ff987435 */ /* 0x000fc800000001ff */
[----:B------:R-:W-:Y:S01]  /*6de0*/  MOV R185, R186 ;  /* 0x000000ba00b97202 */ /* 0x000fe20000000f00 */
[----:B------:R-:W-:-:S07]  /*6df0*/  FADD.FTZ R190, R190, R191 ;  /* 0x000000bfbebe7221 */ /* 0x000fce0000010000 */
[----:B------:R-:W-:Y:S05]  /*6e00*/  WARPSYNC.COLLECTIVE R155, `(.L_x_10249) ;  /* 0x000000009b087348 */ /* 0x000fea0003c00000 */
[----:B------:R0:W1:Y:S02]  /*6e10*/  SHFL.DOWN P5, R191, R185, R152, R153 ;  /* 0x08000098b9bf7389 */ /* 0x00006400000a0099 */
[----:B01----:R-:W-:Y:S01]  /*6e20*/  ENDCOLLECTIVE ;  /* 0x000000000000791b */ /* 0x003fe20003800000 */
.L_x_10249:
[----:B------:R-:W-:Y:S02]  /*6e30*/  MOV R185, R190 ;  /* 0x000000be00b97202 */ /* 0x000fe40000000f00 */
[----:B------:R-:W-:-:S07]  /*6e40*/  MOV R247, R191 ;  /* 0x000000bf00f77202 */ /* 0x000fce0000000f00 */
[----:B------:R-:W-:Y:S05]  /*6e50*/  WARPSYNC.COLLECTIVE R155, `(.L_x_10250) ;  /* 0x000000009b087348 */ /* 0x000fea0003c00000 */
[----:B------:R0:W1:Y:S02]  /*6e60*/  SHFL.DOWN P5, R191, R185, R152, R153 ;  /* 0x08000098b9bf7389 */ /* 0x00006400000a0099 */
[----:B01----:R-:W-:Y:S01]  /*6e70*/  ENDCOLLECTIVE ;  /* 0x000000000000791b */ /* 0x003fe20003800000 */
.L_x_10250:
[----:B------:R-:W-:Y:S01]  /*6e80*/  FADD.FTZ R186, R186, R247 ;  /* 0x000000f7baba7221 */ /* 0x000fe20000010000 */
[----:B------:R-:W-:-:S04]  /*6e90*/  HFMA2.MMA R152, -RZ, RZ, 0, 1.1920928955078125e-07 ;  /* 0x00000002ff987435 */ /* 0x000fc800000001ff */
[----:B------:R-:W-:Y:S01]  /*6ea0*/  MOV R185, R186 ;  /* 0x000000ba00b97202 */ /* 0x000fe20000000f00 */
[----:B------:R-:W-:-:S07]  /*6eb0*/  FADD.FTZ R192, R190, R191 ;  /* 0x000000bfbec07221 */ /* 0x000fce0000010000 */
[----:B------:R-:W-:Y:S05]  /*6ec0*/  WARPSYNC.COLLECTIVE R155, `(.L_x_10251) ;  /* 0x000000009b087348 */ /* 0x000fea0003c00000 */
[----:B------:R0:W1:Y:S02]  /*6ed0*/  SHFL.DOWN P5, R191, R185, R152, R153 ;  /* 0x08000098b9bf7389 */ /* 0x00006400000a0099 */
[----:B01----:R-:W-:Y:S01]  /*6ee0*/  ENDCOLLECTIVE ;  /* 0x000000000000791b */ /* 0x003fe20003800000 */
.L_x_10251:
[----:B------:R-:W-:Y:S01]  /*6ef0*/  MOV R185, R192 ;  /* 0x000000c000b97202 */ /* 0x000fe20000000f00 */
[----:B------:R-:W-:-:S07]  /*6f00*/  IMAD.MOV.U32 R247, RZ, RZ, R191 ;  /* 0x000000fffff77224 */ /* 0x000fce00078e00bf */
[----:B------:R-:W-:Y:S05]  /*6f10*/  WARPSYNC.COLLECTIVE R155, `(.L_x_10252) ;  /* 0x000000009b087348 */ /* 0x000fea0003c00000 */
[----:B------:R0:W1:Y:S02]  /*6f20*/  SHFL.DOWN P5, R191, R185, R152, R153 ;  /* 0x08000098b9bf7389 */ /* 0x00006400000a0099 */
[----:B01----:R-:W-:Y:S01]  /*6f30*/  ENDCOLLECTIVE ;  /* 0x000000000000791b */ /* 0x003fe20003800000 */
.L_x_10252:
[----:B------:R-:W-:Y:S01]  /*6f40*/  FADD.FTZ R190, R186, R247 ;  /* 0x000000f7babe7221 */ /* 0x000fe20000010000 */
[----:B------:R-:W-:-:S04]  /*6f50*/  HFMA2.MMA R152, -RZ, RZ, 0, 5.9604644775390625e-08 ;  /* 0x00000001ff987435 */ /* 0x000fc800000001ff */
[----:B------:R-:W-:Y:S01]  /*6f60*/  MOV R185, R190 ;  /* 0x000000be00b97202 */ /* 0x000fe20000000f00 */
[----:B------:R-:W-:-:S07]  /*6f70*/  FADD.FTZ R186, R192, R191 ;  /* 0x000000bfc0ba7221 */ /* 0x000fce0000010000 */
[----:B------:R-:W-:Y:S05]  /*6f80*/  WARPSYNC.COLLECTIVE R155, `(.L_x_10253) ;  /* 0x000000009b087348 */ /* 0x000fea0003c00000 */
[----:B------:R0:W1:Y:S02]  /*6f90*/  SHFL.DOWN P5, R191, R185, R152, R153 ;  /* 0x08000098b9bf7389 */ /* 0x00006400000a0099 */
[----:B01----:R-:W-:Y:S01]  /*6fa0*/  ENDCOLLECTIVE ;  /* 0x000000000000791b */ /* 0x003fe20003800000 */
.L_x_10253:
[----:B------:R-:W-:Y:S02]  /*6fb0*/  MOV R185, R186 ;  /* 0x000000ba00b97202 */ /* 0x000fe40000000f00 */
[----:B------:R-:W-:-:S07]  /*6fc0*/  MOV R192, R191 ;  /* 0x000000bf00c07202 */ /* 0x000fce0000000f00 */
[----:B------:R-:W-:Y:S05]  /*6fd0*/  WARPSYNC.COLLECTIVE R155, `(.L_x_10254) ;  /* 0x000000009b087348 */ /* 0x000fea0003c00000 */
[----:B------:R0:W1:Y:S02]  /*6fe0*/  SHFL.DOWN P5, R191, R185, R152, R153 ;  /* 0x08000098b9bf7389 */ /* 0x00006400000a0099 */
[----:B01----:R-:W-:Y:S01]  /*6ff0*/  ENDCOLLECTIVE ;  /* 0x000000000000791b */ /* 0x003fe20003800000 */
.L_x_10254:
[----:B------:R-:W-:Y:S01]  /*7000*/  MOV R153, R191 ;  /* 0x000000bf00997202 */ /* 0x000fe20000000f00 */
[----:B------:R-:W-:Y:S06]  /*7010*/  BRA `(.L_x_10255) ;  /* 0xffffffbc00a07947 */ /* 0x000fec000383ffff */
.L_x_10256:
        /* <DEDUP_REMOVED lines=14> */
.L_x_15288:


//--------------------- .text._ZN10layer_norm13ln_bwd_kernelINS_13Kernel_traitsI6__halfS2_fS2_fjLj7168ELj1ELj1ELj8ELj8ENS_18Kernel_traits_baseILj7168ES2_S2_fS2_fjLj256EEEEELb0ELb1ELb1ELb1EEEvNS_9BwdParamsE --------------------------
	.section	.text._ZN10layer_norm13ln_bwd_kernelINS_13Kernel_traitsI6__halfS2_fS2_fjLj7168ELj1ELj1ELj8ELj8ENS_18Kernel_traits_baseILj7168ES2_S2_fS2_fjLj256EEEEELb0ELb1ELb1ELb1EEEvNS_9BwdParamsE,"ax",@progbits
	.align	128
        .global         _ZN10layer_norm13ln_bwd_kernelINS_13Kernel_traitsI6__halfS2_fS2_fjLj7168ELj1ELj1ELj8ELj8ENS_18Kernel_traits_baseILj7168ES2_S2_fS2_fjLj256EEEEELb0ELb1ELb1ELb1EEEvNS_9BwdParamsE
        .type           _ZN10layer_norm13ln_bwd_kernelINS_13Kernel_traitsI6__halfS2_fS2_fjLj7168ELj1ELj1ELj8ELj8ENS_18Kernel_traits_baseILj7168ES2_S2_fS2_fjLj256EEEEELb0ELb1ELb1ELb1EEEvNS_9BwdParamsE,@function
        .size           _ZN10layer_norm13ln_bwd_kernelINS_13Kernel_traitsI6__halfS2_fS2_fjLj7168ELj1ELj1ELj8ELj8ENS_18Kernel_traits_baseILj7168ES2_S2_fS2_fjLj256EEEEELb0ELb1ELb1ELb1EEEvNS_9BwdParamsE,(.L_x_15289 - _ZN10layer_norm13ln_bwd_kernelINS_13Kernel_traitsI6__halfS2_fS2_fjLj7168ELj1ELj1ELj8ELj8ENS_18Kernel_traits_baseILj7168ES2_S2_fS2_fjLj256EEEEELb0ELb1ELb1ELb1EEEvNS_9BwdParamsE)
        .other          _ZN10layer_norm13ln_bwd_kernelINS_13Kernel_traitsI6__halfS2_fS2_fjLj7168ELj1ELj1ELj8ELj8ENS_18Kernel_traits_baseILj7168ES2_S2_fS2_fjLj256EEEEELb0ELb1ELb1ELb1EEEvNS_9BwdParamsE,@"STO_CUDA_ENTRY STV_DEFAULT"
_ZN10layer_norm13ln_bwd_kernelINS_13Kernel_traitsI6__halfS2_fS2_fjLj7168ELj1ELj1ELj8ELj8ENS_18Kernel_traits_baseILj7168ES2_S2_fS2_fjLj256EEEEELb0ELb1ELb1ELb1EEEvNS_9BwdParamsE:
.text._ZN10layer_norm13ln_bwd_kernelINS_13Kernel_traitsI6__halfS2_fS2_fjLj7168ELj1ELj1ELj8ELj8ENS_18Kernel_traits_baseILj7168ES2_S2_fS2_fjLj256EEEEELb0ELb1ELb1ELb1EEEvNS_9BwdParamsE:
        /* <DEDUP_REMOVED lines=56> */
.L_x_10257:
        /* <DEDUP_REMOVED lines=12> */
[----:B------:R-:W3:Y:S04]  /*0440*/  LDG.E.64 R206, desc[UR4][R6.64+0x1800] ;  /* 0x0018000406ce7981 */ /* 0x000ee8000c1e1b00 */
        /* <DEDUP_REMOVED lines=52> */
[----:B--2---:R-:W-:Y:S01]  /*0790*/  HADD2.F32 R3, -RZ, R8.H0_H0 ;  /* 0x20000008ff037230 */ /* 0x004fe20000004100 */
[--C-:B------:R-:W-:Y:S01]  /*07a0*/  SHF.R.U64 R5, R8, 0x10, R9.reuse ;  /* 0x0000001008057819 */ /* 0x100fe20000001209 */
[----:B------:R-:W-:Y:S01]  /*07b0*/  HADD2.F32 R2, -RZ, R9.H0_H0 ;  /* 0x20000009ff027230 */ /* 0x000fe20000004100 */
[----:B------:R-:W-:-:S02]  /*07c0*/  SHF.R.U32.HI R0, RZ, 0x10, R9 ;  /* 0x00000010ff007819 */ /* 0x000fc40000011609 */
[----:B------:R-:W-:Y:S04]  /*07d0*/  STL [R1+0xc], R3 ;  /* 0x00000c0301007387 */ /* 0x000fe80000100800 */
[----:B------:R0:W-:Y:S01]  /*07e0*/  STL [R1+0x4], R2 ;  /* 0x0000040201007387 */ /* 0x0001e20000100800 */
[----:B------:R-:W-:Y:S02]  /*07f0*/  HADD2.F32 R0, -RZ, R0.H0_H0 ;  /* 0x20000000ff007230 */ /* 0x000fe40000004100 */
[----:B0-----:R-:W-:-:S05]  /*0800*/  HADD2.F32 R2, -RZ, R5.H0_H0 ;  /* 0x20000005ff027230 */ /* 0x001fca0000004100 */
[----:B------:R0:W-:Y:S04]  /*0810*/  STL [R1+0x8], R2 ;  /* 0x0000080201007387 */ /* 0x0001e80000100800 */
[----:B------:R0:W-:Y:S01]  /*0820*/  STL [R1], R0 ;  /* 0x0000000001007387 */ /* 0x0001e20000100800 */
[----:B-----5:R-:W-:Y:S01]  /*0830*/  SHF.R.U64 R213, R210, 0x10, R211 ;  /* 0x00000010d2d57819 */ /* 0x020fe200000012d3 */
[----:B------:R-:W-:Y:S01]  /*0840*/  HADD2.F32 R214, -RZ, R210.H0_H0 ;  /* 0x200000d2ffd67230 */ /* 0x000fe20000004100 */
[----:B---3--:R-:W-:Y:S01]  /*0850*/  SHF.R.U64 R208, R206, 0x10, R207 ;  /* 0x00000010ced07819 */ /* 0x008fe200000012cf */
[----:B------:R-:W-:Y:S01]  /*0860*/  HADD2.F32 R209, -RZ, R206.H0_H0 ;  /* 0x200000ceffd17230 */ /* 0x000fe20000004100 */
[----:B----4-:R-:W-:Y:S01]  /*0870*/  SHF.R.U64 R204, R202, 0x10, R203 ;  /* 0x00000010cacc7819 */ /* 0x010fe200000012cb */
[----:B------:R-:W-:Y:S01]  /*0880*/  HADD2.F32 R205, -RZ, R202.H0_H0 ;  /* 0x200000caffcd7230 */ /* 0x000fe20000004100 */
        /* <DEDUP_REMOVED lines=16> */
[----:B------:R-:W-:Y:S02]  /*0990*/  SHF.R.U32.HI R210, RZ, 0x10, R211 ;  /* 0x00000010ffd27819 */ /* 0x000fe400000116d3 */
[----:B------:R-:W-:Y:S02]  /*09a0*/  SHF.R.U32.HI R206, RZ, 0x10, R207 ;  /* 0x00000010ffce7819 */ /* 0x000fe400000116cf */
[----:B------:R-:W-:-:S02]  /*09b0*/  SHF.R.U32.HI R202, RZ, 0x10, R203 ;  /* 0x00000010ffca7819 */ /* 0x000fc400000116cb */
[--C-:B------:R-:W-:Y:S02]  /*09c0*/  SHF.R.U64 R199, R24, 0x10, R25.reuse ;  /* 0x0000001018c77819 */ /* 0x100fe40000001219 */
[----:B------:R-:W-:Y:S02]  /*09d0*/  SHF.R.U32.HI R197, RZ, 0x10, R25 ;  /* 0x00000010ffc57819 */ /* 0x000fe40000011619 */
[--C-:B------:R-:W-:Y:S02]  /*09e0*/  SHF.R.U64 R195, R28, 0x10, R29.reuse ;  /* 0x000000101cc37819 */ /* 0x100fe4000000121d */
[----:B------:R-:W-:Y:S01]  /*09f0*/  SHF.R.U32.HI R193, RZ, 0x10, R29 ;  /* 0x00000010ffc17819 */ /* 0x000fe2000001161d */
        /* <DEDUP_REMOVED lines=49> */
.L_x_10345:
        /* <DEDUP_REMOVED lines=8> */
[C---:B-1----:R-:W-:Y:S02]  /*0d90*/  IMAD R6, R4.reuse, R6, RZ ;  /* 0x0000000604067224 */ /* 0x042fe400078e02ff */
[----:B--2---:R-:W-:-:S06]  /*0da0*/  IMAD.WIDE R2, R4, 0x4, R148 ;  /* 0x0000000404027825 */ /* 0x004fcc00078e0294 */
[----:B------:R4:W5:Y:S01]  /*0db0*/  LDG.E R3, desc[UR4][R2.64] ;  /* 0x0000000402037981 */ /* 0x000962000c1e1900 */
[----:B0-----:R-:W-:Y:S01]  /*0dc0*/  IMAD.WIDE R148, R4, 0x4, R150 ;  /* 0x0000000404947825 */ /* 0x001fe200078e0296 */
[----:B------:R-:W-:-:S04]  /*0dd0*/  SHF.R.S32.HI R151, RZ, 0x1f, R6 ;  /* 0x0000001fff977819 */ /* 0x000fc80000011406 */
[----:B------:R-:W-:Y:S01]  /*0de0*/  LEA.HI R151, R151, R6, RZ, 0x2 ;  /* 0x0000000697977211 */ /* 0x000fe200078f10ff */
[----:B------:R-:W-:Y:S01]  /*0df0*/  BSSY B0, `(.L_x_10259) ;  /* 0x0000165000007945 */ /* 0x000fe20003800000 */
[----:B------:R0:W5:Y:S01]  /*0e00*/  LDG.E R212, desc[UR4][R148.64] ;  /* 0x0000000494d47981 */ /* 0x000162000c1e1900 */
[----:B----4-:R-:W-:-:S04]  /*0e10*/  LOP3.LUT R2, R152, 0xff, RZ, 0xc0, !PT ;  /* 0x000000ff98027812 */ /* 0x010fc800078ec0ff */
[----:B------:R-:W-:-:S04]  /*0e20*/  LEA.HI.SX32 R2, R151, R2, 0x1e ;  /* 0x0000000297027211 */ /* 0x000fc800078ff2ff */
[C---:B------:R-:W-:Y:S02]  /*0e30*/  IADD3 R200, R2.reuse, 0x100, RZ ;  /* 0x0000010002c87810 */ /* 0x040fe40007ffe0ff */
[C---:B------:R-:W-:Y:S02]  /*0e40*/  IADD3 R191, R2.reuse, 0x200, RZ ;  /* 0x0000020002bf7810 */ /* 0x040fe40007ffe0ff */
[C---:B------:R-:W-:Y:S01]  /*0e50*/  IADD3 R188, R2.reuse, 0x300, RZ ;  /* 0x0000030002bc7810 */ /* 0x040fe20007ffe0ff */
[----:B------:R-:W-:-:S04]  /*0e60*/  IMAD.WIDE.U32 R154, R2, 0x10, R238 ;  /* 0x00000010029a7825 */ /* 0x000fc800078e00ee */
[----:B------:R-:W-:-:S04]  /*0e70*/  IMAD.WIDE.U32 R152, R200, 0x10, R238 ;  /* 0x00000010c8987825 */ /* 0x000fc800078e00ee */
[----:B------:R-:W-:-:S04]  /*0e80*/  IMAD.WIDE.U32 R150, R191, 0x10, R238 ;  /* 0x00000010bf967825 */ /* 0x000fc800078e00ee */
[----:B0-----:R-:W-:Y:S01]  /*0e90*/  IMAD.WIDE.U32 R148, R188, 0x10, R238 ;  /* 0x00000010bc947825 */ /* 0x001fe200078e00ee */
        /* <DEDUP_REMOVED lines=21> */
[----:B------:R-:W-:Y:S01]  /*0ff0*/  CS2R R236, SRZ ;  /* 0x0000000000ec7805 */ /* 0x000fe2000001ff00 */
[----:B0-----:R-:W-:Y:S06]  /*1000*/  BRA `(.L_x_10261) ;  /* 0x00000014000c7947 */ /* 0x001fec0003800000 */
.L_x_10260:
[----:B------:R-:W0:Y:S01]  /*1010*/  LDC R181, c[0x0][0x218] ;  /* 0x00008600ffb57b82 */ /* 0x000e220000000800 */
[----:B------:R-:W1:Y:S01]  /*1020*/  S2R R182, SR_TID.X ;  /* 0x0000000000b67919 */ /* 0x000e620000002100 */
[----:B------:R-:W-:-:S06]  /*1030*/  IADD3 R5, R5, -0x1, RZ ;  /* 0xffffffff05057810 */ /* 0x000fcc0007ffe0ff */
[----:B------:R-:W2:Y:S08]  /*1040*/  LDC.64 R6, c[0x0][0x250] ;  /* 0x00009400ff067b82 */ /* 0x000eb00000000a00 */
[----:B------:R-:W3:Y:S08]  /*1050*/  LDC.64 R156, c[0x0][0x238] ;  /* 0x00008e00ff9c7b82 */ /* 0x000ef00000000a00 */
[----:B------:R-:W4:Y:S01]  /*1060*/  LDC.64 R164, c[0x0][0x2b8] ;  /* 0x0000ae00ffa47b82 */ /* 0x000f220000000a00 */
[----:B0-----:R-:W-:Y:S01]  /*1070*/  IMAD R5, R5, R181, RZ ;  /* 0x000000b505057224 */ /* 0x001fe200078e02ff */
[C---:B------:R-:W-:Y:S01]  /*1080*/  IADD3 R174, R2.reuse, 0x500, RZ ;  /* 0x0000050002ae7810 */ /* 0x040fe20007ffe0ff */
[----:B------:R-:W4:Y:S03]  /*1090*/  LDL R190, [R1+0xc] ;  /* 0x00000c0001be7983 */ /* 0x000f260000100800 */
[----:B------:R-:W-:Y:S01]  /*10a0*/  SHF.R.S32.HI R0, RZ, 0x1f, R5 ;  /* 0x0000001fff007819 */ /* 0x000fe20000011405 */
[----:B------:R-:W4:Y:S01]  /*10b0*/  LDL R189, [R1+0x8] ;  /* 0x0000080001bd7983 */ /* 0x000f220000100800 */
[----:B------:R-:W-:Y:S01]  /*10c0*/  IADD3 R175, R2, 0x600, RZ ;  /* 0x0000060002af7810 */ /* 0x000fe20007ffe0ff */
[----:B------:R-:W0:Y:S01]  /*10d0*/  LDC.U8 R177, c[0x0][0x2a0] ;  /* 0x0000a800ffb17b82 */ /* 0x000e220000000000 */
[----:B-1----:R-:W-:Y:S01]  /*10e0*/  LOP3.LUT R182, R182, 0xff, RZ, 0xc0, !PT ;  /* 0x000000ffb6b67812 */ /* 0x002fe200078ec0ff */
[----:B--2---:R-:W-:Y:S01]  /*10f0*/  IMAD.WIDE R6, R4, 0x4, R6 ;  /* 0x0000000404067825 */ /* 0x004fe200078e0206 */
[----:B------:R-:W-:Y:S01]  /*1100*/  LEA.HI R0, R0, R5, RZ, 0x2 ;  /* 0x0000000500007211 */ /* 0x000fe200078f10ff */
[----:B------:R-:W2:Y:S03]  /*1110*/  LDL R181, [R1] ;  /* 0x0000000001b57983 */ /* 0x000ea60000100800 */
[----:B------:R-:W-:Y:S01]  /*1120*/  LEA.HI.SX32 R5, R0, R182, 0x1e ;  /* 0x000000b600057211 */ /* 0x000fe200078ff2ff */
[--C-:B---3--:R-:W-:Y:S01]  /*1130*/  IMAD.WIDE.U32 R8, R2, 0x10, R156.reuse ;  /* 0x0000001002087825 */ /* 0x108fe200078e009c */
[----:B------:R1:W3:Y:S02]  /*1140*/  LDG.E R0, desc[UR4][R6.64] ;  /* 0x0000000406007981 */ /* 0x0002e4000c1e1900 */
[C---:B------:R-:W-:Y:S01]  /*1150*/  IADD3 R169, R5.reuse, 0x200, RZ ;  /* 0x0000020005a97810 */ /* 0x040fe20007ffe0ff */
[----:B------:R-:W-:Y:S01]  /*1160*/  IMAD.WIDE.U32 R12, R200, 0x10, R156 ;  /* 0x00000010c80c7825 */ /* 0x000fe200078e009c */
[C---:B------:R-:W-:Y:S01]  /*1170*/  IADD3 R171, R5.reuse, 0x100, RZ ;  /* 0x0000010005ab7810 */ /* 0x040fe20007ffe0ff */
[----:B------:R-:W2:Y:S01]  /*1180*/  LDG.E.128 R8, desc[UR4][R8.64] ;  /* 0x0000000408087981 */ /* 0x000ea2000c1e1d00 */
[C---:B------:R-:W-:Y:S01]  /*1190*/  IADD3 R167, R5.reuse, 0x300, RZ ;  /* 0x0000030005a77810 */ /* 0x040fe20007ffe0ff */
[C---:B----4-:R-:W-:Y:S01]  /*11a0*/  IMAD.WIDE.U32 R172, R5.reuse, 0x8, R164 ;  /* 0x0000000805ac7825 */ /* 0x050fe200078e00a4 */
[----:B------:R-:W-:Y:S01]  /*11b0*/  IADD3 R161, R5, 0x400, RZ ;  /* 0x0000040005a17810 */ /* 0x000fe20007ffe0ff */
[----:B------:R-:W4:Y:S01]  /*11c0*/  LDG.E.128 R12, desc[UR4][R12.64] ;  /* 0x000000040c0c7981 */ /* 0x000f22000c1e1d00 */
[----:B-1----:R-:W-:Y:S01]  /*11d0*/  IADD3 R7, R2, 0x400, RZ ;  /* 0x0000040002077810 */ /* 0x002fe20007ffe0ff */
[----:B------:R-:W-:Y:S01]  /*11e0*/  IMAD.WIDE.U32 R16, R191, 0x10, R156 ;  /* 0x00000010bf107825 */ /* 0x000fe200078e009c */
[----:B------:R-:W-:Y:S01]  /*11f0*/  IADD3 R163, R5, 0x500, RZ ;  /* 0x0000050005a37810 */ /* 0x000fe20007ffe0ff */
[----:B------:R-:W4:Y:S02]  /*1200*/  LDG.E.64 R172, desc[UR4][R172.64] ;  /* 0x00000004acac7981 */ /* 0x000f24000c1e1b00 */
[----:B------:R-:W-:-:S02]  /*1210*/  IMAD.WIDE.U32 R168, R169, 0x8, R164 ;  /* 0x00000008a9a87825 */ /* 0x000fc400078e00a4 */
[----:B------:R-:W4:Y:S02]  /*1220*/  LDG.E.128 R16, desc[UR4][R16.64] ;  /* 0x0000000410107981 */ /* 0x000f24000c1e1d00 */
[----:B------:R-:W-:Y:S02]  /*1230*/  IMAD.WIDE.U32 R170, R171, 0x8, R164 ;  /* 0x00000008abaa7825 */ /* 0x000fe400078e00a4 */
[----:B------:R-:W4:Y:S02]  /*1240*/  LDG.E.64 R168, desc[UR4][R168.64] ;  /* 0x00000004a8a87981 */ /* 0x000f24000c1e1b00 */
[----:B------:R-:W-:Y:S02]  /*1250*/  IMAD.WIDE.U32 R20, R188, 0x10, R156 ;  /* 0x00000010bc147825 */ /* 0x000fe400078e009c */
[----:B------:R-:W4:Y:S02]  /*1260*/  LDG.E.64 R170, desc[UR4][R170.64] ;  /* 0x00000004aaaa7981 */ /* 0x000f24000c1e1b00 */
[----:B------:R-:W-:-:S02]  /*1270*/  IMAD.WIDE.U32 R166, R167, 0x8, R164 ;  /* 0x00000008a7a67825 */ /* 0x000fc400078e00a4 */
[----:B------:R-:W4:Y:S02]  /*1280*/  LDG.E.128 R20, desc[UR4][R20.64] ;  /* 0x0000000414147981 */ /* 0x000f24000c1e1d00 */
[----:B------:R-:W-:Y:S02]  /*1290*/  IMAD.WIDE.U32 R24, R7, 0x10, R156 ;  /* 0x0000001007187825 */ /* 0x000fe400078e009c */
[----:B------:R-:W4:Y:S02]  /*12a0*/  LDG.E.64 R166, desc[UR4][R166.64] ;  /* 0x00000004a6a67981 */ /* 0x000f24000c1e1b00 */
[----:B------:R-:W-:Y:S02]  /*12b0*/  IMAD.WIDE.U32 R160, R161, 0x8, R164 ;  /* 0x00000008a1a07825 */ /* 0x000fe400078e00a4 */
[----:B------:R-:W4:Y:S02]  /*12c0*/  LDG.E.128 R24, desc[UR4][R24.64] ;  /* 0x0000000418187981 */ /* 0x000f24000c1e1d00 */
[----:B------:R-:W-:-:S02]  /*12d0*/  IMAD.WIDE.U32 R28, R174, 0x10, R156 ;  /* 0x00000010ae1c7825 */ /* 0x000fc400078e009c */
[----:B------:R-:W4:Y:S02]  /*12e0*/  LDG.E.64 R160, desc[UR4][R160.64] ;  /* 0x00000004a0a07981 */ /* 0x000f24000c1e1b00 */
[----:B------:R-:W-:Y:S02]  /*12f0*/  IMAD.WIDE.U32 R162, R163, 0x8, R164 ;  /* 0x00000008a3a27825 */ /* 0x000fe400078e00a4 */
[----:B------:R-:W4:Y:S02]  /*1300*/  LDG.E.128 R28, desc[UR4][R28.64] ;  /* 0x000000041c1c7981 */ /* 0x000f24000c1e1d00 */
[----:B------:R-:W-:Y:S02]  /*1310*/  IMAD.WIDE.U32 R156, R175, 0x10, R156 ;  /* 0x00000010af9c7825 */ /* 0x000fe400078e009c */
[----:B------:R-:W4:Y:S04]  /*1320*/  LDG.E.64 R162, desc[UR4][R162.64] ;  /* 0x00000004a2a27981 */ /* 0x000f28000c1e1b00 */
[----:B------:R-:W4:Y:S04]  /*1330*/  LDG.E.128 R156, desc[UR4][R156.64] ;  /* 0x000000049c9c7981 */ /* 0x000f28000c1e1d00 */
[----:B------:R-:W4:Y:S01]  /*1340*/  LDL R182, [R1+0x4] ;  /* 0x0000040001b67983 */ /* 0x000f220000100800 */
[----:B------:R-:W-:-:S05]  /*1350*/  IADD3 R5, R5, 0x600, RZ ;  /* 0x0000060005057810 */ /* 0x000fca0007ffe0ff */
[----:B------:R-:W-:-:S06]  /*1360*/  IMAD.WIDE.U32 R164, R5, 0x8, R164 ;  /* 0x0000000805a47825 */ /* 0x000fcc00078e00a4 */
[----:B------:R-:W4:Y:S01]  /*1370*/  LDG.E.64 R164, desc[UR4][R164.64] ;  /* 0x00000004a4a47981 */ /* 0x000f22000c1e1b00 */
[----:B------:R-:W-:Y:S02]  /*1380*/  MOV R5, UR14 ;  /* 0x0000000e00057c02 */ /* 0x000fe40008000f00 */
[----:B------:R-:W-:Y:S02]  /*1390*/  MOV R6, UR15 ;  /* 0x0000000f00067c02 */ /* 0x000fe40008000f00 */
[----:B------:R-:W-:-:S04]  /*13a0*/  ISETP.NE.U32.AND P0, PT, R5, RZ, PT ;  /* 0x000000ff0500720c */ /* 0x000fc80003f05070 */
[----:B------:R-:W-:-:S13]  /*13b0*/  ISETP.NE.AND.EX P0, PT, R6, RZ, PT, P0 ;  /* 0x000000ff0600720c */ /* 0x000fda0003f05300 */
[----:B------:R1:W5:Y:S04]  /*13c0*/  @P0 LDG.E.128 R56, desc[UR4][R154.64] ;  /* 0x000000049a380981 */ /* 0x000368000c1e1d00 */
[----:B------:R0:W5:Y:S04]  /*13d0*/  @P0 LDG.E.128 R52, desc[UR4][R152.64] ;  /* 0x0000000498340981 */ /* 0x000168000c1e1d00 */
[----:B------:R0:W5:Y:S01]  /*13e0*/  @P0 LDG.E.128 R48, desc[UR4][R150.64] ;  /* 0x0000000496300981 */ /* 0x000162000c1e1d00 */
[----:B-1----:R-:W-:-:S03]  /*13f0*/  @P0 IMAD.WIDE.U32 R154, R175, 0x10, R238 ;  /* 0x00000010af9a0825 */ /* 0x002fc600078e00ee */
[----:B------:R-:W5:Y:S01]  /*1400*/  @P0 LDG.E.128 R44, desc[UR4][R148.64] ;  /* 0x00000004942c0981 */ /* 0x000f62000c1e1d00 */
[----:B0-----:R-:W-:-:S03]  /*1410*/  @P0 IMAD.WIDE.U32 R152, R174, 0x10, R238 ;  /* 0x00000010ae980825 */ /* 0x001fc600078e00ee */
[----:B------:R0:W5:Y:S01]  /*1420*/  @P0 LDG.E.128 R32, desc[UR4][R154.64] ;  /* 0x000000049a200981 */ /* 0x000162000c1e1d00 */
[----:B------:R-:W-:-:S03]  /*1430*/  @P0 IMAD.WIDE.U32 R150, R7, 0x10, R238 ;  /* 0x0000001007960825 */ /* 0x000fc600078e00ee */
[----:B------:R-:W5:Y:S04]  /*1440*/  @P0 LDG.E.128 R36, desc[UR4][R152.64] ;  /* 0x0000000498240981 */ /* 0x000f68000c1e1d00 */
[----:B------:R1:W5:Y:S01]  /*1450*/  @P0 LDG.E.128 R40, desc[UR4][R150.64] ;  /* 0x0000000496280981 */ /* 0x000362000c1e1d00 */
[----:B------:R-:W-:-:S04]  /*1460*/  ISETP.NE.AND P0, PT, R177, RZ, PT ;  /* 0x000000ffb100720c */ /* 0x000fc80003f05270 */
[----:B---3--:R-:W-:-:S05]  /*1470*/  FSEL R0, R0, RZ, !P0 ;  /* 0x000000ff00007208 */ /* 0x008fca0004000000 */
[C---:B--2---:R-:W-:Y:S01]  /*1480*/  FADD.FTZ R180, -R0.reuse, R8 ;  /* 0x0000000800b47221 */ /* 0x044fe20000010100 */
[C---:B------:R-:W-:Y:S01]  /*1490*/  FADD.FTZ R7, -R0.reuse, R9 ;  /* 0x0000000900077221 */ /* 0x040fe20000010100 */
[C---:B------:R-:W-:Y:S01]  /*14a0*/  FADD.FTZ R8, -R0.reuse, R10 ;  /* 0x0000000a00087221 */ /* 0x040fe20000010100 */
[C---:B------:R-:W-:Y:S01]  /*14b0*/  FADD.FTZ R9, -R0.reuse, R11 ;  /* 0x0000000b00097221 */ /* 0x040fe20000010100 */
[C---:B----4-:R-:W-:Y:S01]  /*14c0*/  FADD.FTZ R10, -R0.reuse, R12 ;  /* 0x0000000c000a7221 */ /* 0x050fe20000010100 */
[C---:B------:R-:W-:Y:S01]  /*14d0*/  FADD.FTZ R11, -R0.reuse, R13 ;  /* 0x0000000d000b7221 */ /* 0x040fe20000010100 */
[C---:B------:R-:W-:Y:S01]  /*14e0*/  FADD.FTZ R12, -R0.reuse, R14 ;  /* 0x0000000e000c7221 */ /* 0x040fe20000010100 */
[C---:B------:R-:W-:Y:S01]  /*14f0*/  FADD.FTZ R13, -R0.reuse, R15 ;  /* 0x0000000f000d7221 */ /* 0x040fe20000010100 */
[----:B------:R-:W-:Y:S01]  /*1500*/  MOV R174, R172 ;  /* 0x000000ac00ae7202 */ /* 0x000fe20000000f00 */
[C---:B------:R-:W-:Y:S01]  /*1510*/  FADD.FTZ R14, -R0.reuse, R16 ;  /* 0x00000010000e7221 */ /* 0x040fe20000010100 */
[C---:B------:R-:W-:Y:S01]  /*1520*/  FADD.FTZ R15, -R0.reuse, R17 ;  /* 0x00000011000f7221 */ /* 0x040fe20000010100 */
[C---:B------:R-:W-:Y:S01]  /*1530*/  FADD.FTZ R16, -R0.reuse, R18 ;  /* 0x0000001200107221 */ /* 0x040fe20000010100 */
[----:B------:R-:W-:Y:S01]  /*1540*/  FADD.FTZ R17, -R0, R19 ;  /* 0x0000001300117221 */ /* 0x000fe20000010100 */
[----:B0-----:R-:W-:-:S02]  /*1550*/  MOV R154, R168 ;  /* 0x000000a8009a7202 */ /* 0x001fc40000000f00 */
[----:B-1----:R-:W-:Y:S02]  /*1560*/  SHF.R.U64 R151, R168, 0x10, R169 ;  /* 0x00000010a8977819 */ /* 0x002fe400000012a9 */
[----:B------:R-:W-:Y:S02]  /*1570*/  MOV R150, R170 ;  /* 0x000000aa00967202 */ /* 0x000fe40000000f00 */
[----:B------:R-:W-:Y:S02]  /*1580*/  SHF.R.U64 R148, R170, 0x10, R171 ;  /* 0x00000010aa947819 */ /* 0x000fe400000012ab */
        /* <DEDUP_REMOVED lines=9> */
[----:B------:R-:W-:Y:S01]  /*1620*/  FADD.FTZ R22, -R0, R24 ;  /* 0x0000001800167221 */ /* 0x000fe20000010100 */
[----:B------:R-:W-:Y:S01]  /*1630*/  SHF.R.U64 R170, R166, 0x10, R167 ;  /* 0x00000010a6aa7819 */ /* 0x000fe200000012a7 */
[----:B------:R-:W-:Y:S01]  /*1640*/  FADD.FTZ R23, -R0, R25 ;  /* 0x0000001900177221 */ /* 0x000fe20000010100 */
[----:B------:R-:W-:Y:S01]  /*1650*/  SHF.R.U64 R172, R172, 0x10, R173 ;  /* 0x00000010acac7819 */ /* 0x000fe200000012ad */
[----:B------:R-:W-:Y:S01]  /*1660*/  FADD.FTZ R24, -R0, R26 ;  /* 0x0000001a00187221 */ /* 0x000fe20000010100 */
[----:B------:R-:W-:Y:S01]  /*1670*/  MOV R155, R173 ;  /* 0x000000ad009b7202 */ /* 0x000fe20000000f00 */
[----:B------:R-:W-:Y:S01]  /*1680*/  HADD2.F32 R174, -RZ, R174.H0_H0 ;  /* 0x200000aeffae7230 */ /* 0x000fe20000004100 */
[----:B------:R-:W-:-:S02]  /*1690*/  MOV R166, R167 ;  /* 0x000000a700a67202 */ /* 0x000fc40000000f00 */
[----:B------:R-:W-:Y:S01]  /*16a0*/  SHF.R.U32.HI R171, RZ, 0x10, R167 ;  /* 0x00000010ffab7819 */ /* 0x000fe200000116a7 */
[C---:B------:R-:W-:Y:S01]  /*16b0*/  FADD.FTZ R25, -R0.reuse, R27 ;  /* 0x0000001b00197221 */ /* 0x040fe20000010100 */
[----:B------:R-:W-:Y:S01]  /*16c0*/  SHF.R.U32.HI R173, RZ, 0x10, R173 ;  /* 0x00000010ffad7819 */ /* 0x000fe200000116ad */
[----:B------:R-:W-:Y:S01]  /*16d0*/  FADD.FTZ R26, -R0, R28 ;  /* 0x0000001c001a7221 */ /* 0x000fe20000010100 */
        /* <DEDUP_REMOVED lines=8> */
[----:B------:R-:W-:Y:S01]  /*1760*/  FADD.FTZ R30, -R0, R156 ;  /* 0x0000009c001e7221 */ /* 0x000fe20000010100 */
[----:B------:R-:W-:-:S02]  /*1770*/  HADD2.F32 R149, -RZ, R149.H0_H0 ;  /* 0x20000095ff957230 */ /* 0x000fc40000004100 */
[C---:B------:R-:W-:Y:S01]  /*1780*/  FADD.FTZ R31, -R0.reuse, R157 ;  /* 0x0000009d001f7221 */ /* 0x040fe20000010100 */
[C---:B------:R-:W-:Y:S01]  /*1790*/  FADD.FTZ R156, -R0.reuse, R158 ;  /* 0x0000009e009c7221 */ /* 0x040fe20000010100 */
[C---:B-----5:R-:W-:Y:S01]  /*17a0*/  FMUL.FTZ R12, R3.reuse, R12 ;  /* 0x0000000c030c7220 */ /* 0x060fe20000410000 */
[----:B------:R-:W-:Y:S02]  /*17b0*/  HADD2.F32 R172, -RZ, R172.H0_H0 ;  /* 0x200000acffac7230 */ /* 0x000fe40000004100 */
[----:B------:R-:W-:Y:S01]  /*17c0*/  FADD.FTZ R157, -R0, R159 ;  /* 0x0000009f009d7221 */ /* 0x000fe20000010100 */
[----:B------:R-:W-:Y:S02]  /*17d0*/  HADD2.F32 R150, -RZ, R150.H0_H0 ;  /* 0x20000096ff967230 */ /* 0x000fe40000004100 */
[C---:B------:R-:W-:Y:S01]  /*17e0*/  FMUL.FTZ R10, R3.reuse, R10 ;  /* 0x0000000a030a7220 */ /* 0x040fe20000410000 */
[----:B------:R-:W-:Y:S02]  /*17f0*/  HADD2.F32 R173, -RZ, R173.H0_H0 ;  /* 0x200000adffad7230 */ /* 0x000fe40000004100 */
[----:B------:R-:W-:Y:S01]  /*1800*/  FMUL.FTZ R158, R190, R174 ;  /* 0x000000aebe9e7220 */ /* 0x000fe20000410000 */
[C---:B------:R-:W-:Y:S01]  /*1810*/  FMUL.FTZ R0, R3.reuse, R180 ;  /* 0x000000b403007220 */ /* 0x040fe20000410000 */
[----:B------:R-:W-:Y:S01]  /*1820*/  FMUL.FTZ R9, R3, R9 ;  /* 0x0000000903097220 */ /* 0x000fe20000410000 */
[----:B------:R-:W-:-:S02]  /*1830*/  HADD2.F32 R148, -RZ, R148.H0_H0 ;  /* 0x20000094ff947230 */ /* 0x000fc40000004100 */
[----:B------:R-:W-:Y:S01]  /*1840*/  FMUL.FTZ R11, R3, R11 ;  /* 0x0000000b030b7220 */ /* 0x000fe20000410000 */
[----:B------:R-:W-:Y:S02]  /*1850*/  HADD2.F32 R180, -RZ, R161.H0_H0 ;  /* 0x200000a1ffb47230 */ /* 0x000fe40000004100 */
        /* <DEDUP_REMOVED lines=8> */
[----:B------:R-:W-:Y:S01]  /*18e0*/  FADD.FTZ R149, RZ, R158 ;  /* 0x0000009eff957221 */ /* 0x000fe20000010000 */
[----:B------:R-:W-:Y:S01]  /*18f0*/  FMUL.FTZ R7, R3, R7 ;  /* 0x0000000703077220 */ /* 0x000fe20000410000 */
[----:B------:R-:W-:Y:S01]  /*1900*/  FADD.FTZ R127, R127, R173 ;  /* 0x000000ad7f7f7221 */ /* 0x000fe20000010000 */
[-C--:B------:R-:W-:Y:S01]  /*1910*/  FFMA.FTZ R63, R9, R173.reuse, R63 ;  /* 0x000000ad093f7223 */ /* 0x080fe2000001003f */
[----:B------:R-:W-:Y:S01]  /*1920*/  FMUL.FTZ R189, R181, R173 ;  /* 0x000000adb5bd7220 */ /* 0x000fe20000410000 */
[----:B------:R-:W-:Y:S01]  /*1930*/  FFMA.FTZ R150, R0, R158, RZ ;  /* 0x0000009e00967223 */ /* 0x000fe200000100ff */
[----:B------:R-:W-:-:S02]  /*1940*/  HADD2.F32 R173, -RZ, R160.H0_H0 ;  /* 0x200000a0ffad7230 */ /* 0x000fc40000004100 */
[----:B------:R-:W-:Y:S01]  /*1950*/  FADD.FTZ R121, R121, R148 ;  /* 0x0000009479797221 */ /* 0x000fe20000010000 */
[-C--:B------:R-:W-:Y:S01]  /*1960*/  FFMA.FTZ R65, R11, R148.reuse, R65 ;  /* 0x000000940b417223 */ /* 0x080fe20000010041 */
[----:B------:R-:W-:Y:S01]  /*1970*/  FMUL.FTZ R160, R251, R148 ;  /* 0x00000094fba07220 */ /* 0x000fe20000410000 */
[----:B------:R-:W-:Y:S01]  /*1980*/  FADD.FTZ R148, R149, R192 ;  /* 0x000000c095947221 */ /* 0x000fe20000010000 */
[----:B------:R-:W-:Y:S01]  /*1990*/  FMUL.FTZ R8, R3, R8 ;  /* 0x0000000803087220 */ /* 0x000fe20000410000 */
[----:B------:R-:W-:Y:S01]  /*19a0*/  FMUL.FTZ R190, R182, R155 ;  /* 0x0000009bb6be7220 */ /* 0x000fe20000410000 */
[----:B------:R-:W-:-:S03]  /*19b0*/  FFMA.FTZ R149, R7, R192, R150 ;  /* 0x000000c007957223 */ /* 0x000fc60000010096 */
[----:B------:R-:W-:Y:S01]  /*19c0*/  FADD.FTZ R148, R148, R190 ;  /* 0x000000be94947221 */ /* 0x000fe20000010000 */
[----:B------:R-:W-:-:S03]  /*19d0*/  FFMA.FTZ R149, R8, R190, R149 ;  /* 0x000000be08957223 */ /* 0x000fc60000010095 */
[----:B------:R-:W-:Y:S01]  /*19e0*/  FADD.FTZ R148, R148, R189 ;  /* 0x000000bd94947221 */ /* 0x000fe20000010000 */
[----:B------:R-:W-:Y:S01]  /*19f0*/  FFMA.FTZ R149, R9, R189, R149 ;  /* 0x000000bd09957223 */ /* 0x000fe20000010095 */
[----:B------:R-:W-:Y:S02]  /*1a00*/  SHF.R.U64 R177, R162, 0x10, R163 ;  /* 0x00000010a2b17819 */ /* 0x000fe400000012a3 */
[----:B------:R-:W-:Y:S01]  /*1a10*/  FADD.FTZ R148, R148, R159 ;  /* 0x0000009f94947221 */ /* 0x000fe20000010000 */
[----:B------:R-:W-:Y:S01]  /*1a20*/  FFMA.FTZ R149, R10, R159, R149 ;  /* 0x0000009f0a957223 */ /* 0x000fe20000010095 */
[----:B------:R-:W-:Y:S01]  /*1a30*/  MOV R162, R163 ;  /* 0x000000a300a27202 */ /* 0x000fe20000000f00 */
[----:B------:R-:W-:Y:S02]  /*1a40*/  HADD2.F32 R153, -RZ, R153.H0_H0 ;  /* 0x20000099ff997230 */ /* 0x000fe40000004100 */
[----:B------:R-:W-:Y:S01]  /*1a50*/  FADD.FTZ R148, R148, R160 ;  /* 0x000000a094947221 */ /* 0x000fe20000010000 */
[----:B------:R-:W-:Y:S01]  /*1a60*/  FFMA.FTZ R149, R11, R160, R149 ;  /* 0x000000a00b957223 */ /* 0x000fe20000010095 */
[----:B------:R-:W-:Y:S01]  /*1a70*/  SHF.R.U32.HI R163, RZ, 0x10, R163 ;  /* 0x00000010ffa37819 */ /* 0x000fe200000116a3 */
[----:B------:R-:W-:-:S02]  /*1a80*/  HADD2.F32 R154, -RZ, R154.H0_H0 ;  /* 0x2000009aff9a7230 */ /* 0x000fc40000004100 */
[----:B------:R-:W-:Y:S01]  /*1a90*/  FMUL.FTZ R13, R3, R13 ;  /* 0x0000000d030d7220 */ /* 0x000fe20000410000 */
[----:B------:R-:W-:Y:S02]  /*1aa0*/  HADD2.F32 R181, -RZ, R162.H0_H0 ;  /* 0x200000a2ffb57230 */ /* 0x000fe40000004100 */
[----:B------:R-:W-:Y:S01]  /*1ab0*/  FMUL.FTZ R162, R249, R153 ;  /* 0x00000099f9a27220 */ /* 0x000fe20000410000 */
[----:B------:R-:W-:Y:S01]  /*1ac0*/  FADD.FTZ R148, R148, R161 ;  /* 0x000000a194947221 */ /* 0x000fe20000010000 */
[----:B------:R-:W-:Y:S01]  /*1ad0*/  FFMA.FTZ R149, R12, R161, R149 ;  /* 0x000000a10c957223 */ /* 0x000fe20000010095 */
[----:B------:R-:W-:Y:S01]  /*1ae0*/  MOV R178, R164 ;  /* 0x000000a400b27202 */ /* 0x000fe20000000f00 */
[----:B------:R-:W-:Y:S01]  /*1af0*/  HADD2.F32 R151, -RZ, R151.H0_H0 ;  /* 0x20000097ff977230 */ /* 0x000fe20000004100 */
[----:B------:R-:W-:Y:S01]  /*1b00*/  SHF.R.U64 R164, R164, 0x10, R165 ;  /* 0x00000010a4a47819 */ /* 0x000fe200000012a5 */
[----:B------:R-:W-:Y:S02]  /*1b10*/  HADD2.F32 R182, -RZ, R163.H0_H0 ;  /* 0x200000a3ffb67230 */ /* 0x000fe40000004100 */
[----:B------:R-:W-:Y:S01]  /*1b20*/  FMUL.FTZ R14, R3, R14 ;  /* 0x0000000e030e7220 */ /* 0x000fe20000410000 */
[----:B------:R-:W-:Y:S01]  /*1b30*/  FMUL.FTZ R163, R248, R154 ;  /* 0x0000009af8a37220 */ /* 0x000fe20000410000 */
[----:B------:R-:W-:Y:S01]  /*1b40*/  FADD.FTZ R148, R148, R162 ;  /* 0x000000a294947221 */ /* 0x000fe20000010000 */
[----:B------:R-:W-:Y:S01]  /*1b50*/  FFMA.FTZ R149, R13, R162, R149 ;  /* 0x000000a20d957223 */ /* 0x000fe20000010095 */
[----:B------:R-:W-:Y:S01]  /*1b60*/  MOV R179, R165 ;  /* 0x000000a500b37202 */ /* 0x000fe20000000f00 */
[----:B------:R-:W-:Y:S01]  /*1b70*/  HADD2.F32 R152, -RZ, R152.H0_H0 ;  /* 0x20000098ff987230 */ /* 0x000fe20000004100 */
[----:B------:R-:W-:Y:S01]  /*1b80*/  SHF.R.U32.HI R165, RZ, 0x10, R165 ;  /* 0x00000010ffa57819 */ /* 0x000fe200000116a5 */
[----:B------:R-:W-:-:S02]  /*1b90*/  HADD2.F32 R237, -RZ, R164.H0_H0 ;  /* 0x200000a4ffed7230 */ /* 0x000fc40000004100 */
[----:B------:R-:W-:Y:S01]  /*1ba0*/  FMUL.FTZ R15, R3, R15 ;  /* 0x0000000f030f7220 */ /* 0x000fe20000410000 */
[----:B------:R-:W-:Y:S01]  /*1bb0*/  FMUL.FTZ R164, R247, R151 ;  /* 0x00000097f7a47220 */ /* 0x000fe20000410000 */
[----:B------:R-:W-:Y:S01]  /*1bc0*/  FADD.FTZ R148, R148, R163 ;  /* 0x000000a394947221 */ /* 0x000fe20000010000 */
[----:B------:R-:W-:Y:S01]  /*1bd0*/  FFMA.FTZ R149, R14, R163, R149 ;  /* 0x000000a30e957223 */ /* 0x000fe20000010095 */
[----:B------:R-:W-:Y:S02]  /*1be0*/  HADD2.F32 R168, -RZ, R168.H0_H0 ;  /* 0x200000a8ffa87230 */ /* 0x000fe40000004100 */
[----:B------:R-:W-:Y:S01]  /*1bf0*/  FMUL.FTZ R16, R3, R16 ;  /* 0x0000001003107220 */ /* 0x000fe20000410000 */
[----:B------:R-:W-:Y:S02]  /*1c00*/  HADD2.F32 R239, -RZ, R165.H0_H0 ;  /* 0x200000a5ffef7230 */ /* 0x000fe40000004100 */
[----:B------:R-:W-:Y:S01]  /*1c10*/  FMUL.FTZ R165, R246, R152 ;  /* 0x00000098f6a57220 */ /* 0x000fe20000410000 */
[----:B------:R-:W-:Y:S01]  /*1c20*/  FADD.FTZ R148, R148, R164 ;  /* 0x000000a494947221 */ /* 0x000fe20000010000 */
[----:B------:R-:W-:Y:S01]  /*1c30*/  FFMA.FTZ R149, R15, R164, R149 ;  /* 0x000000a40f957223 */ /* 0x000fe20000010095 */
[----:B------:R-:W-:Y:S01]  /*1c40*/  FADD.FTZ R126, R126, R155 ;  /* 0x0000009b7e7e7221 */ /* 0x000fe20000010000 */
[----:B------:R-:W-:Y:S01]  /*1c50*/  FFMA.FTZ R62, R8, R155, R62 ;  /* 0x0000009b083e7223 */ /* 0x000fe2000001003e */
[----:B------:R-:W-:-:S02]  /*1c60*/  HADD2.F32 R169, -RZ, R169.H0_H0 ;  /* 0x200000a9ffa97230 */ /* 0x000fc40000004100 */
[----:B------:R-:W-:Y:S01]  /*1c70*/  FMUL.FTZ R17, R3, R17 ;  /* 0x0000001103117220 */ /* 0x000fe20000410000 */
[----:B------:R-:W-:Y:S02]  /*1c80*/  HADD2.F32 R155, -RZ, R166.H0_H0 ;  /* 0x200000a6ff9b7230 */ /* 0x000fe40000004100 */
[----:B------:R-:W-:Y:S01]  /*1c90*/  FMUL.FTZ R166, R245, R168 ;  /* 0x000000a8f5a67220 */ /* 0x000fe20000410000 */
        /* <DEDUP_REMOVED lines=30> */
[----:B------:R-:W-:-:S02]  /*1e80*/  HADD2.F32 R175, -RZ, R175.H0_H0 ;  /* 0x200000afffaf7230 */ /* 0x000fc40000004100 */
[----:B------:R-:W-:Y:S01]  /*1e90*/  FADD.FTZ R115, R115, R171 ;  /* 0x000000ab73737221 */ /* 0x000fe20000010000 */
[C---:B------:R-:W-:Y:S01]  /*1ea0*/  FFMA.FTZ R143, R21.reuse, R171, R143 ;  /* 0x000000ab158f7223 */ /* 0x040fe2000001008f */
[----:B------:R-:W-:Y:S01]  /*1eb0*/  FMUL.FTZ R171, R240, R172 ;  /* 0x000000acf0ab7220 */ /* 0x000fe20000410000 */
[----:B------:R-:W-:Y:S01]  /*1ec0*/  FADD.FTZ R148, R148, R170 ;  /* 0x000000aa94947221 */ /* 0x000fe20000010000 */
[----:B------:R-:W-:Y:S01]  /*1ed0*/  FFMA.FTZ R149, R21, R170, R149 ;  /* 0x000000aa15957223 */ /* 0x000fe20000010095 */
[C---:B------:R-:W-:Y:S01]  /*1ee0*/  FMUL.FTZ R24, R3.reuse, R24 ;  /* 0x0000001803187220 */ /* 0x040fe20000410000 */
        /* <DEDUP_REMOVED lines=85> */
.L_x_10261:
[----:B------:R-:W-:Y:S05]  /*2440*/  BSYNC B0 ;  /* 0x0000000000007941 */ /* 0x000fea0003800000 */
.L_x_10259:
        /* <DEDUP_REMOVED lines=26> */
.L_x_10356:
        /* <DEDUP_REMOVED lines=8> */
[----:B-----5:R-:W-:Y:S01]  /*2670*/  ISETP.GE.AND P4, PT, R212, 0x1, PT ;  /* 0x00000001d400780c */ /* 0x020fe20003f86270 */
[----:B------:R-:W-:-:S06]  /*2680*/  HFMA2.MMA R187, -RZ, RZ, 0, 0 ;  /* 0x00000000ffbb7435 */ /* 0x000fcc00000001ff */
[----:B------:R-:W3:Y:S06]  /*2690*/  LDC.U8 R236, c[0x0][0x2a0] ;  /* 0x0000a800ffec7b82 */ /* 0x000eec0000000000 */
[----:B------:R-:W-:Y:S02]  /*26a0*/  @P4 IADD3 R212, R212, -0x1, RZ ;  /* 0xffffffffd4d44810 */ /* 0x000fe40007ffe0ff */
[----:B--2---:R-:W-:-:S03]  /*26b0*/  LEA R150, R151, R150, 0x18 ;  /* 0x0000009697967211 */ /* 0x004fc600078ec0ff */
[----:B0-----:R-:W-:Y:S01]  /*26c0*/  @P4 IMAD R212, R212, R155, RZ ;  /* 0x0000009bd4d44224 */ /* 0x001fe200078e02ff */
[-C--:B------:R-:W-:Y:S02]  /*26d0*/  @!P0 LEA R238, R238, R150.reuse, 0x3 ;  /* 0x00000096eeee8211 */ /* 0x080fe400078e18ff */
[----:B------:R-:W-:Y:S02]  /*26e0*/  LEA R152, R152, R150, 0x3 ;  /* 0x0000009698987211 */ /* 0x000fe400078e18ff */
[----:B-1----:R-:W-:Y:S01]  /*26f0*/  @P4 SHF.R.S32.HI R153, RZ, 0x1f, R212 ;  /* 0x0000001fff994819 */ /* 0x002fe200000114d4 */
[----:B------:R-:W-:Y:S01]  /*2700*/  @!P0 STS.64 [R238+0x7000], R148 ;  /* 0x00700094ee008388 */ /* 0x000fe20000000a00 */
[----:B------:R-:W-:Y:S02]  /*2710*/  LOP3.LUT R155, R239, 0xff, RZ, 0xc0, !PT ;  /* 0x000000ffef9b7812 */ /* 0x000fe400078ec0ff */
[----:B------:R-:W-:Y:S01]  /*2720*/  @P4 LEA.HI R153, R153, R212, RZ, 0x2 ;  /* 0x000000d499994211 */ /* 0x000fe200078f10ff */
[----:B------:R-:W-:Y:S03]  /*2730*/  BAR.SYNC.DEFER_BLOCKING 0x0 ;  /* 0x0000000000007b1d */ /* 0x000fe60000010000 */
[----:B------:R-:W-:-:S03]  /*2740*/  @P4 LEA.HI.SX32 R187, R153, R155, 0x1e ;  /* 0x0000009b99bb4211 */ /* 0x000fc600078ff2ff */
        /* <DEDUP_REMOVED lines=12> */
[----:B------:R-:W-:Y:S02]  /*2810*/  FADD.FTZ R149, R154, R149 ;  /* 0x000000959a957221 */ /* 0x000fe40000010000 */
[----:B------:R-:W0:Y:S01]  /*2820*/  LDS.128 R152, [R152+0x7030] ;  /* 0x0070300098987984 */ /* 0x000e220000000c00 */
[----:B------:R-:W-:Y:S01]  /*2830*/  FADD.FTZ R150, R150, R148 ;  /* 0x0000009496967221 */ /* 0x000fe20000010000 */
[----:B------:R-:W-:-:S02]  /*2840*/  FADD.FTZ R151, R151, R149 ;  /* 0x0000009597977221 */ /* 0x000fc40000010000 */
[----:B------:R-:W1:Y:S02]  /*2850*/  @P4 LDC.64 R148, c[0x0][0x220] ;  /* 0x00008800ff944b82 */ /* 0x000e640000000a00 */
[----:B-1----:R-:W-:-:S06]  /*2860*/  @P4 IMAD.WIDE.U32 R148, R187, 0x8, R148 ;  /* 0x00000008bb944825 */ /* 0x002fcc00078e0094 */
[----:B------:R-:W2:Y:S01]  /*2870*/  @P4 LDG.E.64 R148, desc[UR4][R148.64] ;  /* 0x0000000494944981 */ /* 0x000ea2000c1e1b00 */
[----:B0-----:R-:W-:Y:S02]  /*2880*/  FADD.FTZ R152, R150, R152 ;  /* 0x0000009896987221 */ /* 0x001fe40000010000 */
[----:B------:R-:W0:Y:S02]  /*2890*/  @P4 LDC R150, c[0x0][0x29c] ;  /* 0x0000a700ff964b82 */ /* 0x000e240000000800 */
[----:B------:R-:W-:-:S06]  /*28a0*/  FADD.FTZ R152, R154, R152 ;  /* 0x000000989a987221 */ /* 0x000fcc0000010000 */
[----:B------:R-:W1:Y:S01]  /*28b0*/  @P4 LDC R154, c[0x0][0x29c] ;  /* 0x0000a700ff9a4b82 */ /* 0x000e620000000800 */
[----:B------:R-:W-:Y:S01]  /*28c0*/  FADD.FTZ R151, R151, R153 ;  /* 0x0000009997977221 */ /* 0x000fe20000010000 */
[----:B------:R-:W-:Y:S01]  /*28d0*/  @!P6 ISETP.NE.U32.AND P1, PT, R5, RZ, PT ;  /* 0x000000ff0500e20c */ /* 0x000fe20003f25070 */
[----:B------:R-:W-:Y:S01]  /*28e0*/  FMUL.FTZ R153, R152, UR8 ;  /* 0x0000000898997c20 */ /* 0x000fe20008410000 */
[----:B---3--:R-:W-:Y:S01]  /*28f0*/  ISETP.NE.AND P2, PT, R236, RZ, PT ;  /* 0x000000ffec00720c */ /* 0x008fe20003f45270 */
[----:B------:R-:W-:Y:S01]  /*2900*/  FADD.FTZ R151, R155, R151 ;  /* 0x000000979b977221 */ /* 0x000fe20000010000 */
[----:B------:R-:W-:Y:S01]  /*2910*/  @!P6 ISETP.NE.AND.EX P1, PT, R6, RZ, PT, P1 ;  /* 0x000000ff0600e20c */ /* 0x000fe20003f25310 */
[----:B------:R-:W-:Y:S01]  /*2920*/  BSSY B0, `(.L_x_10263) ;  /* 0x0000012000007945 */ /* 0x000fe20003800000 */
[----:B------:R-:W-:Y:S01]  /*2930*/  @!P6 ISETP.NE.U32.AND P0, PT, R5, RZ, PT ;  /* 0x000000ff0500e20c */ /* 0x000fe20003f05070 */
[----:B------:R-:W-:Y:S01]  /*2940*/  FMUL.FTZ R152, R151, UR8 ;  /* 0x0000000897987c20 */ /* 0x000fe20008410000 */
[----:B------:R-:W-:-:S02]  /*2950*/  FSEL R153, R153, RZ, !P2 ;  /* 0x000000ff99997208 */ /* 0x000fc40005000000 */
[C---:B--2---:R-:W-:Y:S02]  /*2960*/  @P4 PRMT R234, R148.reuse, 0x7610, R234 ;  /* 0x0000761094ea4816 */ /* 0x044fe400000000ea */
[--C-:B------:R-:W-:Y:S02]  /*2970*/  @P4 SHF.R.U64 R148, R148, 0x10, R149.reuse ;  /* 0x0000001094944819 */ /* 0x100fe40000001295 */
[--C-:B------:R-:W-:Y:S02]  /*2980*/  @P4 PRMT R234, R234, 0x5410, R149.reuse ;  /* 0x00005410eaea4816 */ /* 0x100fe40000000095 */
[----:B------:R-:W-:Y:S02]  /*2990*/  @P4 SHF.R.U32.HI R149, RZ, 0x10, R149 ;  /* 0x00000010ff954819 */ /* 0x000fe40000011695 */
[----:B------:R-:W-:Y:S02]  /*29a0*/  @P4 PRMT R235, R148, 0x7610, R235 ;  /* 0x0000761094eb4816 */ /* 0x000fe400000000eb */
[----:B------:R-:W-:-:S02]  /*29b0*/  @!P6 FSEL R148, R56, RZ, P1 ;  /* 0x000000ff3894e208 */ /* 0x000fc40000800000 */
[----:B------:R-:W-:Y:S01]  /*29c0*/  @P4 PRMT R235, R235, 0x5410, R149 ;  /* 0x00005410ebeb4816 */ /* 0x000fe20000000095 */
[----:B01----:R-:W-:Y:S06]  /*29d0*/  @!P6 BRA `(.L_x_10264) ;  /* 0x000000000018e947 */ /* 0x003fec0003800000 */
[----:B------:R-:W-:Y:S01]  /*29e0*/  ISETP.NE.U32.AND P1, PT, R5, RZ, PT ;  /* 0x000000ff0500720c */ /* 0x000fe20003f25070 */
[----:B------:R-:W-:-:S03]  /*29f0*/  FFMA.FTZ R149, R0, R152, R153 ;  /* 0x0000009800957223 */ /* 0x000fc60000010099 */
[----:B------:R-:W-:Y:S01]  /*2a00*/  ISETP.NE.AND.EX P1, PT, R6, RZ, PT, P1 ;  /* 0x000000ff0600720c */ /* 0x000fe20003f25310 */
[----:B------:R-:W-:-:S04]  /*2a10*/  FADD.FTZ R148, R158, -R149 ;  /* 0x800000959e947221 */ /* 0x000fc80000010000 */
[----:B------:R-:W-:-:S08]  /*2a20*/  FMUL.FTZ R148, R3, R148 ;  /* 0x0000009403947220 */ /* 0x000fd00000410000 */
[----:B------:R-:W-:-:S07]  /*2a30*/  @P1 FADD.FTZ R148, R56, R148 ;  /* 0x0000009438941221 */ /* 0x000fce0000010000 */
.L_x_10264:
[----:B------:R-:W-:Y:S05]  /*2a40*/  BSYNC B0 ;  /* 0x0000000000007941 */ /* 0x000fea0003800000 */
.L_x_10263:
[----:B------:R-:W-:Y:S02]  /*2a50*/  @P4 HADD2.F32 R149, -RZ, R234.H0_H0 ;  /* 0x200000eaff954230 */ /* 0x000fe40000004100 */
        /* <DEDUP_REMOVED lines=12> */
.L_x_10266:
[----:B------:R-:W-:Y:S05]  /*2b20*/  BSYNC B0 ;  /* 0x0000000000007941 */ /* 0x000fea0003800000 */
.L_x_10265:
[----:B------:R-:W-:Y:S02]  /*2b30*/  @P4 HADD2.F32 R151, -RZ, R235.H0_H0 ;  /* 0x200000ebff974230 */ /* 0x000fe40000004100 */
[----:B------:R-:W-:Y:S01]  /*2b40*/  @P4 FMUL.FTZ R150, R149, R150 ;  /* 0x0000009695964220 */ /* 0x000fe20000410000 */
[----:B------:R-:W-:Y:S01]  /*2b50*/  @P4 FMUL.FTZ R154, R222, R154 ;  /* 0x0000009ade9a4220 */ /* 0x000fe20000410000 */
[----:B------:R-:W-:Y:S01]  /*2b60*/  @!P6 ISETP.NE.U32.AND P0, PT, R5, RZ, PT ;  /* 0x000000ff0500e20c */ /* 0x000fe20003f05070 */
[----:B------:R-:W-:Y:S01]  /*2b70*/  BSSY B0, `(.L_x_10267) ;  /* 0x0000011000007945 */ /* 0x000fe20003800000 */
[----:B------:R-:W-:Y:S01]  /*2b80*/  @P4 FFMA.FTZ R97, R150, R151, R97 ;  /* 0x0000009796614223 */ /* 0x000fe20000010061 */
[----:B------:R-:W-:Y:S01]  /*2b90*/  @P4 FMUL.FTZ R150, R221, R150 ;  /* 0x00000096dd964220 */ /* 0x000fe20000410000 */
[----:B------:R-:W0:Y:S01]  /*2ba0*/  @P4 LDC R151, c[0x0][0x29c] ;  /* 0x0000a700ff974b82 */ /* 0x000e220000000800 */
[----:B------:R-:W-:Y:S02]  /*2bb0*/  @P4 F2FP.F16.F32.PACK_AB R154, RZ, R154 ;  /* 0x0000009aff9a423e */ /* 0x000fe400000000ff */
[----:B------:R-:W-:-:S02]  /*2bc0*/  @!P6 ISETP.NE.AND.EX P0, PT, R6, RZ, PT, P0 ;  /* 0x000000ff0600e20c */ /* 0x000fc40003f05300 */
[----:B------:R-:W-:Y:S02]  /*2bd0*/  @P4 F2FP.F16.F32.PACK_AB R150, RZ, R150 ;  /* 0x00000096ff96423e */ /* 0x000fe400000000ff */
        /* <DEDUP_REMOVED lines=10> */
.L_x_10268:
[----:B------:R-:W-:Y:S05]  /*2c80*/  BSYNC B0 ;  /* 0x0000000000007941 */ /* 0x000fea0003800000 */
.L_x_10267:
[----:B------:R-:W-:Y:S02]  /*2c90*/  @P4 HADD2.F32 R154, -RZ, R234.H1_H1 ;  /* 0x300000eaff9a4230 */ /* 0x000fe40000004100 */
[----:B0-----:R-:W-:Y:S01]  /*2ca0*/  @P4 FMUL.FTZ R151, R150, R151 ;  /* 0x0000009796974220 */ /* 0x001fe20000410000 */
[----:B------:R-:W-:Y:S01]  /*2cb0*/  @!P6 ISETP.NE.U32.AND P0, PT, R5, RZ, PT ;  /* 0x000000ff0500e20c */ /* 0x000fe20003f05070 */
[----:B------:R-:W-:Y:S02]  /*2cc0*/  BSSY B0, `(.L_x_10269) ;  /* 0x000000f000007945 */ /* 0x000fe40003800000 */
[----:B------:R-:W-:Y:S01]  /*2cd0*/  @P4 FFMA.FTZ R98, R151, R154, R98 ;  /* 0x0000009a97624223 */ /* 0x000fe20000010062 */
[----:B------:R-:W-:Y:S01]  /*2ce0*/  @P4 FMUL.FTZ R151, R220, R151 ;  /* 0x00000097dc974220 */ /* 0x000fe20000410000 */
[----:B------:R-:W0:Y:S01]  /*2cf0*/  @P4 LDC R154, c[0x0][0x29c] ;  /* 0x0000a700ff9a4b82 */ /* 0x000e220000000800 */
[----:B------:R-:W-:-:S03]  /*2d00*/  @!P6 ISETP.NE.AND.EX P0, PT, R6, RZ, PT, P0 ;  /* 0x000000ff0600e20c */ /* 0x000fc60003f05300 */
        /* <DEDUP_REMOVED lines=10> */
.L_x_10270:
[----:B------:R-:W-:Y:S05]  /*2db0*/  BSYNC B0 ;  /* 0x0000000000007941 */ /* 0x000fea0003800000 */
.L_x_10269:
[----:B------:R-:W-:Y:S01]  /*2dc0*/  @P4 HADD2.F32 R155, -RZ, R235.H1_H1 ;  /* 0x300000ebff9b4230 */ /* 0x000fe20000004100 */
[----:B------:R-:W-:Y:S01]  /*2dd0*/  ISETP.NE.U32.AND P1, PT, RZ, UR10, PT ;  /* 0x0000000aff007c0c */ /* 0x000fe2000bf25070 */
[----:B0-----:R-:W-:Y:S01]  /*2de0*/  @P4 FMUL.FTZ R154, R151, R154 ;  /* 0x0000009a979a4220 */ /* 0x001fe20000410000 */
[----:B------:R-:W-:Y:S01]  /*2df0*/  ISETP.NE.U32.AND P0, PT, RZ, UR10, PT ;  /* 0x0000000aff007c0c */ /* 0x000fe2000bf05070 */
[----:B------:R-:W-:Y:S01]  /*2e00*/  BSSY B0, `(.L_x_10271) ;  /* 0x0000017000007945 */ /* 0x000fe20003800000 */
[----:B------:R-:W-:Y:S01]  /*2e10*/  ISETP.NE.AND.EX P1, PT, RZ, UR11, PT, P1 ;  /* 0x0000000bff007c0c */ /* 0x000fe2000bf25310 */
[----:B------:R-:W-:Y:S01]  /*2e20*/  @P4 FFMA.FTZ R99, R154, R155, R99 ;  /* 0x0000009b9a634223 */ /* 0x000fe20000010063 */
[----:B------:R-:W-:Y:S01]  /*2e30*/  @P4 FMUL.FTZ R154, R219, R154 ;  /* 0x0000009adb9a4220 */ /* 0x000fe20000410000 */
[----:B------:R-:W-:-:S04]  /*2e40*/  ISETP.NE.AND.EX P0, PT, RZ, UR11, PT, P0 ;  /* 0x0000000bff007c0c */ /* 0x000fc8000bf05300 */
[----:B------:R-:W-:Y:S02]  /*2e50*/  @P4 F2FP.F16.F32.PACK_AB R154, RZ, R154 ;  /* 0x0000009aff9a423e */ /* 0x000fe400000000ff */
[----:B------:R-:W-:Y:S02]  /*2e60*/  SEL R148, R148, R144, P0 ;  /* 0x0000009094947207 */ /* 0x000fe40000000000 */
[----:B------:R-:W-:Y:S02]  /*2e70*/  @P4 PRMT R186, R154, 0x7610, R186 ;  /* 0x000076109aba4816 */ /* 0x000fe400000000ba */
[----:B------:R-:W0:Y:S01]  /*2e80*/  @P1 LDC.64 R154, c[0x0][0x308] ;  /* 0x0000c200ff9a1b82 */ /* 0x000e220000000a00 */
        /* <DEDUP_REMOVED lines=14> */
.L_x_10272:
[----:B------:R-:W-:Y:S05]  /*2f70*/  BSYNC B0 ;  /* 0x0000000000007941 */ /* 0x000fea0003800000 */
.L_x_10271:
        /* <DEDUP_REMOVED lines=9> */
[C-C-:B--2---:R-:W-:Y:S02]  /*3010*/  SHF.R.U64 R235, R148.reuse, 0x10, R149.reuse ;  /* 0x0000001094eb7819 */ /* 0x144fe40000001295 */
[--C-:B------:R-:W-:Y:S02]  /*3020*/  SHF.R.U32.HI R151, RZ, 0x10, R149.reuse ;  /* 0x00000010ff977819 */ /* 0x100fe40000011695 */
[----:B------:R-:W-:Y:S02]  /*3030*/  PRMT R234, R148, 0x5410, R149 ;  /* 0x0000541094ea7816 */ /* 0x000fe40000000095 */
[----:B------:R-:W-:-:S07]  /*3040*/  PRMT R235, R235, 0x5410, R151 ;  /* 0x00005410ebeb7816 */ /* 0x000fce0000000097 */
.L_x_10274:
[----:B------:R-:W-:Y:S05]  /*3050*/  BSYNC B0 ;  /* 0x0000000000007941 */ /* 0x000fea0003800000 */
.L_x_10273:
        /* <DEDUP_REMOVED lines=9> */
.L_x_10276:
[----:B------:R-:W-:Y:S05]  /*30f0*/  BSYNC B0 ;  /* 0x0000000000007941 */ /* 0x000fea0003800000 */
.L_x_10275:
[----:B0-----:R-:W-:Y:S01]  /*3100*/  @P4 FMUL.FTZ R149, R148, R150 ;  /* 0x0000009694954220 */ /* 0x001fe20000410000 */
[----:B------:R-:W-:Y:S01]  /*3110*/  @P4 HADD2.F32 R151, -RZ, R234.H0_H0 ;  /* 0x200000eaff974230 */ /* 0x000fe20000004100 */
[----:B------:R-:W0:Y:S01]  /*3120*/  @P4 LDC R150, c[0x0][0x29c] ;  /* 0x0000a700ff964b82 */ /* 0x000e220000000800 */
[----:B------:R-:W-:Y:S01]  /*3130*/  @!P6 ISETP.NE.U32.AND P2, PT, R5, RZ, PT ;  /* 0x000000ff0500e20c */ /* 0x000fe20003f45070 */
[----:B------:R-:W-:Y:S02]  /*3140*/  BSSY B0, `(.L_x_10277) ;  /* 0x000000e000007945 */ /* 0x000fe40003800000 */
[-C--:B------:R-:W-:Y:S01]  /*3150*/  @P4 FFMA.FTZ R92, R151, R149.reuse, R92 ;  /* 0x00000095975c4223 */ /* 0x080fe2000001005c */
[----:B------:R-:W-:Y:S01]  /*3160*/  @P4 FMUL.FTZ R149, R218, R149 ;  /* 0x00000095da954220 */ /* 0x000fe20000410000 */
[----:B------:R-:W-:-:S04]  /*3170*/  @!P6 ISETP.NE.AND.EX P2, PT, R6, RZ, PT, P2 ;  /* 0x000000ff0600e20c */ /* 0x000fc80003f45320 */
        /* <DEDUP_REMOVED lines=10> */
.L_x_10278:
[----:B------:R-:W-:Y:S05]  /*3220*/  BSYNC B0 ;  /* 0x0000000000007941 */ /* 0x000fea0003800000 */
.L_x_10277:
[----:B------:R-:W-:Y:S02]  /*3230*/  @P4 HADD2.F32 R151, -RZ, R235.H0_H0 ;  /* 0x200000ebff974230 */ /* 0x000fe40000004100 */
[----:B0-----:R-:W-:Y:S01]  /*3240*/  @P4 FMUL.FTZ R150, R149, R150 ;  /* 0x0000009695964220 */ /* 0x001fe20000410000 */
[----:B------:R-:W-:Y:S01]  /*3250*/  @!P6 ISETP.NE.U32.AND P2, PT, R5, RZ, PT ;  /* 0x000000ff0500e20c */ /* 0x000fe20003f45070 */
[----:B------:R-:W-:Y:S02]  /*3260*/  BSSY B0, `(.L_x_10279) ;  /* 0x000000f000007945 */ /* 0x000fe40003800000 */
[-C--:B------:R-:W-:Y:S01]  /*3270*/  @P4 FFMA.FTZ R93, R151, R150.reuse, R93 ;  /* 0x00000096975d4223 */ /* 0x080fe2000001005d */
        /* <DEDUP_REMOVED lines=13> */
.L_x_10280:
[----:B------:R-:W-:Y:S05]  /*3350*/  BSYNC B0 ;  /* 0x0000000000007941 */ /* 0x000fea0003800000 */
.L_x_10279:
[----:B------:R-:W-:Y:S02]  /*3360*/  @P4 HADD2.F32 R154, -RZ, R234.H1_H1 ;  /* 0x300000eaff9a4230 */ /* 0x000fe40000004100 */
[----:B0-----:R-:W-:Y:S01]  /*3370*/  @P4 FMUL.FTZ R151, R150, R151 ;  /* 0x0000009796974220 */ /* 0x001fe20000410000 */
        /* <DEDUP_REMOVED lines=15> */
.L_x_10282:
[----:B------:R-:W-:Y:S05]  /*3470*/  BSYNC B0 ;  /* 0x0000000000007941 */ /* 0x000fea0003800000 */
.L_x_10281:
[----:B------:R-:W0:Y:S01]  /*3480*/  @P4 LDC R154, c[0x0][0x29c] ;  /* 0x0000a700ff9a4b82 */ /* 0x000e220000000800 */
[----:B------:R-:W-:Y:S01]  /*3490*/  @P4 HADD2.F32 R155, -RZ, R235.H1_H1 ;  /* 0x300000ebff9b4230 */ /* 0x000fe20000004100 */
        /* <DEDUP_REMOVED lines=8> */
[----:B------:R-:W-:-:S04]  /*3520*/  @P4 F2FP.F16.F32.PACK_AB R154, RZ, R154 ;  /* 0x0000009aff9a423e */ /* 0x000fc800000000ff */
        /* <DEDUP_REMOVED lines=13> */
.L_x_10284:
[----:B------:R-:W-:Y:S05]  /*3600*/  BSYNC B0 ;  /* 0x0000000000007941 */ /* 0x000fea0003800000 */
.L_x_10283:
        /* <DEDUP_REMOVED lines=11> */
[C-C-:B--2---:R-:W-:Y:S02]  /*36c0*/  SHF.R.U64 R235, R148.reuse, 0x10, R149.reuse ;  /* 0x0000001094eb7819 */ /* 0x144fe40000001295 */
[--C-:B------:R-:W-:Y:S02]  /*36d0*/  SHF.R.U32.HI R154, RZ, 0x10, R149.reuse ;  /* 0x00000010ff9a7819 */ /* 0x100fe40000011695 */
[----:B------:R-:W-:Y:S02]  /*36e0*/  PRMT R234, R148, 0x5410, R149 ;  /* 0x0000541094ea7816 */ /* 0x000fe40000000095 */
[----:B------:R-:W-:-:S07]  /*36f0*/  PRMT R235, R235, 0x5410, R154 ;  /* 0x00005410ebeb7816 */ /* 0x000fce000000009a */
.L_x_10286:
[----:B------:R-:W-:Y:S05]  /*3700*/  BSYNC B0 ;  /* 0x0000000000007941 */ /* 0x000fea0003800000 */
.L_x_10285:
        /* <DEDUP_REMOVED lines=9> */
.L_x_10288:
[----:B------:R-:W-:Y:S05]  /*37a0*/  BSYNC B0 ;  /* 0x0000000000007941 */ /* 0x000fea0003800000 */
.L_x_10287:
[----:B------:R-:W-:Y:S02]  /*37b0*/  @P4 HADD2.F32 R149, -RZ, R234.H0_H0 ;  /* 0x200000eaff954230 */ /* 0x000fe40000004100 */
        /* <DEDUP_REMOVED lines=12> */
.L_x_10290:
[----:B------:R-:W-:Y:S05]  /*3880*/  BSYNC B0 ;  /* 0x0000000000007941 */ /* 0x000fea0003800000 */
.L_x_10289:
[----:B------:R-:W-:Y:S02]  /*3890*/  @P4 HADD2.F32 R151, -RZ, R235.H0_H0 ;  /* 0x200000ebff974230 */ /* 0x000fe40000004100 */
[----:B-1----:R-:W-:Y:S01]  /*38a0*/  @P4 FMUL.FTZ R150, R149, R150 ;  /* 0x0000009695964220 */ /* 0x002fe20000410000 */
[----:B------:R-:W-:Y:S01]  /*38b0*/  @P4 FMUL.FTZ R154, R214, R154 ;  /* 0x0000009ad69a4220 */ /* 0x000fe20000410000 */
[----:B------:R-:W-:Y:S01]  /*38c0*/  @!P6 ISETP.NE.U32.AND P2, PT, R5, RZ, PT ;  /* 0x000000ff0500e20c */ /* 0x000fe20003f45070 */
[----:B------:R-:W-:Y:S01]  /*38d0*/  BSSY B0, `(.L_x_10291) ;  /* 0x0000011000007945 */ /* 0x000fe20003800000 */
[-C--:B------:R-:W-:Y:S01]  /*38e0*/  @P4 FFMA.FTZ R89, R151, R150.reuse, R89 ;  /* 0x0000009697594223 */ /* 0x080fe20000010059 */
        /* <DEDUP_REMOVED lines=15> */
.L_x_10292:
[----:B------:R-:W-:Y:S05]  /*39e0*/  BSYNC B0 ;  /* 0x0000000000007941 */ /* 0x000fea0003800000 */
.L_x_10291:
[----:B------:R-:W-:Y:S02]  /*39f0*/  @P4 HADD2.F32 R154, -RZ, R234.H1_H1 ;  /* 0x300000eaff9a4230 */ /* 0x000fe40000004100 */
        /* <DEDUP_REMOVED lines=17> */
.L_x_10294:
[----:B------:R-:W-:Y:S05]  /*3b10*/  BSYNC B0 ;  /* 0x0000000000007941 */ /* 0x000fea0003800000 */
.L_x_10293:
[----:B------:R-:W-:Y:S02]  /*3b20*/  @P4 HADD2.F32 R155, -RZ, R235.H1_H1 ;  /* 0x300000ebff9b4230 */ /* 0x000fe40000004100 */
[----:B0-----:R-:W-:Y:S01]  /*3b30*/  @P4 FMUL.FTZ R154, R151, R154 ;  /* 0x0000009a979a4220 */ /* 0x001fe20000410000 */
[----:B------:R-:W-:Y:S01]  /*3b40*/  SEL R148, R148, R144, P0 ;  /* 0x0000009094947207 */ /* 0x000fe20000000000 */
[----:B------:R-:W-:Y:S01]  /*3b50*/  BSSY B0, `(.L_x_10295) ;  /* 0x0000014000007945 */ /* 0x000fe20003800000 */
[----:B------:R-:W-:Y:S01]  /*3b60*/  SEL R149, R149, R145, P0 ;  /* 0x0000009195957207 */ /* 0x000fe20000000000 */
[-C--:B------:R-:W-:Y:S01]  /*3b70*/  @P4 FFMA.FTZ R91, R155, R154.reuse, R91 ;  /* 0x0000009a9b5b4223 */ /* 0x080fe2000001005b */
[----:B------:R-:W-:Y:S01]  /*3b80*/  @P4 FMUL.FTZ R154, R210, R154 ;  /* 0x0000009ad29a4220 */ /* 0x000fe20000410000 */
[----:B------:R-:W-:Y:S02]  /*3b90*/  SEL R150, R150, R146, P0 ;  /* 0x0000009296967207 */ /* 0x000fe40000000000 */
[----:B------:R-:W-:-:S02]  /*3ba0*/  SEL R151, R151, R147, P0 ;  /* 0x0000009397977207 */ /* 0x000fc40000000000 */
        /* <DEDUP_REMOVED lines=14> */
.L_x_10296:
[----:B------:R-:W-:Y:S05]  /*3c90*/  BSYNC B0 ;  /* 0x0000000000007941 */ /* 0x000fea0003800000 */
.L_x_10295:
        /* <DEDUP_REMOVED lines=13> */
.L_x_10298:
[----:B------:R-:W-:Y:S05]  /*3d70*/  BSYNC B0 ;  /* 0x0000000000007941 */ /* 0x000fea0003800000 */
.L_x_10297:
        /* <DEDUP_REMOVED lines=9> */
.L_x_10300:
[----:B------:R-:W-:Y:S05]  /*3e10*/  BSYNC B0 ;  /* 0x0000000000007941 */ /* 0x000fea0003800000 */
.L_x_10299:
[----:B------:R-:W1:Y:S01]  /*3e20*/  @P4 LDC R151, c[0x0][0x29c] ;  /* 0x0000a700ff974b82 */ /* 0x000e620000000800 */
[----:B------:R-:W-:Y:S02]  /*3e30*/  @P4 HADD2.F32 R149, -RZ, R234.H0_H0 ;  /* 0x200000eaff954230 */ /* 0x000fe40000004100 */
        /* <DEDUP_REMOVED lines=18> */
.L_x_10302:
[----:B------:R-:W-:Y:S05]  /*3f60*/  BSYNC B0 ;  /* 0x0000000000007941 */ /* 0x000fea0003800000 */
.L_x_10301:
[----:B------:R-:W-:Y:S02]  /*3f70*/  @P4 HADD2.F32 R150, -RZ, R235.H0_H0 ;  /* 0x200000ebff964230 */ /* 0x000fe40000004100 */
        /* <DEDUP_REMOVED lines=12> */
.L_x_10304:
[----:B------:R-:W-:Y:S05]  /*4040*/  BSYNC B0 ;  /* 0x0000000000007941 */ /* 0x000fea0003800000 */
.L_x_10303:
[----:B------:R-:W-:Y:S02]  /*4050*/  @P4 HADD2.F32 R154, -RZ, R234.H1_H1 ;  /* 0x300000eaff9a4230 */ /* 0x000fe40000004100 */
[----:B0-----:R-:W-:Y:S01]  /*4060*/  @P4 FMUL.FTZ R155, R150, R155 ;  /* 0x0000009b969b4220 */ /* 0x001fe20000410000 */
        /* <DEDUP_REMOVED lines=19> */
.L_x_10306:
[----:B------:R-:W-:Y:S05]  /*41a0*/  BSYNC B0 ;  /* 0x0000000000007941 */ /* 0x000fea0003800000 */
.L_x_10305:
        /* <DEDUP_REMOVED lines=23> */
.L_x_10308:
[----:B------:R-:W-:Y:S05]  /*4320*/  BSYNC B0 ;  /* 0x0000000000007941 */ /* 0x000fea0003800000 */
.L_x_10307:
        /* <DEDUP_REMOVED lines=15> */
.L_x_10310:
[----:B------:R-:W-:Y:S05]  /*4420*/  BSYNC B0 ;  /* 0x0000000000007941 */ /* 0x000fea0003800000 */
.L_x_10309:
        /* <DEDUP_REMOVED lines=9> */
.L_x_10312:
[----:B------:R-:W-:Y:S05]  /*44c0*/  BSYNC B0 ;  /* 0x0000000000007941 */ /* 0x000fea0003800000 */
.L_x_10311:
        /* <DEDUP_REMOVED lines=13> */
.L_x_10314:
[----:B------:R-:W-:Y:S05]  /*45a0*/  BSYNC B0 ;  /* 0x0000000000007941 */ /* 0x000fea0003800000 */
.L_x_10313:
[----:B------:R-:W-:Y:S02]  /*45b0*/  @P4 HADD2.F32 R154, -RZ, R235.H0_H0 ;  /* 0x200000ebff9a4230 */ /* 0x000fe40000004100 */
[----:B-1----:R-:W-:Y:S01]  /*45c0*/  @P4 FMUL.FTZ R150, R149, R150 ;  /* 0x0000009695964220 */ /* 0x002fe20000410000 */
[----:B------:R-:W0:Y:S01]  /*45d0*/  @P4 LDC R155, c[0x0][0x29c] ;  /* 0x0000a700ff9b4b82 */ /* 0x000e220000000800 */
[----:B------:R-:W-:Y:S01]  /*45e0*/  @P4 FMUL.FTZ R151, R205, R151 ;  /* 0x00000097cd974220 */ /* 0x000fe20000410000 */
[----:B------:R-:W-:Y:S01]  /*45f0*/  @!P6 ISETP.NE.U32.AND P3, PT, R5, RZ, PT ;  /* 0x000000ff0500e20c */ /* 0x000fe20003f65070 */
[-C--:B------:R-:W-:Y:S01]  /*4600*/  @P4 FFMA.FTZ R81, R154, R150.reuse, R81 ;  /* 0x000000969a514223 */ /* 0x080fe20000010051 */
[----:B------:R-:W-:Y:S01]  /*4610*/  @P4 FMUL.FTZ R150, R204, R150 ;  /* 0x00000096cc964220 */ /* 0x000fe20000410000 */
[----:B------:R-:W-:Y:S01]  /*4620*/  BSSY B0, `(.L_x_10315) ;  /* 0x0000010000007945 */ /* 0x000fe20003800000 */
[----:B------:R-:W-:Y:S02]  /*4630*/  @P4 F2FP.F16.F32.PACK_AB R151, RZ, R151 ;  /* 0x00000097ff97423e */ /* 0x000fe400000000ff */
[----:B------:R-:W1:Y:S01]  /*4640*/  @P4 LDC R154, c[0x0][0x29c] ;  /* 0x0000a700ff9a4b82 */ /* 0x000e620000000800 */
[----:B------:R-:W-:-:S02]  /*4650*/  @P4 F2FP.F16.F32.PACK_AB R150, RZ, R150 ;  /* 0x00000096ff96423e */ /* 0x000fc400000000ff */
        /* <DEDUP_REMOVED lines=12> */
.L_x_10316:
[----:B------:R-:W-:Y:S05]  /*4720*/  BSYNC B0 ;  /* 0x0000000000007941 */ /* 0x000fea0003800000 */
.L_x_10315:
[----:B------:R-:W-:Y:S02]  /*4730*/  @P4 HADD2.F32 R151, -RZ, R234.H1_H1 ;  /* 0x300000eaff974230 */ /* 0x000fe40000004100 */
        /* <DEDUP_REMOVED lines=12> */
.L_x_10318:
[----:B------:R-:W-:Y:S05]  /*4800*/  BSYNC B0 ;  /* 0x0000000000007941 */ /* 0x000fea0003800000 */
.L_x_10317:
[----:B------:R-:W-:Y:S02]  /*4810*/  @P4 HADD2.F32 R191, -RZ, R235.H1_H1 ;  /* 0x300000ebffbf4230 */ /* 0x000fe40000004100 */
[----:B-1----:R-:W-:Y:S01]  /*4820*/  @P4 FMUL.FTZ R154, R151, R154 ;  /* 0x0000009a979a4220 */ /* 0x002fe20000410000 */
[----:B------:R-:W-:Y:S01]  /*4830*/  SEL R148, R148, R144, P0 ;  /* 0x0000009094947207 */ /* 0x000fe20000000000 */
[----:B------:R-:W-:Y:S01]  /*4840*/  BSSY B0, `(.L_x_10319) ;  /* 0x0000018000007945 */ /* 0x000fe20003800000 */
[----:B------:R-:W-:Y:S01]  /*4850*/  SEL R149, R149, R145, P0 ;  /* 0x0000009195957207 */ /* 0x000fe20000000000 */
[-C--:B------:R-:W-:Y:S01]  /*4860*/  @P4 FFMA.FTZ R83, R191, R154.reuse, R83 ;  /* 0x0000009abf534223 */ /* 0x080fe20000010053 */
[----:B------:R-:W-:Y:S01]  /*4870*/  @P4 FMUL.FTZ R191, R203, R155 ;  /* 0x0000009bcbbf4220 */ /* 0x000fe20000410000 */
[----:B------:R-:W-:Y:S01]  /*4880*/  @P4 FMUL.FTZ R200, R202, R154 ;  /* 0x0000009acac84220 */ /* 0x000fe20000410000 */
[----:B------:R-:W-:Y:S01]  /*4890*/  SEL R150, R150, R146, P0 ;  /* 0x0000009296967207 */ /* 0x000fe20000000000 */
[----:B------:R-:W0:Y:S01]  /*48a0*/  @P1 LDC.64 R154, c[0x0][0x308] ;  /* 0x0000c200ff9a1b82 */ /* 0x000e220000000a00 */
[----:B------:R-:W-:-:S02]  /*48b0*/  SEL R151, R151, R147, P0 ;  /* 0x0000009397977207 */ /* 0x000fc40000000000 */
[----:B------:R-:W-:Y:S02]  /*48c0*/  @P4 F2FP.F16.F32.PACK_AB R191, RZ, R191 ;  /* 0x000000bfffbf423e */ /* 0x000fe400000000ff */
[----:B------:R-:W-:Y:S02]  /*48d0*/  @P4 F2FP.F16.F32.PACK_AB R200, RZ, R200 ;  /* 0x000000c8ffc8423e */ /* 0x000fe400000000ff */
[----:B------:R-:W-:Y:S02]  /*48e0*/  @P4 PRMT R185, R191, 0x7610, R185 ;  /* 0x00007610bfb94816 */ /* 0x000fe400000000b9 */
[----:B------:R-:W-:Y:S02]  /*48f0*/  @P1 IADD3 R191, R2, 0x400, RZ ;  /* 0x0000040002bf1810 */ /* 0x000fe40007ffe0ff */
[----:B------:R-:W-:-:S03]  /*4900*/  @P4 PRMT R186, R200, 0x7610, R186 ;  /* 0x00007610c8ba4816 */ /* 0x000fc600000000ba */
        /* <DEDUP_REMOVED lines=11> */
.L_x_10320:
[----:B------:R-:W-:Y:S05]  /*49c0*/  BSYNC B0 ;  /* 0x0000000000007941 */ /* 0x000fea0003800000 */
.L_x_10319:
        /* <DEDUP_REMOVED lines=15> */
.L_x_10322:
[----:B------:R-:W-:Y:S05]  /*4ac0*/  BSYNC B0 ;  /* 0x0000000000007941 */ /* 0x000fea0003800000 */
.L_x_10321:
        /* <DEDUP_REMOVED lines=9> */
.L_x_10324:
[----:B------:R-:W-:Y:S05]  /*4b60*/  BSYNC B0 ;  /* 0x0000000000007941 */ /* 0x000fea0003800000 */
.L_x_10323:
        /* <DEDUP_REMOVED lines=13> */
.L_x_10326:
[----:B------:R-:W-:Y:S05]  /*4c40*/  BSYNC B0 ;  /* 0x0000000000007941 */ /* 0x000fea0003800000 */
.L_x_10325:
        /* <DEDUP_REMOVED lines=23> */
.L_x_10328:
[----:B------:R-:W-:Y:S05]  /*4dc0*/  BSYNC B0 ;  /* 0x0000000000007941 */ /* 0x000fea0003800000 */
.L_x_10327:
        /* <DEDUP_REMOVED lines=13> */
.L_x_10330:
[----:B------:R-:W-:Y:S05]  /*4ea0*/  BSYNC B0 ;  /* 0x0000000000007941 */ /* 0x000fea0003800000 */
.L_x_10329:
        /* <DEDUP_REMOVED lines=30> */
.L_x_10332:
[----:B------:R-:W-:Y:S05]  /*5090*/  BSYNC B0 ;  /* 0x0000000000007941 */ /* 0x000fea0003800000 */
.L_x_10331:
        /* <DEDUP_REMOVED lines=10> */
.L_x_10334:
[----:B------:R-:W-:Y:S05]  /*5140*/  BSYNC B0 ;  /* 0x0000000000007941 */ /* 0x000fea0003800000 */
.L_x_10333:
        /* <DEDUP_REMOVED lines=9> */
.L_x_10336:
[----:B------:R-:W-:Y:S05]  /*51e0*/  BSYNC B0 ;  /* 0x0000000000007941 */ /* 0x000fea0003800000 */
.L_x_10335:
        /* <DEDUP_REMOVED lines=11> */
.L_x_10338:
[----:B------:R-:W-:Y:S05]  /*52a0*/  BSYNC B0 ;  /* 0x0000000000007941 */ /* 0x000fea0003800000 */
.L_x_10337:
        /* <DEDUP_REMOVED lines=12> */
.L_x_10340:
[----:B------:R-:W-:Y:S05]  /*5370*/  BSYNC B0 ;  /* 0x0000000000007941 */ /* 0x000fea0003800000 */
.L_x_10339:
        /* <DEDUP_REMOVED lines=9> */
.L_x_10342:
[----:B------:R-:W-:Y:S05]  /*5410*/  BSYNC B0 ;  /* 0x0000000000007941 */ /* 0x000fea0003800000 */
.L_x_10341:
[----:B------:R-:W0:Y:S01]  /*5420*/  @P1 LDC.64 R148, c[0x0][0x308] ;  /* 0x0000c200ff941b82 */ /* 0x000e220000000a00 */
[----:B------:R-:W-:Y:S01]  /*5430*/  @P1 IADD3 R153, R2, 0x600, RZ ;  /* 0x0000060002991810 */ /* 0x000fe20007ffe0ff */
[----:B------:R-:W-:Y:S01]  /*5440*/  BSSY B0, `(.L_x_10343) ;  /* 0x000002c000007945 */ /* 0x000fe20003800000 */
[----:B------:R-:W-:Y:S02]  /*5450*/  SEL R144, R150, R144, P0 ;  /* 0x0000009096907207 */ /* 0x000fe40000000000 */
[----:B------:R-:W-:Y:S02]  /*5460*/  SEL R145, R151, R145, P0 ;  /* 0x0000009197917207 */ /* 0x000fe40000000000 */
[----:B------:R-:W-:Y:S01]  /*5470*/  SEL R146, R154, R146, P0 ;  /* 0x000000929a927207 */ /* 0x000fe20000000000 */
        /* <DEDUP_REMOVED lines=8> */
[----:B------:R-:W-:Y:S02]  /*5500*/  @P4 HADD2.F32 R151, -RZ, R234.H0_H0 ;  /* 0x200000eaff974230 */ /* 0x000fe40000004100 */
[----:B--2---:R-:W-:Y:S01]  /*5510*/  @P4 FMUL.FTZ R5, R154, R6 ;  /* 0x000000069a054220 */ /* 0x004fe20000410000 */
[----:B------:R-:W-:-:S05]  /*5520*/  @P4 HADD2.F32 R6, -RZ, R235.H0_H0 ;  /* 0x200000ebff064230 */ /* 0x000fca0000004100 */
[-C--:B------:R-:W-:Y:S01]  /*5530*/  @P4 FFMA.FTZ R73, R6, R2.reuse, R73 ;  /* 0x0000000206494223 */ /* 0x080fe20000010049 */
[----:B------:R-:W-:Y:S02]  /*5540*/  @P4 HADD2.F32 R6, -RZ, R235.H1_H1 ;  /* 0x300000ebff064230 */ /* 0x000fe40000004100 */
[----:B---3--:R-:W-:Y:S01]  /*5550*/  @P4 FMUL.FTZ R3, R150, R3 ;  /* 0x0000000396034220 */ /* 0x008fe20000410000 */
[----:B------:R-:W-:-:S03]  /*5560*/  @P4 FMUL.FTZ R2, R195, R2 ;  /* 0x00000002c3024220 */ /* 0x000fc60000410000 */
[-C--:B------:R-:W-:Y:S01]  /*5570*/  @P4 FFMA.FTZ R72, R151, R3.reuse, R72 ;  /* 0x0000000397484223 */ /* 0x080fe20000010048 */
[----:B------:R-:W-:Y:S02]  /*5580*/  @P4 HADD2.F32 R151, -RZ, R234.H1_H1 ;  /* 0x300000eaff974230 */ /* 0x000fe40000004100 */
[----:B------:R-:W-:Y:S01]  /*5590*/  @P4 FMUL.FTZ R3, R196, R3 ;  /* 0x00000003c4034220 */ /* 0x000fe20000410000 */
[----:B------:R-:W-:Y:S01]  /*55a0*/  @P4 F2FP.F16.F32.PACK_AB R2, RZ, R2 ;  /* 0x00000002ff02423e */ /* 0x000fe200000000ff */
[----:B----4-:R-:W-:Y:S01]  /*55b0*/  @P4 FMUL.FTZ R152, R155, R152 ;  /* 0x000000989b984220 */ /* 0x010fe20000410000 */
[-C--:B------:R-:W-:Y:S01]  /*55c0*/  @P4 FFMA.FTZ R74, R151, R5.reuse, R74 ;  /* 0x00000005974a4223 */ /* 0x080fe2000001004a */
[----:B------:R-:W-:Y:S02]  /*55d0*/  @P4 FMUL.FTZ R5, R194, R5 ;  /* 0x00000005c2054220 */ /* 0x000fe40000410000 */
[-C--:B------:R-:W-:Y:S01]  /*55e0*/  @P4 FFMA.FTZ R75, R6, R152.reuse, R75 ;  /* 0x00000098064b4223 */ /* 0x080fe2000001004b */
[----:B------:R-:W-:Y:S01]  /*55f0*/  @P4 FMUL.FTZ R152, R193, R152 ;  /* 0x00000098c1984220 */ /* 0x000fe20000410000 */
[----:B------:R-:W-:-:S02]  /*5600*/  @P4 F2FP.F16.F32.PACK_AB R3, RZ, R3 ;  /* 0x00000003ff03423e */ /* 0x000fc400000000ff */
[----:B------:R-:W-:Y:S02]  /*5610*/  @P4 F2FP.F16.F32.PACK_AB R5, RZ, R5 ;  /* 0x00000005ff05423e */ /* 0x000fe400000000ff */
[----:B------:R-:W-:Y:S02]  /*5620*/  @P4 F2FP.F16.F32.PACK_AB R152, RZ, R152 ;  /* 0x00000098ff98423e */ /* 0x000fe400000000ff */
[----:B------:R-:W-:Y:S02]  /*5630*/  @P4 PRMT R183, R3, 0x7610, R183 ;  /* 0x0000761003b74816 */ /* 0x000fe400000000b7 */
        /* <DEDUP_REMOVED lines=12> */
.L_x_10344:
[----:B------:R-:W-:Y:S05]  /*5700*/  BSYNC B0 ;  /* 0x0000000000007941 */ /* 0x000fea0003800000 */
.L_x_10343:
[----:B------:R-:W-:Y:S02]  /*5710*/  IADD3 R4, R4, UR12, RZ ;  /* 0x0000000c04047c10 */ /* 0x000fe4000fffe0ff */
[----:B------:R-:W-:Y:S02]  /*5720*/  SEL R187, RZ, 0x1, P5 ;  /* 0x00000001ffbb7807 */ /* 0x000fe40002800000 */
[----:B------:R-:W-:-:S13]  /*5730*/  ISETP.GE.AND P0, PT, R4, UR13, PT ;  /* 0x0000000d04007c0c */ /* 0x000fda000bf06270 */
[----:B------:R-:W-:Y:S05]  /*5740*/  @!P0 BRA `(.L_x_10345) ;  /* 0xffffffb400708947 */ /* 0x000fea000383ffff */
.L_x_10258:
        /* <DEDUP_REMOVED lines=35> */
.L_x_10262:
[----:B------:R-:W-:Y:S01]  /*5980*/  HFMA2.MMA R150, -RZ, RZ, 0, 9.5367431640625e-07 ;  /* 0x00000010ff967435 */ /* 0x000fe200000001ff */
[----:B------:R-:W-:Y:S02]  /*5990*/  MOV R151, R237 ;  /* 0x000000ed00977202 */ /* 0x000fe40000000f00 */
[----:B------:R-:W-:Y:S02]  /*59a0*/  MOV R149, 0x1f ;  /* 0x0000001f00957802 */ /* 0x000fe40000000f00 */
[----:B------:R-:W-:-:S07]  /*59b0*/  MOV R148, 0xffffffff ;  /* 0xffffffff00947802 */ /* 0x000fce0000000f00 */
[----:B-----5:R-:W-:Y:S05]  /*59c0*/  WARPSYNC.COLLECTIVE R148, `(.L_x_10346) ;  /* 0x0000000094087348 */ /* 0x020fea0003c00000 */
[----:B------:R0:W1:Y:S02]  /*59d0*/  SHFL.DOWN P1, R155, R151, R150, R149 ;  /* 0x08000096979b7389 */ /* 0x0000640000020095 */
[----:B01---5:R-:W-:Y:S01]  /*59e0*/  ENDCOLLECTIVE ;  /* 0x000000000000791b */ /* 0x023fe20003800000 */
.L_x_10346:
[----:B------:R-:W-:Y:S01]  /*59f0*/  MOV R151, R236 ;  /* 0x000000ec00977202 */ /* 0x000fe20000000f00 */
[----:B------:R-:W-:-:S07]  /*5a00*/  FADD.FTZ R237, R155, R237 ;  /* 0x000000ed9bed7221 */ /* 0x000fce0000010000 */
[----:B------:R-:W-:Y:S05]  /*5a10*/  WARPSYNC.COLLECTIVE R148, `(.L_x_10347) ;  /* 0x0000000094087348 */ /* 0x000fea0003c00000 */
[----:B------:R0:W1:Y:S02]  /*5a20*/  SHFL.DOWN P1, R155, R151, R150, R149 ;  /* 0x08000096979b7389 */ /* 0x0000640000020095 */
[----:B01----:R-:W-:Y:S01]  /*5a30*/  ENDCOLLECTIVE ;  /* 0x000000000000791b */ /* 0x003fe20003800000 */
.L_x_10347:
[----:B------:R-:W-:Y:S01]  /*5a40*/  HFMA2.MMA R150, -RZ, RZ, 0, 4.76837158203125e-07 ;  /* 0x00000008ff967435 */ /* 0x000fe200000001ff */
[----:B------:R-:W-:Y:S01]  /*5a50*/  MOV R151, R237 ;  /* 0x000000ed00977202 */ /* 0x000fe20000000f00 */
[----:B------:R-:W-:-:S09]  /*5a60*/  FADD.FTZ R236, R155, R236 ;  /* 0x000000ec9bec7221 */ /* 0x000fd20000010000 */
[----:B------:R-:W-:Y:S05]  /*5a70*/  WARPSYNC.COLLECTIVE R148, `(.L_x_10348) ;  /* 0x0000000094087348 */ /* 0x000fea0003c00000 */
[----:B------:R0:W1:Y:S02]  /*5a80*/  SHFL.DOWN P1, R155, R151, R150, R149 ;  /* 0x08000096979b7389 */ /* 0x0000640000020095 */
[----:B01----:R-:W-:Y:S01]  /*5a90*/  ENDCOLLECTIVE ;  /* 0x000000000000791b */ /* 0x003fe20003800000 */
.L_x_10348:
[----:B------:R-:W-:Y:S01]  /*5aa0*/  MOV R151, R236 ;  /* 0x000000ec00977202 */ /* 0x000fe20000000f00 */
[----:B------:R-:W-:-:S07]  /*5ab0*/  FADD.FTZ R237, R237, R155 ;  /* 0x0000009beded7221 */ /* 0x000fce0000010000 */
[----:B------:R-:W-:Y:S05]  /*5ac0*/  WARPSYNC.COLLECTIVE R148, `(.L_x_10349) ;  /* 0x0000000094087348 */ /* 0x000fea0003c00000 */
[----:B------:R0:W1:Y:S02]  /*5ad0*/  SHFL.DOWN P1, R155, R151, R150, R149 ;  /* 0x08000096979b7389 */ /* 0x0000640000020095 */
[----:B01----:R-:W-:Y:S01]  /*5ae0*/  ENDCOLLECTIVE ;  /* 0x000000000000791b */ /* 0x003fe20003800000 */
.L_x_10349:
[----:B------:R-:W-:Y:S01]  /*5af0*/  HFMA2.MMA R150, -RZ, RZ, 0, 2.384185791015625e-07 ;  /* 0x00000004ff967435 */ /* 0x000fe200000001ff */
[----:B------:R-:W-:Y:S01]  /*5b00*/  MOV R151, R237 ;  /* 0x000000ed00977202 */ /* 0x000fe20000000f00 */
[----:B------:R-:W-:-:S09]  /*5b10*/  FADD.FTZ R236, R236, R155 ;  /* 0x0000009becec7221 */ /* 0x000fd20000010000 */
[----:B------:R-:W-:Y:S05]  /*5b20*/  WARPSYNC.COLLECTIVE R148, `(.L_x_10350) ;  /* 0x0000000094087348 */ /* 0x000fea0003c00000 */
[----:B------:R0:W1:Y:S02]  /*5b30*/  SHFL.DOWN P1, R155, R151, R150, R149 ;  /* 0x08000096979b7389 */ /* 0x0000640000020095 */
[----:B01----:R-:W-:Y:S01]  /*5b40*/  ENDCOLLECTIVE ;  /* 0x000000000000791b */ /* 0x003fe20003800000 */
.L_x_10350:
[----:B------:R-:W-:Y:S02]  /*5b50*/  MOV R151, R236 ;  /* 0x000000ec00977202 */ /* 0x000fe40000000f00 */
[----:B------:R-:W-:-:S07]  /*5b60*/  MOV R154, R155 ;  /* 0x0000009b009a7202 */ /* 0x000fce0000000f00 */
[----:B------:R-:W-:Y:S05]  /*5b70*/  WARPSYNC.COLLECTIVE R148, `(.L_x_10351) ;  /* 0x0000000094087348 */ /* 0x000fea0003c00000 */
[----:B------:R0:W1:Y:S02]  /*5b80*/  SHFL.DOWN P1, R155, R151, R150, R149 ;  /* 0x08000096979b7389 */ /* 0x0000640000020095 */
[----:B01----:R-:W-:Y:S01]  /*5b90*/  ENDCOLLECTIVE ;  /* 0x000000000000791b */ /* 0x003fe20003800000 */
.L_x_10351:
[----:B------:R-:W-:Y:S01]  /*5ba0*/  FADD.FTZ R154, R237, R154 ;  /* 0x0000009aed9a7221 */ /* 0x000fe20000010000 */
[----:B------:R-:W-:-:S04]  /*5bb0*/  HFMA2.MMA R150, -RZ, RZ, 0, 1.1920928955078125e-07 ;  /* 0x00000002ff967435 */ /* 0x000fc800000001ff */
[----:B------:R-:W-:Y:S02]  /*5bc0*/  MOV R151, R154 ;  /* 0x0000009a00977202 */ /* 0x000fe40000000f00 */
[----:B------:R-:W-:-:S07]  /*5bd0*/  MOV R153, R155 ;  /* 0x0000009b00997202 */ /* 0x000fce0000000f00 */
[----:B------:R-:W-:Y:S05]  /*5be0*/  WARPSYNC.COLLECTIVE R148, `(.L_x_10352) ;  /* 0x0000000094087348 */ /* 0x000fea0003c00000 */
[----:B------:R0:W1:Y:S02]  /*5bf0*/  SHFL.DOWN P1, R155, R151, R150, R149 ;  /* 0x08000096979b7389 */ /* 0x0000640000020095 */
[----:B01----:R-:W-:Y:S01]  /*5c00*/  ENDCOLLECTIVE ;  /* 0x000000000000791b */ /* 0x003fe20003800000 */
.L_x_10352:
[----:B------:R-:W-:-:S05]  /*5c10*/  FADD.FTZ R153, R236, R153 ;  /* 0x00000099ec997221 */ /* 0x000fca0000010000 */
[----:B------:R-:W-:Y:S01]  /*5c20*/  MOV R151, R153 ;  /* 0x0000009900977202 */ /* 0x000fe20000000f00 */
[----:B------:R-:W-:-:S07]  /*5c30*/  FADD.FTZ R154, R154, R155 ;  /* 0x0000009b9a9a7221 */ /* 0x000fce0000010000 */
[----:B------:R-:W-:Y:S05]  /*5c40*/  WARPSYNC.COLLECTIVE R148, `(.L_x_10353) ;  /* 0x0000000094087348 */ /* 0x000fea0003c00000 */
[----:B------:R0:W1:Y:S02]  /*5c50*/  SHFL.DOWN P1, R155, R151, R150, R149 ;  /* 0x08000096979b7389 */ /* 0x0000640000020095 */
[----:B01----:R-:W-:Y:S01]  /*5c60*/  ENDCOLLECTIVE ;  /* 0x000000000000791b */ /* 0x003fe20003800000 */
.L_x_10353:
[----:B------:R-:W-:Y:S01]  /*5c70*/  HFMA2.MMA R150, -RZ, RZ, 0, 5.9604644775390625e-08 ;  /* 0x00000001ff967435 */ /* 0x000fe200000001ff */
[----:B------:R-:W-:Y:S01]  /*5c80*/  MOV R151, R154 ;  /* 0x0000009a00977202 */ /* 0x000fe20000000f00 */
[----:B------:R-:W-:-:S09]  /*5c90*/  FADD.FTZ R153, R153, R155 ;  /* 0x0000009b99997221 */ /* 0x000fd20000010000 */
[----:B------:R-:W-:Y:S05]  /*5ca0*/  WARPSYNC.COLLECTIVE R148, `(.L_x_10354) ;  /* 0x0000000094087348 */ /* 0x000fea0003c00000 */
[----:B------:R0:W1:Y:S02]  /*5cb0*/  SHFL.DOWN P1, R155, R151, R150, R149 ;  /* 0x08000096979b7389 */ /* 0x0000640000020095 */
[----:B01----:R-:W-:Y:S01]  /*5cc0*/  ENDCOLLECTIVE ;  /* 0x000000000000791b */ /* 0x003fe20003800000 */
.L_x_10354:
[----:B------:R-:W-:Y:S02]  /*5cd0*/  MOV R151, R153 ;  /* 0x0000009900977202 */ /* 0x000fe40000000f00 */
[----:B------:R-:W-:-:S07]  /*5ce0*/  MOV R187, R155 ;  /* 0x0000009b00bb7202 */ /* 0x000fce0000000f00 */
[----:B------:R-:W-:Y:S05]  /*5cf0*/  WARPSYNC.COLLECTIVE R148, `(.L_x_10355) ;  /* 0x0000000094087348 */ /* 0x000fea0003c00000 */
[----:B------:R0:W1:Y:S02]  /*5d00*/  SHFL.DOWN P1, R155, R151, R150, R149 ;  /* 0x08000096979b7389 */ /* 0x0000640000020095 */
[----:B01----:R-:W-:Y:S01]  /*5d10*/  ENDCOLLECTIVE ;  /* 0x000000000000791b */ /* 0x003fe20003800000 */
.L_x_10355:
[----:B------:R-:W-:Y:S01]  /*5d20*/  MOV R149, R155 ;  /* 0x0000009b00957202 */ /* 0x000fe20000000f00 */
[----:B------:R-:W-:Y:S06]  /*5d30*/  BRA `(.L_x_10356) ;  /* 0xffffffc8002c7947 */ /* 0x000fec000383ffff */
.L_x_10357:
        /* <DEDUP_REMOVED lines=12> */
.L_x_15289:


//--------------------- .text._ZN10layer_norm13ln_bwd_kernelINS_13Kernel_traitsI6__halfS2_fS2_fjLj7168ELj1ELj1ELj8ELj8ENS_18Kernel_traits_baseILj7168ES2_S2_fS2_fjLj256EEEEELb1ELb0ELb0ELb0EEEvNS_9BwdParamsE --------------------------
	.section	.text._ZN10layer_norm13ln_bwd_kernelINS_13Kernel_traitsI6__halfS2_fS2_fjLj7168ELj1ELj1ELj8ELj8ENS_18Kernel_traits_baseILj7168ES2_S2_fS2_fjLj256EEEEELb1ELb0ELb0ELb0EEEvNS_9BwdParamsE,"ax",@progbits
	.align	128
        .global         _ZN10layer_norm13ln_bwd_kernelINS_13Kernel_traitsI6__halfS2_fS2_fjLj7168ELj1ELj1ELj8ELj8ENS_18Kernel_traits_baseILj7168ES2_S2_fS2_fjLj256EEEEELb1ELb0ELb0ELb0EEEvNS_9BwdParamsE
        .type           _ZN10layer_norm13ln_bwd_kernelINS_13Kernel_traitsI6__halfS2_fS2_fjLj7168ELj1ELj1ELj8ELj8ENS_18Kernel_traits_baseILj7168ES2_S2_fS2_fjLj256EEEEELb1ELb0ELb0ELb0EEEvNS_9BwdParamsE,@function
        .size           _ZN10layer_norm13ln_bwd_kernelINS_13Kernel_traitsI6__halfS2_fS2_fjLj7168ELj1ELj1ELj8ELj8ENS_18Kernel_traits_baseILj7168ES2_S2_fS2_fjLj256EEEEELb1ELb0ELb0ELb0EEEvNS_9BwdParamsE,(.L_x_15290 - _ZN10layer_norm13ln_bwd_kernelINS_13Kernel_traitsI6__halfS2_fS2_fjLj7168ELj1ELj1ELj8ELj8ENS_18Kernel_traits_baseILj7168ES2_S2_fS2_fjLj256EEEEELb1ELb0ELb0ELb0EEEvNS_9BwdParamsE)
        .other          _ZN10layer_norm13ln_bwd_kernelINS_13Kernel_traitsI6__halfS2_fS2_fjLj7168ELj1ELj1ELj8ELj8ENS_18Kernel_traits_baseILj7168ES2_S2_fS2_fjLj256EEEEELb1ELb0ELb0ELb0EEEvNS_9BwdParamsE,@"STO_CUDA_ENTRY STV_DEFAULT"
_ZN10layer_norm13ln_bwd_kernelINS_13Kernel_traitsI6__halfS2_fS2_fjLj7168ELj1ELj1ELj8ELj8ENS_18Kernel_traits_baseILj7168ES2_S2_fS2_fjLj256EEEEELb1ELb0ELb0ELb0EEEvNS_9BwdParamsE:
.text._ZN10layer_norm13ln_bwd_kernelINS_13Kernel_traitsI6__halfS2_fS2_fjLj7168ELj1ELj1ELj8ELj8ENS_18Kernel_traits_baseILj7168ES2_S2_fS2_fjLj256EEEEELb1ELb0ELb0ELb0EEEvNS_9BwdParamsE:
        /* <DEDUP_REMOVED lines=151> */
.L_x_10388:
        /* <DEDUP_REMOVED lines=40> */
[----:B--2---:R-:W-:Y:S02]  /*0bf0*/  MOV R3, R132 ;  /* 0x0000008400037202 */ /* 0x004fe40000000f00 */
[----:B------:R-:W-:Y:S01]  /*0c00*/  SHF.R.U64 R152, R132, 0x10, R133 ;  /* 0x0000001084987819 */ /* 0x000fe20000001285 */
[C---:B0-----:R-:W-:Y:S02]  /*0c10*/  FADD.FTZ R143, -R140.reuse, R128 ;  /* 0x000000808c8f7221 */ /* 0x041fe40000010100 */
[----:B------:R-:W-:Y:S02]  /*0c20*/  HADD2.F32 R154, -RZ, R3.H0_H0 ;  /* 0x20000003ff9a7230 */ /* 0x000fe40000004100 */
[----:B------:R-:W-:Y:S01]  /*0c30*/  FADD.FTZ R151, -R140, R129 ;  /* 0x000000818c977221 */ /* 0x000fe20000010100 */
[C---:B------:R-:W-:Y:S01]  /*0c40*/  FMUL.FTZ R3, R148.reuse, R143 ;  /* 0x0000008f94037220 */ /* 0x040fe20000410000 */
[----:B------:R-:W-:Y:S01]  /*0c50*/  HADD2.F32 R128, -RZ, R152.H0_H0 ;  /* 0x20000098ff807230 */ /* 0x000fe20000004100 */
[----:B------:R-:W-:Y:S01]  /*0c60*/  MOV R139, R133 ;  /* 0x00000085008b7202 */ /* 0x000fe20000000f00 */
        /* <DEDUP_REMOVED lines=8> */
[----:B------:R-:W-:-:S02]  /*0cf0*/  HADD2.F32 R139, -RZ, R139.H0_H0 ;  /* 0x2000008bff8b7230 */ /* 0x000fc40000004100 */
[----:B------:R-:W-:Y:S01]  /*0d00*/  FADD.FTZ R128, RZ, R154 ;  /* 0x0000009aff807221 */ /* 0x000fe20000010000 */
[C---:B------:R-:W-:Y:S01]  /*0d10*/  FADD.FTZ R153, -R140.reuse, R130 ;  /* 0x000000828c997221 */ /* 0x040fe20000010100 */
[----:B------:R-:W-:Y:S01]  /*0d20*/  FFMA.FTZ R129, R3, R154, RZ ;  /* 0x0000009a03817223 */ /* 0x000fe200000100ff */
        /* <DEDUP_REMOVED lines=17> */
.L_x_10360:
[----:B------:R-:W-:Y:S05]  /*0e40*/  BSYNC B0 ;  /* 0x0000000000007941 */ /* 0x000fea0003800000 */
.L_x_10359:
        /* <DEDUP_REMOVED lines=22> */
[----:B0-----:R-:W-:Y:S01]  /*0fb0*/  SHF.R.U32.HI R160, RZ, 0x10, R133 ;  /* 0x00000010ffa07819 */ /* 0x001fe20000011685 */
[----:B------:R-:W-:Y:S01]  /*0fc0*/  HADD2.F32 R142, -RZ, R142.H0_H0 ;  /* 0x2000008eff8e7230 */ /* 0x000fe20000004100 */
[----:B------:R-:W-:Y:S01]  /*0fd0*/  MOV R157, R133 ;  /* 0x00000085009d7202 */ /* 0x000fe20000000f00 */
[C---:B---3--:R-:W-:Y:S01]  /*0fe0*/  FADD.FTZ R161, -R189.reuse, R129 ;  /* 0x00000081bda17221 */ /* 0x048fe20000010100 */
[----:B------:R-:W-:Y:S01]  /*0ff0*/  FADD.FTZ R159, -R189, R128 ;  /* 0x00000080bd9f7221 */ /* 0x000fe20000010100 */
[----:B------:R-:W-:-:S02]  /*1000*/  HADD2.F32 R128, -RZ, R162.H0_H0 ;  /* 0x200000a2ff807230 */ /* 0x000fc40000004100 */
[----:B------:R-:W-:Y:S02]  /*1010*/  HADD2.F32 R132, -RZ, R160.H0_H0 ;  /* 0x200000a0ff847230 */ /* 0x000fe40000004100 */
[C---:B------:R-:W-:Y:S01]  /*1020*/  FMUL.FTZ R160, R148.reuse, R161 ;  /* 0x000000a194a07220 */ /* 0x040fe20000410000 */
[----:B------:R-:W-:Y:S01]  /*1030*/  FADD.FTZ R163, -R189, R130 ;  /* 0x00000082bda37221 */ /* 0x000fe20000010100 */
[----:B------:R-:W-:Y:S02]  /*1040*/  HADD2.F32 R164, -RZ, R157.H0_H0 ;  /* 0x2000009dffa47230 */ /* 0x000fe40000004100 */
        /* <DEDUP_REMOVED lines=24> */
.L_x_10362:
[----:B------:R-:W-:Y:S05]  /*11d0*/  BSYNC B0 ;  /* 0x0000000000007941 */ /* 0x000fea0003800000 */
.L_x_10361:
        /* <DEDUP_REMOVED lines=55> */
.L_x_10364:
[----:B------:R-:W-:Y:S05]  /*1550*/  BSYNC B0 ;  /* 0x0000000000007941 */ /* 0x000fea0003800000 */
.L_x_10363:
        /* <DEDUP_REMOVED lines=55> */
.L_x_10366:
[----:B------:R-:W-:Y:S05]  /*18d0*/  BSYNC B0 ;  /* 0x0000000000007941 */ /* 0x000fea0003800000 */
.L_x_10365:
        /* <DEDUP_REMOVED lines=55> */
.L_x_10368:
[----:B------:R-:W-:Y:S05]  /*1c50*/  BSYNC B0 ;  /* 0x0000000000007941 */ /* 0x000fea0003800000 */
.L_x_10367:
        /* <DEDUP_REMOVED lines=20> */
[----:B------:R-:W-:Y:S02]  /*1da0*/  SHF.R.U64 R194, R132, 0x10, R133 ;  /* 0x0000001084c27819 */ /* 0x000fe40000001285 */
[----:B------:R-:W-:Y:S01]  /*1db0*/  MOV R191, R133 ;  /* 0x0000008500bf7202 */ /* 0x000fe20000000f00 */
[----:B------:R-:W-:-:S02]  /*1dc0*/  HADD2.F32 R142, -RZ, R142.H0_H0 ;  /* 0x2000008eff8e7230 */ /* 0x000fc40000004100 */
[C---:B---3--:R-:W-:Y:S01]  /*1dd0*/  FADD.FTZ R193, -R207.reuse, R129 ;  /* 0x00000081cfc17221 */ /* 0x048fe20000010100 */
[C---:B0-----:R-:W-:Y:S01]  /*1de0*/  FADD.FTZ R189, -R207.reuse, R128 ;  /* 0x00000080cfbd7221 */ /* 0x041fe20000010100 */
[----:B------:R-:W-:Y:S02]  /*1df0*/  HADD2.F32 R128, -RZ, R194.H0_H0 ;  /* 0x200000c2ff807230 */ /* 0x000fe40000004100 */
[----:B------:R-:W-:Y:S01]  /*1e00*/  FADD.FTZ R195, -R207, R130 ;  /* 0x00000082cfc37221 */ /* 0x000fe20000010100 */
[C---:B------:R-:W-:Y:S01]  /*1e10*/  FMUL.FTZ R194, R148.reuse, R193 ;  /* 0x000000c194c27220 */ /* 0x040fe20000410000 */
[----:B------:R-:W-:Y:S02]  /*1e20*/  HADD2.F32 R198, -RZ, R191.H0_H0 ;  /* 0x200000bfffc67230 */ /* 0x000fe40000004100 */
[----:B------:R-:W-:Y:S01]  /*1e30*/  FMUL.FTZ R196, R19, R142 ;  /* 0x0000008e13c47220 */ /* 0x000fe20000410000 */
[----:B------:R-:W-:Y:S01]  /*1e40*/  FMUL.FTZ R191, R148, R189 ;  /* 0x000000bd94bf7220 */ /* 0x000fe20000410000 */
[----:B------:R-:W-:Y:S01]  /*1e50*/  SHF.R.U32.HI R188, RZ, 0x10, R133 ;  /* 0x00000010ffbc7819 */ /* 0x000fe20000011685 */
[----:B------:R-:W-:Y:S01]  /*1e60*/  FADD.FTZ R45, R45, R128 ;  /* 0x000000802d2d7221 */ /* 0x000fe20000010000 */
[-C--:B------:R-:W-:Y:S01]  /*1e70*/  FFMA.FTZ R73, R194, R128.reuse, R73 ;  /* 0x00000080c2497223 */ /* 0x080fe20000010049 */
[----:B------:R-:W-:Y:S01]  /*1e80*/  FMUL.FTZ R193, R18, R128 ;  /* 0x0000008012c17220 */ /* 0x000fe20000410000 */
[----:B------:R-:W-:Y:S01]  /*1e90*/  FMUL.FTZ R195, R148, R195 ;  /* 0x000000c394c37220 */ /* 0x000fe20000410000 */
[----:B------:R-:W-:Y:S01]  /*1ea0*/  FADD.FTZ R128, R139, R196 ;  /* 0x000000c48b807221 */ /* 0x000fe20000010000 */
[----:B------:R-:W-:Y:S01]  /*1eb0*/  FFMA.FTZ R129, R191, R196, R140 ;  /* 0x000000c4bf817223 */ /* 0x000fe2000001008c */
[----:B------:R-:W-:Y:S01]  /*1ec0*/  FADD.FTZ R207, -R207, R131 ;  /* 0x00000083cfcf7221 */ /* 0x000fe20000010100 */
[----:B------:R-:W-:-:S02]  /*1ed0*/  HADD2.F32 R132, -RZ, R188.H0_H0 ;  /* 0x200000bcff847230 */ /* 0x000fc40000004100 */
        /* <DEDUP_REMOVED lines=15> */
.L_x_10370:
[----:B------:R-:W-:Y:S05]  /*1fd0*/  BSYNC B0 ;  /* 0x0000000000007941 */ /* 0x000fea0003800000 */
.L_x_10369:
        /* <DEDUP_REMOVED lines=20> */
[----:B------:R-:W-:-:S03]  /*2120*/  SHF.R.U64 R201, R132, 0x10, R133 ;  /* 0x0000001084c97819 */ /* 0x000fc60000001285 */
[----:B------:R-:W-:Y:S02]  /*2130*/  HADD2.F32 R141, -RZ, R141.H0_H0 ;  /* 0x2000008dff8d7230 */ /* 0x000fe40000004100 */
[C---:B---3--:R-:W-:Y:S01]  /*2140*/  FADD.FTZ R143, -R202.reuse, R129 ;  /* 0x00000081ca8f7221 */ /* 0x048fe20000010100 */
[C---:B------:R-:W-:Y:S01]  /*2150*/  FADD.FTZ R199, -R202.reuse, R128 ;  /* 0x00000080cac77221 */ /* 0x040fe20000010100 */
[C---:B------:R-:W-:Y:S01]  /*2160*/  FADD.FTZ R203, -R202.reuse, R130 ;  /* 0x00000082cacb7221 */ /* 0x040fe20000010100 */
[----:B0-----:R-:W-:Y:S01]  /*2170*/  FADD.FTZ R189, -R202, R131 ;  /* 0x00000083cabd7221 */ /* 0x001fe20000010100 */
[----:B------:R-:W-:Y:S01]  /*2180*/  HADD2.F32 R201, -RZ, R201.H0_H0 ;  /* 0x200000c9ffc97230 */ /* 0x000fe20000004100 */
[----:B------:R-:W-:Y:S01]  /*2190*/  MOV R142, R133 ;  /* 0x00000085008e7202 */ /* 0x000fe20000000f00 */
[C---:B------:R-:W-:Y:S01]  /*21a0*/  FMUL.FTZ R202, R148.reuse, R143 ;  /* 0x0000008f94ca7220 */ /* 0x040fe20000410000 */
        /* <DEDUP_REMOVED lines=26> */
.L_x_10372:
[----:B------:R-:W-:Y:S05]  /*2350*/  BSYNC B0 ;  /* 0x0000000000007941 */ /* 0x000fea0003800000 */
.L_x_10371:
        /* <DEDUP_REMOVED lines=27> */
.L_x_10399:
        /* <DEDUP_REMOVED lines=80> */
[----:B------:R-:W-:Y:S02]  /*2a10*/  F2F.F16.F32 R141, R134 ;  /* 0x00000086008d7304 */ /* 0x000fe40000200800 */
[----:B------:R-:W-:Y:S02]  /*2a20*/  FSEL R135, R130, RZ, P6 ;  /* 0x000000ff82877208 */ /* 0x000fe40003000000 */
[----:B------:R-:W-:-:S04]  /*2a30*/  LOP3.LUT P6, RZ, R10, 0xff0000, RZ, 0xc0, !PT ;  /* 0x00ff00000aff7812 */ /* 0x000fc800078cc0ff */
[----:B------:R-:W-:Y:S01]  /*2a40*/  FSEL R137, R137, RZ, P6 ;  /* 0x000000ff89897208 */ /* 0x000fe20003000000 */
[----:B0-----:R-:W0:Y:S01]  /*2a50*/  LDC.64 R128, c[0x0][0x2f8] ;  /* 0x0000be00ff807b82 */ /* 0x001e220000000a00 */
[----:B------:R-:W-:Y:S01]  /*2a60*/  LOP3.LUT P6, RZ, R10, 0xff000000, RZ, 0xc0, !PT ;  /* 0xff0000000aff7812 */ /* 0x000fe200078cc0ff */
[----:B------:R-:W1:Y:S03]  /*2a70*/  F2F.F16.F32 R130, R135 ;  /* 0x0000008700827304 */ /* 0x000e660000200800 */
[----:B------:R-:W-:-:S05]  /*2a80*/  FSEL R136, R136, RZ, P6 ;  /* 0x000000ff88887208 */ /* 0x000fca0003000000 */
[----:B------:R-:W-:Y:S01]  /*2a90*/  F2F.F16.F32 R137, R137 ;  /* 0x0000008900897304 */ /* 0x000fe20000200800 */
[----:B-1----:R-:W-:-:S07]  /*2aa0*/  IMAD.WIDE.U32 R130, R130, 0x10000, RZ ;  /* 0x0001000082827825 */ /* 0x002fce00078e00ff */
[----:B------:R-:W1:Y:S01]  /*2ab0*/  F2F.F16.F32 R136, R136 ;  /* 0x0000008800887304 */ /* 0x000e620000200800 */
[----:B------:R-:W-:Y:S01]  /*2ac0*/  LOP3.LUT R130, R130, R141, RZ, 0xfc, !PT ;  /* 0x0000008d82827212 */ /* 0x000fe200078efcff */
[C---:B0-----:R-:W-:Y:S01]  /*2ad0*/  IMAD.WIDE.U32 R128, R147.reuse, 0x8, R128 ;  /* 0x0000000893807825 */ /* 0x041fe200078e0080 */
[----:B------:R-:W-:Y:S02]  /*2ae0*/  IADD3 R147, R147, 0x100, RZ ;  /* 0x0000010093937810 */ /* 0x000fe40007ffe0ff */
[----:B-1----:R-:W-:-:S04]  /*2af0*/  SHF.L.U32 R139, R136, 0x10, RZ ;  /* 0x00000010888b7819 */ /* 0x002fc800000006ff */
[----:B------:R-:W-:-:S05]  /*2b00*/  LOP3.LUT R131, R131, R139, R137, 0xfe, !PT ;  /* 0x0000008b83837212 */ /* 0x000fca00078efe89 */
[----:B------:R0:W-:Y:S02]  /*2b10*/  STG.E.64 desc[UR4][R128.64], R130 ;  /* 0x0000008280007986 */ /* 0x0001e4000c101b04 */
.L_x_10375:
[----:B------:R-:W-:Y:S05]  /*2b20*/  BSYNC B0 ;  /* 0x0000000000007941 */ /* 0x000fea0003800000 */
.L_x_10374:
        /* <DEDUP_REMOVED lines=60> */
.L_x_10377:
[----:B------:R-:W-:Y:S05]  /*2ef0*/  BSYNC B0 ;  /* 0x0000000000007941 */ /* 0x000fea0003800000 */
.L_x_10376:
        /* <DEDUP_REMOVED lines=59> */
.L_x_10379:
[----:B------:R-:W-:Y:S05]  /*32b0*/  BSYNC B0 ;  /* 0x0000000000007941 */ /* 0x000fea0003800000 */
.L_x_10378:
        /* <DEDUP_REMOVED lines=44> */
[C---:B------:R-:W-:Y:S01]  /*3580*/  LOP3.LUT P6, RZ, R6.reuse, 0xff0000, RZ, 0xc0, !PT ;  /* 0x00ff000006ff7812 */ /* 0x040fe200078cc0ff */
[----:B------:R-:W1:Y:S03]  /*3590*/  LDC.64 R130, c[0x0][0x2f8] ;  /* 0x0000be00ff827b82 */ /* 0x000e660000000a00 */
[----:B------:R-:W-:Y:S01]  /*35a0*/  FSEL R137, R137, RZ, P6 ;  /* 0x000000ff89897208 */ /* 0x000fe20003000000 */
[----:B0-----:R-:W0:Y:S01]  /*35b0*/  F2F.F16.F32 R128, R135 ;  /* 0x0000008700807304 */ /* 0x001e220000200800 */
[----:B------:R-:W-:-:S04]  /*35c0*/  LOP3.LUT P6, RZ, R6, 0xff000000, RZ, 0xc0, !PT ;  /* 0xff00000006ff7812 */ /* 0x000fc800078cc0ff */
[----:B------:R-:W-:-:S03]  /*35d0*/  FSEL R136, R136, RZ, P6 ;  /* 0x000000ff88887208 */ /* 0x000fc60003000000 */
[----:B------:R-:W-:Y:S01]  /*35e0*/  F2F.F16.F32 R137, R137 ;  /* 0x0000008900897304 */ /* 0x000fe20000200800 */
[----:B0-----:R-:W-:-:S07]  /*35f0*/  IMAD.WIDE.U32 R128, R128, 0x10000, RZ ;  /* 0x0001000080807825 */ /* 0x001fce00078e00ff */
[----:B------:R-:W0:Y:S01]  /*3600*/  F2F.F16.F32 R136, R136 ;  /* 0x0000008800887304 */ /* 0x000e220000200800 */
[----:B------:R-:W-:Y:S01]  /*3610*/  LOP3.LUT R128, R128, R141, RZ, 0xfc, !PT ;  /* 0x0000008d80807212 */ /* 0x000fe200078efcff */
[C---:B-1----:R-:W-:Y:S01]  /*3620*/  IMAD.WIDE.U32 R130, R147.reuse, 0x8, R130 ;  /* 0x0000000893827825 */ /* 0x042fe200078e0082 */
[----:B------:R-:W-:Y:S02]  /*3630*/  IADD3 R147, R147, 0x100, RZ ;  /* 0x0000010093937810 */ /* 0x000fe40007ffe0ff */
[----:B0-----:R-:W-:-:S04]  /*3640*/  SHF.L.U32 R139, R136, 0x10, RZ ;  /* 0x00000010888b7819 */ /* 0x001fc800000006ff */
[----:B------:R-:W-:-:S05]  /*3650*/  LOP3.LUT R129, R129, R139, R137, 0xfe, !PT ;  /* 0x0000008b81817212 */ /* 0x000fca00078efe89 */
[----:B------:R3:W-:Y:S02]  /*3660*/  STG.E.64 desc[UR4][R130.64], R128 ;  /* 0x0000008082007986 */ /* 0x0007e4000c101b04 */
.L_x_10381:
[----:B------:R-:W-:Y:S05]  /*3670*/  BSYNC B0 ;  /* 0x0000000000007941 */ /* 0x000fea0003800000 */
.L_x_10380:
        /* <DEDUP_REMOVED lines=44> */
[----:B------:R-:W-:Y:S01]  /*3940*/  LOP3.LUT P6, RZ, R5, 0xff0000, RZ, 0xc0, !PT ;  /* 0x00ff000005ff7812 */ /* 0x000fe200078cc0ff */
        /* <DEDUP_REMOVED lines=14> */
.L_x_10383:
[----:B------:R-:W-:Y:S05]  /*3a30*/  BSYNC B0 ;  /* 0x0000000000007941 */ /* 0x000fea0003800000 */
.L_x_10382:
        /* <DEDUP_REMOVED lines=59> */
.L_x_10385:
[----:B------:R-:W-:Y:S05]  /*3df0*/  BSYNC B0 ;  /* 0x0000000000007941 */ /* 0x000fea0003800000 */
.L_x_10384:
        /* <DEDUP_REMOVED lines=51> */
[----:B------:R-:W2:Y:S01]  /*4130*/  F2F.F16.F32 R137, R148 ;  /* 0x0000009400897304 */ /* 0x000ea20000200800 */
[----:B-1----:R-:W-:-:S07]  /*4140*/  IMAD.WIDE.U32 R130, R130, 0x10000, RZ ;  /* 0x0001000082827825 */ /* 0x002fce00078e00ff */
[----:B------:R-:W1:Y:S01]  /*4150*/  F2F.F16.F32 R135, R135 ;  /* 0x0000008700877304 */ /* 0x000e620000200800 */
[----:B------:R-:W-:Y:S01]  /*4160*/  LOP3.LUT R130, R130, R139, RZ, 0xfc, !PT ;  /* 0x0000008b82827212 */ /* 0x000fe200078efcff */
[----:B0-----:R-:W-:Y:S01]  /*4170*/  IMAD.WIDE.U32 R128, R147, 0x8, R128 ;  /* 0x0000000893807825 */ /* 0x001fe200078e0080 */
[----:B--2---:R-:W-:-:S04]  /*4180*/  SHF.L.U32 R137, R137, 0x10, RZ ;  /* 0x0000001089897819 */ /* 0x004fc800000006ff */
[----:B-1----:R-:W-:-:S05]  /*4190*/  LOP3.LUT R131, R131, R137, R135, 0xfe, !PT ;  /* 0x0000008983837212 */ /* 0x002fca00078efe87 */
[----:B------:R0:W-:Y:S02]  /*41a0*/  STG.E.64 desc[UR4][R128.64], R130 ;  /* 0x0000008280007986 */ /* 0x0001e4000c101b04 */
.L_x_10387:
[----:B------:R-:W-:Y:S05]  /*41b0*/  BSYNC B0 ;  /* 0x0000000000007941 */ /* 0x000fea0003800000 */
.L_x_10386:
[----:B------:R-:W-:Y:S02]  /*41c0*/  IADD3 R145, R145, UR18, RZ ;  /* 0x0000001291917c10 */ /* 0x000fe4000fffe0ff */
[----:B------:R-:W-:Y:S02]  /*41d0*/  SEL R136, RZ, 0x1, P0 ;  /* 0x00000001ff887807 */ /* 0x000fe40000000000 */
[----:B------:R-:W-:-:S13]  /*41e0*/  ISETP.GE.AND P0, PT, R145, UR19, PT ;  /* 0x0000001391007c0c */ /* 0x000fda000bf06270 */
[----:B------:R-:W-:Y:S05]  /*41f0*/  @!P0 BRA `(.L_x_10388) ;  /* 0xffffffc400dc8947 */ /* 0x000fea000383ffff */
.L_x_10358:
        /* <DEDUP_REMOVED lines=58> */
.L_x_10373:
[----:B------:R-:W-:Y:S02]  /*45a0*/  MOV R142, R139 ;  /* 0x0000008b008e7202 */ /* 0x000fe40000000f00 */
[----:B------:R-:W-:Y:S02]  /*45b0*/  MOV R141, 0x10 ;  /* 0x00000010008d7802 */ /* 0x000fe40000000f00 */
[----:B------:R-:W-:Y:S02]  /*45c0*/  MOV R210, 0x1f ;  /* 0x0000001f00d27802 */ /* 0x000fe40000000f00 */
[----:B------:R-:W-:-:S07]  /*45d0*/  MOV R137, 0xffffffff ;  /* 0xffffffff00897802 */ /* 0x000fce0000000f00 */
[----:B------:R-:W-:Y:S05]  /*45e0*/  WARPSYNC.COLLECTIVE R137, `(.L_x_10389) ;  /* 0x0000000089087348 */ /* 0x000fea0003c00000 */
[----:B------:R0:W1:Y:S02]  /*45f0*/  SHFL.DOWN P6, R189, R142, R141, R210 ;  /* 0x0800008d8ebd7389 */ /* 0x00006400000c00d2 */
[----:B01----:R-:W-:Y:S01]  /*4600*/  ENDCOLLECTIVE ;  /* 0x000000000000791b */ /* 0x003fe20003800000 */
.L_x_10389:
[----:B------:R-:W-:Y:S02]  /*4610*/  MOV R142, R140 ;  /* 0x0000008c008e7202 */ /* 0x000fe40000000f00 */
[----:B------:R-:W-:-:S07]  /*4620*/  MOV R130, R189 ;  /* 0x000000bd00827202 */ /* 0x000fce0000000f00 */
[----:B------:R-:W-:Y:S05]  /*4630*/  WARPSYNC.COLLECTIVE R137, `(.L_x_10390) ;  /* 0x0000000089087348 */ /* 0x000fea0003c00000 */
[----:B------:R0:W1:Y:S02]  /*4640*/  SHFL.DOWN P6, R189, R142, R141, R210 ;  /* 0x0800008d8ebd7389 */ /* 0x00006400000c00d2 */
[----:B01----:R-:W-:Y:S01]  /*4650*/  ENDCOLLECTIVE ;  /* 0x000000000000791b */ /* 0x003fe20003800000 */
.L_x_10390:
[----:B------:R-:W-:-:S05]  /*4660*/  FADD.FTZ R130, R130, R139 ;  /* 0x0000008b82827221 */ /* 0x000fca0000010000 */
[----:B------:R-:W-:Y:S02]  /*4670*/  MOV R142, R130 ;  /* 0x00000082008e7202 */ /* 0x000fe40000000f00 */
[----:B------:R-:W-:Y:S02]  /*4680*/  MOV R141, 0x8 ;  /* 0x00000008008d7802 */ /* 0x000fe40000000f00 */
[----:B------:R-:W-:-:S07]  /*4690*/  MOV R129, R189 ;  /* 0x000000bd00817202 */ /* 0x000fce0000000f00 */
[----:B------:R-:W-:Y:S05]  /*46a0*/  WARPSYNC.COLLECTIVE R137, `(.L_x_10391) ;  /* 0x0000000089087348 */ /* 0x000fea0003c00000 */
[----:B------:R0:W1:Y:S02]  /*46b0*/  SHFL.DOWN P6, R189, R142, R141, R210 ;  /* 0x0800008d8ebd7389 */ /* 0x00006400000c00d2 */
[----:B01----:R-:W-:Y:S01]  /*46c0*/  ENDCOLLECTIVE ;  /* 0x000000000000791b */ /* 0x003fe20003800000 */
.L_x_10391:
[----:B------:R-:W-:-:S05]  /*46d0*/  FADD.FTZ R129, R129, R140 ;  /* 0x0000008c81817221 */ /* 0x000fca0000010000 */
[----:B------:R-:W-:Y:S02]  /*46e0*/  MOV R142, R129 ;  /* 0x00000081008e7202 */ /* 0x000fe40000000f00 */
[----:B------:R-:W-:-:S07]  /*46f0*/  MOV R131, R189 ;  /* 0x000000bd00837202 */ /* 0x000fce0000000f00 */
[----:B------:R-:W-:Y:S05]  /*4700*/  WARPSYNC.COLLECTIVE R137, `(.L_x_10392) ;  /* 0x0000000089087348 */ /* 0x000fea0003c00000 */
[----:B------:R0:W1:Y:S02]  /*4710*/  SHFL.DOWN P6, R189, R142, R141, R210 ;  /* 0x0800008d8ebd7389 */ /* 0x00006400000c00d2 */
[----:B01----:R-:W-:Y:S01]  /*4720*/  ENDCOLLECTIVE ;  /* 0x000000000000791b */ /* 0x003fe20003800000 */
.L_x_10392:
[----:B------:R-:W-:-:S05]  /*4730*/  FADD.FTZ R131, R130, R131 ;  /* 0x0000008382837221 */ /* 0x000fca0000010000 */
[----:B------:R-:W-:Y:S02]  /*4740*/  MOV R142, R131 ;  /* 0x00000083008e7202 */ /* 0x000fe40000000f00 */
[----:B------:R-:W-:Y:S02]  /*4750*/  MOV R141, 0x4 ;  /* 0x00000004008d7802 */ /* 0x000fe40000000f00 */
[----:B------:R-:W-:-:S07]  /*4760*/  MOV R132, R189 ;  /* 0x000000bd00847202 */ /* 0x000fce0000000f00 */
[----:B------:R-:W-:Y:S05]  /*4770*/  WARPSYNC.COLLECTIVE R137, `(.L_x_10393) ;  /* 0x0000000089087348 */ /* 0x000fea0003c00000 */
[----:B------:R0:W1:Y:S02]  /*4780*/  SHFL.DOWN P6, R189, R142, R141, R210 ;  /* 0x0800008d8ebd7389 */ /* 0x00006400000c00d2 */
[----:B01----:R-:W-:Y:S01]  /*4790*/  ENDCOLLECTIVE ;  /* 0x000000000000791b */ /* 0x003fe20003800000 */
.L_x_10393:
[----:B------:R-:W-:-:S05]  /*47a0*/  FADD.FTZ R132, R129, R132 ;  /* 0x0000008481847221 */ /* 0x000fca0000010000 */
[----:B------:R-:W-:Y:S02]  /*47b0*/  MOV R142, R132 ;  /* 0x00000084008e7202 */ /* 0x000fe40000000f00 */
[----:B------:R-:W-:-:S07]  /*47c0*/  MOV R134, R189 ;  /* 0x000000bd00867202 */ /* 0x000fce0000000f00 */
[----:B------:R-:W-:Y:S05]  /*47d0*/  WARPSYNC.COLLECTIVE R137, `(.L_x_10394) ;  /* 0x0000000089087348 */ /* 0x000fea0003c00000 */
[----:B------:R0:W1:Y:S02]  /*47e0*/  SHFL.DOWN P6, R189, R142, R141, R210 ;  /* 0x0800008d8ebd7389 */ /* 0x00006400000c00d2 */
[----:B01----:R-:W-:Y:S01]  /*47f0*/  ENDCOLLECTIVE ;  /* 0x000000000000791b */ /* 0x003fe20003800000 */
.L_x_10394:
[----:B------:R-:W-:-:S05]  /*4800*/  FADD.FTZ R134, R131, R134 ;  /* 0x0000008683867221 */ /* 0x000fca0000010000 */
[----:B------:R-:W-:Y:S02]  /*4810*/  MOV R142, R134 ;  /* 0x00000086008e7202 */ /* 0x000fe40000000f00 */
[----:B------:R-:W-:Y:S02]  /*4820*/  MOV R141, 0x2 ;  /* 0x00000002008d7802 */ /* 0x000fe40000000f00 */
[----:B------:R-:W-:-:S07]  /*4830*/  MOV R133, R189 ;  /* 0x000000bd00857202 */ /* 0x000fce0000000f00 */
[----:B------:R-:W-:Y:S05]  /*4840*/  WARPSYNC.COLLECTIVE R137, `(.L_x_10395) ;  /* 0x0000000089087348 */ /* 0x000fea0003c00000 */
[----:B------:R0:W1:Y:S02]  /*4850*/  SHFL.DOWN P6, R189, R142, R141, R210 ;  /* 0x0800008d8ebd7389 */ /* 0x00006400000c00d2 */
[----:B01----:R-:W-:Y:S01]  /*4860*/  ENDCOLLECTIVE ;  /* 0x000000000000791b */ /* 0x003fe20003800000 */
.L_x_10395:
[----:B------:R-:W-:-:S05]  /*4870*/  FADD.FTZ R133, R132, R133 ;  /* 0x0000008584857221 */ /* 0x000fca0000010000 */
[----:B------:R-:W-:Y:S02]  /*4880*/  MOV R142, R133 ;  /* 0x00000085008e7202 */ /* 0x000fe40000000f00 */
[----:B------:R-:W-:-:S07]  /*4890*/  MOV R135, R189 ;  /* 0x000000bd00877202 */ /* 0x000fce0000000f00 */
[----:B------:R-:W-:Y:S05]  /*48a0*/  WARPSYNC.COLLECTIVE R137, `(.L_x_10396) ;  /* 0x0000000089087348 */ /* 0x000fea0003c00000 */
[----:B------:R0:W1:Y:S02]  /*48b0*/  SHFL.DOWN P6, R189, R142, R141, R210 ;  /* 0x0800008d8ebd7389 */ /* 0x00006400000c00d2 */
[----:B01----:R-:W-:Y:S01]  /*48c0*/  ENDCOLLECTIVE ;  /* 0x000000000000791b */ /* 0x003fe20003800000 */
.L_x_10396:
[----:B------:R-:W-:-:S05]  /*48d0*/  FADD.FTZ R135, R134, R135 ;  /* 0x0000008786877221 */ /* 0x000fca0000010000 */
[----:B------:R-:W-:Y:S02]  /*48e0*/  MOV R142, R135 ;  /* 0x00000087008e7202 */ /* 0x000fe40000000f00 */
[----:B------:R-:W-:Y:S02]  /*48f0*/  MOV R141, 0x1 ;  /* 0x00000001008d7802 */ /* 0x000fe40000000f00 */
[----:B------:R-:W-:-:S07]  /*4900*/  MOV R136, R189 ;  /* 0x000000bd00887202 */ /* 0x000fce0000000f00 */
[----:B------:R-:W-:Y:S05]  /*4910*/  WARPSYNC.COLLECTIVE R137, `(.L_x_10397) ;  /* 0x0000000089087348 */ /* 0x000fea0003c00000 */
[----:B------:R0:W1:Y:S02]  /*4920*/  SHFL.DOWN P6, R189, R142, R141, R210 ;  /* 0x0800008d8ebd7389 */ /* 0x00006400000c00d2 */
[----:B01----:R-:W-:Y:S01]  /*4930*/  ENDCOLLECTIVE ;  /* 0x000000000000791b */ /* 0x003fe20003800000 */
.L_x_10397:
[----:B------:R-:W-:-:S05]  /*4940*/  FADD.FTZ R136, R133, R136 ;  /* 0x0000008885887221 */ /* 0x000fca0000010000 */
[----:B------:R-:W-:Y:S02]  /*4950*/  MOV R142, R136 ;  /* 0x00000088008e7202 */ /* 0x000fe40000000f00 */
[----:B------:R-:W-:-:S07]  /*4960*/  MOV R188, R189 ;  /* 0x000000bd00bc7202 */ /* 0x000fce0000000f00 */
[----:B------:R-:W-:Y:S05]  /*4970*/  WARPSYNC.COLLECTIVE R137, `(.L_x_10398) ;  /* 0x0000000089087348 */ /* 0x000fea0003c00000 */
[----:B------:R0:W1:Y:S02]  /*4980*/  SHFL.DOWN P6, R189, R142, R141, R210 ;  /* 0x0800008d8ebd7389 */ /* 0x00006400000c00d2 */
[----:B01----:R-:W-:Y:S01]  /*4990*/  ENDCOLLECTIVE ;  /* 0x000000000000791b */ /* 0x003fe20003800000 */
.L_x_10398:
[----:B------:R-:W-:Y:S05]  /*49a0*/  BRA `(.L_x_10399) ;  /* 0xffffffd800d87947 */ /* 0x000fea000383ffff */
.L_x_10400:
        /* <DEDUP_REMOVED lines=13> */
.L_x_15290:


//--------------------- .text._ZN10layer_norm13ln_bwd_kernelINS_13Kernel_traitsI6__halfS2_fS2_fjLj7168ELj1ELj1ELj8ELj8ENS_18Kernel_traits_baseILj7168ES2_S2_fS2_fjLj256EEEEELb1ELb0ELb0ELb1EEEvNS_9BwdParamsE --------------------------
	.section	.text._ZN10layer_norm13ln_bwd_kernelINS_13Kernel_traitsI6__halfS2_fS2_fjLj7168ELj1ELj1ELj8ELj8ENS_18Kernel_traits_baseILj7168ES2_S2_fS2_fjLj256EEEEELb1ELb0ELb0ELb1EEEvNS_9BwdParamsE,"ax",@progbits
	.align	128
        .global         _ZN10layer_norm13ln_bwd_kernelINS_13Kernel_traitsI6__halfS2_fS2_fjLj7168ELj1ELj1ELj8ELj8ENS_18Kernel_traits_baseILj7168ES2_S2_fS2_fjLj256EEEEELb1ELb0ELb0ELb1EEEvNS_9BwdParamsE
        .type           _ZN10layer_norm13ln_bwd_kernelINS_13Kernel_traitsI6__halfS2_fS2_fjLj7168ELj1ELj1ELj8ELj8ENS_18Kernel_traits_baseILj7168ES2_S2_fS2_fjLj256EEEEELb1ELb0ELb0ELb1EEEvNS_9BwdParamsE,@function
        .size           _ZN10layer_norm13ln_bwd_kernelINS_13Kernel_traitsI6__halfS2_fS2_fjLj7168ELj1ELj1ELj8ELj8ENS_18Kernel_traits_baseILj7168ES2_S2_fS2_fjLj256EEEEELb1ELb0ELb0ELb1EEEvNS_9BwdParamsE,(.L_x_15291 - _ZN10layer_norm13ln_bwd_kernelINS_13Kernel_traitsI6__halfS2_fS2_fjLj7168ELj1ELj1ELj8ELj8ENS_18Kernel_traits_baseILj7168ES2_S2_fS2_fjLj256EEEEELb1ELb0ELb0ELb1EEEvNS_9BwdParamsE)
        .other          _ZN10layer_norm13ln_bwd_kernelINS_13Kernel_traitsI6__halfS2_fS2_fjLj7168ELj1ELj1ELj8ELj8ENS_18Kernel_traits_baseILj7168ES2_S2_fS2_fjLj256EEEEELb1ELb0ELb0ELb1EEEvNS_9BwdParamsE,@"STO_CUDA_ENTRY STV_DEFAULT"
_ZN10layer_norm13ln_bwd_kernelINS_13Kernel_traitsI6__halfS2_fS2_fjLj7168ELj1ELj1ELj8ELj8ENS_18Kernel_traits_baseILj7168ES2_S2_fS2_fjLj256EEEEELb1ELb0ELb0ELb1EEEvNS_9BwdParamsE:
.text._ZN10layer_norm13ln_bwd_kernelINS_13Kernel_traitsI6__halfS2_fS2_fjLj7168ELj1ELj1ELj8ELj8ENS_18Kernel_traits_baseILj7168ES2_S2_fS2_fjLj256EEEEELb1ELb0ELb0ELb1EEEvNS_9BwdParamsE:
        /* <DEDUP_REMOVED lines=43> */
.L_x_10401:
        /* <DEDUP_REMOVED lines=53> */
[----:B0-----:R-:W-:Y:S01]  /*0600*/  HADD2.F32 R6, -RZ, R9.H0_H0 ;  /* 0x20000009ff067230 */ /* 0x001fe20000004100 */
        /* <DEDUP_REMOVED lines=20> */
[----:B------:R-:W-:-:S02]  /*0750*/  MOV R17, RZ ;  /* 0x000000ff00117202 */ /* 0x000fc40000000f00 */
        /* <DEDUP_REMOVED lines=15> */
.L_x_10404:
[----:B---3--:R-:W0:Y:S01]  /*0850*/  LDC.64 R88, c[0x0][0x250] ;  /* 0x00009400ff587b82 */ /* 0x008e220000000a00 */
        /* <DEDUP_REMOVED lines=9> */
[----:B0-----:R-:W-:-:S07]  /*08f0*/  IMAD.WIDE R88, R2, 0x4, R88 ;  /* 0x0000000402587825 */ /* 0x001fce00078e0258 */
[----:B------:R-:W0:Y:S01]  /*0900*/  LDC.64 R136, c[0x0][0x258] ;  /* 0x00009600ff887b82 */ /* 0x000e220000000a00 */
[C---:B------:R-:W-:Y:S01]  /*0910*/  IADD3 R201, R203.reuse, 0x100, RZ ;  /* 0x00000100cbc97810 */ /* 0x040fe20007ffe0ff */
[C---:B-1----:R-:W-:Y:S01]  /*0920*/  IMAD.WIDE.U32 R138, R203.reuse, 0x8, R150 ;  /* 0x00000008cb8a7825 */ /* 0x042fe200078e0096 */
[C---:B------:R-:W-:Y:S01]  /*0930*/  IADD3 R191, R203.reuse, 0x400, RZ ;  /* 0x00000400cbbf7810 */ /* 0x040fe20007ffe0ff */
[----:B------:R1:W4:Y:S01]  /*0940*/  LDG.E R200, desc[UR4][R88.64] ;  /* 0x0000000458c87981 */ /* 0x000322000c1e1900 */
[C---:B------:R-:W-:Y:S02]  /*0950*/  IADD3 R197, R203.reuse, 0x200, RZ ;  /* 0x00000200cbc57810 */ /* 0x040fe40007ffe0ff */
[C---:B------:R-:W-:Y:S01]  /*0960*/  IADD3 R199, R203.reuse, 0x300, RZ ;  /* 0x00000300cbc77810 */ /* 0x040fe20007ffe0ff */
[----:B------:R-:W1:Y:S01]  /*0970*/  LDC.64 R152, c[0x0][0x240] ;  /* 0x00009000ff987b82 */ /* 0x000e620000000a00 */
[----:B--2---:R-:W-:Y:S02]  /*0980*/  @P1 LEA R86, P0, R2, R86, 0x1 ;  /* 0x0000005602561211 */ /* 0x004fe400078008ff */
        /* <DEDUP_REMOVED lines=28> */
[----:B-1----:R-:W-:-:S02]  /*0b50*/  IMAD.WIDE.U32 R88, R197, 0x10, R104 ;  /* 0x00000010c5587825 */ /* 0x002fc400078e0068 */
[----:B------:R-:W3:Y:S02]  /*0b60*/  LDG.E.128 R100, desc[UR4][R100.64] ;  /* 0x0000000464647981 */ /* 0x000ee4000c1e1d00 */
[----:B------:R-:W-:Y:S02]  /*0b70*/  IMAD.WIDE.U32 R104, R195, 0x10, R104 ;  /* 0x00000010c3687825 */ /* 0x000fe400078e0068 */
[----:B------:R-:W3:Y:S04]  /*0b80*/  LDG.E.128 R88, desc[UR4][R88.64] ;  /* 0x0000000458587981 */ /* 0x000ee8000c1e1d00 */
[----:B------:R-:W3:Y:S04]  /*0b90*/  LDG.E.128 R104, desc[UR4][R104.64] ;  /* 0x0000000468687981 */ /* 0x000ee8000c1e1d00 */
[----:B------:R-:W3:Y:S01]  /*0ba0*/  LDG.E.64 R142, desc[UR4][R142.64] ;  /* 0x000000048e8e7981 */ /* 0x000ee2000c1e1b00 */
[----:B0-----:R-:W-:-:S04]  /*0bb0*/  ISETP.NE.U32.AND P0, PT, R136, RZ, PT ;  /* 0x000000ff8800720c */ /* 0x001fc80003f05070 */
[----:B------:R-:W-:-:S13]  /*0bc0*/  ISETP.NE.AND.EX P0, PT, R137, RZ, PT, P0 ;  /* 0x000000ff8900720c */ /* 0x000fda0003f05300 */
[----:B------:R-:W0:Y:S08]  /*0bd0*/  @P0 LDC.64 R154, c[0x0][0x2c8] ;  /* 0x0000b200ff9a0b82 */ /* 0x000e300000000a00 */
[----:B------:R-:W1:Y:S08]  /*0be0*/  @P0 LDC.64 R160, c[0x0][0x2c8] ;  /* 0x0000b200ffa00b82 */ /* 0x000e700000000a00 */
[----:B------:R-:W1:Y:S08]  /*0bf0*/  @P0 LDC.64 R156, c[0x0][0x2c8] ;  /* 0x0000b200ff9c0b82 */ /* 0x000e700000000a00 */
[----:B------:R-:W1:Y:S08]  /*0c00*/  @P0 LDC.64 R158, c[0x0][0x2c8] ;  /* 0x0000b200ff9e0b82 */ /* 0x000e700000000a00 */
[----:B------:R-:W1:Y:S08]  /*0c10*/  @P0 LDC.64 R164, c[0x0][0x2c8] ;  /* 0x0000b200ffa40b82 */ /* 0x000e700000000a00 */
[----:B------:R-:W1:Y:S01]  /*0c20*/  @P0 LDC.64 R162, c[0x0][0x2c8] ;  /* 0x0000b200ffa20b82 */ /* 0x000e620000000a00 */
[----:B------:R-:W-:Y:S01]  /*0c30*/  ISETP.NE.AND P4, PT, R198, RZ, PT ;  /* 0x000000ffc600720c */ /* 0x000fe20003f85270 */
[----:B------:R-:W-:-:S06]  /*0c40*/  IMAD.WIDE.U32 R170, R201, 0x4, R152 ;  /* 0x00000004c9aa7825 */ /* 0x000fcc00078e0098 */
        /* <DEDUP_REMOVED lines=13> */
[----:B-1----:R-:W-:-:S02]  /*0d20*/  @P0 IMAD.WIDE.U32 R160, R199, 0x10, R160 ;  /* 0x00000010c7a00825 */ /* 0x002fc400078e00a0 */
        /* <DEDUP_REMOVED lines=12> */
[----:B------:R-:W-:-:S02]  /*0df0*/  @P0 IMAD.WIDE.U32 R166, R195, 0x10, R166 ;  /* 0x00000010c3a60825 */ /* 0x000fc400078e00a6 */
[----:B------:R0:W5:Y:S04]  /*0e00*/  @P0 LDG.E.128 R64, desc[UR4][R162.64] ;  /* 0x00000004a2400981 */ /* 0x000168000c1e1d00 */
[----:B------:R0:W5:Y:S01]  /*0e10*/  @P0 LDG.E.128 R72, desc[UR4][R166.64] ;  /* 0x00000004a6480981 */ /* 0x000162000c1e1d00 */
[----:B----4-:R-:W-:Y:S02]  /*0e20*/  FSEL R202, R200, RZ, !P4 ;  /* 0x000000ffc8ca7208 */ /* 0x010fe40006000000 */
[----:B--2---:R-:W-:Y:S02]  /*0e30*/  MOV R154, R138 ;  /* 0x0000008a009a7202 */ /* 0x004fe40000000f00 */
[----:B------:R-:W-:Y:S02]  /*0e40*/  SHF.R.U64 R179, R138, 0x10, R139 ;  /* 0x000000108ab37819 */ /* 0x000fe4000000128b */
[----:B------:R-:W-:-:S02]  /*0e50*/  MOV R155, R139 ;  /* 0x0000008b009b7202 */ /* 0x000fc40000000f00 */
[----:B------:R-:W-:Y:S01]  /*0e60*/  SHF.R.U32.HI R171, RZ, 0x10, R139 ;  /* 0x00000010ffab7819 */ /* 0x000fe2000001168b */
[C---:B---3--:R-:W-:Y:S01]  /*0e70*/  FADD.FTZ R139, -R202.reuse, R80 ;  /* 0x00000050ca8b7221 */ /* 0x048fe20000010100 */
[C---:B------:R-:W-:Y:S01]  /*0e80*/  FADD.FTZ R161, -R202.reuse, R83 ;  /* 0x00000053caa17221 */ /* 0x040fe20000010100 */
[----:B-1----:R-:W-:Y:S01]  /*0e90*/  FADD.FTZ R157, -R202, R81 ;  /* 0x00000051ca9d7221 */ /* 0x002fe20000010100 */
[----:B------:R-:W-:Y:S01]  /*0ea0*/  HADD2.F32 R154, -RZ, R154.H0_H0 ;  /* 0x2000009aff9a7230 */ /* 0x000fe20000004100 */
[--C-:B------:R-:W-:Y:S02]  /*0eb0*/  SHF.R.U64 R200, R140, 0x10, R141.reuse ;  /* 0x000000108cc87819 */ /* 0x100fe4000000128d */
[----:B------:R-:W-:Y:S02]  /*0ec0*/  MOV R156, R141 ;  /* 0x0000008d009c7202 */ /* 0x000fe40000000f00 */
[----:B------:R-:W-:Y:S01]  /*0ed0*/  SHF.R.U32.HI R158, RZ, 0x10, R141 ;  /* 0x00000010ff9e7819 */ /* 0x000fe2000001168d */
[----:B------:R-:W-:Y:S01]  /*0ee0*/  FADD.FTZ R141, -R202, R84 ;  /* 0x00000054ca8d7221 */ /* 0x000fe20000010100 */
[----:B------:R-:W-:-:S02]  /*0ef0*/  @P1 HADD2.F32 R152, -RZ, R196.H0_H0 ;  /* 0x200000c4ff981230 */ /* 0x000fc40000004100 */
[C---:B------:R-:W-:Y:S01]  /*0f00*/  FADD.FTZ R209, -R202.reuse, R96 ;  /* 0x00000060cad17221 */ /* 0x040fe20000010100 */
[----:B------:R-:W-:Y:S01]  /*0f10*/  HADD2.F32 R84, -RZ, R171.H0_H0 ;  /* 0x200000abff547230 */ /* 0x000fe20000004100 */
[----:B------:R-:W-:Y:S01]  /*0f20*/  MOV R138, R140 ;  /* 0x0000008c008a7202 */ /* 0x000fe20000000f00 */
[C---:B------:R-:W-:Y:S01]  /*0f30*/  FADD.FTZ R159, -R202.reuse, R82 ;  /* 0x00000052ca9f7221 */ /* 0x040fe20000010100 */
[----:B------:R-:W-:Y:S01]  /*0f40*/  FADD.FTZ R169, -R202, R87 ;  /* 0x00000057caa97221 */ /* 0x000fe20000010100 */
[----:B------:R-:W-:Y:S01]  /*0f50*/  FADD.FTZ R130, R154, R130 ;  /* 0x000000829a827221 */ /* 0x000fe20000010000 */
[----:B0-----:R-:W-:Y:S01]  /*0f60*/  FMUL.FTZ R165, R3, R154 ;  /* 0x0000009a03a57220 */ /* 0x001fe20000410000 */
[--C-:B------:R-:W-:Y:S02]  /*0f70*/  SHF.R.U64 R164, R146, 0x10, R147.reuse ;  /* 0x0000001092a47819 */ /* 0x100fe40000001293 */
[----:B------:R-:W-:Y:S02]  /*0f80*/  SHF.R.U32.HI R208, RZ, 0x10, R147 ;  /* 0x00000010ffd07819 */ /* 0x000fe40000011693 */
[----:B------:R-:W-:-:S02]  /*0f90*/  SHF.R.U64 R210, R148, 0x10, R149 ;  /* 0x0000001094d27819 */ /* 0x000fc40000001295 */
[----:B------:R-:W-:Y:S02]  /*0fa0*/  MOV R160, R149 ;  /* 0x0000009500a07202 */ /* 0x000fe40000000f00 */
[----:B------:R-:W-:Y:S01]  /*0fb0*/  SHF.R.U32.HI R198, RZ, 0x10, R149 ;  /* 0x00000010ffc67819 */ /* 0x000fe20000011695 */
[----:B------:R-:W-:Y:S01]  /*0fc0*/  FADD.FTZ R205, -R202, R94 ;  /* 0x0000005ecacd7221 */ /* 0x000fe20000010100 */
[----:B------:R-:W-:Y:S02]  /*0fd0*/  MOV R94, R147 ;  /* 0x00000093005e7202 */ /* 0x000fe40000000f00 */
[----:B------:R-:W-:Y:S02]  /*0fe0*/  MOV R196, R150 ;  /* 0x0000009600c47202 */ /* 0x000fe40000000f00 */
[----:B------:R-:W-:Y:S01]  /*0ff0*/  SHF.R.U64 R80, R150, 0x10, R151 ;  /* 0x0000001096507819 */ /* 0x000fe20000001297 */
[C---:B------:R-:W-:Y:S01]  /*1000*/  FMUL.FTZ R96, R192.reuse, R139 ;  /* 0x0000008bc0607220 */ /* 0x040fe20000410000 */
[----:B------:R-:W-:Y:S01]  /*1010*/  FMUL.FTZ R149, R192, R161 ;  /* 0x000000a1c0957220 */ /* 0x000fe20000410000 */
[----:B------:R-:W-:Y:S01]  /*1020*/  HADD2.F32 R150, -RZ, R179.H0_H0 ;  /* 0x200000b3ff967230 */ /* 0x000fe20000004100 */
[----:B------:R-:W-:Y:S01]  /*1030*/  MOV R82, R151 ;  /* 0x0000009700527202 */ /* 0x000fe20000000f00 */
[----:B------:R-:W-:Y:S01]  /*1040*/  FADD.FTZ R87, -R202, R100 ;  /* 0x00000064ca577221 */ /* 0x000fe20000010100 */
[----:B------:R-:W-:Y:S01]  /*1050*/  FMUL.FTZ R147, R192, R157 ;  /* 0x0000009dc0937220 */ /* 0x000fe20000410000 */
[----:B------:R-:W-:Y:S01]  /*1060*/  FFMA.FTZ R39, R96, R154, R39 ;  /* 0x0000009a60277223 */ /* 0x000fe20000010027 */
[C---:B------:R-:W-:Y:S01]  /*1070*/  FADD.FTZ R163, -R202.reuse, R86 ;  /* 0x00000056caa37221 */ /* 0x040fe20000010100 */
[C---:B------:R-:W-:Y:S01]  /*1080*/  FADD.FTZ R181, -R202.reuse, R91 ;  /* 0x0000005bcab57221 */ /* 0x040fe20000010100 */
[----:B------:R-:W-:Y:S01]  /*1090*/  FADD.FTZ R207, -R202, R95 ;  /* 0x0000005fcacf7221 */ /* 0x000fe20000010100 */
[----:B------:R-:W-:Y:S01]  /*10a0*/  FADD.FTZ R133, R84, R133 ;  /* 0x0000008554857221 */ /* 0x000fe20000010000 */
[-C--:B------:R-:W-:Y:S01]  /*10b0*/  FFMA.FTZ R38, R149, R84.reuse, R38 ;  /* 0x0000005495267223 */ /* 0x080fe20000010026 */
[----:B------:R-:W-:Y:S01]  /*10c0*/  FMUL.FTZ R154, R112, R84 ;  /* 0x00000054709a7220 */ /* 0x000fe20000410000 */
[----:B------:R-:W-:Y:S01]  /*10d0*/  SHF.R.U32.HI R83, RZ, 0x10, R151 ;  /* 0x00000010ff537819 */ /* 0x000fe20000011697 */
[----:B------:R-:W-:Y:S01]  /*10e0*/  FADD.FTZ R91, -R202, R106 ;  /* 0x0000006aca5b7221 */ /* 0x000fe20000010100 */
[----:B------:R-:W-:-:S02]  /*10f0*/  HADD2.F32 R84, -RZ, R138.H0_H0 ;  /* 0x2000008aff547230 */ /* 0x000fc40000004100 */
[----:B------:R-:W-:Y:S01]  /*1100*/  FADD.FTZ R151, -R202, R101 ;  /* 0x00000065ca977221 */ /* 0x000fe20000010100 */
[----:B------:R-:W-:Y:S02]  /*1110*/  HADD2.F32 R95, -RZ, R158.H0_H0 ;  /* 0x2000009eff5f7230 */ /* 0x000fe40000004100 */
[----:B------:R-:W-:Y:S01]  /*1120*/  FADD.FTZ R131, R150, R131 ;  /* 0x0000008396837221 */ /* 0x000fe20000010000 */
[----:B------:R-:W-:Y:S02]  /*1130*/  HADD2.F32 R155, -RZ, R155.H0_H0 ;  /* 0x2000009bff9b7230 */ /* 0x000fe40000004100 */
[-C--:B------:R-:W-:Y:S01]  /*1140*/  FFMA.FTZ R40, R147, R150.reuse, R40 ;  /* 0x0000009693287223 */ /* 0x080fe20000010028 */
[C---:B------:R-:W-:Y:S01]  /*1150*/  FMUL.FTZ R158, R192.reuse, R141 ;  /* 0x0000008dc09e7220 */ /* 0x040fe20000410000 */
[----:B------:R-:W-:Y:S01]  /*1160*/  FMUL.FTZ R106, R192, R87 ;  /* 0x00000057c06a7220 */ /* 0x000fe20000410000 */
[----:B------:R-:W-:Y:S01]  /*1170*/  FMUL.FTZ R150, R111, R150 ;  /* 0x000000966f967220 */ /* 0x000fe20000410000 */
[----:B------:R-:W-:-:S02]  /*1180*/  HADD2.F32 R179, -RZ, R156.H0_H0 ;  /* 0x2000009cffb37230 */ /* 0x000fc40000004100 */
[----:B------:R-:W-:Y:S01]  /*1190*/  FADD.FTZ R87, RZ, R165 ;  /* 0x000000a5ff577221 */ /* 0x000fe20000010000 */
[----:B------:R-:W-:Y:S02]  /*11a0*/  HADD2.F32 R101, -RZ, R82.H0_H0 ;  /* 0x20000052ff657230 */ /* 0x000fe40000004100 */
        /* <DEDUP_REMOVED lines=36> */
[--C-:B------:R-:W-:Y:S01]  /*13f0*/  SHF.R.U64 R162, R142, 0x10, R143.reuse ;  /* 0x000000108ea27819 */ /* 0x100fe2000000128f */
[----:B------:R-:W-:Y:S01]  /*1400*/  FFMA.FTZ R87, R171, R200, R82 ;  /* 0x000000c8ab577223 */ /* 0x000fe20000010052 */
[----:B------:R-:W-:Y:S01]  /*1410*/  HADD2.F32 R86, -RZ, R86.H0_H0 ;  /* 0x20000056ff567230 */ /* 0x000fe20000004100 */
[----:B------:R-:W-:Y:S01]  /*1420*/  MOV R140, R143 ;  /* 0x0000008f008c7202 */ /* 0x000fe20000000f00 */
[----:B------:R-:W-:Y:S01]  /*1430*/  HADD2.F32 R85, -RZ, R198.H0_H0 ;  /* 0x200000c6ff557230 */ /* 0x000fe20000004100 */
[----:B------:R-:W-:Y:S01]  /*1440*/  SHF.R.U32.HI R166, RZ, 0x10, R143 ;  /* 0x00000010ffa67819 */ /* 0x000fe2000001168f */
[----:B------:R-:W-:Y:S01]  /*1450*/  FMUL.FTZ R198, R114, R95 ;  /* 0x0000005f72c67220 */ /* 0x000fe20000410000 */
[----:B------:R-:W-:Y:S01]  /*1460*/  FADD.FTZ R89, R84, R179 ;  /* 0x000000b354597221 */ /* 0x000fe20000010000 */
[----:B------:R-:W-:Y:S01]  /*1470*/  FADD.FTZ R143, -R202, R88 ;  /* 0x00000058ca8f7221 */ /* 0x000fe20000010100 */
[----:B------:R-:W-:Y:S01]  /*1480*/  FMUL.FTZ R169, R192, R169 ;  /* 0x000000a9c0a97220 */ /* 0x000fe20000410000 */
[----:B------:R-:W-:Y:S01]  /*1490*/  FFMA.FTZ R82, R156, R179, R87 ;  /* 0x000000b39c527223 */ /* 0x000fe20000010057 */
[----:B------:R-:W-:-:S02]  /*14a0*/  HADD2.F32 R162, -RZ, R162.H0_H0 ;  /* 0x200000a2ffa27230 */ /* 0x000fc40000004100 */
        /* <DEDUP_REMOVED lines=14> */
[----:B------:R-:W-:Y:S01]  /*1590*/  MOV R88, R144 ;  /* 0x0000009000587202 */ /* 0x000fe20000000f00 */
[----:B------:R-:W-:-:S02]  /*15a0*/  HADD2.F32 R166, -RZ, R166.H0_H0 ;  /* 0x200000a6ffa67230 */ /* 0x000fc40000004100 */
[----:B------:R-:W-:Y:S01]  /*15b0*/  FMUL.FTZ R144, R192, R175 ;  /* 0x000000afc0907220 */ /* 0x000fe20000410000 */
        /* <DEDUP_REMOVED lines=10> */
[----:B------:R-:W-:Y:S01]  /*1660*/  FADD.FTZ R211, -R202, R97 ;  /* 0x00000061cad37221 */ /* 0x000fe20000010100 */
[----:B------:R-:W-:-:S02]  /*1670*/  HADD2.F32 R204, -RZ, R204.H0_H0 ;  /* 0x200000ccffcc7230 */ /* 0x000fc40000004100 */
        /* <DEDUP_REMOVED lines=18> */
[C---:B------:R-:W-:Y:S01]  /*17a0*/  FMUL.FTZ R142, R192.reuse, R205 ;  /* 0x000000cdc08e7220 */ /* 0x040fe20000410000 */
        /* <DEDUP_REMOVED lines=11> */
[C---:B------:R-:W-:Y:S01]  /*1860*/  FMUL.FTZ R143, R192.reuse, R209 ;  /* 0x000000d1c08f7220 */ /* 0x040fe20000410000 */
[----:B------:R-:W-:Y:S01]  /*1870*/  FMUL.FTZ R141, R192, R211 ;  /* 0x000000d3c08d7220 */ /* 0x000fe20000410000 */
[----:B------:R-:W-:Y:S02]  /*1880*/  HADD2.F32 R209, -RZ, R160.H0_H0 ;  /* 0x200000a0ffd17230 */ /* 0x000fe40000004100 */
        /* <DEDUP_REMOVED lines=11> */
[----:B------:R-:W-:Y:S02]  /*1940*/  HADD2.F32 R104, -RZ, R196.H0_H0 ;  /* 0x200000c4ff687230 */ /* 0x000fe40000004100 */
        /* <DEDUP_REMOVED lines=96> */
.L_x_10415:
        /* <DEDUP_REMOVED lines=142> */
[----:B------:R0:W-:Y:S01]  /*2830*/  F2F.F16.F32 R95, R93 ;  /* 0x0000005d005f7304 */ /* 0x0001e20000200800 */
        /* <DEDUP_REMOVED lines=21> */
[----:B------:R-:W0:Y:S01]  /*2990*/  F2F.F16.F32 R82, R82 ;  /* 0x0000005200527304 */ /* 0x000e220000200800 */
[----:B------:R-:W-:Y:S01]  /*29a0*/  FMUL.FTZ R96, R96, UR12 ;  /* 0x0000000c60607c20 */ /* 0x000fe20008410000 */
[-CC-:B------:R-:W-:Y:S01]  /*29b0*/  FFMA.FTZ R102, R102, R81.reuse, R80.reuse ;  /* 0x0000005166667223 */ /* 0x180fe20000010050 */
[----:B------:R-:W-:Y:S01]  /*29c0*/  LOP3.LUT P2, RZ, R172, 0xff00, RZ, 0xc0, !PT ;  /* 0x0000ff00acff7812 */ /* 0x000fe2000784c0ff */
[-C--:B------:R-:W-:Y:S01]  /*29d0*/  FMUL.FTZ R142, R156, R152.reuse ;  /* 0x000000989c8e7220 */ /* 0x080fe20000410000 */
[----:B------:R-:W-:Y:S01]  /*29e0*/  FSEL R99, R99, RZ, P5 ;  /* 0x000000ff63637208 */ /* 0x000fe20002800000 */
[----:B------:R-:W-:Y:S01]  /*29f0*/  FMUL.FTZ R144, R144, UR12 ;  /* 0x0000000c90907c20 */ /* 0x000fe20008410000 */
[----:B------:R-:W-:Y:S01]  /*2a00*/  FSEL R137, R137, RZ, P4 ;  /* 0x000000ff89897208 */ /* 0x000fe20002000000 */
[----:B------:R-:W1:Y:S01]  /*2a10*/  F2F.F16.F32 R88, R88 ;  /* 0x0000005800587304 */ /* 0x000e620000200800 */
        /* <DEDUP_REMOVED lines=10> */
[----:B------:R-:W-:Y:S01]  /*2ac0*/  F2F.F16.F32 R83, R83 ;  /* 0x0000005300537304 */ /* 0x000fe20000200800 */
[----:B------:R-:W-:Y:S01]  /*2ad0*/  FSEL R96, R96, RZ, P2 ;  /* 0x000000ff60607208 */ /* 0x000fe20001000000 */
[----:B------:R-:W-:Y:S01]  /*2ae0*/  FMUL.FTZ R142, R142, UR12 ;  /* 0x0000000c8e8e7c20 */ /* 0x000fe20008410000 */
[----:B------:R-:W-:Y:S01]  /*2af0*/  FADD.FTZ R209, R209, -R138 ;  /* 0x8000008ad1d17221 */ /* 0x000fe20000010000 */
[----:B------:R-:W-:Y:S01]  /*2b00*/  LOP3.LUT P2, RZ, R174, 0xff00, RZ, 0xc0, !PT ;  /* 0x0000ff00aeff7812 */ /* 0x000fe2000784c0ff */
[----:B------:R-:W-:Y:S01]  /*2b10*/  FFMA.FTZ R145, R145, R81, R80 ;  /* 0x0000005191917223 */ /* 0x000fe20000010050 */
[----:B------:R-:W-:Y:S01]  /*2b20*/  FSEL R144, R144, RZ, P5 ;  /* 0x000000ff90907208 */ /* 0x000fe20002800000 */
[-C--:B------:R-:W-:Y:S01]  /*2b30*/  FMUL.FTZ R138, R163, R152.reuse ;  /* 0x00000098a38a7220 */ /* 0x080fe20000410000 */
[----:B------:R-:W-:Y:S01]  /*2b40*/  F2F.F16.F32 R89, R89 ;  /* 0x0000005900597304 */ /* 0x000fe20000200800 */
[----:B------:R-:W-:Y:S01]  /*2b50*/  FMUL.FTZ R136, R136, UR12 ;  /* 0x0000000c88887c20 */ /* 0x000fe20008410000 */
[----:B------:R-:W-:Y:S01]  /*2b60*/  @P0 FADD.FTZ R160, R69, R160 ;  /* 0x000000a045a00221 */ /* 0x000fe20000010000 */
[----:B------:R-:W-:Y:S01]  /*2b70*/  LOP3.LUT P6, RZ, R172, 0xff000000, RZ, 0xc0, !PT ;  /* 0xff000000acff7812 */ /* 0x000fe200078cc0ff */
[-C--:B------:R-:W-:Y:S01]  /*2b80*/  FMUL.FTZ R148, R154, R152.reuse ;  /* 0x000000989a947220 */ /* 0x080fe20000410000 */
[----:B------:R-:W-:Y:S01]  /*2b90*/  FMUL.FTZ R170, R192, R103 ;  /* 0x00000067c0aa7220 */ /* 0x000fe20000410000 */
[--C-:B------:R-:W-:Y:S01]  /*2ba0*/  FFMA.FTZ R106, R106, R81, R80.reuse ;  /* 0x000000516a6a7223 */ /* 0x100fe20000010050 */
[----:B------:R-:W-:Y:S01]  /*2bb0*/  FMUL.FTZ R164, R192, R159 ;  /* 0x0000009fc0a47220 */ /* 0x000fe20000410000 */
[----:B------:R2:W-:Y:S01]  /*2bc0*/  F2F.F16.F32 R107, R137 ;  /* 0x00000089006b7304 */ /* 0x0005e20000200800 */
[-CC-:B------:R-:W-:Y:S01]  /*2bd0*/  FFMA.FTZ R97, R97, R81.reuse, R80.reuse ;  /* 0x0000005161617223 */ /* 0x180fe20000010050 */
[-CC-:B------:R-:W-:Y:S01]  /*2be0*/  FFMA.FTZ R100, R100, R81.reuse, R80.reuse ;  /* 0x0000005164647223 */ /* 0x180fe20000010050 */
[----:B------:R-:W-:Y:S01]  /*2bf0*/  FSEL R142, R142, RZ, P2 ;  /* 0x000000ff8e8e7208 */ /* 0x000fe20001000000 */
[----:B------:R-:W-:Y:S01]  /*2c00*/  FADD.FTZ R145, R212, -R145 ;  /* 0x80000091d4917221 */ /* 0x000fe20000010000 */
[----:B------:R-:W-:Y:S01]  /*2c10*/  FMUL.FTZ R139, R138, UR12 ;  /* 0x0000000c8a8b7c20 */ /* 0x000fe20008410000 */
[----:B------:R-:W-:Y:S01]  /*2c20*/  FFMA.FTZ R80, R140, R81, R80 ;  /* 0x000000518c507223 */ /* 0x000fe20000010050 */
[----:B------:R-:W-:Y:S01]  /*2c30*/  LOP3.LUT P2, RZ, R180, 0xff00, RZ, 0xc0, !PT ;  /* 0x0000ff00b4ff7812 */ /* 0x000fe2000784c0ff */
[----:B------:R-:W-:Y:S01]  /*2c40*/  F2F.F16.F32 R90, R90 ;  /* 0x0000005a005a7304 */ /* 0x000fe20000200800 */
[----:B--2---:R-:W-:Y:S01]  /*2c50*/  FMUL.FTZ R137, R162, R152 ;  /* 0x00000098a2897220 */ /* 0x004fe20000410000 */
[----:B------:R-:W-:Y:S01]  /*2c60*/  LOP3.LUT P5, RZ, R180, 0xff0000, RZ, 0xc0, !PT ;  /* 0x00ff0000b4ff7812 */ /* 0x000fe200078ac0ff */
[----:B------:R-:W-:Y:S01]  /*2c70*/  FMUL.FTZ R148, R148, UR12 ;  /* 0x0000000c94947c20 */ /* 0x000fe20008410000 */
[----:B------:R-:W-:Y:S01]  /*2c80*/  FSEL R136, R136, RZ, P6 ;  /* 0x000000ff88887208 */ /* 0x000fe20003000000 */
[----:B------:R-:W-:Y:S01]  /*2c90*/  FMUL.FTZ R137, R137, UR12 ;  /* 0x0000000c89897c20 */ /* 0x000fe20008410000 */
[----:B------:R-:W-:Y:S01]  /*2ca0*/  FMUL.FTZ R161, R192, R143 ;  /* 0x0000008fc0a17220 */ /* 0x000fe20000410000 */
[----:B------:R-:W-:Y:S01]  /*2cb0*/  @P0 FADD.FTZ R170, R73, R170 ;  /* 0x000000aa49aa0221 */ /* 0x000fe20000010000 */
[----:B------:R-:W2:Y:S01]  /*2cc0*/  F2F.F16.F32 R92, R92 ;  /* 0x0000005c005c7304 */ /* 0x000ea20000200800 */
[----:B------:R-:W-:Y:S01]  /*2cd0*/  LOP3.LUT P6, RZ, R174, 0xff000000, RZ, 0xc0, !PT ;  /* 0xff000000aeff7812 */ /* 0x000fe200078cc0ff */
[----:B------:R-:W-:Y:S01]  /*2ce0*/  @P0 FADD.FTZ R164, R67, R164 ;  /* 0x000000a443a40221 */ /* 0x000fe20000010000 */
[----:B------:R-:W-:Y:S01]  /*2cf0*/  FADD.FTZ R165, R207, -R106 ;  /* 0x8000006acfa57221 */ /* 0x000fe20000010000 */
[----:B------:R-:W-:Y:S01]  /*2d00*/  FMUL.FTZ R158, R192, R145 ;  /* 0x00000091c09e7220 */ /* 0x000fe20000410000 */
[----:B------:R-:W-:Y:S01]  /*2d10*/  FADD.FTZ R97, R104, -R97 ;  /* 0x8000006168617221 */ /* 0x000fe20000010000 */
[----:B------:R-:W-:Y:S01]  /*2d20*/  FADD.FTZ R101, R101, -R100 ;  /* 0x8000006465657221 */ /* 0x000fe20000010000 */
[----:B------:R-:W-:Y:S01]  /*2d30*/  FADD.FTZ R105, R105, -R80 ;  /* 0x8000005069697221 */ /* 0x000fe20000010000 */
[----:B------:R3:W-:Y:S01]  /*2d40*/  F2F.F16.F32 R141, R144 ;  /* 0x00000090008d7304 */ /* 0x0007e20000200800 */
[----:B------:R-:W-:Y:S01]  /*2d50*/  FSEL R138, R137, RZ, P2 ;  /* 0x000000ff898a7208 */ /* 0x000fe20001000000 */
[----:B0-----:R-:W-:Y:S01]  /*2d60*/  IMAD.WIDE.U32 R80, R82, 0x10000, RZ ;  /* 0x0001000052507825 */ /* 0x001fe200078e00ff */
[----:B------:R-:W-:-:S03]  /*2d70*/  FSEL R139, R139, RZ, P5 ;  /* 0x000000ff8b8b7208 */ /* 0x000fc60002800000 */
[----:B------:R-:W-:Y:S01]  /*2d80*/  @P0 FADD.FTZ R161, R64, R161 ;  /* 0x000000a140a10221 */ /* 0x000fe20000010000 */
[----:B------:R-:W-:Y:S01]  /*2d90*/  LOP3.LUT P2, RZ, R178, 0xff00, RZ, 0xc0, !PT ;  /* 0x0000ff00b2ff7812 */ /* 0x000fe2000784c0ff */
[-C--:B------:R-:W-:Y:S01]  /*2da0*/  FMUL.FTZ R82, R170, R152.reuse ;  /* 0x00000098aa527220 */ /* 0x080fe20000410000 */
[----:B-1----:R-:W-:Y:S01]  /*2db0*/  SHF.L.U32 R88, R88, 0x10, RZ ;  /* 0x0000001058587819 */ /* 0x002fe200000006ff */
[----:B------:R0:W-:Y:S01]  /*2dc0*/  F2F.F16.F32 R106, R142 ;  /* 0x0000008e006a7304 */ /* 0x0001e20000200800 */
[-C--:B---3--:R-:W-:Y:S01]  /*2dd0*/  FMUL.FTZ R144, R160, R152.reuse ;  /* 0x00000098a0907220 */ /* 0x088fe20000410000 */
[----:B------:R-:W-:Y:S01]  /*2de0*/  FSEL R148, R148, RZ, P6 ;  /* 0x000000ff94947208 */ /* 0x000fe20003000000 */
[C---:B------:R-:W-:Y:S01]  /*2df0*/  FMUL.FTZ R165, R192.reuse, R165 ;  /* 0x000000a5c0a57220 */ /* 0x040fe20000410000 */
[----:B------:R-:W-:Y:S01]  /*2e00*/  FMUL.FTZ R159, R192, R209 ;  /* 0x000000d1c09f7220 */ /* 0x000fe20000410000 */
[----:B------:R-:W-:Y:S01]  /*2e10*/  FMUL.FTZ R144, R144, UR12 ;  /* 0x0000000c90907c20 */ /* 0x000fe20008410000 */
[----:B------:R-:W-:Y:S01]  /*2e20*/  @P0 FADD.FTZ R158, R71, R158 ;  /* 0x0000009e479e0221 */ /* 0x000fe20000010000 */
[----:B------:R-:W-:Y:S01]  /*2e30*/  FMUL.FTZ R171, R192, R97 ;  /* 0x00000061c0ab7220 */ /* 0x000fe20000410000 */
[----:B------:R-:W-:Y:S01]  /*2e40*/  F2F.F16.F32 R93, R98 ;  /* 0x00000062005d7304 */ /* 0x000fe20000200800 */
[-C--:B0-----:R-:W-:Y:S01]  /*2e50*/  FMUL.FTZ R142, R164, R152.reuse ;  /* 0x00000098a48e7220 */ /* 0x081fe20000410000 */
[C---:B------:R-:W-:Y:S01]  /*2e60*/  FMUL.FTZ R173, R192.reuse, R101 ;  /* 0x00000065c0ad7220 */ /* 0x040fe20000410000 */
[----:B------:R-:W-:Y:S01]  /*2e70*/  FMUL.FTZ R192, R192, R105 ;  /* 0x00000069c0c07220 */ /* 0x000fe20000410000 */
[----:B------:R-:W-:Y:S01]  /*2e80*/  FSEL R144, R144, RZ, P2 ;  /* 0x000000ff90907208 */ /* 0x000fe20001000000 */
[----:B------:R-:W-:Y:S01]  /*2e90*/  FMUL.FTZ R82, R82, UR12 ;  /* 0x0000000c52527c20 */ /* 0x000fe20008410000 */
[----:B------:R-:W-:Y:S01]  /*2ea0*/  FMUL.FTZ R142, R142, UR12 ;  /* 0x0000000c8e8e7c20 */ /* 0x000fe20008410000 */
[----:B------:R-:W-:Y:S01]  /*2eb0*/  LOP3.LUT P2, RZ, R153, 0xff00, RZ, 0xc0, !PT ;  /* 0x0000ff0099ff7812 */ /* 0x000fe2000784c0ff */
[----:B------:R-:W-:Y:S01]  /*2ec0*/  F2F.F16.F32 R96, R96 ;  /* 0x0000006000607304 */ /* 0x000fe20000200800 */
[----:B------:R-:W-:Y:S01]  /*2ed0*/  LOP3.LUT P6, RZ, R180, 0xff000000, RZ, 0xc0, !PT ;  /* 0xff000000b4ff7812 */ /* 0x000fe200078cc0ff */
[----:B------:R-:W-:Y:S01]  /*2ee0*/  @P0 FADD.FTZ R192, R75, R192 ;  /* 0x000000c04bc00221 */ /* 0x000fe20000010000 */
[----:B--2---:R-:W-:Y:S01]  /*2ef0*/  SHF.L.U32 R92, R92, 0x10, RZ ;  /* 0x000000105c5c7819 */ /* 0x004fe200000006ff */
[----:B------:R-:W-:Y:S01]  /*2f00*/  @P0 FADD.FTZ R159, R70, R159 ;  /* 0x0000009f469f0221 */ /* 0x000fe20000010000 */
[----:B------:R-:W-:Y:S01]  /*2f10*/  LOP3.LUT P4, RZ, R180, 0xff, RZ, 0xc0, !PT ;  /* 0x000000ffb4ff7812 */ /* 0x000fe2000788c0ff */
[----:B------:R-:W-:Y:S01]  /*2f20*/  @P0 FADD.FTZ R165, R68, R165 ;  /* 0x000000a544a50221 */ /* 0x000fe20000010000 */
[----:B------:R-:W-:Y:S01]  /*2f30*/  FSEL R142, R142, RZ, P6 ;  /* 0x000000ff8e8e7208 */ /* 0x000fe20003000000 */
[----:B------:R0:W1:Y:S01]  /*2f40*/  F2F.F16.F32 R98, R136 ;  /* 0x0000008800627304 */ /* 0x0000620000200800 */
[----:B------:R-:W-:Y:S01]  /*2f50*/  LOP3.LUT P6, RZ, R178, 0xff000000, RZ, 0xc0, !PT ;  /* 0xff000000b2ff7812 */ /* 0x000fe200078cc0ff */
[----:B------:R-:W-:Y:S01]  /*2f60*/  @P0 FADD.FTZ R173, R74, R173 ;  /* 0x000000ad4aad0221 */ /* 0x000fe20000010000 */
[-C--:B------:R-:W-:Y:S01]  /*2f70*/  FMUL.FTZ R143, R165, R152.reuse ;  /* 0x00000098a58f7220 */ /* 0x080fe20000410000 */
[----:B------:R-:W-:Y:S01]  /*2f80*/  LOP3.LUT P5, RZ, R178, 0xff0000, RZ, 0xc0, !PT ;  /* 0x00ff0000b2ff7812 */ /* 0x000fe200078ac0ff */
[----:B------:R-:W-:Y:S01]  /*2f90*/  @P0 FADD.FTZ R171, R72, R171 ;  /* 0x000000ab48ab0221 */ /* 0x000fe20000010000 */
[----:B------:R-:W-:Y:S01]  /*2fa0*/  ISETP.NE.U32.AND P0, PT, RZ, UR10, PT ;  /* 0x0000000aff007c0c */ /* 0x000fe2000bf05070 */
[----:B------:R-:W-:Y:S01]  /*2fb0*/  FMUL.FTZ R143, R143, UR12 ;  /* 0x0000000c8f8f7c20 */ /* 0x000fe20008410000 */
[----:B------:R2:W-:Y:S01]  /*2fc0*/  F2F.F16.F32 R151, R138 ;  /* 0x0000008a00977304 */ /* 0x0005e20000200800 */
[----:B0-----:R-:W-:Y:S01]  /*2fd0*/  FMUL.FTZ R136, R161, R152 ;  /* 0x00000098a1887220 */ /* 0x001fe20000410000 */
[----:B------:R-:W-:-:S02]  /*2fe0*/  ISETP.NE.AND.EX P0, PT, RZ, UR11, PT, P0 ;  /* 0x0000000bff007c0c */ /* 0x000fc4000bf05300 */
[----:B------:R-:W-:Y:S01]  /*2ff0*/  MOV R198, UR13 ;  /* 0x0000000d00c67c02 */ /* 0x000fe20008000f00 */
[----:B------:R-:W-:Y:S01]  /*3000*/  FMUL.FTZ R136, R136, UR12 ;  /* 0x0000000c88887c20 */ /* 0x000fe20008410000 */
[----:B-1----:R-:W-:Y:S02]  /*3010*/  SHF.L.U32 R98, R98, 0x10, RZ ;  /* 0x0000001062627819 */ /* 0x002fe400000006ff */
[----:B------:R0:W-:Y:S01]  /*3020*/  F2F.F16.F32 R145, R139 ;  /* 0x0000008b00917304 */ /* 0x0001e20000200800 */
[----:B--2---:R-:W-:Y:S02]  /*3030*/  LOP3.LUT R138, R80, R83, RZ, 0xfc, !PT ;  /* 0x00000053508a7212 */ /* 0x004fe400078efcff */
[----:B------:R-:W-:Y:S02]  /*3040*/  FSEL R136, R136, RZ, P4 ;  /* 0x000000ff88887208 */ /* 0x000fe40002000000 */
[----:B------:R-:W-:-:S03]  /*3050*/  LOP3.LUT P4, RZ, R178, 0xff, RZ, 0xc0, !PT ;  /* 0x000000ffb2ff7812 */ /* 0x000fc6000788c0ff */
[----:B------:R-:W1:Y:S01]  /*3060*/  F2F.F16.F32 R91, R91 ;  /* 0x0000005b005b7304 */ /* 0x000e620000200800 */
[----:B0-----:R-:W-:Y:S01]  /*3070*/  LOP3.LUT R139, R81, R88, R89, 0xfe, !PT ;  /* 0x00000058518b7212 */ /* 0x001fe200078efe59 */
[----:B------:R-:W-:Y:S01]  /*3080*/  IMAD.WIDE.U32 R80, R90, 0x10000, RZ ;  /* 0x000100005a507825 */ /* 0x000fe200078e00ff */
[----:B------:R-:W-:Y:S02]  /*3090*/  FSEL R88, R82, RZ, P2 ;  /* 0x000000ff52587208 */ /* 0x000fe40001000000 */
[----:B------:R-:W-:Y:S01]  /*30a0*/  ISETP.NE.U32.AND P2, PT, RZ, UR10, PT ;  /* 0x0000000aff007c0c */ /* 0x000fe2000bf45070 */
[----:B------:R-:W-:Y:S01]  /*30b0*/  IMAD.WIDE.U32 R82, R96, 0x10000, RZ ;  /* 0x0001000060527825 */ /* 0x000fe200078e00ff */
[----:B------:R-:W-:Y:S01]  /*30c0*/  LOP3.LUT R103, R81, R92, R95, 0xfe, !PT ;  /* 0x0000005c51677212 */ /* 0x000fe200078efe5f */
[----:B------:R0:W2:Y:S02]  /*30d0*/  F2F.F16.F32 R150, R148 ;  /* 0x0000009400967304 */ /* 0x0000a40000200800 */
[----:B------:R-:W-:Y:S01]  /*30e0*/  FMUL.FTZ R81, R192, R152 ;  /* 0x00000098c0517220 */ /* 0x000fe20000410000 */
[----:B------:R-:W-:-:S02]  /*30f0*/  ISETP.NE.AND.EX P2, PT, RZ, UR11, PT, P2 ;  /* 0x0000000bff007c0c */ /* 0x000fc4000bf45320 */
[----:B------:R-:W-:Y:S01]  /*3100*/  FSEL R143, R143, RZ, P4 ;  /* 0x000000ff8f8f7208 */ /* 0x000fe20002000000 */
[----:B------:R-:W-:Y:S01]  /*3110*/  FMUL.FTZ R81, R81, UR12 ;  /* 0x0000000c51517c20 */ /* 0x000fe20008410000 */
[----:B------:R-:W-:Y:S01]  /*3120*/  LOP3.LUT P4, RZ, R153, 0xff, RZ, 0xc0, !PT ;  /* 0x000000ff99ff7812 */ /* 0x000fe2000788c0ff */
[----:B------:R-:W3:Y:S01]  /*3130*/  F2F.F16.F32 R99, R99 ;  /* 0x0000006300637304 */ /* 0x000ee20000200800 */
[----:B0-----:R-:W-:Y:S01]  /*3140*/  FMUL.FTZ R148, R158, R152 ;  /* 0x000000989e947220 */ /* 0x001fe20000410000 */
[----:B-1----:R-:W-:Y:S02]  /*3150*/  LOP3.LUT R102, R80, R91, RZ, 0xfc, !PT ;  /* 0x0000005b50667212 */ /* 0x002fe400078efcff */
[----:B------:R-:W-:Y:S01]  /*3160*/  LOP3.LUT R104, R82, R93, RZ, 0xfc, !PT ;  /* 0x0000005d52687212 */ /* 0x000fe200078efcff */
[----:B------:R-:W-:Y:S01]  /*3170*/  FMUL.FTZ R148, R148, UR12 ;  /* 0x0000000c94947c20 */ /* 0x000fe20008410000 */
[----:B--2---:R-:W-:Y:S02]  /*3180*/  SHF.L.U32 R96, R150, 0x10, RZ ;  /* 0x0000001096607819 */ /* 0x004fe400000006ff */
[----:B------:R0:W-:Y:S02]  /*3190*/  F2F.F16.F32 R137, R136 ;  /* 0x0000008800897304 */ /* 0x0001e40000200800 */
        /* <DEDUP_REMOVED lines=10> */
[----:B------:R-:W1:Y:S01]  /*3240*/  F2F.F16.F32 R172, R142 ;  /* 0x0000008e00ac7304 */ /* 0x000e620000200800 */
[----:B------:R-:W-:Y:S01]  /*3250*/  LOP3.LUT R97, R81, R96, R141, 0xfe, !PT ;  /* 0x0000006051617212 */ /* 0x000fe200078efe8d */
[----:B------:R-:W-:Y:S01]  /*3260*/  FMUL.FTZ R152, R171, R152 ;  /* 0x00000098ab987220 */ /* 0x000fe20000410000 */
[----:B------:R-:W-:Y:S02]  /*3270*/  FSEL R136, R136, RZ, P5 ;  /* 0x000000ff88887208 */ /* 0x000fe40002800000 */
[----:B------:R-:W-:Y:S01]  /*3280*/  LOP3.LUT P5, RZ, R153, 0xff0000, RZ, 0xc0, !PT ;  /* 0x00ff000099ff7812 */ /* 0x000fe200078ac0ff */
[----:B------:R-:W-:Y:S01]  /*3290*/  FMUL.FTZ R152, R152, UR12 ;  /* 0x0000000c98987c20 */ /* 0x000fe20008410000 */
[----:B------:R-:W2:Y:S01]  /*32a0*/  @P2 LDC.64 R140, c[0x0][0x308] ;  /* 0x0000c200ff8c2b82 */ /* 0x000ea20000000a00 */
[----:B------:R-:W3:Y:S01]  /*32b0*/  F2F.F16.F32 R144, R144 ;  /* 0x0000009000907304 */ /* 0x000ee20000200800 */
[----:B------:R-:W-:-:S02]  /*32c0*/  LOP3.LUT R96, R80, R107, RZ, 0xfc, !PT ;  /* 0x0000006b50607212 */ /* 0x000fc400078efcff */
[----:B------:R-:W-:Y:S02]  /*32d0*/  FSEL R152, R152, RZ, P4 ;  /* 0x000000ff98987208 */ /* 0x000fe40002000000 */
[----:B-1----:R-:W-:-:S03]  /*32e0*/  SHF.L.U32 R100, R172, 0x10, RZ ;  /* 0x00000010ac647819 */ /* 0x002fc600000006ff */
[----:B------:R-:W1:Y:S01]  /*32f0*/  F2F.F16.F32 R148, R148 ;  /* 0x0000009400947304 */ /* 0x000e620000200800 */
[----:B---3--:R-:W-:-:S07]  /*3300*/  IMAD.WIDE.U32 R80, R144, 0x10000, RZ ;  /* 0x0001000090507825 */ /* 0x008fce00078e00ff */
[----:B------:R3:W4:Y:S01]  /*3310*/  F2F.F16.F32 R90, R88 ;  /* 0x00000058005a7304 */ /* 0x0007220000200800 */
[----:B-1----:R-:W-:-:S07]  /*3320*/  SHF.L.U32 R93, R148, 0x10, RZ ;  /* 0x00000010945d7819 */ /* 0x002fce00000006ff */
[----:B------:R-:W1:Y:S01]  /*3330*/  F2F.F16.F32 R89, R89 ;  /* 0x0000005900597304 */ /* 0x000e620000200800 */
[----:B---3--:R-:W-:Y:S01]  /*3340*/  FSEL R88, R83, RZ, P5 ;  /* 0x000000ff53587208 */ /* 0x008fe20002800000 */
[----:B------:R-:W-:-:S04]  /*3350*/  IMAD.WIDE.U32 R82, R151, 0x10000, RZ ;  /* 0x0001000097527825 */ /* 0x000fc800078e00ff */
[----:B--2---:R-:W-:Y:S01]  /*3360*/  @P2 IMAD.WIDE.U32 R140, R203, 0x10, R140 ;  /* 0x00000010cb8c2825 */ /* 0x004fe200078e008c */
[----:B------:R-:W-:Y:S01]  /*3370*/  LOP3.LUT R101, R83, R100, R145, 0xfe, !PT ;  /* 0x0000006453657212 */ /* 0x000fe200078efe91 */
[----:B------:R2:W3:Y:S01]  /*3380*/  F2F.F16.F32 R153, R143 ;  /* 0x0000008f00997304 */ /* 0x0004e20000200800 */
[----:B------:R-:W-:Y:S01]  /*3390*/  LOP3.LUT R100, R82, R137, RZ, 0xfc, !PT ;  /* 0x0000008952647212 */ /* 0x000fe200078efcff */
[----:B----4-:R-:W-:Y:S01]  /*33a0*/  IMAD.WIDE.U32 R90, R90, 0x10000, RZ ;  /* 0x000100005a5a7825 */ /* 0x010fe200078e00ff */
[----:B------:R-:W-:Y:S02]  /*33b0*/  SEL R82, R85, R78, P0 ;  /* 0x0000004e55527207 */ /* 0x000fe40000000000 */
[----:B------:R-:W-:Y:S01]  /*33c0*/  SEL R83, R146, R79, P0 ;  /* 0x0000004f92537207 */ /* 0x000fe20000000000 */
[----:B0-----:R-:W-:Y:S01]  /*33d0*/  IMAD.WIDE.U32 R144, R203, 0x8, R98 ;  /* 0x00000008cb907825 */ /* 0x001fe200078e0062 */
[----:B-1----:R-:W-:Y:S01]  /*33e0*/  SHF.L.U32 R95, R89, 0x10, RZ ;  /* 0x00000010595f7819 */ /* 0x002fe200000006ff */
[----:B------:R-:W0:Y:S01]  /*33f0*/  F2F.F16.F32 R136, R136 ;  /* 0x0000008800887304 */ /* 0x000e220000200800 */
[----:B--2---:R-:W1:Y:S01]  /*3400*/  @P2 LDC.64 R142, c[0x0][0x308] ;  /* 0x0000c200ff8e2b82 */ /* 0x004e620000000a00 */
[----:B------:R-:W-:-:S02]  /*3410*/  SEL R85, R86, R77, P0 ;  /* 0x0000004d56557207 */ /* 0x000fc40000000000 */
[----:B------:R-:W-:Y:S02]  /*3420*/  SEL R86, R87, R78, P0 ;  /* 0x0000004e57567207 */ /* 0x000fe40000000000 */
[----:B------:R-:W-:Y:S02]  /*3430*/  SEL R87, R94, R79, P0 ;  /* 0x0000004f5e577207 */ /* 0x000fe40000000000 */
[----:B------:R2:W4:Y:S01]  /*3440*/  F2F.F16.F32 R106, R88 ;  /* 0x00000058006a7304 */ /* 0x0005220000200800 */
        /* <DEDUP_REMOVED lines=10> */
[----:B------:R4:W2:Y:S01]  /*34f0*/  F2F.F16.F32 R91, R152 ;  /* 0x00000098005b7304 */ /* 0x0008a20000200800 */
        /* <DEDUP_REMOVED lines=105> */
.L_x_10402:
        /* <DEDUP_REMOVED lines=25> */
.L_x_10403:
[----:B------:R-:W-:Y:S01]  /*3d20*/  HFMA2.MMA R90, -RZ, RZ, 0, 9.5367431640625e-07 ;  /* 0x00000010ff5a7435 */ /* 0x000fe200000001ff */
[----:B------:R-:W-:Y:S02]  /*3d30*/  MOV R89, R80 ;  /* 0x0000005000597202 */ /* 0x000fe40000000f00 */
[----:B------:R-:W-:Y:S02]  /*3d40*/  MOV R91, 0x1f ;  /* 0x0000001f005b7802 */ /* 0x000fe40000000f00 */
[----:B------:R-:W-:-:S07]  /*3d50*/  MOV R88, 0xffffffff ;  /* 0xffffffff00587802 */ /* 0x000fce0000000f00 */
[----:B-----5:R-:W-:Y:S05]  /*3d60*/  WARPSYNC.COLLECTIVE R88, `(.L_x_10405) ;  /* 0x0000000058087348 */ /* 0x020fea0003c00000 */
[----:B------:R0:W1:Y:S02]  /*3d70*/  SHFL.DOWN P0, R99, R89, R90, R91 ;  /* 0x0800005a59637389 */ /* 0x000064000000005b */
[----:B01---5:R-:W-:Y:S01]  /*3d80*/  ENDCOLLECTIVE ;  /* 0x000000000000791b */ /* 0x023fe20003800000 */
.L_x_10405:
[----:B------:R-:W-:Y:S02]  /*3d90*/  MOV R89, R82 ;  /* 0x0000005200597202 */ /* 0x000fe40000000f00 */
[----:B------:R-:W-:-:S07]  /*3da0*/  MOV R81, R99 ;  /* 0x0000006300517202 */ /* 0x000fce0000000f00 */
[----:B------:R-:W-:Y:S05]  /*3db0*/  WARPSYNC.COLLECTIVE R88, `(.L_x_10406) ;  /* 0x0000000058087348 */ /* 0x000fea0003c00000 */
[----:B------:R0:W1:Y:S02]  /*3dc0*/  SHFL.DOWN P0, R99, R89, R90, R91 ;  /* 0x0800005a59637389 */ /* 0x000064000000005b */
[----:B01----:R-:W-:Y:S01]  /*3dd0*/  ENDCOLLECTIVE ;  /* 0x000000000000791b */ /* 0x003fe20003800000 */
.L_x_10406:
[----:B------:R-:W-:Y:S01]  /*3de0*/  FADD.FTZ R81, R80, R81 ;  /* 0x0000005150517221 */ /* 0x000fe20000010000 */
[----:B------:R-:W-:-:S04]  /*3df0*/  HFMA2.MMA R90, -RZ, RZ, 0, 4.76837158203125e-07 ;  /* 0x00000008ff5a7435 */ /* 0x000fc800000001ff */
[----:B------:R-:W-:Y:S02]  /*3e00*/  MOV R89, R81 ;  /* 0x0000005100597202 */ /* 0x000fe40000000f00 */
[----:B------:R-:W-:-:S07]  /*3e10*/  MOV R83, R99 ;  /* 0x0000006300537202 */ /* 0x000fce0000000f00 */
[----:B------:R-:W-:Y:S05]  /*3e20*/  WARPSYNC.COLLECTIVE R88, `(.L_x_10407) ;  /* 0x0000000058087348 */ /* 0x000fea0003c00000 */
[----:B------:R0:W1:Y:S02]  /*3e30*/  SHFL.DOWN P0, R99, R89, R90, R91 ;  /* 0x0800005a59637389 */ /* 0x000064000000005b */
[----:B01----:R-:W-:Y:S01]  /*3e40*/  ENDCOLLECTIVE ;  /* 0x000000000000791b */ /* 0x003fe20003800000 */
.L_x_10407:
[----:B------:R-:W-:-:S05]  /*3e50*/  FADD.FTZ R83, R82, R83 ;  /* 0x0000005352537221 */ /* 0x000fca0000010000 */
[----:B------:R-:W-:Y:S02]  /*3e60*/  MOV R89, R83 ;  /* 0x0000005300597202 */ /* 0x000fe40000000f00 */
[----:B------:R-:W-:-:S07]  /*3e70*/  MOV R84, R99 ;  /* 0x0000006300547202 */ /* 0x000fce0000000f00 */
[----:B------:R-:W-:Y:S05]  /*3e80*/  WARPSYNC.COLLECTIVE R88, `(.L_x_10408) ;  /* 0x0000000058087348 */ /* 0x000fea0003c00000 */
[----:B------:R0:W1:Y:S02]  /*3e90*/  SHFL.DOWN P0, R99, R89, R90, R91 ;  /* 0x0800005a59637389 */ /* 0x000064000000005b */
[----:B01----:R-:W-:Y:S01]  /*3ea0*/  ENDCOLLECTIVE ;  /* 0x000000000000791b */ /* 0x003fe20003800000 */
.L_x_10408:
[----:B------:R-:W-:Y:S01]  /*3eb0*/  FADD.FTZ R84, R81, R84 ;  /* 0x0000005451547221 */ /* 0x000fe20000010000 */
[----:B------:R-:W-:-:S04]  /*3ec0*/  HFMA2.MMA R90, -RZ, RZ, 0, 2.384185791015625e-07 ;  /* 0x00000004ff5a7435 */ /* 0x000fc800000001ff */
[----:B------:R-:W-:Y:S02]  /*3ed0*/  MOV R89, R84 ;  /* 0x0000005400597202 */ /* 0x000fe40000000f00 */
[----:B------:R-:W-:-:S07]  /*3ee0*/  MOV R86, R99 ;  /* 0x0000006300567202 */ /* 0x000fce0000000f00 */
[----:B------:R-:W-:Y:S05]  /*3ef0*/  WARPSYNC.COLLECTIVE R88, `(.L_x_10409) ;  /* 0x0000000058087348 */ /* 0x000fea0003c00000 */
[----:B------:R0:W1:Y:S02]  /*3f00*/  SHFL.DOWN P0, R99, R89, R90, R91 ;  /* 0x0800005a59637389 */ /* 0x000064000000005b */
[----:B01----:R-:W-:Y:S01]  /*3f10*/  ENDCOLLECTIVE ;  /* 0x000000000000791b */ /* 0x003fe20003800000 */
.L_x_10409:
[----:B------:R-:W-:-:S05]  /*3f20*/  FADD.FTZ R86, R83, R86 ;  /* 0x0000005653567221 */ /* 0x000fca0000010000 */
[----:B------:R-:W-:Y:S02]  /*3f30*/  MOV R89, R86 ;  /* 0x0000005600597202 */ /* 0x000fe40000000f00 */
[----:B------:R-:W-:-:S07]  /*3f40*/  MOV R85, R99 ;  /* 0x0000006300557202 */ /* 0x000fce0000000f00 */
[----:B------:R-:W-:Y:S05]  /*3f50*/  WARPSYNC.COLLECTIVE R88, `(.L_x_10410) ;  /* 0x0000000058087348 */ /* 0x000fea0003c00000 */
[----:B------:R0:W1:Y:S02]  /*3f60*/  SHFL.DOWN P0, R99, R89, R90, R91 ;  /* 0x0800005a59637389 */ /* 0x000064000000005b */
[----:B01----:R-:W-:Y:S01]  /*3f70*/  ENDCOLLECTIVE ;  /* 0x000000000000791b */ /* 0x003fe20003800000 */
.L_x_10410:
[----:B------:R-:W-:Y:S01]  /*3f80*/  FADD.FTZ R85, R84, R85 ;  /* 0x0000005554557221 */ /* 0x000fe20000010000 */
[----:B------:R-:W-:-:S04]  /*3f90*/  HFMA2.MMA R90, -RZ, RZ, 0, 1.1920928955078125e-07 ;  /* 0x00000002ff5a7435 */ /* 0x000fc800000001ff */
[----:B------:R-:W-:Y:S02]  /*3fa0*/  MOV R89, R85 ;  /* 0x0000005500597202 */ /* 0x000fe40000000f00 */
[----:B------:R-:W-:-:S07]  /*3fb0*/  MOV R87, R99 ;  /* 0x0000006300577202 */ /* 0x000fce0000000f00 */
[----:B------:R-:W-:Y:S05]  /*3fc0*/  WARPSYNC.COLLECTIVE R88, `(.L_x_10411) ;  /* 0x0000000058087348 */ /* 0x000fea0003c00000 */
[----:B------:R0:W1:Y:S02]  /*3fd0*/  SHFL.DOWN P0, R99, R89, R90, R91 ;  /* 0x0800005a59637389 */ /* 0x000064000000005b */
[----:B01----:R-:W-:Y:S01]  /*3fe0*/  ENDCOLLECTIVE ;  /* 0x000000000000791b */ /* 0x003fe20003800000 */
.L_x_10411:
[----:B------:R-:W-:-:S05]  /*3ff0*/  FADD.FTZ R87, R86, R87 ;  /* 0x0000005756577221 */ /* 0x000fca0000010000 */
[----:B------:R-:W-:Y:S02]  /*4000*/  MOV R89, R87 ;  /* 0x0000005700597202 */ /* 0x000fe40000000f00 */
[----:B------:R-:W-:-:S07]  /*4010*/  MOV R80, R99 ;  /* 0x0000006300507202 */ /* 0x000fce0000000f00 */
[----:B------:R-:W-:Y:S05]  /*4020*/  WARPSYNC.COLLECTIVE R88, `(.L_x_10412) ;  /* 0x0000000058087348 */ /* 0x000fea0003c00000 */
[----:B------:R0:W1:Y:S02]  /*4030*/  SHFL.DOWN P0, R99, R89, R90, R91 ;  /* 0x0800005a59637389 */ /* 0x000064000000005b */
[----:B01----:R-:W-:Y:S01]  /*4040*/  ENDCOLLECTIVE ;  /* 0x000000000000791b */ /* 0x003fe20003800000 */
.L_x_10412:
[----:B------:R-:W-:Y:S01]  /*4050*/  FADD.FTZ R80, R85, R80 ;  /* 0x0000005055507221 */ /* 0x000fe20000010000 */
[----:B------:R-:W-:-:S04]  /*4060*/  HFMA2.MMA R90, -RZ, RZ, 0, 5.9604644775390625e-08 ;  /* 0x00000001ff5a7435 */ /* 0x000fc800000001ff */
[----:B------:R-:W-:Y:S02]  /*4070*/  MOV R89, R80 ;  /* 0x0000005000597202 */ /* 0x000fe40000000f00 */
[----:B------:R-:W-:-:S07]  /*4080*/  MOV R82, R99 ;  /* 0x0000006300527202 */ /* 0x000fce0000000f00 */
[----:B------:R-:W-:Y:S05]  /*4090*/  WARPSYNC.COLLECTIVE R88, `(.L_x_10413) ;  /* 0x0000000058087348 */ /* 0x000fea0003c00000 */
[----:B------:R0:W1:Y:S02]  /*40a0*/  SHFL.DOWN P0, R99, R89, R90, R91 ;  /* 0x0800005a59637389 */ /* 0x000064000000005b */
[----:B01----:R-:W-:Y:S01]  /*40b0*/  ENDCOLLECTIVE ;  /* 0x000000000000791b */ /* 0x003fe20003800000 */
.L_x_10413:
[----:B------:R-:W-:-:S05]  /*40c0*/  FADD.FTZ R82, R87, R82 ;  /* 0x0000005257527221 */ /* 0x000fca0000010000 */
[----:B------:R-:W-:Y:S02]  /*40d0*/  MOV R89, R82 ;  /* 0x0000005200597202 */ /* 0x000fe40000000f00 */
[----:B------:R-:W-:-:S07]  /*40e0*/  MOV R81, R99 ;  /* 0x0000006300517202 */ /* 0x000fce0000000f00 */
[----:B------:R-:W-:Y:S05]  /*40f0*/  WARPSYNC.COLLECTIVE R88, `(.L_x_10414) ;  /* 0x0000000058087348 */ /* 0x000fea0003c00000 */
[----:B------:R0:W1:Y:S02]  /*4100*/  SHFL.DOWN P0, R99, R89, R90, R91 ;  /* 0x0800005a59637389 */ /* 0x000064000000005b */
[----:B01----:R-:W-:Y:S01]  /*4110*/  ENDCOLLECTIVE ;  /* 0x000000000000791b */ /* 0x003fe20003800000 */
.L_x_10414:
[----:B------:R-:W-:Y:S05]  /*4120*/  BRA `(.L_x_10415) ;  /* 0xffffffdc00887947 */ /* 0x000fea000383ffff */
.L_x_10416:
        /* <DEDUP_REMOVED lines=13> */
.L_x_15291:


//--------------------- .text._ZN10layer_norm22ln_bwd_finalize_kernelINS_22Kernel_traits_finalizeILj7168E6__halfS2_fS2_fjLb0ELj1024ELj4ENS_18Kernel_traits_baseILj7168ES2_S2_fS2_fjLj1024EEEEELb0ELb0EEEvNS_9BwdParamsE --------------------------
	.section	.text._ZN10layer_norm22ln_bwd_finalize_kernelINS_22Kernel_traits_finalizeILj7168E6__halfS2_fS2_fjLb0ELj1024ELj4ENS_18Kernel_traits_baseILj7168ES2_S2_fS2_fjLj1024EEEEELb0ELb0EEEvNS_9BwdParamsE,"ax",@progbits
	.align	128
        .global         _ZN10layer_norm22ln_bwd_finalize_kernelINS_22Kernel_traits_finalizeILj7168E6__halfS2_fS2_fjLb0ELj1024ELj4ENS_18Kernel_traits_baseILj7168ES2_S2_fS2_fjLj1024EEEEELb0ELb0EEEvNS_9BwdParamsE
        .type           _ZN10layer_norm22ln_bwd_finalize_kernelINS_22Kernel_traits_finalizeILj7168E6__halfS2_fS2_fjLb0ELj1024ELj4ENS_18Kernel_traits_baseILj7168ES2_S2_fS2_fjLj1024EEEEELb0ELb0EEEvNS_9BwdParamsE,@function
        .size           _ZN10layer_norm22ln_bwd_finalize_kernelINS_22Kernel_traits_finalizeILj7168E6__halfS2_fS2_fjLb0ELj1024ELj4ENS_18Kernel_traits_baseILj7168ES2_S2_fS2_fjLj1024EEEEELb0ELb0EEEvNS_9BwdParamsE,(.L_x_15292 - _ZN10layer_norm22ln_bwd_finalize_kernelINS_22Kernel_traits_finalizeILj7168E6__halfS2_fS2_fjLb0ELj1024ELj4ENS_18Kernel_traits_baseILj7168ES2_S2_fS2_fjLj1024EEEEELb0ELb0EEEvNS_9BwdParamsE)
        .other          _ZN10layer_norm22ln_bwd_finalize_kernelINS_22Kernel_traits_finalizeILj7168E6__halfS2_fS2_fjLb0ELj1024ELj4ENS_18Kernel_traits_baseILj7168ES2_S2_fS2_fjLj1024EEEEELb0ELb0EEEvNS_9BwdParamsE,@"STO_CUDA_ENTRY STV_DEFAULT"
_ZN10layer_norm22ln_bwd_finalize_kernelINS_22Kernel_traits_finalizeILj7168E6__halfS2_fS2_fjLb0ELj1024ELj4ENS_18Kernel_traits_baseILj7168ES2_S2_fS2_fjLj1024EEEEELb0ELb0EEEvNS_9BwdParamsE:
.text._ZN10layer_norm22ln_bwd_finalize_kernelINS_22Kernel_traits_finalizeILj7168E6__halfS2_fS2_fjLb0ELj1024ELj4ENS_18Kernel_traits_baseILj7168ES2_S2_fS2_fjLj1024EEEEELb0ELb0EEEvNS_9BwdParamsE:
        /* <DEDUP_REMOVED lines=25> */
.L_x_10429:
        /* <DEDUP_REMOVED lines=30> */
.L_x_10421:
        /* <DEDUP_REMOVED lines=36> */
.L_x_10420:
[----:B------:R-:W-:Y:S05]  /*05b0*/  BSYNC B1 ;  /* 0x0000000000017941 */ /* 0x000fea0003800000 */
.L_x_10419:
        /* <DEDUP_REMOVED lines=24> */
.L_x_10423:
[----:B------:R-:W-:Y:S05]  /*0740*/  BSYNC B1 ;  /* 0x0000000000017941 */ /* 0x000fea0003800000 */
.L_x_10422:
        /* <DEDUP_REMOVED lines=12> */
.L_x_10424:
[----:B------:R-:W-:Y:S05]  /*0810*/  BSYNC B1 ;  /* 0x0000000000017941 */ /* 0x000fea0003800000 */
.L_x_10418:
[----:B------:R-:W-:Y:S05]  /*0820*/  BSYNC B0 ;  /* 0x0000000000007941 */ /* 0x000fea0003800000 */
.L_x_10417:
        /* <DEDUP_REMOVED lines=29> */
.L_x_10440:
[----:B---3--:R-:W-:Y:S01]  /*0a00*/  FADD.FTZ R9, R18, R9 ;  /* 0x0000000912097221 */ /* 0x008fe20000010000 */
[----:B--2---:R-:W-:-:S04]  /*0a10*/  FADD.FTZ R11, R10, R11 ;  /* 0x0000000b0a0b7221 */ /* 0x004fc80000010000 */
[----:B------:R2:W-:Y:S04]  /*0a20*/  @!P1 STS [R6+0x2000], R9 ;  /* 0x0020000906009388 */ /* 0x0005e80000000800 */
[----:B------:R2:W-:Y:S02]  /*0a30*/  @!P1 STS [R6+0x2080], R11 ;  /* 0x0020800b06009388 */ /* 0x0005e40000000800 */
.L_x_10425:
        /* <DEDUP_REMOVED lines=18> */
.L_x_10428:
[----:B------:R-:W-:Y:S05]  /*0b60*/  BSYNC B0 ;  /* 0x0000000000007941 */ /* 0x000fea0003800000 */
.L_x_10427:
[C---:B------:R-:W-:Y:S01]  /*0b70*/  ISETP.GT.U32.AND P1, PT, R3.reuse, -0x1c01, PT ;  /* 0xffffe3ff0300780c */ /* 0x040fe20003f24070 */
[----:B------:R-:W-:Y:S01]  /*0b80*/  VIADD R4, R4, 0xe00 ;  /* 0x00000e0004047836 */ /* 0x000fe20000000000 */
[----:B------:R-:W-:-:S11]  /*0b90*/  IADD3 R3, R3, 0x1c00, RZ ;  /* 0x00001c0003037810 */ /* 0x000fd60007ffe0ff */
[----:B------:R-:W-:Y:S05]  /*0ba0*/  @P1 BRA `(.L_x_10429) ;  /* 0xfffffff400781947 */ /* 0x000fea000383ffff */
[----:B------:R-:W-:Y:S05]  /*0bb0*/  EXIT ;  /* 0x000000000000794d */ /* 0x000fea0003800000 */
.L_x_10426:
[----:B------:R-:W-:Y:S01]  /*0bc0*/  HFMA2.MMA R21, -RZ, RZ, 0, 5.9604644775390625e-08 ;  /* 0x00000001ff157435 */ /* 0x000fe200000001ff */
[----:B0--3--:R-:W-:Y:S01]  /*0bd0*/  MOV R22, R10 ;  /* 0x0000000a00167202 */ /* 0x009fe20000000f00 */
[----:B------:R-:W-:Y:S01]  /*0be0*/  IMAD.MOV.U32 R19, RZ, RZ, -0x1 ;  /* 0xffffffffff137424 */ /* 0x000fe200078e00ff */
[----:B------:R-:W-:-:S08]  /*0bf0*/  MOV R24, 0x1f ;  /* 0x0000001f00187802 */ /* 0x000fd00000000f00 */
[----:B-12---:R-:W-:Y:S05]  /*0c00*/  WARPSYNC.COLLECTIVE R19, `(.L_x_10430) ;  /* 0x0000000013087348 */ /* 0x006fea0003c00000 */
[----:B------:R0:W3:Y:S02]  /*0c10*/  SHFL.BFLY P2, R20, R22, R21, R24 ;  /* 0x0c00001516147389 */ /* 0x0000e40000040018 */
[----:B0123--:R-:W-:Y:S01]  /*0c20*/  ENDCOLLECTIVE ;  /* 0x000000000000791b */ /* 0x00ffe20003800000 */
.L_x_10430:
[----:B------:R-:W-:Y:S01]  /*0c30*/  HFMA2.MMA R21, -RZ, RZ, 0, 1.1920928955078125e-07 ;  /* 0x00000002ff157435 */ /* 0x000fe200000001ff */
[----:B------:R-:W-:-:S05]  /*0c40*/  MOV R11, R20 ;  /* 0x00000014000b7202 */ /* 0x000fca0000000f00 */
[----:B------:R-:W-:-:S05]  /*0c50*/  FADD.FTZ R11, R10, R11 ;  /* 0x0000000b0a0b7221 */ /* 0x000fca0000010000 */
[----:B------:R-:W-:-:S07]  /*0c60*/  MOV R22, R11 ;  /* 0x0000000b00167202 */ /* 0x000fce0000000f00 */
[----:B------:R-:W-:Y:S05]  /*0c70*/  WARPSYNC.COLLECTIVE R19, `(.L_x_10431) ;  /* 0x0000000013087348 */ /* 0x000fea0003c00000 */
[----:B------:R0:W1:Y:S02]  /*0c80*/  SHFL.BFLY P2, R20, R22, R21, R24 ;  /* 0x0c00001516147389 */ /* 0x0000640000040018 */
[----:B01----:R-:W-:Y:S01]  /*0c90*/  ENDCOLLECTIVE ;  /* 0x000000000000791b */ /* 0x003fe20003800000 */
.L_x_10431:
[----:B------:R-:W-:Y:S01]  /*0ca0*/  HFMA2.MMA R21, -RZ, RZ, 0, 2.384185791015625e-07 ;  /* 0x00000004ff157435 */ /* 0x000fe200000001ff */
[----:B------:R-:W-:-:S04]  /*0cb0*/  IMAD.MOV.U32 R14, RZ, RZ, R20 ;  /* 0x000000ffff0e7224 */ /* 0x000fc800078e0014 */
[----:B------:R-:W-:-:S05]  /*0cc0*/  FADD.FTZ R14, R11, R14 ;  /* 0x0000000e0b0e7221 */ /* 0x000fca0000010000 */
[----:B------:R-:W-:-:S07]  /*0cd0*/  MOV R22, R14 ;  /* 0x0000000e00167202 */ /* 0x000fce0000000f00 */
[----:B------:R-:W-:Y:S05]  /*0ce0*/  WARPSYNC.COLLECTIVE R19, `(.L_x_10432) ;  /* 0x0000000013087348 */ /* 0x000fea0003c00000 */
[----:B------:R0:W1:Y:S02]  /*0cf0*/  SHFL.BFLY P2, R20, R22, R21, R24 ;  /* 0x0c00001516147389 */ /* 0x0000640000040018 */
[----:B01----:R-:W-:Y:S01]  /*0d00*/  ENDCOLLECTIVE ;  /* 0x000000000000791b */ /* 0x003fe20003800000 */
.L_x_10432:
[----:B------:R-:W-:Y:S01]  /*0d10*/  HFMA2.MMA R21, -RZ, RZ, 0, 4.76837158203125e-07 ;  /* 0x00000008ff157435 */ /* 0x000fe200000001ff */
[----:B------:R-:W-:-:S05]  /*0d20*/  MOV R13, R20 ;  /* 0x00000014000d7202 */ /* 0x000fca0000000f00 */
[----:B------:R-:W-:-:S04]  /*0d30*/  FADD.FTZ R13, R14, R13 ;  /* 0x0000000d0e0d7221 */ /* 0x000fc80000010000 */
[----:B------:R-:W-:-:S07]  /*0d40*/  IMAD.MOV.U32 R22, RZ, RZ, R13 ;  /* 0x000000ffff167224 */ /* 0x000fce00078e000d */
[----:B------:R-:W-:Y:S05]  /*0d50*/  WARPSYNC.COLLECTIVE R19, `(.L_x_10433) ;  /* 0x0000000013087348 */ /* 0x000fea0003c00000 */
[----:B------:R0:W1:Y:S02]  /*0d60*/  SHFL.BFLY P2, R20, R22, R21, R24 ;  /* 0x0c00001516147389 */ /* 0x0000640000040018 */
[----:B01----:R-:W-:Y:S01]  /*0d70*/  ENDCOLLECTIVE ;  /* 0x000000000000791b */ /* 0x003fe20003800000 */
.L_x_10433:
[----:B------:R-:W-:Y:S01]  /*0d80*/  IMAD.MOV.U32 R21, RZ, RZ, 0x10 ;  /* 0x00000010ff157424 */ /* 0x000fe200078e00ff */
[----:B------:R-:W-:-:S05]  /*0d90*/  MOV R10, R20 ;  /* 0x00000014000a7202 */ /* 0x000fca0000000f00 */
[----:B------:R-:W-:-:S05]  /*0da0*/  FADD.FTZ R10, R13, R10 ;  /* 0x0000000a0d0a7221 */ /* 0x000fca0000010000 */
[----:B------:R-:W-:-:S07]  /*0db0*/  MOV R22, R10 ;  /* 0x0000000a00167202 */ /* 0x000fce0000000f00 */
[----:B------:R-:W-:Y:S05]  /*0dc0*/  WARPSYNC.COLLECTIVE R19, `(.L_x_10434) ;  /* 0x0000000013087348 */ /* 0x000fea0003c00000 */
[----:B------:R0:W1:Y:S02]  /*0dd0*/  SHFL.BFLY P2, R20, R22, R21, R24 ;  /* 0x0c00001516147389 */ /* 0x0000640000040018 */
[----:B01----:R-:W-:Y:S01]  /*0de0*/  ENDCOLLECTIVE ;  /* 0x000000000000791b */ /* 0x003fe20003800000 */
.L_x_10434:
[----:B------:R-:W-:Y:S01]  /*0df0*/  HFMA2.MMA R21, -RZ, RZ, 0, 5.9604644775390625e-08 ;  /* 0x00000001ff157435 */ /* 0x000fe200000001ff */
[----:B------:R-:W-:Y:S02]  /*0e00*/  MOV R22, R9 ;  /* 0x0000000900167202 */ /* 0x000fe40000000f00 */
[----:B------:R-:W-:-:S08]  /*0e10*/  MOV R11, R20 ;  /* 0x00000014000b7202 */ /* 0x000fd00000000f00 */
[----:B------:R-:W-:Y:S05]  /*0e20*/  WARPSYNC.COLLECTIVE R19, `(.L_x_10435) ;  /* 0x0000000013087348 */ /* 0x000fea0003c00000 */
[----:B------:R0:W1:Y:S02]  /*0e30*/  SHFL.BFLY P2, R20, R22, R21, R24 ;  /* 0x0c00001516147389 */ /* 0x0000640000040018 */
[----:B01----:R-:W-:Y:S01]  /*0e40*/  ENDCOLLECTIVE ;  /* 0x000000000000791b */ /* 0x003fe20003800000 */
.L_x_10435:
[----:B------:R-:W-:Y:S01]  /*0e50*/  HFMA2.MMA R21, -RZ, RZ, 0, 1.1920928955078125e-07 ;  /* 0x00000002ff157435 */ /* 0x000fe200000001ff */
[----:B------:R-:W-:-:S04]  /*0e60*/  IMAD.MOV.U32 R14, RZ, RZ, R20 ;  /* 0x000000ffff0e7224 */ /* 0x000fc800078e0014 */
[----:B------:R-:W-:-:S05]  /*0e70*/  FADD.FTZ R15, R9, R14 ;  /* 0x0000000e090f7221 */ /* 0x000fca0000010000 */
[----:B------:R-:W-:-:S07]  /*0e80*/  MOV R22, R15 ;  /* 0x0000000f00167202 */ /* 0x000fce0000000f00 */
[----:B------:R-:W-:Y:S05]  /*0e90*/  WARPSYNC.COLLECTIVE R19, `(.L_x_10436) ;  /* 0x0000000013087348 */ /* 0x000fea0003c00000 */
[----:B------:R0:W1:Y:S02]  /*0ea0*/  SHFL.BFLY P2, R20, R22, R21, R24 ;  /* 0x0c00001516147389 */ /* 0x0000640000040018 */
[----:B01----:R-:W-:Y:S01]  /*0eb0*/  ENDCOLLECTIVE ;  /* 0x000000000000791b */ /* 0x003fe20003800000 */
.L_x_10436:
[----:B------:R-:W-:Y:S01]  /*0ec0*/  HFMA2.MMA R21, -RZ, RZ, 0, 2.384185791015625e-07 ;  /* 0x00000004ff157435 */ /* 0x000fe200000001ff */
[----:B------:R-:W-:-:S05]  /*0ed0*/  MOV R16, R20 ;  /* 0x0000001400107202 */ /* 0x000fca0000000f00 */
[----:B------:R-:W-:-:S04]  /*0ee0*/  FADD.FTZ R16, R15, R16 ;  /* 0x000000100f107221 */ /* 0x000fc80000010000 */
[----:B------:R-:W-:-:S07]  /*0ef0*/  IMAD.MOV.U32 R22, RZ, RZ, R16 ;  /* 0x000000ffff167224 */ /* 0x000fce00078e0010 */
[----:B------:R-:W-:Y:S05]  /*0f00*/  WARPSYNC.COLLECTIVE R19, `(.L_x_10437) ;  /* 0x0000000013087348 */ /* 0x000fea0003c00000 */
[----:B------:R0:W1:Y:S02]  /*0f10*/  SHFL.BFLY P2, R20, R22, R21, R24 ;  /* 0x0c00001516147389 */ /* 0x0000640000040018 */
[----:B01----:R-:W-:Y:S01]  /*0f20*/  ENDCOLLECTIVE ;  /* 0x000000000000791b */ /* 0x003fe20003800000 */
.L_x_10437:
[----:B------:R-:W-:Y:S01]  /*0f30*/  IMAD.MOV.U32 R21, RZ, RZ, 0x8 ;  /* 0x00000008ff157424 */ /* 0x000fe200078e00ff */
[----:B------:R-:W-:-:S05]  /*0f40*/  MOV R17, R20 ;  /* 0x0000001400117202 */ /* 0x000fca0000000f00 */
[----:B------:R-:W-:-:S05]  /*0f50*/  FADD.FTZ R17, R16, R17 ;  /* 0x0000001110117221 */ /* 0x000fca0000010000 */
[----:B------:R-:W-:-:S07]  /*0f60*/  MOV R22, R17 ;  /* 0x0000001100167202 */ /* 0x000fce0000000f00 */
[----:B------:R-:W-:Y:S05]  /*0f70*/  WARPSYNC.COLLECTIVE R19, `(.L_x_10438) ;  /* 0x0000000013087348 */ /* 0x000fea0003c00000 */
[----:B------:R0:W1:Y:S02]  /*0f80*/  SHFL.BFLY P2, R20, R22, R21, R24 ;  /* 0x0c00001516147389 */ /* 0x0000640000040018 */
[----:B01----:R-:W-:Y:S01]  /*0f90*/  ENDCOLLECTIVE ;  /* 0x000000000000791b */ /* 0x003fe20003800000 */
.L_x_10438:
[----:B------:R-:W-:Y:S01]  /*0fa0*/  HFMA2.MMA R21, -RZ, RZ, 0, 9.5367431640625e-07 ;  /* 0x00000010ff157435 */ /* 0x000fe200000001ff */
[----:B------:R-:W-:-:S05]  /*0fb0*/  MOV R18, R20 ;  /* 0x0000001400127202 */ /* 0x000fca0000000f00 */
[----:B------:R-:W-:-:S05]  /*0fc0*/  FADD.FTZ R18, R17, R18 ;  /* 0x0000001211127221 */ /* 0x000fca0000010000 */
[----:B------:R-:W-:-:S07]  /*0fd0*/  MOV R22, R18 ;  /* 0x0000001200167202 */ /* 0x000fce0000000f00 */
[----:B------:R-:W-:Y:S05]  /*0fe0*/  WARPSYNC.COLLECTIVE R19, `(.L_x_10439) ;  /* 0x0000000013087348 */ /* 0x000fea0003c00000 */
[----:B------:R0:W1:Y:S02]  /*0ff0*/  SHFL.BFLY P2, R20, R22, R21, R24 ;  /* 0x0c00001516147389 */ /* 0x0000640000040018 */
[----:B01----:R-:W-:Y:S01]  /*1000*/  ENDCOLLECTIVE ;  /* 0x000000000000791b */ /* 0x003fe20003800000 */
.L_x_10439:
[----:B------:R-:W-:Y:S01]  /*1010*/  MOV R9, R20 ;  /* 0x0000001400097202 */ /* 0x000fe20000000f00 */
[----:B------:R-:W-:Y:S06]  /*1020*/  BRA `(.L_x_10440) ;  /* 0xfffffff800747947 */ /* 0x000fec000383ffff */
.L_x_10441:
        /* <DEDUP_REMOVED lines=13> */
.L_x_15292:


//--------------------- .text._ZN10layer_norm13ln_bwd_kernelINS_13Kernel_traitsI6__halfS2_fS2_fjLj7168ELj1ELj1ELj8ELj8ENS_18Kernel_traits_baseILj7168ES2_S2_fS2_fjLj256EEEEELb1ELb0ELb1ELb0EEEvNS_9BwdParamsE --------------------------
	.section	.text._ZN10layer_norm13ln_bwd_kernelINS_13Kernel_traitsI6__halfS2_fS2_fjLj7168ELj1ELj1ELj8ELj8ENS_18Kernel_traits_baseILj7168ES2_S2_fS2_fjLj256EEEEELb1ELb0ELb1ELb0EEEvNS_9BwdParamsE,"ax",@progbits
	.align	128
        .global         _ZN10layer_norm13ln_bwd_kernelINS_13Kernel_traitsI6__halfS2_fS2_fjLj7168ELj1ELj1ELj8ELj8ENS_18Kernel_traits_baseILj7168ES2_S2_fS2_fjLj256EEEEELb1ELb0ELb1ELb0EEEvNS_9BwdParamsE
        .type           _ZN10layer_norm13ln_bwd_kernelINS_13Kernel_traitsI6__halfS2_fS2_fjLj7168ELj1ELj1ELj8ELj8ENS_18Kernel_traits_baseILj7168ES2_S2_fS2_fjLj256EEEEELb1ELb0ELb1ELb0EEEvNS_9BwdParamsE,@function
        .size           _ZN10layer_norm13ln_bwd_kernelINS_13Kernel_traitsI6__halfS2_fS2_fjLj7168ELj1ELj1ELj8ELj8ENS_18Kernel_traits_baseILj7168ES2_S2_fS2_fjLj256EEEEELb1ELb0ELb1ELb0EEEvNS_9BwdParamsE,(.L_x_15293 - _ZN10layer_norm13ln_bwd_kernelINS_13Kernel_traitsI6__halfS2_fS2_fjLj7168ELj1ELj1ELj8ELj8ENS_18Kernel_traits_baseILj7168ES2_S2_fS2_fjLj256EEEEELb1ELb0ELb1ELb0EEEvNS_9BwdParamsE)
        .other          _ZN10layer_norm13ln_bwd_kernelINS_13Kernel_traitsI6__halfS2_fS2_fjLj7168ELj1ELj1ELj8ELj8ENS_18Kernel_traits_baseILj7168ES2_S2_fS2_fjLj256EEEEELb1ELb0ELb1ELb0EEEvNS_9BwdParamsE,@"STO_CUDA_ENTRY STV_DEFAULT"
_ZN10layer_norm13ln_bwd_kernelINS_13Kernel_traitsI6__halfS2_fS2_fjLj7168ELj1ELj1ELj8ELj8ENS_18Kernel_traits_baseILj7168ES2_S2_fS2_fjLj256EEEEELb1ELb0ELb1ELb0EEEvNS_9BwdParamsE:
.text._ZN10layer_norm13ln_bwd_kernelINS_13Kernel_traitsI6__halfS2_fS2_fjLj7168ELj1ELj1ELj8ELj8ENS_18Kernel_traits_baseILj7168ES2_S2_fS2_fjLj256EEEEELb1ELb0ELb1ELb0EEEvNS_9BwdParamsE:
        /* <DEDUP_REMOVED lines=101> */
[----:B------:R-:W-:Y:S01]  /*0650*/  HFMA2.MMA R93, -RZ, RZ, 0, 0 ;  /* 0x00000000ff5d7435 */ /* 0x000fe200000001ff */
[--C-:B------:R-:W-:Y:S01]  /*0660*/  SHF.R.U64 R148, R4, 0x10, R5.reuse ;  /* 0x0000001004947819 */ /* 0x100fe20000001205 */
[----:B------:R-:W-:Y:S01]  /*0670*/  IMAD.MOV.U32 R138, RZ, RZ, 0x1 ;  /* 0x00000001ff8a7424 */ /* 0x000fe200078e00ff */
        /* <DEDUP_REMOVED lines=41> */
.L_x_10553:
        /* <DEDUP_REMOVED lines=42> */
.L_x_10446:
[----:B------:R-:W-:Y:S05]  /*0bb0*/  BSYNC B1 ;  /* 0x0000000000017941 */ /* 0x000fea0003800000 */
.L_x_10445:
        /* <DEDUP_REMOVED lines=12> */
.L_x_10448:
[----:B------:R-:W-:Y:S05]  /*0c80*/  BSYNC B1 ;  /* 0x0000000000017941 */ /* 0x000fea0003800000 */
.L_x_10447:
        /* <DEDUP_REMOVED lines=12> */
.L_x_10450:
[----:B------:R-:W-:Y:S05]  /*0d50*/  BSYNC B1 ;  /* 0x0000000000017941 */ /* 0x000fea0003800000 */
.L_x_10449:
        /* <DEDUP_REMOVED lines=11> */
.L_x_10452:
[----:B------:R-:W-:Y:S05]  /*0e10*/  BSYNC B1 ;  /* 0x0000000000017941 */ /* 0x000fea0003800000 */
.L_x_10451:
        /* <DEDUP_REMOVED lines=11> */
.L_x_10454:
[----:B------:R-:W-:Y:S05]  /*0ed0*/  BSYNC B1 ;  /* 0x0000000000017941 */ /* 0x000fea0003800000 */
.L_x_10453:
        /* <DEDUP_REMOVED lines=11> */
.L_x_10456:
[----:B------:R-:W-:Y:S05]  /*0f90*/  BSYNC B1 ;  /* 0x0000000000017941 */ /* 0x000fea0003800000 */
.L_x_10455:
        /* <DEDUP_REMOVED lines=12> */
.L_x_10444:
[----:B-----5:R-:W-:Y:S01]  /*1060*/  ISETP.GE.AND P0, PT, R214, 0x1, PT ;  /* 0x00000001d600780c */ /* 0x020fe20003f06270 */
[----:B------:R-:W-:Y:S01]  /*1070*/  VIADD R129, R130, 0xffffffff ;  /* 0xffffffff82817836 */ /* 0x000fe20000000000 */
[----:B------:R-:W-:Y:S01]  /*1080*/  ISETP.NE.AND P5, PT, R15, RZ, PT ;  /* 0x000000ff0f00720c */ /* 0x000fe20003fa5270 */
[----:B------:R-:W-:Y:S01]  /*1090*/  HFMA2.MMA R139, -RZ, RZ, 0, 0 ;  /* 0x00000000ff8b7435 */ /* 0x000fe200000001ff */
[----:B------:R-:W-:Y:S01]  /*10a0*/  BSSY B1, `(.L_x_10458) ;  /* 0x0000042000017945 */ /* 0x000fe20003800000 */
[----:B------:R-:W-:Y:S01]  /*10b0*/  IMAD R129, R129, R154, RZ ;  /* 0x0000009a81817224 */ /* 0x000fe200078e02ff */
[----:B------:R-:W-:Y:S01]  /*10c0*/  CS2R R140, SRZ ;  /* 0x00000000008c7805 */ /* 0x000fe2000001ff00 */
        /* <DEDUP_REMOVED lines=25> */
[----:B------:R-:W-:Y:S02]  /*1260*/  IADD3 R139, R139, 0x100, RZ ;  /* 0x000001008b8b7810 */ /* 0x000fe40007ffe0ff */
[----:B---3--:R-:W-:Y:S02]  /*1270*/  MOV R186, R136 ;  /* 0x0000008800ba7202 */ /* 0x008fe40000000f00 */
[----:B------:R-:W-:-:S03]  /*1280*/  SHF.R.U64 R208, R136, 0x10, R137 ;  /* 0x0000001088d07819 */ /* 0x000fc60000001289 */
[----:B------:R-:W-:Y:S02]  /*1290*/  HADD2.F32 R186, -RZ, R186.H0_H0 ;  /* 0x200000baffba7230 */ /* 0x000fe40000004100 */
[C---:B----4-:R-:W-:Y:S01]  /*12a0*/  FADD.FTZ R210, -R187.reuse, R129 ;  /* 0x00000081bbd27221 */ /* 0x050fe20000010100 */
[----:B------:R-:W-:Y:S01]  /*12b0*/  FADD.FTZ R204, -R187, R128 ;  /* 0x00000080bbcc7221 */ /* 0x000fe20000010100 */
[--C-:B0-----:R-:W-:Y:S02]  /*12c0*/  IMAD.MOV.U32 R134, RZ, RZ, R137.reuse ;  /* 0x000000ffff867224 */ /* 0x101fe400078e0089 */
        /* <DEDUP_REMOVED lines=31> */
.L_x_10459:
[----:B------:R-:W-:Y:S05]  /*14c0*/  BSYNC B1 ;  /* 0x0000000000017941 */ /* 0x000fea0003800000 */
.L_x_10458:
        /* <DEDUP_REMOVED lines=23> */
[----:B------:R-:W-:Y:S02]  /*1640*/  HADD2.F32 R186, -RZ, R186.H0_H0 ;  /* 0x200000baffba7230 */ /* 0x000fe40000004100 */
[C---:B----4-:R-:W-:Y:S01]  /*1650*/  FADD.FTZ R202, -R201.reuse, R129 ;  /* 0x00000081c9ca7221 */ /* 0x050fe20000010100 */
[----:B0-----:R-:W-:Y:S01]  /*1660*/  FADD.FTZ R198, -R201, R128 ;  /* 0x00000080c9c67221 */ /* 0x001fe20000010100 */
[----:B------:R-:W-:Y:S01]  /*1670*/  MOV R197, R135 ;  /* 0x0000008700c57202 */ /* 0x000fe20000000f00 */
        /* <DEDUP_REMOVED lines=30> */
.L_x_10461:
[----:B------:R-:W-:Y:S05]  /*1860*/  BSYNC B1 ;  /* 0x0000000000017941 */ /* 0x000fea0003800000 */
.L_x_10460:
        /* <DEDUP_REMOVED lines=24> */
[----:B------:R-:W-:Y:S02]  /*19f0*/  HADD2.F32 R196, -RZ, R155.H0_H0 ;  /* 0x2000009bffc47230 */ /* 0x000fe40000004100 */
[C---:B----4-:R-:W-:Y:S01]  /*1a00*/  FADD.FTZ R186, -R158.reuse, R128 ;  /* 0x000000809eba7221 */ /* 0x050fe20000010100 */
[----:B------:R-:W-:-:S03]  /*1a10*/  FADD.FTZ R212, -R158, R129 ;  /* 0x000000819ed47221 */ /* 0x000fc60000010100 */
[C---:B------:R-:W-:Y:S01]  /*1a20*/  FMUL.FTZ R155, R17.reuse, R186 ;  /* 0x000000ba119b7220 */ /* 0x040fe20000410000 */
[----:B------:R-:W-:Y:S02]  /*1a30*/  HADD2.F32 R195, -RZ, R195.H0_H0 ;  /* 0x200000c3ffc37230 */ /* 0x000fe40000004100 */
[----:B------:R-:W-:Y:S01]  /*1a40*/  FADD.FTZ R56, R56, R196 ;  /* 0x000000c438387221 */ /* 0x000fe20000010000 */
[----:B------:R-:W-:Y:S02]  /*1a50*/  HADD2.F32 R194, -RZ, R156.H0_H0 ;  /* 0x2000009cffc27230 */ /* 0x000fe40000004100 */
[----:B------:R-:W-:Y:S01]  /*1a60*/  FMUL.FTZ R156, R17, R212 ;  /* 0x000000d4119c7220 */ /* 0x000fe20000410000 */
        /* <DEDUP_REMOVED lines=25> */
.L_x_10463:
[----:B------:R-:W-:Y:S05]  /*1c00*/  BSYNC B1 ;  /* 0x0000000000017941 */ /* 0x000fea0003800000 */
.L_x_10462:
        /* <DEDUP_REMOVED lines=23> */
[----:B------:R-:W-:-:S02]  /*1d80*/  HADD2.F32 R192, -RZ, R159.H0_H0 ;  /* 0x2000009fffc07230 */ /* 0x000fc40000004100 */
        /* <DEDUP_REMOVED lines=32> */
.L_x_10465:
[----:B------:R-:W-:Y:S05]  /*1f90*/  BSYNC B1 ;  /* 0x0000000000017941 */ /* 0x000fea0003800000 */
.L_x_10464:
        /* <DEDUP_REMOVED lines=18> */
[----:B------:R-:W-:Y:S02]  /*20c0*/  IADD3 R139, R139, 0x100, RZ ;  /* 0x000001008b8b7810 */ /* 0x000fe40007ffe0ff */
[----:B------:R-:W-:Y:S02]  /*20d0*/  IADD3 R187, R187, 0x100, RZ ;  /* 0x00000100bbbb7810 */ /* 0x000fe40007ffe0ff */
[----:B---3--:R-:W-:Y:S02]  /*20e0*/  MOV R163, R134 ;  /* 0x0000008600a37202 */ /* 0x008fe40000000f00 */
[----:B------:R-:W-:Y:S02]  /*20f0*/  SHF.R.U64 R185, R134, 0x10, R135 ;  /* 0x0000001086b97819 */ /* 0x000fe40000001287 */
[----:B0-----:R-:W-:Y:S01]  /*2100*/  MOV R164, R135 ;  /* 0x0000008700a47202 */ /* 0x001fe20000000f00 */
        /* <DEDUP_REMOVED lines=33> */
.L_x_10467:
[----:B------:R-:W-:Y:S05]  /*2320*/  BSYNC B1 ;  /* 0x0000000000017941 */ /* 0x000fea0003800000 */
.L_x_10466:
        /* <DEDUP_REMOVED lines=19> */
[----:B------:R-:W-:Y:S01]  /*2460*/  IADD3 R187, R187, 0x100, RZ ;  /* 0x00000100bbbb7810 */ /* 0x000fe20007ffe0ff */
[----:B---3--:R-:W-:Y:S01]  /*2470*/  IMAD.MOV.U32 R170, RZ, RZ, R134 ;  /* 0x000000ffffaa7224 */ /* 0x008fe200078e0086 */
[----:B------:R-:W-:Y:S02]  /*2480*/  SHF.R.U64 R173, R134, 0x10, R135 ;  /* 0x0000001086ad7819 */ /* 0x000fe40000001287 */
[----:B0-----:R-:W-:Y:S02]  /*2490*/  MOV R168, R135 ;  /* 0x0000008700a87202 */ /* 0x001fe40000000f00 */
[----:B------:R-:W-:Y:S02]  /*24a0*/  HADD2.F32 R172, -RZ, R170.H0_H0 ;  /* 0x200000aaffac7230 */ /* 0x000fe40000004100 */
[C---:B----4-:R-:W-:Y:S01]  /*24b0*/  FADD.FTZ R186, -R171.reuse, R128 ;  /* 0x00000080abba7221 */ /* 0x050fe20000010100 */
[----:B------:R-:W-:-:S03]  /*24c0*/  FADD.FTZ R212, -R171, R129 ;  /* 0x00000081abd47221 */ /* 0x000fc60000010100 */
[----:B------:R-:W-:Y:S01]  /*24d0*/  FMUL.FTZ R169, R17, R186 ;  /* 0x000000ba11a97220 */ /* 0x000fe20000410000 */
[----:B------:R-:W-:Y:S02]  /*24e0*/  HADD2.F32 R173, -RZ, R173.H0_H0 ;  /* 0x200000adffad7230 */ /* 0x000fe40000004100 */
[----:B------:R-:W-:Y:S01]  /*24f0*/  FADD.FTZ R128, -R171, R131 ;  /* 0x00000083ab807221 */ /* 0x000fe20000010100 */
[----:B------:R-:W-:Y:S02]  /*2500*/  HADD2.F32 R174, -RZ, R168.H0_H0 ;  /* 0x200000a8ffae7230 */ /* 0x000fe40000004100 */
        /* <DEDUP_REMOVED lines=26> */
.L_x_10469:
[----:B------:R-:W-:Y:S05]  /*26b0*/  BSYNC B1 ;  /* 0x0000000000017941 */ /* 0x000fea0003800000 */
.L_x_10468:
        /* <DEDUP_REMOVED lines=20> */
[C---:B----4-:R-:W-:Y:S02]  /*2800*/  FADD.FTZ R176, -R182.reuse, R129 ;  /* 0x00000081b6b07221 */ /* 0x050fe40000010100 */
[----:B------:R-:W-:Y:S02]  /*2810*/  HADD2.F32 R139, -RZ, R139.H0_H0 ;  /* 0x2000008bff8b7230 */ /* 0x000fe40000004100 */
[----:B------:R-:W-:Y:S01]  /*2820*/  FADD.FTZ R142, -R182, R128 ;  /* 0x00000080b68e7221 */ /* 0x000fe20000010100 */
        /* <DEDUP_REMOVED lines=30> */
.L_x_10457:
[----:B------:R-:W-:Y:S05]  /*2a10*/  BSYNC B0 ;  /* 0x0000000000007941 */ /* 0x000fea0003800000 */
.L_x_10443:
        /* <DEDUP_REMOVED lines=26> */
.L_x_10564:
        /* <DEDUP_REMOVED lines=59> */
.L_x_10474:
[----:B------:R-:W-:Y:S05]  /*2f70*/  BSYNC B1 ;  /* 0x0000000000017941 */ /* 0x000fea0003800000 */
.L_x_10473:
        /* <DEDUP_REMOVED lines=19> */
.L_x_10476:
[----:B------:R-:W-:Y:S05]  /*30b0*/  BSYNC B1 ;  /* 0x0000000000017941 */ /* 0x000fea0003800000 */
.L_x_10475:
        /* <DEDUP_REMOVED lines=17> */
.L_x_10478:
[----:B------:R-:W-:Y:S05]  /*31d0*/  BSYNC B1 ;  /* 0x0000000000017941 */ /* 0x000fea0003800000 */
.L_x_10477:
        /* <DEDUP_REMOVED lines=21> */
.L_x_10480:
[----:B------:R-:W-:Y:S05]  /*3330*/  BSYNC B1 ;  /* 0x0000000000017941 */ /* 0x000fea0003800000 */
.L_x_10479:
[----:B------:R-:W-:Y:S01]  /*3340*/  SEL R124, R135, R124, P5 ;  /* 0x0000007c877c7207 */ /* 0x000fe20002800000 */
[----:B------:R-:W-:Y:S01]  /*3350*/  BSSY B1, `(.L_x_10481) ;  /* 0x000001f000017945 */ /* 0x000fe20003800000 */
[----:B------:R-:W-:Y:S02]  /*3360*/  SEL R125, R138, R125, P5 ;  /* 0x0000007d8a7d7207 */ /* 0x000fe40002800000 */
[----:B------:R-:W-:Y:S02]  /*3370*/  SEL R126, R139, R126, P5 ;  /* 0x0000007e8b7e7207 */ /* 0x000fe40002800000 */
[----:B------:R-:W-:Y:S02]  /*3380*/  SEL R127, R142, R127, P5 ;  /* 0x0000007f8e7f7207 */ /* 0x000fe40002800000 */
[----:B------:R-:W-:Y:S02]  /*3390*/  ISETP.NE.U32.AND P5, PT, R130, RZ, PT ;  /* 0x000000ff8200720c */ /* 0x000fe40003fa5070 */
[----:B------:R-:W-:-:S02]  /*33a0*/  @P0 F2FP.F16.F32.PACK_AB R136, RZ, R136 ;  /* 0x00000088ff88023e */ /* 0x000fc400000000ff */
[----:B------:R-:W-:Y:S02]  /*33b0*/  ISETP.NE.AND.EX P5, PT, R131, RZ, PT, P5 ;  /* 0x000000ff8300720c */ /* 0x000fe40003fa5350 */
[----:B------:R-:W-:Y:S02]  /*33c0*/  @P0 F2FP.F16.F32.PACK_AB R137, RZ, R137 ;  /* 0x00000089ff89023e */ /* 0x000fe400000000ff */
[----:B------:R-:W-:Y:S02]  /*33d0*/  @P0 F2FP.F16.F32.PACK_AB R140, RZ, R140 ;  /* 0x0000008cff8c023e */ /* 0x000fe400000000ff */
        /* <DEDUP_REMOVED lines=22> */
.L_x_10482:
[----:B------:R-:W-:Y:S05]  /*3540*/  BSYNC B1 ;  /* 0x0000000000017941 */ /* 0x000fea0003800000 */
.L_x_10481:
[----:B------:R-:W-:Y:S01]  /*3550*/  VIADD R16, R16, 0x100 ;  /* 0x0000010010107836 */ /* 0x000fe20000000000 */
[----:B------:R-:W-:-:S07]  /*3560*/  IADD3 R132, R132, 0x100, RZ ;  /* 0x0000010084847810 */ /* 0x000fce0007ffe0ff */
.L_x_10472:
[----:B------:R-:W-:Y:S05]  /*3570*/  BSYNC B0 ;  /* 0x0000000000007941 */ /* 0x000fea0003800000 */
.L_x_10471:
        /* <DEDUP_REMOVED lines=19> */
.L_x_10486:
[----:B------:R-:W-:Y:S05]  /*36b0*/  BSYNC B1 ;  /* 0x0000000000017941 */ /* 0x000fea0003800000 */
.L_x_10485:
        /* <DEDUP_REMOVED lines=17> */
.L_x_10488:
[----:B------:R-:W-:Y:S05]  /*37d0*/  BSYNC B1 ;  /* 0x0000000000017941 */ /* 0x000fea0003800000 */
.L_x_10487:
        /* <DEDUP_REMOVED lines=15> */
.L_x_10490:
[----:B------:R-:W-:Y:S05]  /*38d0*/  BSYNC B1 ;  /* 0x0000000000017941 */ /* 0x000fea0003800000 */
.L_x_10489:
        /* <DEDUP_REMOVED lines=19> */
.L_x_10492:
[----:B------:R-:W-:Y:S05]  /*3a10*/  BSYNC B1 ;  /* 0x0000000000017941 */ /* 0x000fea0003800000 */
.L_x_10491:
        /* <DEDUP_REMOVED lines=32> */
.L_x_10494:
[----:B------:R-:W-:Y:S05]  /*3c20*/  BSYNC B1 ;  /* 0x0000000000017941 */ /* 0x000fea0003800000 */
.L_x_10493:
[----:B------:R-:W-:Y:S02]  /*3c30*/  IADD3 R16, R16, 0x100, RZ ;  /* 0x0000010010107810 */ /* 0x000fe40007ffe0ff */
[----:B------:R-:W-:-:S07]  /*3c40*/  IADD3 R132, R132, 0x100, RZ ;  /* 0x0000010084847810 */ /* 0x000fce0007ffe0ff */
.L_x_10484:
[----:B------:R-:W-:Y:S05]  /*3c50*/  BSYNC B0 ;  /* 0x0000000000007941 */ /* 0x000fea0003800000 */
.L_x_10483:
        /* <DEDUP_REMOVED lines=19> */
.L_x_10498:
[----:B------:R-:W-:Y:S05]  /*3d90*/  BSYNC B1 ;  /* 0x0000000000017941 */ /* 0x000fea0003800000 */
.L_x_10497:
        /* <DEDUP_REMOVED lines=17> */
.L_x_10500:
[----:B------:R-:W-:Y:S05]  /*3eb0*/  BSYNC B1 ;  /* 0x0000000000017941 */ /* 0x000fea0003800000 */
.L_x_10499:
        /* <DEDUP_REMOVED lines=15> */
.L_x_10502:
[----:B------:R-:W-:Y:S05]  /*3fb0*/  BSYNC B1 ;  /* 0x0000000000017941 */ /* 0x000fea0003800000 */
.L_x_10501:
        /* <DEDUP_REMOVED lines=19> */
.L_x_10504:
[----:B------:R-:W-:Y:S05]  /*40f0*/  BSYNC B1 ;  /* 0x0000000000017941 */ /* 0x000fea0003800000 */
.L_x_10503:
[----:B------:R-:W-:Y:S01]  /*4100*/  SEL R124, R135, R124, P5 ;  /* 0x0000007c877c7207 */ /* 0x000fe20002800000 */
[----:B------:R-:W0:Y:S01]  /*4110*/  @P0 LDC.64 R128, c[0x0][0x298] ;  /* 0x0000a600ff800b82 */ /* 0x000e220000000a00 */
[----:B------:R-:W-:Y:S01]  /*4120*/  SEL R125, R138, R125, P5 ;  /* 0x0000007d8a7d7207 */ /* 0x000fe20002800000 */
[----:B------:R-:W-:Y:S01]  /*4130*/  BSSY B1, `(.L_x_10505) ;  /* 0x000001d000017945 */ /* 0x000fe20003800000 */
        /* <DEDUP_REMOVED lines=17> */
[----:B------:R-:W-:-:S04]  /*4250*/  @P0 F2FP.F16.F32.PACK_AB R128, RZ, R128 ;  /* 0x00000080ff80023e */ /* 0x000fc800000000ff */
        /* <DEDUP_REMOVED lines=10> */
.L_x_10506:
[----:B------:R-:W-:Y:S05]  /*4300*/  BSYNC B1 ;  /* 0x0000000000017941 */ /* 0x000fea0003800000 */
.L_x_10505:
[----:B------:R-:W-:Y:S01]  /*4310*/  IADD3 R16, R16, 0x100, RZ ;  /* 0x0000010010107810 */ /* 0x000fe20007ffe0ff */
[----:B------:R-:W-:-:S07]  /*4320*/  VIADD R132, R132, 0x100 ;  /* 0x0000010084847836 */ /* 0x000fce0000000000 */
.L_x_10496:
[----:B------:R-:W-:Y:S05]  /*4330*/  BSYNC B0 ;  /* 0x0000000000007941 */ /* 0x000fea0003800000 */
.L_x_10495:
        /* <DEDUP_REMOVED lines=18> */
.L_x_10510:
[----:B------:R-:W-:Y:S05]  /*4460*/  BSYNC B1 ;  /* 0x0000000000017941 */ /* 0x000fea0003800000 */
.L_x_10509:
        /* <DEDUP_REMOVED lines=17> */
.L_x_10512:
[----:B------:R-:W-:Y:S05]  /*4580*/  BSYNC B1 ;  /* 0x0000000000017941 */ /* 0x000fea0003800000 */
.L_x_10511:
        /* <DEDUP_REMOVED lines=15> */
.L_x_10514:
[----:B------:R-:W-:Y:S05]  /*4680*/  BSYNC B1 ;  /* 0x0000000000017941 */ /* 0x000fea0003800000 */
.L_x_10513:
        /* <DEDUP_REMOVED lines=19> */
.L_x_10516:
[----:B------:R-:W-:Y:S05]  /*47c0*/  BSYNC B1 ;  /* 0x0000000000017941 */ /* 0x000fea0003800000 */
.L_x_10515:
        /* <DEDUP_REMOVED lines=32> */
.L_x_10518:
[----:B------:R-:W-:Y:S05]  /*49d0*/  BSYNC B1 ;  /* 0x0000000000017941 */ /* 0x000fea0003800000 */
.L_x_10517:
[----:B------:R-:W-:Y:S01]  /*49e0*/  VIADD R16, R16, 0x100 ;  /* 0x0000010010107836 */ /* 0x000fe20000000000 */
[----:B------:R-:W-:-:S07]  /*49f0*/  IADD3 R132, R132, 0x100, RZ ;  /* 0x0000010084847810 */ /* 0x000fce0007ffe0ff */
.L_x_10508:
[----:B------:R-:W-:Y:S05]  /*4a00*/  BSYNC B0 ;  /* 0x0000000000007941 */ /* 0x000fea0003800000 */
.L_x_10507:
        /* <DEDUP_REMOVED lines=18> */
.L_x_10522:
[----:B------:R-:W-:Y:S05]  /*4b30*/  BSYNC B1 ;  /* 0x0000000000017941 */ /* 0x000fea0003800000 */
.L_x_10521:
        /* <DEDUP_REMOVED lines=17> */
.L_x_10524:
[----:B------:R-:W-:Y:S05]  /*4c50*/  BSYNC B1 ;  /* 0x0000000000017941 */ /* 0x000fea0003800000 */
.L_x_10523:
        /* <DEDUP_REMOVED lines=15> */
.L_x_10526:
[----:B------:R-:W-:Y:S05]  /*4d50*/  BSYNC B1 ;  /* 0x0000000000017941 */ /* 0x000fea0003800000 */
.L_x_10525:
        /* <DEDUP_REMOVED lines=19> */
.L_x_10528:
[----:B------:R-:W-:Y:S05]  /*4e90*/  BSYNC B1 ;  /* 0x0000000000017941 */ /* 0x000fea0003800000 */
.L_x_10527:
        /* <DEDUP_REMOVED lines=32> */
.L_x_10530:
[----:B------:R-:W-:Y:S05]  /*50a0*/  BSYNC B1 ;  /* 0x0000000000017941 */ /* 0x000fea0003800000 */
.L_x_10529:
[----:B------:R-:W-:Y:S02]  /*50b0*/  IADD3 R16, R16, 0x100, RZ ;  /* 0x0000010010107810 */ /* 0x000fe40007ffe0ff */
[----:B------:R-:W-:-:S07]  /*50c0*/  IADD3 R132, R132, 0x100, RZ ;  /* 0x0000010084847810 */ /* 0x000fce0007ffe0ff */
.L_x_10520:
[----:B------:R-:W-:Y:S05]  /*50d0*/  BSYNC B0 ;  /* 0x0000000000007941 */ /* 0x000fea0003800000 */
.L_x_10519:
        /* <DEDUP_REMOVED lines=18> */
.L_x_10534:
[----:B------:R-:W-:Y:S05]  /*5200*/  BSYNC B1 ;  /* 0x0000000000017941 */ /* 0x000fea0003800000 */
.L_x_10533:
        /* <DEDUP_REMOVED lines=17> */
.L_x_10536:
[----:B------:R-:W-:Y:S05]  /*5320*/  BSYNC B1 ;  /* 0x0000000000017941 */ /* 0x000fea0003800000 */
.L_x_10535:
        /* <DEDUP_REMOVED lines=15> */
.L_x_10538:
[----:B------:R-:W-:Y:S05]  /*5420*/  BSYNC B1 ;  /* 0x0000000000017941 */ /* 0x000fea0003800000 */
.L_x_10537:
        /* <DEDUP_REMOVED lines=19> */
.L_x_10540:
[----:B------:R-:W-:Y:S05]  /*5560*/  BSYNC B1 ;  /* 0x0000000000017941 */ /* 0x000fea0003800000 */
.L_x_10539:
        /* <DEDUP_REMOVED lines=32> */
.L_x_10542:
[----:B------:R-:W-:Y:S05]  /*5770*/  BSYNC B1 ;  /* 0x0000000000017941 */ /* 0x000fea0003800000 */
.L_x_10541:
[----:B------:R-:W-:Y:S01]  /*5780*/  IADD3 R16, R16, 0x100, RZ ;  /* 0x0000010010107810 */ /* 0x000fe20007ffe0ff */
[----:B------:R-:W-:-:S07]  /*5790*/  VIADD R132, R132, 0x100 ;  /* 0x0000010084847836 */ /* 0x000fce0000000000 */
.L_x_10532:
[----:B------:R-:W-:Y:S05]  /*57a0*/  BSYNC B0 ;  /* 0x0000000000007941 */ /* 0x000fea0003800000 */
.L_x_10531:
        /* <DEDUP_REMOVED lines=19> */
.L_x_10546:
[----:B------:R-:W-:Y:S05]  /*58e0*/  BSYNC B1 ;  /* 0x0000000000017941 */ /* 0x000fea0003800000 */
.L_x_10545:
        /* <DEDUP_REMOVED lines=17> */
.L_x_10548:
[----:B------:R-:W-:Y:S05]  /*5a00*/  BSYNC B1 ;  /* 0x0000000000017941 */ /* 0x000fea0003800000 */
.L_x_10547:
        /* <DEDUP_REMOVED lines=15> */
.L_x_10550:
[----:B------:R-:W-:Y:S05]  /*5b00*/  BSYNC B1 ;  /* 0x0000000000017941 */ /* 0x000fea0003800000 */
.L_x_10549:
        /* <DEDUP_REMOVED lines=19> */
.L_x_10552:
[----:B------:R-:W-:Y:S05]  /*5c40*/  BSYNC B1 ;  /* 0x0000000000017941 */ /* 0x000fea0003800000 */
.L_x_10551:
[----:B------:R-:W-:Y:S02]  /*5c50*/  ISETP.NE.U32.AND P1, PT, R130, RZ, PT ;  /* 0x000000ff8200720c */ /* 0x000fe40003f25070 */
[----:B------:R-:W-:Y:S02]  /*5c60*/  SEL R124, R135, R124, P5 ;  /* 0x0000007c877c7207 */ /* 0x000fe40002800000 */
[----:B------:R-:W-:Y:S02]  /*5c70*/  ISETP.NE.AND.EX P1, PT, R131, RZ, PT, P1 ;  /* 0x000000ff8300720c */ /* 0x000fe40003f25310 */
[----:B------:R-:W-:Y:S02]  /*5c80*/  SEL R125, R136, R125, P5 ;  /* 0x0000007d887d7207 */ /* 0x000fe40002800000 */
[----:B------:R-:W-:Y:S02]  /*5c90*/  SEL R126, R139, R126, P5 ;  /* 0x0000007e8b7e7207 */ /* 0x000fe40002800000 */
[----:B------:R-:W-:-:S02]  /*5ca0*/  SEL R127, R140, R127, P5 ;  /* 0x0000007f8c7f7207 */ /* 0x000fc40002800000 */
[----:B------:R-:W-:Y:S02]  /*5cb0*/  @P0 F2FP.F16.F32.PACK_AB R134, RZ, R134 ;  /* 0x00000086ff86023e */ /* 0x000fe400000000ff */
[----:B------:R-:W-:Y:S02]  /*5cc0*/  @P0 F2FP.F16.F32.PACK_AB R137, RZ, R137 ;  /* 0x00000089ff89023e */ /* 0x000fe400000000ff */
[----:B------:R-:W-:Y:S01]  /*5cd0*/  @P0 F2FP.F16.F32.PACK_AB R138, RZ, R138 ;  /* 0x0000008aff8a023e */ /* 0x000fe200000000ff */
        /* <DEDUP_REMOVED lines=11> */
[----:B------:R-:W-:-:S04]  /*5d90*/  @P0 F2FP.F16.F32.PACK_AB R16, RZ, R16 ;  /* 0x00000010ff10023e */ /* 0x000fc800000000ff */
        /* <DEDUP_REMOVED lines=10> */
.L_x_10544:
[----:B------:R-:W-:Y:S05]  /*5e40*/  BSYNC B0 ;  /* 0x0000000000007941 */ /* 0x000fea0003800000 */
.L_x_10543:
[----:B------:R-:W-:Y:S01]  /*5e50*/  ISETP.NE.AND P0, PT, R212, RZ, PT ;  /* 0x000000ffd400720c */ /* 0x000fe20003f05270 */
[----:B------:R-:W-:-:S03]  /*5e60*/  VIADD R151, R151, UR12 ;  /* 0x0000000c97977c36 */ /* 0x000fc60008000000 */
[----:B------:R-:W-:Y:S02]  /*5e70*/  SEL R138, RZ, 0x1, P0 ;  /* 0x00000001ff8a7807 */ /* 0x000fe40000000000 */
[----:B------:R-:W-:-:S13]  /*5e80*/  ISETP.GE.AND P0, PT, R151, UR13, PT ;  /* 0x0000000d97007c0c */ /* 0x000fda000bf06270 */
[----:B------:R-:W-:Y:S05]  /*5e90*/  @!P0 BRA `(.L_x_10553) ;  /* 0xffffffa8009c8947 */ /* 0x000fea000383ffff */
.L_x_10442:
        /* <DEDUP_REMOVED lines=17> */
[----:B------:R-:W-:Y:S01]  /*5fb0*/  @P6 IADD3 R27, R27, 0x100, RZ ;  /* 0x000001001b1b6810 */ /* 0x000fe20007ffe0ff */
[----:B------:R0:W-:Y:S04]  /*5fc0*/  @P6 STG.E.128 desc[UR4][R2.64], R64 ;  /* 0x0000004002006986 */ /* 0x0001e8000c101d04 */
[----:B------:R-:W2:Y:S01]  /*5fd0*/  @P1 LDC.64 R12, c[0x0][0x2d8] ;  /* 0x0000b600ff0c1b82 */ /* 0x000ea20000000a00 */
[C---:B---3--:R-:W-:Y:S01]  /*5fe0*/  @P5 IMAD.WIDE.U32 R6, R27.reuse, 0x10, R6 ;  /* 0x000000101b065825 */ /* 0x048fe200078e0006 */
[----:B------:R0:W-:Y:S04]  /*5ff0*/  @P6 STG.E.128 desc[UR4][R4.64], R92 ;  /* 0x0000005c04006986 */ /* 0x0001e8000c101d04 */
        /* <DEDUP_REMOVED lines=37> */
.L_x_10470:
[----:B------:R-:W-:Y:S01]  /*6250*/  HFMA2.MMA R142, -RZ, RZ, 0, 9.5367431640625e-07 ;  /* 0x00000010ff8e7435 */ /* 0x000fe200000001ff */
[----:B------:R-:W-:Y:S01]  /*6260*/  MOV R139, R141 ;  /* 0x0000008d008b7202 */ /* 0x000fe20000000f00 */
[----:B------:R-:W-:Y:S01]  /*6270*/  IMAD.MOV.U32 R143, RZ, RZ, 0x1f ;  /* 0x0000001fff8f7424 */ /* 0x000fe200078e00ff */
[----:B------:R-:W-:-:S08]  /*6280*/  MOV R138, 0xffffffff ;  /* 0xffffffff008a7802 */ /* 0x000fd00000000f00 */
[----:B-----5:R-:W-:Y:S05]  /*6290*/  WARPSYNC.COLLECTIVE R138, `(.L_x_10554) ;  /* 0x000000008a087348 */ /* 0x020fea0003c00000 */
[----:B------:R0:W1:Y:S02]  /*62a0*/  SHFL.DOWN P6, R187, R139, R142, R143 ;  /* 0x0800008e8bbb7389 */ /* 0x00006400000c008f */
[----:B01---5:R-:W-:Y:S01]  /*62b0*/  ENDCOLLECTIVE ;  /* 0x000000000000791b */ /* 0x023fe20003800000 */
.L_x_10554:
[----:B------:R-:W-:Y:S01]  /*62c0*/  IMAD.MOV.U32 R139, RZ, RZ, R140 ;  /* 0x000000ffff8b7224 */ /* 0x000fe200078e008c */
[----:B------:R-:W-:-:S07]  /*62d0*/  MOV R130, R187 ;  /* 0x000000bb00827202 */ /* 0x000fce0000000f00 */
[----:B------:R-:W-:Y:S05]  /*62e0*/  WARPSYNC.COLLECTIVE R138, `(.L_x_10555) ;  /* 0x000000008a087348 */ /* 0x000fea0003c00000 */
[----:B------:R0:W1:Y:S02]  /*62f0*/  SHFL.DOWN P6, R187, R139, R142, R143 ;  /* 0x0800008e8bbb7389 */ /* 0x00006400000c008f */
[----:B01----:R-:W-:Y:S01]  /*6300*/  ENDCOLLECTIVE ;  /* 0x000000000000791b */ /* 0x003fe20003800000 */
.L_x_10555:
[----:B------:R-:W-:-:S05]  /*6310*/  FADD.FTZ R130, R130, R141 ;  /* 0x0000008d82827221 */ /* 0x000fca0000010000 */
[----:B------:R-:W-:Y:S01]  /*6320*/  MOV R139, R130 ;  /* 0x00000082008b7202 */ /* 0x000fe20000000f00 */
[----:B------:R-:W-:Y:S01]  /*6330*/  IMAD.MOV.U32 R142, RZ, RZ, 0x8 ;  /* 0x00000008ff8e7424 */ /* 0x000fe200078e00ff */
[----:B------:R-:W-:-:S07]  /*6340*/  MOV R131, R187 ;  /* 0x000000bb00837202 */ /* 0x000fce0000000f00 */
[----:B------:R-:W-:Y:S05]  /*6350*/  WARPSYNC.COLLECTIVE R138, `(.L_x_10556) ;  /* 0x000000008a087348 */ /* 0x000fea0003c00000 */
[----:B------:R0:W1:Y:S02]  /*6360*/  SHFL.DOWN P6, R187, R139, R142, R143 ;  /* 0x0800008e8bbb7389 */ /* 0x00006400000c008f */
[----:B01----:R-:W-:Y:S01]  /*6370*/  ENDCOLLECTIVE ;  /* 0x000000000000791b */ /* 0x003fe20003800000 */
.L_x_10556:
[----:B------:R-:W-:-:S05]  /*6380*/  FADD.FTZ R131, R131, R140 ;  /* 0x0000008c83837221 */ /* 0x000fca0000010000 */
[----:B------:R-:W-:Y:S02]  /*6390*/  MOV R139, R131 ;  /* 0x00000083008b7202 */ /* 0x000fe40000000f00 */
[----:B------:R-:W-:-:S07]  /*63a0*/  MOV R133, R187 ;  /* 0x000000bb00857202 */ /* 0x000fce0000000f00 */
[----:B------:R-:W-:Y:S05]  /*63b0*/  WARPSYNC.COLLECTIVE R138, `(.L_x_10557) ;  /* 0x000000008a087348 */ /* 0x000fea0003c00000 */
[----:B------:R0:W1:Y:S02]  /*63c0*/  SHFL.DOWN P6, R187, R139, R142, R143 ;  /* 0x0800008e8bbb7389 */ /* 0x00006400000c008f */
[----:B01----:R-:W-:Y:S01]  /*63d0*/  ENDCOLLECTIVE ;  /* 0x000000000000791b */ /* 0x003fe20003800000 */
.L_x_10557:
[----:B------:R-:W-:Y:S01]  /*63e0*/  FADD.FTZ R133, R130, R133 ;  /* 0x0000008582857221 */ /* 0x000fe20000010000 */
[----:B------:R-:W-:-:S04]  /*63f0*/  HFMA2.MMA R142, -RZ, RZ, 0, 2.384185791015625e-07 ;  /* 0x00000004ff8e7435 */ /* 0x000fc800000001ff */
[----:B------:R-:W-:Y:S01]  /*6400*/  MOV R139, R133 ;  /* 0x00000085008b7202 */ /* 0x000fe20000000f00 */
[----:B------:R-:W-:-:S07]  /*6410*/  IMAD.MOV.U32 R132, RZ, RZ, R187 ;  /* 0x000000ffff847224 */ /* 0x000fce00078e00bb */
[----:B------:R-:W-:Y:S05]  /*6420*/  WARPSYNC.COLLECTIVE R138, `(.L_x_10558) ;  /* 0x000000008a087348 */ /* 0x000fea0003c00000 */
[----:B------:R0:W1:Y:S02]  /*6430*/  SHFL.DOWN P6, R187, R139, R142, R143 ;  /* 0x0800008e8bbb7389 */ /* 0x00006400000c008f */
[----:B01----:R-:W-:Y:S01]  /*6440*/  ENDCOLLECTIVE ;  /* 0x000000000000791b */ /* 0x003fe20003800000 */
.L_x_10558:
[----:B------:R-:W-:-:S05]  /*6450*/  FADD.FTZ R132, R131, R132 ;  /* 0x0000008483847221 */ /* 0x000fca0000010000 */
[----:B------:R-:W-:Y:S01]  /*6460*/  MOV R139, R132 ;  /* 0x00000084008b7202 */ /* 0x000fe20000000f00 */
[----:B------:R-:W-:-:S07]  /*6470*/  IMAD.MOV.U32 R134, RZ, RZ, R187 ;  /* 0x000000ffff867224 */ /* 0x000fce00078e00bb */
[----:B------:R-:W-:Y:S05]  /*6480*/  WARPSYNC.COLLECTIVE R138, `(.L_x_10559) ;  /* 0x000000008a087348 */ /* 0x000fea0003c00000 */
[----:B------:R0:W1:Y:S02]  /*6490*/  SHFL.DOWN P6, R187, R139, R142, R143 ;  /* 0x0800008e8bbb7389 */ /* 0x00006400000c008f */
[----:B01----:R-:W-:Y:S01]  /*64a0*/  ENDCOLLECTIVE ;  /* 0x000000000000791b */ /* 0x003fe20003800000 */
.L_x_10559:
[----:B------:R-:W-:Y:S01]  /*64b0*/  FADD.FTZ R134, R133, R134 ;  /* 0x0000008685867221 */ /* 0x000fe20000010000 */
[----:B------:R-:W-:-:S03]  /*64c0*/  HFMA2.MMA R142, -RZ, RZ, 0, 1.1920928955078125e-07 ;  /* 0x00000002ff8e7435 */ /* 0x000fc600000001ff */
[----:B------:R-:W-:Y:S01]  /*64d0*/  IMAD.MOV.U32 R139, RZ, RZ, R134 ;  /* 0x000000ffff8b7224 */ /* 0x000fe200078e0086 */
[----:B------:R-:W-:-:S07]  /*64e0*/  MOV R135, R187 ;  /* 0x000000bb00877202 */ /* 0x000fce0000000f00 */
[----:B------:R-:W-:Y:S05]  /*64f0*/  WARPSYNC.COLLECTIVE R138, `(.L_x_10560) ;  /* 0x000000008a087348 */ /* 0x000fea0003c00000 */
[----:B------:R0:W1:Y:S02]  /*6500*/  SHFL.DOWN P6, R187, R139, R142, R143 ;  /* 0x0800008e8bbb7389 */ /* 0x00006400000c008f */
[----:B01----:R-:W-:Y:S01]  /*6510*/  ENDCOLLECTIVE ;  /* 0x000000000000791b */ /* 0x003fe20003800000 */
.L_x_10560:
[----:B------:R-:W-:-:S04]  /*6520*/  FADD.FTZ R135, R132, R135 ;  /* 0x0000008784877221 */ /* 0x000fc80000010000 */
[----:B------:R-:W-:Y:S01]  /*6530*/  IMAD.MOV.U32 R139, RZ, RZ, R135 ;  /* 0x000000ffff8b7224 */ /* 0x000fe200078e0087 */
[----:B------:R-:W-:-:S07]  /*6540*/  MOV R137, R187 ;  /* 0x000000bb00897202 */ /* 0x000fce0000000f00 */
[----:B------:R-:W-:Y:S05]  /*6550*/  WARPSYNC.COLLECTIVE R138, `(.L_x_10561) ;  /* 0x000000008a087348 */ /* 0x000fea0003c00000 */
[----:B------:R0:W1:Y:S02]  /*6560*/  SHFL.DOWN P6, R187, R139, R142, R143 ;  /* 0x0800008e8bbb7389 */ /* 0x00006400000c008f */
[----:B01----:R-:W-:Y:S01]  /*6570*/  ENDCOLLECTIVE ;  /* 0x000000000000791b */ /* 0x003fe20003800000 */
.L_x_10561:
[----:B------:R-:W-:-:S05]  /*6580*/  FADD.FTZ R137, R134, R137 ;  /* 0x0000008986897221 */ /* 0x000fca0000010000 */
[----:B------:R-:W-:Y:S01]  /*6590*/  MOV R139, R137 ;  /* 0x00000089008b7202 */ /* 0x000fe20000000f00 */
[----:B------:R-:W-:Y:S01]  /*65a0*/  IMAD.MOV.U32 R142, RZ, RZ, 0x1 ;  /* 0x00000001ff8e7424 */ /* 0x000fe200078e00ff */
[----:B------:R-:W-:-:S07]  /*65b0*/  MOV R136, R187 ;  /* 0x000000bb00887202 */ /* 0x000fce0000000f00 */
[----:B------:R-:W-:Y:S05]  /*65c0*/  WARPSYNC.COLLECTIVE R138, `(.L_x_10562) ;  /* 0x000000008a087348 */ /* 0x000fea0003c00000 */
[----:B------:R0:W1:Y:S02]  /*65d0*/  SHFL.DOWN P6, R187, R139, R142, R143 ;  /* 0x0800008e8bbb7389 */ /* 0x00006400000c008f */
[----:B01----:R-:W-:Y:S01]  /*65e0*/  ENDCOLLECTIVE ;  /* 0x000000000000791b */ /* 0x003fe20003800000 */
.L_x_10562:
[----:B------:R-:W-:-:S05]  /*65f0*/  FADD.FTZ R136, R135, R136 ;  /* 0x0000008887887221 */ /* 0x000fca0000010000 */
[----:B------:R-:W-:Y:S02]  /*6600*/  MOV R139, R136 ;  /* 0x00000088008b7202 */ /* 0x000fe40000000f00 */
[----:B------:R-:W-:-:S07]  /*6610*/  MOV R186, R187 ;  /* 0x000000bb00ba7202 */ /* 0x000fce0000000f00 */
[----:B------:R-:W-:Y:S05]  /*6620*/  WARPSYNC.COLLECTIVE R138, `(.L_x_10563) ;  /* 0x000000008a087348 */ /* 0x000fea0003c00000 */
[----:B------:R0:W1:Y:S02]  /*6630*/  SHFL.DOWN P6, R187, R139, R142, R143 ;  /* 0x0800008e8bbb7389 */ /* 0x00006400000c008f */
[----:B01----:R-:W-:Y:S01]  /*6640*/  ENDCOLLECTIVE ;  /* 0x000000000000791b */ /* 0x003fe20003800000 */
.L_x_10563:
[----:B------:R-:W-:Y:S05]  /*6650*/  BRA `(.L_x_10564) ;  /* 0xffffffc400587947 */ /* 0x000fea000383ffff */
.L_x_10565:
        /* <DEDUP_REMOVED lines=10> */
.L_x_15293:


//--------------------- .text._ZN10layer_norm22ln_bwd_finalize_kernelINS_22Kernel_traits_finalizeILj7168E6__halfS2_fS2_fjLb0ELj1024ELj4ENS_18Kernel_traits_baseILj7168ES2_S2_fS2_fjLj1024EEEEELb0ELb1EEEvNS_9BwdParamsE --------------------------
	.section	.text._ZN10layer_norm22ln_bwd_finalize_kernelINS_22Kernel_traits_finalizeILj7168E6__halfS2_fS2_fjLb0ELj1024ELj4ENS_18Kernel_traits_baseILj7168ES2_S2_fS2_fjLj1024EEEEELb0ELb1EEEvNS_9BwdParamsE,"ax",@progbits
	.align	128
        .global         _ZN10layer_norm22ln_bwd_finalize_kernelINS_22Kernel_traits_finalizeILj7168E6__halfS2_fS2_fjLb0ELj1024ELj4ENS_18Kernel_traits_baseILj7168ES2_S2_fS2_fjLj1024EEEEELb0ELb1EEEvNS_9BwdParamsE
        .type           _ZN10layer_norm22ln_bwd_finalize_kernelINS_22Kernel_traits_finalizeILj7168E6__halfS2_fS2_fjLb0ELj1024ELj4ENS_18Kernel_traits_baseILj7168ES2_S2_fS2_fjLj1024EEEEELb0ELb1EEEvNS_9BwdParamsE,@function
        .size           _ZN10layer_norm22ln_bwd_finalize_kernelINS_22Kernel_traits_finalizeILj7168E6__halfS2_fS2_fjLb0ELj1024ELj4ENS_18Kernel_traits_baseILj7168ES2_S2_fS2_fjLj1024EEEEELb0ELb1EEEvNS_9BwdParamsE,(.L_x_15294 - _ZN10layer_norm22ln_bwd_finalize_kernelINS_22Kernel_traits_finalizeILj7168E6__halfS2_fS2_fjLb0ELj1024ELj4ENS_18Kernel_traits_baseILj7168ES2_S2_fS2_fjLj1024EEEEELb0ELb1EEEvNS_9BwdParamsE)
        .other          _ZN10layer_norm22ln_bwd_finalize_kernelINS_22Kernel_traits_finalizeILj7168E6__halfS2_fS2_fjLb0ELj1024ELj4ENS_18Kernel_traits_baseILj7168ES2_S2_fS2_fjLj1024EEEEELb0ELb1EEEvNS_9BwdParamsE,@"STO_CUDA_ENTRY STV_DEFAULT"
_ZN10layer_norm22ln_bwd_finalize_kernelINS_22Kernel_traits_finalizeILj7168E6__halfS2_fS2_fjLb0ELj1024ELj4ENS_18Kernel_traits_baseILj7168ES2_S2_fS2_fjLj1024EEEEELb0ELb1EEEvNS_9BwdParamsE:
.text._ZN10layer_norm22ln_bwd_finalize_kernelINS_22Kernel_traits_finalizeILj7168E6__halfS2_fS2_fjLb0ELj1024ELj4ENS_18Kernel_traits_baseILj7168ES2_S2_fS2_fjLj1024EEEEELb0ELb1EEEvNS_9BwdParamsE:
        /* <DEDUP_REMOVED lines=26> */
.L_x_10577:
        /* <DEDUP_REMOVED lines=31> */
.L_x_10570:
        /* <DEDUP_REMOVED lines=34> */
.L_x_10569:
[----:B------:R-:W-:Y:S05]  /*05b0*/  BSYNC B1 ;  /* 0x0000000000017941 */ /* 0x000fea0003800000 */
.L_x_10568:
        /* <DEDUP_REMOVED lines=25> */
.L_x_10572:
[----:B------:R-:W-:Y:S05]  /*0750*/  BSYNC B1 ;  /* 0x0000000000017941 */ /* 0x000fea0003800000 */
.L_x_10571:
        /* <DEDUP_REMOVED lines=12> */
.L_x_10567:
[----:B------:R-:W-:Y:S05]  /*0820*/  BSYNC B0 ;  /* 0x0000000000007941 */ /* 0x000fea0003800000 */
.L_x_10566:
        /* <DEDUP_REMOVED lines=29> */
.L_x_10588:
[----:B------:R-:W-:Y:S01]  /*0a00*/  @!P1 SHF.R.U32.HI R12, RZ, 0x3, R0 ;  /* 0x00000003ff0c9819 */ /* 0x000fe20000011600 */
[----:B----4-:R-:W-:Y:S01]  /*0a10*/  FADD.FTZ R14, R9, R14 ;  /* 0x0000000e090e7221 */ /* 0x010fe20000010000 */
[----:B---3--:R-:W-:Y:S02]  /*0a20*/  FADD.FTZ R11, R10, R11 ;  /* 0x0000000b0a0b7221 */ /* 0x008fe40000010000 */
[----:B------:R-:W-:-:S05]  /*0a30*/  @!P1 LOP3.LUT R12, R12, 0x1ffffffc, RZ, 0xc0, !PT ;  /* 0x1ffffffc0c0c9812 */ /* 0x000fca00078ec0ff */
[----:B------:R3:W-:Y:S04]  /*0a40*/  @!P1 STS [R12+UR4+0x2000], R14 ;  /* 0x0020000e0c009988 */ /* 0x0007e80008000804 */
[----:B------:R3:W-:Y:S02]  /*0a50*/  @!P1 STS [R12+UR4+0x2080], R11 ;  /* 0x0020800b0c009988 */ /* 0x0007e40008000804 */
.L_x_10573:
        /* <DEDUP_REMOVED lines=14> */
.L_x_10576:
[----:B------:R-:W-:Y:S05]  /*0b40*/  BSYNC B0 ;  /* 0x0000000000007941 */ /* 0x000fea0003800000 */
.L_x_10575:
[C---:B------:R-:W-:Y:S02]  /*0b50*/  ISETP.GT.U32.AND P1, PT, R3.reuse, -0x1c01, PT ;  /* 0xffffe3ff0300780c */ /* 0x040fe40003f24070 */
[----:B------:R-:W-:Y:S02]  /*0b60*/  IADD3 R3, R3, 0x1c00, RZ ;  /* 0x00001c0003037810 */ /* 0x000fe40007ffe0ff */
[----:B------:R-:W-:-:S09]  /*0b70*/  IADD3 R4, R4, 0xe00, RZ ;  /* 0x00000e0004047810 */ /* 0x000fd20007ffe0ff */
[----:B------:R-:W-:Y:S05]  /*0b80*/  @P1 BRA `(.L_x_10577) ;  /* 0xfffffff400841947 */ /* 0x000fea000383ffff */
[----:B------:R-:W-:Y:S05]  /*0b90*/  EXIT ;  /* 0x000000000000794d */ /* 0x000fea0003800000 */
.L_x_10574:
[----:B------:R-:W-:Y:S01]  /*0ba0*/  HFMA2.MMA R22, -RZ, RZ, 0, 1.847743988037109375e-06 ;  /* 0x0000001fff167435 */ /* 0x000fe200000001ff */
[----:B0--3--:R-:W-:Y:S01]  /*0bb0*/  MOV R20, R10 ;  /* 0x0000000a00147202 */ /* 0x009fe20000000f00 */
[----:B------:R-:W-:Y:S01]  /*0bc0*/  IMAD.MOV.U32 R19, RZ, RZ, 0x1 ;  /* 0x00000001ff137424 */ /* 0x000fe200078e00ff */
[----:B------:R-:W-:-:S08]  /*0bd0*/  MOV R17, 0xffffffff ;  /* 0xffffffff00117802 */ /* 0x000fd00000000f00 */
[----:B-12---:R-:W-:Y:S05]  /*0be0*/  WARPSYNC.COLLECTIVE R17, `(.L_x_10578) ;  /* 0x0000000011087348 */ /* 0x006fea0003c00000 */
[----:B------:R0:W3:Y:S02]  /*0bf0*/  SHFL.BFLY P2, R18, R20, R19, R22 ;  /* 0x0c00001314127389 */ /* 0x0000e40000040016 */
[----:B0123--:R-:W-:Y:S01]  /*0c00*/  ENDCOLLECTIVE ;  /* 0x000000000000791b */ /* 0x00ffe20003800000 */
.L_x_10578:
[----:B------:R-:W-:Y:S01]  /*0c10*/  HFMA2.MMA R19, -RZ, RZ, 0, 1.1920928955078125e-07 ;  /* 0x00000002ff137435 */ /* 0x000fe200000001ff */
[----:B------:R-:W-:-:S05]  /*0c20*/  MOV R11, R18 ;  /* 0x00000012000b7202 */ /* 0x000fca0000000f00 */
[----:B------:R-:W-:-:S04]  /*0c30*/  FADD.FTZ R11, R10, R11 ;  /* 0x0000000b0a0b7221 */ /* 0x000fc80000010000 */
[----:B------:R-:W-:-:S07]  /*0c40*/  IMAD.MOV.U32 R20, RZ, RZ, R11 ;  /* 0x000000ffff147224 */ /* 0x000fce00078e000b */
[----:B------:R-:W-:Y:S05]  /*0c50*/  WARPSYNC.COLLECTIVE R17, `(.L_x_10579) ;  /* 0x0000000011087348 */ /* 0x000fea0003c00000 */
[----:B------:R0:W1:Y:S02]  /*0c60*/  SHFL.BFLY P2, R18, R20, R19, R22 ;  /* 0x0c00001314127389 */ /* 0x0000640000040016 */
[----:B01----:R-:W-:Y:S01]  /*0c70*/  ENDCOLLECTIVE ;  /* 0x000000000000791b */ /* 0x003fe20003800000 */
.L_x_10579:
[----:B------:R-:W-:Y:S01]  /*0c80*/  IMAD.MOV.U32 R19, RZ, RZ, 0x4 ;  /* 0x00000004ff137424 */ /* 0x000fe200078e00ff */
[----:B------:R-:W-:-:S05]  /*0c90*/  MOV R12, R18 ;  /* 0x00000012000c7202 */ /* 0x000fca0000000f00 */
[----:B------:R-:W-:-:S05]  /*0ca0*/  FADD.FTZ R12, R11, R12 ;  /* 0x0000000c0b0c7221 */ /* 0x000fca0000010000 */
[----:B------:R-:W-:-:S07]  /*0cb0*/  MOV R20, R12 ;  /* 0x0000000c00147202 */ /* 0x000fce0000000f00 */
[----:B------:R-:W-:Y:S05]  /*0cc0*/  WARPSYNC.COLLECTIVE R17, `(.L_x_10580) ;  /* 0x0000000011087348 */ /* 0x000fea0003c00000 */
[----:B------:R0:W1:Y:S02]  /*0cd0*/  SHFL.BFLY P2, R18, R20, R19, R22 ;  /* 0x0c00001314127389 */ /* 0x0000640000040016 */
[----:B01----:R-:W-:Y:S01]  /*0ce0*/  ENDCOLLECTIVE ;  /* 0x000000000000791b */ /* 0x003fe20003800000 */
.L_x_10580:
[----:B------:R-:W-:Y:S01]  /*0cf0*/  HFMA2.MMA R19, -RZ, RZ, 0, 4.76837158203125e-07 ;  /* 0x00000008ff137435 */ /* 0x000fe200000001ff */
[----:B------:R-:W-:-:S05]  /*0d00*/  MOV R13, R18 ;  /* 0x00000012000d7202 */ /* 0x000fca0000000f00 */
[----:B------:R-:W-:-:S05]  /*0d10*/  FADD.FTZ R13, R12, R13 ;  /* 0x0000000d0c0d7221 */ /* 0x000fca0000010000 */
[----:B------:R-:W-:-:S07]  /*0d20*/  MOV R20, R13 ;  /* 0x0000000d00147202 */ /* 0x000fce0000000f00 */
[----:B------:R-:W-:Y:S05]  /*0d30*/  WARPSYNC.COLLECTIVE R17, `(.L_x_10581) ;  /* 0x0000000011087348 */ /* 0x000fea0003c00000 */
[----:B------:R0:W1:Y:S02]  /*0d40*/  SHFL.BFLY P2, R18, R20, R19, R22 ;  /* 0x0c00001314127389 */ /* 0x0000640000040016 */
[----:B01----:R-:W-:Y:S01]  /*0d50*/  ENDCOLLECTIVE ;  /* 0x000000000000791b */ /* 0x003fe20003800000 */
.L_x_10581:
[----:B------:R-:W-:Y:S01]  /*0d60*/  HFMA2.MMA R19, -RZ, RZ, 0, 9.5367431640625e-07 ;  /* 0x00000010ff137435 */ /* 0x000fe200000001ff */
[----:B------:R-:W-:-:S04]  /*0d70*/  IMAD.MOV.U32 R10, RZ, RZ, R18 ;  /* 0x000000ffff0a7224 */ /* 0x000fc800078e0012 */
[----:B------:R-:W-:-:S05]  /*0d80*/  FADD.FTZ R10, R13, R10 ;  /* 0x0000000a0d0a7221 */ /* 0x000fca0000010000 */
[----:B------:R-:W-:-:S07]  /*0d90*/  MOV R20, R10 ;  /* 0x0000000a00147202 */ /* 0x000fce0000000f00 */
[----:B------:R-:W-:Y:S05]  /*0da0*/  WARPSYNC.COLLECTIVE R17, `(.L_x_10582) ;  /* 0x0000000011087348 */ /* 0x000fea0003c00000 */
[----:B------:R0:W1:Y:S02]  /*0db0*/  SHFL.BFLY P2, R18, R20, R19, R22 ;  /* 0x0c00001314127389 */ /* 0x0000640000040016 */
[----:B01----:R-:W-:Y:S01]  /*0dc0*/  ENDCOLLECTIVE ;  /* 0x000000000000791b */ /* 0x003fe20003800000 */
.L_x_10582:
[----:B------:R-:W-:Y:S01]  /*0dd0*/  HFMA2.MMA R19, -RZ, RZ, 0, 5.9604644775390625e-08 ;  /* 0x00000001ff137435 */ /* 0x000fe200000001ff */
[----:B------:R-:W-:Y:S01]  /*0de0*/  IMAD.MOV.U32 R20, RZ, RZ, R9 ;  /* 0x000000ffff147224 */ /* 0x000fe200078e0009 */
[----:B------:R-:W-:-:S09]  /*0df0*/  MOV R11, R18 ;  /* 0x00000012000b7202 */ /* 0x000fd20000000f00 */
[----:B------:R-:W-:Y:S05]  /*0e00*/  WARPSYNC.COLLECTIVE R17, `(.L_x_10583) ;  /* 0x0000000011087348 */ /* 0x000fea0003c00000 */
[----:B------:R0:W1:Y:S02]  /*0e10*/  SHFL.BFLY P2, R18, R20, R19, R22 ;  /* 0x0c00001314127389 */ /* 0x0000640000040016 */
[----:B01----:R-:W-:Y:S01]  /*0e20*/  ENDCOLLECTIVE ;  /* 0x000000000000791b */ /* 0x003fe20003800000 */
.L_x_10583:
[----:B------:R-:W-:Y:S01]  /*0e30*/  HFMA2.MMA R19, -RZ, RZ, 0, 1.1920928955078125e-07 ;  /* 0x00000002ff137435 */ /* 0x000fe200000001ff */
[----:B------:R-:W-:-:S05]  /*0e40*/  MOV R12, R18 ;  /* 0x00000012000c7202 */ /* 0x000fca0000000f00 */
[----:B------:R-:W-:-:S05]  /*0e50*/  FADD.FTZ R14, R9, R12 ;  /* 0x0000000c090e7221 */ /* 0x000fca0000010000 */
[----:B------:R-:W-:-:S07]  /*0e60*/  MOV R20, R14 ;  /* 0x0000000e00147202 */ /* 0x000fce0000000f00 */
[----:B------:R-:W-:Y:S05]  /*0e70*/  WARPSYNC.COLLECTIVE R17, `(.L_x_10584) ;  /* 0x0000000011087348 */ /* 0x000fea0003c00000 */
[----:B------:R0:W1:Y:S02]  /*0e80*/  SHFL.BFLY P2, R18, R20, R19, R22 ;  /* 0x0c00001314127389 */ /* 0x0000640000040016 */
[----:B01----:R-:W-:Y:S01]  /*0e90*/  ENDCOLLECTIVE ;  /* 0x000000000000791b */ /* 0x003fe20003800000 */
.L_x_10584:
[----:B------:R-:W-:Y:S01]  /*0ea0*/  HFMA2.MMA R19, -RZ, RZ, 0, 2.384185791015625e-07 ;  /* 0x00000004ff137435 */ /* 0x000fe200000001ff */
[----:B------:R-:W-:-:S04]  /*0eb0*/  IMAD.MOV.U32 R13, RZ, RZ, R18 ;  /* 0x000000ffff0d7224 */ /* 0x000fc800078e0012 */
[----:B------:R-:W-:-:S05]  /*0ec0*/  FADD.FTZ R15, R14, R13 ;  /* 0x0000000d0e0f7221 */ /* 0x000fca0000010000 */
[----:B------:R-:W-:-:S07]  /*0ed0*/  MOV R20, R15 ;  /* 0x0000000f00147202 */ /* 0x000fce0000000f00 */
[----:B------:R-:W-:Y:S05]  /*0ee0*/  WARPSYNC.COLLECTIVE R17, `(.L_x_10585) ;  /* 0x0000000011087348 */ /* 0x000fea0003c00000 */
[----:B------:R0:W1:Y:S02]  /*0ef0*/  SHFL.BFLY P2, R18, R20, R19, R22 ;  /* 0x0c00001314127389 */ /* 0x0000640000040016 */
[----:B01----:R-:W-:Y:S01]  /*0f00*/  ENDCOLLECTIVE ;  /* 0x000000000000791b */ /* 0x003fe20003800000 */
.L_x_10585:
[----:B------:R-:W-:Y:S01]  /*0f10*/  IMAD.MOV.U32 R19, RZ, RZ, 0x8 ;  /* 0x00000008ff137424 */ /* 0x000fe200078e00ff */
[----:B------:R-:W-:-:S05]  /*0f20*/  MOV R16, R18 ;  /* 0x0000001200107202 */ /* 0x000fca0000000f00 */
[----:B------:R-:W-:-:S05]  /*0f30*/  FADD.FTZ R16, R15, R16 ;  /* 0x000000100f107221 */ /* 0x000fca0000010000 */
[----:B------:R-:W-:-:S07]  /*0f40*/  MOV R20, R16 ;  /* 0x0000001000147202 */ /* 0x000fce0000000f00 */
[----:B------:R-:W-:Y:S05]  /*0f50*/  WARPSYNC.COLLECTIVE R17, `(.L_x_10586) ;  /* 0x0000000011087348 */ /* 0x000fea0003c00000 */
[----:B------:R0:W1:Y:S02]  /*0f60*/  SHFL.BFLY P2, R18, R20, R19, R22 ;  /* 0x0c00001314127389 */ /* 0x0000640000040016 */
[----:B01----:R-:W-:Y:S01]  /*0f70*/  ENDCOLLECTIVE ;  /* 0x000000000000791b */ /* 0x003fe20003800000 */
.L_x_10586:
[----:B------:R-:W-:Y:S01]  /*0f80*/  HFMA2.MMA R19, -RZ, RZ, 0, 9.5367431640625e-07 ;  /* 0x00000010ff137435 */ /* 0x000fe200000001ff */
[----:B------:R-:W-:-:S05]  /*0f90*/  MOV R9, R18 ;  /* 0x0000001200097202 */ /* 0x000fca0000000f00 */
[----:B------:R-:W-:-:S05]  /*0fa0*/  FADD.FTZ R9, R16, R9 ;  /* 0x0000000910097221 */ /* 0x000fca0000010000 */
[----:B------:R-:W-:-:S07]  /*0fb0*/  MOV R20, R9 ;  /* 0x0000000900147202 */ /* 0x000fce0000000f00 */
[----:B------:R-:W-:Y:S05]  /*0fc0*/  WARPSYNC.COLLECTIVE R17, `(.L_x_10587) ;  /* 0x0000000011087348 */ /* 0x000fea0003c00000 */
[----:B------:R0:W1:Y:S02]  /*0fd0*/  SHFL.BFLY P2, R18, R20, R19, R22 ;  /* 0x0c00001314127389 */ /* 0x0000640000040016 */
[----:B01----:R-:W-:Y:S01]  /*0fe0*/  ENDCOLLECTIVE ;  /* 0x000000000000791b */ /* 0x003fe20003800000 */
.L_x_10587:
[----:B------:R-:W-:Y:S01]  /*0ff0*/  MOV R14, R18 ;  /* 0x00000012000e7202 */ /* 0x000fe20000000f00 */
[----:B------:R-:W-:Y:S06]  /*1000*/  BRA `(.L_x_10588) ;  /* 0xfffffff8007c7947 */ /* 0x000fec000383ffff */
.L_x_10589:
        /* <DEDUP_REMOVED lines=15> */
.L_x_15294:


//--------------------- .text._ZN10layer_norm13ln_bwd_kernelINS_13Kernel_traitsI6__halfS2_fS2_fjLj7168ELj1ELj1ELj8ELj8ENS_18Kernel_traits_baseILj7168ES2_S2_fS2_fjLj256EEEEELb1ELb0ELb1ELb1EEEvNS_9BwdParamsE --------------------------
	.section	.text._ZN10layer_norm13ln_bwd_kernelINS_13Kernel_traitsI6__halfS2_fS2_fjLj7168ELj1ELj1ELj8ELj8ENS_18Kernel_traits_baseILj7168ES2_S2_fS2_fjLj256EEEEELb1ELb0ELb1ELb1EEEvNS_9BwdParamsE,"ax",@progbits
	.align	128
        .global         _ZN10layer_norm13ln_bwd_kernelINS_13Kernel_traitsI6__halfS2_fS2_fjLj7168ELj1ELj1ELj8ELj8ENS_18Kernel_traits_baseILj7168ES2_S2_fS2_fjLj256EEEEELb1ELb0ELb1ELb1EEEvNS_9BwdParamsE
        .type           _ZN10layer_norm13ln_bwd_kernelINS_13Kernel_traitsI6__halfS2_fS2_fjLj7168ELj1ELj1ELj8ELj8ENS_18Kernel_traits_baseILj7168ES2_S2_fS2_fjLj256EEEEELb1ELb0ELb1ELb1EEEvNS_9BwdParamsE,@function
        .size           _ZN10layer_norm13ln_bwd_kernelINS_13Kernel_traitsI6__halfS2_fS2_fjLj7168ELj1ELj1ELj8ELj8ENS_18Kernel_traits_baseILj7168ES2_S2_fS2_fjLj256EEEEELb1ELb0ELb1ELb1EEEvNS_9BwdParamsE,(.L_x_15295 - _ZN10layer_norm13ln_bwd_kernelINS_13Kernel_traitsI6__halfS2_fS2_fjLj7168ELj1ELj1ELj8ELj8ENS_18Kernel_traits_baseILj7168ES2_S2_fS2_fjLj256EEEEELb1ELb0ELb1ELb1EEEvNS_9BwdParamsE)
        .other          _ZN10layer_norm13ln_bwd_kernelINS_13Kernel_traitsI6__halfS2_fS2_fjLj7168ELj1ELj1ELj8ELj8ENS_18Kernel_traits_baseILj7168ES2_S2_fS2_fjLj256EEEEELb1ELb0ELb1ELb1EEEvNS_9BwdParamsE,@"STO_CUDA_ENTRY STV_DEFAULT"
_ZN10layer_norm13ln_bwd_kernelINS_13Kernel_traitsI6__halfS2_fS2_fjLj7168ELj1ELj1ELj8ELj8ENS_18Kernel_traits_baseILj7168ES2_S2_fS2_fjLj256EEEEELb1ELb0ELb1ELb1EEEvNS_9BwdParamsE:
.text._ZN10layer_norm13ln_bwd_kernelINS_13Kernel_traitsI6__halfS2_fS2_fjLj7168ELj1ELj1ELj8ELj8ENS_18Kernel_traits_baseILj7168ES2_S2_fS2_fjLj256EEEEELb1ELb0ELb1ELb1EEEvNS_9BwdParamsE:
        /* <DEDUP_REMOVED lines=41> */
.L_x_10590:
        /* <DEDUP_REMOVED lines=68> */
[----:B------:R-:W0:Y:S01]  /*06d0*/  LDC.U8 R24, c[0x0][0x2a0] ;  /* 0x0000a800ff187b82 */ /* 0x000e220000000000 */
        /* <DEDUP_REMOVED lines=15> */
.L_x_10666:
        /* <DEDUP_REMOVED lines=39> */
[----:B------:R-:W-:Y:S01]  /*0a40*/  MOV R5, RZ ;  /* 0x000000ff00057202 */ /* 0x000fe20000000f00 */
[----:B------:R-:W-:Y:S01]  /*0a50*/  @P0 IMAD.WIDE.U32 R126, R127, 0x10, R222 ;  /* 0x000000107f7e0825 */ /* 0x000fe200078e00de */
[----:B------:R-:W-:Y:S01]  /*0a60*/  @P0 IADD3 R125, R8, 0x500, RZ ;  /* 0x00000500087d0810 */ /* 0x000fe20007ffe0ff */
[----:B------:R-:W5:Y:S01]  /*0a70*/  @P0 LDG.E.128 R100, desc[UR4][R214.64] ;  /* 0x00000004d6640981 */ /* 0x000f62000c1e1d00 */
[----:B------:R-:W-:-:S02]  /*0a80*/  @P4 LEA.HI.SX32 R5, R124, R211, 0x1e ;  /* 0x000000d37c054211 */ /* 0x000fc400078ff2ff */
[----:B------:R-:W-:Y:S01]  /*0a90*/  @P0 IADD3 R133, R8, 0x600, RZ ;  /* 0x0000060008850810 */ /* 0x000fe20007ffe0ff */
[----:B------:R-:W-:Y:S01]  /*0aa0*/  @P0 IMAD.WIDE.U32 R124, R125, 0x10, R222 ;  /* 0x000000107d7c0825 */ /* 0x000fe200078e00de */
[C---:B------:R-:W-:Y:S01]  /*0ab0*/  IADD3 R139, R5.reuse, 0x100, RZ ;  /* 0x00000100058b7810 */ /* 0x040fe20007ffe0ff */
[----:B------:R-:W5:Y:S01]  /*0ac0*/  @P0 LDG.E.128 R104, desc[UR4][R186.64] ;  /* 0x00000004ba680981 */ /* 0x000f62000c1e1d00 */
[C---:B------:R-:W-:Y:S01]  /*0ad0*/  IADD3 R137, R5.reuse, 0x200, RZ ;  /* 0x0000020005897810 */ /* 0x040fe20007ffe0ff */
[C---:B0-----:R-:W-:Y:S01]  /*0ae0*/  IMAD.WIDE.U32 R130, R5.reuse, 0x4, R128 ;  /* 0x0000000405827825 */ /* 0x041fe200078e0080 */
[C---:B------:R-:W-:Y:S01]  /*0af0*/  IADD3 R135, R5.reuse, 0x300, RZ ;  /* 0x0000030005877810 */ /* 0x040fe20007ffe0ff */
[----:B------:R-:W5:Y:S01]  /*0b00*/  @P0 LDG.E.128 R108, desc[UR4][R126.64] ;  /* 0x000000047e6c0981 */ /* 0x000f62000c1e1d00 */
[----:B------:R-:W-:Y:S01]  /*0b10*/  IADD3 R157, R5, 0x500, RZ ;  /* 0x00000500059d7810 */ /* 0x000fe20007ffe0ff */
[----:B------:R-:W-:Y:S01]  /*0b20*/  @P0 IMAD.WIDE.U32 R222, R133, 0x10, R222 ;  /* 0x0000001085de0825 */ /* 0x000fe200078e00de */
[C---:B------:R-:W-:Y:S01]  /*0b30*/  IADD3 R133, R5.reuse, 0x400, RZ ;  /* 0x0000040005857810 */ /* 0x040fe20007ffe0ff */
[----:B------:R0:W5:Y:S01]  /*0b40*/  LDG.E R212, desc[UR4][R130.64] ;  /* 0x0000000482d47981 */ /* 0x000162000c1e1900 */
[----:B------:R-:W-:Y:S01]  /*0b50*/  IADD3 R5, R5, 0x600, RZ ;  /* 0x0000060005057810 */ /* 0x000fe20007ffe0ff */
[----:B------:R-:W-:-:S02]  /*0b60*/  IMAD.WIDE.U32 R138, R139, 0x4, R128 ;  /* 0x000000048b8a7825 */ /* 0x000fc400078e0080 */
[----:B------:R-:W5:Y:S02]  /*0b70*/  @P0 LDG.E.128 R112, desc[UR4][R124.64] ;  /* 0x000000047c700981 */ /* 0x000f64000c1e1d00 */
[--C-:B------:R-:W-:Y:S02]  /*0b80*/  IMAD.WIDE.U32 R136, R137, 0x4, R128.reuse ;  /* 0x0000000489887825 */ /* 0x100fe400078e0080 */
[----:B------:R-:W5:Y:S02]  /*0b90*/  LDG.E R210, desc[UR4][R138.64] ;  /* 0x000000048ad27981 */ /* 0x000f64000c1e1900 */
[--C-:B------:R-:W-:Y:S02]  /*0ba0*/  IMAD.WIDE.U32 R134, R135, 0x4, R128.reuse ;  /* 0x0000000487867825 */ /* 0x100fe400078e0080 */
[----:B------:R-:W5:Y:S02]  /*0bb0*/  LDG.E R208, desc[UR4][R136.64] ;  /* 0x0000000488d07981 */ /* 0x000f64000c1e1900 */
[----:B------:R-:W-:-:S02]  /*0bc0*/  IMAD.WIDE.U32 R132, R133, 0x4, R128 ;  /* 0x0000000485847825 */ /* 0x000fc400078e0080 */
[----:B------:R-:W5:Y:S02]  /*0bd0*/  @P0 LDG.E.128 R116, desc[UR4][R222.64] ;  /* 0x00000004de740981 */ /* 0x000f64000c1e1d00 */
        /* <DEDUP_REMOVED lines=9> */
.L_x_10593:
        /* <DEDUP_REMOVED lines=8> */
[----:B------:R-:W-:Y:S01]  /*0cf0*/  IADD3 R167, R173, 0x100, RZ ;  /* 0x00000100ada77810 */ /* 0x000fe20007ffe0ff */
[----:B0-----:R-:W-:Y:S01]  /*0d00*/  IMAD.WIDE R190, R155, 0x4, R190 ;  /* 0x000000049bbe7825 */ /* 0x001fe200078e02be */
[C---:B------:R-:W-:Y:S01]  /*0d10*/  IADD3 R165, R173.reuse, 0x300, RZ ;  /* 0x00000300ada57810 */ /* 0x040fe20007ffe0ff */
[----:B------:R-:W0:Y:S01]  /*0d20*/  LDC.64 R178, c[0x0][0x240] ;  /* 0x00009000ffb27b82 */ /* 0x000e220000000a00 */
[C---:B------:R-:W-:Y:S01]  /*0d30*/  IADD3 R175, R173.reuse, 0x400, RZ ;  /* 0x00000400adaf7810 */ /* 0x040fe20007ffe0ff */
[C---:B------:R-:W-:Y:S01]  /*0d40*/  VIADD R161, R173.reuse, 0x200 ;  /* 0x00000200ada17836 */ /* 0x040fe20000000000 */
[C---:B------:R-:W-:Y:S01]  /*0d50*/  IADD3 R163, R173.reuse, 0x500, RZ ;  /* 0x00000500ada37810 */ /* 0x040fe20007ffe0ff */
[----:B------:R-:W3:Y:S01]  /*0d60*/  LDG.E R190, desc[UR4][R190.64] ;  /* 0x00000004bebe7981 */ /* 0x000ee2000c1e1900 */
[C-C-:B-1----:R-:W-:Y:S01]  /*0d70*/  IMAD.WIDE.U32 R168, R173.reuse, 0x8, R144.reuse ;  /* 0x00000008ada87825 */ /* 0x142fe200078e0090 */
[----:B------:R-:W-:Y:S02]  /*0d80*/  IADD3 R173, R173, 0x600, RZ ;  /* 0x00000600adad7810 */ /* 0x000fe40007ffe0ff */
[C---:B------:R-:W-:Y:S01]  /*0d90*/  IADD3 R177, R8.reuse, 0x500, RZ ;  /* 0x0000050008b17810 */ /* 0x040fe20007ffe0ff */
[----:B------:R-:W-:Y:S01]  /*0da0*/  IMAD.WIDE.U32 R166, R167, 0x8, R144 ;  /* 0x00000008a7a67825 */ /* 0x000fe200078e0090 */
[C---:B------:R-:W-:Y:S01]  /*0db0*/  IADD3 R171, R8.reuse, 0x400, RZ ;  /* 0x0000040008ab7810 */ /* 0x040fe20007ffe0ff */
[----:B------:R-:W4:Y:S02]  /*0dc0*/  LDG.E.64 R168, desc[UR4][R168.64] ;  /* 0x00000004a8a87981 */ /* 0x000f24000c1e1b00 */
[----:B--2---:R-:W-:-:S02]  /*0dd0*/  IMAD.WIDE.U32 R124, R8, 0x10, R6 ;  /* 0x00000010087c7825 */ /* 0x004fc400078e0006 */
[----:B------:R-:W2:Y:S02]  /*0de0*/  LDG.E.64 R166, desc[UR4][R166.64] ;  /* 0x00000004a6a67981 */ /* 0x000ea4000c1e1b00 */
[----:B------:R-:W-:Y:S02]  /*0df0*/  IMAD.WIDE.U32 R128, R209, 0x10, R6 ;  /* 0x00000010d1807825 */ /* 0x000fe400078e0006 */
[----:B------:R-:W2:Y:S02]  /*0e00*/  LDG.E.128 R124, desc[UR4][R124.64] ;  /* 0x000000047c7c7981 */ /* 0x000ea4000c1e1d00 */
        /* <DEDUP_REMOVED lines=22> */
[----:B-----5:R-:W-:Y:S02]  /*0f70*/  ISETP.GE.AND P4, PT, R213, 0x1, PT ;  /* 0x00000001d500780c */ /* 0x020fe40003f86270 */
[----:B------:R-:W-:Y:S02]  /*0f80*/  MOV R7, UR14 ;  /* 0x0000000e00077c02 */ /* 0x000fe40008000f00 */
[----:B------:R-:W-:-:S09]  /*0f90*/  MOV R6, UR15 ;  /* 0x0000000f00067c02 */ /* 0x000fd20008000f00 */
        /* <DEDUP_REMOVED lines=13> */
[----:B------:R-:W-:Y:S01]  /*1070*/  IADD3 R189, R5, 0x100, RZ ;  /* 0x0000010005bd7810 */ /* 0x000fe20007ffe0ff */
[----:B------:R-:W5:Y:S02]  /*1080*/  @P0 LDG.E.128 R100, desc[UR4][R214.64] ;  /* 0x00000004d6640981 */ /* 0x000f64000c1e1d00 */
[----:B------:R-:W-:-:S02]  /*1090*/  @P0 IMAD.WIDE.U32 R222, R157, 0x10, R222 ;  /* 0x000000109dde0825 */ /* 0x000fc400078e00de */
[----:B------:R-:W5:Y:S02]  /*10a0*/  @P0 LDG.E.128 R104, desc[UR4][R186.64] ;  /* 0x00000004ba680981 */ /* 0x000f64000c1e1d00 */
[----:B0-----:R-:W-:Y:S02]  /*10b0*/  IMAD.WIDE.U32 R182, R183, 0x4, R178 ;  /* 0x00000004b7b67825 */ /* 0x001fe400078e00b2 */
[----:B------:R-:W5:Y:S01]  /*10c0*/  @P0 LDG.E.128 R108, desc[UR4][R170.64] ;  /* 0x00000004aa6c0981 */ /* 0x000f62000c1e1d00 */
[----:B------:R-:W-:-:S03]  /*10d0*/  IADD3 R185, R5, 0x200, RZ ;  /* 0x0000020005b97810 */ /* 0x000fc60007ffe0ff */
[----:B------:R-:W5:Y:S01]  /*10e0*/  @P0 LDG.E.128 R112, desc[UR4][R176.64] ;  /* 0x00000004b0700981 */ /* 0x000f62000c1e1d00 */
[----:B------:R-:W-:-:S03]  /*10f0*/  IADD3 R159, R5, 0x400, RZ ;  /* 0x00000400059f7810 */ /* 0x000fc60007ffe0ff */
[----:B------:R-:W5:Y:S01]  /*1100*/  @P0 LDG.E.128 R116, desc[UR4][R222.64] ;  /* 0x00000004de740981 */ /* 0x000f62000c1e1d00 */
[----:B------:R-:W-:Y:S01]  /*1110*/  ISETP.NE.AND P0, PT, R24, RZ, PT ;  /* 0x000000ff1800720c */ /* 0x000fe20003f05270 */
[C-C-:B------:R-:W-:Y:S01]  /*1120*/  IMAD.WIDE.U32 R180, R5.reuse, 0x4, R178.reuse ;  /* 0x0000000405b47825 */ /* 0x140fe200078e00b2 */
[----:B------:R-:W-:Y:S01]  /*1130*/  IADD3 R157, R5, 0x500, RZ ;  /* 0x00000500059d7810 */ /* 0x000fe20007ffe0ff */
[----:B------:R-:W5:Y:S02]  /*1140*/  LDG.E R206, desc[UR4][R182.64] ;  /* 0x00000004b6ce7981 */ /* 0x000f64000c1e1900 */
[--C-:B------:R-:W-:Y:S01]  /*1150*/  IMAD.WIDE.U32 R188, R189, 0x4, R178.reuse ;  /* 0x00000004bdbc7825 */ /* 0x100fe200078e00b2 */
[----:B------:R-:W-:Y:S01]  /*1160*/  IADD3 R5, R5, 0x600, RZ ;  /* 0x0000060005057810 */ /* 0x000fe20007ffe0ff */
[----:B------:R0:W5:Y:S02]  /*1170*/  LDG.E R212, desc[UR4][R180.64] ;  /* 0x00000004b4d47981 */ /* 0x000164000c1e1900 */
[----:B------:R-:W-:-:S02]  /*1180*/  IMAD.WIDE.U32 R184, R185, 0x4, R178 ;  /* 0x00000004b9b87825 */ /* 0x000fc400078e00b2 */
[----:B------:R1:W5:Y:S02]  /*1190*/  LDG.E R210, desc[UR4][R188.64] ;  /* 0x00000004bcd27981 */ /* 0x000364000c1e1900 */
[--C-:B------:R-:W-:Y:S02]  /*11a0*/  IMAD.WIDE.U32 R158, R159, 0x4, R178.reuse ;  /* 0x000000049f9e7825 */ /* 0x100fe400078e00b2 */
[----:B------:R2:W5:Y:S02]  /*11b0*/  LDG.E R208, desc[UR4][R184.64] ;  /* 0x00000004b8d07981 */ /* 0x000564000c1e1900 */
[--C-:B0-----:R-:W-:Y:S02]  /*11c0*/  IMAD.WIDE.U32 R180, R157, 0x4, R178.reuse ;  /* 0x000000049db47825 */ /* 0x101fe400078e00b2 */
[----:B------:R0:W5:Y:S02]  /*11d0*/  LDG.E R158, desc[UR4][R158.64] ;  /* 0x000000049e9e7981 */ /* 0x000164000c1e1900 */
[----:B------:R-:W-:-:S02]  /*11e0*/  IMAD.WIDE.U32 R178, R5, 0x4, R178 ;  /* 0x0000000405b27825 */ /* 0x000fc400078e00b2 */
[----:B------:R-:W5:Y:S04]  /*11f0*/  LDG.E R157, desc[UR4][R180.64] ;  /* 0x00000004b49d7981 */ /* 0x000f68000c1e1900 */
[----:B------:R0:W5:Y:S01]  /*1200*/  LDG.E R5, desc[UR4][R178.64] ;  /* 0x00000004b2057981 */ /* 0x000162000c1e1900 */
[----:B---3--:R-:W-:Y:S01]  /*1210*/  FSEL R183, R190, RZ, !P0 ;  /* 0x000000ffbeb77208 */ /* 0x008fe20004000000 */
[----:B----4-:R-:W-:Y:S01]  /*1220*/  IMAD.MOV.U32 R191, RZ, RZ, R168 ;  /* 0x000000ffffbf7224 */ /* 0x010fe200078e00a8 */
[----:B-1----:R-:W-:Y:S02]  /*1230*/  SHF.R.U64 R188, R168, 0x10, R169 ;  /* 0x00000010a8bc7819 */ /* 0x002fe400000012a9 */
[----:B--2---:R-:W-:Y:S02]  /*1240*/  MOV R182, R166 ;  /* 0x000000a600b67202 */ /* 0x004fe40000000f00 */
[----:B------:R-:W-:-:S02]  /*1250*/  HADD2.F32 R191, -RZ, R191.H0_H0 ;  /* 0x200000bfffbf7230 */ /* 0x000fc40000004100 */
[C---:B------:R-:W-:Y:S01]  /*1260*/  FADD.FTZ R170, -R183.reuse, R126 ;  /* 0x0000007eb7aa7221 */ /* 0x040fe20000010100 */
[----:B------:R-:W-:Y:S01]  /*1270*/  SHF.R.U64 R126, R166, 0x10, R167 ;  /* 0x00000010a67e7819 */ /* 0x000fe200000012a7 */
[C---:B------:R-:W-:Y:S01]  /*1280*/  FADD.FTZ R168, -R183.reuse, R124 ;  /* 0x0000007cb7a87221 */ /* 0x040fe20000010100 */
[----:B------:R-:W-:Y:S01]  /*1290*/  SHF.R.U32.HI R185, RZ, 0x10, R169 ;  /* 0x00000010ffb97819 */ /* 0x000fe200000116a9 */
[C---:B------:R-:W-:Y:S01]  /*12a0*/  FADD.FTZ R166, -R183.reuse, R128 ;  /* 0x00000080b7a67221 */ /* 0x040fe20000010100 */
[C---:B------:R-:W-:Y:S01]  /*12b0*/  FADD.FTZ R198, -R183.reuse, R127 ;  /* 0x0000007fb7c67221 */ /* 0x040fe20000010100 */
[----:B0-----:R-:W-:Y:S01]  /*12c0*/  MOV R159, R169 ;  /* 0x000000a9009f7202 */ /* 0x001fe20000000f00 */
[C---:B------:R-:W-:Y:S01]  /*12d0*/  FADD.FTZ R194, -R183.reuse, R129 ;  /* 0x00000081b7c27221 */ /* 0x040fe20000010100 */
[--C-:B------:R-:W-:Y:S01]  /*12e0*/  SHF.R.U64 R128, R160, 0x10, R161.reuse ;  /* 0x00000010a0807819 */ /* 0x100fe200000012a1 */
[----:B------:R-:W-:Y:S01]  /*12f0*/  HADD2.F32 R188, -RZ, R188.H0_H0 ;  /* 0x200000bcffbc7230 */ /* 0x000fe20000004100 */
[----:B------:R-:W-:Y:S01]  /*1300*/  MOV R127, R161 ;  /* 0x000000a1007f7202 */ /* 0x000fe20000000f00 */
[----:B------:R-:W-:Y:S01]  /*1310*/  FMUL.FTZ R203, R154, R191 ;  /* 0x000000bf9acb7220 */ /* 0x000fe20000410000 */
[----:B------:R-:W-:Y:S01]  /*1320*/  SHF.R.U32.HI R129, RZ, 0x10, R161 ;  /* 0x00000010ff817819 */ /* 0x000fe200000116a1 */
[C---:B------:R-:W-:Y:S01]  /*1330*/  FADD.FTZ R202, -R183.reuse, R125 ;  /* 0x0000007db7ca7221 */ /* 0x040fe20000010100 */
[----:B------:R-:W-:Y:S01]  /*1340*/  FADD.FTZ R190, -R183, R131 ;  /* 0x00000083b7be7221 */ /* 0x000fe20000010100 */
[----:B------:R-:W-:Y:S01]  /*1350*/  FMUL.FTZ R205, R9, R168 ;  /* 0x000000a809cd7220 */ /* 0x000fe20000410000 */
[----:B------:R-:W-:Y:S01]  /*1360*/  FADD.FTZ R176, -R183, R130 ;  /* 0x00000082b7b07221 */ /* 0x000fe20000010100 */
[----:B------:R-:W-:Y:S01]  /*1370*/  MOV R131, R165 ;  /* 0x000000a500837202 */ /* 0x000fe20000000f00 */
[----:B------:R-:W-:Y:S01]  /*1380*/  HADD2.F32 R185, -RZ, R185.H0_H0 ;  /* 0x200000b9ffb97230 */ /* 0x000fe20000004100 */
[----:B------:R-:W-:Y:S01]  /*1390*/  MOV R130, R160 ;  /* 0x000000a000827202 */ /* 0x000fe20000000f00 */
[----:B------:R-:W-:-:S02]  /*13a0*/  HADD2.F32 R128, -RZ, R128.H0_H0 ;  /* 0x20000080ff807230 */ /* 0x000fc40000004100 */
[----:B------:R-:W-:Y:S01]  /*13b0*/  FMUL.FTZ R198, R9, R198 ;  /* 0x000000c609c67220 */ /* 0x000fe20000410000 */
[----:B------:R-:W-:Y:S02]  /*13c0*/  HADD2.F32 R159, -RZ, R159.H0_H0 ;  /* 0x2000009fff9f7230 */ /* 0x000fe40000004100 */
        /* <DEDUP_REMOVED lines=15> */
[C---:B------:R-:W-:Y:S01]  /*14c0*/  FMUL.FTZ R179, R9.reuse, R200 ;  /* 0x000000c809b37220 */ /* 0x040fe20000410000 */
[----:B------:R-:W-:Y:S01]  /*14d0*/  MOV R139, R173 ;  /* 0x000000ad008b7202 */ /* 0x000fe20000000f00 */
[----:B------:R-:W-:Y:S01]  /*14e0*/  HADD2.F32 R165, -RZ, R127.H0_H0 ;  /* 0x2000007fffa57230 */ /* 0x000fe20000004100 */
[----:B------:R-:W-:Y:S01]  /*14f0*/  SHF.R.U32.HI R141, RZ, 0x10, R173 ;  /* 0x00000010ff8d7819 */ /* 0x000fe200000116ad */
[----:B------:R-:W-:Y:S01]  /*1500*/  FMUL.FTZ R173, R9, R144 ;  /* 0x0000009009ad7220 */ /* 0x000fe20000410000 */
[----:B------:R-:W-:Y:S01]  /*1510*/  FMUL.FTZ R200, R23, R188 ;  /* 0x000000bc17c87220 */ /* 0x000fe20000410000 */
[----:B------:R-:W-:-:S02]  /*1520*/  HADD2.F32 R144, -RZ, R129.H0_H0 ;  /* 0x20000081ff907230 */ /* 0x000fc40000004100 */
[----:B------:R-:W-:Y:S01]  /*1530*/  FADD.FTZ R127, RZ, R203 ;  /* 0x000000cbff7f7221 */ /* 0x000fe20000010000 */
[C---:B------:R-:W-:Y:S01]  /*1540*/  FMUL.FTZ R202, R9.reuse, R202 ;  /* 0x000000ca09ca7220 */ /* 0x040fe20000410000 */
[----:B------:R-:W-:Y:S01]  /*1550*/  FMUL.FTZ R189, R9, R178 ;  /* 0x000000b209bd7220 */ /* 0x000fe20000410000 */
[----:B------:R-:W-:Y:S01]  /*1560*/  FFMA.FTZ R129, R205, R203, RZ ;  /* 0x000000cbcd817223 */ /* 0x000fe200000100ff */
        /* <DEDUP_REMOVED lines=9> */
[----:B------:R-:W-:-:S02]  /*1600*/  HADD2.F32 R185, -RZ, R130.H0_H0 ;  /* 0x20000082ffb97230 */ /* 0x000fc40000004100 */
[----:B------:R-:W-:Y:S01]  /*1610*/  FADD.FTZ R128, R127, R200 ;  /* 0x000000c87f807221 */ /* 0x000fe20000010000 */
[C---:B------:R-:W-:Y:S01]  /*1620*/  FMUL.FTZ R201, R9.reuse, R170 ;  /* 0x000000aa09c97220 */ /* 0x040fe20000410000 */
[----:B------:R-:W-:Y:S01]  /*1630*/  FFMA.FTZ R130, R202, R200, R129 ;  /* 0x000000c8ca827223 */ /* 0x000fe20000010081 */
[C---:B------:R-:W-:Y:S01]  /*1640*/  FMUL.FTZ R197, R9.reuse, R166 ;  /* 0x000000a609c57220 */ /* 0x040fe20000410000 */
[----:B------:R-:W-:Y:S01]  /*1650*/  FADD.FTZ R127, R128, R199 ;  /* 0x000000c7807f7221 */ /* 0x000fe20000010000 */
[----:B------:R-:W-:Y:S01]  /*1660*/  MOV R124, R167 ;  /* 0x000000a7007c7202 */ /* 0x000fe20000000f00 */
[----:B------:R-:W-:Y:S01]  /*1670*/  FMUL.FTZ R181, R9, R192 ;  /* 0x000000c009b57220 */ /* 0x000fe20000410000 */
[----:B------:R-:W-:Y:S01]  /*1680*/  FFMA.FTZ R129, R201, R199, R130 ;  /* 0x000000c7c9817223 */ /* 0x000fe20000010082 */
[----:B------:R-:W-:Y:S02]  /*1690*/  HADD2.F32 R192, -RZ, R126.H0_H0 ;  /* 0x2000007effc07230 */ /* 0x000fe40000004100 */
[----:B------:R-:W-:Y:S01]  /*16a0*/  FMUL.FTZ R194, R9, R194 ;  /* 0x000000c209c27220 */ /* 0x000fe20000410000 */
[----:B------:R-:W-:Y:S01]  /*16b0*/  FADD.FTZ R60, R60, R195 ;  /* 0x000000c33c3c7221 */ /* 0x000fe20000010000 */
[-C--:B------:R-:W-:Y:S01]  /*16c0*/  FFMA.FTZ R88, R197, R195.reuse, R88 ;  /* 0x000000c3c5587223 */ /* 0x080fe20000010058 */
[----:B------:R-:W-:Y:S01]  /*16d0*/  FMUL.FTZ R195, R152, R195 ;  /* 0x000000c398c37220 */ /* 0x000fe20000410000 */
[----:B------:R-:W-:Y:S01]  /*16e0*/  FADD.FTZ R128, R127, R196 ;  /* 0x000000c47f807221 */ /* 0x000fe20000010000 */
[----:B------:R-:W-:Y:S01]  /*16f0*/  SHF.R.U32.HI R125, RZ, 0x10, R167 ;  /* 0x00000010ff7d7819 */ /* 0x000fe200000116a7 */
[----:B------:R-:W-:Y:S01]  /*1700*/  FADD.FTZ R64, R64, R191 ;  /* 0x000000bf40407221 */ /* 0x000fe20000010000 */
[----:B------:R-:W-:Y:S01]  /*1710*/  FFMA.FTZ R36, R205, R191, R36 ;  /* 0x000000bfcd247223 */ /* 0x000fe20000010024 */
[----:B------:R-:W-:Y:S01]  /*1720*/  FFMA.FTZ R130, R198, R196, R129 ;  /* 0x000000c4c6827223 */ /* 0x000fe20000010081 */
[----:B------:R-:W-:-:S02]  /*1730*/  HADD2.F32 R191, -RZ, R124.H0_H0 ;  /* 0x2000007cffbf7230 */ /* 0x000fc40000004100 */
        /* <DEDUP_REMOVED lines=38> */
[----:B------:R-:W-:Y:S01]  /*19a0*/  MOV R134, R164 ;  /* 0x000000a400867202 */ /* 0x000fe20000000f00 */
        /* <DEDUP_REMOVED lines=23> */
[----:B------:R-:W-:Y:S02]  /*1b20*/  HADD2.F32 R145, -RZ, R162.H0_H0 ;  /* 0x200000a2ff917230 */ /* 0x000fe40000004100 */
[----:B------:R-:W-:Y:S01]  /*1b30*/  FMUL.FTZ R162, R17, R132 ;  /* 0x0000008411a27220 */ /* 0x000fe20000410000 */
[----:B------:R-:W-:Y:S01]  /*1b40*/  FADD.FTZ R127, R128, R163 ;  /* 0x000000a3807f7221 */ /* 0x000fe20000010000 */
[----:B------:R-:W-:Y:S01]  /*1b50*/  FFMA.FTZ R129, R181, R163, R130 ;  /* 0x000000a3b5817223 */ /* 0x000fe20000010082 */
[----:B------:R-:W-:Y:S01]  /*1b60*/  MOV R160, R172 ;  /* 0x000000ac00a07202 */ /* 0x000fe20000000f00 */
[----:B------:R-:W-:Y:S02]  /*1b70*/  HADD2.F32 R133, -RZ, R133.H0_H0 ;  /* 0x20000085ff857230 */ /* 0x000fe40000004100 */
[----:B------:R-:W-:Y:S01]  /*1b80*/  FADD.FTZ R128, R127, R162 ;  /* 0x000000a27f807221 */ /* 0x000fe20000010000 */
[----:B------:R-:W-:Y:S02]  /*1b90*/  HADD2.F32 R126, -RZ, R161.H0_H0 ;  /* 0x200000a1ff7e7230 */ /* 0x000fe40000004100 */
[----:B------:R-:W-:Y:S01]  /*1ba0*/  FMUL.FTZ R161, R31, R131 ;  /* 0x000000831fa17220 */ /* 0x000fe20000410000 */
[----:B------:R-:W-:Y:S01]  /*1bb0*/  FFMA.FTZ R130, R178, R162, R129 ;  /* 0x000000a2b2827223 */ /* 0x000fe20000010081 */
[----:B------:R-:W-:-:S02]  /*1bc0*/  HADD2.F32 R137, -RZ, R137.H0_H0 ;  /* 0x20000089ff897230 */ /* 0x000fc40000004100 */
[----:B------:R-:W-:Y:S02]  /*1bd0*/  HADD2.F32 R125, -RZ, R160.H0_H0 ;  /* 0x200000a0ff7d7230 */ /* 0x000fe40000004100 */
[----:B------:R-:W-:Y:S01]  /*1be0*/  FMUL.FTZ R160, R16, R133 ;  /* 0x0000008510a07220 */ /* 0x000fe20000410000 */
[----:B------:R-:W-:Y:S01]  /*1bf0*/  FADD.FTZ R127, R128, R161 ;  /* 0x000000a1807f7221 */ /* 0x000fe20000010000 */
[----:B------:R-:W-:Y:S01]  /*1c00*/  FMUL.FTZ R176, R9, R214 ;  /* 0x000000d609b07220 */ /* 0x000fe20000410000 */
[----:B------:R-:W-:Y:S01]  /*1c10*/  FFMA.FTZ R129, R179, R161, R130 ;  /* 0x000000a1b3817223 */ /* 0x000fe20000010082 */
[----:B------:R-:W-:Y:S01]  /*1c20*/  MOV R135, R175 ;  /* 0x000000af00877202 */ /* 0x000fe20000000f00 */
[----:B------:R-:W-:Y:S01]  /*1c30*/  FADD.FTZ R66, R66, R159 ;  /* 0x0000009f42427221 */ /* 0x000fe20000010000 */
[----:B------:R-:W-:Y:S01]  /*1c40*/  FFMA.FTZ R38, R201, R159, R38 ;  /* 0x0000009fc9267223 */ /* 0x000fe20000010026 */
[----:B------:R-:W-:Y:S02]  /*1c50*/  HADD2.F32 R136, -RZ, R136.H0_H0 ;  /* 0x20000088ff887230 */ /* 0x000fe40000004100 */
        /* <DEDUP_REMOVED lines=10> */
[C---:B------:R-:W-:Y:S01]  /*1d00*/  FMUL.FTZ R170, R9.reuse, R224 ;  /* 0x000000e009aa7220 */ /* 0x040fe20000410000 */
[----:B------:R-:W-:Y:S01]  /*1d10*/  FMUL.FTZ R167, R9, R150 ;  /* 0x0000009609a77220 */ /* 0x000fe20000410000 */
[----:B------:R-:W-:Y:S02]  /*1d20*/  HADD2.F32 R138, -RZ, R138.H0_H0 ;  /* 0x2000008aff8a7230 */ /* 0x000fe40000004100 */
        /* <DEDUP_REMOVED lines=17> */
[----:B------:R-:W-:Y:S02]  /*1e40*/  HADD2.F32 R143, -RZ, R143.H0_H0 ;  /* 0x2000008fff8f7230 */ /* 0x000fe40000004100 */
        /* <DEDUP_REMOVED lines=57> */
.L_x_10594:
[----:B------:R-:W-:Y:S05]  /*21e0*/  BSYNC B0 ;  /* 0x0000000000007941 */ /* 0x000fea0003800000 */
.L_x_10592:
        /* <DEDUP_REMOVED lines=25> */
.L_x_10677:
        /* <DEDUP_REMOVED lines=8> */
[----:B------:R-:W-:Y:S01]  /*2400*/  ISETP.NE.AND P1, PT, R24, RZ, PT ;  /* 0x000000ff1800720c */ /* 0x000fe20003f25270 */
[----:B------:R-:W-:Y:S01]  /*2410*/  @P4 VIADD R213, R213, 0xffffffff ;  /* 0xffffffffd5d54836 */ /* 0x000fe20000000000 */
[----:B---3--:R-:W-:-:S04]  /*2420*/  LEA R126, R129, R126, 0x18 ;  /* 0x0000007e817e7211 */ /* 0x008fc800078ec0ff */
[-C--:B------:R-:W-:Y:S02]  /*2430*/  @!P0 LEA R214, R124, R126.reuse, 0x3 ;  /* 0x0000007e7cd68211 */ /* 0x080fe400078e18ff */
[----:B------:R-:W-:-:S03]  /*2440*/  LEA R215, R125, R126, 0x3 ;  /* 0x0000007e7dd77211 */ /* 0x000fc600078e18ff */
        /* <DEDUP_REMOVED lines=36> */
.L_x_10597:
[----:B------:R-:W-:Y:S05]  /*2690*/  BSYNC B0 ;  /* 0x0000000000007941 */ /* 0x000fea0003800000 */
.L_x_10596:
        /* <DEDUP_REMOVED lines=32> */
.L_x_10599:
[----:B------:R-:W-:Y:S05]  /*28a0*/  BSYNC B0 ;  /* 0x0000000000007941 */ /* 0x000fea0003800000 */
.L_x_10598:
        /* <DEDUP_REMOVED lines=9> */
.L_x_10601:
[----:B------:R-:W-:Y:S05]  /*2940*/  BSYNC B0 ;  /* 0x0000000000007941 */ /* 0x000fea0003800000 */
.L_x_10600:
        /* <DEDUP_REMOVED lines=8> */
.L_x_10603:
[----:B------:R-:W-:Y:S05]  /*29d0*/  BSYNC B0 ;  /* 0x0000000000007941 */ /* 0x000fea0003800000 */
.L_x_10602:
[----:B------:R-:W-:Y:S01]  /*29e0*/  @P4 FMUL.FTZ R131, R125, R124 ;  /* 0x0000007c7d834220 */ /* 0x000fe20000410000 */
[----:B0-----:R-:W-:Y:S01]  /*29f0*/  @P4 FMUL.FTZ R127, R215, R127 ;  /* 0x0000007fd77f4220 */ /* 0x001fe20000410000 */
[----:B------:R-:W0:Y:S01]  /*2a00*/  @P0 LDC.64 R124, c[0x0][0x308] ;  /* 0x0000c200ff7c0b82 */ /* 0x000e220000000a00 */
[----:B--2---:R-:W-:Y:S01]  /*2a10*/  @P4 FMUL.FTZ R129, R216, R129 ;  /* 0x00000081d8814220 */ /* 0x004fe20000410000 */
[----:B------:R-:W-:Y:S01]  /*2a20*/  @P4 LOP3.LUT P1, RZ, R212, 0xff000000, RZ, 0xc0, !PT ;  /* 0xff000000d4ff4812 */ /* 0x000fe2000782c0ff */
[----:B------:R-:W-:Y:S01]  /*2a30*/  @P4 FMUL.FTZ R126, R127, R126 ;  /* 0x0000007e7f7e4220 */ /* 0x000fe20000410000 */
[----:B------:R-:W-:Y:S01]  /*2a40*/  @P4 F2FP.F16.F32.PACK_AB R130, RZ, R130 ;  /* 0x00000082ff82423e */ /* 0x000fe200000000ff */
[----:B------:R-:W-:Y:S01]  /*2a50*/  @P4 FMUL.FTZ R127, R129, R128 ;  /* 0x00000080817f4220 */ /* 0x000fe20000410000 */
[----:B------:R-:W-:Y:S01]  /*2a60*/  @P4 FSEL R131, R131, RZ, P6 ;  /* 0x000000ff83834208 */ /* 0x000fe20003000000 */
[----:B------:R-:W-:Y:S01]  /*2a70*/  BSSY B0, `(.L_x_10604) ;  /* 0x0000025000007945 */ /* 0x000fe20003800000 */
[----:B------:R-:W-:Y:S01]  /*2a80*/  @P4 FSEL R126, R126, RZ, P2 ;  /* 0x000000ff7e7e4208 */ /* 0x000fe20001000000 */
[----:B------:R-:W1:Y:S01]  /*2a90*/  @P4 LDC.64 R128, c[0x0][0x298] ;  /* 0x0000a600ff804b82 */ /* 0x000e620000000a00 */
[----:B------:R-:W-:-:S02]  /*2aa0*/  @P4 FSEL R127, R127, RZ, P1 ;  /* 0x000000ff7f7f4208 */ /* 0x000fc40000800000 */
[----:B------:R-:W-:Y:S02]  /*2ab0*/  ISETP.NE.U32.AND P1, PT, RZ, UR10, PT ;  /* 0x0000000aff007c0c */ /* 0x000fe4000bf25070 */
[----:B------:R-:W-:Y:S02]  /*2ac0*/  @P4 F2FP.F16.F32.PACK_AB R217, RZ, R126 ;  /* 0x0000007effd9423e */ /* 0x000fe400000000ff */
[----:B------:R-:W-:Y:S01]  /*2ad0*/  ISETP.NE.AND.EX P1, PT, RZ, UR11, PT, P1 ;  /* 0x0000000bff007c0c */ /* 0x000fe2000bf25310 */
[----:B------:R-:W2:Y:S01]  /*2ae0*/  @P4 LDC.64 R132, c[0x0][0x298] ;  /* 0x0000a600ff844b82 */ /* 0x000ea20000000a00 */
[----:B------:R-:W-:Y:S02]  /*2af0*/  @P4 F2FP.F16.F32.PACK_AB R218, RZ, R127 ;  /* 0x0000007fffda423e */ /* 0x000fe400000000ff */
        /* <DEDUP_REMOVED lines=9> */
[----:B------:R-:W-:Y:S01]  /*2b90*/  @P4 F2FP.F16.F32.PACK_AB R211, RZ, R131 ;  /* 0x00000083ffd3423e */ /* 0x000fe200000000ff */
        /* <DEDUP_REMOVED lines=18> */
.L_x_10605:
[----:B------:R-:W-:Y:S05]  /*2cc0*/  BSYNC B0 ;  /* 0x0000000000007941 */ /* 0x000fea0003800000 */
.L_x_10604:
        /* <DEDUP_REMOVED lines=8> */
.L_x_10607:
[----:B------:R-:W-:Y:S05]  /*2d50*/  BSYNC B0 ;  /* 0x0000000000007941 */ /* 0x000fea0003800000 */
.L_x_10606:
        /* <DEDUP_REMOVED lines=13> */
.L_x_10609:
[----:B------:R-:W-:Y:S05]  /*2e30*/  BSYNC B0 ;  /* 0x0000000000007941 */ /* 0x000fea0003800000 */
.L_x_10608:
        /* <DEDUP_REMOVED lines=15> */
.L_x_10611:
[----:B------:R-:W-:Y:S05]  /*2f30*/  BSYNC B0 ;  /* 0x0000000000007941 */ /* 0x000fea0003800000 */
.L_x_10610:
[----:B------:R-:W-:Y:S01]  /*2f40*/  @!P3 ISETP.NE.U32.AND P2, PT, R7, RZ, PT ;  /* 0x000000ff0700b20c */ /* 0x000fe20003f45070 */
[----:B------:R-:W-:Y:S01]  /*2f50*/  BSSY B0, `(.L_x_10612) ;  /* 0x000000e000007945 */ /* 0x000fe20003800000 */
[----:B------:R-:W-:Y:S01]  /*2f60*/  @P4 FSEL R124, R130, RZ, P6 ;  /* 0x000000ff827c4208 */ /* 0x000fe20003000000 */
[----:B------:R-:W-:Y:S01]  /*2f70*/  @P4 FMUL.FTZ R133, R127, R133 ;  /* 0x000000857f854220 */ /* 0x000fe20000410000 */
[----:B------:R-:W-:Y:S02]  /*2f80*/  @!P3 ISETP.NE.AND.EX P2, PT, R6, RZ, PT, P2 ;  /* 0x000000ff0600b20c */ /* 0x000fe40003f45320 */
[----:B------:R-:W-:Y:S02]  /*2f90*/  @P4 LOP3.LUT P6, RZ, R210, 0xff0000, RZ, 0xc0, !PT ;  /* 0x00ff0000d2ff4812 */ /* 0x000fe400078cc0ff */
[----:B------:R-:W-:Y:S02]  /*2fa0*/  @P4 F2FP.F16.F32.PACK_AB R129, RZ, R128 ;  /* 0x00000080ff81423e */ /* 0x000fe400000000ff */
        /* <DEDUP_REMOVED lines=8> */
.L_x_10613:
[----:B------:R-:W-:Y:S05]  /*3030*/  BSYNC B0 ;  /* 0x0000000000007941 */ /* 0x000fea0003800000 */
.L_x_10612:
[----:B------:R-:W-:Y:S01]  /*3040*/  @P4 FMUL.FTZ R125, R133, R132 ;  /* 0x00000084857d4220 */ /* 0x000fe20000410000 */
[----:B------:R-:W-:-:S04]  /*3050*/  @P0 IMAD.WIDE.U32 R186, R209, 0x10, R186 ;  /* 0x00000010d1ba0825 */ /* 0x000fc800078e00ba */
[----:B----4-:R-:W-:Y:S01]  /*3060*/  @P4 FMUL.FTZ R135, R212, R135 ;  /* 0x00000087d4874220 */ /* 0x010fe20000410000 */
[----:B------:R-:W-:Y:S01]  /*3070*/  @P4 F2FP.F16.F32.PACK_AB R209, RZ, R124 ;  /* 0x0000007cffd1423e */ /* 0x000fe200000000ff */
[----:B------:R-:W0:Y:S01]  /*3080*/  @P4 LDC.64 R130, c[0x0][0x298] ;  /* 0x0000a600ff824b82 */ /* 0x000e220000000a00 */
[----:B------:R-:W-:Y:S01]  /*3090*/  @P4 FSEL R125, R125, RZ, P6 ;  /* 0x000000ff7d7d4208 */ /* 0x000fe20003000000 */
[----:B------:R-:W-:Y:S01]  /*30a0*/  @P4 FMUL.FTZ R213, R135, R134 ;  /* 0x0000008687d54220 */ /* 0x000fe20000410000 */
[----:B------:R-:W-:Y:S01]  /*30b0*/  SEL R124, R139, R120, P1 ;  /* 0x000000788b7c7207 */ /* 0x000fe20000800000 */
[----:B------:R-:W-:Y:S01]  /*30c0*/  BSSY B0, `(.L_x_10614) ;  /* 0x000001f000007945 */ /* 0x000fe20003800000 */
[----:B------:R-:W-:Y:S02]  /*30d0*/  @P4 F2FP.F16.F32.PACK_AB R214, RZ, R125 ;  /* 0x0000007dffd6423e */ /* 0x000fe400000000ff */
        /* <DEDUP_REMOVED lines=10> */
[----:B------:R-:W-:-:S02]  /*3180*/  @P4 F2FP.F16.F32.PACK_AB R213, RZ, R213 ;  /* 0x000000d5ffd5423e */ /* 0x000fc400000000ff */
        /* <DEDUP_REMOVED lines=18> */
.L_x_10615:
[----:B------:R-:W-:Y:S05]  /*32b0*/  BSYNC B0 ;  /* 0x0000000000007941 */ /* 0x000fea0003800000 */
.L_x_10614:
        /* <DEDUP_REMOVED lines=8> */
.L_x_10617:
[----:B------:R-:W-:Y:S05]  /*3340*/  BSYNC B0 ;  /* 0x0000000000007941 */ /* 0x000fea0003800000 */
.L_x_10616:
        /* <DEDUP_REMOVED lines=13> */
.L_x_10619:
[----:B------:R-:W-:Y:S05]  /*3420*/  BSYNC B0 ;  /* 0x0000000000007941 */ /* 0x000fea0003800000 */
.L_x_10618:
        /* <DEDUP_REMOVED lines=15> */
.L_x_10621:
[----:B------:R-:W-:Y:S05]  /*3520*/  BSYNC B0 ;  /* 0x0000000000007941 */ /* 0x000fea0003800000 */
.L_x_10620:
[----:B------:R-:W-:Y:S01]  /*3530*/  @!P3 ISETP.NE.U32.AND P2, PT, R7, RZ, PT ;  /* 0x000000ff0700b20c */ /* 0x000fe20003f45070 */
[----:B------:R-:W-:Y:S01]  /*3540*/  BSSY B0, `(.L_x_10622) ;  /* 0x000000e000007945 */ /* 0x000fe20003800000 */
[----:B------:R-:W-:Y:S01]  /*3550*/  @P4 FSEL R124, R130, RZ, P6 ;  /* 0x000000ff827c4208 */ /* 0x000fe20003000000 */
[----:B-1----:R-:W-:Y:S01]  /*3560*/  @P4 FMUL.FTZ R133, R127, R133 ;  /* 0x000000857f854220 */ /* 0x002fe20000410000 */
        /* <DEDUP_REMOVED lines=11> */
.L_x_10623:
[----:B------:R-:W-:Y:S05]  /*3620*/  BSYNC B0 ;  /* 0x0000000000007941 */ /* 0x000fea0003800000 */
.L_x_10622:
[----:B------:R-:W-:Y:S01]  /*3630*/  @P4 FMUL.FTZ R125, R133, R132 ;  /* 0x00000084857d4220 */ /* 0x000fe20000410000 */
[----:B------:R-:W-:-:S04]  /*3640*/  @P0 IMAD.WIDE.U32 R210, R207, 0x10, R210 ;  /* 0x00000010cfd20825 */ /* 0x000fc800078e00d2 */
[----:B--2---:R-:W-:Y:S01]  /*3650*/  @P4 FMUL.FTZ R135, R212, R135 ;  /* 0x00000087d4874220 */ /* 0x004fe20000410000 */
[----:B------:R-:W-:Y:S01]  /*3660*/  @P4 F2FP.F16.F32.PACK_AB R207, RZ, R124 ;  /* 0x0000007cffcf423e */ /* 0x000fe200000000ff */
[----:B------:R-:W0:Y:S01]  /*3670*/  @P4 LDC.64 R130, c[0x0][0x298] ;  /* 0x0000a600ff824b82 */ /* 0x000e220000000a00 */
[----:B------:R-:W-:Y:S01]  /*3680*/  @P4 FSEL R125, R125, RZ, P6 ;  /* 0x000000ff7d7d4208 */ /* 0x000fe20003000000 */
[----:B------:R-:W-:Y:S01]  /*3690*/  BSSY B0, `(.L_x_10624) ;  /* 0x0000021000007945 */ /* 0x000fe20003800000 */
[----:B------:R-:W-:Y:S02]  /*36a0*/  SEL R124, R139, R120, P1 ;  /* 0x000000788b7c7207 */ /* 0x000fe40000800000 */
[----:B------:R-:W-:Y:S02]  /*36b0*/  @P4 F2FP.F16.F32.PACK_AB R209, RZ, R125 ;  /* 0x0000007dffd1423e */ /* 0x000fe400000000ff */
        /* <DEDUP_REMOVED lines=13> */
[----:B------:R-:W-:Y:S02]  /*3790*/  @P4 F2FP.F16.F32.PACK_AB R208, RZ, R208 ;  /* 0x000000d0ffd0423e */ /* 0x000fe400000000ff */
        /* <DEDUP_REMOVED lines=16> */
.L_x_10625:
[----:B------:R-:W-:Y:S05]  /*38a0*/  BSYNC B0 ;  /* 0x0000000000007941 */ /* 0x000fea0003800000 */
.L_x_10624:
        /* <DEDUP_REMOVED lines=8> */
.L_x_10627:
[----:B------:R-:W-:Y:S05]  /*3930*/  BSYNC B0 ;  /* 0x0000000000007941 */ /* 0x000fea0003800000 */
.L_x_10626:
        /* <DEDUP_REMOVED lines=13> */
.L_x_10629:
[----:B------:R-:W-:Y:S05]  /*3a10*/  BSYNC B0 ;  /* 0x0000000000007941 */ /* 0x000fea0003800000 */
.L_x_10628:
        /* <DEDUP_REMOVED lines=15> */
.L_x_10631:
[----:B------:R-:W-:Y:S05]  /*3b10*/  BSYNC B0 ;  /* 0x0000000000007941 */ /* 0x000fea0003800000 */
.L_x_10630:
        /* <DEDUP_REMOVED lines=15> */
.L_x_10633:
[----:B------:R-:W-:Y:S05]  /*3c10*/  BSYNC B0 ;  /* 0x0000000000007941 */ /* 0x000fea0003800000 */
.L_x_10632:
[----:B------:R-:W-:Y:S01]  /*3c20*/  @P4 FMUL.FTZ R125, R133, R132 ;  /* 0x00000084857d4220 */ /* 0x000fe20000410000 */
[----:B------:R-:W-:-:S04]  /*3c30*/  @P0 IMAD.WIDE.U32 R186, R204, 0x10, R186 ;  /* 0x00000010ccba0825 */ /* 0x000fc800078e00ba */
[----:B--2---:R-:W-:Y:S01]  /*3c40*/  @P4 FMUL.FTZ R135, R208, R135 ;  /* 0x00000087d0874220 */ /* 0x004fe20000410000 */
        /* <DEDUP_REMOVED lines=36> */
.L_x_10635:
[----:B------:R-:W-:Y:S05]  /*3e90*/  BSYNC B0 ;  /* 0x0000000000007941 */ /* 0x000fea0003800000 */
.L_x_10634:
        /* <DEDUP_REMOVED lines=8> */
.L_x_10637:
[----:B------:R-:W-:Y:S05]  /*3f20*/  BSYNC B0 ;  /* 0x0000000000007941 */ /* 0x000fea0003800000 */
.L_x_10636:
        /* <DEDUP_REMOVED lines=13> */
.L_x_10639:
[----:B------:R-:W-:Y:S05]  /*4000*/  BSYNC B0 ;  /* 0x0000000000007941 */ /* 0x000fea0003800000 */
.L_x_10638:
        /* <DEDUP_REMOVED lines=15> */
.L_x_10641:
[----:B------:R-:W-:Y:S05]  /*4100*/  BSYNC B0 ;  /* 0x0000000000007941 */ /* 0x000fea0003800000 */
.L_x_10640:
        /* <DEDUP_REMOVED lines=15> */
.L_x_10643:
[----:B------:R-:W-:Y:S05]  /*4200*/  BSYNC B0 ;  /* 0x0000000000007941 */ /* 0x000fea0003800000 */
.L_x_10642:
[----:B------:R-:W-:Y:S01]  /*4210*/  @P4 PRMT R4, R125, 0x7610, R4 ;  /* 0x000076107d044816 */ /* 0x000fe20000000004 */
[----:B------:R-:W-:Y:S01]  /*4220*/  @P4 FMUL.FTZ R125, R133, R132 ;  /* 0x00000084857d4220 */ /* 0x000fe20000410000 */
[----:B------:R-:W-:Y:S01]  /*4230*/  @P0 IADD3 R187, R8, 0x400, RZ ;  /* 0x0000040008bb0810 */ /* 0x000fe20007ffe0ff */
[----:B--2---:R-:W-:Y:S01]  /*4240*/  @P4 FMUL.FTZ R135, R186, R135 ;  /* 0x00000087ba874220 */ /* 0x004fe20000410000 */
[----:B------:R-:W-:Y:S01]  /*4250*/  @P4 LOP3.LUT P2, RZ, R158, 0xff000000, RZ, 0xc0, !PT ;  /* 0xff0000009eff4812 */ /* 0x000fe2000784c0ff */
[----:B------:R-:W0:Y:S01]  /*4260*/  @P4 LDC.64 R128, c[0x0][0x298] ;  /* 0x0000a600ff804b82 */ /* 0x000e220000000a00 */
[----:B------:R-:W-:Y:S01]  /*4270*/  @P4 FSEL R125, R125, RZ, P6 ;  /* 0x000000ff7d7d4208 */ /* 0x000fe20003000000 */
[----:B------:R-:W-:Y:S01]  /*4280*/  @P0 IMAD.WIDE.U32 R206, R187, 0x10, R206 ;  /* 0x00000010bbce0825 */ /* 0x000fe200078e00ce */
[----:B------:R-:W-:-:S03]  /*4290*/  @P4 F2FP.F16.F32.PACK_AB R187, RZ, R124 ;  /* 0x0000007cffbb423e */ /* 0x000fc600000000ff */
[----:B------:R-:W-:Y:S01]  /*42a0*/  @P4 FMUL.FTZ R158, R135, R134 ;  /* 0x00000086879e4220 */ /* 0x000fe20000410000 */
[----:B------:R-:W-:Y:S01]  /*42b0*/  @P4 F2FP.F16.F32.PACK_AB R204, RZ, R125 ;  /* 0x0000007dffcc423e */ /* 0x000fe200000000ff */
        /* <DEDUP_REMOVED lines=10> */
[----:B------:R-:W-:-:S02]  /*4360*/  @P4 F2FP.F16.F32.PACK_AB R158, RZ, R158 ;  /* 0x0000009eff9e423e */ /* 0x000fc400000000ff */
        /* <DEDUP_REMOVED lines=17> */
.L_x_10645:
[----:B------:R-:W-:Y:S05]  /*4480*/  BSYNC B0 ;  /* 0x0000000000007941 */ /* 0x000fea0003800000 */
.L_x_10644:
        /* <DEDUP_REMOVED lines=8> */
.L_x_10647:
[----:B------:R-:W-:Y:S05]  /*4510*/  BSYNC B0 ;  /* 0x0000000000007941 */ /* 0x000fea0003800000 */
.L_x_10646:
        /* <DEDUP_REMOVED lines=13> */
.L_x_10649:
[----:B------:R-:W-:Y:S05]  /*45f0*/  BSYNC B0 ;  /* 0x0000000000007941 */ /* 0x000fea0003800000 */
.L_x_10648:
        /* <DEDUP_REMOVED lines=15> */
.L_x_10651:
[----:B------:R-:W-:Y:S05]  /*46f0*/  BSYNC B0 ;  /* 0x0000000000007941 */ /* 0x000fea0003800000 */
.L_x_10650:
        /* <DEDUP_REMOVED lines=15> */
.L_x_10653:
[----:B------:R-:W-:Y:S05]  /*47f0*/  BSYNC B0 ;  /* 0x0000000000007941 */ /* 0x000fea0003800000 */
.L_x_10652:
[----:B------:R-:W0:Y:S01]  /*4800*/  @P0 LDC.64 R206, c[0x0][0x308] ;  /* 0x0000c200ffce0b82 */ /* 0x000e220000000a00 */
[----:B----4-:R-:W-:Y:S01]  /*4810*/  @P4 FMUL.FTZ R135, R158, R135 ;  /* 0x000000879e874220 */ /* 0x010fe20000410000 */
[----:B------:R-:W-:Y:S01]  /*4820*/  @P4 LOP3.LUT P2, RZ, R157, 0xff000000, RZ, 0xc0, !PT ;  /* 0xff0000009dff4812 */ /* 0x000fe2000784c0ff */
[----:B------:R-:W-:Y:S01]  /*4830*/  BSSY B0, `(.L_x_10654) ;  /* 0x000002f000007945 */ /* 0x000fe20003800000 */
[----:B------:R-:W-:Y:S01]  /*4840*/  @P0 IADD3 R125, R8, 0x500, RZ ;  /* 0x00000500087d0810 */ /* 0x000fe20007ffe0ff */
[----:B------:R-:W-:Y:S01]  /*4850*/  @P4 FMUL.FTZ R134, R135, R134 ;  /* 0x0000008687864220 */ /* 0x000fe20000410000 */
[----:B------:R-:W-:Y:S02]  /*4860*/  @P4 FSEL R132, R132, RZ, P6 ;  /* 0x000000ff84844208 */ /* 0x000fe40003000000 */
[----:B------:R-:W-:Y:S01]  /*4870*/  @P4 F2FP.F16.F32.PACK_AB R128, RZ, R128 ;  /* 0x00000080ff80423e */ /* 0x000fe200000000ff */
[----:B------:R-:W1:Y:S01]  /*4880*/  @P0 LDC.64 R186, c[0x0][0x308] ;  /* 0x0000c200ffba0b82 */ /* 0x000e620000000a00 */
[----:B------:R-:W-:-:S02]  /*4890*/  @P4 FSEL R124, R134, RZ, P2 ;  /* 0x000000ff867c4208 */ /* 0x000fc40001000000 */
[----:B------:R-:W-:Y:S02]  /*48a0*/  @P4 F2FP.F16.F32.PACK_AB R130, RZ, R130 ;  /* 0x00000082ff82423e */ /* 0x000fe400000000ff */
[----:B------:R-:W-:Y:S02]  /*48b0*/  @P4 F2FP.F16.F32.PACK_AB R132, RZ, R132 ;  /* 0x00000084ff84423e */ /* 0x000fe400000000ff */
[----:B------:R-:W-:Y:S01]  /*48c0*/  @P4 F2FP.F16.F32.PACK_AB R208, RZ, R124 ;  /* 0x0000007cffd0423e */ /* 0x000fe200000000ff */
        /* <DEDUP_REMOVED lines=24> */
[----:B------:R-:W-:Y:S02]  /*4a50*/  @P0 IADD3 R211, R8, 0x600, RZ ;  /* 0x0000060008d30810 */ /* 0x000fe40007ffe0ff */
        /* <DEDUP_REMOVED lines=12> */
.L_x_10655:
[----:B------:R-:W-:Y:S05]  /*4b20*/  BSYNC B0 ;  /* 0x0000000000007941 */ /* 0x000fea0003800000 */
.L_x_10654:
        /* <DEDUP_REMOVED lines=8> */
.L_x_10657:
[----:B------:R-:W-:Y:S05]  /*4bb0*/  BSYNC B0 ;  /* 0x0000000000007941 */ /* 0x000fea0003800000 */
.L_x_10656:
        /* <DEDUP_REMOVED lines=8> */
.L_x_10659:
[----:B------:R-:W-:Y:S05]  /*4c40*/  BSYNC B0 ;  /* 0x0000000000007941 */ /* 0x000fea0003800000 */
.L_x_10658:
        /* <DEDUP_REMOVED lines=8> */
.L_x_10661:
[----:B------:R-:W-:Y:S05]  /*4cd0*/  BSYNC B0 ;  /* 0x0000000000007941 */ /* 0x000fea0003800000 */
.L_x_10660:
        /* <DEDUP_REMOVED lines=8> */
.L_x_10663:
[----:B------:R-:W-:Y:S05]  /*4d60*/  BSYNC B0 ;  /* 0x0000000000007941 */ /* 0x000fea0003800000 */
.L_x_10662:
        /* <DEDUP_REMOVED lines=41> */
.L_x_10665:
[----:B------:R-:W-:Y:S05]  /*5000*/  BSYNC B0 ;  /* 0x0000000000007941 */ /* 0x000fea0003800000 */
.L_x_10664:
[----:B------:R-:W-:Y:S02]  /*5010*/  IADD3 R155, R155, UR12, RZ ;  /* 0x0000000c9b9b7c10 */ /* 0x000fe4000fffe0ff */
[----:B------:R-:W-:Y:S02]  /*5020*/  SEL R219, RZ, 0x1, P5 ;  /* 0x00000001ffdb7807 */ /* 0x000fe40002800000 */
[----:B------:R-:W-:-:S13]  /*5030*/  ISETP.GE.AND P0, PT, R155, UR13, PT ;  /* 0x0000000d9b007c0c */ /* 0x000fda000bf06270 */
[----:B------:R-:W-:Y:S05]  /*5040*/  @!P0 BRA `(.L_x_10666) ;  /* 0xffffffb400e08947 */ /* 0x000fea000383ffff */
.L_x_10591:
        /* <DEDUP_REMOVED lines=25> */
.L_x_10595:
[----:B------:R-:W-:Y:S01]  /*51e0*/  HFMA2.MMA R137, -RZ, RZ, 0, 9.5367431640625e-07 ;  /* 0x00000010ff897435 */ /* 0x000fe200000001ff */
[----:B------:R-:W-:Y:S02]  /*51f0*/  MOV R136, R134 ;  /* 0x0000008600887202 */ /* 0x000fe40000000f00 */
[----:B------:R-:W-:Y:S02]  /*5200*/  MOV R138, 0x1f ;  /* 0x0000001f008a7802 */ /* 0x000fe40000000f00 */
[----:B------:R-:W-:-:S07]  /*5210*/  MOV R135, 0xffffffff ;  /* 0xffffffff00877802 */ /* 0x000fce0000000f00 */
[----:B-----5:R-:W-:Y:S05]  /*5220*/  WARPSYNC.COLLECTIVE R135, `(.L_x_10667) ;  /* 0x0000000087087348 */ /* 0x020fea0003c00000 */
[----:B------:R0:W1:Y:S02]  /*5230*/  SHFL.DOWN P1, R187, R136, R137, R138 ;  /* 0x0800008988bb7389 */ /* 0x000064000002008a */
[----:B01---5:R-:W-:Y:S01]  /*5240*/  ENDCOLLECTIVE ;  /* 0x000000000000791b */ /* 0x023fe20003800000 */
.L_x_10667:
[----:B------:R-:W-:Y:S02]  /*5250*/  MOV R136, R132 ;  /* 0x0000008400887202 */ /* 0x000fe40000000f00 */
[----:B------:R-:W-:-:S07]  /*5260*/  MOV R127, R187 ;  /* 0x000000bb007f7202 */ /* 0x000fce0000000f00 */
[----:B------:R-:W-:Y:S05]  /*5270*/  WARPSYNC.COLLECTIVE R135, `(.L_x_10668) ;  /* 0x0000000087087348 */ /* 0x000fea0003c00000 */
[----:B------:R0:W1:Y:S02]  /*5280*/  SHFL.DOWN P1, R187, R136, R137, R138 ;  /* 0x0800008988bb7389 */ /* 0x000064000002008a */
[----:B01----:R-:W-:Y:S01]  /*5290*/  ENDCOLLECTIVE ;  /* 0x000000000000791b */ /* 0x003fe20003800000 */
.L_x_10668:
[----:B------:R-:W-:Y:S01]  /*52a0*/  FADD.FTZ R127, R127, R134 ;  /* 0x000000867f7f7221 */ /* 0x000fe20000010000 */
[----:B------:R-:W-:-:S03]  /*52b0*/  HFMA2.MMA R137, -RZ, RZ, 0, 4.76837158203125e-07 ;  /* 0x00000008ff897435 */ /* 0x000fc600000001ff */
[----:B------:R-:W-:Y:S01]  /*52c0*/  IMAD.MOV.U32 R136, RZ, RZ, R127 ;  /* 0x000000ffff887224 */ /* 0x000fe200078e007f */
[----:B------:R-:W-:-:S07]  /*52d0*/  MOV R129, R187 ;  /* 0x000000bb00817202 */ /* 0x000fce0000000f00 */
[----:B------:R-:W-:Y:S05]  /*52e0*/  WARPSYNC.COLLECTIVE R135, `(.L_x_10669) ;  /* 0x0000000087087348 */ /* 0x000fea0003c00000 */
[----:B------:R0:W1:Y:S02]  /*52f0*/  SHFL.DOWN P1, R187, R136, R137, R138 ;  /* 0x0800008988bb7389 */ /* 0x000064000002008a */
[----:B01----:R-:W-:Y:S01]  /*5300*/  ENDCOLLECTIVE ;  /* 0x000000000000791b */ /* 0x003fe20003800000 */
.L_x_10669:
[----:B------:R-:W-:-:S05]  /*5310*/  FADD.FTZ R129, R129, R132 ;  /* 0x0000008481817221 */ /* 0x000fca0000010000 */
[----:B------:R-:W-:Y:S02]  /*5320*/  MOV R136, R129 ;  /* 0x0000008100887202 */ /* 0x000fe40000000f00 */
[----:B------:R-:W-:-:S07]  /*5330*/  MOV R126, R187 ;  /* 0x000000bb007e7202 */ /* 0x000fce0000000f00 */
[----:B------:R-:W-:Y:S05]  /*5340*/  WARPSYNC.COLLECTIVE R135, `(.L_x_10670) ;  /* 0x0000000087087348 */ /* 0x000fea0003c00000 */
[----:B------:R0:W1:Y:S02]  /*5350*/  SHFL.DOWN P1, R187, R136, R137, R138 ;  /* 0x0800008988bb7389 */ /* 0x000064000002008a */
[----:B01----:R-:W-:Y:S01]  /*5360*/  ENDCOLLECTIVE ;  /* 0x000000000000791b */ /* 0x003fe20003800000 */
.L_x_10670:
[----:B------:R-:W-:Y:S01]  /*5370*/  FADD.FTZ R126, R127, R126 ;  /* 0x0000007e7f7e7221 */ /* 0x000fe20000010000 */
[----:B------:R-:W-:-:S04]  /*5380*/  HFMA2.MMA R137, -RZ, RZ, 0, 2.384185791015625e-07 ;  /* 0x00000004ff897435 */ /* 0x000fc800000001ff */
[----:B------:R-:W-:Y:S02]  /*5390*/  MOV R136, R126 ;  /* 0x0000007e00887202 */ /* 0x000fe40000000f00 */
[----:B------:R-:W-:-:S07]  /*53a0*/  MOV R128, R187 ;  /* 0x000000bb00807202 */ /* 0x000fce0000000f00 */
[----:B------:R-:W-:Y:S05]  /*53b0*/  WARPSYNC.COLLECTIVE R135, `(.L_x_10671) ;  /* 0x0000000087087348 */ /* 0x000fea0003c00000 */
[----:B------:R0:W1:Y:S02]  /*53c0*/  SHFL.DOWN P1, R187, R136, R137, R138 ;  /* 0x0800008988bb7389 */ /* 0x000064000002008a */
[----:B01----:R-:W-:Y:S01]  /*53d0*/  ENDCOLLECTIVE ;  /* 0x000000000000791b */ /* 0x003fe20003800000 */
.L_x_10671:
[----:B------:R-:W-:-:S05]  /*53e0*/  FADD.FTZ R128, R129, R128 ;  /* 0x0000008081807221 */ /* 0x000fca0000010000 */
[----:B------:R-:W-:Y:S02]  /*53f0*/  MOV R136, R128 ;  /* 0x0000008000887202 */ /* 0x000fe40000000f00 */
[----:B------:R-:W-:-:S07]  /*5400*/  MOV R131, R187 ;  /* 0x000000bb00837202 */ /* 0x000fce0000000f00 */
[----:B------:R-:W-:Y:S05]  /*5410*/  WARPSYNC.COLLECTIVE R135, `(.L_x_10672) ;  /* 0x0000000087087348 */ /* 0x000fea0003c00000 */
[----:B------:R0:W1:Y:S02]  /*5420*/  SHFL.DOWN P1, R187, R136, R137, R138 ;  /* 0x0800008988bb7389 */ /* 0x000064000002008a */
[----:B01----:R-:W-:Y:S01]  /*5430*/  ENDCOLLECTIVE ;  /* 0x000000000000791b */ /* 0x003fe20003800000 */
.L_x_10672:
[----:B------:R-:W-:Y:S01]  /*5440*/  FADD.FTZ R131, R126, R131 ;  /* 0x000000837e837221 */ /* 0x000fe20000010000 */
[----:B------:R-:W-:-:S04]  /*5450*/  HFMA2.MMA R137, -RZ, RZ, 0, 1.1920928955078125e-07 ;  /* 0x00000002ff897435 */ /* 0x000fc800000001ff */
[----:B------:R-:W-:Y:S02]  /*5460*/  MOV R136, R131 ;  /* 0x0000008300887202 */ /* 0x000fe40000000f00 */
[----:B------:R-:W-:-:S07]  /*5470*/  MOV R133, R187 ;  /* 0x000000bb00857202 */ /* 0x000fce0000000f00 */
[----:B------:R-:W-:Y:S05]  /*5480*/  WARPSYNC.COLLECTIVE R135, `(.L_x_10673) ;  /* 0x0000000087087348 */ /* 0x000fea0003c00000 */
[----:B------:R0:W1:Y:S02]  /*5490*/  SHFL.DOWN P1, R187, R136, R137, R138 ;  /* 0x0800008988bb7389 */ /* 0x000064000002008a */
[----:B01----:R-:W-:Y:S01]  /*54a0*/  ENDCOLLECTIVE ;  /* 0x000000000000791b */ /* 0x003fe20003800000 */
.L_x_10673:
[----:B------:R-:W-:-:S05]  /*54b0*/  FADD.FTZ R133, R128, R133 ;  /* 0x0000008580857221 */ /* 0x000fca0000010000 */
[----:B------:R-:W-:Y:S02]  /*54c0*/  MOV R136, R133 ;  /* 0x0000008500887202 */ /* 0x000fe40000000f00 */
[----:B------:R-:W-:-:S07]  /*54d0*/  MOV R130, R187 ;  /* 0x000000bb00827202 */ /* 0x000fce0000000f00 */
[----:B------:R-:W-:Y:S05]  /*54e0*/  WARPSYNC.COLLECTIVE R135, `(.L_x_10674) ;  /* 0x0000000087087348 */ /* 0x000fea0003c00000 */
[----:B------:R0:W1:Y:S02]  /*54f0*/  SHFL.DOWN P1, R187, R136, R137, R138 ;  /* 0x0800008988bb7389 */ /* 0x000064000002008a */
[----:B01----:R-:W-:Y:S01]  /*5500*/  ENDCOLLECTIVE ;  /* 0x000000000000791b */ /* 0x003fe20003800000 */
.L_x_10674:
[----:B------:R-:W-:Y:S01]  /*5510*/  FADD.FTZ R130, R131, R130 ;  /* 0x0000008283827221 */ /* 0x000fe20000010000 */
[----:B------:R-:W-:-:S04]  /*5520*/  HFMA2.MMA R137, -RZ, RZ, 0, 5.9604644775390625e-08 ;  /* 0x00000001ff897435 */ /* 0x000fc800000001ff */
[----:B------:R-:W-:Y:S02]  /*5530*/  MOV R136, R130 ;  /* 0x0000008200887202 */ /* 0x000fe40000000f00 */
[----:B------:R-:W-:-:S07]  /*5540*/  MOV R132, R187 ;  /* 0x000000bb00847202 */ /* 0x000fce0000000f00 */
[----:B------:R-:W-:Y:S05]  /*5550*/  WARPSYNC.COLLECTIVE R135, `(.L_x_10675) ;  /* 0x0000000087087348 */ /* 0x000fea0003c00000 */
[----:B------:R0:W1:Y:S02]  /*5560*/  SHFL.DOWN P1, R187, R136, R137, R138 ;  /* 0x0800008988bb7389 */ /* 0x000064000002008a */
[----:B01----:R-:W-:Y:S01]  /*5570*/  ENDCOLLECTIVE ;  /* 0x000000000000791b */ /* 0x003fe20003800000 */
.L_x_10675:
[----:B------:R-:W-:-:S05]  /*5580*/  FADD.FTZ R132, R133, R132 ;  /* 0x0000008485847221 */ /* 0x000fca0000010000 */
[----:B------:R-:W-:Y:S02]  /*5590*/  MOV R136, R132 ;  /* 0x0000008400887202 */ /* 0x000fe40000000f00 */
[----:B------:R-:W-:-:S07]  /*55a0*/  MOV R127, R187 ;  /* 0x000000bb007f7202 */ /* 0x000fce0000000f00 */
[----:B------:R-:W-:Y:S05]  /*55b0*/  WARPSYNC.COLLECTIVE R135, `(.L_x_10676) ;  /* 0x0000000087087348 */ /* 0x000fea0003c00000 */
[----:B------:R0:W1:Y:S02]  /*55c0*/  SHFL.DOWN P1, R187, R136, R137, R138 ;  /* 0x0800008988bb7389 */ /* 0x000064000002008a */
[----:B01----:R-:W-:Y:S01]  /*55d0*/  ENDCOLLECTIVE ;  /* 0x000000000000791b */ /* 0x003fe20003800000 */
.L_x_10676:
[----:B------:R-:W-:Y:S05]  /*55e0*/  BRA `(.L_x_10677) ;  /* 0xffffffcc00647947 */ /* 0x000fea000383ffff */
.L_x_10678:
        /* <DEDUP_REMOVED lines=9> */
.L_x_15295:


//--------------------- .text._ZN10layer_norm13ln_bwd_kernelINS_13Kernel_traitsI6__halfS2_fS2_fjLj7168ELj1ELj1ELj8ELj8ENS_18Kernel_traits_baseILj7168ES2_S2_fS2_fjLj256EEEEELb1ELb1ELb0ELb0EEEvNS_9BwdParamsE --------------------------
	.section	.text._ZN10layer_norm13ln_bwd_kernelINS_13Kernel_traitsI6__halfS2_fS2_fjLj7168ELj1ELj1ELj8ELj8ENS_18Kernel_traits_baseILj7168ES2_S2_fS2_fjLj256EEEEELb1ELb1ELb0ELb0EEEvNS_9BwdParamsE,"ax",@progbits
	.align	128
        .global         _ZN10layer_norm13ln_bwd_kernelINS_13Kernel_traitsI6__halfS2_fS2_fjLj7168ELj1ELj1ELj8ELj8ENS_18Kernel_traits_baseILj7168ES2_S2_fS2_fjLj256EEEEELb1ELb1ELb0ELb0EEEvNS_9BwdParamsE
        .type           _ZN10layer_norm13ln_bwd_kernelINS_13Kernel_traitsI6__halfS2_fS2_fjLj7168ELj1ELj1ELj8ELj8ENS_18Kernel_traits_baseILj7168ES2_S2_fS2_fjLj256EEEEELb1ELb1ELb0ELb0EEEvNS_9BwdParamsE,@function
        .size           _ZN10layer_norm13ln_bwd_kernelINS_13Kernel_traitsI6__halfS2_fS2_fjLj7168ELj1ELj1ELj8ELj8ENS_18Kernel_traits_baseILj7168ES2_S2_fS2_fjLj256EEEEELb1ELb1ELb0ELb0EEEvNS_9BwdParamsE,(.L_x_15296 - _ZN10layer_norm13ln_bwd_kernelINS_13Kernel_traitsI6__halfS2_fS2_fjLj7168ELj1ELj1ELj8ELj8ENS_18Kernel_traits_baseILj7168ES2_S2_fS2_fjLj256EEEEELb1ELb1ELb0ELb0EEEvNS_9BwdParamsE)
        .other          _ZN10layer_norm13ln_bwd_kernelINS_13Kernel_traitsI6__halfS2_fS2_fjLj7168ELj1ELj1ELj8ELj8ENS_18Kernel_traits_baseILj7168ES2_S2_fS2_fjLj256EEEEELb1ELb1ELb0ELb0EEEvNS_9BwdParamsE,@"STO_CUDA_ENTRY STV_DEFAULT"
_ZN10layer_norm13ln_bwd_kernelINS_13Kernel_traitsI6__halfS2_fS2_fjLj7168ELj1ELj1ELj8ELj8ENS_18Kernel_traits_baseILj7168ES2_S2_fS2_fjLj256EEEEELb1ELb1ELb0ELb0EEEvNS_9BwdParamsE:
.text._ZN10layer_norm13ln_bwd_kernelINS_13Kernel_traitsI6__halfS2_fS2_fjLj7168ELj1ELj1ELj8ELj8ENS_18Kernel_traits_baseILj7168ES2_S2_fS2_fjLj256EEEEELb1ELb1ELb0ELb0EEEvNS_9BwdParamsE:
        /* <DEDUP_REMOVED lines=68> */
[----:B------:R-:W-:Y:S01]  /*0440*/  @P4 IADD3 R61, R61, 0x100, RZ ;  /* 0x000001003d3d4810 */ /* 0x000fe20007ffe0ff */
[----:B------:R2:W5:Y:S05]  /*0450*/  @P4 LDG.E.64 R26, desc[UR4][R40.64] ;  /* 0x00000004281a4981 */ /* 0x00056a000c1e1b00 */
[----:B------:R-:W4:Y:S01]  /*0460*/  @P0 LDC.64 R50, c[0x0][0x278] ;  /* 0x00009e00ff320b82 */ /* 0x000f220000000a00 */
[C---:B-1----:R-:W-:Y:S01]  /*0470*/  @P3 IMAD.WIDE.U32 R44, R61.reuse, 0x8, R44 ;  /* 0x000000083d2c3825 */ /* 0x042fe200078e002c */
[----:B------:R1:W5:Y:S06]  /*0480*/  @P4 LDG.E.64 R12, desc[UR4][R42.64] ;  /* 0x000000042a0c4981 */ /* 0x00036c000c1e1b00 */
[----:B------:R-:W2:Y:S01]  /*0490*/  @P1 LDC.64 R52, c[0x0][0x260] ;  /* 0x00009800ff341b82 */ /* 0x000ea20000000a00 */
[C---:B---3--:R-:W-:Y:S01]  /*04a0*/  @P3 IMAD.WIDE.U32 R46, R61.reuse, 0x8, R46 ;  /* 0x000000083d2e3825 */ /* 0x048fe200078e002e */
[----:B------:R-:W-:Y:S01]  /*04b0*/  @P3 IADD3 R61, R61, 0x100, RZ ;  /* 0x000001003d3d3810 */ /* 0x000fe20007ffe0ff */
[----:B------:R3:W5:Y:S05]  /*04c0*/  @P3 LDG.E.64 R28, desc[UR4][R44.64] ;  /* 0x000000042c1c3981 */ /* 0x00076a000c1e1b00 */
[----:B------:R-:W1:Y:S08]  /*04d0*/  @P1 LDC.64 R54, c[0x0][0x278] ;  /* 0x00009e00ff361b82 */ /* 0x000e700000000a00 */
[----:B------:R-:W3:Y:S08]  /*04e0*/  @P2 LDC.64 R56, c[0x0][0x260] ;  /* 0x00009800ff382b82 */ /* 0x000ef00000000a00 */
[----:B------:R-:W3:Y:S01]  /*04f0*/  @P2 LDC.64 R58, c[0x0][0x278] ;  /* 0x00009e00ff3a2b82 */ /* 0x000ee20000000a00 */
[C---:B0-----:R-:W-:Y:S01]  /*0500*/  @P0 IMAD.WIDE.U32 R48, R61.reuse, 0x8, R48 ;  /* 0x000000083d300825 */ /* 0x041fe200078e0030 */
[----:B------:R0:W5:Y:S03]  /*0510*/  @P3 LDG.E.64 R10, desc[UR4][R46.64] ;  /* 0x000000042e0a3981 */ /* 0x000166000c1e1b00 */
[C---:B----4-:R-:W-:Y:S01]  /*0520*/  @P0 IMAD.WIDE.U32 R50, R61.reuse, 0x8, R50 ;  /* 0x000000083d320825 */ /* 0x050fe200078e0032 */
[----:B------:R-:W-:Y:S01]  /*0530*/  @P0 IADD3 R61, R61, 0x100, RZ ;  /* 0x000001003d3d0810 */ /* 0x000fe20007ffe0ff */
[----:B------:R4:W5:Y:S04]  /*0540*/  @P0 LDG.E.64 R30, desc[UR4][R48.64] ;  /* 0x00000004301e0981 */ /* 0x000968000c1e1b00 */
[C---:B--2---:R-:W-:Y:S01]  /*0550*/  @P1 IMAD.WIDE.U32 R52, R61.reuse, 0x8, R52 ;  /* 0x000000083d341825 */ /* 0x044fe200078e0034 */
[----:B------:R2:W5:Y:S03]  /*0560*/  @P0 LDG.E.64 R8, desc[UR4][R50.64] ;  /* 0x0000000432080981 */ /* 0x000566000c1e1b00 */
[C---:B-1----:R-:W-:Y:S01]  /*0570*/  @P1 IMAD.WIDE.U32 R54, R61.reuse, 0x8, R54 ;  /* 0x000000083d361825 */ /* 0x042fe200078e0036 */
        /* <DEDUP_REMOVED lines=15> */
[----:B--2---:R-:W-:Y:S02]  /*0670*/  CS2R R50, SRZ ;  /* 0x0000000000327805 */ /* 0x004fe4000001ff00 */
[----:B-1----:R-:W-:Y:S02]  /*0680*/  CS2R R52, SRZ ;  /* 0x0000000000347805 */ /* 0x002fe4000001ff00 */
        /* <DEDUP_REMOVED lines=28> */
[----:B-----5:R-:W-:Y:S01]  /*0850*/  MOV R252, R18 ;  /* 0x0000001200fc7202 */ /* 0x020fe20000000f00 */
[----:B------:R-:W-:Y:S01]  /*0860*/  HFMA2.MMA R189, -RZ, RZ, 0, 5.9604644775390625e-08 ;  /* 0x00000001ffbd7435 */ /* 0x000fe200000001ff */
        /* <DEDUP_REMOVED lines=113> */
[----:B------:R-:W-:-:S13]  /*0f80*/  ISETP.NE.AND.EX P2, PT, RZ, UR7, PT, P2 ;  /* 0x00000007ff007c0c */ /* 0x000fda000bf45320 */
.L_x_10709:
        /* <DEDUP_REMOVED lines=18> */
[----:B--2---:R-:W-:-:S02]  /*10b0*/  @P2 HADD2.F32 R5, -RZ, R13.H0_H0 ;  /* 0x2000000dff052230 */ /* 0x004fc40000004100 */
        /* <DEDUP_REMOVED lines=34> */
[----:B------:R-:W-:Y:S02]  /*12e0*/  HADD2.F32 R15, -RZ, R188.H0_H0 ;  /* 0x200000bcff0f7230 */ /* 0x000fe40000004100 */
[----:B------:R-:W-:Y:S01]  /*12f0*/  FMUL.FTZ R14, R4, R194 ;  /* 0x000000c2040e7220 */ /* 0x000fe20000410000 */
[----:B------:R-:W-:Y:S02]  /*1300*/  HADD2.F32 R188, -RZ, R187.H0_H0 ;  /* 0x200000bbffbc7230 */ /* 0x000fe40000004100 */
[----:B------:R-:W-:Y:S01]  /*1310*/  FADD.FTZ R60, R60, R15 ;  /* 0x0000000f3c3c7221 */ /* 0x000fe20000010000 */
[-C--:B------:R-:W-:Y:S01]  /*1320*/  FFMA.FTZ R36, R0, R15.reuse, R36 ;  /* 0x0000000f00247223 */ /* 0x080fe20000010024 */
[----:B------:R-:W-:Y:S01]  /*1330*/  FMUL.FTZ R15, R252, R15 ;  /* 0x0000000ffc0f7220 */ /* 0x000fe20000410000 */
[----:B------:R-:W-:-:S02]  /*1340*/  HADD2.F32 R187, -RZ, R18.H0_H0 ;  /* 0x20000012ffbb7230 */ /* 0x000fc40000004100 */
[----:B------:R-:W-:Y:S01]  /*1350*/  FADD.FTZ R61, R61, R188 ;  /* 0x000000bc3d3d7221 */ /* 0x000fe20000010000 */
[-C--:B------:R-:W-:Y:S01]  /*1360*/  FFMA.FTZ R37, R14, R188.reuse, R37 ;  /* 0x000000bc0e257223 */ /* 0x080fe20000010025 */
[----:B------:R-:W-:Y:S01]  /*1370*/  FMUL.FTZ R188, R251, R188 ;  /* 0x000000bcfbbc7220 */ /* 0x000fe20000410000 */
[----:B------:R-:W-:Y:S01]  /*1380*/  FADD.FTZ R153, RZ, R15 ;  /* 0x0000000fff997221 */ /* 0x000fe20000010000 */
[----:B------:R-:W-:Y:S01]  /*1390*/  FFMA.FTZ R155, R0, R15, RZ ;  /* 0x0000000f009b7223 */ /* 0x000fe200000100ff */
        /* <DEDUP_REMOVED lines=14> */
.L_x_10681:
[----:B------:R-:W-:Y:S05]  /*1480*/  BSYNC B0 ;  /* 0x0000000000007941 */ /* 0x000fea0003800000 */
.L_x_10680:
        /* <DEDUP_REMOVED lines=23> */
[----:B------:R-:W-:Y:S01]  /*1600*/  MOV R26, R25 ;  /* 0x00000019001a7202 */ /* 0x000fe20000000f00 */
[----:B------:R-:W-:-:S02]  /*1610*/  HADD2.F32 R154, -RZ, R154.H0_H0 ;  /* 0x2000009aff9a7230 */ /* 0x000fc40000004100 */
[----:B------:R-:W-:Y:S02]  /*1620*/  HADD2.F32 R24, -RZ, R24.H0_H0 ;  /* 0x20000018ff187230 */ /* 0x000fe40000004100 */
[C---:B-1----:R-:W-:Y:S01]  /*1630*/  FADD.FTZ R153, -R19.reuse, R20 ;  /* 0x0000001413997221 */ /* 0x042fe20000010100 */
[C---:B------:R-:W-:Y:S01]  /*1640*/  FADD.FTZ R20, -R19.reuse, R21 ;  /* 0x0000001513147221 */ /* 0x040fe20000010100 */
[C---:B------:R-:W-:Y:S01]  /*1650*/  FADD.FTZ R22, -R19.reuse, R22 ;  /* 0x0000001613167221 */ /* 0x040fe20000010100 */
[----:B------:R-:W-:Y:S02]  /*1660*/  HADD2.F32 R26, -RZ, R26.H0_H0 ;  /* 0x2000001aff1a7230 */ /* 0x000fe40000004100 */
        /* <DEDUP_REMOVED lines=27> */
.L_x_10683:
[----:B------:R-:W-:Y:S05]  /*1820*/  BSYNC B0 ;  /* 0x0000000000007941 */ /* 0x000fea0003800000 */
.L_x_10682:
        /* <DEDUP_REMOVED lines=56> */
.L_x_10685:
[----:B------:R-:W-:Y:S05]  /*1bb0*/  BSYNC B0 ;  /* 0x0000000000007941 */ /* 0x000fea0003800000 */
.L_x_10684:
        /* <DEDUP_REMOVED lines=23> */
[----:B------:R-:W-:Y:S01]  /*1d30*/  HADD2.F32 R161, -RZ, R161.H0_H0 ;  /* 0x200000a1ffa17230 */ /* 0x000fe20000004100 */
[----:B------:R-:W-:Y:S01]  /*1d40*/  SHF.R.U32.HI R157, RZ, 0x10, R157 ;  /* 0x00000010ff9d7819 */ /* 0x000fe2000001169d */
[----:B-1----:R-:W-:-:S02]  /*1d50*/  HADD2.F32 R159, -RZ, R156.H0_H0 ;  /* 0x2000009cff9f7230 */ /* 0x002fc40000004100 */
[C---:B--2---:R-:W-:Y:S01]  /*1d60*/  FADD.FTZ R153, -R35.reuse, R153 ;  /* 0x0000009923997221 */ /* 0x044fe20000010100 */
[C---:B------:R-:W-:Y:S01]  /*1d70*/  FADD.FTZ R152, -R35.reuse, R152 ;  /* 0x0000009823987221 */ /* 0x040fe20000010100 */
[C---:B------:R-:W-:Y:S01]  /*1d80*/  FADD.FTZ R154, -R35.reuse, R154 ;  /* 0x0000009a239a7221 */ /* 0x040fe20000010100 */
[----:B------:R-:W-:Y:S01]  /*1d90*/  FADD.FTZ R155, -R35, R155 ;  /* 0x0000009b239b7221 */ /* 0x000fe20000010100 */
[----:B------:R-:W-:Y:S02]  /*1da0*/  HADD2.F32 R162, -RZ, R157.H0_H0 ;  /* 0x2000009dffa27230 */ /* 0x000fe40000004100 */
[C---:B------:R-:W-:Y:S01]  /*1db0*/  FMUL.FTZ R156, R4.reuse, R153 ;  /* 0x00000099049c7220 */ /* 0x040fe20000410000 */
[C---:B------:R-:W-:Y:S01]  /*1dc0*/  FMUL.FTZ R35, R4.reuse, R152 ;  /* 0x0000009804237220 */ /* 0x040fe20000410000 */
[----:B------:R-:W-:Y:S01]  /*1dd0*/  FMUL.FTZ R157, R239, R161 ;  /* 0x000000a1ef9d7220 */ /* 0x000fe20000410000 */
[----:B------:R-:W-:Y:S02]  /*1de0*/  HADD2.F32 R160, -RZ, R160.H0_H0 ;  /* 0x200000a0ffa07230 */ /* 0x000fe40000004100 */
        /* <DEDUP_REMOVED lines=21> */
.L_x_10687:
[----:B------:R-:W-:Y:S05]  /*1f40*/  BSYNC B0 ;  /* 0x0000000000007941 */ /* 0x000fea0003800000 */
.L_x_10686:
        /* <DEDUP_REMOVED lines=55> */
.L_x_10689:
[----:B------:R-:W-:Y:S05]  /*22c0*/  BSYNC B0 ;  /* 0x0000000000007941 */ /* 0x000fea0003800000 */
.L_x_10688:
        /* <DEDUP_REMOVED lines=55> */
.L_x_10691:
[----:B------:R-:W-:Y:S05]  /*2640*/  BSYNC B0 ;  /* 0x0000000000007941 */ /* 0x000fea0003800000 */
.L_x_10690:
        /* <DEDUP_REMOVED lines=19> */
[----:B---3--:R-:W-:Y:S02]  /*2780*/  MOV R185, R180 ;  /* 0x000000b400b97202 */ /* 0x008fe40000000f00 */
[----:B------:R-:W-:Y:S02]  /*2790*/  SHF.R.U64 R184, R180, 0x10, R181 ;  /* 0x00000010b4b87819 */ /* 0x000fe400000012b5 */
[----:B------:R-:W-:Y:S01]  /*27a0*/  MOV R179, R181 ;  /* 0x000000b500b37202 */ /* 0x000fe20000000f00 */
[----:B------:R-:W-:Y:S02]  /*27b0*/  HADD2.F32 R185, -RZ, R185.H0_H0 ;  /* 0x200000b9ffb97230 */ /* 0x000fe40000004100 */
[----:B------:R-:W-:Y:S02]  /*27c0*/  HADD2.F32 R184, -RZ, R184.H0_H0 ;  /* 0x200000b8ffb87230 */ /* 0x000fe40000004100 */
[C---:B--2---:R-:W-:Y:S01]  /*27d0*/  FADD.FTZ R194, -R190.reuse, R153 ;  /* 0x00000099bec27221 */ /* 0x044fe20000010100 */
[C---:B------:R-:W-:Y:S01]  /*27e0*/  FADD.FTZ R154, -R190.reuse, R154 ;  /* 0x0000009abe9a7221 */ /* 0x040fe20000010100 */
[----:B------:R-:W-:Y:S01]  /*27f0*/  FADD.FTZ R250, -R190, R152 ;  /* 0x00000098befa7221 */ /* 0x000fe20000010100 */
[----:B------:R-:W-:-:S02]  /*2800*/  HADD2.F32 R153, -RZ, R179.H0_H0 ;  /* 0x200000b3ff997230 */ /* 0x000fc40000004100 */
        /* <DEDUP_REMOVED lines=27> */
.L_x_10693:
[----:B------:R-:W-:Y:S05]  /*29c0*/  BSYNC B0 ;  /* 0x0000000000007941 */ /* 0x000fea0003800000 */
.L_x_10692:
        /* <DEDUP_REMOVED lines=26> */
.L_x_10732:
        /* <DEDUP_REMOVED lines=53> */
[----:B------:R-:W-:Y:S02]  /*2ec0*/  LOP3.LUT P6, RZ, R6, 0xff00, RZ, 0xc0, !PT ;  /* 0x0000ff0006ff7812 */ /* 0x000fe400078cc0ff */
[----:B------:R-:W-:Y:S02]  /*2ed0*/  MOV R250, RZ ;  /* 0x000000ff00fa7202 */ /* 0x000fe40000000f00 */
[----:B--2---:R-:W-:-:S05]  /*2ee0*/  @P4 MOV R192, R152 ;  /* 0x0000009800c04202 */ /* 0x004fca0000000f00 */
[----:B------:R-:W-:-:S05]  /*2ef0*/  @P4 HADD2.F32 R192, -RZ, R192.H0_H0 ;  /* 0x200000c0ffc04230 */ /* 0x000fca0000004100 */
        /* <DEDUP_REMOVED lines=8> */
[----:B------:R-:W-:Y:S01]  /*2f80*/  FMUL.FTZ R154, R4, R155 ;  /* 0x0000009b049a7220 */ /* 0x000fe20000410000 */
[----:B------:R-:W-:-:S03]  /*2f90*/  @P6 SHF.R.U64 R152, R152, 0x10, R153 ;  /* 0x0000001098986819 */ /* 0x000fc60000001299 */
[----:B------:R-:W-:-:S04]  /*2fa0*/  @P5 FADD.FTZ R154, R117, R154 ;  /* 0x0000009a759a5221 */ /* 0x000fc80000010000 */
[C---:B------:R-:W-:Y:S01]  /*2fb0*/  FMUL.FTZ R155, R154.reuse, R5 ;  /* 0x000000059a9b7220 */ /* 0x040fe20000410000 */
[----:B------:R-:W-:Y:S01]  /*2fc0*/  SEL R149, R154, R149, P4 ;  /* 0x000000959a957207 */ /* 0x000fe20002000000 */
[----:B------:R-:W-:Y:S02]  /*2fd0*/  @P6 HADD2.F32 R154, -RZ, R152.H0_H0 ;  /* 0x20000098ff9a6230 */ /* 0x000fe40000004100 */
[----:B------:R-:W-:Y:S01]  /*2fe0*/  FMUL.FTZ R152, R155, UR15 ;  /* 0x0000000f9b987c20 */ /* 0x000fe20008410000 */
[----:B------:R-:W-:-:S06]  /*2ff0*/  HFMA2.MMA R155, -RZ, RZ, 0, 0 ;  /* 0x00000000ff9b7435 */ /* 0x000fcc00000001ff */
[----:B------:R-:W-:Y:S01]  /*3000*/  @P6 FMUL.FTZ R155, R152, R154 ;  /* 0x0000009a989b6220 */ /* 0x000fe20000410000 */
[----:B------:R-:W-:Y:S01]  /*3010*/  MOV R154, RZ ;  /* 0x000000ff009a7202 */ /* 0x000fe20000000f00 */
[----:B------:R-:W-:Y:S01]  /*3020*/  @P6 FMUL.FTZ R154, R222, R152 ;  /* 0x00000098de9a6220 */ /* 0x000fe20000410000 */
[-CC-:B------:R-:W-:Y:S01]  /*3030*/  FFMA.FTZ R152, R16, R189.reuse, R194.reuse ;  /* 0x000000bd10987223 */ /* 0x180fe200000100c2 */
[----:B------:R-:W-:Y:S01]  /*3040*/  FFMA.FTZ R194, R17, R189, R194 ;  /* 0x000000bd11c27223 */ /* 0x000fe200000100c2 */
[----:B------:R-:W-:Y:S01]  /*3050*/  FADD.FTZ R89, R89, R155 ;  /* 0x0000009b59597221 */ /* 0x000fe20000010000 */
[----:B------:R-:W-:Y:S01]  /*3060*/  LOP3.LUT P6, RZ, R6, 0xff0000, RZ, 0xc0, !PT ;  /* 0x00ff000006ff7812 */ /* 0x000fe200078cc0ff */
[----:B------:R-:W-:Y:S01]  /*3070*/  FADD.FTZ R155, R187, -R152 ;  /* 0x80000098bb9b7221 */ /* 0x000fe20000010000 */
[----:B------:R-:W-:-:S03]  /*3080*/  FADD.FTZ R194, R18, -R194 ;  /* 0x800000c212c27221 */ /* 0x000fc60000010000 */
[C---:B------:R-:W-:Y:S01]  /*3090*/  FMUL.FTZ R152, R4.reuse, R155 ;  /* 0x0000009b04987220 */ /* 0x040fe20000410000 */
[----:B------:R-:W-:-:S03]  /*30a0*/  FMUL.FTZ R194, R4, R194 ;  /* 0x000000c204c27220 */ /* 0x000fc60000410000 */
[----:B------:R-:W-:Y:S01]  /*30b0*/  @P5 FADD.FTZ R152, R118, R152 ;  /* 0x0000009876985221 */ /* 0x000fe20000010000 */
[----:B------:R-:W-:-:S03]  /*30c0*/  @P5 FADD.FTZ R194, R119, R194 ;  /* 0x000000c277c25221 */ /* 0x000fc60000010000 */
[----:B------:R-:W-:Y:S02]  /*30d0*/  @P6 MOV R155, R153 ;  /* 0x00000099009b6202 */ /* 0x000fe40000000f00 */
[----:B------:R-:W-:Y:S02]  /*30e0*/  SEL R150, R152, R150, P4 ;  /* 0x0000009698967207 */ /* 0x000fe40002000000 */
[----:B------:R-:W-:Y:S02]  /*30f0*/  SEL R151, R194, R151, P4 ;  /* 0x00000097c2977207 */ /* 0x000fe40002000000 */
[----:B------:R-:W-:Y:S01]  /*3100*/  LOP3.LUT P4, RZ, R6, 0xff000000, RZ, 0xc0, !PT ;  /* 0xff00000006ff7812 */ /* 0x000fe2000788c0ff */
[----:B------:R-:W-:Y:S01]  /*3110*/  FMUL.FTZ R152, R152, R5 ;  /* 0x0000000598987220 */ /* 0x000fe20000410000 */
[----:B------:R-:W-:Y:S01]  /*3120*/  FADD.FTZ R88, R88, R193 ;  /* 0x000000c158587221 */ /* 0x000fe20000010000 */
[----:B------:R-:W-:Y:S01]  /*3130*/  HFMA2.MMA R193, -RZ, RZ, 0, 0 ;  /* 0x00000000ffc17435 */ /* 0x000fe200000001ff */
[----:B------:R-:W-:-:S02]  /*3140*/  @P6 HADD2.F32 R155, -RZ, R155.H0_H0 ;  /* 0x2000009bff9b6230 */ /* 0x000fc40000004100 */
[----:B------:R-:W-:-:S04]  /*3150*/  FMUL.FTZ R152, R152, UR15 ;  /* 0x0000000f98987c20 */ /* 0x000fc80008410000 */
[----:B------:R-:W-:Y:S01]  /*3160*/  @P6 FMUL.FTZ R193, R152, R155 ;  /* 0x0000009b98c16220 */ /* 0x000fe20000410000 */
[----:B------:R-:W-:Y:S01]  /*3170*/  MOV R155, RZ ;  /* 0x000000ff009b7202 */ /* 0x000fe20000000f00 */
[----:B------:R-:W-:Y:S01]  /*3180*/  @P6 FMUL.FTZ R155, R221, R152 ;  /* 0x00000098dd9b6220 */ /* 0x000fe20000410000 */
[----:B------:R-:W-:Y:S01]  /*3190*/  @P4 SHF.R.U32.HI R152, RZ, 0x10, R153 ;  /* 0x00000010ff984819 */ /* 0x000fe20000011699 */
[----:B------:R-:W-:-:S04]  /*31a0*/  FMUL.FTZ R194, R194, R5 ;  /* 0x00000005c2c27220 */ /* 0x000fc80000410000 */
[----:B------:R-:W-:Y:S02]  /*31b0*/  @P4 HADD2.F32 R153, -RZ, R152.H0_H0 ;  /* 0x20000098ff994230 */ /* 0x000fe40000004100 */
[----:B------:R-:W-:Y:S01]  /*31c0*/  FMUL.FTZ R152, R194, UR15 ;  /* 0x0000000fc2987c20 */ /* 0x000fe20008410000 */
[----:B------:R-:W-:-:S03]  /*31d0*/  HFMA2.MMA R194, -RZ, RZ, 0, 0 ;  /* 0x00000000ffc27435 */ /* 0x000fc600000001ff */
[----:B------:R-:W-:-:S03]  /*31e0*/  @P4 FMUL.FTZ R250, R220, R152 ;  /* 0x00000098dcfa4220 */ /* 0x000fc60000410000 */
[----:B------:R-:W-:Y:S01]  /*31f0*/  @P4 FMUL.FTZ R194, R152, R153 ;  /* 0x0000009998c24220 */ /* 0x000fe20000410000 */
[----:B------:R-:W-:-:S04]  /*3200*/  ISETP.NE.U32.AND P4, PT, RZ, UR16, PT ;  /* 0x00000010ff007c0c */ /* 0x000fc8000bf85070 */
[----:B------:R-:W-:-:S13]  /*3210*/  ISETP.NE.AND.EX P4, PT, RZ, UR17, PT, P4 ;  /* 0x00000011ff007c0c */ /* 0x000fda000bf85340 */
[----:B------:R-:W0:Y:S01]  /*3220*/  @P4 LDC.64 R152, c[0x0][0x308] ;  /* 0x0000c200ff984b82 */ /* 0x000e220000000a00 */
[----:B------:R-:W-:Y:S01]  /*3230*/  F2F.F16.F32 R155, R155 ;  /* 0x0000009b009b7304 */ /* 0x000fe20000200800 */
[----:B0-----:R-:W-:-:S05]  /*3240*/  @P4 IMAD.WIDE.U32 R152, R13, 0x10, R152 ;  /* 0x000000100d984825 */ /* 0x001fca00078e0098 */
[----:B------:R0:W-:Y:S02]  /*3250*/  @P4 STG.E.128 desc[UR4][R152.64], R148 ;  /* 0x0000009498004986 */ /* 0x0001e4000c101d04 */
[----:B0-----:R-:W0:Y:S08]  /*3260*/  F2F.F16.F32 R152, R154 ;  /* 0x0000009a00987304 */ /* 0x001e300000200800 */
[----:B------:R-:W1:Y:S01]  /*3270*/  F2F.F16.F32 R154, R250 ;  /* 0x000000fa009a7304 */ /* 0x000e620000200800 */
[----:B0-----:R-:W-:Y:S01]  /*3280*/  IMAD.WIDE.U32 R152, R152, 0x10000, RZ ;  /* 0x0001000098987825 */ /* 0x001fe200078e00ff */
[----:B-1----:R-:W-:-:S04]  /*3290*/  SHF.L.U32 R154, R154, 0x10, RZ ;  /* 0x000000109a9a7819 */ /* 0x002fc800000006ff */
[----:B------:R-:W-:Y:S02]  /*32a0*/  LOP3.LUT R153, R153, R154, R155, 0xfe, !PT ;  /* 0x0000009a99997212 */ /* 0x000fe400078efe9b */
[----:B------:R-:W0:Y:S01]  /*32b0*/  LDC.64 R154, c[0x0][0x2f8] ;  /* 0x0000be00ff9a7b82 */ /* 0x000e220000000a00 */
[----:B------:R-:W1:Y:S02]  /*32c0*/  F2F.F16.F32 R192, R192 ;  /* 0x000000c000c07304 */ /* 0x000e640000200800 */
[----:B-1----:R-:W-:Y:S01]  /*32d0*/  LOP3.LUT R152, R152, R192, RZ, 0xfc, !PT ;  /* 0x000000c098987212 */ /* 0x002fe200078efcff */
[----:B0-----:R-:W-:-:S05]  /*32e0*/  IMAD.WIDE.U32 R154, R13, 0x8, R154 ;  /* 0x000000080d9a7825 */ /* 0x001fca00078e009a */
[----:B------:R0:W-:Y:S01]  /*32f0*/  STG.E.64 desc[UR4][R154.64], R152 ;  /* 0x000000989a007986 */ /* 0x0001e2000c101b04 */
[----:B------:R-:W-:Y:S01]  /*3300*/  FADD.FTZ R90, R90, R193 ;  /* 0x000000c15a5a7221 */ /* 0x000fe20000010000 */
[----:B------:R-:W-:Y:S01]  /*3310*/  FADD.FTZ R91, R91, R194 ;  /* 0x000000c25b5b7221 */ /* 0x000fe20000010000 */
[----:B------:R-:W-:-:S07]  /*3320*/  IADD3 R13, R13, 0x100, RZ ;  /* 0x000001000d0d7810 */ /* 0x000fce0007ffe0ff */
.L_x_10696:
[----:B------:R-:W-:Y:S05]  /*3330*/  BSYNC B0 ;  /* 0x0000000000007941 */ /* 0x000fea0003800000 */
.L_x_10695:
        /* <DEDUP_REMOVED lines=21> */
[----:B--2---:R-:W-:Y:S02]  /*3490*/  @P4 MOV R155, R152 ;  /* 0x00000098009b4202 */ /* 0x004fe40000000f00 */
[----:B------:R-:W-:-:S03]  /*34a0*/  @P6 SHF.R.U64 R152, R152, 0x10, R153 ;  /* 0x0000001098986819 */ /* 0x000fc60000001299 */
[----:B------:R-:W-:-:S05]  /*34b0*/  @P4 HADD2.F32 R155, -RZ, R155.H0_H0 ;  /* 0x2000009bff9b4230 */ /* 0x000fca0000004100 */
        /* <DEDUP_REMOVED lines=10> */
[----:B------:R-:W-:-:S03]  /*3560*/  FFMA.FTZ R194, R25, R189, R194 ;  /* 0x000000bd19c27223 */ /* 0x000fc600000100c2 */
[----:B------:R-:W-:Y:S01]  /*3570*/  FADD.FTZ R154, R23, -R154 ;  /* 0x8000009a179a7221 */ /* 0x000fe20000010000 */
[----:B------:R-:W-:-:S03]  /*3580*/  FADD.FTZ R194, R26, -R194 ;  /* 0x800000c21ac27221 */ /* 0x000fc60000010000 */
[C---:B------:R-:W-:Y:S01]  /*3590*/  FMUL.FTZ R154, R4.reuse, R154 ;  /* 0x0000009a049a7220 */ /* 0x040fe20000410000 */
[----:B------:R-:W-:-:S03]  /*35a0*/  FMUL.FTZ R194, R4, R194 ;  /* 0x000000c204c27220 */ /* 0x000fc60000410000 */
[----:B------:R-:W-:Y:S01]  /*35b0*/  @P5 FADD.FTZ R154, R121, R154 ;  /* 0x0000009a799a5221 */ /* 0x000fe20000010000 */
[----:B------:R-:W-:-:S03]  /*35c0*/  @P5 FADD.FTZ R194, R123, R194 ;  /* 0x000000c27bc25221 */ /* 0x000fc60000010000 */
[C---:B------:R-:W-:Y:S01]  /*35d0*/  FMUL.FTZ R192, R154.reuse, R5 ;  /* 0x000000059ac07220 */ /* 0x040fe20000410000 */
[----:B------:R-:W-:Y:S01]  /*35e0*/  SEL R149, R154, R149, P4 ;  /* 0x000000959a957207 */ /* 0x000fe20002000000 */
[----:B------:R-:W-:Y:S01]  /*35f0*/  @P6 HADD2.F32 R154, -RZ, R152.H0_H0 ;  /* 0x20000098ff9a6230 */ /* 0x000fe20000004100 */
[----:B------:R-:W-:Y:S01]  /*3600*/  SEL R151, R194, R151, P4 ;  /* 0x00000097c2977207 */ /* 0x000fe20002000000 */
[----:B------:R-:W-:Y:S01]  /*3610*/  FMUL.FTZ R152, R192, UR15 ;  /* 0x0000000fc0987c20 */ /* 0x000fe20008410000 */
[----:B------:R-:W-:Y:S01]  /*3620*/  HFMA2.MMA R192, -RZ, RZ, 0, 0 ;  /* 0x00000000ffc07435 */ /* 0x000fe200000001ff */
[----:B------:R-:W-:-:S05]  /*3630*/  FMUL.FTZ R194, R194, R5 ;  /* 0x00000005c2c27220 */ /* 0x000fca0000410000 */
[----:B------:R-:W-:Y:S01]  /*3640*/  @P6 FMUL.FTZ R192, R152, R154 ;  /* 0x0000009a98c06220 */ /* 0x000fe20000410000 */
[----:B------:R-:W-:Y:S01]  /*3650*/  MOV R154, RZ ;  /* 0x000000ff009a7202 */ /* 0x000fe20000000f00 */
[----:B------:R-:W-:Y:S01]  /*3660*/  @P6 FMUL.FTZ R154, R218, R152 ;  /* 0x00000098da9a6220 */ /* 0x000fe20000410000 */
[----:B------:R-:W-:Y:S01]  /*3670*/  LOP3.LUT P6, RZ, R7, 0xff0000, RZ, 0xc0, !PT ;  /* 0x00ff000007ff7812 */ /* 0x000fe200078cc0ff */
[----:B------:R-:W-:Y:S01]  /*3680*/  FMUL.FTZ R152, R4, R193 ;  /* 0x000000c104987220 */ /* 0x000fe20000410000 */
[----:B------:R-:W-:Y:S01]  /*3690*/  FADD.FTZ R93, R93, R192 ;  /* 0x000000c05d5d7221 */ /* 0x000fe20000010000 */
[----:B------:R-:W-:Y:S02]  /*36a0*/  HFMA2.MMA R193, -RZ, RZ, 0, 0 ;  /* 0x00000000ffc17435 */ /* 0x000fe400000001ff */
[----:B------:R-:W-:Y:S01]  /*36b0*/  @P5 FADD.FTZ R152, R122, R152 ;  /* 0x000000987a985221 */ /* 0x000fe20000010000 */
[----:B------:R-:W0:Y:S04]  /*36c0*/  F2F.F16.F32 R154, R154 ;  /* 0x0000009a009a7304 */ /* 0x000e280000200800 */
[C---:B------:R-:W-:Y:S01]  /*36d0*/  SEL R150, R152.reuse, R150, P4 ;  /* 0x0000009698967207 */ /* 0x040fe20002000000 */
[----:B------:R-:W-:Y:S01]  /*36e0*/  FMUL.FTZ R152, R152, R5 ;  /* 0x0000000598987220 */ /* 0x000fe20000410000 */
[----:B------:R-:W-:-:S02]  /*36f0*/  LOP3.LUT P4, RZ, R7, 0xff000000, RZ, 0xc0, !PT ;  /* 0xff00000007ff7812 */ /* 0x000fc4000788c0ff */
[----:B------:R-:W-:Y:S01]  /*3700*/  @P6 MOV R192, R153 ;  /* 0x0000009900c06202 */ /* 0x000fe20000000f00 */
[----:B------:R-:W-:-:S04]  /*3710*/  FMUL.FTZ R152, R152, UR15 ;  /* 0x0000000f98987c20 */ /* 0x000fc80008410000 */
[----:B------:R-:W-:-:S05]  /*3720*/  @P6 HADD2.F32 R192, -RZ, R192.H0_H0 ;  /* 0x200000c0ffc06230 */ /* 0x000fca0000004100 */
[----:B------:R-:W-:Y:S01]  /*3730*/  @P6 FMUL.FTZ R193, R152, R192 ;  /* 0x000000c098c16220 */ /* 0x000fe20000410000 */
[----:B------:R-:W-:Y:S01]  /*3740*/  MOV R192, RZ ;  /* 0x000000ff00c07202 */ /* 0x000fe20000000f00 */
[----:B------:R-:W-:Y:S01]  /*3750*/  @P6 FMUL.FTZ R192, R217, R152 ;  /* 0x00000098d9c06220 */ /* 0x000fe20000410000 */
[----:B------:R-:W-:Y:S01]  /*3760*/  @P4 SHF.R.U32.HI R152, RZ, 0x10, R153 ;  /* 0x00000010ff984819 */ /* 0x000fe20000011699 */
[----:B------:R-:W-:Y:S02]  /*3770*/  FADD.FTZ R94, R94, R193 ;  /* 0x000000c15e5e7221 */ /* 0x000fe40000010000 */
[----:B------:R0:W1:Y:S02]  /*3780*/  F2F.F16.F32 R193, R155 ;  /* 0x0000009b00c17304 */ /* 0x0000640000200800 */
[----:B------:R-:W-:Y:S02]  /*3790*/  @P4 HADD2.F32 R153, -RZ, R152.H0_H0 ;  /* 0x20000098ff994230 */ /* 0x000fe40000004100 */
[----:B------:R-:W-:Y:S01]  /*37a0*/  FMUL.FTZ R152, R194, UR15 ;  /* 0x0000000fc2987c20 */ /* 0x000fe20008410000 */
[----:B------:R-:W-:-:S03]  /*37b0*/  HFMA2.MMA R194, -RZ, RZ, 0, 0 ;  /* 0x00000000ffc27435 */ /* 0x000fc600000001ff */
[----:B------:R-:W-:Y:S01]  /*37c0*/  @P4 FMUL.FTZ R250, R216, R152 ;  /* 0x00000098d8fa4220 */ /* 0x000fe20000410000 */
[----:B------:R-:W-:Y:S01]  /*37d0*/  F2F.F16.F32 R192, R192 ;  /* 0x000000c000c07304 */ /* 0x000fe20000200800 */
[----:B0-----:R-:W-:-:S04]  /*37e0*/  IMAD.WIDE.U32 R154, R154, 0x10000, RZ ;  /* 0x000100009a9a7825 */ /* 0x001fc800078e00ff */
[----:B------:R-:W-:Y:S01]  /*37f0*/  @P4 FMUL.FTZ R194, R152, R153 ;  /* 0x0000009998c24220 */ /* 0x000fe20000410000 */
[----:B------:R-:W-:-:S03]  /*3800*/  ISETP.NE.U32.AND P4, PT, RZ, UR16, PT ;  /* 0x00000010ff007c0c */ /* 0x000fc6000bf85070 */
[----:B------:R-:W-:Y:S01]  /*3810*/  FADD.FTZ R95, R95, R194 ;  /* 0x000000c25f5f7221 */ /* 0x000fe20000010000 */
[----:B------:R-:W-:Y:S01]  /*3820*/  ISETP.NE.AND.EX P4, PT, RZ, UR17, PT, P4 ;  /* 0x00000011ff007c0c */ /* 0x000fe2000bf85340 */
[----:B------:R-:W0:Y:S01]  /*3830*/  F2F.F16.F32 R194, R250 ;  /* 0x000000fa00c27304 */ /* 0x000e220000200800 */
        /* <DEDUP_REMOVED lines=10> */
.L_x_10698:
[----:B------:R-:W-:Y:S05]  /*38e0*/  BSYNC B0 ;  /* 0x0000000000007941 */ /* 0x000fea0003800000 */
.L_x_10697:
        /* <DEDUP_REMOVED lines=90> */
.L_x_10700:
[----:B------:R-:W-:Y:S05]  /*3e90*/  BSYNC B0 ;  /* 0x0000000000007941 */ /* 0x000fea0003800000 */
.L_x_10699:
        /* <DEDUP_REMOVED lines=90> */
.L_x_10702:
[----:B------:R-:W-:Y:S05]  /*4440*/  BSYNC B0 ;  /* 0x0000000000007941 */ /* 0x000fea0003800000 */
.L_x_10701:
        /* <DEDUP_REMOVED lines=89> */
.L_x_10704:
[----:B------:R-:W-:Y:S05]  /*49e0*/  BSYNC B0 ;  /* 0x0000000000007941 */ /* 0x000fea0003800000 */
.L_x_10703:
        /* <DEDUP_REMOVED lines=89> */
.L_x_10706:
[----:B------:R-:W-:Y:S05]  /*4f80*/  BSYNC B0 ;  /* 0x0000000000007941 */ /* 0x000fea0003800000 */
.L_x_10705:
        /* <DEDUP_REMOVED lines=20> */
[----:B--2---:R-:W-:-:S05]  /*50d0*/  @P4 MOV R190, R152 ;  /* 0x0000009800be4202 */ /* 0x004fca0000000f00 */
[----:B------:R-:W-:-:S05]  /*50e0*/  @P4 HADD2.F32 R190, -RZ, R190.H0_H0 ;  /* 0x200000beffbe4230 */ /* 0x000fca0000004100 */
[----:B------:R-:W-:Y:S01]  /*50f0*/  @P4 FMUL.FTZ R193, R154, R190 ;  /* 0x000000be9ac14220 */ /* 0x000fe20000410000 */
[----:B------:R-:W-:Y:S01]  /*5100*/  MOV R190, RZ ;  /* 0x000000ff00be7202 */ /* 0x000fe20000000f00 */
[----:B------:R-:W-:Y:S01]  /*5110*/  @P4 FMUL.FTZ R190, R199, R154 ;  /* 0x0000009ac7be4220 */ /* 0x000fe20000410000 */
[----:B------:R-:W-:Y:S01]  /*5120*/  ISETP.NE.U32.AND P4, PT, RZ, UR16, PT ;  /* 0x00000010ff007c0c */ /* 0x000fe2000bf85070 */
[----:B------:R-:W-:Y:S01]  /*5130*/  FFMA.FTZ R154, R180, R189, R194 ;  /* 0x000000bdb49a7223 */ /* 0x000fe200000100c2 */
[----:B------:R-:W-:Y:S02]  /*5140*/  FADD.FTZ R112, R112, R193 ;  /* 0x000000c170707221 */ /* 0x000fe40000010000 */
[----:B------:R-:W-:Y:S01]  /*5150*/  ISETP.NE.AND.EX P4, PT, RZ, UR17, PT, P4 ;  /* 0x00000011ff007c0c */ /* 0x000fe2000bf85340 */
[----:B------:R-:W-:Y:S03]  /*5160*/  F2F.F16.F32 R193, R190 ;  /* 0x000000be00c17304 */ /* 0x000fe60000200800 */
[----:B------:R-:W-:Y:S01]  /*5170*/  SEL R148, R155, R148, P4 ;  /* 0x000000949b947207 */ /* 0x000fe20002000000 */
[----:B------:R-:W-:-:S04]  /*5180*/  FADD.FTZ R155, R183, -R154 ;  /* 0x8000009ab79b7221 */ /* 0x000fc80000010000 */
[----:B------:R-:W-:Y:S01]  /*5190*/  FMUL.FTZ R154, R4, R155 ;  /* 0x0000009b049a7220 */ /* 0x000fe20000410000 */
[----:B------:R-:W-:-:S03]  /*51a0*/  @P6 SHF.R.U64 R155, R152, 0x10, R153 ;  /* 0x00000010989b6819 */ /* 0x000fc60000001299 */
[----:B------:R-:W-:Y:S02]  /*51b0*/  @P5 FADD.FTZ R154, R145, R154 ;  /* 0x0000009a919a5221 */ /* 0x000fe40000010000 */
[----:B------:R-:W-:Y:S02]  /*51c0*/  @P6 HADD2.F32 R155, -RZ, R155.H0_H0 ;  /* 0x2000009bff9b6230 */ /* 0x000fe40000004100 */
[C---:B------:R-:W-:Y:S01]  /*51d0*/  FMUL.FTZ R152, R154.reuse, R5 ;  /* 0x000000059a987220 */ /* 0x040fe20000410000 */
[----:B------:R-:W-:Y:S01]  /*51e0*/  SEL R149, R154, R149, P4 ;  /* 0x000000959a957207 */ /* 0x000fe20002000000 */
[----:B------:R-:W-:Y:S02]  /*51f0*/  HFMA2.MMA R154, -RZ, RZ, 0, 0 ;  /* 0x00000000ff9a7435 */ /* 0x000fe400000001ff */
[----:B------:R-:W-:-:S04]  /*5200*/  FMUL.FTZ R152, R152, UR15 ;  /* 0x0000000f98987c20 */ /* 0x000fc80008410000 */
        /* <DEDUP_REMOVED lines=11> */
[----:B------:R-:W-:Y:S02]  /*52c0*/  HFMA2.MMA R189, -RZ, RZ, 0, 0 ;  /* 0x00000000ffbd7435 */ /* 0x000fe400000001ff */
[----:B------:R-:W-:Y:S01]  /*52d0*/  @P5 FADD.FTZ R250, R146, R250 ;  /* 0x000000fa92fa5221 */ /* 0x000fe20000010000 */
[----:B------:R-:W-:Y:S02]  /*52e0*/  @P5 FADD.FTZ R4, R147, R4 ;  /* 0x0000000493045221 */ /* 0x000fe40000010000 */
[----:B------:R-:W-:Y:S02]  /*52f0*/  @P6 MOV R152, R153 ;  /* 0x0000009900986202 */ /* 0x000fe40000000f00 */
[C---:B------:R-:W-:Y:S01]  /*5300*/  SEL R150, R250.reuse, R150, P4 ;  /* 0x00000096fa967207 */ /* 0x040fe20002000000 */
[----:B------:R-:W-:Y:S01]  /*5310*/  FMUL.FTZ R250, R250, R5 ;  /* 0x00000005fafa7220 */ /* 0x000fe20000410000 */
[C---:B------:R-:W-:Y:S01]  /*5320*/  SEL R151, R4.reuse, R151, P4 ;  /* 0x0000009704977207 */ /* 0x040fe20002000000 */
[----:B------:R-:W-:Y:S01]  /*5330*/  FMUL.FTZ R5, R4, R5 ;  /* 0x0000000504057220 */ /* 0x000fe20000410000 */
[----:B------:R-:W-:Y:S01]  /*5340*/  LOP3.LUT P4, RZ, R12, 0xff000000, RZ, 0xc0, !PT ;  /* 0xff0000000cff7812 */ /* 0x000fe2000788c0ff */
[----:B------:R-:W-:Y:S01]  /*5350*/  @P6 HADD2.F32 R192, -RZ, R152.H0_H0 ;  /* 0x20000098ffc06230 */ /* 0x000fe20000004100 */
[----:B------:R-:W-:Y:S01]  /*5360*/  HFMA2.MMA R152, -RZ, RZ, 0, 0 ;  /* 0x00000000ff987435 */ /* 0x000fe200000001ff */
[----:B------:R-:W-:Y:S01]  /*5370*/  FMUL.FTZ R5, R5, UR15 ;  /* 0x0000000f05057c20 */ /* 0x000fe20008410000 */
[----:B------:R-:W-:-:S04]  /*5380*/  FMUL.FTZ R250, R250, UR15 ;  /* 0x0000000ffafa7c20 */ /* 0x000fc80008410000 */
[----:B------:R-:W-:Y:S01]  /*5390*/  @P6 FMUL.FTZ R152, R250, R192 ;  /* 0x000000c0fa986220 */ /* 0x000fe20000410000 */
[----:B------:R-:W-:Y:S01]  /*53a0*/  MOV R192, RZ ;  /* 0x000000ff00c07202 */ /* 0x000fe20000000f00 */
[----:B------:R-:W-:Y:S02]  /*53b0*/  @P6 FMUL.FTZ R192, R197, R250 ;  /* 0x000000fac5c06220 */ /* 0x000fe40000410000 */
[----:B------:R-:W-:Y:S01]  /*53c0*/  FADD.FTZ R114, R114, R152 ;  /* 0x0000009872727221 */ /* 0x000fe20000010000 */
[----:B------:R-:W-:Y:S01]  /*53d0*/  @P4 SHF.R.U32.HI R4, RZ, 0x10, R153 ;  /* 0x00000010ff044819 */ /* 0x000fe20000011699 */
[----:B------:R-:W-:Y:S01]  /*53e0*/  F2F.F16.F32 R152, R155 ;  /* 0x0000009b00987304 */ /* 0x000fe20000200800 */
[----:B------:R-:W-:Y:S01]  /*53f0*/  MOV R153, RZ ;  /* 0x000000ff00997202 */ /* 0x000fe20000000f00 */
[----:B------:R-:W-:Y:S02]  /*5400*/  @P4 FMUL.FTZ R153, R196, R5 ;  /* 0x00000005c4994220 */ /* 0x000fe40000410000 */
[----:B------:R-:W-:-:S04]  /*5410*/  @P4 HADD2.F32 R4, -RZ, R4.H0_H0 ;  /* 0x20000004ff044230 */ /* 0x000fc80000004100 */
[----:B------:R-:W0:Y:S01]  /*5420*/  F2F.F16.F32 R153, R153 ;  /* 0x0000009900997304 */ /* 0x000e220000200800 */
[----:B------:R-:W-:Y:S01]  /*5430*/  @P4 FMUL.FTZ R189, R5, R4 ;  /* 0x0000000405bd4220 */ /* 0x000fe20000410000 */
[----:B------:R-:W-:-:S03]  /*5440*/  ISETP.NE.U32.AND P4, PT, RZ, UR16, PT ;  /* 0x00000010ff007c0c */ /* 0x000fc6000bf85070 */
[----:B------:R-:W-:Y:S01]  /*5450*/  FADD.FTZ R115, R115, R189 ;  /* 0x000000bd73737221 */ /* 0x000fe20000010000 */
[----:B------:R-:W-:Y:S02]  /*5460*/  ISETP.NE.AND.EX P4, PT, RZ, UR17, PT, P4 ;  /* 0x00000011ff007c0c */ /* 0x000fe4000bf85340 */
[----:B0-----:R-:W-:Y:S01]  /*5470*/  SHF.L.U32 R154, R153, 0x10, RZ ;  /* 0x00000010999a7819 */ /* 0x001fe200000006ff */
[----:B------:R-:W-:-:S10]  /*5480*/  IMAD.WIDE.U32 R152, R152, 0x10000, RZ ;  /* 0x0001000098987825 */ /* 0x000fd400078e00ff */
[C---:B------:R-:W-:Y:S02]  /*5490*/  @P4 LEA R4, P5, R13.reuse, UR16, 0x4 ;  /* 0x000000100d044c11 */ /* 0x040fe4000f8a20ff */
[----:B------:R-:W-:Y:S02]  /*54a0*/  LOP3.LUT R152, R152, R193, RZ, 0xfc, !PT ;  /* 0x000000c198987212 */ /* 0x000fe400078efcff */
[----:B------:R-:W-:-:S05]  /*54b0*/  @P4 LEA.HI.X R5, R13, UR17, RZ, 0x4, P5 ;  /* 0x000000110d054c11 */ /* 0x000fca000a8f24ff */
[----:B------:R0:W-:Y:S02]  /*54c0*/  @P4 STG.E.128 desc[UR4][R4.64], R148 ;  /* 0x0000009404004986 */ /* 0x0001e4000c101d04 */
[----:B0-----:R-:W-:-:S04]  /*54d0*/  LEA R4, P4, R13, UR18, 0x3 ;  /* 0x000000120d047c11 */ /* 0x001fc8000f8818ff */
[----:B------:R-:W-:Y:S02]  /*54e0*/  LEA.HI.X R5, R13, UR19, RZ, 0x3, P4 ;  /* 0x000000130d057c11 */ /* 0x000fe4000a0f1cff */
[----:B------:R-:W0:Y:S02]  /*54f0*/  F2F.F16.F32 R13, R192 ;  /* 0x000000c0000d7304 */ /* 0x000e240000200800 */
[----:B0-----:R-:W-:-:S05]  /*5500*/  LOP3.LUT R153, R153, R154, R13, 0xfe, !PT ;  /* 0x0000009a99997212 */ /* 0x001fca00078efe0d */
[----:B------:R0:W-:Y:S02]  /*5510*/  STG.E.64 desc[UR4][R4.64], R152 ;  /* 0x0000009804007986 */ /* 0x0001e4000c101b04 */
.L_x_10708:
[----:B------:R-:W-:Y:S05]  /*5520*/  BSYNC B0 ;  /* 0x0000000000007941 */ /* 0x000fea0003800000 */
.L_x_10707:
[----:B------:R-:W-:Y:S02]  /*5530*/  IADD3 R2, R2, UR20, RZ ;  /* 0x0000001402027c10 */ /* 0x000fe4000fffe0ff */
[----:B------:R-:W-:Y:S02]  /*5540*/  SEL R189, RZ, 0x1, P3 ;  /* 0x00000001ffbd7807 */ /* 0x000fe40001800000 */
[----:B------:R-:W-:-:S13]  /*5550*/  ISETP.GE.AND P3, PT, R2, UR21, PT ;  /* 0x0000001502007c0c */ /* 0x000fda000bf66270 */
[----:B------:R-:W-:Y:S05]  /*5560*/  @!P3 BRA `(.L_x_10709) ;  /* 0xffffffb80088b947 */ /* 0x000fea000383ffff */
.L_x_10679:
        /* <DEDUP_REMOVED lines=18> */
.L_x_10711:
[----:B------:R-:W-:Y:S05]  /*5690*/  BSYNC B0 ;  /* 0x0000000000007941 */ /* 0x000fea0003800000 */
.L_x_10710:
        /* <DEDUP_REMOVED lines=13> */
.L_x_10713:
[----:B------:R-:W-:Y:S05]  /*5770*/  BSYNC B0 ;  /* 0x0000000000007941 */ /* 0x000fea0003800000 */
.L_x_10712:
        /* <DEDUP_REMOVED lines=13> */
.L_x_10715:
[----:B------:R-:W-:Y:S05]  /*5850*/  BSYNC B0 ;  /* 0x0000000000007941 */ /* 0x000fea0003800000 */
.L_x_10714:
        /* <DEDUP_REMOVED lines=13> */
.L_x_10717:
[----:B------:R-:W-:Y:S05]  /*5930*/  BSYNC B0 ;  /* 0x0000000000007941 */ /* 0x000fea0003800000 */
.L_x_10716:
        /* <DEDUP_REMOVED lines=12> */
.L_x_10719:
[----:B------:R-:W-:Y:S05]  /*5a00*/  BSYNC B0 ;  /* 0x0000000000007941 */ /* 0x000fea0003800000 */
.L_x_10718:
        /* <DEDUP_REMOVED lines=12> */
.L_x_10721:
[----:B------:R-:W-:Y:S05]  /*5ad0*/  BSYNC B0 ;  /* 0x0000000000007941 */ /* 0x000fea0003800000 */
.L_x_10720:
        /* <DEDUP_REMOVED lines=12> */
.L_x_10694:
[----:B------:R-:W-:Y:S01]  /*5ba0*/  HFMA2.MMA R152, -RZ, RZ, 0, 9.5367431640625e-07 ;  /* 0x00000010ff987435 */ /* 0x000fe200000001ff */
[----:B-----5:R-:W-:Y:S02]  /*5bb0*/  MOV R190, R193 ;  /* 0x000000c100be7202 */ /* 0x020fe40000000f00 */
[----:B------:R-:W-:Y:S02]  /*5bc0*/  MOV R153, 0x1f ;  /* 0x0000001f00997802 */ /* 0x000fe40000000f00 */
[----:B------:R-:W-:-:S07]  /*5bd0*/  MOV R189, 0xffffffff ;  /* 0xffffffff00bd7802 */ /* 0x000fce0000000f00 */
[----:B0-----:R-:W-:Y:S05]  /*5be0*/  WARPSYNC.COLLECTIVE R189, `(.L_x_10722) ;  /* 0x00000000bd087348 */ /* 0x001fea0003c00000 */
[----:B------:R1:W2:Y:S02]  /*5bf0*/  SHFL.DOWN P5, R194, R190, R152, R153 ;  /* 0x08000098bec27389 */ /* 0x0002a400000a0099 */
[----:B012---:R-:W-:Y:S01]  /*5c00*/  ENDCOLLECTIVE ;  /* 0x000000000000791b */ /* 0x007fe20003800000 */
.L_x_10722:
[----:B------:R-:W-:Y:S01]  /*5c10*/  MOV R190, R192 ;  /* 0x000000c000be7202 */ /* 0x000fe20000000f00 */
[----:B------:R-:W-:-:S07]  /*5c20*/  FADD.FTZ R193, R194, R193 ;  /* 0x000000c1c2c17221 */ /* 0x000fce0000010000 */
[----:B------:R-:W-:Y:S05]  /*5c30*/  WARPSYNC.COLLECTIVE R189, `(.L_x_10723) ;  /* 0x00000000bd087348 */ /* 0x000fea0003c00000 */
[----:B------:R0:W1:Y:S02]  /*5c40*/  SHFL.DOWN P5, R194, R190, R152, R153 ;  /* 0x08000098bec27389 */ /* 0x00006400000a0099 */
[----:B01----:R-:W-:Y:S01]  /*5c50*/  ENDCOLLECTIVE ;  /* 0x000000000000791b */ /* 0x003fe20003800000 */
.L_x_10723:
[----:B------:R-:W-:Y:S01]  /*5c60*/  HFMA2.MMA R152, -RZ, RZ, 0, 4.76837158203125e-07 ;  /* 0x00000008ff987435 */ /* 0x000fe200000001ff */
[----:B------:R-:W-:Y:S02]  /*5c70*/  MOV R190, R193 ;  /* 0x000000c100be7202 */ /* 0x000fe40000000f00 */
[----:B------:R-:W-:-:S08]  /*5c80*/  MOV R250, R194 ;  /* 0x000000c200fa7202 */ /* 0x000fd00000000f00 */
[----:B------:R-:W-:Y:S05]  /*5c90*/  WARPSYNC.COLLECTIVE R189, `(.L_x_10724) ;  /* 0x00000000bd087348 */ /* 0x000fea0003c00000 */
[----:B------:R0:W1:Y:S02]  /*5ca0*/  SHFL.DOWN P5, R194, R190, R152, R153 ;  /* 0x08000098bec27389 */ /* 0x00006400000a0099 */
[----:B01----:R-:W-:Y:S01]  /*5cb0*/  ENDCOLLECTIVE ;  /* 0x000000000000791b */ /* 0x003fe20003800000 */
.L_x_10724:
[----:B------:R-:W-:-:S05]  /*5cc0*/  FADD.FTZ R192, R250, R192 ;  /* 0x000000c0fac07221 */ /* 0x000fca0000010000 */
[----:B------:R-:W-:Y:S01]  /*5cd0*/  MOV R190, R192 ;  /* 0x000000c000be7202 */ /* 0x000fe20000000f00 */
[----:B------:R-:W-:-:S07]  /*5ce0*/  FADD.FTZ R193, R193, R194 ;  /* 0x000000c2c1c17221 */ /* 0x000fce0000010000 */
[----:B------:R-:W-:Y:S05]  /*5cf0*/  WARPSYNC.COLLECTIVE R189, `(.L_x_10725) ;  /* 0x00000000bd087348 */ /* 0x000fea0003c00000 */
[----:B------:R0:W1:Y:S02]  /*5d00*/  SHFL.DOWN P5, R194, R190, R152, R153 ;  /* 0x08000098bec27389 */ /* 0x00006400000a0099 */
[----:B01----:R-:W-:Y:S01]  /*5d10*/  ENDCOLLECTIVE ;  /* 0x000000000000791b */ /* 0x003fe20003800000 */
.L_x_10725:
[----:B------:R-:W-:Y:S01]  /*5d20*/  HFMA2.MMA R152, -RZ, RZ, 0, 2.384185791015625e-07 ;  /* 0x00000004ff987435 */ /* 0x000fe200000001ff */
[----:B------:R-:W-:Y:S02]  /*5d30*/  MOV R190, R193 ;  /* 0x000000c100be7202 */ /* 0x000fe40000000f00 */
[----:B------:R-:W-:-:S08]  /*5d40*/  MOV R250, R194 ;  /* 0x000000c200fa7202 */ /* 0x000fd00000000f00 */
[----:B------:R-:W-:Y:S05]  /*5d50*/  WARPSYNC.COLLECTIVE R189, `(.L_x_10726) ;  /* 0x00000000bd087348 */ /* 0x000fea0003c00000 */
[----:B------:R0:W1:Y:S02]  /*5d60*/  SHFL.DOWN P5, R194, R190, R152, R153 ;  /* 0x08000098bec27389 */ /* 0x00006400000a0099 */
[----:B01----:R-:W-:Y:S01]  /*5d70*/  ENDCOLLECTIVE ;  /* 0x000000000000791b */ /* 0x003fe20003800000 */
.L_x_10726:
[----:B------:R-:W-:-:S05]  /*5d80*/  FADD.FTZ R192, R192, R250 ;  /* 0x000000fac0c07221 */ /* 0x000fca0000010000 */
[----:B------:R-:W-:Y:S01]  /*5d90*/  MOV R190, R192 ;  /* 0x000000c000be7202 */ /* 0x000fe20000000f00 */
[----:B------:R-:W-:-:S07]  /*5da0*/  FADD.FTZ R193, R193, R194 ;  /* 0x000000c2c1c17221 */ /* 0x000fce0000010000 */
[----:B------:R-:W-:Y:S05]  /*5db0*/  WARPSYNC.COLLECTIVE R189, `(.L_x_10727) ;  /* 0x00000000bd087348 */ /* 0x000fea0003c00000 */
[----:B------:R0:W1:Y:S02]  /*5dc0*/  SHFL.DOWN P5, R194, R190, R152, R153 ;  /* 0x08000098bec27389 */ /* 0x00006400000a0099 */
[----:B01----:R-:W-:Y:S01]  /*5dd0*/  ENDCOLLECTIVE ;  /* 0x000000000000791b */ /* 0x003fe20003800000 */
.L_x_10727:
[----:B------:R-:W-:Y:S01]  /*5de0*/  HFMA2.MMA R152, -RZ, RZ, 0, 1.1920928955078125e-07 ;  /* 0x00000002ff987435 */ /* 0x000fe200000001ff */
[----:B------:R-:W-:Y:S02]  /*5df0*/  MOV R190, R193 ;  /* 0x000000c100be7202 */ /* 0x000fe40000000f00 */
[----:B------:R-:W-:-:S08]  /*5e00*/  MOV R250, R194 ;  /* 0x000000c200fa7202 */ /* 0x000fd00000000f00 */
[----:B------:R-:W-:Y:S05]  /*5e10*/  WARPSYNC.COLLECTIVE R189, `(.L_x_10728) ;  /* 0x00000000bd087348 */ /* 0x000fea0003c00000 */
[----:B------:R0:W1:Y:S02]  /*5e20*/  SHFL.DOWN P5, R194, R190, R152, R153 ;  /* 0x08000098bec27389 */ /* 0x00006400000a0099 */
[----:B01----:R-:W-:Y:S01]  /*5e30*/  ENDCOLLECTIVE ;  /* 0x000000000000791b */ /* 0x003fe20003800000 */
.L_x_10728:
[----:B------:R-:W-:-:S05]  /*5e40*/  FADD.FTZ R192, R192, R250 ;  /* 0x000000fac0c07221 */ /* 0x000fca0000010000 */
[----:B------:R-:W-:Y:S01]  /*5e50*/  MOV R190, R192 ;  /* 0x000000c000be7202 */ /* 0x000fe20000000f00 */
[----:B------:R-:W-:-:S07]  /*5e60*/  FADD.FTZ R193, R193, R194 ;  /* 0x000000c2c1c17221 */ /* 0x000fce0000010000 */
[----:B------:R-:W-:Y:S05]  /*5e70*/  WARPSYNC.COLLECTIVE R189, `(.L_x_10729) ;  /* 0x00000000bd087348 */ /* 0x000fea0003c00000 */
[----:B------:R0:W1:Y:S02]  /*5e80*/  SHFL.DOWN P5, R194, R190, R152, R153 ;  /* 0x08000098bec27389 */ /* 0x00006400000a0099 */
[----:B01----:R-:W-:Y:S01]  /*5e90*/  ENDCOLLECTIVE ;  /* 0x000000000000791b */ /* 0x003fe20003800000 */
.L_x_10729:
[----:B------:R-:W-:Y:S01]  /*5ea0*/  HFMA2.MMA R152, -RZ, RZ, 0, 5.9604644775390625e-08 ;  /* 0x00000001ff987435 */ /* 0x000fe200000001ff */
[----:B------:R-:W-:Y:S02]  /*5eb0*/  MOV R190, R193 ;  /* 0x000000c100be7202 */ /* 0x000fe40000000f00 */
[----:B------:R-:W-:-:S08]  /*5ec0*/  MOV R250, R194 ;  /* 0x000000c200fa7202 */ /* 0x000fd00000000f00 */
[----:B------:R-:W-:Y:S05]  /*5ed0*/  WARPSYNC.COLLECTIVE R189, `(.L_x_10730) ;  /* 0x00000000bd087348 */ /* 0x000fea0003c00000 */
[----:B------:R0:W1:Y:S02]  /*5ee0*/  SHFL.DOWN P5, R194, R190, R152, R153 ;  /* 0x08000098bec27389 */ /* 0x00006400000a0099 */
[----:B01----:R-:W-:Y:S01]  /*5ef0*/  ENDCOLLECTIVE ;  /* 0x000000000000791b */ /* 0x003fe20003800000 */
.L_x_10730:
[----:B------:R-:W-:-:S05]  /*5f00*/  FADD.FTZ R192, R192, R250 ;  /* 0x000000fac0c07221 */ /* 0x000fca0000010000 */
[----:B------:R-:W-:Y:S02]  /*5f10*/  MOV R190, R192 ;  /* 0x000000c000be7202 */ /* 0x000fe40000000f00 */
[----:B------:R-:W-:-:S07]  /*5f20*/  MOV R250, R194 ;  /* 0x000000c200fa7202 */ /* 0x000fce0000000f00 */
[----:B------:R-:W-:Y:S05]  /*5f30*/  WARPSYNC.COLLECTIVE R189, `(.L_x_10731) ;  /* 0x00000000bd087348 */ /* 0x000fea0003c00000 */
[----:B------:R0:W1:Y:S02]  /*5f40*/  SHFL.DOWN P5, R194, R190, R152, R153 ;  /* 0x08000098bec27389 */ /* 0x00006400000a0099 */
[----:B01----:R-:W-:Y:S01]  /*5f50*/  ENDCOLLECTIVE ;  /* 0x000000000000791b */ /* 0x003fe20003800000 */
.L_x_10731:
[----:B------:R-:W-:Y:S05]  /*5f60*/  BRA `(.L_x_10732) ;  /* 0xffffffcc00007947 */ /* 0x000fea000383ffff */
.L_x_10733:
        /* <DEDUP_REMOVED lines=9> */
.L_x_15296:


//--------------------- .text._ZN10layer_norm13ln_bwd_kernelINS_13Kernel_traitsI6__halfS2_fS2_fjLj7168ELj1ELj1ELj8ELj8ENS_18Kernel_traits_baseILj7168ES2_S2_fS2_fjLj256EEEEELb1ELb1ELb0ELb1EEEvNS_9BwdParamsE --------------------------
	.section	.text._ZN10layer_norm13ln_bwd_kernelINS_13Kernel_traitsI6__halfS2_fS2_fjLj7168ELj1ELj1ELj8ELj8ENS_18Kernel_traits_baseILj7168ES2_S2_fS2_fjLj256EEEEELb1ELb1ELb0ELb1EEEvNS_9BwdParamsE,"ax",@progbits
	.align	128
        .global         _ZN10layer_norm13ln_bwd_kernelINS_13Kernel_traitsI6__halfS2_fS2_fjLj7168ELj1ELj1ELj8ELj8ENS_18Kernel_traits_baseILj7168ES2_S2_fS2_fjLj256EEEEELb1ELb1ELb0ELb1EEEvNS_9BwdParamsE
        .type           _ZN10layer_norm13ln_bwd_kernelINS_13Kernel_traitsI6__halfS2_fS2_fjLj7168ELj1ELj1ELj8ELj8ENS_18Kernel_traits_baseILj7168ES2_S2_fS2_fjLj256EEEEELb1ELb1ELb0ELb1EEEvNS_9BwdParamsE,@function
        .size           _ZN10layer_norm13ln_bwd_kernelINS_13Kernel_traitsI6__halfS2_fS2_fjLj7168ELj1ELj1ELj8ELj8ENS_18Kernel_traits_baseILj7168ES2_S2_fS2_fjLj256EEEEELb1ELb1ELb0ELb1EEEvNS_9BwdParamsE,(.L_x_15297 - _ZN10layer_norm13ln_bwd_kernelINS_13Kernel_traitsI6__halfS2_fS2_fjLj7168ELj1ELj1ELj8ELj8ENS_18Kernel_traits_baseILj7168ES2_S2_fS2_fjLj256EEEEELb1ELb1ELb0ELb1EEEvNS_9BwdParamsE)
        .other          _ZN10layer_norm13ln_bwd_kernelINS_13Kernel_traitsI6__halfS2_fS2_fjLj7168ELj1ELj1ELj8ELj8ENS_18Kernel_traits_baseILj7168ES2_S2_fS2_fjLj256EEEEELb1ELb1ELb0ELb1EEEvNS_9BwdParamsE,@"STO_CUDA_ENTRY STV_DEFAULT"
_ZN10layer_norm13ln_bwd_kernelINS_13Kernel_traitsI6__halfS2_fS2_fjLj7168ELj1ELj1ELj8ELj8ENS_18Kernel_traits_baseILj7168ES2_S2_fS2_fjLj256EEEEELb1ELb1ELb0ELb1EEEvNS_9BwdParamsE:
.text._ZN10layer_norm13ln_bwd_kernelINS_13Kernel_traitsI6__halfS2_fS2_fjLj7168ELj1ELj1ELj8ELj8ENS_18Kernel_traits_baseILj7168ES2_S2_fS2_fjLj256EEEEELb1ELb1ELb0ELb1EEEvNS_9BwdParamsE:
        /* <DEDUP_REMOVED lines=62> */
.L_x_10734:
        /* <DEDUP_REMOVED lines=10> */
[----:B------:R-:W5:Y:S01]  /*0480*/  LDG.E.64 R224, desc[UR4][R2.64+0x3000] ;  /* 0x0030000402e07981 */ /* 0x000f62000c1e1b00 */
[----:B------:R-:W-:Y:S01]  /*0490*/  IADD3.X R5, RZ, UR7, RZ, P0, !PT ;  /* 0x00000007ff057c10 */ /* 0x000fe200087fe4ff */
[----:B------:R-:W-:Y:S02]  /*04a0*/  ULDC.64 UR6, c[0x0][0x270] ;  /* 0x00009c0000067ab9 */ /* 0x000fe40000000a00 */
        /* <DEDUP_REMOVED lines=49> */
[----:B0-----:R-:W-:Y:S01]  /*07c0*/  CS2R R4, SRZ ;  /* 0x0000000000047805 */ /* 0x001fe2000001ff00 */
[----:B--2---:R-:W-:Y:S02]  /*07d0*/  HADD2.F32 R0, -RZ, R6.H0_H0 ;  /* 0x20000006ff007230 */ /* 0x004fe40000004100 */
[----:B------:R-:W-:-:S03]  /*07e0*/  HADD2.F32 R2, -RZ, R7.H0_H0 ;  /* 0x20000007ff027230 */ /* 0x000fc60000004100 */
[----:B------:R0:W-:Y:S01]  /*07f0*/  STL [R1+0x24], R0 ;  /* 0x0000240001007387 */ /* 0x0001e20000100800 */
[--C-:B------:R-:W-:Y:S02]  /*0800*/  SHF.R.U64 R51, R6, 0x10, R7.reuse ;  /* 0x0000001006337819 */ /* 0x100fe40000001207 */
[----:B------:R-:W-:Y:S01]  /*0810*/  SHF.R.U32.HI R50, RZ, 0x10, R7 ;  /* 0x00000010ff327819 */ /* 0x000fe20000011607 */
[----:B------:R4:W-:Y:S01]  /*0820*/  STL [R1+0x1c], R2 ;  /* 0x00001c0201007387 */ /* 0x0009e20000100800 */
[--C-:B---3--:R-:W-:Y:S01]  /*0830*/  SHF.R.U64 R49, R8, 0x10, R9.reuse ;  /* 0x0000001008317819 */ /* 0x108fe20000001209 */
[----:B0-----:R-:W-:Y:S01]  /*0840*/  HADD2.F32 R0, -RZ, R8.H0_H0 ;  /* 0x20000008ff007230 */ /* 0x001fe20000004100 */
[----:B------:R-:W-:Y:S01]  /*0850*/  SHF.R.U32.HI R48, RZ, 0x10, R9 ;  /* 0x00000010ff307819 */ /* 0x000fe20000011609 */
[----:B------:R-:W-:Y:S02]  /*0860*/  HADD2.F32 R3, -RZ, R9.H0_H0 ;  /* 0x20000009ff037230 */ /* 0x000fe40000004100 */
[----:B----4-:R-:W-:Y:S01]  /*0870*/  HADD2.F32 R2, -RZ, R10.H0_H0 ;  /* 0x2000000aff027230 */ /* 0x010fe20000004100 */
[----:B------:R0:W-:Y:S01]  /*0880*/  STL [R1+0x14], R0 ;  /* 0x0000140001007387 */ /* 0x0001e20000100800 */
[----:B------:R-:W-:-:S02]  /*0890*/  HADD2.F32 R51, -RZ, R51.H0_H0 ;  /* 0x20000033ff337230 */ /* 0x000fc40000004100 */
[----:B------:R-:W-:Y:S01]  /*08a0*/  HADD2.F32 R50, -RZ, R50.H0_H0 ;  /* 0x20000032ff327230 */ /* 0x000fe20000004100 */
[----:B------:R-:W-:Y:S01]  /*08b0*/  STL [R1+0xc], R3 ;  /* 0x00000c0301007387 */ /* 0x000fe20000100800 */
[----:B------:R-:W-:Y:S01]  /*08c0*/  HADD2.F32 R49, -RZ, R49.H0_H0 ;  /* 0x20000031ff317230 */ /* 0x000fe20000004100 */
[----:B0-----:R-:W-:Y:S01]  /*08d0*/  SHF.R.U64 R0, R10, 0x10, R11 ;  /* 0x000000100a007819 */ /* 0x001fe2000000120b */
[----:B------:R-:W-:Y:S01]  /*08e0*/  HADD2.F32 R48, -RZ, R48.H0_H0 ;  /* 0x20000030ff307230 */ /* 0x000fe20000004100 */
[----:B------:R0:W-:Y:S03]  /*08f0*/  STL [R1+0x4], R2 ;  /* 0x0000040201007387 */ /* 0x0001e60000100800 */
[----:B------:R-:W-:Y:S01]  /*0900*/  HADD2.F32 R0, -RZ, R0.H0_H0 ;  /* 0x20000000ff007230 */ /* 0x000fe20000004100 */
[----:B------:R1:W-:Y:S04]  /*0910*/  STL [R1+0x20], R51 ;  /* 0x0000203301007387 */ /* 0x0003e80000100800 */
[----:B------:R1:W-:Y:S04]  /*0920*/  STL [R1+0x18], R50 ;  /* 0x0000183201007387 */ /* 0x0003e80000100800 */
[----:B------:R1:W-:Y:S04]  /*0930*/  STL [R1+0x10], R49 ;  /* 0x0000103101007387 */ /* 0x0003e80000100800 */
[----:B------:R1:W-:Y:S04]  /*0940*/  STL [R1+0x8], R48 ;  /* 0x0000083001007387 */ /* 0x0003e80000100800 */
[----:B------:R1:W-:Y:S01]  /*0950*/  STL [R1], R0 ;  /* 0x0000000001007387 */ /* 0x0003e20000100800 */
[----:B-----5:R-:W-:Y:S01]  /*0960*/  SHF.R.U64 R226, R224, 0x10, R225 ;  /* 0x00000010e0e27819 */ /* 0x020fe200000012e1 */
[----:B------:R-:W-:Y:S01]  /*0970*/  HADD2.F32 R227, -RZ, R224.H0_H0 ;  /* 0x200000e0ffe37230 */ /* 0x000fe20000004100 */
[----:B------:R-:W-:Y:S01]  /*0980*/  SHF.R.U64 R214, R212, 0x10, R213 ;  /* 0x00000010d4d67819 */ /* 0x000fe200000012d5 */
        /* <DEDUP_REMOVED lines=18> */
[----:B------:R-:W-:Y:S02]  /*0ab0*/  SHF.R.U32.HI R224, RZ, 0x10, R225 ;  /* 0x00000010ffe07819 */ /* 0x000fe400000116e1 */
[--C-:B------:R-:W-:Y:S02]  /*0ac0*/  SHF.R.U64 R222, R220, 0x10, R221.reuse ;  /* 0x00000010dcde7819 */ /* 0x100fe400000012dd */
[----:B------:R-:W-:Y:S02]  /*0ad0*/  SHF.R.U32.HI R216, RZ, 0x10, R221 ;  /* 0x00000010ffd87819 */ /* 0x000fe400000116dd */
[----:B------:R-:W-:Y:S02]  /*0ae0*/  SHF.R.U32.HI R212, RZ, 0x10, R213 ;  /* 0x00000010ffd47819 */ /* 0x000fe400000116d5 */
[----:B------:R-:W-:Y:S02]  /*0af0*/  SHF.R.U32.HI R208, RZ, 0x10, R209 ;  /* 0x00000010ffd07819 */ /* 0x000fe400000116d1 */
[----:B------:R-:W-:-:S02]  /*0b00*/  SHF.R.U32.HI R196, RZ, 0x10, R197 ;  /* 0x00000010ffc47819 */ /* 0x000fc400000116c5 */
[----:B------:R-:W-:Y:S02]  /*0b10*/  SHF.R.U32.HI R192, RZ, 0x10, R193 ;  /* 0x00000010ffc07819 */ /* 0x000fe400000116c1 */
[----:B------:R-:W-:Y:S02]  /*0b20*/  SHF.R.U32.HI R188, RZ, 0x10, R189 ;  /* 0x00000010ffbc7819 */ /* 0x000fe400000116bd */
[----:B------:R-:W-:Y:S01]  /*0b30*/  SHF.R.U32.HI R184, RZ, 0x10, R185 ;  /* 0x00000010ffb87819 */ /* 0x000fe200000116b9 */
[----:B------:R-:W-:Y:S01]  /*0b40*/  HADD2.F32 R252, -RZ, R11.H0_H0 ;  /* 0x2000000bfffc7230 */ /* 0x000fe20000004100 */
[----:B------:R-:W-:Y:S01]  /*0b50*/  CS2R R10, SRZ ;  /* 0x00000000000a7805 */ /* 0x000fe2000001ff00 */
        /* <DEDUP_REMOVED lines=9> */
[----:B0-----:R-:W-:Y:S01]  /*0bf0*/  CS2R R2, SRZ ;  /* 0x0000000000027805 */ /* 0x001fe2000001ff00 */
        /* <DEDUP_REMOVED lines=32> */
[----:B-1----:R-:W-:-:S07]  /*0e00*/  HADD2.F32 R184, -RZ, R184.H0_H0 ;  /* 0x200000b8ffb87230 */ /* 0x002fce0000004100 */
.L_x_10737:
        /* <DEDUP_REMOVED lines=17> */
[C---:B------:R-:W-:Y:S02]  /*0f20*/  LEA R80, P1, R182.reuse, UR10, 0x4 ;  /* 0x0000000ab6507c11 */ /* 0x040fe4000f8220ff */
[C---:B------:R-:W-:Y:S02]  /*0f30*/  IADD3 R176, R182.reuse, 0x100, RZ ;  /* 0x00000100b6b07810 */ /* 0x040fe40007ffe0ff */
        /* <DEDUP_REMOVED lines=11> */
[--C-:B------:R-:W-:Y:S01]  /*0ff0*/  IMAD.WIDE.U32 R152, R174, 0x8, R154.reuse ;  /* 0x00000008ae987825 */ /* 0x100fe200078e009a */
[C---:B------:R-:W-:Y:S01]  /*1000*/  LEA R92, P1, R173.reuse, UR10, 0x4 ;  /* 0x0000000aad5c7c11 */ /* 0x040fe2000f8220ff */
[----:B------:R-:W3:Y:S02]  /*1010*/  LDG.E.64 R156, desc[UR4][R156.64] ;  /* 0x000000049c9c7981 */ /* 0x000ee4000c1e1b00 */
[--C-:B------:R-:W-:Y:S01]  /*1020*/  IMAD.WIDE.U32 R150, R173, 0x8, R154.reuse ;  /* 0x00000008ad967825 */ /* 0x100fe200078e009a */
[----:B------:R-:W-:Y:S01]  /*1030*/  IADD3 R171, R182, 0x500, RZ ;  /* 0x00000500b6ab7810 */ /* 0x000fe20007ffe0ff */
[----:B------:R-:W3:Y:S01]  /*1040*/  LDG.E.64 R152, desc[UR4][R152.64] ;  /* 0x0000000498987981 */ /* 0x000ee2000c1e1b00 */
[----:B------:R-:W-:Y:S01]  /*1050*/  LEA.HI.X R89, R174, UR11, RZ, 0x4, P2 ;  /* 0x0000000bae597c11 */ /* 0x000fe200090f24ff */
        /* <DEDUP_REMOVED lines=73> */
[----:B0-----:R-:W-:Y:S01]  /*14f0*/  MOV R160, 0x3f800000 ;  /* 0x3f80000000a07802 */ /* 0x001fe20000000f00 */
[----:B----4-:R-:W-:Y:S01]  /*1500*/  @P0 HADD2.F32 R160, -RZ, R200.H0_H0 ;  /* 0x200000c8ffa00230 */ /* 0x010fe20000004100 */
[--C-:B--2---:R-:W-:Y:S02]  /*1510*/  SHF.R.U64 R199, R158, 0x10, R159.reuse ;  /* 0x000000109ec77819 */ /* 0x104fe4000000129f */
[----:B------:R-:W-:Y:S02]  /*1520*/  MOV R200, R159 ;  /* 0x0000009f00c87202 */ /* 0x000fe40000000f00 */
[----:B------:R-:W-:Y:S02]  /*1530*/  SHF.R.U32.HI R203, RZ, 0x10, R159 ;  /* 0x00000010ffcb7819 */ /* 0x000fe4000001169f */
[----:B------:R-:W-:Y:S02]  /*1540*/  MOV R202, R158 ;  /* 0x0000009e00ca7202 */ /* 0x000fe40000000f00 */
[----:B---3--:R-:W-:-:S02]  /*1550*/  MOV R159, R156 ;  /* 0x0000009c009f7202 */ /* 0x008fc40000000f00 */
[--C-:B------:R-:W-:Y:S02]  /*1560*/  SHF.R.U64 R156, R156, 0x10, R157.reuse ;  /* 0x000000109c9c7819 */ /* 0x100fe4000000129d */
[----:B------:R-:W-:Y:S02]  /*1570*/  MOV R158, R157 ;  /* 0x0000009d009e7202 */ /* 0x000fe40000000f00 */
[----:B------:R-:W-:Y:S02]  /*1580*/  SHF.R.U32.HI R161, RZ, 0x10, R157 ;  /* 0x00000010ffa17819 */ /* 0x000fe4000001169d */
[----:B-1----:R-:W-:Y:S02]  /*1590*/  MOV R162, R152 ;  /* 0x0000009800a27202 */ /* 0x002fe40000000f00 */
        /* <DEDUP_REMOVED lines=11> */
[----:B------:R-:W-:Y:S02]  /*1650*/  FSEL R149, R201, RZ, !P2 ;  /* 0x000000ffc9957208 */ /* 0x000fe40005000000 */
[----:B------:R-:W-:Y:S02]  /*1660*/  MOV R217, R146 ;  /* 0x0000009200d97202 */ /* 0x000fe40000000f00 */
[----:B------:R-:W-:Y:S01]  /*1670*/  MOV R201, R154 ;  /* 0x0000009a00c97202 */ /* 0x000fe20000000f00 */
[C---:B------:R-:W-:Y:S01]  /*1680*/  FADD.FTZ R235, -R149.reuse, R81 ;  /* 0x0000005195eb7221 */ /* 0x040fe20000010100 */
[----:B------:R-:W-:Y:S01]  /*1690*/  SHF.R.U64 R218, R154, 0x10, R155 ;  /* 0x000000109ada7819 */ /* 0x000fe2000000129b */
[C---:B------:R-:W-:Y:S01]  /*16a0*/  FADD.FTZ R154, -R149.reuse, R98 ;  /* 0x00000062959a7221 */ /* 0x040fe20000010100 */
[C---:B------:R-:W-:Y:S01]  /*16b0*/  FADD.FTZ R236, -R149.reuse, R85 ;  /* 0x0000005595ec7221 */ /* 0x040fe20000010100 */
[C---:B------:R-:W-:Y:S01]  /*16c0*/  FADD.FTZ R98, -R149.reuse, R100 ;  /* 0x0000006495627221 */ /* 0x040fe20000010100 */
[----:B------:R-:W-:Y:S01]  /*16d0*/  FADD.FTZ R85, -R149, R90 ;  /* 0x0000005a95557221 */ /* 0x000fe20000010100 */
[----:B------:R-:W-:-:S02]  /*16e0*/  HADD2.F32 R199, -RZ, R199.H0_H0 ;  /* 0x200000c7ffc77230 */ /* 0x000fc40000004100 */
[----:B------:R-:W-:Y:S01]  /*16f0*/  FADD.FTZ R90, -R149, R104 ;  /* 0x00000068955a7221 */ /* 0x000fe20000010100 */
[----:B------:R-:W-:Y:S02]  /*1700*/  HADD2.F32 R100, -RZ, R157.H0_H0 ;  /* 0x2000009dff647230 */ /* 0x000fe40000004100 */
[----:B------:R-:W-:Y:S02]  /*1710*/  HADD2.F32 R157, -RZ, R206.H0_H0 ;  /* 0x200000ceff9d7230 */ /* 0x000fe40000004100 */
[----:B------:R-:W-:Y:S01]  /*1720*/  FMUL.FTZ R235, R170, R235 ;  /* 0x000000ebaaeb7220 */ /* 0x000fe20000410000 */
[----:B------:R-:W2:Y:S01]  /*1730*/  LDL R206, [R1+0xc] ;  /* 0x00000c0001ce7983 */ /* 0x000ea20000100800 */
[----:B------:R-:W-:Y:S02]  /*1740*/  HADD2.F32 R104, -RZ, R217.H0_H0 ;  /* 0x200000d9ff687230 */ /* 0x000fe40000004100 */
[----:B------:R-:W-:Y:S01]  /*1750*/  FADD.FTZ R30, R199, R30 ;  /* 0x0000001ec71e7221 */ /* 0x000fe20000010000 */
[----:B------:R-:W3:Y:S01]  /*1760*/  LDL R217, [R1+0x10] ;  /* 0x0000100001d97983 */ /* 0x000ee20000100800 */
[-C--:B------:R-:W-:Y:S01]  /*1770*/  FFMA.FTZ R2, R235, R199.reuse, R2 ;  /* 0x000000c7eb027223 */ /* 0x080fe20000010002 */
[----:B------:R-:W-:Y:S01]  /*1780*/  FMUL.FTZ R232, R232, R199 ;  /* 0x000000c7e8e87220 */ /* 0x000fe20000410000 */
[----:B------:R-:W-:-:S02]  /*1790*/  HADD2.F32 R199, -RZ, R163.H0_H0 ;  /* 0x200000a3ffc77230 */ /* 0x000fc40000004100 */
[----:B------:R-:W-:Y:S02]  /*17a0*/  HADD2.F32 R163, -RZ, R150.H0_H0 ;  /* 0x20000096ffa37230 */ /* 0x000fe40000004100 */
[----:B------:R-:W-:Y:S02]  /*17b0*/  HADD2.F32 R150, -RZ, R166.H0_H0 ;  /* 0x200000a6ff967230 */ /* 0x000fe40000004100 */
[C---:B------:R-:W-:Y:S01]  /*17c0*/  FADD.FTZ R81, -R149.reuse, R101 ;  /* 0x0000006595517221 */ /* 0x040fe20000010100 */
[----:B------:R-:W4:Y:S01]  /*17d0*/  LDL R166, [R1] ;  /* 0x0000000001a67983 */ /* 0x000f220000100800 */
[----:B------:R-:W-:Y:S02]  /*17e0*/  HADD2.F32 R101, -RZ, R152.H0_H0 ;  /* 0x20000098ff657230 */ /* 0x000fe40000004100 */
[----:B------:R-:W-:Y:S01]  /*17f0*/  HADD2.F32 R152, -RZ, R167.H0_H0 ;  /* 0x200000a7ff987230 */ /* 0x000fe20000004100 */
[----:B------:R-:W-:Y:S01]  /*1800*/  SHF.R.U64 R204, R146, 0x10, R147 ;  /* 0x0000001092cc7819 */ /* 0x000fe20000001293 */
[----:B------:R-:W4:Y:S01]  /*1810*/  LDL R167, [R1+0x4] ;  /* 0x0000040001a77983 */ /* 0x000f220000100800 */
[C---:B------:R-:W-:Y:S01]  /*1820*/  FADD.FTZ R231, -R149.reuse, R83 ;  /* 0x0000005395e77221 */ /* 0x040fe20000010100 */
[C---:B------:R-:W-:Y:S01]  /*1830*/  FADD.FTZ R83, -R149.reuse, R92 ;  /* 0x0000005c95537221 */ /* 0x040fe20000010100 */
[C---:B------:R-:W-:Y:S01]  /*1840*/  FADD.FTZ R146, -R149.reuse, R103 ;  /* 0x0000006795927221 */ /* 0x040fe20000010100 */
[----:B------:R-:W-:Y:S01]  /*1850*/  FADD.FTZ R92, -R149, R106 ;  /* 0x0000006a955c7221 */ /* 0x000fe20000010100 */
[----:B------:R-:W-:-:S02]  /*1860*/  HADD2.F32 R103, -RZ, R161.H0_H0 ;  /* 0x200000a1ff677230 */ /* 0x000fc40000004100 */
[----:B------:R-:W4:Y:S01]  /*1870*/  LDL R161, [R1+0x14] ;  /* 0x0000140001a17983 */ /* 0x000f220000100800 */
[----:B------:R-:W-:-:S03]  /*1880*/  HADD2.F32 R106, -RZ, R151.H0_H0 ;  /* 0x20000097ff6a7230 */ /* 0x000fc60000004100 */
[----:B------:R-:W4:Y:S01]  /*1890*/  LDL R151, [R1+0x8] ;  /* 0x0000080001977983 */ /* 0x000f220000100800 */
[C---:B------:R-:W-:Y:S01]  /*18a0*/  FADD.FTZ R233, -R149.reuse, R82 ;  /* 0x0000005295e97221 */ /* 0x040fe20000010100 */
[C---:B------:R-:W-:Y:S01]  /*18b0*/  FADD.FTZ R229, -R149.reuse, R80 ;  /* 0x0000005095e57221 */ /* 0x040fe20000010100 */
[C---:B------:R-:W-:Y:S01]  /*18c0*/  FADD.FTZ R220, -R149.reuse, R84 ;  /* 0x0000005495dc7221 */ /* 0x040fe20000010100 */
[----:B------:R-:W-:Y:S02]  /*18d0*/  HADD2.F32 R200, -RZ, R200.H0_H0 ;  /* 0x200000c8ffc87230 */ /* 0x000fe40000004100 */
[C---:B------:R-:W-:Y:S01]  /*18e0*/  FADD.FTZ R84, -R149.reuse, R91 ;  /* 0x0000005b95547221 */ /* 0x040fe20000010100 */
[C---:B------:R-:W-:Y:S01]  /*18f0*/  FADD.FTZ R82, -R149.reuse, R97 ;  /* 0x0000006195527221 */ /* 0x040fe20000010100 */
        /* <DEDUP_REMOVED lines=15> */
[----:B------:R-:W-:Y:S01]  /*19f0*/  FADD.FTZ R33, R200, R33 ;  /* 0x00000021c8217221 */ /* 0x000fe20000010000 */
[-C--:B------:R-:W-:Y:S01]  /*1a00*/  FFMA.FTZ R5, R233, R200.reuse, R5 ;  /* 0x000000c8e9057223 */ /* 0x080fe20000010005 */
[----:B------:R-:W-:Y:S01]  /*1a10*/  FMUL.FTZ R230, R230, R200 ;  /* 0x000000c8e6e67220 */ /* 0x000fe20000410000 */
[----:B------:R-:W-:Y:S01]  /*1a20*/  MOV R219, R155 ;  /* 0x0000009b00db7202 */ /* 0x000fe20000000f00 */
[----:B------:R-:W-:Y:S02]  /*1a30*/  HADD2.F32 R200, -RZ, R156.H0_H0 ;  /* 0x2000009cffc87230 */ /* 0x000fe40000004100 */
[----:B------:R-:W-:Y:S01]  /*1a40*/  FADD.FTZ R31, R202, R31 ;  /* 0x0000001fca1f7221 */ /* 0x000fe20000010000 */
[-C--:B------:R-:W-:Y:S01]  /*1a50*/  FFMA.FTZ R3, R149, R202.reuse, R3 ;  /* 0x000000ca95037223 */ /* 0x080fe20000010003 */
[----:B------:R-:W-:Y:S01]  /*1a60*/  FMUL.FTZ R234, R234, R202 ;  /* 0x000000caeaea7220 */ /* 0x000fe20000410000 */
[----:B------:R-:W-:-:S02]  /*1a70*/  HADD2.F32 R156, -RZ, R158.H0_H0 ;  /* 0x2000009eff9c7230 */ /* 0x000fc40000004100 */
[----:B------:R-:W-:Y:S02]  /*1a80*/  HADD2.F32 R202, -RZ, R159.H0_H0 ;  /* 0x2000009fffca7230 */ /* 0x000fe40000004100 */
[C---:B------:R-:W-:Y:S01]  /*1a90*/  FMUL.FTZ R159, R170.reuse, R236 ;  /* 0x000000ecaa9f7220 */ /* 0x040fe20000410000 */
[----:B------:R-:W-:Y:S02]  /*1aa0*/  HADD2.F32 R102, -RZ, R165.H0_H0 ;  /* 0x200000a5ff667230 */ /* 0x000fe40000004100 */
[----:B------:R-:W-:Y:S02]  /*1ab0*/  HADD2.F32 R105, -RZ, R204.H0_H0 ;  /* 0x200000ccff697230 */ /* 0x000fe40000004100 */
[----:B------:R-:W-:Y:S01]  /*1ac0*/  FMUL.FTZ R204, R170, R85 ;  /* 0x00000055aacc7220 */ /* 0x000fe20000410000 */
[----:B------:R-:W-:Y:S02]  /*1ad0*/  HADD2.F32 R165, -RZ, R153.H0_H0 ;  /* 0x20000099ffa57230 */ /* 0x000fe40000004100 */
[----:B------:R-:W-:-:S02]  /*1ae0*/  HADD2.F32 R153, -RZ, R148.H0_H0 ;  /* 0x20000094ff997230 */ /* 0x000fc40000004100 */
[----:B------:R-:W-:Y:S01]  /*1af0*/  FMUL.FTZ R231, R170, R231 ;  /* 0x000000e7aae77220 */ /* 0x000fe20000410000 */
[----:B------:R-:W-:Y:S02]  /*1b00*/  HADD2.F32 R203, -RZ, R203.H0_H0 ;  /* 0x200000cbffcb7230 */ /* 0x000fe40000004100 */
[----:B------:R-:W-:Y:S01]  /*1b10*/  HADD2.F32 R148, -RZ, R219.H0_H0 ;  /* 0x200000dbff947230 */ /* 0x000fe20000004100 */
        /* <DEDUP_REMOVED lines=9> */
[----:B------:R-:W-:Y:S02]  /*1bb0*/  HADD2.F32 R242, -RZ, R201.H0_H0 ;  /* 0x200000c9fff27230 */ /* 0x000fe40000004100 */
[C---:B------:R-:W-:Y:S01]  /*1bc0*/  FMUL.FTZ R201, R170.reuse, R88 ;  /* 0x00000058aac97220 */ /* 0x040fe20000410000 */
[----:B------:R-:W-:Y:S02]  /*1bd0*/  HADD2.F32 R107, -RZ, R205.H0_H0 ;  /* 0x200000cdff6b7230 */ /* 0x000fe40000004100 */
[----:B------:R-:W-:Y:S01]  /*1be0*/  FMUL.FTZ R162, R170, R86 ;  /* 0x00000056aaa27220 */ /* 0x000fe20000410000 */
[----:B------:R-:W-:Y:S01]  /*1bf0*/  FADD.FTZ R39, R203, R39 ;  /* 0x00000027cb277221 */ /* 0x000fe20000010000 */
[----:B------:R-:W-:Y:S01]  /*1c00*/  FFMA.FTZ R11, R201, R203, R11 ;  /* 0x000000cbc90b7223 */ /* 0x000fe2000001000b */
[----:B------:R-:W-:Y:S01]  /*1c10*/  FADD.FTZ R44, R150, R44 ;  /* 0x0000002c962c7221 */ /* 0x000fe20000010000 */
[----:B------:R-:W-:Y:S01]  /*1c20*/  FMUL.FTZ R158, R170, R220 ;  /* 0x000000dcaa9e7220 */ /* 0x000fe20000410000 */
[----:B------:R-:W-:Y:S01]  /*1c30*/  FADD.FTZ R47, R152, R47 ;  /* 0x0000002f982f7221 */ /* 0x000fe20000010000 */
[----:B------:R-:W-:Y:S01]  /*1c40*/  LOP3.LUT P1, RZ, R241, 0x1f, RZ, 0xc0, !PT ;  /* 0x0000001ff1ff7812 */ /* 0x000fe2000782c0ff */
[----:B------:R-:W-:-:S02]  /*1c50*/  HADD2.F32 R241, -RZ, R218.H0_H0 ;  /* 0x200000dafff17230 */ /* 0x000fc40000004100 */
        /* <DEDUP_REMOVED lines=11> */
[----:B------:R-:W-:Y:S01]  /*1d10*/  SHF.R.U32.HI R155, RZ, 0x10, R155 ;  /* 0x00000010ff9b7819 */ /* 0x000fe2000001169b */
[----:B------:R-:W-:Y:S01]  /*1d20*/  FADD.FTZ R37, R156, R37 ;  /* 0x000000259c257221 */ /* 0x000fe20000010000 */
[----:B------:R-:W-:Y:S01]  /*1d30*/  FFMA.FTZ R9, R162, R156, R9 ;  /* 0x0000009ca2097223 */ /* 0x000fe20000010009 */
        /* <DEDUP_REMOVED lines=14> */
[----:B------:R-:W-:Y:S01]  /*1e20*/  FFMA.FTZ R25, R106, R107, R25 ;  /* 0x0000006b6a197223 */ /* 0x000fe20000010019 */
[----:B------:R-:W-:Y:S01]  /*1e30*/  FMUL.FTZ R146, R170, R146 ;  /* 0x00000092aa927220 */ /* 0x000fe20000410000 */
[----:B------:R-:W-:-:S02]  /*1e40*/  HADD2.F32 R147, -RZ, R147.H0_H0 ;  /* 0x20000093ff937230 */ /* 0x000fc40000004100 */
        /* <DEDUP_REMOVED lines=14> */
[----:B0-----:R-:W-:Y:S01]  /*1f30*/  SHF.R.U32.HI R88, RZ, 0x5, R236 ;  /* 0x00000005ff587819 */ /* 0x001fe200000116ec */
[----:B------:R-:W-:Y:S01]  /*1f40*/  FFMA.FTZ R26, R91, R241, R26 ;  /* 0x000000f15b1a7223 */ /* 0x000fe2000001001a */
[----:B------:R-:W-:Y:S01]  /*1f50*/  FADD.FTZ R116, R240, R116 ;  /* 0x00000074f0747221 */ /* 0x000fe20000010000 */
[----:B------:R-:W-:Y:S01]  /*1f60*/  FFMA.FTZ R28, R97, R240, R28 ;  /* 0x000000f0611c7223 */ /* 0x000fe2000001001c */
[----:B--2---:R-:W-:Y:S01]  /*1f70*/  FMUL.FTZ R219, R206, R156 ;  /* 0x0000009ccedb7220 */ /* 0x004fe20000410000 */
[----:B------:R-:W-:Y:S01]  /*1f80*/  FMUL.FTZ R206, R252, R100 ;  /* 0x00000064fcce7220 */ /* 0x000fe20000410000 */
[C---:B------:R-:W-:Y:S01]  /*1f90*/  FMUL.FTZ R100, R170.reuse, R83 ;  /* 0x00000053aa647220 */ /* 0x040fe20000410000 */
[----:B---3--:R-:W-:Y:S01]  /*1fa0*/  FMUL.FTZ R217, R217, R200 ;  /* 0x000000c8d9d97220 */ /* 0x008fe20000410000 */
[----:B------:R-:W-:Y:S01]  /*1fb0*/  FMUL.FTZ R200, R170, R84 ;  /* 0x00000054aac87220 */ /* 0x000fe20000410000 */
[----:B------:R-:W-:Y:S01]  /*1fc0*/  FADD.FTZ R83, RZ, R234 ;  /* 0x000000eaff537221 */ /* 0x000fe20000010000 */
[----:B------:R-:W-:-:S03]  /*1fd0*/  FFMA.FTZ R84, R149, R234, RZ ;  /* 0x000000ea95547223 */ /* 0x000fc600000100ff */
[----:B------:R-:W-:Y:S01]  /*1fe0*/  FADD.FTZ R83, R83, R232 ;  /* 0x000000e853537221 */ /* 0x000fe20000010000 */
[----:B------:R-:W-:Y:S01]  /*1ff0*/  FFMA.FTZ R84, R235, R232, R84 ;  /* 0x000000e8eb547223 */ /* 0x000fe20000010054 */
[----:B----4-:R-:W-:Y:S01]  /*2000*/  FMUL.FTZ R205, R166, R101 ;  /* 0x00000065a6cd7220 */ /* 0x010fe20000410000 */
[----:B------:R-:W-:Y:S01]  /*2010*/  FMUL.FTZ R166, R170, R95 ;  /* 0x0000005faaa67220 */ /* 0x000fe20000410000 */
[----:B------:R-:W-:Y:S01]  /*2020*/  FADD.FTZ R86, R83, R230 ;  /* 0x000000e653567221 */ /* 0x000fe20000010000 */
[----:B------:R-:W-:Y:S01]  /*2030*/  FFMA.FTZ R84, R233, R230, R84 ;  /* 0x000000e6e9547223 */ /* 0x000fe20000010054 */
[----:B------:R-:W-:Y:S01]  /*2040*/  FMUL.FTZ R203, R167, R203 ;  /* 0x000000cba7cb7220 */ /* 0x000fe20000410000 */
        /* <DEDUP_REMOVED lines=104> */
.L_x_10748:
        /* <DEDUP_REMOVED lines=48> */
[----:B------:R-:W-:Y:S01]  /*29d0*/  FADD.FTZ R149, R234, -R149 ;  /* 0x80000095ea957221 */ /* 0x000fe20000010000 */
[----:B------:R-:W-:-:S03]  /*29e0*/  FADD.FTZ R235, R232, -R235 ;  /* 0x800000ebe8eb7221 */ /* 0x000fc60000010000 */
[----:B------:R-:W-:Y:S01]  /*29f0*/  @P2 LEA R84, P5, R182, UR18, 0x4 ;  /* 0x00000012b6542c11 */ /* 0x000fe2000f8a20ff */
[----:B------:R-:W-:Y:S01]  /*2a00*/  FADD.FTZ R87, R230, -R87 ;  /* 0x80000057e6577221 */ /* 0x000fe20000010000 */
[----:B------:R-:W-:Y:S02]  /*2a10*/  FADD.FTZ R229, R229, -R80 ;  /* 0x80000050e5e57221 */ /* 0x000fe40000010000 */
[----:B------:R-:W-:Y:S01]  /*2a20*/  @P2 LEA.HI.X R85, R182, UR19, RZ, 0x4, P5 ;  /* 0x00000013b6552c11 */ /* 0x000fe2000a8f24ff */
[C---:B------:R-:W-:Y:S01]  /*2a30*/  FMUL.FTZ R145, R170.reuse, R149 ;  /* 0x00000095aa917220 */ /* 0x040fe20000410000 */
[----:B-----5:R-:W-:Y:S01]  /*2a40*/  LOP3.LUT P5, RZ, R181, 0xff, RZ, 0xc0, !PT ;  /* 0x000000ffb5ff7812 */ /* 0x020fe200078ac0ff */
[C---:B------:R-:W-:Y:S01]  /*2a50*/  FMUL.FTZ R149, R170.reuse, R235 ;  /* 0x000000ebaa957220 */ /* 0x040fe20000410000 */
[C---:B------:R-:W-:Y:S01]  /*2a60*/  FMUL.FTZ R87, R170.reuse, R87 ;  /* 0x00000057aa577220 */ /* 0x040fe20000410000 */
[----:B------:R-:W-:Y:S01]  /*2a70*/  FMUL.FTZ R86, R170, R229 ;  /* 0x000000e5aa567220 */ /* 0x000fe20000410000 */
[----:B------:R-:W-:-:S02]  /*2a80*/  ISETP.NE.U32.AND P3, PT, RZ, UR18, PT ;  /* 0x00000012ff007c0c */ /* 0x000fc4000bf65070 */
[----:B------:R-:W-:Y:S01]  /*2a90*/  LOP3.LUT P6, RZ, R181, 0xff00, RZ, 0xc0, !PT ;  /* 0x0000ff00b5ff7812 */ /* 0x000fe200078cc0ff */
[----:B------:R-:W-:Y:S01]  /*2aa0*/  @P1 FADD.FTZ R145, R48, R145 ;  /* 0x0000009130911221 */ /* 0x000fe20000010000 */
[----:B------:R-:W-:Y:S01]  /*2ab0*/  @P1 FADD.FTZ R149, R49, R149 ;  /* 0x0000009531951221 */ /* 0x000fe20000010000 */
[----:B------:R-:W-:Y:S01]  /*2ac0*/  @P1 FADD.FTZ R87, R50, R87 ;  /* 0x0000005732571221 */ /* 0x000fe20000010000 */
[----:B------:R-:W-:Y:S01]  /*2ad0*/  @P1 FADD.FTZ R86, R51, R86 ;  /* 0x0000005633561221 */ /* 0x000fe20000010000 */
[----:B------:R-:W-:-:S04]  /*2ae0*/  ISETP.NE.AND.EX P3, PT, RZ, UR19, PT, P3 ;  /* 0x00000013ff007c0c */ /* 0x000fc8000bf65330 */
[C---:B------:R-:W-:Y:S01]  /*2af0*/  SEL R80, R145.reuse, R76, P3 ;  /* 0x0000004c91507207 */ /* 0x040fe20001800000 */
[----:B------:R-:W-:Y:S01]  /*2b00*/  FMUL.FTZ R145, R145, R160 ;  /* 0x000000a091917220 */ /* 0x000fe20000410000 */
[----:B------:R-:W-:Y:S02]  /*2b10*/  SEL R81, R149, R77, P3 ;  /* 0x0000004d95517207 */ /* 0x000fe40001800000 */
[----:B------:R-:W-:Y:S02]  /*2b20*/  SEL R82, R87, R78, P3 ;  /* 0x0000004e57527207 */ /* 0x000fe40001800000 */
[----:B------:R-:W-:Y:S01]  /*2b30*/  SEL R83, R86, R79, P3 ;  /* 0x0000004f56537207 */ /* 0x000fe20001800000 */
[----:B------:R-:W-:Y:S01]  /*2b40*/  FMUL.FTZ R230, R145, UR15 ;  /* 0x0000000f91e67c20 */ /* 0x000fe20008410000 */
[----:B------:R-:W-:Y:S01]  /*2b50*/  FMUL.FTZ R149, R149, R160 ;  /* 0x000000a095957220 */ /* 0x000fe20000410000 */
[----:B------:R-:W-:Y:S02]  /*2b60*/  HFMA2.MMA R145, -RZ, RZ, 0, 0 ;  /* 0x00000000ff917435 */ /* 0x000fe400000001ff */
[----:B------:R0:W-:Y:S01]  /*2b70*/  @P2 STG.E.128 desc[UR4][R84.64], R80 ;  /* 0x0000005054002986 */ /* 0x0001e2000c101d04 */
[----:B------:R-:W-:Y:S01]  /*2b80*/  MOV R229, RZ ;  /* 0x000000ff00e57202 */ /* 0x000fe20000000f00 */
[----:B------:R-:W-:Y:S01]  /*2b90*/  @P5 FMUL.FTZ R229, R223, R230 ;  /* 0x000000e6dfe55220 */ /* 0x000fe20000410000 */
[----:B0-----:R-:W-:Y:S01]  /*2ba0*/  FMUL.FTZ R81, R149, UR15 ;  /* 0x0000000f95517c20 */ /* 0x001fe20008410000 */
[----:B------:R-:W-:Y:S01]  /*2bb0*/  HFMA2.MMA R149, -RZ, RZ, 0, 0 ;  /* 0x00000000ff957435 */ /* 0x000fe200000001ff */
[----:B------:R-:W-:-:S03]  /*2bc0*/  FMUL.FTZ R87, R87, R160 ;  /* 0x000000a057577220 */ /* 0x000fc60000410000 */
[----:B------:R-:W-:Y:S01]  /*2bd0*/  F2F.F16.F32 R229, R229 ;  /* 0x000000e500e57304 */ /* 0x000fe20000200800 */
[----:B--2---:R-:W-:Y:S02]  /*2be0*/  @P5 MOV R182, R88 ;  /* 0x0000005800b65202 */ /* 0x004fe40000000f00 */
[----:B------:R-:W-:-:S03]  /*2bf0*/  @P6 SHF.R.U64 R80, R88, 0x10, R89 ;  /* 0x0000001058506819 */ /* 0x000fc60000001259 */
[----:B------:R-:W-:Y:S02]  /*2c00*/  @P5 HADD2.F32 R182, -RZ, R182.H0_H0 ;  /* 0x200000b6ffb65230 */ /* 0x000fe40000004100 */
[----:B------:R-:W-:-:S03]  /*2c10*/  @P6 HADD2.F32 R80, -RZ, R80.H0_H0 ;  /* 0x20000050ff506230 */ /* 0x000fc60000004100 */
[----:B------:R-:W-:Y:S01]  /*2c20*/  @P5 FMUL.FTZ R145, R230, R182 ;  /* 0x000000b6e6915220 */ /* 0x000fe20000410000 */
[----:B------:R-:W-:Y:S01]  /*2c30*/  SHF.L.U32 R182, R176, 0x3, RZ ;  /* 0x00000003b0b67819 */ /* 0x000fe200000006ff */
[----:B------:R-:W-:Y:S01]  /*2c40*/  @P6 FMUL.FTZ R149, R81, R80 ;  /* 0x0000005051956220 */ /* 0x000fe20000410000 */
[----:B------:R-:W-:Y:S01]  /*2c50*/  MOV R230, RZ ;  /* 0x000000ff00e67202 */ /* 0x000fe20000000f00 */
[----:B------:R-:W-:Y:S01]  /*2c60*/  @P6 FMUL.FTZ R230, R222, R81 ;  /* 0x00000051dee66220 */ /* 0x000fe20000410000 */
[----:B------:R-:W-:Y:S02]  /*2c70*/  SHF.R.U32.HI R88, RZ, 0x1d, R176 ;  /* 0x0000001dff587819 */ /* 0x000fe400000116b0 */
        /* <DEDUP_REMOVED lines=11> */
[----:B------:R0:W1:Y:S02]  /*2d30*/  F2F.F16.F32 R87, R230 ;  /* 0x000000e600577304 */ /* 0x0000640000200800 */
[----:B0-----:R-:W-:-:S03]  /*2d40*/  CS2R R230, SRZ ;  /* 0x0000000000e67805 */ /* 0x001fc6000001ff00 */
[----:B------:R-:W-:-:S04]  /*2d50*/  @P6 FMUL.FTZ R231, R216, R176 ;  /* 0x000000b0d8e76220 */ /* 0x000fc80000410000 */
[----:B------:R-:W-:Y:S02]  /*2d60*/  @P5 FMUL.FTZ R230, R221, R181 ;  /* 0x000000b5dde65220 */ /* 0x000fe40000410000 */
[----:B------:R-:W0:Y:S08]  /*2d70*/  F2F.F16.F32 R231, R231 ;  /* 0x000000e700e77304 */ /* 0x000e300000200800 */
[----:B------:R-:W2:Y:S01]  /*2d80*/  F2F.F16.F32 R230, R230 ;  /* 0x000000e600e67304 */ /* 0x000ea20000200800 */
        /* <DEDUP_REMOVED lines=8> */
[-C--:B------:R-:W-:Y:S02]  /*2e10*/  FFMA.FTZ R159, R218, R148.reuse, R144 ;  /* 0x00000094da9f7223 */ /* 0x080fe40000010090 */
[----:B------:R-:W-:Y:S01]  /*2e20*/  FADD.FTZ R161, R161, -R158 ;  /* 0x8000009ea1a17221 */ /* 0x000fe20000010000 */
[----:B------:R-:W-:Y:S01]  /*2e30*/  @P5 MOV R158, R89 ;  /* 0x00000059009e5202 */ /* 0x000fe20000000f00 */
[----:B------:R-:W-:Y:S01]  /*2e40*/  FFMA.FTZ R162, R162, R148, R144 ;  /* 0x00000094a2a27223 */ /* 0x000fe20000010090 */
[----:B------:R-:W-:Y:S01]  /*2e50*/  FADD.FTZ R159, R220, -R159 ;  /* 0x8000009fdc9f7221 */ /* 0x000fe20000010000 */
[----:B------:R-:W-:-:S02]  /*2e60*/  FADD.FTZ R217, R217, -R230 ;  /* 0x800000e6d9d97221 */ /* 0x000fc40000010000 */
[----:B------:R-:W-:Y:S01]  /*2e70*/  FADD.FTZ R219, R219, -R162 ;  /* 0x800000a2dbdb7221 */ /* 0x000fe20000010000 */
[----:B------:R-:W-:Y:S02]  /*2e80*/  @P5 HADD2.F32 R220, -RZ, R158.H0_H0 ;  /* 0x2000009effdc5230 */ /* 0x000fe40000004100 */
[C---:B------:R-:W-:Y:S01]  /*2e90*/  FMUL.FTZ R218, R170.reuse, R159 ;  /* 0x0000009faada7220 */ /* 0x040fe20000410000 */
[C---:B------:R-:W-:Y:S01]  /*2ea0*/  FMUL.FTZ R162, R170.reuse, R217 ;  /* 0x000000d9aaa27220 */ /* 0x040fe20000410000 */
[----:B------:R-:W-:Y:S01]  /*2eb0*/  CS2R R158, SRZ ;  /* 0x00000000009e7805 */ /* 0x000fe2000001ff00 */
[C---:B------:R-:W-:Y:S01]  /*2ec0*/  FMUL.FTZ R161, R170.reuse, R161 ;  /* 0x000000a1aaa17220 */ /* 0x040fe20000410000 */
[----:B------:R-:W-:Y:S01]  /*2ed0*/  FMUL.FTZ R217, R170, R219 ;  /* 0x000000dbaad97220 */ /* 0x000fe20000410000 */
[----:B------:R-:W-:Y:S01]  /*2ee0*/  @P5 FMUL.FTZ R158, R181, R220 ;  /* 0x000000dcb59e5220 */ /* 0x000fe20000410000 */
[----:B------:R-:W-:Y:S02]  /*2ef0*/  @P6 SHF.R.U32.HI R89, RZ, 0x10, R89 ;  /* 0x00000010ff596819 */ /* 0x000fe40000011659 */
[----:B------:R-:W-:Y:S01]  /*2f00*/  LOP3.LUT P5, RZ, R180, 0xff, RZ, 0xc0, !PT ;  /* 0x000000ffb4ff7812 */ /* 0x000fe200078ac0ff */
[----:B------:R-:W-:Y:S01]  /*2f10*/  @P1 FADD.FTZ R161, R52, R161 ;  /* 0x000000a134a11221 */ /* 0x000fe20000010000 */
[----:B------:R-:W-:Y:S01]  /*2f20*/  @P1 FADD.FTZ R162, R53, R162 ;  /* 0x000000a235a21221 */ /* 0x000fe20000010000 */
[----:B------:R-:W-:Y:S01]  /*2f30*/  @P1 FADD.FTZ R217, R54, R217 ;  /* 0x000000d936d91221 */ /* 0x000fe20000010000 */
[----:B------:R-:W-:Y:S01]  /*2f40*/  @P1 FADD.FTZ R218, R55, R218 ;  /* 0x000000da37da1221 */ /* 0x000fe20000010000 */
[----:B------:R-:W-:Y:S01]  /*2f50*/  @P6 HADD2.F32 R89, -RZ, R89.H0_H0 ;  /* 0x20000059ff596230 */ /* 0x000fe20000004100 */
        /* <DEDUP_REMOVED lines=8> */
[----:B------:R-:W-:Y:S01]  /*2fe0*/  FMUL.FTZ R162, R162, R160 ;  /* 0x000000a0a2a27220 */ /* 0x000fe20000410000 */
[----:B------:R-:W-:Y:S01]  /*2ff0*/  MOV R176, RZ ;  /* 0x000000ff00b07202 */ /* 0x000fe20000000f00 */
[----:B0-----:R-:W-:Y:S01]  /*3000*/  FMUL.FTZ R81, R161, UR15 ;  /* 0x0000000fa1517c20 */ /* 0x001fe20008410000 */
[----:B------:R-:W-:-:S03]  /*3010*/  HFMA2.MMA R161, -RZ, RZ, 0, 0 ;  /* 0x00000000ffa17435 */ /* 0x000fc600000001ff */
[----:B------:R-:W-:Y:S01]  /*3020*/  @P5 FMUL.FTZ R176, R215, R81 ;  /* 0x00000051d7b05220 */ /* 0x000fe20000410000 */
[----:B------:R-:W-:Y:S02]  /*3030*/  SHF.L.U32 R89, R174, 0x3, RZ ;  /* 0x00000003ae597819 */ /* 0x000fe400000006ff */
[----:B------:R-:W-:Y:S01]  /*3040*/  MOV R84, RZ ;  /* 0x000000ff00547202 */ /* 0x000fe20000000f00 */
[----:B------:R-:W-:-:S04]  /*3050*/  FMUL.FTZ R181, R218, R160 ;  /* 0x000000a0dab57220 */ /* 0x000fc80000410000 */
[----:B------:R-:W-:Y:S01]  /*3060*/  FMUL.FTZ R181, R181, UR15 ;  /* 0x0000000fb5b57c20 */ /* 0x000fe20008410000 */
[----:B------:R-:W-:Y:S01]  /*3070*/  F2F.F16.F32 R219, R176 ;  /* 0x000000b000db7304 */ /* 0x000fe20000200800 */
[----:B--2---:R-:W-:-:S05]  /*3080*/  @P5 MOV R80, R86 ;  /* 0x0000005600505202 */ /* 0x004fca0000000f00 */
[----:B------:R-:W-:-:S05]  /*3090*/  @P5 HADD2.F32 R80, -RZ, R80.H0_H0 ;  /* 0x20000050ff505230 */ /* 0x000fca0000004100 */
[----:B------:R-:W-:Y:S01]  /*30a0*/  @P5 FMUL.FTZ R161, R81, R80 ;  /* 0x0000005051a15220 */ /* 0x000fe20000410000 */
[----:B------:R-:W-:Y:S01]  /*30b0*/  @P6 SHF.R.U64 R80, R86, 0x10, R87 ;  /* 0x0000001056506819 */ /* 0x000fe20000001257 */
[----:B------:R-:W-:Y:S01]  /*30c0*/  FMUL.FTZ R81, R162, UR15 ;  /* 0x0000000fa2517c20 */ /* 0x000fe20008410000 */
[----:B------:R-:W-:Y:S01]  /*30d0*/  HFMA2.MMA R162, -RZ, RZ, 0, 0 ;  /* 0x00000000ffa27435 */ /* 0x000fe200000001ff */
[----:B------:R-:W-:Y:S02]  /*30e0*/  IADD3 R82, P5, R182, UR20, RZ ;  /* 0x00000014b6527c10 */ /* 0x000fe4000ffbe0ff */
[----:B------:R-:W-:Y:S02]  /*30f0*/  @P6 HADD2.F32 R80, -RZ, R80.H0_H0 ;  /* 0x20000050ff506230 */ /* 0x000fe40000004100 */
        /* <DEDUP_REMOVED lines=9> */
[----:B------:R-:W-:Y:S01]  /*3190*/  HFMA2.MMA R217, -RZ, RZ, 0, 0 ;  /* 0x00000000ffd97435 */ /* 0x000fe200000001ff */
[----:B------:R-:W-:Y:S02]  /*31a0*/  MOV R180, RZ ;  /* 0x000000ff00b47202 */ /* 0x000fe40000000f00 */
[----:B------:R-:W-:Y:S01]  /*31b0*/  FMUL.FTZ R86, R86, UR15 ;  /* 0x0000000f56567c20 */ /* 0x000fe20008410000 */
[----:B------:R-:W0:Y:S05]  /*31c0*/  F2F.F16.F32 R84, R84 ;  /* 0x0000005400547304 */ /* 0x000e2a0000200800 */
[----:B------:R-:W-:-:S02]  /*31d0*/  @P5 FMUL.FTZ R180, R212, R181 ;  /* 0x000000b5d4b45220 */ /* 0x000fc40000410000 */
[----:B------:R-:W-:-:S04]  /*31e0*/  @P6 FMUL.FTZ R217, R213, R86 ;  /* 0x00000056d5d96220 */ /* 0x000fc80000410000 */
[----:B------:R-:W1:Y:S08]  /*31f0*/  F2F.F16.F32 R180, R180 ;  /* 0x000000b400b47304 */ /* 0x000e700000200800 */
[----:B------:R-:W2:Y:S01]  /*3200*/  F2F.F16.F32 R217, R217 ;  /* 0x000000d900d97304 */ /* 0x000ea20000200800 */
[----:B0-----:R-:W-:Y:S01]  /*3210*/  IMAD.WIDE.U32 R84, R84, 0x10000, RZ ;  /* 0x0001000054547825 */ /* 0x001fe200078e00ff */
[----:B-1----:R-:W-:-:S02]  /*3220*/  SHF.L.U32 R182, R180, 0x10, RZ ;  /* 0x00000010b4b67819 */ /* 0x002fc400000006ff */
[----:B------:R-:W-:Y:S02]  /*3230*/  LOP3.LUT R84, R84, R219, RZ, 0xfc, !PT ;  /* 0x000000db54547212 */ /* 0x000fe400078efcff */
[----:B--2---:R-:W-:-:S05]  /*3240*/  LOP3.LUT R85, R85, R182, R217, 0xfe, !PT ;  /* 0x000000b655557212 */ /* 0x004fca00078efed9 */
[----:B------:R0:W-:Y:S04]  /*3250*/  STG.E.64 desc[UR4][R82.64], R84 ;  /* 0x0000005452007986 */ /* 0x0001e8000c101b04 */
[----:B0-----:R0:W2:Y:S01]  /*3260*/  LDG.E.64 R84, desc[UR4][R80.64] ;  /* 0x0000000450547981 */ /* 0x0010a2000c1e1b00 */
[----:B------:R-:W-:Y:S01]  /*3270*/  @P6 MOV R176, R87 ;  /* 0x0000005700b06202 */ /* 0x000fe20000000f00 */
[----:B------:R-:W-:-:S04]  /*3280*/  HFMA2.MMA R180, -RZ, RZ, 0, 0 ;  /* 0x00000000ffb47435 */ /* 0x000fc800000001ff */
[----:B------:R-:W-:Y:S01]  /*3290*/  @P6 HADD2.F32 R83, -RZ, R176.H0_H0 ;  /* 0x200000b0ff536230 */ /* 0x000fe20000004100 */
[----:B------:R-:W-:Y:S01]  /*32a0*/  @P5 SHF.R.U32.HI R87, RZ, 0x10, R87 ;  /* 0x00000010ff575819 */ /* 0x000fe20000011657 */
[-CC-:B------:R-:W-:Y:S01]  /*32b0*/  FFMA.FTZ R182, R201, R148.reuse, R144.reuse ;  /* 0x00000094c9b67223 */ /* 0x180fe20000010090 */
[-CC-:B------:R-:W-:Y:S01]  /*32c0*/  FFMA.FTZ R202, R202, R148.reuse, R144.reuse ;  /* 0x00000094caca7223 */ /* 0x180fe20000010090 */
[-CC-:B------:R-:W-:Y:S01]  /*32d0*/  FFMA.FTZ R201, R204, R148.reuse, R144.reuse ;  /* 0x00000094ccc97223 */ /* 0x180fe20000010090 */
[----:B------:R-:W-:Y:S01]  /*32e0*/  @P6 FMUL.FTZ R180, R86, R83 ;  /* 0x0000005356b46220 */ /* 0x000fe20000410000 */
[----:B------:R-:W-:Y:S01]  /*32f0*/  FFMA.FTZ R200, R200, R148, R144 ;  /* 0x00000094c8c87223 */ /* 0x000fe20000010090 */
[----:B------:R-:W-:Y:S01]  /*3300*/  @P2 LEA R86, P6, R174, UR18, 0x4 ;  /* 0x00000012ae562c11 */ /* 0x000fe2000f8c20ff */
[----:B0-----:R-:W-:Y:S02]  /*3310*/  @P5 HADD2.F32 R80, -RZ, R87.H0_H0 ;  /* 0x20000057ff505230 */ /* 0x001fe40000004100 */
[----:B------:R-:W-:Y:S01]  /*3320*/  FADD.FTZ R203, R203, -R182 ;  /* 0x800000b6cbcb7221 */ /* 0x000fe20000010000 */
[----:B------:R-:W-:Y:S01]  /*3330*/  FADD.FTZ R205, R205, -R202 ;  /* 0x800000cacdcd7221 */ /* 0x000fe20000010000 */
[----:B------:R-:W-:Y:S01]  /*3340*/  FADD.FTZ R201, R206, -R201 ;  /* 0x800000c9cec97221 */ /* 0x000fe20000010000 */
[----:B------:R-:W-:Y:S01]  /*3350*/  FADD.FTZ R199, R199, -R200 ;  /* 0x800000c8c7c77221 */ /* 0x000fe20000010000 */
[----:B------:R-:W-:-:S02]  /*3360*/  @P2 LEA.HI.X R87, R174, UR19, RZ, 0x4, P6 ;  /* 0x00000013ae572c11 */ /* 0x000fc4000b0f24ff */
        /* <DEDUP_REMOVED lines=9> */
[----:B------:R-:W-:Y:S01]  /*3400*/  MOV R176, RZ ;  /* 0x000000ff00b07202 */ /* 0x000fe20000000f00 */
[----:B------:R-:W-:Y:S01]  /*3410*/  @P5 FMUL.FTZ R176, R181, R80 ;  /* 0x00000050b5b05220 */ /* 0x000fe20000410000 */
[----:B------:R-:W-:-:S02]  /*3420*/  LOP3.LUT P5, RZ, R178, 0xff, RZ, 0xc0, !PT ;  /* 0x000000ffb2ff7812 */ /* 0x000fc400078ac0ff */
[----:B------:R-:W-:Y:S02]  /*3430*/  SEL R80, R203, R76, P3 ;  /* 0x0000004ccb507207 */ /* 0x000fe40001800000 */
[----:B------:R-:W-:Y:S02]  /*3440*/  SEL R81, R202, R77, P3 ;  /* 0x0000004dca517207 */ /* 0x000fe40001800000 */
[----:B------:R-:W-:Y:S02]  /*3450*/  SEL R82, R201, R78, P3 ;  /* 0x0000004ec9527207 */ /* 0x000fe40001800000 */
[----:B------:R-:W-:Y:S01]  /*3460*/  SEL R83, R182, R79, P3 ;  /* 0x0000004fb6537207 */ /* 0x000fe20001800000 */
[-C--:B------:R-:W-:Y:S01]  /*3470*/  FMUL.FTZ R204, R202, R160.reuse ;  /* 0x000000a0cacc7220 */ /* 0x080fe20000410000 */
[----:B------:R-:W-:Y:S02]  /*3480*/  HFMA2.MMA R181, -RZ, RZ, 0, 0 ;  /* 0x00000000ffb57435 */ /* 0x000fe400000001ff */
[----:B------:R-:W-:Y:S01]  /*3490*/  HFMA2.MMA R202, -RZ, RZ, 0, 0 ;  /* 0x00000000ffca7435 */ /* 0x000fe200000001ff */
[----:B------:R0:W-:Y:S01]  /*34a0*/  @P2 STG.E.128 desc[UR4][R86.64], R80 ;  /* 0x0000005056002986 */ /* 0x0001e2000c101d04 */
[----:B------:R-:W-:Y:S01]  /*34b0*/  FMUL.FTZ R203, R203, R160 ;  /* 0x000000a0cbcb7220 */ /* 0x000fe20000410000 */
[----:B------:R-:W-:Y:S01]  /*34c0*/  HFMA2.MMA R174, -RZ, RZ, 0, 0 ;  /* 0x00000000ffae7435 */ /* 0x000fe200000001ff */
[----:B0-----:R-:W-:-:S04]  /*34d0*/  FMUL.FTZ R81, R204, UR15 ;  /* 0x0000000fcc517c20 */ /* 0x001fc80008410000 */
[----:B------:R-:W-:Y:S01]  /*34e0*/  @P6 FMUL.FTZ R202, R210, R81 ;  /* 0x00000051d2ca6220 */ /* 0x000fe20000410000 */
[----:B------:R-:W-:Y:S01]  /*34f0*/  FMUL.FTZ R203, R203, UR15 ;  /* 0x0000000fcbcb7c20 */ /* 0x000fe20008410000 */
[----:B------:R-:W-:-:S03]  /*3500*/  MOV R200, RZ ;  /* 0x000000ff00c87202 */ /* 0x000fc60000000f00 */
[----:B------:R-:W-:Y:S01]  /*3510*/  @P5 FMUL.FTZ R200, R211, R203 ;  /* 0x000000cbd3c85220 */ /* 0x000fe20000410000 */
[----:B------:R-:W0:Y:S02]  /*3520*/  F2F.F16.F32 R82, R202 ;  /* 0x000000ca00527304 */ /* 0x000e240000200800 */
[----:B0-----:R-:W-:Y:S01]  /*3530*/  IMAD.WIDE.U32 R82, R82, 0x10000, RZ ;  /* 0x0001000052527825 */ /* 0x001fe200078e00ff */
[----:B--2---:R-:W-:-:S05]  /*3540*/  @P6 SHF.R.U64 R205, R84, 0x10, R85 ;  /* 0x0000001054cd6819 */ /* 0x004fca0000001255 */
[----:B------:R-:W-:Y:S01]  /*3550*/  @P6 HADD2.F32 R80, -RZ, R205.H0_H0 ;  /* 0x200000cdff506230 */ /* 0x000fe20000004100 */
[----:B------:R-:W-:-:S04]  /*3560*/  @P5 MOV R199, R84 ;  /* 0x0000005400c75202 */ /* 0x000fc80000000f00 */
[----:B------:R-:W-:Y:S01]  /*3570*/  @P6 FMUL.FTZ R181, R81, R80 ;  /* 0x0000005051b56220 */ /* 0x000fe20000410000 */
[----:B------:R-:W-:Y:S02]  /*3580*/  IADD3 R80, P6, R89, UR20, RZ ;  /* 0x0000001459507c10 */ /* 0x000fe4000ffde0ff */
[----:B------:R-:W-:Y:S01]  /*3590*/  SHF.L.U32 R89, R173, 0x3, RZ ;  /* 0x00000003ad597819 */ /* 0x000fe200000006ff */
[----:B------:R-:W-:Y:S01]  /*35a0*/  @P5 HADD2.F32 R84, -RZ, R199.H0_H0 ;  /* 0x200000c7ff545230 */ /* 0x000fe20000004100 */
[----:B------:R-:W-:Y:S02]  /*35b0*/  IADD3.X R81, R88, UR21, RZ, P6, !PT ;  /* 0x0000001558517c10 */ /* 0x000fe4000b7fe4ff */
[----:B------:R-:W-:Y:S02]  /*35c0*/  SHF.R.U32.HI R199, RZ, 0x1d, R173 ;  /* 0x0000001dffc77819 */ /* 0x000fe400000116ad */
[----:B------:R-:W-:-:S04]  /*35d0*/  IADD3 R86, P6, R89, UR16, RZ ;  /* 0x0000001059567c10 */ /* 0x000fc8000ffde0ff */
[----:B------:R-:W-:Y:S02]  /*35e0*/  IADD3.X R87, R199, UR17, RZ, P6, !PT ;  /* 0x00000011c7577c10 */ /* 0x000fe4000b7fe4ff */
[C---:B------:R-:W-:Y:S01]  /*35f0*/  LOP3.LUT P6, RZ, R178.reuse, 0xff000000, RZ, 0xc0, !PT ;  /* 0xff000000b2ff7812 */ /* 0x040fe200078cc0ff */
[----:B------:R-:W-:Y:S01]  /*3600*/  @P5 FMUL.FTZ R174, R203, R84 ;  /* 0x00000054cbae5220 */ /* 0x000fe20000410000 */
[----:B------:R-:W-:Y:S01]  /*3610*/  LOP3.LUT P5, RZ, R178, 0xff0000, RZ, 0xc0, !PT ;  /* 0x00ff0000b2ff7812 */ /* 0x000fe200078ac0ff */
[-C--:B------:R-:W-:Y:S01]  /*3620*/  FMUL.FTZ R84, R201, R160.reuse ;  /* 0x000000a0c9547220 */ /* 0x080fe20000410000 */
[----:B------:R-:W-:Y:S01]  /*3630*/  FMUL.FTZ R201, R182, R160 ;  /* 0x000000a0b6c97220 */ /* 0x000fe20000410000 */
[----:B------:R-:W-:-:S03]  /*3640*/  HFMA2.MMA R182, -RZ, RZ, 0, 0 ;  /* 0x00000000ffb67435 */ /* 0x000fc600000001ff */
[----:B------:R-:W-:Y:S01]  /*3650*/  FMUL.FTZ R201, R201, UR15 ;  /* 0x0000000fc9c97c20 */ /* 0x000fe20008410000 */
[----:B------:R-:W-:Y:S01]  /*3660*/  FMUL.FTZ R84, R84, UR15 ;  /* 0x0000000f54547c20 */ /* 0x000fe20008410000 */
[----:B------:R-:W-:-:S03]  /*3670*/  MOV R88, RZ ;  /* 0x000000ff00587202 */ /* 0x000fc60000000f00 */
[----:B------:R-:W-:Y:S02]  /*3680*/  @P6 FMUL.FTZ R182, R208, R201 ;  /* 0x000000c9d0b66220 */ /* 0x000fe40000410000 */
[----:B------:R-:W-:-:S04]  /*3690*/  @P5 FMUL.FTZ R88, R209, R84 ;  /* 0x00000054d1585220 */ /* 0x000fc80000410000 */
[----:B------:R-:W0:Y:S08]  /*36a0*/  F2F.F16.F32 R182, R182 ;  /* 0x000000b600b67304 */ /* 0x000e300000200800 */
[----:B------:R-:W1:Y:S08]  /*36b0*/  F2F.F16.F32 R88, R88 ;  /* 0x0000005800587304 */ /* 0x000e700000200800 */
[----:B------:R-:W2:Y:S01]  /*36c0*/  F2F.F16.F32 R205, R200 ;  /* 0x000000c800cd7304 */ /* 0x000ea20000200800 */
[----:B0-----:R-:W-:-:S04]  /*36d0*/  SHF.L.U32 R203, R182, 0x10, RZ ;  /* 0x00000010b6cb7819 */ /* 0x001fc800000006ff */
[----:B-1----:R-:W-:Y:S02]  /*36e0*/  LOP3.LUT R83, R83, R203, R88, 0xfe, !PT ;  /* 0x000000cb53537212 */ /* 0x002fe400078efe58 */
[----:B--2---:R-:W-:-:S05]  /*36f0*/  LOP3.LUT R82, R82, R205, RZ, 0xfc, !PT ;  /* 0x000000cd52527212 */ /* 0x004fca00078efcff */
[----:B------:R0:W-:Y:S04]  /*3700*/  STG.E.64 desc[UR4][R80.64], R82 ;  /* 0x0000005250007986 */ /* 0x0001e8000c101b04 */
[----:B------:R-:W2:Y:S01]  /*3710*/  LDG.E.64 R86, desc[UR4][R86.64] ;  /* 0x0000000456567981 */ /* 0x000ea2000c1e1b00 */
[----:B------:R-:W-:Y:S01]  /*3720*/  @P5 MOV R202, R85 ;  /* 0x0000005500ca5202 */ /* 0x000fe20000000f00 */
[----:B------:R-:W-:Y:S01]  /*3730*/  HFMA2.MMA R178, -RZ, RZ, 0, 0 ;  /* 0x00000000ffb27435 */ /* 0x000fe200000001ff */
[----:B------:R-:W-:-:S03]  /*3740*/  @P6 SHF.R.U32.HI R88, RZ, 0x10, R85 ;  /* 0x00000010ff586819 */ /* 0x000fc60000011655 */
[----:B------:R-:W-:Y:S02]  /*3750*/  @P5 HADD2.F32 R85, -RZ, R202.H0_H0 ;  /* 0x200000caff555230 */ /* 0x000fe40000004100 */
[--C-:B------:R-:W-:Y:S01]  /*3760*/  FFMA.FTZ R203, R100, R148, R144.reuse ;  /* 0x0000009464cb7223 */ /* 0x100fe20000010090 */
[----:B------:R-:W-:Y:S02]  /*3770*/  @P6 HADD2.F32 R88, -RZ, R88.H0_H0 ;  /* 0x20000058ff586230 */ /* 0x000fe40000004100 */
[----:B------:R-:W-:Y:S01]  /*3780*/  @P5 FMUL.FTZ R178, R84, R85 ;  /* 0x0000005554b25220 */ /* 0x000fe20000410000 */
[----:B------:R-:W-:Y:S01]  /*3790*/  LOP3.LUT P5, RZ, R179, 0xff, RZ, 0xc0, !PT ;  /* 0x000000ffb3ff7812 */ /* 0x000fe200078ac0ff */
[----:B------:R-:W-:Y:S01]  /*37a0*/  FADD.FTZ R203, R102, -R203 ;  /* 0x800000cb66cb7221 */ /* 0x000fe20000010000 */
[----:B------:R-:W-:Y:S01]  /*37b0*/  MOV R182, RZ ;  /* 0x000000ff00b67202 */ /* 0x000fe20000000f00 */
[----:B------:R-:W-:Y:S01]  /*37c0*/  @P6 FMUL.FTZ R182, R201, R88 ;  /* 0x00000058c9b66220 */ /* 0x000fe20000410000 */
[-CC-:B0-----:R-:W-:Y:S01]  /*37d0*/  FFMA.FTZ R80, R101, R148.reuse, R144.reuse ;  /* 0x0000009465507223 */ /* 0x181fe20000010090 */
[----:B------:R-:W-:Y:S01]  /*37e0*/  LOP3.LUT P6, RZ, R179, 0xff00, RZ, 0xc0, !PT ;  /* 0x0000ff00b3ff7812 */ /* 0x000fe200078cc0ff */
[----:B------:R-:W-:Y:S01]  /*37f0*/  FFMA.FTZ R82, R103, R148, R144 ;  /* 0x0000009467527223 */ /* 0x000fe20000010090 */
[----:B------:R-:W-:Y:S01]  /*3800*/  FMUL.FTZ R81, R170, R203 ;  /* 0x000000cbaa517220 */ /* 0x000fe20000410000 */
[----:B------:R-:W-:-:S02]  /*3810*/  FADD.FTZ R163, R163, -R80 ;  /* 0x80000050a3a37221 */ /* 0x000fc40000010000 */
[----:B------:R-:W-:Y:S01]  /*3820*/  FADD.FTZ R83, R165, -R82 ;  /* 0x80000052a5537221 */ /* 0x000fe20000010000 */
[----:B------:R-:W-:Y:S01]  /*3830*/  @P1 FADD.FTZ R81, R60, R81 ;  /* 0x000000513c511221 */ /* 0x000fe20000010000 */
[----:B------:R-:W-:Y:S01]  /*3840*/  FMUL.FTZ R82, R170, R163 ;  /* 0x000000a3aa527220 */ /* 0x000fe20000410000 */
[----:B------:R-:W-:Y:S02]  /*3850*/  FFMA.FTZ R166, R166, R148, R144 ;  /* 0x00000094a6a67223 */ /* 0x000fe40000010090 */
[-C--:B------:R-:W-:Y:S01]  /*3860*/  FMUL.FTZ R80, R81, R160.reuse ;  /* 0x000000a051507220 */ /* 0x080fe20000410000 */
[----:B------:R-:W-:Y:S01]  /*3870*/  @P1 FADD.FTZ R82, R61, R82 ;  /* 0x000000523d521221 */ /* 0x000fe20000010000 */
[----:B------:R-:W-:Y:S02]  /*3880*/  HFMA2.MMA R163, -RZ, RZ, 0, 0 ;  /* 0x00000000ffa37435 */ /* 0x000fe400000001ff */
[----:B------:R-:W-:Y:S01]  /*3890*/  FMUL.FTZ R88, R80, UR15 ;  /* 0x0000000f50587c20 */ /* 0x000fe20008410000 */
[----:B------:R-:W-:Y:S01]  /*38a0*/  FMUL.FTZ R85, R82, R160 ;  /* 0x000000a052557220 */ /* 0x000fe20000410000 */
[----:B------:R-:W-:Y:S01]  /*38b0*/  FADD.FTZ R167, R167, -R166 ;  /* 0x800000a6a7a77221 */ /* 0x000fe20000010000 */
[----:B------:R-:W-:Y:S01]  /*38c0*/  HFMA2.MMA R165, -RZ, RZ, 0, 0 ;  /* 0x00000000ffa57435 */ /* 0x000fe200000001ff */
[----:B------:R-:W-:Y:S01]  /*38d0*/  MOV R166, RZ ;  /* 0x000000ff00a67202 */ /* 0x000fe20000000f00 */
[----:B------:R-:W-:Y:S01]  /*38e0*/  FMUL.FTZ R85, R85, UR15 ;  /* 0x0000000f55557c20 */ /* 0x000fe20008410000 */
[----:B------:R-:W-:Y:S01]  /*38f0*/  @P5 FMUL.FTZ R166, R207, R88 ;  /* 0x00000058cfa65220 */ /* 0x000fe20000410000 */
[----:B------:R-:W-:-:S02]  /*3900*/  MOV R80, RZ ;  /* 0x000000ff00507202 */ /* 0x000fc40000000f00 */
[----:B------:R-:W-:Y:S01]  /*3910*/  @P6 FMUL.FTZ R80, R198, R85 ;  /* 0x00000055c6506220 */ /* 0x000fe20000410000 */
[C---:B------:R-:W-:Y:S01]  /*3920*/  FMUL.FTZ R202, R170.reuse, R167 ;  /* 0x000000a7aaca7220 */ /* 0x040fe20000410000 */
[----:B------:R-:W-:-:S03]  /*3930*/  FMUL.FTZ R83, R170, R83 ;  /* 0x00000053aa537220 */ /* 0x000fc60000410000 */
[----:B------:R-:W-:Y:S01]  /*3940*/  @P1 FADD.FTZ R202, R63, R202 ;  /* 0x000000ca3fca1221 */ /* 0x000fe20000010000 */
[----:B------:R-:W-:-:S03]  /*3950*/  @P1 FADD.FTZ R83, R62, R83 ;  /* 0x000000533e531221 */ /* 0x000fc60000010000 */
[-C--:B------:R-:W-:Y:S01]  /*3960*/  FMUL.FTZ R102, R202, R160.reuse ;  /* 0x000000a0ca667220 */ /* 0x080fe20000410000 */
[----:B------:R-:W-:Y:S01]  /*3970*/  FMUL.FTZ R200, R83, R160 ;  /* 0x000000a053c87220 */ /* 0x000fe20000410000 */
[----:B------:R-:W-:-:S03]  /*3980*/  MOV R167, RZ ;  /* 0x000000ff00a77202 */ /* 0x000fc60000000f00 */
[----:B------:R-:W-:Y:S01]  /*3990*/  FMUL.FTZ R200, R200, UR15 ;  /* 0x0000000fc8c87c20 */ /* 0x000fe20008410000 */
[----:B------:R-:W0:Y:S08]  /*39a0*/  F2F.F16.F32 R80, R80 ;  /* 0x0000005000507304 */ /* 0x000e300000200800 */
[----:B------:R-:W-:Y:S01]  /*39b0*/  F2F.F16.F32 R203, R166 ;  /* 0x000000a600cb7304 */ /* 0x000fe20000200800 */
[----:B--2---:R-:W-:-:S02]  /*39c0*/  @P5 MOV R84, R86 ;  /* 0x0000005600545202 */ /* 0x004fc40000000f00 */
[----:B------:R-:W-:-:S03]  /*39d0*/  @P6 SHF.R.U64 R86, R86, 0x10, R87 ;  /* 0x0000001056566819 */ /* 0x000fc60000001257 */
[----:B------:R-:W-:Y:S02]  /*39e0*/  @P5 HADD2.F32 R84, -RZ, R84.H0_H0 ;  /* 0x20000054ff545230 */ /* 0x000fe40000004100 */
[----:B------:R-:W-:-:S03]  /*39f0*/  @P6 HADD2.F32 R86, -RZ, R86.H0_H0 ;  /* 0x20000056ff566230 */ /* 0x000fc60000004100 */
[----:B------:R-:W-:Y:S01]  /*3a00*/  @P5 FMUL.FTZ R163, R88, R84 ;  /* 0x0000005458a35220 */ /* 0x000fe20000410000 */
[----:B------:R-:W-:Y:S01]  /*3a10*/  @P2 LEA R84, P5, R173, UR18, 0x4 ;  /* 0x00000012ad542c11 */ /* 0x000fe2000f8a20ff */
[----:B------:R-:W-:Y:S01]  /*3a20*/  @P6 FMUL.FTZ R165, R85, R86 ;  /* 0x0000005655a56220 */ /* 0x000fe20000410000 */
[----:B------:R-:W-:Y:S02]  /*3a30*/  SHF.L.U32 R86, R172, 0x3, RZ ;  /* 0x00000003ac567819 */ /* 0x000fe400000006ff */
[----:B------:R-:W-:Y:S02]  /*3a40*/  @P2 LEA.HI.X R85, R173, UR19, RZ, 0x4, P5 ;  /* 0x00000013ad552c11 */ /* 0x000fe4000a8f24ff */
[----:B------:R-:W-:Y:S02]  /*3a50*/  IADD3 R100, P5, R89, UR20, RZ ;  /* 0x0000001459647c10 */ /* 0x000fe4000ffbe0ff */
[----:B------:R-:W-:Y:S02]  /*3a60*/  SHF.R.U32.HI R173, RZ, 0x1d, R172 ;  /* 0x0000001dffad7819 */ /* 0x000fe400000116ac */
[----:B------:R-:W-:-:S02]  /*3a70*/  IADD3.X R101, R199, UR21, RZ, P5, !PT ;  /* 0x00000015c7657c10 */ /* 0x000fc4000affe4ff */
[----:B------:R-:W-:Y:S02]  /*3a80*/  IADD3 R88, P5, R86, UR16, RZ ;  /* 0x0000001056587c10 */ /* 0x000fe4000ffbe0ff */
[----:B------:R-:W-:Y:S02]  /*3a90*/  LOP3.LUT P6, RZ, R179, 0xff000000, RZ, 0xc0, !PT ;  /* 0xff000000b3ff7812 */ /* 0x000fe400078cc0ff */
[----:B------:R-:W-:Y:S02]  /*3aa0*/  IADD3.X R89, R173, UR17, RZ, P5, !PT ;  /* 0x00000011ad597c10 */ /* 0x000fe4000affe4ff */
[----:B------:R-:W-:Y:S01]  /*3ab0*/  LOP3.LUT P5, RZ, R179, 0xff0000, RZ, 0xc0, !PT ;  /* 0x00ff0000b3ff7812 */ /* 0x000fe200078ac0ff */
[----:B------:R-:W-:Y:S01]  /*3ac0*/  HFMA2.MMA R199, -RZ, RZ, 0, 0 ;  /* 0x00000000ffc77435 */ /* 0x000fe200000001ff */
[----:B------:R-:W-:-:S07]  /*3ad0*/  FMUL.FTZ R179, R102, UR15 ;  /* 0x0000000f66b37c20 */ /* 0x000fce0008410000 */
[----:B------:R-:W-:-:S04]  /*3ae0*/  @P6 FMUL.FTZ R199, R196, R179 ;  /* 0x000000b3c4c76220 */ /* 0x000fc80000410000 */
[----:B------:R-:W-:Y:S02]  /*3af0*/  @P5 FMUL.FTZ R167, R197, R200 ;  /* 0x000000c8c5a75220 */ /* 0x000fe40000410000 */
[----:B------:R-:W1:Y:S08]  /*3b00*/  F2F.F16.F32 R199, R199 ;  /* 0x000000c700c77304 */ /* 0x000e700000200800 */
[----:B------:R-:W2:Y:S01]  /*3b10*/  F2F.F16.F32 R167, R167 ;  /* 0x000000a700a77304 */ /* 0x000ea20000200800 */
        /* <DEDUP_REMOVED lines=8> */
[----:B------:R0:W-:Y:S04]  /*3ba0*/  @P2 STG.E.128 desc[UR4][R84.64], R80 ;  /* 0x0000005054002986 */ /* 0x0001e8000c101d04 */
[----:B------:R1:W-:Y:S04]  /*3bb0*/  STG.E.64 desc[UR4][R100.64], R102 ;  /* 0x0000006664007986 */ /* 0x0003e8000c101b04 */
[----:B------:R-:W2:Y:S01]  /*3bc0*/  LDG.E.64 R88, desc[UR4][R88.64] ;  /* 0x0000000458587981 */ /* 0x000ea2000c1e1b00 */
[----:B------:R-:W-:-:S02]  /*3bd0*/  @P5 MOV R199, R87 ;  /* 0x0000005700c75202 */ /* 0x000fc40000000f00 */
[----:B------:R-:W-:-:S03]  /*3be0*/  @P6 SHF.R.U32.HI R87, RZ, 0x10, R87 ;  /* 0x00000010ff576819 */ /* 0x000fc60000011657 */
[----:B------:R-:W-:Y:S01]  /*3bf0*/  @P5 HADD2.F32 R199, -RZ, R199.H0_H0 ;  /* 0x200000c7ffc75230 */ /* 0x000fe20000004100 */
[----:B------:R-:W-:Y:S01]  /*3c00*/  CS2R R166, SRZ ;  /* 0x0000000000a67805 */ /* 0x000fe2000001ff00 */
[----:B------:R-:W-:Y:S01]  /*3c10*/  FFMA.FTZ R202, R150, R148, R144 ;  /* 0x0000009496ca7223 */ /* 0x000fe20000010090 */
[----:B------:R-:W-:Y:S02]  /*3c20*/  @P6 HADD2.F32 R150, -RZ, R87.H0_H0 ;  /* 0x20000057ff966230 */ /* 0x000fe40000004100 */
[----:B------:R-:W-:Y:S01]  /*3c30*/  @P5 FMUL.FTZ R166, R200, R199 ;  /* 0x000000c7c8a65220 */ /* 0x000fe20000410000 */
[----:B------:R-:W-:Y:S01]  /*3c40*/  LOP3.LUT P5, RZ, R177, 0xff, RZ, 0xc0, !PT ;  /* 0x000000ffb1ff7812 */ /* 0x000fe200078ac0ff */
[----:B------:R-:W-:Y:S01]  /*3c50*/  FADD.FTZ R151, R151, -R202 ;  /* 0x800000ca97977221 */ /* 0x000fe20000010000 */
[----:B------:R-:W-:Y:S01]  /*3c60*/  @P6 FMUL.FTZ R167, R179, R150 ;  /* 0x00000096b3a76220 */ /* 0x000fe20000410000 */
[----:B------:R-:W-:Y:S01]  /*3c70*/  FFMA.FTZ R152, R152, R148, R144 ;  /* 0x0000009498987223 */ /* 0x000fe20000010090 */
[----:B------:R-:W-:Y:S01]  /*3c80*/  LOP3.LUT P6, RZ, R177, 0xff00, RZ, 0xc0, !PT ;  /* 0x0000ff00b1ff7812 */ /* 0x000fe200078cc0ff */
[----:B0-----:R-:W-:-:S02]  /*3c90*/  FMUL.FTZ R81, R170, R151 ;  /* 0x00000097aa517220 */ /* 0x001fc40000410000 */
[----:B------:R-:W-:Y:S02]  /*3ca0*/  FADD.FTZ R153, R153, -R152 ;  /* 0x8000009899997221 */ /* 0x000fe40000010000 */
[----:B------:R-:W-:Y:S02]  /*3cb0*/  @P1 FADD.FTZ R81, R64, R81 ;  /* 0x0000005140511221 */ /* 0x000fe40000010000 */
[----:B------:R-:W-:Y:S02]  /*3cc0*/  FMUL.FTZ R82, R170, R153 ;  /* 0x00000099aa527220 */ /* 0x000fe40000410000 */
[-C--:B------:R-:W-:Y:S02]  /*3cd0*/  FMUL.FTZ R80, R81, R160.reuse ;  /* 0x000000a051507220 */ /* 0x080fe40000410000 */
[----:B------:R-:W-:Y:S01]  /*3ce0*/  @P1 FADD.FTZ R82, R65, R82 ;  /* 0x0000005241521221 */ /* 0x000fe20000010000 */
[----:B------:R-:W-:Y:S02]  /*3cf0*/  CS2R R150, SRZ ;  /* 0x0000000000967805 */ /* 0x000fe4000001ff00 */
[----:B------:R-:W-:Y:S01]  /*3d00*/  CS2R R152, SRZ ;  /* 0x0000000000987805 */ /* 0x000fe2000001ff00 */
[----:B------:R-:W-:Y:S01]  /*3d10*/  FMUL.FTZ R84, R82, R160 ;  /* 0x000000a052547220 */ /* 0x000fe20000410000 */
[-CC-:B------:R-:W-:Y:S01]  /*3d20*/  FFMA.FTZ R156, R156, R148.reuse, R144.reuse ;  /* 0x000000949c9c7223 */ /* 0x180fe20000010090 */
[----:B------:R-:W-:-:S03]  /*3d30*/  FFMA.FTZ R154, R154, R148, R144 ;  /* 0x000000949a9a7223 */ /* 0x000fc60000010090 */
[----:B------:R-:W-:Y:S01]  /*3d40*/  FADD.FTZ R157, R157, -R156 ;  /* 0x8000009c9d9d7221 */ /* 0x000fe20000010000 */
[----:B------:R-:W-:Y:S01]  /*3d50*/  SHF.R.U32.HI R156, RZ, 0x1d, R171 ;  /* 0x0000001dff9c7819 */ /* 0x000fe200000116ab */
[----:B------:R-:W-:Y:S01]  /*3d60*/  FADD.FTZ R155, R155, -R154 ;  /* 0x8000009a9b9b7221 */ /* 0x000fe20000010000 */
[----:B--2---:R-:W-:Y:S02]  /*3d70*/  @P5 MOV R83, R88 ;  /* 0x0000005800535202 */ /* 0x004fe40000000f00 */
[----:B------:R-:W-:Y:S01]  /*3d80*/  @P6 SHF.R.U64 R85, R88, 0x10, R89 ;  /* 0x0000001058556819 */ /* 0x000fe20000001259 */
[----:B------:R-:W-:Y:S02]  /*3d90*/  FMUL.FTZ R88, R80, UR15 ;  /* 0x0000000f50587c20 */ /* 0x000fe40008410000 */
[----:B------:R-:W-:Y:S02]  /*3da0*/  @P5 HADD2.F32 R83, -RZ, R83.H0_H0 ;  /* 0x20000053ff535230 */ /* 0x000fe40000004100 */
[----:B------:R-:W-:-:S02]  /*3db0*/  @P6 HADD2.F32 R80, -RZ, R85.H0_H0 ;  /* 0x20000055ff506230 */ /* 0x000fc40000004100 */
[----:B------:R-:W-:Y:S01]  /*3dc0*/  FMUL.FTZ R85, R84, UR15 ;  /* 0x0000000f54557c20 */ /* 0x000fe20008410000 */
[----:B------:R-:W-:Y:S01]  /*3dd0*/  @P5 FMUL.FTZ R152, R195, R88 ;  /* 0x00000058c3985220 */ /* 0x000fe20000410000 */
[----:B------:R-:W-:Y:S01]  /*3de0*/  @P5 FMUL.FTZ R150, R88, R83 ;  /* 0x0000005358965220 */ /* 0x000fe20000410000 */
[----:B------:R-:W-:Y:S01]  /*3df0*/  @P2 LEA R84, P5, R172, UR18, 0x4 ;  /* 0x00000012ac542c11 */ /* 0x000fe2000f8a20ff */
[----:B------:R-:W-:Y:S01]  /*3e00*/  @P6 FMUL.FTZ R151, R85, R80 ;  /* 0x0000005055976220 */ /* 0x000fe20000410000 */
[----:B------:R-:W-:Y:S02]  /*3e10*/  @P6 FMUL.FTZ R153, R194, R85 ;  /* 0x00000055c2996220 */ /* 0x000fe40000410000 */
[----:B------:R-:W-:Y:S02]  /*3e20*/  @P2 LEA.HI.X R85, R172, UR19, RZ, 0x4, P5 ;  /* 0x00000013ac552c11 */ /* 0x000fe4000a8f24ff */
[----:B-1----:R-:W-:Y:S02]  /*3e30*/  IADD3 R100, P5, R86, UR20, RZ ;  /* 0x0000001456647c10 */ /* 0x002fe4000ffbe0ff */
[----:B------:R-:W-:-:S02]  /*3e40*/  SHF.L.U32 R88, R171, 0x3, RZ ;  /* 0x00000003ab587819 */ /* 0x000fc400000006ff */
[----:B------:R-:W-:Y:S02]  /*3e50*/  IADD3.X R101, R173, UR21, RZ, P5, !PT ;  /* 0x00000015ad657c10 */ /* 0x000fe4000affe4ff */
[----:B------:R-:W-:Y:S01]  /*3e60*/  IADD3 R86, P5, R88, UR16, RZ ;  /* 0x0000001058567c10 */ /* 0x000fe2000ffbe0ff */
[C---:B------:R-:W-:Y:S01]  /*3e70*/  FMUL.FTZ R172, R170.reuse, R157 ;  /* 0x0000009daaac7220 */ /* 0x040fe20000410000 */
[----:B------:R-:W-:Y:S02]  /*3e80*/  FMUL.FTZ R83, R170, R155 ;  /* 0x0000009baa537220 */ /* 0x000fe40000410000 */
[----:B------:R-:W-:Y:S01]  /*3e90*/  IADD3.X R87, R156, UR17, RZ, P5, !PT ;  /* 0x000000119c577c10 */ /* 0x000fe2000affe4ff */
[----:B------:R-:W-:Y:S01]  /*3ea0*/  @P1 FADD.FTZ R172, R67, R172 ;  /* 0x000000ac43ac1221 */ /* 0x000fe20000010000 */
[C---:B------:R-:W-:Y:S01]  /*3eb0*/  LOP3.LUT P5, RZ, R177.reuse, 0xff000000, RZ, 0xc0, !PT ;  /* 0xff000000b1ff7812 */ /* 0x040fe200078ac0ff */
[----:B------:R-:W-:Y:S01]  /*3ec0*/  @P1 FADD.FTZ R83, R66, R83 ;  /* 0x0000005342531221 */ /* 0x000fe20000010000 */
[----:B------:R-:W-:Y:S01]  /*3ed0*/  LOP3.LUT P6, RZ, R177, 0xff0000, RZ, 0xc0, !PT ;  /* 0x00ff0000b1ff7812 */ /* 0x000fe200078cc0ff */
[----:B------:R-:W-:-:S02]  /*3ee0*/  FMUL.FTZ R155, R172, R160 ;  /* 0x000000a0ac9b7220 */ /* 0x000fc40000410000 */
[----:B------:R-:W-:Y:S02]  /*3ef0*/  FMUL.FTZ R154, R83, R160 ;  /* 0x000000a0539a7220 */ /* 0x000fe40000410000 */
[----:B------:R-:W-:Y:S01]  /*3f00*/  FMUL.FTZ R155, R155, UR15 ;  /* 0x0000000f9b9b7c20 */ /* 0x000fe20008410000 */
[----:B------:R-:W-:Y:S01]  /*3f10*/  HFMA2.MMA R157, -RZ, RZ, 0, 0 ;  /* 0x00000000ff9d7435 */ /* 0x000fe200000001ff */
[----:B------:R-:W-:Y:S01]  /*3f20*/  MOV R173, RZ ;  /* 0x000000ff00ad7202 */ /* 0x000fe20000000f00 */
[----:B------:R-:W-:-:S03]  /*3f30*/  FMUL.FTZ R154, R154, UR15 ;  /* 0x0000000f9a9a7c20 */ /* 0x000fc60008410000 */
[----:B------:R-:W-:Y:S01]  /*3f40*/  @P5 FMUL.FTZ R173, R192, R155 ;  /* 0x0000009bc0ad5220 */ /* 0x000fe20000410000 */
[----:B------:R-:W0:Y:S01]  /*3f50*/  F2F.F16.F32 R102, R153 ;  /* 0x0000009900667304 */ /* 0x000e220000200800 */
[----:B------:R-:W-:-:S07]  /*3f60*/  @P6 FMUL.FTZ R157, R193, R154 ;  /* 0x0000009ac19d6220 */ /* 0x000fce0000410000 */
[----:B------:R-:W1:Y:S08]  /*3f70*/  F2F.F16.F32 R173, R173 ;  /* 0x000000ad00ad7304 */ /* 0x000e700000200800 */
[----:B------:R-:W2:Y:S08]  /*3f80*/  F2F.F16.F32 R157, R157 ;  /* 0x0000009d009d7304 */ /* 0x000eb00000200800 */
[----:B------:R-:W3:Y:S01]  /*3f90*/  F2F.F16.F32 R177, R152 ;  /* 0x0000009800b17304 */ /* 0x000ee20000200800 */
        /* <DEDUP_REMOVED lines=11> */
[----:B------:R-:W-:-:S02]  /*4050*/  @P6 MOV R157, R89 ;  /* 0x00000059009d6202 */ /* 0x000fc40000000f00 */
[----:B------:R-:W-:Y:S01]  /*4060*/  @P5 SHF.R.U32.HI R89, RZ, 0x10, R89 ;  /* 0x00000010ff595819 */ /* 0x000fe20000011659 */
[----:B------:R-:W-:Y:S01]  /*4070*/  FFMA.FTZ R172, R98, R148, R144 ;  /* 0x0000009462ac7223 */ /* 0x000fe20000010090 */
[----:B------:R-:W-:-:S03]  /*4080*/  CS2R R152, SRZ ;  /* 0x0000000000987805 */ /* 0x000fc6000001ff00 */
[----:B------:R-:W-:Y:S02]  /*4090*/  @P5 HADD2.F32 R98, -RZ, R89.H0_H0 ;  /* 0x20000059ff625230 */ /* 0x000fe40000004100 */
[----:B------:R-:W-:-:S03]  /*40a0*/  @P6 HADD2.F32 R157, -RZ, R157.H0_H0 ;  /* 0x2000009dff9d6230 */ /* 0x000fc60000004100 */
[----:B------:R-:W-:Y:S01]  /*40b0*/  @P5 FMUL.FTZ R153, R155, R98 ;  /* 0x000000629b995220 */ /* 0x000fe20000410000 */
[----:B------:R-:W-:Y:S01]  /*40c0*/  LOP3.LUT P5, RZ, R175, 0xff, RZ, 0xc0, !PT ;  /* 0x000000ffafff7812 */ /* 0x000fe200078ac0ff */
[----:B------:R-:W-:Y:S01]  /*40d0*/  FADD.FTZ R99, R99, -R172 ;  /* 0x800000ac63637221 */ /* 0x000fe20000010000 */
[----:B------:R-:W-:Y:S01]  /*40e0*/  @P6 FMUL.FTZ R152, R154, R157 ;  /* 0x0000009d9a986220 */ /* 0x000fe20000410000 */
[----:B------:R-:W-:Y:S01]  /*40f0*/  FFMA.FTZ R104, R104, R148, R144 ;  /* 0x0000009468687223 */ /* 0x000fe20000010090 */
[----:B------:R-:W-:Y:S01]  /*4100*/  LOP3.LUT P6, RZ, R175, 0xff00, RZ, 0xc0, !PT ;  /* 0x0000ff00afff7812 */ /* 0x000fe200078cc0ff */
[----:B0-----:R-:W-:Y:S02]  /*4110*/  FMUL.FTZ R81, R170, R99 ;  /* 0x00000063aa517220 */ /* 0x001fe40000410000 */
[----:B------:R-:W-:Y:S02]  /*4120*/  FADD.FTZ R105, R105, -R104 ;  /* 0x8000006869697221 */ /* 0x000fe40000010000 */
[----:B------:R-:W-:-:S02]  /*4130*/  @P1 FADD.FTZ R81, R68, R81 ;  /* 0x0000005144511221 */ /* 0x000fc40000010000 */
[----:B------:R-:W-:Y:S01]  /*4140*/  FMUL.FTZ R82, R170, R105 ;  /* 0x00000069aa527220 */ /* 0x000fe20000410000 */
[----:B------:R-:W-:Y:S01]  /*4150*/  FFMA.FTZ R106, R106, R148, R144 ;  /* 0x000000946a6a7223 */ /* 0x000fe20000010090 */
[-C--:B------:R-:W-:Y:S02]  /*4160*/  FMUL.FTZ R80, R81, R160.reuse ;  /* 0x000000a051507220 */ /* 0x080fe40000410000 */
[----:B------:R-:W-:Y:S01]  /*4170*/  @P1 FADD.FTZ R82, R69, R82 ;  /* 0x0000005245521221 */ /* 0x000fe20000010000 */
[----:B------:R-:W-:Y:S01]  /*4180*/  FADD.FTZ R89, R107, -R106 ;  /* 0x8000006a6b597221 */ /* 0x000fe20000010000 */
[----:B-1----:R-:W-:Y:S02]  /*4190*/  CS2R R102, SRZ ;  /* 0x0000000000667805 */ /* 0x002fe4000001ff00 */
[----:B------:R-:W-:Y:S01]  /*41a0*/  FMUL.FTZ R84, R82, R160 ;  /* 0x000000a052547220 */ /* 0x000fe20000410000 */
[----:B------:R-:W-:Y:S01]  /*41b0*/  CS2R R106, SRZ ;  /* 0x00000000006a7805 */ /* 0x000fe2000001ff00 */
[----:B------:R-:W-:-:S04]  /*41c0*/  FFMA.FTZ R146, R146, R148, R144 ;  /* 0x0000009492927223 */ /* 0x000fc80000010090 */
[----:B------:R-:W-:Y:S01]  /*41d0*/  FADD.FTZ R101, R147, -R146 ;  /* 0x8000009293657221 */ /* 0x000fe20000010000 */
[----:B------:R-:W-:-:S03]  /*41e0*/  SHF.R.U32.HI R147, RZ, 0x1d, R0 ;  /* 0x0000001dff937819 */ /* 0x000fc60000011600 */
[----:B------:R-:W-:-:S04]  /*41f0*/  FMUL.FTZ R154, R170, R101 ;  /* 0x00000065aa9a7220 */ /* 0x000fc80000410000 */
[----:B------:R-:W-:-:S04]  /*4200*/  @P1 FADD.FTZ R154, R71, R154 ;  /* 0x0000009a479a1221 */ /* 0x000fc80000010000 */
[----:B------:R-:W-:Y:S01]  /*4210*/  FMUL.FTZ R105, R154, R160 ;  /* 0x000000a09a697220 */ /* 0x000fe20000410000 */
[----:B------:R-:W-:-:S03]  /*4220*/  HFMA2.MMA R146, -RZ, RZ, 0, 0 ;  /* 0x00000000ff927435 */ /* 0x000fc600000001ff */
[----:B------:R-:W-:Y:S01]  /*4230*/  FMUL.FTZ R105, R105, UR15 ;  /* 0x0000000f69697c20 */ /* 0x000fe20008410000 */
[----:B------:R-:W-:Y:S02]  /*4240*/  MOV R155, RZ ;  /* 0x000000ff009b7202 */ /* 0x000fe40000000f00 */
        /* <DEDUP_REMOVED lines=12> */
[----:B------:R-:W-:Y:S02]  /*4310*/  IADD3 R98, P5, R88, UR20, RZ ;  /* 0x0000001458627c10 */ /* 0x000fe4000ffbe0ff */
[----:B------:R-:W-:-:S02]  /*4320*/  SHF.L.U32 R86, R0, 0x3, RZ ;  /* 0x0000000300567819 */ /* 0x000fc400000006ff */
[----:B------:R-:W-:Y:S02]  /*4330*/  IADD3.X R99, R156, UR21, RZ, P5, !PT ;  /* 0x000000159c637c10 */ /* 0x000fe4000affe4ff */
[----:B------:R-:W-:Y:S01]  /*4340*/  IADD3 R88, P5, R86, UR16, RZ ;  /* 0x0000001056587c10 */ /* 0x000fe2000ffbe0ff */
[----:B------:R-:W-:-:S03]  /*4350*/  FMUL.FTZ R83, R170, R89 ;  /* 0x00000059aa537220 */ /* 0x000fc60000410000 */
[----:B------:R-:W-:Y:S02]  /*4360*/  IADD3.X R89, R147, UR17, RZ, P5, !PT ;  /* 0x0000001193597c10 */ /* 0x000fe4000affe4ff */
[C---:B------:R-:W-:Y:S01]  /*4370*/  LOP3.LUT P5, RZ, R175.reuse, 0xff000000, RZ, 0xc0, !PT ;  /* 0xff000000afff7812 */ /* 0x040fe200078ac0ff */
[----:B------:R-:W-:Y:S01]  /*4380*/  @P1 FADD.FTZ R83, R70, R83 ;  /* 0x0000005346531221 */ /* 0x000fe20000010000 */
[----:B------:R-:W-:-:S03]  /*4390*/  LOP3.LUT P6, RZ, R175, 0xff0000, RZ, 0xc0, !PT ;  /* 0x00ff0000afff7812 */ /* 0x000fc600078cc0ff */
[----:B------:R-:W-:-:S04]  /*43a0*/  FMUL.FTZ R104, R83, R160 ;  /* 0x000000a053687220 */ /* 0x000fc80000410000 */
[----:B------:R-:W-:-:S04]  /*43b0*/  FMUL.FTZ R104, R104, UR15 ;  /* 0x0000000f68687c20 */ /* 0x000fc80008410000 */
        /* <DEDUP_REMOVED lines=24> */
[----:B0-----:R-:W-:-:S02]  /*4540*/  @P6 MOV R80, R87 ;  /* 0x0000005700506202 */ /* 0x001fc40000000f00 */
[----:B------:R-:W-:Y:S01]  /*4550*/  @P5 SHF.R.U32.HI R82, RZ, 0x10, R87 ;  /* 0x00000010ff525819 */ /* 0x000fe20000011657 */
[----:B------:R-:W-:Y:S02]  /*4560*/  FADD.FTZ R93, R93, -R144 ;  /* 0x800000905d5d7221 */ /* 0x000fe40000010000 */
[----:B------:R-:W-:Y:S02]  /*4570*/  @P6 HADD2.F32 R81, -RZ, R80.H0_H0 ;  /* 0x20000050ff516230 */ /* 0x000fe40000004100 */
[C---:B------:R-:W-:Y:S01]  /*4580*/  FMUL.FTZ R107, R170.reuse, R107 ;  /* 0x0000006baa6b7220 */ /* 0x040fe20000410000 */
[----:B------:R-:W-:Y:S02]  /*4590*/  @P5 HADD2.F32 R80, -RZ, R82.H0_H0 ;  /* 0x20000052ff505230 */ /* 0x000fe40000004100 */
[C---:B------:R-:W-:Y:S01]  /*45a0*/  FMUL.FTZ R82, R170.reuse, R95 ;  /* 0x0000005faa527220 */ /* 0x040fe20000410000 */
[C---:B------:R-:W-:Y:S01]  /*45b0*/  FMUL.FTZ R91, R170.reuse, R91 ;  /* 0x0000005baa5b7220 */ /* 0x040fe20000410000 */
[----:B------:R-:W-:Y:S01]  /*45c0*/  FMUL.FTZ R170, R170, R93 ;  /* 0x0000005daaaa7220 */ /* 0x000fe20000410000 */
[----:B------:R-:W-:Y:S01]  /*45d0*/  @P1 FADD.FTZ R107, R72, R107 ;  /* 0x0000006b486b1221 */ /* 0x000fe20000010000 */
[----:B------:R-:W-:Y:S01]  /*45e0*/  @P1 FADD.FTZ R82, R73, R82 ;  /* 0x0000005249521221 */ /* 0x000fe20000010000 */
[----:B------:R-:W-:Y:S01]  /*45f0*/  @P1 FADD.FTZ R91, R74, R91 ;  /* 0x0000005b4a5b1221 */ /* 0x000fe20000010000 */
[----:B------:R-:W-:Y:S01]  /*4600*/  @P1 FADD.FTZ R170, R75, R170 ;  /* 0x000000aa4baa1221 */ /* 0x000fe20000010000 */
[----:B------:R-:W-:-:S02]  /*4610*/  CS2R R84, SRZ ;  /* 0x0000000000547805 */ /* 0x000fc4000001ff00 */
[----:B------:R-:W-:Y:S01]  /*4620*/  @P6 FMUL.FTZ R84, R104, R81 ;  /* 0x0000005168546220 */ /* 0x000fe20000410000 */
[----:B------:R-:W-:Y:S01]  /*4630*/  LOP3.LUT P6, RZ, R164, 0xff00, RZ, 0xc0, !PT ;  /* 0x0000ff00a4ff7812 */ /* 0x000fe200078cc0ff */
[----:B------:R-:W-:Y:S01]  /*4640*/  @P5 FMUL.FTZ R85, R105, R80 ;  /* 0x0000005069555220 */ /* 0x000fe20000410000 */
[----:B------:R-:W-:Y:S02]  /*4650*/  SEL R77, R82, R77, P3 ;  /* 0x0000004d524d7207 */ /* 0x000fe40001800000 */
[----:B------:R-:W-:Y:S02]  /*4660*/  LOP3.LUT P1, RZ, R164, 0xff000000, RZ, 0xc0, !PT ;  /* 0xff000000a4ff7812 */ /* 0x000fe4000782c0ff */
[----:B------:R-:W-:Y:S02]  /*4670*/  SEL R78, R91, R78, P3 ;  /* 0x0000004e5b4e7207 */ /* 0x000fe40001800000 */
[----:B------:R-:W-:Y:S02]  /*4680*/  SEL R76, R107, R76, P3 ;  /* 0x0000004c6b4c7207 */ /* 0x000fe40001800000 */
[----:B------:R-:W-:-:S02]  /*4690*/  SEL R79, R170, R79, P3 ;  /* 0x0000004faa4f7207 */ /* 0x000fc40001800000 */
[----:B------:R-:W-:Y:S01]  /*46a0*/  @P2 LEA R80, P3, R0, UR18, 0x4 ;  /* 0x0000001200502c11 */ /* 0x000fe2000f8620ff */
[-C--:B------:R-:W-:Y:S01]  /*46b0*/  FMUL.FTZ R82, R82, R160.reuse ;  /* 0x000000a052527220 */ /* 0x080fe20000410000 */
[----:B------:R-:W-:Y:S01]  /*46c0*/  LOP3.LUT P5, RZ, R164, 0xff0000, RZ, 0xc0, !PT ;  /* 0x00ff0000a4ff7812 */ /* 0x000fe200078ac0ff */
[-C--:B------:R-:W-:Y:S01]  /*46d0*/  FMUL.FTZ R170, R170, R160.reuse ;  /* 0x000000a0aaaa7220 */ /* 0x080fe20000410000 */
[----:B------:R-:W-:Y:S01]  /*46e0*/  @P2 LEA.HI.X R81, R0, UR19, RZ, 0x4, P3 ;  /* 0x0000001300512c11 */ /* 0x000fe200098f24ff */
[----:B------:R-:W-:Y:S01]  /*46f0*/  HFMA2.MMA R83, -RZ, RZ, 0, 0 ;  /* 0x00000000ff537435 */ /* 0x000fe200000001ff */
[----:B------:R-:W-:Y:S01]  /*4700*/  LOP3.LUT P3, RZ, R164, 0xff, RZ, 0xc0, !PT ;  /* 0x000000ffa4ff7812 */ /* 0x000fe2000786c0ff */
[----:B------:R-:W-:Y:S01]  /*4710*/  HFMA2.MMA R90, -RZ, RZ, 0, 0 ;  /* 0x00000000ff5a7435 */ /* 0x000fe200000001ff */
[----:B------:R-:W-:Y:S01]  /*4720*/  FMUL.FTZ R95, R82, UR15 ;  /* 0x0000000f525f7c20 */ /* 0x000fe20008410000 */
[-C--:B------:R-:W-:Y:S01]  /*4730*/  FMUL.FTZ R91, R91, R160.reuse ;  /* 0x000000a05b5b7220 */ /* 0x080fe20000410000 */
[----:B------:R-:W-:Y:S01]  /*4740*/  FMUL.FTZ R97, R170, UR15 ;  /* 0x0000000faa617c20 */ /* 0x000fe20008410000 */
[----:B------:R-:W-:Y:S01]  /*4750*/  FMUL.FTZ R107, R107, R160 ;  /* 0x000000a06b6b7220 */ /* 0x000fe20000410000 */
[----:B------:R-:W-:Y:S01]  /*4760*/  @P6 FMUL.FTZ R83, R186, R95 ;  /* 0x0000005fba536220 */ /* 0x000fe20000410000 */
[----:B------:R-:W-:Y:S01]  /*4770*/  FMUL.FTZ R92, R91, UR15 ;  /* 0x0000000f5b5c7c20 */ /* 0x000fe20008410000 */
[----:B------:R-:W-:Y:S01]  /*4780*/  @P1 FMUL.FTZ R90, R184, R97 ;  /* 0x00000061b85a1220 */ /* 0x000fe20000410000 */
[----:B------:R-:W-:Y:S01]  /*4790*/  FMUL.FTZ R107, R107, UR15 ;  /* 0x0000000f6b6b7c20 */ /* 0x000fe20008410000 */
[----:B------:R-:W-:Y:S01]  /*47a0*/  MOV R87, RZ ;  /* 0x000000ff00577202 */ /* 0x000fe20000000f00 */
[----:B------:R-:W-:Y:S01]  /*47b0*/  @P5 FMUL.FTZ R87, R185, R92 ;  /* 0x0000005cb9575220 */ /* 0x000fe20000410000 */
[----:B------:R-:W0:Y:S01]  /*47c0*/  F2F.F16.F32 R83, R83 ;  /* 0x0000005300537304 */ /* 0x000e220000200800 */
[----:B------:R-:W-:Y:S01]  /*47d0*/  MOV R0, RZ ;  /* 0x000000ff00007202 */ /* 0x000fe20000000f00 */
[----:B------:R-:W-:-:S06]  /*47e0*/  @P3 FMUL.FTZ R0, R187, R107 ;  /* 0x0000006bbb003220 */ /* 0x000fcc0000410000 */
[----:B------:R-:W1:Y:S08]  /*47f0*/  F2F.F16.F32 R90, R90 ;  /* 0x0000005a005a7304 */ /* 0x000e700000200800 */
[----:B------:R-:W3:Y:S08]  /*4800*/  F2F.F16.F32 R87, R87 ;  /* 0x0000005700577304 */ /* 0x000ef00000200800 */
[----:B------:R-:W4:Y:S01]  /*4810*/  F2F.F16.F32 R93, R0 ;  /* 0x00000000005d7304 */ /* 0x000f220000200800 */
[----:B0-----:R-:W-:Y:S01]  /*4820*/  IMAD.WIDE.U32 R82, R83, 0x10000, RZ ;  /* 0x0001000053527825 */ /* 0x001fe200078e00ff */
[----:B------:R0:W-:Y:S01]  /*4830*/  @P2 STG.E.128 desc[UR4][R80.64], R76 ;  /* 0x0000004c50002986 */ /* 0x0001e2000c101d04 */
[----:B-1----:R-:W-:-:S04]  /*4840*/  SHF.L.U32 R91, R90, 0x10, RZ ;  /* 0x000000105a5b7819 */ /* 0x002fc800000006ff */
[----:B---3--:R-:W-:Y:S01]  /*4850*/  LOP3.LUT R83, R83, R91, R87, 0xfe, !PT ;  /* 0x0000005b53537212 */ /* 0x008fe200078efe57 */
[----:B------:R-:W-:Y:S01]  /*4860*/  FADD.FTZ R143, R84, R143 ;  /* 0x0000008f548f7221 */ /* 0x000fe20000010000 */
[----:B------:R-:W-:Y:S02]  /*4870*/  IADD3 R169, R169, UR22, RZ ;  /* 0x00000016a9a97c10 */ /* 0x000fe4000fffe0ff */
        /* <DEDUP_REMOVED lines=30> */
[----:B--2---:R-:W-:Y:S02]  /*4a60*/  @P1 SHF.R.U32.HI R90, RZ, 0x10, R89 ;  /* 0x00000010ff5a1819 */ /* 0x004fe40000011659 */
[----:B------:R-:W-:-:S03]  /*4a70*/  @P3 MOV R84, R88 ;  /* 0x0000005800543202 */ /* 0x000fc60000000f00 */
[----:B------:R-:W-:Y:S01]  /*4a80*/  @P1 HADD2.F32 R90, -RZ, R90.H0_H0 ;  /* 0x2000005aff5a1230 */ /* 0x000fe20000004100 */
[----:B------:R-:W-:Y:S02]  /*4a90*/  @P6 SHF.R.U64 R86, R88, 0x10, R89 ;  /* 0x0000001058566819 */ /* 0x000fe40000001259 */
[----:B------:R-:W-:Y:S02]  /*4aa0*/  @P5 MOV R87, R89 ;  /* 0x0000005900575202 */ /* 0x000fe40000000f00 */
[----:B------:R-:W-:Y:S02]  /*4ab0*/  CS2R R88, SRZ ;  /* 0x0000000000587805 */ /* 0x000fe4000001ff00 */
[----:B------:R-:W-:Y:S01]  /*4ac0*/  @P1 FMUL.FTZ R89, R97, R90 ;  /* 0x0000005a61591220 */ /* 0x000fe20000410000 */
[----:B------:R-:W-:Y:S01]  /*4ad0*/  ISETP.GE.AND P1, PT, R169, UR23, PT ;  /* 0x00000017a9007c0c */ /* 0x000fe2000bf26270 */
[----:B------:R-:W-:Y:S02]  /*4ae0*/  @P3 HADD2.F32 R84, -RZ, R84.H0_H0 ;  /* 0x20000054ff543230 */ /* 0x000fe40000004100 */
[----:B------:R-:W-:-:S02]  /*4af0*/  @P6 HADD2.F32 R86, -RZ, R86.H0_H0 ;  /* 0x20000056ff566230 */ /* 0x000fc40000004100 */
[----:B------:R-:W-:Y:S02]  /*4b00*/  @P5 HADD2.F32 R87, -RZ, R87.H0_H0 ;  /* 0x20000057ff575230 */ /* 0x000fe40000004100 */
[----:B------:R-:W-:Y:S01]  /*4b10*/  @P3 FMUL.FTZ R0, R107, R84 ;  /* 0x000000546b003220 */ /* 0x000fe20000410000 */
[----:B------:R-:W-:Y:S02]  /*4b20*/  @P6 FMUL.FTZ R85, R95, R86 ;  /* 0x000000565f556220 */ /* 0x000fe40000410000 */
[----:B------:R-:W-:Y:S01]  /*4b30*/  @P5 FMUL.FTZ R88, R92, R87 ;  /* 0x000000575c585220 */ /* 0x000fe20000410000 */
[----:B------:R-:W-:Y:S01]  /*4b40*/  FADD.FTZ R141, R0, R141 ;  /* 0x0000008d008d7221 */ /* 0x000fe20000010000 */
[----:B------:R-:W-:Y:S01]  /*4b50*/  FADD.FTZ R142, R85, R142 ;  /* 0x0000008e558e7221 */ /* 0x000fe20000010000 */
[----:B------:R-:W-:Y:S01]  /*4b60*/  FADD.FTZ R140, R89, R140 ;  /* 0x0000008c598c7221 */ /* 0x000fe20000010000 */
[----:B------:R-:W-:Y:S01]  /*4b70*/  FADD.FTZ R139, R88, R139 ;  /* 0x0000008b588b7221 */ /* 0x000fe20000010000 */
[----:B0-----:R-:W-:Y:S06]  /*4b80*/  @!P1 BRA `(.L_x_10737) ;  /* 0xffffffc000a09947 */ /* 0x001fec000383ffff */
        /* <DEDUP_REMOVED lines=84> */
.L_x_10735:
        /* <DEDUP_REMOVED lines=35> */
.L_x_10736:
[----:B------:R-:W-:Y:S01]  /*5300*/  HFMA2.MMA R85, -RZ, RZ, 0, 9.5367431640625e-07 ;  /* 0x00000010ff557435 */ /* 0x000fe200000001ff */
[----:B------:R-:W-:Y:S02]  /*5310*/  MOV R86, R82 ;  /* 0x0000005200567202 */ /* 0x000fe40000000f00 */
[----:B------:R-:W-:Y:S02]  /*5320*/  MOV R84, 0x1f ;  /* 0x0000001f00547802 */ /* 0x000fe40000000f00 */
[----:B------:R-:W-:-:S07]  /*5330*/  MOV R83, 0xffffffff ;  /* 0xffffffff00537802 */ /* 0x000fce0000000f00 */
[----:B-----5:R-:W-:Y:S05]  /*5340*/  WARPSYNC.COLLECTIVE R83, `(.L_x_10738) ;  /* 0x0000000053087348 */ /* 0x020fea0003c00000 */
[----:B------:R0:W1:Y:S02]  /*5350*/  SHFL.DOWN P3, R87, R86, R85, R84 ;  /* 0x0800005556577389 */ /* 0x0000640000060054 */
[----:B01---5:R-:W-:Y:S01]  /*5360*/  ENDCOLLECTIVE ;  /* 0x000000000000791b */ /* 0x023fe20003800000 */
.L_x_10738:
[----:B------:R-:W-:Y:S01]  /*5370*/  MOV R86, R81 ;  /* 0x0000005100567202 */ /* 0x000fe20000000f00 */
[----:B------:R-:W-:-:S07]  /*5380*/  FADD.FTZ R82, R82, R87 ;  /* 0x0000005752527221 */ /* 0x000fce0000010000 */
[----:B------:R-:W-:Y:S05]  /*5390*/  WARPSYNC.COLLECTIVE R83, `(.L_x_10739) ;  /* 0x0000000053087348 */ /* 0x000fea0003c00000 */
[----:B------:R0:W1:Y:S02]  /*53a0*/  SHFL.DOWN P3, R87, R86, R85, R84 ;  /* 0x0800005556577389 */ /* 0x0000640000060054 */
[----:B01----:R-:W-:Y:S01]  /*53b0*/  ENDCOLLECTIVE ;  /* 0x000000000000791b */ /* 0x003fe20003800000 */
.L_x_10739:
[----:B------:R-:W-:Y:S01]  /*53c0*/  HFMA2.MMA R85, -RZ, RZ, 0, 4.76837158203125e-07 ;  /* 0x00000008ff557435 */ /* 0x000fe200000001ff */
[----:B------:R-:W-:Y:S01]  /*53d0*/  MOV R86, R82 ;  /* 0x0000005200567202 */ /* 0x000fe20000000f00 */
[----:B------:R-:W-:-:S09]  /*53e0*/  FADD.FTZ R81, R81, R87 ;  /* 0x0000005751517221 */ /* 0x000fd20000010000 */
[----:B------:R-:W-:Y:S05]  /*53f0*/  WARPSYNC.COLLECTIVE R83, `(.L_x_10740) ;  /* 0x0000000053087348 */ /* 0x000fea0003c00000 */
[----:B------:R0:W1:Y:S02]  /*5400*/  SHFL.DOWN P3, R87, R86, R85, R84 ;  /* 0x0800005556577389 */ /* 0x0000640000060054 */
[----:B01----:R-:W-:Y:S01]  /*5410*/  ENDCOLLECTIVE ;  /* 0x000000000000791b */ /* 0x003fe20003800000 */
.L_x_10740:
[----:B------:R-:W-:Y:S01]  /*5420*/  MOV R86, R81 ;  /* 0x0000005100567202 */ /* 0x000fe20000000f00 */
[----:B------:R-:W-:-:S07]  /*5430*/  FADD.FTZ R82, R82, R87 ;  /* 0x0000005752527221 */ /* 0x000fce0000010000 */
[----:B------:R-:W-:Y:S05]  /*5440*/  WARPSYNC.COLLECTIVE R83, `(.L_x_10741) ;  /* 0x0000000053087348 */ /* 0x000fea0003c00000 */
[----:B------:R0:W1:Y:S02]  /*5450*/  SHFL.DOWN P3, R87, R86, R85, R84 ;  /* 0x0800005556577389 */ /* 0x0000640000060054 */
[----:B01----:R-:W-:Y:S01]  /*5460*/  ENDCOLLECTIVE ;  /* 0x000000000000791b */ /* 0x003fe20003800000 */
.L_x_10741:
[----:B------:R-:W-:Y:S01]  /*5470*/  HFMA2.MMA R85, -RZ, RZ, 0, 2.384185791015625e-07 ;  /* 0x00000004ff557435 */ /* 0x000fe200000001ff */
[----:B------:R-:W-:Y:S01]  /*5480*/  MOV R86, R82 ;  /* 0x0000005200567202 */ /* 0x000fe20000000f00 */
[----:B------:R-:W-:-:S09]  /*5490*/  FADD.FTZ R81, R81, R87 ;  /* 0x0000005751517221 */ /* 0x000fd20000010000 */
[----:B------:R-:W-:Y:S05]  /*54a0*/  WARPSYNC.COLLECTIVE R83, `(.L_x_10742) ;  /* 0x0000000053087348 */ /* 0x000fea0003c00000 */
[----:B------:R0:W1:Y:S02]  /*54b0*/  SHFL.DOWN P3, R87, R86, R85, R84 ;  /* 0x0800005556577389 */ /* 0x0000640000060054 */
[----:B01----:R-:W-:Y:S01]  /*54c0*/  ENDCOLLECTIVE ;  /* 0x000000000000791b */ /* 0x003fe20003800000 */
.L_x_10742:
[----:B------:R-:W-:Y:S01]  /*54d0*/  MOV R86, R81 ;  /* 0x0000005100567202 */ /* 0x000fe20000000f00 */
[----:B------:R-:W-:-:S07]  /*54e0*/  FADD.FTZ R82, R82, R87 ;  /* 0x0000005752527221 */ /* 0x000fce0000010000 */
[----:B------:R-:W-:Y:S05]  /*54f0*/  WARPSYNC.COLLECTIVE R83, `(.L_x_10743) ;  /* 0x0000000053087348 */ /* 0x000fea0003c00000 */
[----:B------:R0:W1:Y:S02]  /*5500*/  SHFL.DOWN P3, R87, R86, R85, R84 ;  /* 0x0800005556577389 */ /* 0x0000640000060054 */
[----:B01----:R-:W-:Y:S01]  /*5510*/  ENDCOLLECTIVE ;  /* 0x000000000000791b */ /* 0x003fe20003800000 */
.L_x_10743:
[----:B------:R-:W-:Y:S01]  /*5520*/  HFMA2.MMA R85, -RZ, RZ, 0, 1.1920928955078125e-07 ;  /* 0x00000002ff557435 */ /* 0x000fe200000001ff */
[----:B------:R-:W-:Y:S01]  /*5530*/  MOV R86, R82 ;  /* 0x0000005200567202 */ /* 0x000fe20000000f00 */
[----:B------:R-:W-:-:S09]  /*5540*/  FADD.FTZ R81, R81, R87 ;  /* 0x0000005751517221 */ /* 0x000fd20000010000 */
[----:B------:R-:W-:Y:S05]  /*5550*/  WARPSYNC.COLLECTIVE R83, `(.L_x_10744) ;  /* 0x0000000053087348 */ /* 0x000fea0003c00000 */
[----:B------:R0:W1:Y:S02]  /*5560*/  SHFL.DOWN P3, R87, R86, R85, R84 ;  /* 0x0800005556577389 */ /* 0x0000640000060054 */
[----:B01----:R-:W-:Y:S01]  /*5570*/  ENDCOLLECTIVE ;  /* 0x000000000000791b */ /* 0x003fe20003800000 */
.L_x_10744:
[----:B------:R-:W-:Y:S01]  /*5580*/  MOV R86, R81 ;  /* 0x0000005100567202 */ /* 0x000fe20000000f00 */
[----:B------:R-:W-:-:S07]  /*5590*/  FADD.FTZ R82, R82, R87 ;  /* 0x0000005752527221 */ /* 0x000fce0000010000 */
[----:B------:R-:W-:Y:S05]  /*55a0*/  WARPSYNC.COLLECTIVE R83, `(.L_x_10745) ;  /* 0x0000000053087348 */ /* 0x000fea0003c00000 */
[----:B------:R0:W1:Y:S02]  /*55b0*/  SHFL.DOWN P3, R87, R86, R85, R84 ;  /* 0x0800005556577389 */ /* 0x0000640000060054 */
[----:B01----:R-:W-:Y:S01]  /*55c0*/  ENDCOLLECTIVE ;  /* 0x000000000000791b */ /* 0x003fe20003800000 */
.L_x_10745:
[----:B------:R-:W-:Y:S01]  /*55d0*/  HFMA2.MMA R85, -RZ, RZ, 0, 5.9604644775390625e-08 ;  /* 0x00000001ff557435 */ /* 0x000fe200000001ff */
[----:B------:R-:W-:Y:S01]  /*55e0*/  MOV R86, R82 ;  /* 0x0000005200567202 */ /* 0x000fe20000000f00 */
[----:B------:R-:W-:-:S09]  /*55f0*/  FADD.FTZ R81, R81, R87 ;  /* 0x0000005751517221 */ /* 0x000fd20000010000 */
[----:B------:R-:W-:Y:S05]  /*5600*/  WARPSYNC.COLLECTIVE R83, `(.L_x_10746) ;  /* 0x0000000053087348 */ /* 0x000fea0003c00000 */
[----:B------:R0:W1:Y:S02]  /*5610*/  SHFL.DOWN P3, R87, R86, R85, R84 ;  /* 0x0800005556577389 */ /* 0x0000640000060054 */
[----:B01----:R-:W-:Y:S01]  /*5620*/  ENDCOLLECTIVE ;  /* 0x000000000000791b */ /* 0x003fe20003800000 */
.L_x_10746:
[----:B------:R-:W-:Y:S02]  /*5630*/  MOV R86, R81 ;  /* 0x0000005100567202 */ /* 0x000fe40000000f00 */
[----:B------:R-:W-:-:S07]  /*5640*/  MOV R80, R87 ;  /* 0x0000005700507202 */ /* 0x000fce0000000f00 */
[----:B------:R-:W-:Y:S05]  /*5650*/  WARPSYNC.COLLECTIVE R83, `(.L_x_10747) ;  /* 0x0000000053087348 */ /* 0x000fea0003c00000 */
[----:B------:R0:W1:Y:S02]  /*5660*/  SHFL.DOWN P3, R87, R86, R85, R84 ;  /* 0x0800005556577389 */ /* 0x0000640000060054 */
[----:B01----:R-:W-:Y:S01]  /*5670*/  ENDCOLLECTIVE ;  /* 0x000000000000791b */ /* 0x003fe20003800000 */
.L_x_10747:
[----:B------:R-:W-:Y:S01]  /*5680*/  MOV R83, R87 ;  /* 0x0000005700537202 */ /* 0x000fe20000000f00 */
[----:B------:R-:W-:Y:S06]  /*5690*/  BRA `(.L_x_10748) ;  /* 0xffffffd0000c7947 */ /* 0x000fec000383ffff */
.L_x_10749:
        /* <DEDUP_REMOVED lines=14> */
.L_x_15297:


//--------------------- .text._ZN10layer_norm22ln_bwd_finalize_kernelINS_22Kernel_traits_finalizeILj7168E6__halfS2_fS2_fjLb1ELj1024ELj4ENS_18Kernel_traits_baseILj7168ES2_S2_fS2_fjLj1024EEEEELb1ELb0EEEvNS_9BwdParamsE --------------------------
	.section	.text._ZN10layer_norm22ln_bwd_finalize_kernelINS_22Kernel_traits_finalizeILj7168E6__halfS2_fS2_fjLb1ELj1024ELj4ENS_18Kernel_traits_baseILj7168ES2_S2_fS2_fjLj1024EEEEELb1ELb0EEEvNS_9BwdParamsE,"ax",@progbits
	.align	128
        .global         _ZN10layer_norm22ln_bwd_finalize_kernelINS_22Kernel_traits_finalizeILj7168E6__halfS2_fS2_fjLb1ELj1024ELj4ENS_18Kernel_traits_baseILj7168ES2_S2_fS2_fjLj1024EEEEELb1ELb0EEEvNS_9BwdParamsE
        .type           _ZN10layer_norm22ln_bwd_finalize_kernelINS_22Kernel_traits_finalizeILj7168E6__halfS2_fS2_fjLb1ELj1024ELj4ENS_18Kernel_traits_baseILj7168ES2_S2_fS2_fjLj1024EEEEELb1ELb0EEEvNS_9BwdParamsE,@function
        .size           _ZN10layer_norm22ln_bwd_finalize_kernelINS_22Kernel_traits_finalizeILj7168E6__halfS2_fS2_fjLb1ELj1024ELj4ENS_18Kernel_traits_baseILj7168ES2_S2_fS2_fjLj1024EEEEELb1ELb0EEEvNS_9BwdParamsE,(.L_x_15298 - _ZN10layer_norm22ln_bwd_finalize_kernelINS_22Kernel_traits_finalizeILj7168E6__halfS2_fS2_fjLb1ELj1024ELj4ENS_18Kernel_traits_baseILj7168ES2_S2_fS2_fjLj1024EEEEELb1ELb0EEEvNS_9BwdParamsE)
        .other          _ZN10layer_norm22ln_bwd_finalize_kernelINS_22Kernel_traits_finalizeILj7168E6__halfS2_fS2_fjLb1ELj1024ELj4ENS_18Kernel_traits_baseILj7168ES2_S2_fS2_fjLj1024EEEEELb1ELb0EEEvNS_9BwdParamsE,@"STO_CUDA_ENTRY STV_DEFAULT"
_ZN10layer_norm22ln_bwd_finalize_kernelINS_22Kernel_traits_finalizeILj7168E6__halfS2_fS2_fjLb1ELj1024ELj4ENS_18Kernel_traits_baseILj7168ES2_S2_fS2_fjLj1024EEEEELb1ELb0EEEvNS_9BwdParamsE:
.text._ZN10layer_norm22ln_bwd_finalize_kernelINS_22Kernel_traits_finalizeILj7168E6__halfS2_fS2_fjLb1ELj1024ELj4ENS_18Kernel_traits_baseILj7168ES2_S2_fS2_fjLj1024EEEEELb1ELb0EEEvNS_9BwdParamsE:
        /* <DEDUP_REMOVED lines=24> */
.L_x_10762:
        /* <DEDUP_REMOVED lines=36> */
.L_x_10754:
        /* <DEDUP_REMOVED lines=49> */
.L_x_10753:
[----:B------:R-:W-:Y:S05]  /*06d0*/  BSYNC B1 ;  /* 0x0000000000017941 */ /* 0x000fea0003800000 */
.L_x_10752:
        /* <DEDUP_REMOVED lines=31> */
.L_x_10756:
[----:B------:R-:W-:Y:S05]  /*08d0*/  BSYNC B1 ;  /* 0x0000000000017941 */ /* 0x000fea0003800000 */
.L_x_10755:
        /* <DEDUP_REMOVED lines=16> */
.L_x_10757:
[----:B------:R-:W-:Y:S05]  /*09e0*/  BSYNC B1 ;  /* 0x0000000000017941 */ /* 0x000fea0003800000 */
.L_x_10751:
[----:B------:R-:W-:Y:S05]  /*09f0*/  BSYNC B0 ;  /* 0x0000000000007941 */ /* 0x000fea0003800000 */
.L_x_10750:
        /* <DEDUP_REMOVED lines=40> */
.L_x_10778:
        /* <DEDUP_REMOVED lines=8> */
.L_x_10758:
        /* <DEDUP_REMOVED lines=23> */
.L_x_10761:
[----:B------:R-:W-:Y:S05]  /*0e70*/  BSYNC B0 ;  /* 0x0000000000007941 */ /* 0x000fea0003800000 */
.L_x_10760:
[C---:B------:R-:W-:Y:S01]  /*0e80*/  ISETP.GT.U32.AND P1, PT, R4.reuse, -0x1c01, PT ;  /* 0xffffe3ff0400780c */ /* 0x040fe20003f24070 */
[----:B------:R-:W-:Y:S01]  /*0e90*/  VIADD R4, R4, 0x1c00 ;  /* 0x00001c0004047836 */ /* 0x000fe20000000000 */
[----:B------:R-:W-:-:S11]  /*0ea0*/  IADD3 R5, R5, 0xe00, RZ ;  /* 0x00000e0005057810 */ /* 0x000fd60007ffe0ff */
[----:B------:R-:W-:Y:S05]  /*0eb0*/  @P1 BRA `(.L_x_10762) ;  /* 0xfffffff000b01947 */ /* 0x000fea000383ffff */
[----:B------:R-:W-:Y:S05]  /*0ec0*/  EXIT ;  /* 0x000000000000794d */ /* 0x000fea0003800000 */
.L_x_10759:
[----:B0-----:R-:W-:Y:S01]  /*0ed0*/  HFMA2.MMA R24, -RZ, RZ, 0, 5.9604644775390625e-08 ;  /* 0x00000001ff187435 */ /* 0x001fe200000001ff */
[----:B----4-:R-:W-:Y:S02]  /*0ee0*/  MOV R23, R10 ;  /* 0x0000000a00177202 */ /* 0x010fe40000000f00 */
[----:B------:R-:W-:Y:S02]  /*0ef0*/  MOV R25, 0x1f ;  /* 0x0000001f00197802 */ /* 0x000fe40000000f00 */
[----:B------:R-:W-:-:S07]  /*0f00*/  MOV R20, 0xffffffff ;  /* 0xffffffff00147802 */ /* 0x000fce0000000f00 */
[----:B-123--:R-:W-:Y:S05]  /*0f10*/  WARPSYNC.COLLECTIVE R20, `(.L_x_10763) ;  /* 0x0000000014087348 */ /* 0x00efea0003c00000 */
[----:B------:R0:W4:Y:S02]  /*0f20*/  SHFL.BFLY P2, R22, R23, R24, R25 ;  /* 0x0c00001817167389 */ /* 0x0001240000040019 */
[----:B01234-:R-:W-:Y:S01]  /*0f30*/  ENDCOLLECTIVE ;  /* 0x000000000000791b */ /* 0x01ffe20003800000 */
.L_x_10763:
[----:B------:R-:W-:Y:S01]  /*0f40*/  HFMA2.MMA R24, -RZ, RZ, 0, 1.1920928955078125e-07 ;  /* 0x00000002ff187435 */ /* 0x000fe200000001ff */
[----:B------:R-:W-:-:S05]  /*0f50*/  MOV R11, R22 ;  /* 0x00000016000b7202 */ /* 0x000fca0000000f00 */
[----:B------:R-:W-:-:S04]  /*0f60*/  FADD.FTZ R11, R10, R11 ;  /* 0x0000000b0a0b7221 */ /* 0x000fc80000010000 */
[----:B------:R-:W-:-:S07]  /*0f70*/  IMAD.MOV.U32 R23, RZ, RZ, R11 ;  /* 0x000000ffff177224 */ /* 0x000fce00078e000b */
[----:B------:R-:W-:Y:S05]  /*0f80*/  WARPSYNC.COLLECTIVE R20, `(.L_x_10764) ;  /* 0x0000000014087348 */ /* 0x000fea0003c00000 */
[----:B------:R0:W1:Y:S02]  /*0f90*/  SHFL.BFLY P2, R22, R23, R24, R25 ;  /* 0x0c00001817167389 */ /* 0x0000640000040019 */
[----:B01----:R-:W-:Y:S01]  /*0fa0*/  ENDCOLLECTIVE ;  /* 0x000000000000791b */ /* 0x003fe20003800000 */
.L_x_10764:
[----:B------:R-:W-:Y:S01]  /*0fb0*/  HFMA2.MMA R24, -RZ, RZ, 0, 2.384185791015625e-07 ;  /* 0x00000004ff187435 */ /* 0x000fe200000001ff */
[----:B------:R-:W-:-:S05]  /*0fc0*/  MOV R14, R22 ;  /* 0x00000016000e7202 */ /* 0x000fca0000000f00 */
[----:B------:R-:W-:-:S05]  /*0fd0*/  FADD.FTZ R14, R11, R14 ;  /* 0x0000000e0b0e7221 */ /* 0x000fca0000010000 */
[----:B------:R-:W-:-:S07]  /*0fe0*/  MOV R23, R14 ;  /* 0x0000000e00177202 */ /* 0x000fce0000000f00 */
[----:B------:R-:W-:Y:S05]  /*0ff0*/  WARPSYNC.COLLECTIVE R20, `(.L_x_10765) ;  /* 0x0000000014087348 */ /* 0x000fea0003c00000 */
[----:B------:R0:W1:Y:S02]  /*1000*/  SHFL.BFLY P2, R22, R23, R24, R25 ;  /* 0x0c00001817167389 */ /* 0x0000640000040019 */
[----:B01----:R-:W-:Y:S01]  /*1010*/  ENDCOLLECTIVE ;  /* 0x000000000000791b */ /* 0x003fe20003800000 */
.L_x_10765:
[----:B------:R-:W-:Y:S01]  /*1020*/  IMAD.MOV.U32 R24, RZ, RZ, 0x8 ;  /* 0x00000008ff187424 */ /* 0x000fe200078e00ff */
[----:B------:R-:W-:-:S05]  /*1030*/  MOV R13, R22 ;  /* 0x00000016000d7202 */ /* 0x000fca0000000f00 */
[----:B------:R-:W-:-:S05]  /*1040*/  FADD.FTZ R13, R14, R13 ;  /* 0x0000000d0e0d7221 */ /* 0x000fca0000010000 */
[----:B------:R-:W-:-:S07]  /*1050*/  MOV R23, R13 ;  /* 0x0000000d00177202 */ /* 0x000fce0000000f00 */
[----:B------:R-:W-:Y:S05]  /*1060*/  WARPSYNC.COLLECTIVE R20, `(.L_x_10766) ;  /* 0x0000000014087348 */ /* 0x000fea0003c00000 */
[----:B------:R0:W1:Y:S02]  /*1070*/  SHFL.BFLY P2, R22, R23, R24, R25 ;  /* 0x0c00001817167389 */ /* 0x0000640000040019 */
[----:B01----:R-:W-:Y:S01]  /*1080*/  ENDCOLLECTIVE ;  /* 0x000000000000791b */ /* 0x003fe20003800000 */
.L_x_10766:
[----:B------:R-:W-:Y:S01]  /*1090*/  HFMA2.MMA R24, -RZ, RZ, 0, 9.5367431640625e-07 ;  /* 0x00000010ff187435 */ /* 0x000fe200000001ff */
[----:B------:R-:W-:-:S05]  /*10a0*/  MOV R10, R22 ;  /* 0x00000016000a7202 */ /* 0x000fca0000000f00 */
[----:B------:R-:W-:-:S05]  /*10b0*/  FADD.FTZ R11, R13, R10 ;  /* 0x0000000a0d0b7221 */ /* 0x000fca0000010000 */
[----:B------:R-:W-:-:S07]  /*10c0*/  MOV R23, R11 ;  /* 0x0000000b00177202 */ /* 0x000fce0000000f00 */
[----:B------:R-:W-:Y:S05]  /*10d0*/  WARPSYNC.COLLECTIVE R20, `(.L_x_10767) ;  /* 0x0000000014087348 */ /* 0x000fea0003c00000 */
[----:B------:R0:W1:Y:S02]  /*10e0*/  SHFL.BFLY P2, R22, R23, R24, R25 ;  /* 0x0c00001817167389 */ /* 0x0000640000040019 */
[----:B01----:R-:W-:Y:S01]  /*10f0*/  ENDCOLLECTIVE ;  /* 0x000000000000791b */ /* 0x003fe20003800000 */
.L_x_10767:
[----:B------:R-:W-:Y:S01]  /*1100*/  HFMA2.MMA R24, -RZ, RZ, 0, 5.9604644775390625e-08 ;  /* 0x00000001ff187435 */ /* 0x000fe200000001ff */
[----:B------:R-:W-:Y:S02]  /*1110*/  MOV R23, R12 ;  /* 0x0000000c00177202 */ /* 0x000fe40000000f00 */
[----:B------:R-:W-:-:S08]  /*1120*/  MOV R10, R22 ;  /* 0x00000016000a7202 */ /* 0x000fd00000000f00 */
[----:B------:R-:W-:Y:S05]  /*1130*/  WARPSYNC.COLLECTIVE R20, `(.L_x_10768) ;  /* 0x0000000014087348 */ /* 0x000fea0003c00000 */
[----:B------:R0:W1:Y:S02]  /*1140*/  SHFL.BFLY P2, R22, R23, R24, R25 ;  /* 0x0c00001817167389 */ /* 0x0000640000040019 */
[----:B01----:R-:W-:Y:S01]  /*1150*/  ENDCOLLECTIVE ;  /* 0x000000000000791b */ /* 0x003fe20003800000 */
.L_x_10768:
[----:B------:R-:W-:Y:S01]  /*1160*/  HFMA2.MMA R24, -RZ, RZ, 0, 1.1920928955078125e-07 ;  /* 0x00000002ff187435 */ /* 0x000fe200000001ff */
[----:B------:R-:W-:-:S04]  /*1170*/  IMAD.MOV.U32 R13, RZ, RZ, R22 ;  /* 0x000000ffff0d7224 */ /* 0x000fc800078e0016 */
[----:B------:R-:W-:-:S05]  /*1180*/  FADD.FTZ R15, R12, R13 ;  /* 0x0000000d0c0f7221 */ /* 0x000fca0000010000 */
[----:B------:R-:W-:-:S07]  /*1190*/  MOV R23, R15 ;  /* 0x0000000f00177202 */ /* 0x000fce0000000f00 */
[----:B------:R-:W-:Y:S05]  /*11a0*/  WARPSYNC.COLLECTIVE R20, `(.L_x_10769) ;  /* 0x0000000014087348 */ /* 0x000fea0003c00000 */
[----:B------:R0:W1:Y:S02]  /*11b0*/  SHFL.BFLY P2, R22, R23, R24, R25 ;  /* 0x0c00001817167389 */ /* 0x0000640000040019 */
[----:B01----:R-:W-:Y:S01]  /*11c0*/  ENDCOLLECTIVE ;  /* 0x000000000000791b */ /* 0x003fe20003800000 */
.L_x_10769:
[----:B------:R-:W-:Y:S01]  /*11d0*/  HFMA2.MMA R24, -RZ, RZ, 0, 2.384185791015625e-07 ;  /* 0x00000004ff187435 */ /* 0x000fe200000001ff */
[----:B------:R-:W-:-:S05]  /*11e0*/  MOV R16, R22 ;  /* 0x0000001600107202 */ /* 0x000fca0000000f00 */
[----:B------:R-:W-:-:S05]  /*11f0*/  FADD.FTZ R16, R15, R16 ;  /* 0x000000100f107221 */ /* 0x000fca0000010000 */
[----:B------:R-:W-:-:S07]  /*1200*/  MOV R23, R16 ;  /* 0x0000001000177202 */ /* 0x000fce0000000f00 */
[----:B------:R-:W-:Y:S05]  /*1210*/  WARPSYNC.COLLECTIVE R20, `(.L_x_10770) ;  /* 0x0000000014087348 */ /* 0x000fea0003c00000 */
[----:B------:R0:W1:Y:S02]  /*1220*/  SHFL.BFLY P2, R22, R23, R24, R25 ;  /* 0x0c00001817167389 */ /* 0x0000640000040019 */
[----:B01----:R-:W-:Y:S01]  /*1230*/  ENDCOLLECTIVE ;  /* 0x000000000000791b */ /* 0x003fe20003800000 */
.L_x_10770:
[----:B------:R-:W-:Y:S01]  /*1240*/  HFMA2.MMA R24, -RZ, RZ, 0, 4.76837158203125e-07 ;  /* 0x00000008ff187435 */ /* 0x000fe200000001ff */
[----:B------:R-:W-:-:S05]  /*1250*/  MOV R17, R22 ;  /* 0x0000001600117202 */ /* 0x000fca0000000f00 */
[----:B------:R-:W-:-:S04]  /*1260*/  FADD.FTZ R17, R16, R17 ;  /* 0x0000001110117221 */ /* 0x000fc80000010000 */
[----:B------:R-:W-:-:S07]  /*1270*/  IMAD.MOV.U32 R23, RZ, RZ, R17 ;  /* 0x000000ffff177224 */ /* 0x000fce00078e0011 */
[----:B------:R-:W-:Y:S05]  /*1280*/  WARPSYNC.COLLECTIVE R20, `(.L_x_10771) ;  /* 0x0000000014087348 */ /* 0x000fea0003c00000 */
[----:B------:R0:W1:Y:S02]  /*1290*/  SHFL.BFLY P2, R22, R23, R24, R25 ;  /* 0x0c00001817167389 */ /* 0x0000640000040019 */
[----:B01----:R-:W-:Y:S01]  /*12a0*/  ENDCOLLECTIVE ;  /* 0x000000000000791b */ /* 0x003fe20003800000 */
.L_x_10771:
[----:B------:R-:W-:Y:S01]  /*12b0*/  HFMA2.MMA R24, -RZ, RZ, 0, 9.5367431640625e-07 ;  /* 0x00000010ff187435 */ /* 0x000fe200000001ff */
[----:B------:R-:W-:-:S05]  /*12c0*/  MOV R12, R22 ;  /* 0x00000016000c7202 */ /* 0x000fca0000000f00 */
[----:B------:R-:W-:-:S05]  /*12d0*/  FADD.FTZ R12, R17, R12 ;  /* 0x0000000c110c7221 */ /* 0x000fca0000010000 */
[----:B------:R-:W-:-:S07]  /*12e0*/  MOV R23, R12 ;  /* 0x0000000c00177202 */ /* 0x000fce0000000f00 */
[----:B------:R-:W-:Y:S05]  /*12f0*/  WARPSYNC.COLLECTIVE R20, `(.L_x_10772) ;  /* 0x0000000014087348 */ /* 0x000fea0003c00000 */
[----:B------:R0:W1:Y:S02]  /*1300*/  SHFL.BFLY P2, R22, R23, R24, R25 ;  /* 0x0c00001817167389 */ /* 0x0000640000040019 */
[----:B01----:R-:W-:Y:S01]  /*1310*/  ENDCOLLECTIVE ;  /* 0x000000000000791b */ /* 0x003fe20003800000 */
.L_x_10772:
[----:B------:R-:W-:Y:S01]  /*1320*/  MOV R23, R8 ;  /* 0x0000000800177202 */ /* 0x000fe20000000f00 */
[----:B------:R-:W-:Y:S01]  /*1330*/  IMAD.MOV.U32 R24, RZ, RZ, 0x1 ;  /* 0x00000001ff187424 */ /* 0x000fe200078e00ff */
[----:B------:R-:W-:-:S07]  /*1340*/  MOV R15, R22 ;  /* 0x00000016000f7202 */ /* 0x000fce0000000f00 */
[----:B------:R-:W-:Y:S05]  /*1350*/  WARPSYNC.COLLECTIVE R20, `(.L_x_10773) ;  /* 0x0000000014087348 */ /* 0x000fea0003c00000 */
[----:B------:R0:W1:Y:S02]  /*1360*/  SHFL.BFLY P2, R22, R23, R24, R25 ;  /* 0x0c00001817167389 */ /* 0x0000640000040019 */
[----:B01----:R-:W-:Y:S01]  /*1370*/  ENDCOLLECTIVE ;  /* 0x000000000000791b */ /* 0x003fe20003800000 */
.L_x_10773:
[----:B------:R-:W-:Y:S01]  /*1380*/  HFMA2.MMA R24, -RZ, RZ, 0, 1.1920928955078125e-07 ;  /* 0x00000002ff187435 */ /* 0x000fe200000001ff */
[----:B------:R-:W-:-:S05]  /*1390*/  MOV R17, R22 ;  /* 0x0000001600117202 */ /* 0x000fca0000000f00 */
[----:B------:R-:W-:-:S05]  /*13a0*/  FADD.FTZ R18, R8, R17 ;  /* 0x0000001108127221 */ /* 0x000fca0000010000 */
[----:B------:R-:W-:-:S07]  /*13b0*/  MOV R23, R18 ;  /* 0x0000001200177202 */ /* 0x000fce0000000f00 */
[----:B------:R-:W-:Y:S05]  /*13c0*/  WARPSYNC.COLLECTIVE R20, `(.L_x_10774) ;  /* 0x0000000014087348 */ /* 0x000fea0003c00000 */
[----:B------:R0:W1:Y:S02]  /*13d0*/  SHFL.BFLY P2, R22, R23, R24, R25 ;  /* 0x0c00001817167389 */ /* 0x0000640000040019 */
[----:B01----:R-:W-:Y:S01]  /*13e0*/  ENDCOLLECTIVE ;  /* 0x000000000000791b */ /* 0x003fe20003800000 */
.L_x_10774:
[----:B------:R-:W-:Y:S01]  /*13f0*/  HFMA2.MMA R24, -RZ, RZ, 0, 2.384185791015625e-07 ;  /* 0x00000004ff187435 */ /* 0x000fe200000001ff */
[----:B------:R-:W-:-:S05]  /*1400*/  MOV R13, R22 ;  /* 0x00000016000d7202 */ /* 0x000fca0000000f00 */
[----:B------:R-:W-:-:S05]  /*1410*/  FADD.FTZ R19, R18, R13 ;  /* 0x0000000d12137221 */ /* 0x000fca0000010000 */
[----:B------:R-:W-:-:S07]  /*1420*/  MOV R23, R19 ;  /* 0x0000001300177202 */ /* 0x000fce0000000f00 */
[----:B------:R-:W-:Y:S05]  /*1430*/  WARPSYNC.COLLECTIVE R20, `(.L_x_10775) ;  /* 0x0000000014087348 */ /* 0x000fea0003c00000 */
[----:B------:R0:W1:Y:S02]  /*1440*/  SHFL.BFLY P2, R22, R23, R24, R25 ;  /* 0x0c00001817167389 */ /* 0x0000640000040019 */
[----:B01----:R-:W-:Y:S01]  /*1450*/  ENDCOLLECTIVE ;  /* 0x000000000000791b */ /* 0x003fe20003800000 */
.L_x_10775:
[----:B------:R-:W-:Y:S01]  /*1460*/  HFMA2.MMA R24, -RZ, RZ, 0, 4.76837158203125e-07 ;  /* 0x00000008ff187435 */ /* 0x000fe200000001ff */
[----:B------:R-:W-:-:S04]  /*1470*/  IMAD.MOV.U32 R8, RZ, RZ, R22 ;  /* 0x000000ffff087224 */ /* 0x000fc800078e0016 */
[----:B------:R-:W-:-:S05]  /*1480*/  FADD.FTZ R8, R19, R8 ;  /* 0x0000000813087221 */ /* 0x000fca0000010000 */
[----:B------:R-:W-:-:S07]  /*1490*/  MOV R23, R8 ;  /* 0x0000000800177202 */ /* 0x000fce0000000f00 */
[----:B------:R-:W-:Y:S05]  /*14a0*/  WARPSYNC.COLLECTIVE R20, `(.L_x_10776) ;  /* 0x0000000014087348 */ /* 0x000fea0003c00000 */
[----:B------:R0:W1:Y:S02]  /*14b0*/  SHFL.BFLY P2, R22, R23, R24, R25 ;  /* 0x0c00001817167389 */ /* 0x0000640000040019 */
[----:B01----:R-:W-:Y:S01]  /*14c0*/  ENDCOLLECTIVE ;  /* 0x000000000000791b */ /* 0x003fe20003800000 */
.L_x_10776:
[----:B------:R-:W-:Y:S01]  /*14d0*/  HFMA2.MMA R24, -RZ, RZ, 0, 9.5367431640625e-07 ;  /* 0x00000010ff187435 */ /* 0x000fe200000001ff */
[----:B------:R-:W-:-:S05]  /*14e0*/  MOV R21, R22 ;  /* 0x0000001600157202 */ /* 0x000fca0000000f00 */
[----:B------:R-:W-:-:S05]  /*14f0*/  FADD.FTZ R21, R8, R21 ;  /* 0x0000001508157221 */ /* 0x000fca0000010000 */
[----:B------:R-:W-:-:S07]  /*1500*/  MOV R23, R21 ;  /* 0x0000001500177202 */ /* 0x000fce0000000f00 */
[----:B------:R-:W-:Y:S05]  /*1510*/  WARPSYNC.COLLECTIVE R20, `(.L_x_10777) ;  /* 0x0000000014087348 */ /* 0x000fea0003c00000 */
[----:B------:R0:W1:Y:S02]  /*1520*/  SHFL.BFLY P2, R22, R23, R24, R25 ;  /* 0x0c00001817167389 */ /* 0x0000640000040019 */
[----:B01----:R-:W-:Y:S01]  /*1530*/  ENDCOLLECTIVE ;  /* 0x000000000000791b */ /* 0x003fe20003800000 */
.L_x_10777:
[----:B------:R-:W-:Y:S01]  /*1540*/  MOV R14, R22 ;  /* 0x00000016000e7202 */ /* 0x000fe20000000f00 */
[----:B------:R-:W-:Y:S06]  /*1550*/  BRA `(.L_x_10778) ;  /* 0xfffffff400c87947 */ /* 0x000fec000383ffff */
.L_x_10779:
        /* <DEDUP_REMOVED lines=10> */
.L_x_15298:


//--------------------- .text._ZN10layer_norm13ln_bwd_kernelINS_13Kernel_traitsI6__halfS2_fS2_fjLj7168ELj1ELj1ELj8ELj8ENS_18Kernel_traits_baseILj7168ES2_S2_fS2_fjLj256EEEEELb1ELb1ELb1ELb0EEEvNS_9BwdParamsE --------------------------
	.section	.text._ZN10layer_norm13ln_bwd_kernelINS_13Kernel_traitsI6__halfS2_fS2_fjLj7168ELj1ELj1ELj8ELj8ENS_18Kernel_traits_baseILj7168ES2_S2_fS2_fjLj256EEEEELb1ELb1ELb1ELb0EEEvNS_9BwdParamsE,"ax",@progbits
	.align	128
        .global         _ZN10layer_norm13ln_bwd_kernelINS_13Kernel_traitsI6__halfS2_fS2_fjLj7168ELj1ELj1ELj8ELj8ENS_18Kernel_traits_baseILj7168ES2_S2_fS2_fjLj256EEEEELb1ELb1ELb1ELb0EEEvNS_9BwdParamsE
        .type           _ZN10layer_norm13ln_bwd_kernelINS_13Kernel_traitsI6__halfS2_fS2_fjLj7168ELj1ELj1ELj8ELj8ENS_18Kernel_traits_baseILj7168ES2_S2_fS2_fjLj256EEEEELb1ELb1ELb1ELb0EEEvNS_9BwdParamsE,@function
        .size           _ZN10layer_norm13ln_bwd_kernelINS_13Kernel_traitsI6__halfS2_fS2_fjLj7168ELj1ELj1ELj8ELj8ENS_18Kernel_traits_baseILj7168ES2_S2_fS2_fjLj256EEEEELb1ELb1ELb1ELb0EEEvNS_9BwdParamsE,(.L_x_15299 - _ZN10layer_norm13ln_bwd_kernelINS_13Kernel_traitsI6__halfS2_fS2_fjLj7168ELj1ELj1ELj8ELj8ENS_18Kernel_traits_baseILj7168ES2_S2_fS2_fjLj256EEEEELb1ELb1ELb1ELb0EEEvNS_9BwdParamsE)
        .other          _ZN10layer_norm13ln_bwd_kernelINS_13Kernel_traitsI6__halfS2_fS2_fjLj7168ELj1ELj1ELj8ELj8ENS_18Kernel_traits_baseILj7168ES2_S2_fS2_fjLj256EEEEELb1ELb1ELb1ELb0EEEvNS_9BwdParamsE,@"STO_CUDA_ENTRY STV_DEFAULT"
_ZN10layer_norm13ln_bwd_kernelINS_13Kernel_traitsI6__halfS2_fS2_fjLj7168ELj1ELj1ELj8ELj8ENS_18Kernel_traits_baseILj7168ES2_S2_fS2_fjLj256EEEEELb1ELb1ELb1ELb0EEEvNS_9BwdParamsE:
.text._ZN10layer_norm13ln_bwd_kernelINS_13Kernel_traitsI6__halfS2_fS2_fjLj7168ELj1ELj1ELj8ELj8ENS_18Kernel_traits_baseILj7168ES2_S2_fS2_fjLj256EEEEELb1ELb1ELb1ELb0EEEvNS_9BwdParamsE:
[----:B------:R-:W0:Y:S01]  /*0000*/  LDC R1, c[0x0][0x28] ;  /* 0x00000a00ff017b82 */ /* 0x000e220000000800 */
[----:B------:R-:W1:Y:S01]  /*0010*/  S2R R6, SR_TID.X ;  /* 0x0000000000067919 */ /* 0x000e620000002100 */
[----:B------:R-:W-:Y:S01]  /*0020*/  ULDC UR4, c[0x0][0x218] ;  /* 0x0000860000047ab9 */ /* 0x000fe20000000800 */
[----:B------:R-:W-:-:S05]  /*0030*/  LOP3.LUT R7, R7, 0xfffffff7, RZ, 0xc0, !PT ;  /* 0xfffffff707077812 */ /* 0x000fca00078ec0ff */
[----:B------:R-:W2:Y:S01]  /*0040*/  S2UR UR6, SR_CTAID.X ;  /* 0x00000000000679c3 */ /* 0x000ea20000002500 */
        /* <DEDUP_REMOVED lines=41> */
[C---:B----4-:R-:W-:Y:S01]  /*02e0*/  @P5 IMAD.WIDE.U32 R38, R61.reuse, 0x8, R38 ;  /* 0x000000083d265825 */ /* 0x050fe200078e0026 */
[----:B------:R-:W-:Y:S01]  /*02f0*/  @P5 IADD3 R61, R61, 0x100, RZ ;  /* 0x000001003d3d5810 */ /* 0x000fe20007ffe0ff */
[----:B------:R4:W5:Y:S05]  /*0300*/  @P5 LDG.E.64 R26, desc[UR4][R36.64] ;  /* 0x00000004241a5981 */ /* 0x00096a000c1e1b00 */
[----:B------:R-:W3:Y:S01]  /*0310*/  @P0 LDC.64 R46, c[0x0][0x278] ;  /* 0x00009e00ff2e0b82 */ /* 0x000ee20000000a00 */
[----:B--2---:R-:W-:-:S07]  /*0320*/  @P4 IMAD.WIDE.U32 R40, R61, 0x8, R40 ;  /* 0x000000083d284825 */ /* 0x004fce00078e0028 */
[----:B------:R-:W2:Y:S01]  /*0330*/  @P1 LDC.64 R48, c[0x0][0x260] ;  /* 0x00009800ff301b82 */ /* 0x000ea20000000a00 */
[----:B-1----:R-:W-:-:S07]  /*0340*/  @P4 IMAD.WIDE.U32 R42, R61, 0x8, R42 ;  /* 0x000000083d2a4825 */ /* 0x002fce00078e002a */
[----:B------:R-:W1:Y:S01]  /*0350*/  @P1 LDC.64 R50, c[0x0][0x278] ;  /* 0x00009e00ff321b82 */ /* 0x000e620000000a00 */
[----:B------:R-:W-:-:S07]  /*0360*/  @P4 VIADD R61, R61, 0x100 ;  /* 0x000001003d3d4836 */ /* 0x000fce0000000000 */
[----:B------:R-:W4:Y:S01]  /*0370*/  @P2 LDC.64 R52, c[0x0][0x260] ;  /* 0x00009800ff342b82 */ /* 0x000f220000000a00 */
[----:B0-----:R-:W-:-:S07]  /*0380*/  @P0 IMAD.WIDE.U32 R44, R61, 0x8, R44 ;  /* 0x000000083d2c0825 */ /* 0x001fce00078e002c */
[----:B------:R-:W0:Y:S01]  /*0390*/  @P2 LDC.64 R54, c[0x0][0x278] ;  /* 0x00009e00ff362b82 */ /* 0x000e220000000a00 */
[C---:B---3--:R-:W-:Y:S01]  /*03a0*/  @P0 IMAD.WIDE.U32 R46, R61.reuse, 0x8, R46 ;  /* 0x000000083d2e0825 */ /* 0x048fe200078e002e */
[----:B------:R-:W-:Y:S01]  /*03b0*/  @P0 IADD3 R61, R61, 0x100, RZ ;  /* 0x000001003d3d0810 */ /* 0x000fe20007ffe0ff */
[----:B------:R3:W5:Y:S01]  /*03c0*/  @P5 LDG.E.64 R16, desc[UR4][R38.64] ;  /* 0x0000000426105981 */ /* 0x000762000c1e1b00 */
[----:B------:R-:W-:Y:S02]  /*03d0*/  LEA.HI R0, R6, UR6, RZ, 0x18 ;  /* 0x0000000606007c11 */ /* 0x000fe4000f8fc0ff */
[----:B------:R-:W-:Y:S02]  /*03e0*/  @P3 LOP3.LUT R7, R7, 0x20, RZ, 0xfc, !PT ;  /* 0x0000002007073812 */ /* 0x000fe400078efcff */
        /* <DEDUP_REMOVED lines=21> */
[----:B--2---:R-:W-:Y:S02]  /*0540*/  CS2R R40, SRZ ;  /* 0x0000000000287805 */ /* 0x004fe4000001ff00 */
[----:B-1----:R-:W-:Y:S02]  /*0550*/  CS2R R42, SRZ ;  /* 0x00000000002a7805 */ /* 0x002fe4000001ff00 */
[----:B----4-:R-:W-:Y:S01]  /*0560*/  CS2R R44, SRZ ;  /* 0x00000000002c7805 */ /* 0x010fe2000001ff00 */
[----:B------:R1:W5:Y:S01]  /*0570*/  @P2 LDG.E.64 R34, desc[UR4][R52.64] ;  /* 0x0000000434222981 */ /* 0x000362000c1e1b00 */
[----:B0-----:R-:W-:-:S02]  /*0580*/  CS2R R46, SRZ ;  /* 0x00000000002e7805 */ /* 0x001fc4000001ff00 */
[----:B---3--:R-:W-:Y:S02]  /*0590*/  CS2R R48, SRZ ;  /* 0x0000000000307805 */ /* 0x008fe4000001ff00 */
[----:B------:R-:W-:Y:S01]  /*05a0*/  CS2R R76, SRZ ;  /* 0x00000000004c7805 */ /* 0x000fe2000001ff00 */
[----:B------:R0:W5:Y:S01]  /*05b0*/  @P2 LDG.E.64 R8, desc[UR4][R54.64] ;  /* 0x0000000436082981 */ /* 0x000162000c1e1b00 */
[----:B------:R-:W-:Y:S02]  /*05c0*/  CS2R R78, SRZ ;  /* 0x00000000004e7805 */ /* 0x000fe4000001ff00 */
[----:B------:R-:W-:Y:S02]  /*05d0*/  CS2R R50, SRZ ;  /* 0x0000000000327805 */ /* 0x000fe4000001ff00 */
[----:B------:R-:W-:Y:S02]  /*05e0*/  CS2R R56, SRZ ;  /* 0x0000000000387805 */ /* 0x000fe4000001ff00 */
[----:B------:R-:W-:-:S02]  /*05f0*/  CS2R R58, SRZ ;  /* 0x00000000003a7805 */ /* 0x000fc4000001ff00 */
[----:B------:R-:W-:Y:S02]  /*0600*/  CS2R R60, SRZ ;  /* 0x00000000003c7805 */ /* 0x000fe4000001ff00 */
[----:B-1----:R-:W-:Y:S02]  /*0610*/  CS2R R52, SRZ ;  /* 0x0000000000347805 */ /* 0x002fe4000001ff00 */
[----:B------:R-:W-:Y:S02]  /*0620*/  CS2R R62, SRZ ;  /* 0x00000000003e7805 */ /* 0x000fe4000001ff00 */
[----:B------:R-:W-:Y:S02]  /*0630*/  CS2R R64, SRZ ;  /* 0x0000000000407805 */ /* 0x000fe4000001ff00 */
[----:B------:R-:W-:Y:S02]  /*0640*/  CS2R R66, SRZ ;  /* 0x0000000000427805 */ /* 0x000fe4000001ff00 */
[----:B0-----:R-:W-:-:S02]  /*0650*/  CS2R R54, SRZ ;  /* 0x0000000000367805 */ /* 0x001fc4000001ff00 */
        /* <DEDUP_REMOVED lines=29> */
[----:B------:R-:W-:Y:S01]  /*0830*/  SHF.R.U64 R204, R4, 0x10, R5 ;  /* 0x0000001004cc7819 */ /* 0x000fe20000001205 */
[----:B------:R-:W-:Y:S01]  /*0840*/  IMAD.MOV.U32 R249, RZ, RZ, R30 ;  /* 0x000000fffff97224 */ /* 0x000fe200078e001e */
[----:B------:R-:W-:Y:S01]  /*0850*/  MOV R203, R5 ;  /* 0x0000000500cb7202 */ /* 0x000fe20000000f00 */
[----:B------:R-:W-:Y:S01]  /*0860*/  IMAD.MOV.U32 R237, RZ, RZ, R35 ;  /* 0x000000ffffed7224 */ /* 0x000fe200078e0023 */
[----:B------:R-:W-:Y:S01]  /*0870*/  SHF.R.U32.HI R202, RZ, 0x10, R5 ;  /* 0x00000010ffca7819 */ /* 0x000fe20000011605 */
[----:B------:R-:W-:Y:S01]  /*0880*/  HADD2.F32 R5, -RZ, R2.H0_H0 ;  /* 0x20000002ff057230 */ /* 0x000fe20000004100 */
[----:B------:R-:W-:Y:S01]  /*0890*/  SHF.R.U32.HI R22, RZ, 0x10, R21 ;  /* 0x00000010ff167819 */ /* 0x000fe20000011615 */
[----:B------:R-:W-:Y:S01]  /*08a0*/  HADD2.F32 R2, -RZ, R23.H0_H0 ;  /* 0x20000017ff027230 */ /* 0x000fe20000004100 */
[----:B------:R-:W-:Y:S01]  /*08b0*/  MOV R4, R0 ;  /* 0x0000000000047202 */ /* 0x000fe20000000f00 */
[----:B------:R-:W-:Y:S01]  /*08c0*/  HADD2.F32 R0, -RZ, R3.H0_H0 ;  /* 0x20000003ff007230 */ /* 0x000fe20000004100 */
[----:B------:R-:W-:Y:S01]  /*08d0*/  MOV R6, R26 ;  /* 0x0000001a00067202 */ /* 0x000fe20000000f00 */
[----:B------:R-:W-:Y:S01]  /*08e0*/  STL [R1+0x20], R5 ;  /* 0x0000200501007387 */ /* 0x000fe20000100800 */
[--C-:B------:R-:W-:Y:S01]  /*08f0*/  SHF.R.U64 R21, R26, 0x10, R27.reuse ;  /* 0x000000101a157819 */ /* 0x100fe2000000121b */
[----:B------:R-:W-:Y:S01]  /*0900*/  HADD2.F32 R3, -RZ, R22.H0_H0 ;  /* 0x20000016ff037230 */ /* 0x000fe20000004100 */
[----:B------:R-:W-:Y:S01]  /*0910*/  MOV R18, R27 ;  /* 0x0000001b00127202 */ /* 0x000fe20000000f00 */
[----:B------:R0:W-:Y:S01]  /*0920*/  STL [R1+0x1c], R2 ;  /* 0x00001c0201007387 */ /* 0x0001e20000100800 */
[----:B------:R-:W-:Y:S01]  /*0930*/  SHF.R.U32.HI R20, RZ, 0x10, R27 ;  /* 0x00000010ff147819 */ /* 0x000fe2000001161b */
[----:B------:R-:W-:Y:S01]  /*0940*/  IMAD.MOV.U32 R227, RZ, RZ, R16 ;  /* 0x000000ffffe37224 */ /* 0x000fe200078e0010 */
[----:B------:R-:W-:Y:S01]  /*0950*/  MOV R19, R28 ;  /* 0x0000001c00137202 */ /* 0x000fe20000000f00 */
[----:B------:R1:W-:Y:S01]  /*0960*/  STL [R1+0x18], R0 ;  /* 0x0000180001007387 */ /* 0x0003e20000100800 */
[----:B------:R-:W-:Y:S01]  /*0970*/  SHF.R.U64 R252, R28, 0x10, R29 ;  /* 0x000000101cfc7819 */ /* 0x000fe2000000121d */
[----:B------:R-:W-:Y:S01]  /*0980*/  IMAD.MOV.U32 R217, RZ, RZ, R13 ;  /* 0x000000ffffd97224 */ /* 0x000fe200078e000d */
[----:B------:R-:W-:Y:S01]  /*0990*/  MOV R251, R29 ;  /* 0x0000001d00fb7202 */ /* 0x000fe20000000f00 */
[----:B------:R2:W-:Y:S01]  /*09a0*/  STL [R1+0x14], R3 ;  /* 0x0000140301007387 */ /* 0x0005e20000100800 */
[----:B------:R-:W-:Y:S01]  /*09b0*/  SHF.R.U32.HI R250, RZ, 0x10, R29 ;  /* 0x00000010fffa7819 */ /* 0x000fe2000001161d */
[----:B0-----:R-:W-:Y:S01]  /*09c0*/  HADD2.F32 R2, -RZ, R6.H0_H0 ;  /* 0x20000006ff027230 */ /* 0x001fe20000004100 */
[--C-:B------:R-:W-:Y:S01]  /*09d0*/  SHF.R.U64 R246, R30, 0x10, R31.reuse ;  /* 0x000000101ef67819 */ /* 0x100fe2000000121f */
[----:B------:R-:W-:Y:S01]  /*09e0*/  HFMA2.MMA R201, -RZ, RZ, 0, 5.9604644775390625e-08 ;  /* 0x00000001ffc97435 */ /* 0x000fe200000001ff */
[----:B------:R-:W-:Y:S01]  /*09f0*/  MOV R245, R31 ;  /* 0x0000001f00f57202 */ /* 0x000fe20000000f00 */
[----:B-1----:R-:W-:Y:S01]  /*0a00*/  HADD2.F32 R0, -RZ, R21.H0_H0 ;  /* 0x20000015ff007230 */ /* 0x002fe20000004100 */
[----:B------:R0:W-:Y:S01]  /*0a10*/  STL [R1+0x10], R2 ;  /* 0x0000100201007387 */ /* 0x0001e20000100800 */
[----:B------:R-:W-:Y:S01]  /*0a20*/  SHF.R.U32.HI R244, RZ, 0x10, R31 ;  /* 0x00000010fff47819 */ /* 0x000fe2000001161f */
[----:B------:R-:W-:Y:S01]  /*0a30*/  HADD2.F32 R252, -RZ, R252.H0_H0 ;  /* 0x200000fcfffc7230 */ /* 0x000fe20000004100 */
[----:B------:R-:W-:Y:S01]  /*0a40*/  MOV R243, R32 ;  /* 0x0000002000f37202 */ /* 0x000fe20000000f00 */
[----:B--2---:R-:W-:Y:S01]  /*0a50*/  HADD2.F32 R3, -RZ, R18.H0_H0 ;  /* 0x20000012ff037230 */ /* 0x004fe20000004100 */
[----:B------:R1:W-:Y:S01]  /*0a60*/  STL [R1+0xc], R0 ;  /* 0x00000c0001007387 */ /* 0x0003e20000100800 */
[--C-:B------:R-:W-:Y:S01]  /*0a70*/  SHF.R.U64 R242, R32, 0x10, R33.reuse ;  /* 0x0000001020f27819 */ /* 0x100fe20000001221 */
[----:B------:R-:W-:Y:S01]  /*0a80*/  HADD2.F32 R251, -RZ, R251.H0_H0 ;  /* 0x200000fbfffb7230 */ /* 0x000fe20000004100 */
[----:B------:R-:W-:Y:S01]  /*0a90*/  MOV R241, R33 ;  /* 0x0000002100f17202 */ /* 0x000fe20000000f00 */
[----:B------:R2:W-:Y:S01]  /*0aa0*/  STL [R1+0x8], R3 ;  /* 0x0000080301007387 */ /* 0x0005e20000100800 */
[----:B0-----:R-:W-:Y:S01]  /*0ab0*/  HADD2.F32 R2, -RZ, R20.H0_H0 ;  /* 0x20000014ff027230 */ /* 0x001fe20000004100 */
[----:B------:R-:W-:Y:S01]  /*0ac0*/  SHF.R.U32.HI R240, RZ, 0x10, R33 ;  /* 0x00000010fff07819 */ /* 0x000fe20000011621 */
[----:B------:R-:W-:Y:S01]  /*0ad0*/  HADD2.F32 R250, -RZ, R250.H0_H0 ;  /* 0x200000fafffa7230 */ /* 0x000fe20000004100 */
[----:B------:R-:W-:Y:S01]  /*0ae0*/  MOV R239, R34 ;  /* 0x0000002200ef7202 */ /* 0x000fe20000000f00 */
[----:B------:R-:W-:Y:S01]  /*0af0*/  HADD2.F32 R249, -RZ, R249.H0_H0 ;  /* 0x200000f9fff97230 */ /* 0x000fe20000004100 */
[----:B------:R2:W-:Y:S01]  /*0b00*/  STL [R1+0x4], R2 ;  /* 0x0000040201007387 */ /* 0x0005e20000100800 */
[----:B-1----:R-:W-:Y:S01]  /*0b10*/  HADD2.F32 R0, -RZ, R19.H0_H0 ;  /* 0x20000013ff007230 */ /* 0x002fe20000004100 */
[--C-:B------:R-:W-:Y:S01]  /*0b20*/  SHF.R.U64 R238, R34, 0x10, R35.reuse ;  /* 0x0000001022ee7819 */ /* 0x100fe20000001223 */
[----:B------:R-:W-:Y:S01]  /*0b30*/  HADD2.F32 R246, -RZ, R246.H0_H0 ;  /* 0x200000f6fff67230 */ /* 0x000fe20000004100 */
[----:B------:R-:W-:Y:S01]  /*0b40*/  SHF.R.U32.HI R236, RZ, 0x10, R35 ;  /* 0x00000010ffec7819 */ /* 0x000fe20000011623 */
[----:B------:R-:W-:Y:S01]  /*0b50*/  HADD2.F32 R245, -RZ, R245.H0_H0 ;  /* 0x200000f5fff57230 */ /* 0x000fe20000004100 */
[----:B------:R2:W-:Y:S01]  /*0b60*/  STL [R1], R0 ;  /* 0x0000000001007387 */ /* 0x0005e20000100800 */
        /* <DEDUP_REMOVED lines=68> */
.L_x_10947:
[----:B0-----:R-:W0:Y:S08]  /*0fb0*/  LDC.64 R2, c[0x0][0x288] ;  /* 0x0000a200ff027b82 */ /* 0x001e300000000a00 */
[----:B-1----:R-:W1:Y:S08]  /*0fc0*/  LDC.64 R184, c[0x0][0x258] ;  /* 0x00009600ffb87b82 */ /* 0x002e700000000a00 */
[----:B--2---:R-:W2:Y:S01]  /*0fd0*/  LDC.64 R190, c[0x0][0x280] ;  /* 0x0000a000ffbe7b82 */ /* 0x004ea20000000a00 */
[----:B0-----:R-:W-:-:S07]  /*0fe0*/  IMAD.WIDE R2, R4, 0x4, R2 ;  /* 0x0000000404027825 */ /* 0x001fce00078e0202 */
[----:B------:R-:W0:Y:S01]  /*0ff0*/  LDC.64 R152, c[0x0][0x250] ;  /* 0x00009400ff987b82 */ /* 0x000e220000000a00 */
[----:B------:R1:W3:Y:S02]  /*1000*/  LDG.E R154, desc[UR4][R2.64] ;  /* 0x00000004029a7981 */ /* 0x0002e4000c1e1900 */
[----:B-1----:R-:W-:-:S04]  /*1010*/  IMAD.WIDE R2, R4, 0x4, R184 ;  /* 0x0000000404027825 */ /* 0x002fc800078e02b8 */
[C---:B--2---:R-:W-:Y:S01]  /*1020*/  IMAD.WIDE R184, R4.reuse, 0x4, R190 ;  /* 0x0000000404b87825 */ /* 0x044fe200078e02be */
[----:B------:R-:W1:Y:S01]  /*1030*/  S2R R155, SR_TID.X ;  /* 0x00000000009b7919 */ /* 0x000e620000002100 */
[----:B------:R-:W2:Y:S01]  /*1040*/  LDC.64 R190, c[0x0][0x2c8] ;  /* 0x0000b200ffbe7b82 */ /* 0x000ea20000000a00 */
[----:B-----5:R4:W5:Y:S01]  /*1050*/  LDG.E R5, desc[UR4][R2.64] ;  /* 0x0000000402057981 */ /* 0x020962000c1e1900 */
[----:B0-----:R-:W-:-:S03]  /*1060*/  IMAD.WIDE R152, R4, 0x4, R152 ;  /* 0x0000000404987825 */ /* 0x001fc600078e0298 */
[----:B------:R-:W5:Y:S01]  /*1070*/  LDG.E R184, desc[UR4][R184.64] ;  /* 0x00000004b8b87981 */ /* 0x000f62000c1e1900 */
[----:B------:R-:W-:Y:S03]  /*1080*/  BSSY B0, `(.L_x_10781) ;  /* 0x000021a000007945 */ /* 0x000fe60003800000 */
[----:B------:R2:W5:Y:S01]  /*1090*/  LDG.E R186, desc[UR4][R152.64] ;  /* 0x0000000498ba7981 */ /* 0x000562000c1e1900 */
[----:B----4-:R-:W-:-:S04]  /*10a0*/  IMAD.U32 R2, RZ, RZ, UR11 ;  /* 0x0000000bff027e24 */ /* 0x010fc8000f8e00ff */
[----:B------:R-:W-:-:S05]  /*10b0*/  IMAD R3, R4, R2, RZ ;  /* 0x0000000204037224 */ /* 0x000fca00078e02ff */
[----:B------:R-:W-:-:S04]  /*10c0*/  SHF.R.S32.HI R6, RZ, 0x1f, R3 ;  /* 0x0000001fff067819 */ /* 0x000fc80000011403 */
[----:B------:R-:W-:Y:S02]  /*10d0*/  LEA.HI R6, R6, R3, RZ, 0x2 ;  /* 0x0000000306067211 */ /* 0x000fe400078f10ff */
[----:B-1----:R-:W-:-:S04]  /*10e0*/  LOP3.LUT R3, R155, 0xff, RZ, 0xc0, !PT ;  /* 0x000000ff9b037812 */ /* 0x002fc800078ec0ff */
[----:B------:R-:W-:-:S05]  /*10f0*/  LEA.HI.SX32 R6, R6, R3, 0x1e ;  /* 0x0000000306067211 */ /* 0x000fca00078ff2ff */
[----:B--2---:R-:W-:Y:S01]  /*1100*/  IMAD.WIDE.U32 R152, R6, 0x10, R190 ;  /* 0x0000001006987825 */ /* 0x004fe200078e00be */
        /* <DEDUP_REMOVED lines=9> */
[----:B------:R-:W-:-:S06]  /*11a0*/  HFMA2.MMA R154, -RZ, RZ, 0, 0 ;  /* 0x00000000ff9a7435 */ /* 0x000fcc00000001ff */
        /* <DEDUP_REMOVED lines=11> */
.L_x_10784:
[----:B------:R-:W-:Y:S05]  /*1260*/  BSYNC B1 ;  /* 0x0000000000017941 */ /* 0x000fea0003800000 */
.L_x_10783:
        /* <DEDUP_REMOVED lines=10> */
[----:B------:R-:W-:Y:S02]  /*1310*/  IADD3 R154, R154, 0x100, RZ ;  /* 0x000001009a9a7810 */ /* 0x000fe40007ffe0ff */
[----:B------:R-:W-:-:S07]  /*1320*/  IADD3 R155, R155, 0x100, RZ ;  /* 0x000001009b9b7810 */ /* 0x000fce0007ffe0ff */
.L_x_10786:
[----:B------:R-:W-:Y:S05]  /*1330*/  BSYNC B1 ;  /* 0x0000000000017941 */ /* 0x000fea0003800000 */
.L_x_10785:
        /* <DEDUP_REMOVED lines=10> */
[----:B------:R-:W-:Y:S02]  /*13e0*/  IADD3 R154, R154, 0x100, RZ ;  /* 0x000001009a9a7810 */ /* 0x000fe40007ffe0ff */
[----:B------:R-:W-:-:S07]  /*13f0*/  IADD3 R155, R155, 0x100, RZ ;  /* 0x000001009b9b7810 */ /* 0x000fce0007ffe0ff */
.L_x_10788:
[----:B------:R-:W-:Y:S05]  /*1400*/  BSYNC B1 ;  /* 0x0000000000017941 */ /* 0x000fea0003800000 */
.L_x_10787:
        /* <DEDUP_REMOVED lines=11> */
.L_x_10790:
[----:B------:R-:W-:Y:S05]  /*14c0*/  BSYNC B1 ;  /* 0x0000000000017941 */ /* 0x000fea0003800000 */
.L_x_10789:
        /* <DEDUP_REMOVED lines=9> */
[----:B------:R-:W-:Y:S02]  /*1560*/  IADD3 R154, R154, 0x100, RZ ;  /* 0x000001009a9a7810 */ /* 0x000fe40007ffe0ff */
[----:B------:R-:W-:-:S07]  /*1570*/  IADD3 R155, R155, 0x100, RZ ;  /* 0x000001009b9b7810 */ /* 0x000fce0007ffe0ff */
.L_x_10792:
[----:B------:R-:W-:Y:S05]  /*1580*/  BSYNC B1 ;  /* 0x0000000000017941 */ /* 0x000fea0003800000 */
.L_x_10791:
        /* <DEDUP_REMOVED lines=9> */
[----:B------:R-:W-:Y:S02]  /*1620*/  IADD3 R154, R154, 0x100, RZ ;  /* 0x000001009a9a7810 */ /* 0x000fe40007ffe0ff */
[----:B------:R-:W-:-:S07]  /*1630*/  IADD3 R155, R155, 0x100, RZ ;  /* 0x000001009b9b7810 */ /* 0x000fce0007ffe0ff */
.L_x_10794:
[----:B------:R-:W-:Y:S05]  /*1640*/  BSYNC B1 ;  /* 0x0000000000017941 */ /* 0x000fea0003800000 */
.L_x_10793:
[----:B------:R-:W-:Y:S01]  /*1650*/  LOP3.LUT P5, RZ, R7, 0x20, RZ, 0xc0, !PT ;  /* 0x0000002007ff7812 */ /* 0x000fe200078ac0ff */
[----:B------:R-:W-:Y:S01]  /*1660*/  HFMA2.MMA R190, -RZ, RZ, 0, 0 ;  /* 0x00000000ffbe7435 */ /* 0x000fe200000001ff */
[----:B------:R-:W-:-:S11]  /*1670*/  IMAD.MOV.U32 R189, RZ, RZ, RZ ;  /* 0x000000ffffbd7224 */ /* 0x000fd600078e00ff */
[----:B------:R-:W-:Y:S05]  /*1680*/  @!P5 BRA `(.L_x_10795) ;  /* 0x0000001800e4d947 */ /* 0x000fea0003800000 */
[----:B01234-:R-:W0:Y:S01]  /*1690*/  LDC.64 R152, c[0x0][0x2c8] ;  /* 0x0000b200ff987b82 */ /* 0x01fe220000000a00 */
[----:B------:R-:W-:-:S04]  /*16a0*/  ISETP.NE.U32.AND P5, PT, RZ, UR8, PT ;  /* 0x00000008ff007c0c */ /* 0x000fc8000bfa5070 */
[----:B------:R-:W-:-:S13]  /*16b0*/  ISETP.NE.AND.EX P5, PT, RZ, UR9, PT, P5 ;  /* 0x00000009ff007c0c */ /* 0x000fda000bfa5350 */
[----:B0-----:R-:W-:-:S05]  /*16c0*/  @P5 IMAD.WIDE.U32 R152, R155, 0x10, R152 ;  /* 0x000000109b985825 */ /* 0x001fca00078e0098 */
[----:B------:R0:W5:Y:S02]  /*16d0*/  @P5 LDG.E.128 R140, desc[UR4][R152.64] ;  /* 0x00000004988c5981 */ /* 0x000164000c1e1d00 */
[----:B0-----:R-:W0:Y:S02]  /*16e0*/  LDC.64 R152, c[0x0][0x240] ;  /* 0x00009000ff987b82 */ /* 0x001e240000000a00 */
[----:B0-----:R-:W-:-:S05]  /*16f0*/  IMAD.WIDE.U32 R152, R154, 0x4, R152 ;  /* 0x000000049a987825 */ /* 0x001fca00078e0098 */
[----:B------:R0:W5:Y:S01]  /*1700*/  LDG.E R14, desc[UR4][R152.64] ;  /* 0x00000004980e7981 */ /* 0x000162000c1e1900 */
[----:B------:R-:W-:Y:S01]  /*1710*/  MOV R190, RZ ;  /* 0x000000ff00be7202 */ /* 0x000fe20000000f00 */
[----:B------:R-:W-:Y:S06]  /*1720*/  BRA `(.L_x_10795) ;  /* 0x0000001800bc7947 */ /* 0x000fec0003800000 */
.L_x_10782:
[----:B------:R-:W-:Y:S01]  /*1730*/  IADD3 R193, R154, -0x1, RZ ;  /* 0xffffffff9ac17810 */ /* 0x000fe20007ffe0ff */
[----:B------:R-:W0:Y:S01]  /*1740*/  LDC.U8 R247, c[0x0][0x2a0] ;  /* 0x0000a800fff77b82 */ /* 0x000e220000000000 */
[----:B-----5:R-:W-:Y:S01]  /*1750*/  ISETP.GE.AND P4, PT, R184, 0x1, PT ;  /* 0x00000001b800780c */ /* 0x020fe20003f86270 */
[----:B------:R-:W-:Y:S01]  /*1760*/  BSSY B1, `(.L_x_10796) ;  /* 0x0000049000017945 */ /* 0x000fe20003800000 */
[----:B------:R-:W-:Y:S01]  /*1770*/  LOP3.LUT P5, RZ, R7, 0x8, RZ, 0xc0, !PT ;  /* 0x0000000807ff7812 */ /* 0x000fe200078ac0ff */
[----:B------:R-:W-:Y:S01]  /*1780*/  IMAD R193, R193, R2, RZ ;  /* 0x00000002c1c17224 */ /* 0x000fe200078e02ff */
[----:B------:R-:W-:Y:S01]  /*1790*/  HFMA2.MMA R190, -RZ, RZ, 0, 0 ;  /* 0x00000000ffbe7435 */ /* 0x000fe200000001ff */
[----:B------:R-:W-:Y:S01]  /*17a0*/  MOV R185, RZ ;  /* 0x000000ff00b97202 */ /* 0x000fe20000000f00 */
[----:B------:R-:W-:Y:S01]  /*17b0*/  IMAD.MOV.U32 R189, RZ, RZ, RZ ;  /* 0x000000ffffbd7224 */ /* 0x000fe200078e00ff */
[----:B------:R-:W-:Y:S02]  /*17c0*/  MOV R191, R6 ;  /* 0x0000000600bf7202 */ /* 0x000fe40000000f00 */
[----:B------:R-:W-:-:S04]  /*17d0*/  SHF.R.S32.HI R154, RZ, 0x1f, R193 ;  /* 0x0000001fff9a7819 */ /* 0x000fc800000114c1 */
[----:B------:R-:W-:Y:S02]  /*17e0*/  LEA.HI R193, R154, R193, RZ, 0x2 ;  /* 0x000000c19ac17211 */ /* 0x000fe400078f10ff */
[----:B------:R-:W-:Y:S02]  /*17f0*/  @P4 IADD3 R154, R184, -0x1, RZ ;  /* 0xffffffffb89a4810 */ /* 0x000fe40007ffe0ff */
[----:B------:R-:W-:-:S03]  /*1800*/  LEA.HI.SX32 R193, R193, R3, 0x1e ;  /* 0x00000003c1c17211 */ /* 0x000fc600078ff2ff */
[----:B------:R-:W-:-:S05]  /*1810*/  @P4 IMAD R154, R154, R2, RZ ;  /* 0x000000029a9a4224 */ /* 0x000fca00078e02ff */
[----:B------:R-:W-:-:S04]  /*1820*/  @P4 SHF.R.S32.HI R155, RZ, 0x1f, R154 ;  /* 0x0000001fff9b4819 */ /* 0x000fc8000001149a */
[----:B------:R-:W-:-:S04]  /*1830*/  @P4 LEA.HI R155, R155, R154, RZ, 0x2 ;  /* 0x0000009a9b9b4211 */ /* 0x000fc800078f10ff */
[----:B------:R-:W-:Y:S01]  /*1840*/  @P4 LEA.HI.SX32 R185, R155, R3, 0x1e ;  /* 0x000000039bb94211 */ /* 0x000fe200078ff2ff */
[----:B------:R-:W-:Y:S06]  /*1850*/  @!P5 BRA `(.L_x_10797) ;  /* 0x0000000000e4d947 */ /* 0x000fec0003800000 */
[----:B------:R-:W1:Y:S01]  /*1860*/  LDC.64 R188, c[0x0][0x2b8] ;  /* 0x0000ae00ffbc7b82 */ /* 0x000e620000000a00 */
[----:B------:R-:W-:Y:S01]  /*1870*/  ISETP.NE.U32.AND P5, PT, RZ, UR8, PT ;  /* 0x00000008ff007c0c */ /* 0x000fe2000bfa5070 */
[----:B------:R-:W2:Y:S04]  /*1880*/  LDL R199, [R1+0x1c] ;  /* 0x00001c0001c77983 */ /* 0x000ea80000100800 */
[----:B------:R-:W3:Y:S01]  /*1890*/  LDL R248, [R1+0x14] ;  /* 0x0000140001f87983 */ /* 0x000ee20000100800 */
[----:B------:R-:W-:Y:S01]  /*18a0*/  ISETP.NE.AND.EX P5, PT, RZ, UR9, PT, P5 ;  /* 0x00000009ff007c0c */ /* 0x000fe2000bfa5350 */
[----:B------:R-:W4:-:S12]  /*18b0*/  LDC.64 R190, c[0x0][0x240] ;  /* 0x00009000ffbe7b82 */ /* 0x000f180000000a00 */
[----:B------:R1:W5:Y:S01]  /*18c0*/  @P5 LDG.E.128 R116, desc[UR4][R152.64] ;  /* 0x0000000498745981 */ /* 0x000362000c1e1d00 */
[----:B0-----:R-:W-:Y:S01]  /*18d0*/  ISETP.NE.AND P5, PT, R247, RZ, PT ;  /* 0x000000fff700720c */ /* 0x001fe20003fa5270 */
[----:B-1----:R-:W-:-:S03]  /*18e0*/  IMAD.WIDE.U32 R188, R193, 0x8, R188 ;  /* 0x00000008c1bc7825 */ /* 0x002fc600078e00bc */
[----:B------:R-:W-:-:S03]  /*18f0*/  FSEL R0, R186, RZ, !P5 ;  /* 0x000000ffba007208 */ /* 0x000fc60006800000 */
[----:B------:R-:W2:Y:S01]  /*1900*/  LDG.E.64 R188, desc[UR4][R188.64] ;  /* 0x00000004bcbc7981 */ /* 0x000ea2000c1e1b00 */
[----:B------:R-:W0:Y:S01]  /*1910*/  LDC.64 R152, c[0x0][0x238] ;  /* 0x00008e00ff987b82 */ /* 0x000e220000000a00 */
[----:B----4-:R-:W-:-:S05]  /*1920*/  IMAD.WIDE.U32 R190, R185, 0x4, R190 ;  /* 0x00000004b9be7825 */ /* 0x010fca00078e00be */
[----:B------:R1:W5:Y:S04]  /*1930*/  LDG.E R8, desc[UR4][R190.64] ;  /* 0x00000004be087981 */ /* 0x000368000c1e1900 */
[----:B------:R-:W4:Y:S01]  /*1940*/  LDL R191, [R1+0x18] ;  /* 0x0000180001bf7983 */ /* 0x000f220000100800 */
[----:B0-----:R-:W-:-:S06]  /*1950*/  IMAD.WIDE.U32 R152, R6, 0x10, R152 ;  /* 0x0000001006987825 */ /* 0x001fcc00078e0098 */
[----:B------:R-:W3:Y:S01]  /*1960*/  LDG.E.128 R152, desc[UR4][R152.64] ;  /* 0x0000000498987981 */ /* 0x000ee2000c1e1d00 */
[----:B--2---:R-:W-:-:S05]  /*1970*/  MOV R19, R189 ;  /* 0x000000bd00137202 */ /* 0x004fca0000000f00 */
[----:B------:R-:W-:Y:S02]  /*1980*/  HADD2.F32 R197, -RZ, R19.H0_H0 ;  /* 0x20000013ffc57230 */ /* 0x000fe40000004100 */
[----:B------:R-:W2:Y:S01]  /*1990*/  LDL R19, [R1+0x20] ;  /* 0x0000200001137983 */ /* 0x000ea20000100800 */
[----:B------:R-:W-:Y:S02]  /*19a0*/  MOV R196, R188 ;  /* 0x000000bc00c47202 */ /* 0x000fe40000000f00 */
[----:B------:R-:W-:-:S03]  /*19b0*/  SHF.R.U64 R188, R188, 0x10, R189 ;  /* 0x00000010bcbc7819 */ /* 0x000fc600000012bd */
[----:B-1----:R-:W-:Y:S02]  /*19c0*/  HADD2.F32 R190, -RZ, R196.H0_H0 ;  /* 0x200000c4ffbe7230 */ /* 0x002fe40000004100 */
[----:B------:R-:W-:Y:S01]  /*19d0*/  HADD2.F32 R188, -RZ, R188.H0_H0 ;  /* 0x200000bcffbc7230 */ /* 0x000fe20000004100 */
[----:B------:R-:W-:Y:S01]  /*19e0*/  SHF.R.U32.HI R189, RZ, 0x10, R189 ;  /* 0x00000010ffbd7819 */ /* 0x000fe200000116bd */
[----:B------:R-:W-:-:S03]  /*19f0*/  FADD.FTZ R62, R62, R197 ;  /* 0x000000c53e3e7221 */ /* 0x000fc60000010000 */
[----:B------:R-:W-:Y:S01]  /*1a00*/  FMUL.FTZ R199, R199, R188 ;  /* 0x000000bcc7c77220 */ /* 0x000fe20000410000 */
[C---:B---3--:R-:W-:Y:S01]  /*1a10*/  FADD.FTZ R152, -R0.reuse, R152 ;  /* 0x0000009800987221 */ /* 0x048fe20000010100 */
[C---:B------:R-:W-:Y:S01]  /*1a20*/  FADD.FTZ R153, -R0.reuse, R153 ;  /* 0x0000009900997221 */ /* 0x040fe20000010100 */
[C---:B------:R-:W-:Y:S01]  /*1a30*/  FADD.FTZ R154, -R0.reuse, R154 ;  /* 0x0000009a009a7221 */ /* 0x040fe20000010100 */
[----:B------:R-:W-:Y:S01]  /*1a40*/  FADD.FTZ R155, -R0, R155 ;  /* 0x0000009b009b7221 */ /* 0x000fe20000010100 */
[C---:B------:R-:W-:Y:S01]  /*1a50*/  FMUL.FTZ R0, R5.reuse, R152 ;  /* 0x0000009805007220 */ /* 0x040fe20000410000 */
[C---:B------:R-:W-:Y:S01]  /*1a60*/  FMUL.FTZ R200, R5.reuse, R153 ;  /* 0x0000009905c87220 */ /* 0x040fe20000410000 */
[----:B------:R-:W-:Y:S01]  /*1a70*/  FMUL.FTZ R198, R5, R154 ;  /* 0x0000009a05c67220 */ /* 0x000fe20000410000 */
[----:B------:R-:W-:-:S03]  /*1a80*/  HADD2.F32 R189, -RZ, R189.H0_H0 ;  /* 0x200000bdffbd7230 */ /* 0x000fc60000004100 */
[-C--:B------:R-:W-:Y:S01]  /*1a90*/  FFMA.FTZ R38, R198, R197.reuse, R38 ;  /* 0x000000c5c6267223 */ /* 0x080fe20000010026 */
[----:B----4-:R-:W-:Y:S01]  /*1aa0*/  FMUL.FTZ R197, R191, R197 ;  /* 0x000000c5bfc57220 */ /* 0x010fe20000410000 */
[----:B------:R-:W-:Y:S01]  /*1ab0*/  FMUL.FTZ R196, R5, R155 ;  /* 0x0000009b05c47220 */ /* 0x000fe20000410000 */
[----:B------:R-:W-:Y:S01]  /*1ac0*/  FADD.FTZ R61, R61, R188 ;  /* 0x000000bc3d3d7221 */ /* 0x000fe20000010000 */
[----:B------:R-:W-:Y:S01]  /*1ad0*/  FFMA.FTZ R37, R200, R188, R37 ;  /* 0x000000bcc8257223 */ /* 0x000fe20000010025 */
[-C--:B------:R-:W-:Y:S01]  /*1ae0*/  FMUL.FTZ R188, R248, R189.reuse ;  /* 0x000000bdf8bc7220 */ /* 0x080fe20000410000 */
[----:B------:R-:W-:Y:S01]  /*1af0*/  FADD.FTZ R60, R60, R190 ;  /* 0x000000be3c3c7221 */ /* 0x000fe20000010000 */
[-C--:B------:R-:W-:Y:S01]  /*1b00*/  FFMA.FTZ R36, R0, R190.reuse, R36 ;  /* 0x000000be00247223 */ /* 0x080fe20000010024 */
[----:B------:R-:W-:Y:S01]  /*1b10*/  FADD.FTZ R63, R63, R189 ;  /* 0x000000bd3f3f7221 */ /* 0x000fe20000010000 */
[----:B------:R-:W-:Y:S01]  /*1b20*/  FFMA.FTZ R39, R196, R189, R39 ;  /* 0x000000bdc4277223 */ /* 0x000fe20000010027 */
[----:B------:R-:W-:Y:S01]  /*1b30*/  IADD3 R193, R193, 0x100, RZ ;  /* 0x00000100c1c17810 */ /* 0x000fe20007ffe0ff */
[----:B------:R-:W-:Y:S01]  /*1b40*/  VIADD R185, R185, 0x100 ;  /* 0x00000100b9b97836 */ /* 0x000fe20000000000 */
[----:B------:R-:W-:Y:S01]  /*1b50*/  IADD3 R191, R6, 0x100, RZ ;  /* 0x0000010006bf7810 */ /* 0x000fe20007ffe0ff */
[----:B--2---:R-:W-:-:S04]  /*1b60*/  FMUL.FTZ R19, R19, R190 ;  /* 0x000000be13137220 */ /* 0x004fc80000410000 */
[----:B------:R-:W-:Y:S01]  /*1b70*/  FADD.FTZ R153, RZ, R19 ;  /* 0x00000013ff997221 */ /* 0x000fe20000010000 */
[----:B------:R-:W-:-:S03]  /*1b80*/  FFMA.FTZ R152, R0, R19, RZ ;  /* 0x0000001300987223 */ /* 0x000fc600000100ff */
[----:B------:R-:W-:Y:S01]  /*1b90*/  FADD.FTZ R153, R153, R199 ;  /* 0x000000c799997221 */ /* 0x000fe20000010000 */
[----:B------:R-:W-:-:S03]  /*1ba0*/  FFMA.FTZ R152, R200, R199, R152 ;  /* 0x000000c7c8987223 */ /* 0x000fc60000010098 */
[----:B------:R-:W-:Y:S01]  /*1bb0*/  FADD.FTZ R153, R153, R197 ;  /* 0x000000c599997221 */ /* 0x000fe20000010000 */
[----:B------:R-:W-:-:S03]  /*1bc0*/  FFMA.FTZ R152, R198, R197, R152 ;  /* 0x000000c5c6987223 */ /* 0x000fc60000010098 */
[----:B------:R-:W-:Y:S01]  /*1bd0*/  FADD.FTZ R189, R153, R188 ;  /* 0x000000bc99bd7221 */ /* 0x000fe20000010000 */
[----:B------:R-:W-:-:S07]  /*1be0*/  FFMA.FTZ R190, R196, R188, R152 ;  /* 0x000000bcc4be7223 */ /* 0x000fce0000010098 */
.L_x_10797:
[----:B------:R-:W-:Y:S05]  /*1bf0*/  BSYNC B1 ;  /* 0x0000000000017941 */ /* 0x000fea0003800000 */
.L_x_10796:
[----:B------:R-:W-:Y:S01]  /*1c00*/  LOP3.LUT P5, RZ, R7, 0x4, RZ, 0xc0, !PT ;  /* 0x0000000407ff7812 */ /* 0x000fe200078ac0ff */
[----:B------:R-:W-:-:S12]  /*1c10*/  BSSY B1, `(.L_x_10798) ;  /* 0x000003d000017945 */ /* 0x000fd80003800000 */
[----:B------:R-:W-:Y:S05]  /*1c20*/  @!P5 BRA `(.L_x_10799) ;  /* 0x0000000000ecd947 */ /* 0x000fea0003800000 */
[----:B------:R-:W1:Y:S01]  /*1c30*/  LDC.64 R152, c[0x0][0x2c8] ;  /* 0x0000b200ff987b82 */ /* 0x000e620000000a00 */
[----:B------:R-:W-:Y:S01]  /*1c40*/  ISETP.NE.U32.AND P5, PT, RZ, UR8, PT ;  /* 0x00000008ff007c0c */ /* 0x000fe2000bfa5070 */
[----:B------:R-:W2:Y:S03]  /*1c50*/  LDL R192, [R1+0x10] ;  /* 0x0000100001c07983 */ /* 0x000ea60000100800 */
[----:B------:R-:W-:Y:S01]  /*1c60*/  ISETP.NE.AND.EX P5, PT, RZ, UR9, PT, P5 ;  /* 0x00000009ff007c0c */ /* 0x000fe2000bfa5350 */
[----:B------:R-:W3:Y:S02]  /*1c70*/  LDL R248, [R1+0x4] ;  /* 0x0000040001f87983 */ /* 0x000ee40000100800 */
        /* <DEDUP_REMOVED lines=11> */
[----:B------:R-:W3:Y:S04]  /*1d30*/  LDG.E.128 R20, desc[UR4][R20.64] ;  /* 0x0000000414147981 */ /* 0x000ee8000c1e1d00 */
[----:B------:R-:W3:Y:S01]  /*1d40*/  LDL R153, [R1+0x8] ;  /* 0x0000080001997983 */ /* 0x000ee20000100800 */
[----:B------:R-:W-:-:S04]  /*1d50*/  ISETP.NE.AND P5, PT, R247, RZ, PT ;  /* 0x000000fff700720c */ /* 0x000fc80003fa5270 */
[----:B------:R-:W-:Y:S01]  /*1d60*/  FSEL R154, R186, RZ, !P5 ;  /* 0x000000ffba9a7208 */ /* 0x000fe20006800000 */
[----:B------:R-:W-:Y:S01]  /*1d70*/  VIADD R191, R191, 0x100 ;  /* 0x00000100bfbf7836 */ /* 0x000fe20000000000 */
[----:B------:R-:W-:Y:S02]  /*1d80*/  IADD3 R193, R193, 0x100, RZ ;  /* 0x00000100c1c17810 */ /* 0x000fe40007ffe0ff */
[----:B------:R-:W-:Y:S02]  /*1d90*/  IADD3 R185, R185, 0x100, RZ ;  /* 0x00000100b9b97810 */ /* 0x000fe40007ffe0ff */
[----:B----4-:R-:W-:Y:S02]  /*1da0*/  MOV R187, R24 ;  /* 0x0000001800bb7202 */ /* 0x010fe40000000f00 */
[----:B------:R-:W-:-:S03]  /*1db0*/  SHF.R.U64 R24, R24, 0x10, R25 ;  /* 0x0000001018187819 */ /* 0x000fc60000001219 */
[----:B------:R-:W-:Y:S01]  /*1dc0*/  HADD2.F32 R187, -RZ, R187.H0_H0 ;  /* 0x200000bbffbb7230 */ /* 0x000fe20000004100 */
[----:B------:R-:W-:Y:S01]  /*1dd0*/  MOV R155, R25 ;  /* 0x00000019009b7202 */ /* 0x000fe20000000f00 */
[----:B------:R-:W-:Y:S01]  /*1de0*/  HADD2.F32 R24, -RZ, R24.H0_H0 ;  /* 0x20000018ff187230 */ /* 0x000fe20000004100 */
[----:B------:R-:W-:Y:S02]  /*1df0*/  SHF.R.U32.HI R25, RZ, 0x10, R25 ;  /* 0x00000010ff197819 */ /* 0x000fe40000011619 */
[----:B--2---:R-:W-:Y:S01]  /*1e00*/  FMUL.FTZ R192, R192, R187 ;  /* 0x000000bbc0c07220 */ /* 0x004fe20000410000 */
[----:B------:R-:W-:Y:S02]  /*1e10*/  HADD2.F32 R155, -RZ, R155.H0_H0 ;  /* 0x2000009bff9b7230 */ /* 0x000fe40000004100 */
[----:B------:R-:W-:Y:S01]  /*1e20*/  FADD.FTZ R64, R64, R187 ;  /* 0x000000bb40407221 */ /* 0x000fe20000010000 */
[----:B------:R-:W-:Y:S01]  /*1e30*/  FADD.FTZ R189, R189, R192 ;  /* 0x000000c0bdbd7221 */ /* 0x000fe20000010000 */
[C---:B---3--:R-:W-:Y:S01]  /*1e40*/  FADD.FTZ R20, -R154.reuse, R20 ;  /* 0x000000149a147221 */ /* 0x048fe20000010100 */
[----:B------:R-:W-:-:S03]  /*1e50*/  FADD.FTZ R21, -R154, R21 ;  /* 0x000000159a157221 */ /* 0x000fc60000010100 */
[C---:B------:R-:W-:Y:S01]  /*1e60*/  FMUL.FTZ R20, R5.reuse, R20 ;  /* 0x0000001405147220 */ /* 0x040fe20000410000 */
[C---:B------:R-:W-:Y:S01]  /*1e70*/  FADD.FTZ R23, -R154.reuse, R23 ;  /* 0x000000179a177221 */ /* 0x040fe20000010100 */
[C---:B------:R-:W-:Y:S01]  /*1e80*/  FMUL.FTZ R21, R5.reuse, R21 ;  /* 0x0000001505157220 */ /* 0x040fe20000410000 */
[----:B------:R-:W-:Y:S01]  /*1e90*/  FADD.FTZ R22, -R154, R22 ;  /* 0x000000169a167221 */ /* 0x000fe20000010100 */
[----:B------:R-:W-:Y:S01]  /*1ea0*/  FFMA.FTZ R40, R20, R187, R40 ;  /* 0x000000bb14287223 */ /* 0x000fe20000010028 */
[----:B------:R-:W-:Y:S01]  /*1eb0*/  FMUL.FTZ R187, R152, R24 ;  /* 0x0000001898bb7220 */ /* 0x000fe20000410000 */
        /* <DEDUP_REMOVED lines=18> */
.L_x_10799:
[----:B------:R-:W-:Y:S05]  /*1fe0*/  BSYNC B1 ;  /* 0x0000000000017941 */ /* 0x000fea0003800000 */
.L_x_10798:
[----:B------:R-:W-:Y:S01]  /*1ff0*/  LOP3.LUT P5, RZ, R7, 0x2, RZ, 0xc0, !PT ;  /* 0x0000000207ff7812 */ /* 0x000fe200078ac0ff */
[----:B------:R-:W-:-:S12]  /*2000*/  BSSY B1, `(.L_x_10800) ;  /* 0x000003a000017945 */ /* 0x000fd80003800000 */
[----:B------:R-:W-:Y:S05]  /*2010*/  @!P5 BRA `(.L_x_10801) ;  /* 0x0000000000e0d947 */ /* 0x000fea0003800000 */
[----:B------:R-:W1:Y:S01]  /*2020*/  LDC.64 R152, c[0x0][0x2c8] ;  /* 0x0000b200ff987b82 */ /* 0x000e620000000a00 */
[----:B------:R-:W-:Y:S01]  /*2030*/  ISETP.NE.U32.AND P5, PT, RZ, UR8, PT ;  /* 0x00000008ff007c0c */ /* 0x000fe2000bfa5070 */
[----:B------:R-:W2:Y:S03]  /*2040*/  LDL R155, [R1] ;  /* 0x00000000019b7983 */ /* 0x000ea60000100800 */
[----:B------:R-:W-:-:S03]  /*2050*/  ISETP.NE.AND.EX P5, PT, RZ, UR9, PT, P5 ;  /* 0x00000009ff007c0c */ /* 0x000fc6000bfa5350 */
[----:B------:R-:W3:Y:S08]  /*2060*/  LDC.64 R28, c[0x0][0x238] ;  /* 0x00008e00ff1c7b82 */ /* 0x000ef00000000a00 */
[----:B------:R-:W4:Y:S02]  /*2070*/  LDC.64 R32, c[0x0][0x240] ;  /* 0x00009000ff207b82 */ /* 0x000f240000000a00 */
[----:B-1----:R-:W-:-:S05]  /*2080*/  @P5 IMAD.WIDE.U32 R26, R191, 0x10, R152 ;  /* 0x00000010bf1a5825 */ /* 0x002fca00078e0098 */
[----:B------:R1:W5:Y:S02]  /*2090*/  @P5 LDG.E.128 R124, desc[UR4][R26.64] ;  /* 0x000000041a7c5981 */ /* 0x000364000c1e1d00 */
[----:B-1----:R-:W1:Y:S01]  /*20a0*/  LDC.64 R26, c[0x0][0x2b8] ;  /* 0x0000ae00ff1a7b82 */ /* 0x002e620000000a00 */
[----:B---3--:R-:W-:-:S06]  /*20b0*/  IMAD.WIDE.U32 R28, R191, 0x10, R28 ;  /* 0x00000010bf1c7825 */ /* 0x008fcc00078e001c */
[----:B------:R-:W3:Y:S01]  /*20c0*/  LDG.E.128 R28, desc[UR4][R28.64] ;  /* 0x000000041c1c7981 */ /* 0x000ee2000c1e1d00 */
[----:B-1----:R-:W-:-:S06]  /*20d0*/  IMAD.WIDE.U32 R26, R193, 0x8, R26 ;  /* 0x00000008c11a7825 */ /* 0x002fcc00078e001a */
[----:B------:R-:W2:Y:S01]  /*20e0*/  LDG.E.64 R26, desc[UR4][R26.64] ;  /* 0x000000041a1a7981 */ /* 0x000ea2000c1e1b00 */
[----:B0-----:R-:W-:Y:S01]  /*20f0*/  ISETP.NE.AND P5, PT, R247, RZ, PT ;  /* 0x000000fff700720c */ /* 0x001fe20003fa5270 */
[----:B----4-:R-:W-:-:S03]  /*2100*/  IMAD.WIDE.U32 R32, R185, 0x4, R32 ;  /* 0x00000004b9207825 */ /* 0x010fc600078e0020 */
[----:B------:R-:W-:Y:S02]  /*2110*/  FSEL R152, R186, RZ, !P5 ;  /* 0x000000ffba987208 */ /* 0x000fe40006800000 */
[----:B------:R3:W5:Y:S01]  /*2120*/  LDG.E R10, desc[UR4][R32.64] ;  /* 0x00000004200a7981 */ /* 0x000762000c1e1900 */
[----:B------:R-:W-:Y:S02]  /*2130*/  IADD3 R193, R193, 0x100, RZ ;  /* 0x00000100c1c17810 */ /* 0x000fe40007ffe0ff */
[----:B------:R-:W-:Y:S02]  /*2140*/  IADD3 R185, R185, 0x100, RZ ;  /* 0x00000100b9b97810 */ /* 0x000fe40007ffe0ff */
[----:B------:R-:W-:Y:S01]  /*2150*/  IADD3 R191, R191, 0x100, RZ ;  /* 0x00000100bfbf7810 */ /* 0x000fe20007ffe0ff */
[C---:B---3--:R-:W-:Y:S01]  /*2160*/  FADD.FTZ R32, -R152.reuse, R28 ;  /* 0x0000001c98207221 */ /* 0x048fe20000010100 */
[C---:B------:R-:W-:Y:S01]  /*2170*/  FADD.FTZ R29, -R152.reuse, R29 ;  /* 0x0000001d981d7221 */ /* 0x040fe20000010100 */
[C---:B------:R-:W-:Y:S01]  /*2180*/  FADD.FTZ R28, -R152.reuse, R30 ;  /* 0x0000001e981c7221 */ /* 0x040fe20000010100 */
[----:B------:R-:W-:Y:S01]  /*2190*/  FADD.FTZ R31, -R152, R31 ;  /* 0x0000001f981f7221 */ /* 0x000fe20000010100 */
[----:B--2---:R-:W-:-:S02]  /*21a0*/  MOV R154, R26 ;  /* 0x0000001a009a7202 */ /* 0x004fc40000000f00 */
[--C-:B------:R-:W-:Y:S02]  /*21b0*/  SHF.R.U64 R26, R26, 0x10, R27.reuse ;  /* 0x000000101a1a7819 */ /* 0x100fe4000000121b */
[----:B------:R-:W-:Y:S01]  /*21c0*/  MOV R153, R27 ;  /* 0x0000001b00997202 */ /* 0x000fe20000000f00 */
[----:B------:R-:W-:Y:S01]  /*21d0*/  HADD2.F32 R154, -RZ, R154.H0_H0 ;  /* 0x2000009aff9a7230 */ /* 0x000fe20000004100 */
[----:B------:R-:W-:Y:S01]  /*21e0*/  SHF.R.U32.HI R27, RZ, 0x10, R27 ;  /* 0x00000010ff1b7819 */ /* 0x000fe2000001161b */
[----:B------:R-:W-:Y:S02]  /*21f0*/  HADD2.F32 R33, -RZ, R26.H0_H0 ;  /* 0x2000001aff217230 */ /* 0x000fe40000004100 */
[----:B------:R-:W-:Y:S01]  /*2200*/  FMUL.FTZ R26, R5, R32 ;  /* 0x00000020051a7220 */ /* 0x000fe20000410000 */
[----:B------:R-:W-:Y:S01]  /*2210*/  FMUL.FTZ R30, R155, R154 ;  /* 0x0000009a9b1e7220 */ /* 0x000fe20000410000 */
[----:B------:R-:W-:Y:S02]  /*2220*/  HADD2.F32 R152, -RZ, R27.H0_H0 ;  /* 0x2000001bff987230 */ /* 0x000fe40000004100 */
[----:B------:R-:W-:Y:S01]  /*2230*/  FMUL.FTZ R27, R5, R29 ;  /* 0x0000001d051b7220 */ /* 0x000fe20000410000 */
[----:B------:R-:W-:-:S02]  /*2240*/  HADD2.F32 R153, -RZ, R153.H0_H0 ;  /* 0x20000099ff997230 */ /* 0x000fc40000004100 */
        /* <DEDUP_REMOVED lines=21> */
.L_x_10801:
[----:B------:R-:W-:Y:S05]  /*23a0*/  BSYNC B1 ;  /* 0x0000000000017941 */ /* 0x000fea0003800000 */
.L_x_10800:
        /* <DEDUP_REMOVED lines=25> */
[----:B----4-:R-:W-:Y:S01]  /*2540*/  IMAD.MOV.U32 R160, RZ, RZ, R34 ;  /* 0x000000ffffa07224 */ /* 0x010fe200078e0022 */
[----:B------:R-:W-:-:S02]  /*2550*/  SHF.R.U64 R34, R34, 0x10, R35 ;  /* 0x0000001022227819 */ /* 0x000fc40000001223 */
[----:B------:R-:W-:Y:S02]  /*2560*/  MOV R159, R35 ;  /* 0x00000023009f7202 */ /* 0x000fe40000000f00 */
        /* <DEDUP_REMOVED lines=29> */
.L_x_10803:
[----:B------:R-:W-:Y:S05]  /*2740*/  BSYNC B1 ;  /* 0x0000000000017941 */ /* 0x000fea0003800000 */
.L_x_10802:
        /* <DEDUP_REMOVED lines=19> */
[----:B------:R-:W-:Y:S02]  /*2880*/  IADD3 R193, R193, 0x100, RZ ;  /* 0x00000100c1c17810 */ /* 0x000fe40007ffe0ff */
[----:B------:R-:W-:Y:S02]  /*2890*/  IADD3 R185, R185, 0x100, RZ ;  /* 0x00000100b9b97810 */ /* 0x000fe40007ffe0ff */
[----:B------:R-:W-:Y:S02]  /*28a0*/  IADD3 R191, R191, 0x100, RZ ;  /* 0x00000100bfbf7810 */ /* 0x000fe40007ffe0ff */
[----:B--2---:R-:W-:Y:S02]  /*28b0*/  MOV R168, R162 ;  /* 0x000000a200a87202 */ /* 0x004fe40000000f00 */
[--C-:B------:R-:W-:Y:S01]  /*28c0*/  SHF.R.U64 R162, R162, 0x10, R163.reuse ;  /* 0x00000010a2a27819 */ /* 0x100fe200000012a3 */
[----:B------:R-:W-:-:S02]  /*28d0*/  IMAD.MOV.U32 R167, RZ, RZ, R163 ;  /* 0x000000ffffa77224 */ /* 0x000fc400078e00a3 */
[----:B------:R-:W-:Y:S01]  /*28e0*/  HADD2.F32 R168, -RZ, R168.H0_H0 ;  /* 0x200000a8ffa87230 */ /* 0x000fe20000004100 */
[----:B------:R-:W-:Y:S01]  /*28f0*/  SHF.R.U32.HI R163, RZ, 0x10, R163 ;  /* 0x00000010ffa37819 */ /* 0x000fe200000116a3 */
[----:B------:R-:W-:Y:S02]  /*2900*/  HADD2.F32 R169, -RZ, R162.H0_H0 ;  /* 0x200000a2ffa97230 */ /* 0x000fe40000004100 */
[----:B0-----:R-:W-:Y:S02]  /*2910*/  HADD2.F32 R247, -RZ, R167.H0_H0 ;  /* 0x200000a7fff77230 */ /* 0x001fe40000004100 */
[----:B------:R-:W-:Y:S02]  /*2920*/  HADD2.F32 R248, -RZ, R163.H0_H0 ;  /* 0x200000a3fff87230 */ /* 0x000fe40000004100 */
        /* <DEDUP_REMOVED lines=28> */
.L_x_10805:
[----:B------:R-:W-:Y:S05]  /*2af0*/  BSYNC B1 ;  /* 0x0000000000017941 */ /* 0x000fea0003800000 */
.L_x_10804:
        /* <DEDUP_REMOVED lines=20> */
[----:B------:R-:W-:Y:S02]  /*2c40*/  IADD3 R185, R185, 0x100, RZ ;  /* 0x00000100b9b97810 */ /* 0x000fe40007ffe0ff */
[----:B------:R-:W-:Y:S02]  /*2c50*/  IADD3 R191, R191, 0x100, RZ ;  /* 0x00000100bfbf7810 */ /* 0x000fe40007ffe0ff */
[----:B--2---:R-:W-:Y:S02]  /*2c60*/  MOV R176, R170 ;  /* 0x000000aa00b07202 */ /* 0x004fe40000000f00 */
[----:B------:R-:W-:-:S03]  /*2c70*/  SHF.R.U64 R170, R170, 0x10, R171 ;  /* 0x00000010aaaa7819 */ /* 0x000fc600000012ab */
[----:B------:R-:W-:Y:S01]  /*2c80*/  HADD2.F32 R176, -RZ, R176.H0_H0 ;  /* 0x200000b0ffb07230 */ /* 0x000fe20000004100 */
[----:B------:R-:W-:Y:S01]  /*2c90*/  MOV R175, R171 ;  /* 0x000000ab00af7202 */ /* 0x000fe20000000f00 */
[----:B------:R-:W-:Y:S01]  /*2ca0*/  HADD2.F32 R177, -RZ, R170.H0_H0 ;  /* 0x200000aaffb17230 */ /* 0x000fe20000004100 */
[----:B------:R-:W-:-:S03]  /*2cb0*/  SHF.R.U32.HI R171, RZ, 0x10, R171 ;  /* 0x00000010ffab7819 */ /* 0x000fc600000116ab */
[----:B0-----:R-:W-:Y:S02]  /*2cc0*/  HADD2.F32 R247, -RZ, R175.H0_H0 ;  /* 0x200000affff77230 */ /* 0x001fe40000004100 */
[----:B------:R-:W-:Y:S01]  /*2cd0*/  FMUL.FTZ R175, R238, R177 ;  /* 0x000000b1eeaf7220 */ /* 0x000fe20000410000 */
[----:B------:R-:W-:Y:S02]  /*2ce0*/  HADD2.F32 R248, -RZ, R171.H0_H0 ;  /* 0x200000abfff87230 */ /* 0x000fe40000004100 */
        /* <DEDUP_REMOVED lines=27> */
.L_x_10807:
[----:B------:R-:W-:Y:S05]  /*2ea0*/  BSYNC B1 ;  /* 0x0000000000017941 */ /* 0x000fea0003800000 */
.L_x_10806:
        /* <DEDUP_REMOVED lines=19> */
[----:B--2---:R-:W-:Y:S02]  /*2fe0*/  MOV R183, R178 ;  /* 0x000000b200b77202 */ /* 0x004fe40000000f00 */
[--C-:B------:R-:W-:Y:S02]  /*2ff0*/  SHF.R.U64 R178, R178, 0x10, R179.reuse ;  /* 0x00000010b2b27819 */ /* 0x100fe400000012b3 */
[----:B------:R-:W-:Y:S02]  /*3000*/  MOV R182, R179 ;  /* 0x000000b300b67202 */ /* 0x000fe40000000f00 */
[----:B------:R-:W-:Y:S01]  /*3010*/  SHF.R.U32.HI R179, RZ, 0x10, R179 ;  /* 0x00000010ffb37819 */ /* 0x000fe200000116b3 */
[----:B------:R-:W-:Y:S02]  /*3020*/  HADD2.F32 R183, -RZ, R183.H0_H0 ;  /* 0x200000b7ffb77230 */ /* 0x000fe40000004100 */
[----:B------:R-:W-:-:S02]  /*3030*/  HADD2.F32 R194, -RZ, R178.H0_H0 ;  /* 0x200000b2ffc27230 */ /* 0x000fc40000004100 */
[----:B------:R-:W-:Y:S02]  /*3040*/  HADD2.F32 R185, -RZ, R179.H0_H0 ;  /* 0x200000b3ffb97230 */ /* 0x000fe40000004100 */
[----:B------:R-:W-:Y:S01]  /*3050*/  FMUL.FTZ R195, R235, R183 ;  /* 0x000000b7ebc37220 */ /* 0x000fe20000410000 */
[----:B------:R-:W-:Y:S02]  /*3060*/  HADD2.F32 R182, -RZ, R182.H0_H0 ;  /* 0x200000b6ffb67230 */ /* 0x000fe40000004100 */
[----:B------:R-:W-:Y:S01]  /*3070*/  FADD.FTZ R85, R85, R194 ;  /* 0x000000c255557221 */ /* 0x000fe20000010000 */
[----:B------:R-:W-:Y:S02]  /*3080*/  FADD.FTZ R189, R189, R195 ;  /* 0x000000c3bdbd7221 */ /* 0x000fe40000010000 */
[----:B------:R-:W-:Y:S01]  /*3090*/  FADD.FTZ R86, R86, R182 ;  /* 0x000000b656567221 */ /* 0x000fe20000010000 */
[C---:B---3--:R-:W-:Y:S01]  /*30a0*/  FADD.FTZ R153, -R186.reuse, R153 ;  /* 0x00000099ba997221 */ /* 0x048fe20000010100 */
[C---:B------:R-:W-:Y:S01]  /*30b0*/  FADD.FTZ R152, -R186.reuse, R152 ;  /* 0x00000098ba987221 */ /* 0x040fe20000010100 */
[----:B------:R-:W-:-:S02]  /*30c0*/  FADD.FTZ R154, -R186, R154 ;  /* 0x0000009aba9a7221 */ /* 0x000fc40000010100 */
[C---:B------:R-:W-:Y:S01]  /*30d0*/  FMUL.FTZ R179, R5.reuse, R153 ;  /* 0x0000009905b37220 */ /* 0x040fe20000410000 */
[C---:B------:R-:W-:Y:S01]  /*30e0*/  FMUL.FTZ R178, R5.reuse, R152 ;  /* 0x0000009805b27220 */ /* 0x040fe20000410000 */
[----:B-1----:R-:W-:Y:S02]  /*30f0*/  FMUL.FTZ R180, R5, R154 ;  /* 0x0000009a05b47220 */ /* 0x002fe40000410000 */
[-C--:B------:R-:W-:Y:S01]  /*3100*/  FFMA.FTZ R57, R179, R194.reuse, R57 ;  /* 0x000000c2b3397223 */ /* 0x080fe20000010039 */
[----:B------:R-:W-:Y:S01]  /*3110*/  FMUL.FTZ R194, R234, R194 ;  /* 0x000000c2eac27220 */ /* 0x000fe20000410000 */
[----:B------:R-:W-:Y:S01]  /*3120*/  FFMA.FTZ R190, R178, R195, R190 ;  /* 0x000000c3b2be7223 */ /* 0x000fe200000100be */
[-C--:B------:R-:W-:Y:S01]  /*3130*/  FFMA.FTZ R58, R180, R182.reuse, R58 ;  /* 0x000000b6b43a7223 */ /* 0x080fe2000001003a */
[----:B------:R-:W-:Y:S01]  /*3140*/  FADD.FTZ R155, -R186, R155 ;  /* 0x0000009bba9b7221 */ /* 0x000fe20000010100 */
        /* <DEDUP_REMOVED lines=13> */
.L_x_10795:
[----:B------:R-:W-:Y:S05]  /*3220*/  BSYNC B0 ;  /* 0x0000000000007941 */ /* 0x000fea0003800000 */
.L_x_10781:
        /* <DEDUP_REMOVED lines=28> */
.L_x_10970:
        /* <DEDUP_REMOVED lines=47> */
[--C-:B--2---:R-:W-:Y:S02]  /*36e0*/  @P4 SHF.R.U64 R154, R184, 0x10, R185.reuse ;  /* 0x00000010b89a4819 */ /* 0x104fe400000012b9 */
[----:B------:R-:W-:Y:S02]  /*36f0*/  @P4 PRMT R201, R201, 0x5410, R184 ;  /* 0x00005410c9c94816 */ /* 0x000fe400000000b8 */
[----:B------:R-:W-:Y:S02]  /*3700*/  @P4 PRMT R212, R154, 0x7610, R212 ;  /* 0x000076109ad44816 */ /* 0x000fe400000000d4 */
[----:B------:R-:W0:Y:S02]  /*3710*/  @!P3 LDC.64 R154, c[0x0][0x2c8] ;  /* 0x0000b200ff9abb82 */ /* 0x000e240000000a00 */
[----:B------:R-:W-:-:S02]  /*3720*/  @P4 PRMT R212, R212, 0x5410, R185 ;  /* 0x00005410d4d44816 */ /* 0x000fc400000000b9 */
[----:B------:R-:W-:-:S04]  /*3730*/  @P4 SHF.R.U32.HI R185, RZ, 0x10, R185 ;  /* 0x00000010ffb94819 */ /* 0x000fc800000116b9 */
        /* <DEDUP_REMOVED lines=16> */
.L_x_10812:
[----:B------:R-:W-:Y:S05]  /*3840*/  BSYNC B1 ;  /* 0x0000000000017941 */ /* 0x000fea0003800000 */
.L_x_10811:
        /* <DEDUP_REMOVED lines=10> */
[----:B------:R-:W-:-:S05]  /*38f0*/  @P6 HADD2.F32 R190, -RZ, R201.H1_H1 ;  /* 0x300000c9ffbe6230 */ /* 0x000fca0000004100 */
[----:B------:R-:W-:-:S04]  /*3900*/  @P6 FMUL.FTZ R189, R15, R190 ;  /* 0x000000be0fbd6220 */ /* 0x000fc80000410000 */
[----:B------:R-:W-:Y:S01]  /*3910*/  FADD.FTZ R88, R88, R189 ;  /* 0x000000bd58587221 */ /* 0x000fe20000010000 */
[----:B------:R-:W-:-:S06]  /*3920*/  HFMA2.MMA R189, -RZ, RZ, 0, 0 ;  /* 0x00000000ffbd7435 */ /* 0x000fcc00000001ff */
[----:B------:R-:W-:-:S05]  /*3930*/  @P6 FMUL.FTZ R189, R231, R15 ;  /* 0x0000000fe7bd6220 */ /* 0x000fca0000410000 */
[----:B------:R-:W-:-:S04]  /*3940*/  F2FP.F16.F32.PACK_AB R189, RZ, R189 ;  /* 0x000000bdffbd723e */ /* 0x000fc800000000ff */
[----:B------:R-:W-:-:S07]  /*3950*/  PRMT R15, R189, 0x7610, R15 ;  /* 0x00007610bd0f7816 */ /* 0x000fce000000000f */
.L_x_10814:
[----:B------:R-:W-:Y:S05]  /*3960*/  BSYNC B1 ;  /* 0x0000000000017941 */ /* 0x000fea0003800000 */
.L_x_10813:
        /* <DEDUP_REMOVED lines=14> */
.L_x_10816:
[----:B------:R-:W-:Y:S05]  /*3a50*/  BSYNC B1 ;  /* 0x0000000000017941 */ /* 0x000fea0003800000 */
.L_x_10815:
[----:B------:R-:W-:Y:S01]  /*3a60*/  BSSY B1, `(.L_x_10817) ;  /* 0x000000e000017945 */ /* 0x000fe20003800000 */
[----:B------:R-:W-:-:S03]  /*3a70*/  SEL R149, R189, R149, P5 ;  /* 0x00000095bd957207 */ /* 0x000fc60002800000 */
[----:B------:R-:W-:Y:S05]  /*3a80*/  @!P4 BRA `(.L_x_10818) ;  /* 0x00000000002cc947 */ /* 0x000fea0003800000 */
[----:B------:R-:W-:Y:S01]  /*3a90*/  LOP3.LUT P6, RZ, R8, 0xff00, RZ, 0xc0, !PT ;  /* 0x0000ff0008ff7812 */ /* 0x000fe200078cc0ff */
[----:B------:R-:W-:Y:S01]  /*3aa0*/  FMUL.FTZ R16, R189, UR13 ;  /* 0x0000000dbd107c20 */ /* 0x000fe20008410000 */
[----:B------:R-:W-:-:S03]  /*3ab0*/  MOV R189, RZ ;  /* 0x000000ff00bd7202 */ /* 0x000fc60000000f00 */
[----:B------:R-:W-:-:S08]  /*3ac0*/  FMUL.FTZ R16, R16, UR12 ;  /* 0x0000000c10107c20 */ /* 0x000fd00008410000 */
[----:B------:R-:W-:-:S05]  /*3ad0*/  @P6 HADD2.F32 R190, -RZ, R212.H0_H0 ;  /* 0x200000d4ffbe6230 */ /* 0x000fca0000004100 */
[----:B------:R-:W-:-:S04]  /*3ae0*/  @P6 FMUL.FTZ R189, R16, R190 ;  /* 0x000000be10bd6220 */ /* 0x000fc80000410000 */
[----:B------:R-:W-:Y:S01]  /*3af0*/  FADD.FTZ R89, R89, R189 ;  /* 0x000000bd59597221 */ /* 0x000fe20000010000 */
[----:B------:R-:W-:-:S06]  /*3b00*/  HFMA2.MMA R189, -RZ, RZ, 0, 0 ;  /* 0x00000000ffbd7435 */ /* 0x000fcc00000001ff */
[----:B------:R-:W-:-:S05]  /*3b10*/  @P6 FMUL.FTZ R189, R230, R16 ;  /* 0x00000010e6bd6220 */ /* 0x000fca0000410000 */
[----:B------:R-:W-:-:S04]  /*3b20*/  F2FP.F16.F32.PACK_AB R189, RZ, R189 ;  /* 0x000000bdffbd723e */ /* 0x000fc800000000ff */
[----:B------:R-:W-:-:S07]  /*3b30*/  PRMT R16, R189, 0x7610, R16 ;  /* 0x00007610bd107816 */ /* 0x000fce0000000010 */
.L_x_10818:
[----:B------:R-:W-:Y:S05]  /*3b40*/  BSYNC B1 ;  /* 0x0000000000017941 */ /* 0x000fea0003800000 */
.L_x_10817:
        /* <DEDUP_REMOVED lines=14> */
.L_x_10820:
[----:B------:R-:W-:Y:S05]  /*3c30*/  BSYNC B1 ;  /* 0x0000000000017941 */ /* 0x000fea0003800000 */
.L_x_10819:
[----:B------:R-:W-:Y:S01]  /*3c40*/  BSSY B1, `(.L_x_10821) ;  /* 0x000000e000017945 */ /* 0x000fe20003800000 */
[----:B------:R-:W-:-:S03]  /*3c50*/  SEL R150, R189, R150, P5 ;  /* 0x00000096bd967207 */ /* 0x000fc60002800000 */
[----:B------:R-:W-:Y:S05]  /*3c60*/  @!P4 BRA `(.L_x_10822) ;  /* 0x00000000002cc947 */ /* 0x000fea0003800000 */
[----:B------:R-:W-:Y:S01]  /*3c70*/  LOP3.LUT P6, RZ, R8, 0xff0000, RZ, 0xc0, !PT ;  /* 0x00ff000008ff7812 */ /* 0x000fe200078cc0ff */
[----:B------:R-:W-:Y:S01]  /*3c80*/  FMUL.FTZ R17, R189, UR13 ;  /* 0x0000000dbd117c20 */ /* 0x000fe20008410000 */
[----:B------:R-:W-:-:S03]  /*3c90*/  MOV R189, RZ ;  /* 0x000000ff00bd7202 */ /* 0x000fc60000000f00 */
[----:B------:R-:W-:-:S08]  /*3ca0*/  FMUL.FTZ R17, R17, UR12 ;  /* 0x0000000c11117c20 */ /* 0x000fd00008410000 */
[----:B------:R-:W-:-:S05]  /*3cb0*/  @P6 HADD2.F32 R190, -RZ, R212.H1_H1 ;  /* 0x300000d4ffbe6230 */ /* 0x000fca0000004100 */
[----:B------:R-:W-:-:S04]  /*3cc0*/  @P6 FMUL.FTZ R189, R17, R190 ;  /* 0x000000be11bd6220 */ /* 0x000fc80000410000 */
[----:B------:R-:W-:Y:S01]  /*3cd0*/  FADD.FTZ R90, R90, R189 ;  /* 0x000000bd5a5a7221 */ /* 0x000fe20000010000 */
[----:B------:R-:W-:Y:S02]  /*3ce0*/  IMAD.MOV.U32 R189, RZ, RZ, RZ ;  /* 0x000000ffffbd7224 */ /* 0x000fe400078e00ff */
[----:B------:R-:W-:-:S05]  /*3cf0*/  @P6 FMUL.FTZ R189, R229, R17 ;  /* 0x00000011e5bd6220 */ /* 0x000fca0000410000 */
[----:B------:R-:W-:-:S04]  /*3d00*/  F2FP.F16.F32.PACK_AB R189, RZ, R189 ;  /* 0x000000bdffbd723e */ /* 0x000fc800000000ff */
[----:B------:R-:W-:-:S07]  /*3d10*/  PRMT R17, R189, 0x7610, R17 ;  /* 0x00007610bd117816 */ /* 0x000fce0000000011 */
.L_x_10822:
[----:B------:R-:W-:Y:S05]  /*3d20*/  BSYNC B1 ;  /* 0x0000000000017941 */ /* 0x000fea0003800000 */
.L_x_10821:
        /* <DEDUP_REMOVED lines=17> */
.L_x_10824:
[----:B------:R-:W-:Y:S05]  /*3e40*/  BSYNC B1 ;  /* 0x0000000000017941 */ /* 0x000fea0003800000 */
.L_x_10823:
        /* <DEDUP_REMOVED lines=12> */
[----:B------:R-:W-:-:S05]  /*3f10*/  @P5 HADD2.F32 R155, -RZ, R213.H0_H0 ;  /* 0x200000d5ff9b5230 */ /* 0x000fca0000004100 */
[----:B------:R-:W-:-:S04]  /*3f20*/  @P5 FMUL.FTZ R154, R18, R155 ;  /* 0x0000009b129a5220 */ /* 0x000fc80000410000 */
[----:B------:R-:W-:Y:S01]  /*3f30*/  FADD.FTZ R91, R91, R154 ;  /* 0x0000009a5b5b7221 */ /* 0x000fe20000010000 */
[----:B------:R-:W-:Y:S01]  /*3f40*/  MOV R154, RZ ;  /* 0x000000ff009a7202 */ /* 0x000fe20000000f00 */
[----:B------:R-:W-:-:S05]  /*3f50*/  @P5 FMUL.FTZ R154, R228, R18 ;  /* 0x00000012e49a5220 */ /* 0x000fca0000410000 */
[----:B------:R-:W-:-:S04]  /*3f60*/  F2FP.F16.F32.PACK_AB R154, RZ, R154 ;  /* 0x0000009aff9a723e */ /* 0x000fc800000000ff */
[----:B------:R-:W-:-:S07]  /*3f70*/  PRMT R18, R154, 0x7610, R18 ;  /* 0x000076109a127816 */ /* 0x000fce0000000012 */
.L_x_10826:
[----:B------:R-:W-:Y:S05]  /*3f80*/  BSYNC B1 ;  /* 0x0000000000017941 */ /* 0x000fea0003800000 */
.L_x_10825:
        /* <DEDUP_REMOVED lines=10> */
.L_x_10828:
[----:B------:R-:W-:Y:S05]  /*4030*/  BSYNC B1 ;  /* 0x0000000000017941 */ /* 0x000fea0003800000 */
.L_x_10827:
[----:B------:R-:W-:Y:S02]  /*4040*/  IADD3 R6, R6, 0x100, RZ ;  /* 0x0000010006067810 */ /* 0x000fe40007ffe0ff */
[----:B------:R-:W-:-:S07]  /*4050*/  IADD3 R152, R152, 0x100, RZ ;  /* 0x0000010098987810 */ /* 0x000fce0007ffe0ff */
.L_x_10810:
[----:B------:R-:W-:Y:S05]  /*4060*/  BSYNC B0 ;  /* 0x0000000000007941 */ /* 0x000fea0003800000 */
.L_x_10809:
        /* <DEDUP_REMOVED lines=29> */
.L_x_10832:
[----:B------:R-:W-:Y:S05]  /*4240*/  BSYNC B1 ;  /* 0x0000000000017941 */ /* 0x000fea0003800000 */
.L_x_10831:
        /* <DEDUP_REMOVED lines=10> */
[----:B------:R-:W-:-:S05]  /*42f0*/  @P6 HADD2.F32 R191, -RZ, R201.H1_H1 ;  /* 0x300000c9ffbf6230 */ /* 0x000fca0000004100 */
[----:B------:R-:W-:-:S04]  /*4300*/  @P6 FMUL.FTZ R190, R191, R15 ;  /* 0x0000000fbfbe6220 */ /* 0x000fc80000410000 */
[----:B------:R-:W-:Y:S01]  /*4310*/  FADD.FTZ R92, R92, R190 ;  /* 0x000000be5c5c7221 */ /* 0x000fe20000010000 */
[----:B------:R-:W-:Y:S01]  /*4320*/  MOV R190, RZ ;  /* 0x000000ff00be7202 */ /* 0x000fe20000000f00 */
[----:B------:R-:W-:-:S05]  /*4330*/  @P6 FMUL.FTZ R190, R227, R15 ;  /* 0x0000000fe3be6220 */ /* 0x000fca0000410000 */
[----:B------:R-:W-:-:S04]  /*4340*/  F2FP.F16.F32.PACK_AB R190, RZ, R190 ;  /* 0x000000beffbe723e */ /* 0x000fc800000000ff */
[----:B------:R-:W-:-:S07]  /*4350*/  PRMT R15, R190, 0x7610, R15 ;  /* 0x00007610be0f7816 */ /* 0x000fce000000000f */
.L_x_10834:
[----:B------:R-:W-:Y:S05]  /*4360*/  BSYNC B1 ;  /* 0x0000000000017941 */ /* 0x000fea0003800000 */
.L_x_10833:
        /* <DEDUP_REMOVED lines=11> */
.L_x_10836:
[----:B------:R-:W-:Y:S05]  /*4420*/  BSYNC B1 ;  /* 0x0000000000017941 */ /* 0x000fea0003800000 */
.L_x_10835:
[----:B------:R-:W-:Y:S01]  /*4430*/  BSSY B1, `(.L_x_10837) ;  /* 0x000000e000017945 */ /* 0x000fe20003800000 */
[----:B------:R-:W-:-:S03]  /*4440*/  SEL R149, R190, R149, P5 ;  /* 0x00000095be957207 */ /* 0x000fc60002800000 */
[----:B------:R-:W-:Y:S05]  /*4450*/  @!P4 BRA `(.L_x_10838) ;  /* 0x00000000002cc947 */ /* 0x000fea0003800000 */
[----:B------:R-:W-:Y:S01]  /*4460*/  LOP3.LUT P6, RZ, R9, 0xff00, RZ, 0xc0, !PT ;  /* 0x0000ff0009ff7812 */ /* 0x000fe200078cc0ff */
[----:B------:R-:W-:Y:S01]  /*4470*/  FMUL.FTZ R16, R190, UR13 ;  /* 0x0000000dbe107c20 */ /* 0x000fe20008410000 */
[----:B------:R-:W-:-:S03]  /*4480*/  HFMA2.MMA R190, -RZ, RZ, 0, 0 ;  /* 0x00000000ffbe7435 */ /* 0x000fc600000001ff */
        /* <DEDUP_REMOVED lines=8> */
.L_x_10838:
[----:B------:R-:W-:Y:S05]  /*4510*/  BSYNC B1 ;  /* 0x0000000000017941 */ /* 0x000fea0003800000 */
.L_x_10837:
        /* <DEDUP_REMOVED lines=11> */
.L_x_10840:
[----:B------:R-:W-:Y:S05]  /*45d0*/  BSYNC B1 ;  /* 0x0000000000017941 */ /* 0x000fea0003800000 */
.L_x_10839:
[----:B------:R-:W-:Y:S01]  /*45e0*/  BSSY B1, `(.L_x_10841) ;  /* 0x000000e000017945 */ /* 0x000fe20003800000 */
[----:B------:R-:W-:-:S03]  /*45f0*/  SEL R150, R190, R150, P5 ;  /* 0x00000096be967207 */ /* 0x000fc60002800000 */
[----:B------:R-:W-:Y:S05]  /*4600*/  @!P4 BRA `(.L_x_10842) ;  /* 0x00000000002cc947 */ /* 0x000fea0003800000 */
[----:B------:R-:W-:Y:S01]  /*4610*/  LOP3.LUT P6, RZ, R9, 0xff0000, RZ, 0xc0, !PT ;  /* 0x00ff000009ff7812 */ /* 0x000fe200078cc0ff */
[----:B------:R-:W-:Y:S01]  /*4620*/  FMUL.FTZ R17, R190, UR13 ;  /* 0x0000000dbe117c20 */ /* 0x000fe20008410000 */
[----:B------:R-:W-:-:S03]  /*4630*/  HFMA2.MMA R190, -RZ, RZ, 0, 0 ;  /* 0x00000000ffbe7435 */ /* 0x000fc600000001ff */
        /* <DEDUP_REMOVED lines=8> */
.L_x_10842:
[----:B------:R-:W-:Y:S05]  /*46c0*/  BSYNC B1 ;  /* 0x0000000000017941 */ /* 0x000fea0003800000 */
.L_x_10841:
        /* <DEDUP_REMOVED lines=11> */
.L_x_10844:
[----:B------:R-:W-:Y:S05]  /*4780*/  BSYNC B1 ;  /* 0x0000000000017941 */ /* 0x000fea0003800000 */
.L_x_10843:
        /* <DEDUP_REMOVED lines=19> */
.L_x_10846:
[----:B------:R-:W-:Y:S05]  /*48c0*/  BSYNC B1 ;  /* 0x0000000000017941 */ /* 0x000fea0003800000 */
.L_x_10845:
        /* <DEDUP_REMOVED lines=10> */
.L_x_10848:
[----:B------:R-:W-:Y:S05]  /*4970*/  BSYNC B1 ;  /* 0x0000000000017941 */ /* 0x000fea0003800000 */
.L_x_10847:
[----:B------:R-:W-:Y:S02]  /*4980*/  IADD3 R6, R6, 0x100, RZ ;  /* 0x0000010006067810 */ /* 0x000fe40007ffe0ff */
[----:B------:R-:W-:-:S07]  /*4990*/  IADD3 R152, R152, 0x100, RZ ;  /* 0x0000010098987810 */ /* 0x000fce0007ffe0ff */
.L_x_10830:
[----:B------:R-:W-:Y:S05]  /*49a0*/  BSYNC B0 ;  /* 0x0000000000007941 */ /* 0x000fea0003800000 */
.L_x_10829:
        /* <DEDUP_REMOVED lines=29> */
.L_x_10852:
[----:B------:R-:W-:Y:S05]  /*4b80*/  BSYNC B1 ;  /* 0x0000000000017941 */ /* 0x000fea0003800000 */
.L_x_10851:
        /* <DEDUP_REMOVED lines=17> */
.L_x_10854:
[----:B------:R-:W-:Y:S05]  /*4ca0*/  BSYNC B1 ;  /* 0x0000000000017941 */ /* 0x000fea0003800000 */
.L_x_10853:
        /* <DEDUP_REMOVED lines=11> */
.L_x_10856:
[----:B------:R-:W-:Y:S05]  /*4d60*/  BSYNC B1 ;  /* 0x0000000000017941 */ /* 0x000fea0003800000 */
.L_x_10855:
        /* <DEDUP_REMOVED lines=14> */
.L_x_10858:
[----:B------:R-:W-:Y:S05]  /*4e50*/  BSYNC B1 ;  /* 0x0000000000017941 */ /* 0x000fea0003800000 */
.L_x_10857:
        /* <DEDUP_REMOVED lines=11> */
.L_x_10860:
[----:B------:R-:W-:Y:S05]  /*4f10*/  BSYNC B1 ;  /* 0x0000000000017941 */ /* 0x000fea0003800000 */
.L_x_10859:
        /* <DEDUP_REMOVED lines=14> */
.L_x_10862:
[----:B------:R-:W-:Y:S05]  /*5000*/  BSYNC B1 ;  /* 0x0000000000017941 */ /* 0x000fea0003800000 */
.L_x_10861:
        /* <DEDUP_REMOVED lines=11> */
.L_x_10864:
[----:B------:R-:W-:Y:S05]  /*50c0*/  BSYNC B1 ;  /* 0x0000000000017941 */ /* 0x000fea0003800000 */
.L_x_10863:
        /* <DEDUP_REMOVED lines=19> */
.L_x_10866:
[----:B------:R-:W-:Y:S05]  /*5200*/  BSYNC B1 ;  /* 0x0000000000017941 */ /* 0x000fea0003800000 */
.L_x_10865:
        /* <DEDUP_REMOVED lines=10> */
.L_x_10868:
[----:B------:R-:W-:Y:S05]  /*52b0*/  BSYNC B1 ;  /* 0x0000000000017941 */ /* 0x000fea0003800000 */
.L_x_10867:
[----:B------:R-:W-:Y:S02]  /*52c0*/  IADD3 R6, R6, 0x100, RZ ;  /* 0x0000010006067810 */ /* 0x000fe40007ffe0ff */
[----:B------:R-:W-:-:S07]  /*52d0*/  IADD3 R152, R152, 0x100, RZ ;  /* 0x0000010098987810 */ /* 0x000fce0007ffe0ff */
.L_x_10850:
[----:B------:R-:W-:Y:S05]  /*52e0*/  BSYNC B0 ;  /* 0x0000000000007941 */ /* 0x000fea0003800000 */
.L_x_10849:
        /* <DEDUP_REMOVED lines=28> */
.L_x_10872:
[----:B------:R-:W-:Y:S05]  /*54b0*/  BSYNC B1 ;  /* 0x0000000000017941 */ /* 0x000fea0003800000 */
.L_x_10871:
        /* <DEDUP_REMOVED lines=17> */
.L_x_10874:
[----:B------:R-:W-:Y:S05]  /*55d0*/  BSYNC B1 ;  /* 0x0000000000017941 */ /* 0x000fea0003800000 */
.L_x_10873:
        /* <DEDUP_REMOVED lines=11> */
.L_x_10876:
[----:B------:R-:W-:Y:S05]  /*5690*/  BSYNC B1 ;  /* 0x0000000000017941 */ /* 0x000fea0003800000 */
.L_x_10875:
        /* <DEDUP_REMOVED lines=14> */
.L_x_10878:
[----:B------:R-:W-:Y:S05]  /*5780*/  BSYNC B1 ;  /* 0x0000000000017941 */ /* 0x000fea0003800000 */
.L_x_10877:
        /* <DEDUP_REMOVED lines=11> */
.L_x_10880:
[----:B------:R-:W-:Y:S05]  /*5840*/  BSYNC B1 ;  /* 0x0000000000017941 */ /* 0x000fea0003800000 */
.L_x_10879:
        /* <DEDUP_REMOVED lines=14> */
.L_x_10882:
[----:B------:R-:W-:Y:S05]  /*5930*/  BSYNC B1 ;  /* 0x0000000000017941 */ /* 0x000fea0003800000 */
.L_x_10881:
        /* <DEDUP_REMOVED lines=11> */
.L_x_10884:
[----:B------:R-:W-:Y:S05]  /*59f0*/  BSYNC B1 ;  /* 0x0000000000017941 */ /* 0x000fea0003800000 */
.L_x_10883:
        /* <DEDUP_REMOVED lines=19> */
.L_x_10886:
[----:B------:R-:W-:Y:S05]  /*5b30*/  BSYNC B1 ;  /* 0x0000000000017941 */ /* 0x000fea0003800000 */
.L_x_10885:
        /* <DEDUP_REMOVED lines=10> */
.L_x_10888:
[----:B------:R-:W-:Y:S05]  /*5be0*/  BSYNC B1 ;  /* 0x0000000000017941 */ /* 0x000fea0003800000 */
.L_x_10887:
[----:B------:R-:W-:Y:S02]  /*5bf0*/  IADD3 R6, R6, 0x100, RZ ;  /* 0x0000010006067810 */ /* 0x000fe40007ffe0ff */
[----:B------:R-:W-:-:S07]  /*5c00*/  IADD3 R152, R152, 0x100, RZ ;  /* 0x0000010098987810 */ /* 0x000fce0007ffe0ff */
.L_x_10870:
[----:B------:R-:W-:Y:S05]  /*5c10*/  BSYNC B0 ;  /* 0x0000000000007941 */ /* 0x000fea0003800000 */
.L_x_10869:
        /* <DEDUP_REMOVED lines=28> */
.L_x_10892:
[----:B------:R-:W-:Y:S05]  /*5de0*/  BSYNC B1 ;  /* 0x0000000000017941 */ /* 0x000fea0003800000 */
.L_x_10891:
        /* <DEDUP_REMOVED lines=17> */
.L_x_10894:
[----:B------:R-:W-:Y:S05]  /*5f00*/  BSYNC B1 ;  /* 0x0000000000017941 */ /* 0x000fea0003800000 */
.L_x_10893:
        /* <DEDUP_REMOVED lines=11> */
.L_x_10896:
[----:B------:R-:W-:Y:S05]  /*5fc0*/  BSYNC B1 ;  /* 0x0000000000017941 */ /* 0x000fea0003800000 */
.L_x_10895:
        /* <DEDUP_REMOVED lines=14> */
.L_x_10898:
[----:B------:R-:W-:Y:S05]  /*60b0*/  BSYNC B1 ;  /* 0x0000000000017941 */ /* 0x000fea0003800000 */
.L_x_10897:
        /* <DEDUP_REMOVED lines=11> */
.L_x_10900:
[----:B------:R-:W-:Y:S05]  /*6170*/  BSYNC B1 ;  /* 0x0000000000017941 */ /* 0x000fea0003800000 */
.L_x_10899:
        /* <DEDUP_REMOVED lines=14> */
.L_x_10902:
[----:B------:R-:W-:Y:S05]  /*6260*/  BSYNC B1 ;  /* 0x0000000000017941 */ /* 0x000fea0003800000 */
.L_x_10901:
        /* <DEDUP_REMOVED lines=11> */
.L_x_10904:
[----:B------:R-:W-:Y:S05]  /*6320*/  BSYNC B1 ;  /* 0x0000000000017941 */ /* 0x000fea0003800000 */
.L_x_10903:
        /* <DEDUP_REMOVED lines=19> */
.L_x_10906:
[----:B------:R-:W-:Y:S05]  /*6460*/  BSYNC B1 ;  /* 0x0000000000017941 */ /* 0x000fea0003800000 */
.L_x_10905:
        /* <DEDUP_REMOVED lines=10> */
.L_x_10908:
[----:B------:R-:W-:Y:S05]  /*6510*/  BSYNC B1 ;  /* 0x0000000000017941 */ /* 0x000fea0003800000 */
.L_x_10907:
[----:B------:R-:W-:Y:S02]  /*6520*/  IADD3 R6, R6, 0x100, RZ ;  /* 0x0000010006067810 */ /* 0x000fe40007ffe0ff */
[----:B------:R-:W-:-:S07]  /*6530*/  IADD3 R152, R152, 0x100, RZ ;  /* 0x0000010098987810 */ /* 0x000fce0007ffe0ff */
.L_x_10890:
[----:B------:R-:W-:Y:S05]  /*6540*/  BSYNC B0 ;  /* 0x0000000000007941 */ /* 0x000fea0003800000 */
.L_x_10889:
        /* <DEDUP_REMOVED lines=28> */
.L_x_10912:
[----:B------:R-:W-:Y:S05]  /*6710*/  BSYNC B1 ;  /* 0x0000000000017941 */ /* 0x000fea0003800000 */
.L_x_10911:
        /* <DEDUP_REMOVED lines=17> */
.L_x_10914:
[----:B------:R-:W-:Y:S05]  /*6830*/  BSYNC B1 ;  /* 0x0000000000017941 */ /* 0x000fea0003800000 */
.L_x_10913:
        /* <DEDUP_REMOVED lines=11> */
.L_x_10916:
[----:B------:R-:W-:Y:S05]  /*68f0*/  BSYNC B1 ;  /* 0x0000000000017941 */ /* 0x000fea0003800000 */
.L_x_10915:
        /* <DEDUP_REMOVED lines=14> */
.L_x_10918:
[----:B------:R-:W-:Y:S05]  /*69e0*/  BSYNC B1 ;  /* 0x0000000000017941 */ /* 0x000fea0003800000 */
.L_x_10917:
        /* <DEDUP_REMOVED lines=11> */
.L_x_10920:
[----:B------:R-:W-:Y:S05]  /*6aa0*/  BSYNC B1 ;  /* 0x0000000000017941 */ /* 0x000fea0003800000 */
.L_x_10919:
        /* <DEDUP_REMOVED lines=14> */
.L_x_10922:
[----:B------:R-:W-:Y:S05]  /*6b90*/  BSYNC B1 ;  /* 0x0000000000017941 */ /* 0x000fea0003800000 */
.L_x_10921:
        /* <DEDUP_REMOVED lines=11> */
.L_x_10924:
[----:B------:R-:W-:Y:S05]  /*6c50*/  BSYNC B1 ;  /* 0x0000000000017941 */ /* 0x000fea0003800000 */
.L_x_10923:
        /* <DEDUP_REMOVED lines=19> */
.L_x_10926:
[----:B------:R-:W-:Y:S05]  /*6d90*/  BSYNC B1 ;  /* 0x0000000000017941 */ /* 0x000fea0003800000 */
.L_x_10925:
        /* <DEDUP_REMOVED lines=10> */
.L_x_10928:
[----:B------:R-:W-:Y:S05]  /*6e40*/  BSYNC B1 ;  /* 0x0000000000017941 */ /* 0x000fea0003800000 */
.L_x_10927:
[----:B------:R-:W-:Y:S02]  /*6e50*/  IADD3 R6, R6, 0x100, RZ ;  /* 0x0000010006067810 */ /* 0x000fe40007ffe0ff */
[----:B------:R-:W-:-:S07]  /*6e60*/  IADD3 R152, R152, 0x100, RZ ;  /* 0x0000010098987810 */ /* 0x000fce0007ffe0ff */
.L_x_10910:
[----:B------:R-:W-:Y:S05]  /*6e70*/  BSYNC B0 ;  /* 0x0000000000007941 */ /* 0x000fea0003800000 */
.L_x_10909:
        /* <DEDUP_REMOVED lines=29> */
.L_x_10932:
[----:B------:R-:W-:Y:S05]  /*7050*/  BSYNC B1 ;  /* 0x0000000000017941 */ /* 0x000fea0003800000 */
.L_x_10931:
        /* <DEDUP_REMOVED lines=17> */
.L_x_10934:
[----:B------:R-:W-:Y:S05]  /*7170*/  BSYNC B1 ;  /* 0x0000000000017941 */ /* 0x000fea0003800000 */
.L_x_10933:
        /* <DEDUP_REMOVED lines=11> */
.L_x_10936:
[----:B------:R-:W-:Y:S05]  /*7230*/  BSYNC B1 ;  /* 0x0000000000017941 */ /* 0x000fea0003800000 */
.L_x_10935:
        /* <DEDUP_REMOVED lines=14> */
.L_x_10938:
[----:B------:R-:W-:Y:S05]  /*7320*/  BSYNC B1 ;  /* 0x0000000000017941 */ /* 0x000fea0003800000 */
.L_x_10937:
        /* <DEDUP_REMOVED lines=11> */
.L_x_10940:
[----:B------:R-:W-:Y:S05]  /*73e0*/  BSYNC B1 ;  /* 0x0000000000017941 */ /* 0x000fea0003800000 */
.L_x_10939:
        /* <DEDUP_REMOVED lines=14> */
.L_x_10942:
[----:B------:R-:W-:Y:S05]  /*74d0*/  BSYNC B1 ;  /* 0x0000000000017941 */ /* 0x000fea0003800000 */
.L_x_10941:
        /* <DEDUP_REMOVED lines=11> */
.L_x_10944:
[----:B------:R-:W-:Y:S05]  /*7590*/  BSYNC B1 ;  /* 0x0000000000017941 */ /* 0x000fea0003800000 */
.L_x_10943:
        /* <DEDUP_REMOVED lines=10> */
[----:B------:R-:W-:-:S03]  /*7640*/  HFMA2.MMA R6, -RZ, RZ, 0, 0 ;  /* 0x00000000ff067435 */ /* 0x000fc600000001ff */
[----:B------:R-:W-:-:S08]  /*7650*/  FMUL.FTZ R5, R5, UR12 ;  /* 0x0000000c05057c20 */ /* 0x000fd00008410000 */
[----:B------:R-:W-:-:S05]  /*7660*/  @P3 HADD2.F32 R18, -RZ, R213.H0_H0 ;  /* 0x200000d5ff123230 */ /* 0x000fca0000004100 */
[-C--:B------:R-:W-:Y:S01]  /*7670*/  @P3 FMUL.FTZ R6, R18, R5.reuse ;  /* 0x0000000512063220 */ /* 0x080fe20000410000 */
[----:B------:R-:W-:Y:S01]  /*7680*/  MOV R18, RZ ;  /* 0x000000ff00127202 */ /* 0x000fe20000000f00 */
[----:B------:R-:W-:Y:S02]  /*7690*/  @P3 FMUL.FTZ R18, R202, R5 ;  /* 0x00000005ca123220 */ /* 0x000fe40000410000 */
[----:B------:R-:W-:-:S03]  /*76a0*/  FADD.FTZ R115, R115, R6 ;  /* 0x0000000673737221 */ /* 0x000fc60000010000 */
[----:B------:R-:W-:-:S07]  /*76b0*/  F2FP.F16.F32.PACK_AB R18, RZ, R18 ;  /* 0x00000012ff12723e */ /* 0x000fce00000000ff */
.L_x_10946:
[----:B------:R-:W-:Y:S05]  /*76c0*/  BSYNC B1 ;  /* 0x0000000000017941 */ /* 0x000fea0003800000 */
.L_x_10945:
        /* <DEDUP_REMOVED lines=9> */
.L_x_10930:
[----:B------:R-:W-:Y:S05]  /*7760*/  BSYNC B0 ;  /* 0x0000000000007941 */ /* 0x000fea0003800000 */
.L_x_10929:
[----:B------:R-:W-:Y:S02]  /*7770*/  LOP3.LUT P3, RZ, R7, 0x10, RZ, 0xc0, !PT ;  /* 0x0000001007ff7812 */ /* 0x000fe4000786c0ff */
[----:B------:R-:W-:Y:S02]  /*7780*/  IADD3 R4, R4, UR14, RZ ;  /* 0x0000000e04047c10 */ /* 0x000fe4000fffe0ff */
[----:B------:R-:W-:Y:S02]  /*7790*/  SEL R5, RZ, 0x1, P3 ;  /* 0x00000001ff057807 */ /* 0x000fe40001800000 */
[----:B------:R-:W-:Y:S02]  /*77a0*/  ISETP.GE.AND P3, PT, R4, UR15, PT ;  /* 0x0000000f04007c0c */ /* 0x000fe4000bf66270 */
[----:B------:R-:W-:-:S11]  /*77b0*/  PRMT R201, R5, 0x7610, R201 ;  /* 0x0000761005c97816 */ /* 0x000fd600000000c9 */
[----:B------:R-:W-:Y:S05]  /*77c0*/  @!P3 BRA `(.L_x_10947) ;  /* 0xffffff9400f8b947 */ /* 0x000fea000383ffff */
.L_x_10780:
        /* <DEDUP_REMOVED lines=18> */
.L_x_10949:
[----:B------:R-:W-:Y:S05]  /*78f0*/  BSYNC B0 ;  /* 0x0000000000007941 */ /* 0x000fea0003800000 */
.L_x_10948:
        /* <DEDUP_REMOVED lines=13> */
.L_x_10951:
[----:B------:R-:W-:Y:S05]  /*79d0*/  BSYNC B0 ;  /* 0x0000000000007941 */ /* 0x000fea0003800000 */
.L_x_10950:
        /* <DEDUP_REMOVED lines=13> */
.L_x_10953:
[----:B------:R-:W-:Y:S05]  /*7ab0*/  BSYNC B0 ;  /* 0x0000000000007941 */ /* 0x000fea0003800000 */
.L_x_10952:
        /* <DEDUP_REMOVED lines=12> */
.L_x_10955:
[----:B------:R-:W-:Y:S05]  /*7b80*/  BSYNC B0 ;  /* 0x0000000000007941 */ /* 0x000fea0003800000 */
.L_x_10954:
        /* <DEDUP_REMOVED lines=12> */
.L_x_10957:
[----:B------:R-:W-:Y:S05]  /*7c50*/  BSYNC B0 ;  /* 0x0000000000007941 */ /* 0x000fea0003800000 */
.L_x_10956:
        /* <DEDUP_REMOVED lines=12> */
.L_x_10959:
[----:B------:R-:W-:Y:S05]  /*7d20*/  BSYNC B0 ;  /* 0x0000000000007941 */ /* 0x000fea0003800000 */
.L_x_10958:
        /* <DEDUP_REMOVED lines=12> */
.L_x_10808:
[----:B------:R-:W-:Y:S01]  /*7df0*/  HFMA2.MMA R152, -RZ, RZ, 0, 9.5367431640625e-07 ;  /* 0x00000010ff987435 */ /* 0x000fe200000001ff */
[----:B------:R-:W-:Y:S01]  /*7e00*/  MOV R155, R189 ;  /* 0x000000bd009b7202 */ /* 0x000fe20000000f00 */
[----:B------:R-:W-:Y:S01]  /*7e10*/  IMAD.MOV.U32 R153, RZ, RZ, 0x1f ;  /* 0x0000001fff997424 */ /* 0x000fe200078e00ff */
[----:B------:R-:W-:-:S08]  /*7e20*/  MOV R154, 0xffffffff ;  /* 0xffffffff009a7802 */ /* 0x000fd00000000f00 */
[----:B-----5:R-:W-:Y:S05]  /*7e30*/  WARPSYNC.COLLECTIVE R154, `(.L_x_10960) ;  /* 0x000000009a087348 */ /* 0x020fea0003c00000 */
[----:B------:R0:W1:Y:S02]  /*7e40*/  SHFL.DOWN P6, R191, R155, R152, R153 ;  /* 0x080000989bbf7389 */ /* 0x00006400000c0099 */
[----:B01---5:R-:W-:Y:S01]  /*7e50*/  ENDCOLLECTIVE ;  /* 0x000000000000791b */ /* 0x023fe20003800000 */
.L_x_10960:
[----:B------:R-:W-:Y:S01]  /*7e60*/  MOV R155, R190 ;  /* 0x000000be009b7202 */ /* 0x000fe20000000f00 */
[----:B------:R-:W-:-:S07]  /*7e70*/  FADD.FTZ R189, R191, R189 ;  /* 0x000000bdbfbd7221 */ /* 0x000fce0000010000 */
[----:B------:R-:W-:Y:S05]  /*7e80*/  WARPSYNC.COLLECTIVE R154, `(.L_x_10961) ;  /* 0x000000009a087348 */ /* 0x000fea0003c00000 */
[----:B------:R0:W1:Y:S02]  /*7e90*/  SHFL.DOWN P6, R191, R155, R152, R153 ;  /* 0x080000989bbf7389 */ /* 0x00006400000c0099 */
[----:B01----:R-:W-:Y:S01]  /*7ea0*/  ENDCOLLECTIVE ;  /* 0x000000000000791b */ /* 0x003fe20003800000 */
.L_x_10961:
[----:B------:R-:W-:Y:S01]  /*7eb0*/  HFMA2.MMA R152, -RZ, RZ, 0, 4.76837158203125e-07 ;  /* 0x00000008ff987435 */ /* 0x000fe200000001ff */
[----:B------:R-:W-:Y:S01]  /*7ec0*/  MOV R155, R189 ;  /* 0x000000bd009b7202 */ /* 0x000fe20000000f00 */
[----:B------:R-:W-:-:S09]  /*7ed0*/  FADD.FTZ R190, R191, R190 ;  /* 0x000000bebfbe7221 */ /* 0x000fd20000010000 */
[----:B------:R-:W-:Y:S05]  /*7ee0*/  WARPSYNC.COLLECTIVE R154, `(.L_x_10962) ;  /* 0x000000009a087348 */ /* 0x000fea0003c00000 */
[----:B------:R0:W1:Y:S02]  /*7ef0*/  SHFL.DOWN P6, R191, R155, R152, R153 ;  /* 0x080000989bbf7389 */ /* 0x00006400000c0099 */
[----:B01----:R-:W-:Y:S01]  /*7f00*/  ENDCOLLECTIVE ;  /* 0x000000000000791b */ /* 0x003fe20003800000 */
.L_x_10962:
[----:B------:R-:W-:Y:S01]  /*7f10*/  MOV R155, R190 ;  /* 0x000000be009b7202 */ /* 0x000fe20000000f00 */
[----:B------:R-:W-:-:S07]  /*7f20*/  FADD.FTZ R189, R189, R191 ;  /* 0x000000bfbdbd7221 */ /* 0x000fce0000010000 */
[----:B------:R-:W-:Y:S05]  /*7f30*/  WARPSYNC.COLLECTIVE R154, `(.L_x_10963) ;  /* 0x000000009a087348 */ /* 0x000fea0003c00000 */
[----:B------:R0:W1:Y:S02]  /*7f40*/  SHFL.DOWN P6, R191, R155, R152, R153 ;  /* 0x080000989bbf7389 */ /* 0x00006400000c0099 */
[----:B01----:R-:W-:Y:S01]  /*7f50*/  ENDCOLLECTIVE ;  /* 0x000000000000791b */ /* 0x003fe20003800000 */
.L_x_10963:
[----:B------:R-:W-:Y:S01]  /*7f60*/  HFMA2.MMA R152, -RZ, RZ, 0, 2.384185791015625e-07 ;  /* 0x00000004ff987435 */ /* 0x000fe200000001ff */
[----:B------:R-:W-:Y:S02]  /*7f70*/  IMAD.MOV.U32 R155, RZ, RZ, R189 ;  /* 0x000000ffff9b7224 */ /* 0x000fe400078e00bd */
[----:B------:R-:W-:-:S08]  /*7f80*/  FADD.FTZ R190, R190, R191 ;  /* 0x000000bfbebe7221 */ /* 0x000fd00000010000 */
[----:B------:R-:W-:Y:S05]  /*7f90*/  WARPSYNC.COLLECTIVE R154, `(.L_x_10964) ;  /* 0x000000009a087348 */ /* 0x000fea0003c00000 */
[----:B------:R0:W1:Y:S02]  /*7fa0*/  SHFL.DOWN P6, R191, R155, R152, R153 ;  /* 0x080000989bbf7389 */ /* 0x00006400000c0099 */
[----:B01----:R-:W-:Y:S01]  /*7fb0*/  ENDCOLLECTIVE ;  /* 0x000000000000791b */ /* 0x003fe20003800000 */
.L_x_10964:
[----:B------:R-:W-:Y:S01]  /*7fc0*/  MOV R155, R190 ;  /* 0x000000be009b7202 */ /* 0x000fe20000000f00 */
[----:B------:R-:W-:-:S07]  /*7fd0*/  FADD.FTZ R189, R189, R191 ;  /* 0x000000bfbdbd7221 */ /* 0x000fce0000010000 */
[----:B------:R-:W-:Y:S05]  /*7fe0*/  WARPSYNC.COLLECTIVE R154, `(.L_x_10965) ;  /* 0x000000009a087348 */ /* 0x000fea0003c00000 */
[----:B------:R0:W1:Y:S02]  /*7ff0*/  SHFL.DOWN P6, R191, R155, R152, R153 ;  /* 0x080000989bbf7389 */ /* 0x00006400000c0099 */
[----:B01----:R-:W-:Y:S01]  /*8000*/  ENDCOLLECTIVE ;  /* 0x000000000000791b */ /* 0x003fe20003800000 */
.L_x_10965:
[----:B------:R-:W-:Y:S01]  /*8010*/  HFMA2.MMA R152, -RZ, RZ, 0, 1.1920928955078125e-07 ;  /* 0x00000002ff987435 */ /* 0x000fe200000001ff */
[----:B------:R-:W-:Y:S02]  /*8020*/  MOV R155, R189 ;  /* 0x000000bd009b7202 */ /* 0x000fe40000000f00 */
[----:B------:R-:W-:-:S08]  /*8030*/  MOV R186, R191 ;  /* 0x000000bf00ba7202 */ /* 0x000fd00000000f00 */
[----:B------:R-:W-:Y:S05]  /*8040*/  WARPSYNC.COLLECTIVE R154, `(.L_x_10966) ;  /* 0x000000009a087348 */ /* 0x000fea0003c00000 */
[----:B------:R0:W1:Y:S02]  /*8050*/  SHFL.DOWN P6, R191, R155, R152, R153 ;  /* 0x080000989bbf7389 */ /* 0x00006400000c0099 */
[----:B01----:R-:W-:Y:S01]  /*8060*/  ENDCOLLECTIVE ;  /* 0x000000000000791b */ /* 0x003fe20003800000 */
.L_x_10966:
[----:B------:R-:W-:-:S04]  /*8070*/  FADD.FTZ R186, R190, R186 ;  /* 0x000000babeba7221 */ /* 0x000fc80000010000 */
[----:B------:R-:W-:Y:S02]  /*8080*/  IMAD.MOV.U32 R155, RZ, RZ, R186 ;  /* 0x000000ffff9b7224 */ /* 0x000fe400078e00ba */
[----:B------:R-:W-:-:S07]  /*8090*/  FADD.FTZ R189, R189, R191 ;  /* 0x000000bfbdbd7221 */ /* 0x000fce0000010000 */
[----:B------:R-:W-:Y:S05]  /*80a0*/  WARPSYNC.COLLECTIVE R154, `(.L_x_10967) ;  /* 0x000000009a087348 */ /* 0x000fea0003c00000 */
[----:B------:R0:W1:Y:S02]  /*80b0*/  SHFL.DOWN P6, R191, R155, R152, R153 ;  /* 0x080000989bbf7389 */ /* 0x00006400000c0099 */
[----:B01----:R-:W-:Y:S01]  /*80c0*/  ENDCOLLECTIVE ;  /* 0x000000000000791b */ /* 0x003fe20003800000 */
.L_x_10967:
[----:B------:R-:W-:Y:S01]  /*80d0*/  HFMA2.MMA R152, -RZ, RZ, 0, 5.9604644775390625e-08 ;  /* 0x00000001ff987435 */ /* 0x000fe200000001ff */
[----:B------:R-:W-:Y:S01]  /*80e0*/  MOV R155, R189 ;  /* 0x000000bd009b7202 */ /* 0x000fe20000000f00 */
[----:B------:R-:W-:-:S09]  /*80f0*/  FADD.FTZ R186, R186, R191 ;  /* 0x000000bfbaba7221 */ /* 0x000fd20000010000 */
[----:B------:R-:W-:Y:S05]  /*8100*/  WARPSYNC.COLLECTIVE R154, `(.L_x_10968) ;  /* 0x000000009a087348 */ /* 0x000fea0003c00000 */
[----:B------:R0:W1:Y:S02]  /*8110*/  SHFL.DOWN P6, R191, R155, R152, R153 ;  /* 0x080000989bbf7389 */ /* 0x00006400000c0099 */
[----:B01----:R-:W-:Y:S01]  /*8120*/  ENDCOLLECTIVE ;  /* 0x000000000000791b */ /* 0x003fe20003800000 */
.L_x_10968:
[----:B------:R-:W-:Y:S02]  /*8130*/  MOV R155, R186 ;  /* 0x000000ba009b7202 */ /* 0x000fe40000000f00 */
[----:B------:R-:W-:-:S07]  /*8140*/  MOV R190, R191 ;  /* 0x000000bf00be7202 */ /* 0x000fce0000000f00 */
[----:B------:R-:W-:Y:S05]  /*8150*/  WARPSYNC.COLLECTIVE R154, `(.L_x_10969) ;  /* 0x000000009a087348 */ /* 0x000fea0003c00000 */
[----:B------:R0:W1:Y:S02]  /*8160*/  SHFL.DOWN P6, R191, R155, R152, R153 ;  /* 0x080000989bbf7389 */ /* 0x00006400000c0099 */
[----:B01----:R-:W-:Y:S01]  /*8170*/  ENDCOLLECTIVE ;  /* 0x000000000000791b */ /* 0x003fe20003800000 */
.L_x_10969:
[----:B------:R-:W-:Y:S01]  /*8180*/  MOV R153, R191 ;  /* 0x000000bf00997202 */ /* 0x000fe20000000f00 */
[----:B------:R-:W-:Y:S06]  /*8190*/  BRA `(.L_x_10970) ;  /* 0xffffffb000947947 */ /* 0x000fec000383ffff */
.L_x_10971:
        /* <DEDUP_REMOVED lines=14> */
.L_x_15299:


//--------------------- .text._ZN10layer_norm22ln_bwd_finalize_kernelINS_22Kernel_traits_finalizeILj7168E6__halfS2_fS2_fjLb1ELj1024ELj4ENS_18Kernel_traits_baseILj7168ES2_S2_fS2_fjLj1024EEEEELb1ELb1EEEvNS_9BwdParamsE --------------------------
	.section	.text._ZN10layer_norm22ln_bwd_finalize_kernelINS_22Kernel_traits_finalizeILj7168E6__halfS2_fS2_fjLb1ELj1024ELj4ENS_18Kernel_traits_baseILj7168ES2_S2_fS2_fjLj1024EEEEELb1ELb1EEEvNS_9BwdParamsE,"ax",@progbits
	.align	128
        .global         _ZN10layer_norm22ln_bwd_finalize_kernelINS_22Kernel_traits_finalizeILj7168E6__halfS2_fS2_fjLb1ELj1024ELj4ENS_18Kernel_traits_baseILj7168ES2_S2_fS2_fjLj1024EEEEELb1ELb1EEEvNS_9BwdParamsE
        .type           _ZN10layer_norm22ln_bwd_finalize_kernelINS_22Kernel_traits_finalizeILj7168E6__halfS2_fS2_fjLb1ELj1024ELj4ENS_18Kernel_traits_baseILj7168ES2_S2_fS2_fjLj1024EEEEELb1ELb1EEEvNS_9BwdParamsE,@function
        .size           _ZN10layer_norm22ln_bwd_finalize_kernelINS_22Kernel_traits_finalizeILj7168E6__halfS2_fS2_fjLb1ELj1024ELj4ENS_18Kernel_traits_baseILj7168ES2_S2_fS2_fjLj1024EEEEELb1ELb1EEEvNS_9BwdParamsE,(.L_x_15300 - _ZN10layer_norm22ln_bwd_finalize_kernelINS_22Kernel_traits_finalizeILj7168E6__halfS2_fS2_fjLb1ELj1024ELj4ENS_18Kernel_traits_baseILj7168ES2_S2_fS2_fjLj1024EEEEELb1ELb1EEEvNS_9BwdParamsE)
        .other          _ZN10layer_norm22ln_bwd_finalize_kernelINS_22Kernel_traits_finalizeILj7168E6__halfS2_fS2_fjLb1ELj1024ELj4ENS_18Kernel_traits_baseILj7168ES2_S2_fS2_fjLj1024EEEEELb1ELb1EEEvNS_9BwdParamsE,@"STO_CUDA_ENTRY STV_DEFAULT"
_ZN10layer_norm22ln_bwd_finalize_kernelINS_22Kernel_traits_finalizeILj7168E6__halfS2_fS2_fjLb1ELj1024ELj4ENS_18Kernel_traits_baseILj7168ES2_S2_fS2_fjLj1024EEEEELb1ELb1EEEvNS_9BwdParamsE:
.text._ZN10layer_norm22ln_bwd_finalize_kernelINS_22Kernel_traits_finalizeILj7168E6__halfS2_fS2_fjLb1ELj1024ELj4ENS_18Kernel_traits_baseILj7168ES2_S2_fS2_fjLj1024EEEEELb1ELb1EEEvNS_9BwdParamsE:
        /* <DEDUP_REMOVED lines=25> */
.L_x_10983:
        /* <DEDUP_REMOVED lines=33> */
.L_x_10976:
        /* <DEDUP_REMOVED lines=49> */
.L_x_10975:
[----:B------:R-:W-:Y:S05]  /*06b0*/  BSYNC B1 ;  /* 0x0000000000017941 */ /* 0x000fea0003800000 */
.L_x_10974:
        /* <DEDUP_REMOVED lines=32> */
.L_x_10978:
[----:B------:R-:W-:Y:S05]  /*08c0*/  BSYNC B1 ;  /* 0x0000000000017941 */ /* 0x000fea0003800000 */
.L_x_10977:
        /* <DEDUP_REMOVED lines=16> */
.L_x_10973:
[----:B------:R-:W-:Y:S05]  /*09d0*/  BSYNC B0 ;  /* 0x0000000000007941 */ /* 0x000fea0003800000 */
.L_x_10972:
        /* <DEDUP_REMOVED lines=40> */
.L_x_10999:
        /* <DEDUP_REMOVED lines=8> */
.L_x_10979:
        /* <DEDUP_REMOVED lines=21> */
.L_x_10982:
[----:B------:R-:W-:Y:S05]  /*0e30*/  BSYNC B0 ;  /* 0x0000000000007941 */ /* 0x000fea0003800000 */
.L_x_10981:
[C---:B------:R-:W-:Y:S02]  /*0e40*/  ISETP.GT.U32.AND P1, PT, R4.reuse, -0x1c01, PT ;  /* 0xffffe3ff0400780c */ /* 0x040fe40003f24070 */
[----:B------:R-:W-:Y:S02]  /*0e50*/  IADD3 R4, R4, 0x1c00, RZ ;  /* 0x00001c0004047810 */ /* 0x000fe40007ffe0ff */
[----:B------:R-:W-:-:S09]  /*0e60*/  IADD3 R5, R5, 0xe00, RZ ;  /* 0x00000e0005057810 */ /* 0x000fd20007ffe0ff */
[----:B------:R-:W-:Y:S05]  /*0e70*/  @P1 BRA `(.L_x_10983) ;  /* 0xfffffff000c41947 */ /* 0x000fea000383ffff */
[----:B------:R-:W-:Y:S05]  /*0e80*/  EXIT ;  /* 0x000000000000794d */ /* 0x000fea0003800000 */
.L_x_10980:
[----:B------:R-:W-:Y:S01]  /*0e90*/  HFMA2.MMA R22, -RZ, RZ, 0, 5.9604644775390625e-08 ;  /* 0x00000001ff167435 */ /* 0x000fe200000001ff */
[----:B---3--:R-:W-:Y:S01]  /*0ea0*/  MOV R23, R8 ;  /* 0x0000000800177202 */ /* 0x008fe20000000f00 */
[----:B------:R-:W-:Y:S01]  /*0eb0*/  IMAD.MOV.U32 R20, RZ, RZ, -0x1 ;  /* 0xffffffffff147424 */ /* 0x000fe200078e00ff */
[----:B------:R-:W-:-:S08]  /*0ec0*/  MOV R25, 0x1f ;  /* 0x0000001f00197802 */ /* 0x000fd00000000f00 */
[----:B012---:R-:W-:Y:S05]  /*0ed0*/  WARPSYNC.COLLECTIVE R20, `(.L_x_10984) ;  /* 0x0000000014087348 */ /* 0x007fea0003c00000 */
[----:B------:R3:W4:Y:S02]  /*0ee0*/  SHFL.BFLY P2, R21, R23, R22, R25 ;  /* 0x0c00001617157389 */ /* 0x0007240000040019 */
[----:B01234-:R-:W-:Y:S01]  /*0ef0*/  ENDCOLLECTIVE ;  /* 0x000000000000791b */ /* 0x01ffe20003800000 */
.L_x_10984:
[----:B------:R-:W-:Y:S01]  /*0f00*/  HFMA2.MMA R22, -RZ, RZ, 0, 1.1920928955078125e-07 ;  /* 0x00000002ff167435 */ /* 0x000fe200000001ff */
[----:B------:R-:W-:-:S05]  /*0f10*/  MOV R9, R21 ;  /* 0x0000001500097202 */ /* 0x000fca0000000f00 */
[----:B------:R-:W-:-:S05]  /*0f20*/  FADD.FTZ R9, R8, R9 ;  /* 0x0000000908097221 */ /* 0x000fca0000010000 */
[----:B------:R-:W-:-:S07]  /*0f30*/  MOV R23, R9 ;  /* 0x0000000900177202 */ /* 0x000fce0000000f00 */
[----:B------:R-:W-:Y:S05]  /*0f40*/  WARPSYNC.COLLECTIVE R20, `(.L_x_10985) ;  /* 0x0000000014087348 */ /* 0x000fea0003c00000 */
[----:B------:R0:W1:Y:S02]  /*0f50*/  SHFL.BFLY P2, R21, R23, R22, R25 ;  /* 0x0c00001617157389 */ /* 0x0000640000040019 */
[----:B01----:R-:W-:Y:S01]  /*0f60*/  ENDCOLLECTIVE ;  /* 0x000000000000791b */ /* 0x003fe20003800000 */
.L_x_10985:
[----:B------:R-:W-:Y:S01]  /*0f70*/  HFMA2.MMA R22, -RZ, RZ, 0, 2.384185791015625e-07 ;  /* 0x00000004ff167435 */ /* 0x000fe200000001ff */
[----:B------:R-:W-:-:S05]  /*0f80*/  MOV R12, R21 ;  /* 0x00000015000c7202 */ /* 0x000fca0000000f00 */
[----:B------:R-:W-:-:S05]  /*0f90*/  FADD.FTZ R12, R9, R12 ;  /* 0x0000000c090c7221 */ /* 0x000fca0000010000 */
[----:B------:R-:W-:-:S07]  /*0fa0*/  MOV R23, R12 ;  /* 0x0000000c00177202 */ /* 0x000fce0000000f00 */
[----:B------:R-:W-:Y:S05]  /*0fb0*/  WARPSYNC.COLLECTIVE R20, `(.L_x_10986) ;  /* 0x0000000014087348 */ /* 0x000fea0003c00000 */
[----:B------:R0:W1:Y:S02]  /*0fc0*/  SHFL.BFLY P2, R21, R23, R22, R25 ;  /* 0x0c00001617157389 */ /* 0x0000640000040019 */
[----:B01----:R-:W-:Y:S01]  /*0fd0*/  ENDCOLLECTIVE ;  /* 0x000000000000791b */ /* 0x003fe20003800000 */
.L_x_10986:
[----:B------:R-:W-:Y:S01]  /*0fe0*/  HFMA2.MMA R22, -RZ, RZ, 0, 4.76837158203125e-07 ;  /* 0x00000008ff167435 */ /* 0x000fe200000001ff */
[----:B------:R-:W-:-:S05]  /*0ff0*/  MOV R13, R21 ;  /* 0x00000015000d7202 */ /* 0x000fca0000000f00 */
[----:B------:R-:W-:-:S04]  /*1000*/  FADD.FTZ R13, R12, R13 ;  /* 0x0000000d0c0d7221 */ /* 0x000fc80000010000 */
[----:B------:R-:W-:-:S07]  /*1010*/  IMAD.MOV.U32 R23, RZ, RZ, R13 ;  /* 0x000000ffff177224 */ /* 0x000fce00078e000d */
[----:B------:R-:W-:Y:S05]  /*1020*/  WARPSYNC.COLLECTIVE R20, `(.L_x_10987) ;  /* 0x0000000014087348 */ /* 0x000fea0003c00000 */
[----:B------:R0:W1:Y:S02]  /*1030*/  SHFL.BFLY P2, R21, R23, R22, R25 ;  /* 0x0c00001617157389 */ /* 0x0000640000040019 */
[----:B01----:R-:W-:Y:S01]  /*1040*/  ENDCOLLECTIVE ;  /* 0x000000000000791b */ /* 0x003fe20003800000 */
.L_x_10987:
[----:B------:R-:W-:Y:S01]  /*1050*/  HFMA2.MMA R22, -RZ, RZ, 0, 9.5367431640625e-07 ;  /* 0x00000010ff167435 */ /* 0x000fe200000001ff */
[----:B------:R-:W-:-:S05]  /*1060*/  MOV R8, R21 ;  /* 0x0000001500087202 */ /* 0x000fca0000000f00 */
[----:B------:R-:W-:-:S05]  /*1070*/  FADD.FTZ R9, R13, R8 ;  /* 0x000000080d097221 */ /* 0x000fca0000010000 */
[----:B------:R-:W-:-:S07]  /*1080*/  MOV R23, R9 ;  /* 0x0000000900177202 */ /* 0x000fce0000000f00 */
[----:B------:R-:W-:Y:S05]  /*1090*/  WARPSYNC.COLLECTIVE R20, `(.L_x_10988) ;  /* 0x0000000014087348 */ /* 0x000fea0003c00000 */
[----:B------:R0:W1:Y:S02]  /*10a0*/  SHFL.BFLY P2, R21, R23, R22, R25 ;  /* 0x0c00001617157389 */ /* 0x0000640000040019 */
[----:B01----:R-:W-:Y:S01]  /*10b0*/  ENDCOLLECTIVE ;  /* 0x000000000000791b */ /* 0x003fe20003800000 */
.L_x_10988:
[----:B------:R-:W-:Y:S01]  /*10c0*/  HFMA2.MMA R22, -RZ, RZ, 0, 5.9604644775390625e-08 ;  /* 0x00000001ff167435 */ /* 0x000fe200000001ff */
[----:B------:R-:W-:Y:S02]  /*10d0*/  MOV R23, R11 ;  /* 0x0000000b00177202 */ /* 0x000fe40000000f00 */
[----:B------:R-:W-:-:S08]  /*10e0*/  MOV R8, R21 ;  /* 0x0000001500087202 */ /* 0x000fd00000000f00 */
[----:B------:R-:W-:Y:S05]  /*10f0*/  WARPSYNC.COLLECTIVE R20, `(.L_x_10989) ;  /* 0x0000000014087348 */ /* 0x000fea0003c00000 */
[----:B------:R0:W1:Y:S02]  /*1100*/  SHFL.BFLY P2, R21, R23, R22, R25 ;  /* 0x0c00001617157389 */ /* 0x0000640000040019 */
[----:B01----:R-:W-:Y:S01]  /*1110*/  ENDCOLLECTIVE ;  /* 0x000000000000791b */ /* 0x003fe20003800000 */
.L_x_10989:
[----:B------:R-:W-:Y:S01]  /*1120*/  HFMA2.MMA R22, -RZ, RZ, 0, 1.1920928955078125e-07 ;  /* 0x00000002ff167435 */ /* 0x000fe200000001ff */
[----:B------:R-:W-:-:S05]  /*1130*/  MOV R12, R21 ;  /* 0x00000015000c7202 */ /* 0x000fca0000000f00 */
[----:B------:R-:W-:-:S04]  /*1140*/  FADD.FTZ R14, R11, R12 ;  /* 0x0000000c0b0e7221 */ /* 0x000fc80000010000 */
[----:B------:R-:W-:-:S07]  /*1150*/  IMAD.MOV.U32 R23, RZ, RZ, R14 ;  /* 0x000000ffff177224 */ /* 0x000fce00078e000e */
[----:B------:R-:W-:Y:S05]  /*1160*/  WARPSYNC.COLLECTIVE R20, `(.L_x_10990) ;  /* 0x0000000014087348 */ /* 0x000fea0003c00000 */
[----:B------:R0:W1:Y:S02]  /*1170*/  SHFL.BFLY P2, R21, R23, R22, R25 ;  /* 0x0c00001617157389 */ /* 0x0000640000040019 */
[----:B01----:R-:W-:Y:S01]  /*1180*/  ENDCOLLECTIVE ;  /* 0x000000000000791b */ /* 0x003fe20003800000 */
.L_x_10990:
[----:B------:R-:W-:Y:S01]  /*1190*/  HFMA2.MMA R22, -RZ, RZ, 0, 2.384185791015625e-07 ;  /* 0x00000004ff167435 */ /* 0x000fe200000001ff */
[----:B------:R-:W-:-:S05]  /*11a0*/  MOV R13, R21 ;  /* 0x00000015000d7202 */ /* 0x000fca0000000f00 */
[----:B------:R-:W-:-:S05]  /*11b0*/  FADD.FTZ R15, R14, R13 ;  /* 0x0000000d0e0f7221 */ /* 0x000fca0000010000 */
[----:B------:R-:W-:-:S07]  /*11c0*/  MOV R23, R15 ;  /* 0x0000000f00177202 */ /* 0x000fce0000000f00 */
[----:B------:R-:W-:Y:S05]  /*11d0*/  WARPSYNC.COLLECTIVE R20, `(.L_x_10991) ;  /* 0x0000000014087348 */ /* 0x000fea0003c00000 */
[----:B------:R0:W1:Y:S02]  /*11e0*/  SHFL.BFLY P2, R21, R23, R22, R25 ;  /* 0x0c00001617157389 */ /* 0x0000640000040019 */
[----:B01----:R-:W-:Y:S01]  /*11f0*/  ENDCOLLECTIVE ;  /* 0x000000000000791b */ /* 0x003fe20003800000 */
.L_x_10991:
[----:B------:R-:W-:Y:S01]  /*1200*/  HFMA2.MMA R22, -RZ, RZ, 0, 4.76837158203125e-07 ;  /* 0x00000008ff167435 */ /* 0x000fe200000001ff */
[----:B------:R-:W-:-:S05]  /*1210*/  MOV R16, R21 ;  /* 0x0000001500107202 */ /* 0x000fca0000000f00 */
[----:B------:R-:W-:-:S05]  /*1220*/  FADD.FTZ R16, R15, R16 ;  /* 0x000000100f107221 */ /* 0x000fca0000010000 */
[----:B------:R-:W-:-:S07]  /*1230*/  MOV R23, R16 ;  /* 0x0000001000177202 */ /* 0x000fce0000000f00 */
[----:B------:R-:W-:Y:S05]  /*1240*/  WARPSYNC.COLLECTIVE R20, `(.L_x_10992) ;  /* 0x0000000014087348 */ /* 0x000fea0003c00000 */
[----:B------:R0:W1:Y:S02]  /*1250*/  SHFL.BFLY P2, R21, R23, R22, R25 ;  /* 0x0c00001617157389 */ /* 0x0000640000040019 */
[----:B01----:R-:W-:Y:S01]  /*1260*/  ENDCOLLECTIVE ;  /* 0x000000000000791b */ /* 0x003fe20003800000 */
.L_x_10992:
[----:B------:R-:W-:Y:S01]  /*1270*/  HFMA2.MMA R22, -RZ, RZ, 0, 9.5367431640625e-07 ;  /* 0x00000010ff167435 */ /* 0x000fe200000001ff */
[----:B------:R-:W-:-:S05]  /*1280*/  MOV R11, R21 ;  /* 0x00000015000b7202 */ /* 0x000fca0000000f00 */
[----:B------:R-:W-:-:S04]  /*1290*/  FADD.FTZ R11, R16, R11 ;  /* 0x0000000b100b7221 */ /* 0x000fc80000010000 */
[----:B------:R-:W-:-:S07]  /*12a0*/  IMAD.MOV.U32 R23, RZ, RZ, R11 ;  /* 0x000000ffff177224 */ /* 0x000fce00078e000b */
[----:B------:R-:W-:Y:S05]  /*12b0*/  WARPSYNC.COLLECTIVE R20, `(.L_x_10993) ;  /* 0x0000000014087348 */ /* 0x000fea0003c00000 */
[----:B------:R0:W1:Y:S02]  /*12c0*/  SHFL.BFLY P2, R21, R23, R22, R25 ;  /* 0x0c00001617157389 */ /* 0x0000640000040019 */
[----:B01----:R-:W-:Y:S01]  /*12d0*/  ENDCOLLECTIVE ;  /* 0x000000000000791b */ /* 0x003fe20003800000 */
.L_x_10993:
[----:B------:R-:W-:Y:S01]  /*12e0*/  HFMA2.MMA R22, -RZ, RZ, 0, 5.9604644775390625e-08 ;  /* 0x00000001ff167435 */ /* 0x000fe200000001ff */
[----:B------:R-:W-:Y:S02]  /*12f0*/  MOV R23, R10 ;  /* 0x0000000a00177202 */ /* 0x000fe40000000f00 */
[----:B------:R-:W-:-:S08]  /*1300*/  MOV R12, R21 ;  /* 0x00000015000c7202 */ /* 0x000fd00000000f00 */
[----:B------:R-:W-:Y:S05]  /*1310*/  WARPSYNC.COLLECTIVE R20, `(.L_x_10994) ;  /* 0x0000000014087348 */ /* 0x000fea0003c00000 */
[----:B------:R0:W1:Y:S02]  /*1320*/  SHFL.BFLY P2, R21, R23, R22, R25 ;  /* 0x0c00001617157389 */ /* 0x0000640000040019 */
[----:B01----:R-:W-:Y:S01]  /*1330*/  ENDCOLLECTIVE ;  /* 0x000000000000791b */ /* 0x003fe20003800000 */
.L_x_10994:
[----:B------:R-:W-:Y:S01]  /*1340*/  HFMA2.MMA R22, -RZ, RZ, 0, 1.1920928955078125e-07 ;  /* 0x00000002ff167435 */ /* 0x000fe200000001ff */
[----:B------:R-:W-:-:S05]  /*1350*/  MOV R13, R21 ;  /* 0x00000015000d7202 */ /* 0x000fca0000000f00 */
[----:B------:R-:W-:-:S05]  /*1360*/  FADD.FTZ R17, R10, R13 ;  /* 0x0000000d0a117221 */ /* 0x000fca0000010000 */
[----:B------:R-:W-:-:S07]  /*1370*/  MOV R23, R17 ;  /* 0x0000001100177202 */ /* 0x000fce0000000f00 */
[----:B------:R-:W-:Y:S05]  /*1380*/  WARPSYNC.COLLECTIVE R20, `(.L_x_10995) ;  /* 0x0000000014087348 */ /* 0x000fea0003c00000 */
[----:B------:R0:W1:Y:S02]  /*1390*/  SHFL.BFLY P2, R21, R23, R22, R25 ;  /* 0x0c00001617157389 */ /* 0x0000640000040019 */
[----:B01----:R-:W-:Y:S01]  /*13a0*/  ENDCOLLECTIVE ;  /* 0x000000000000791b */ /* 0x003fe20003800000 */
.L_x_10995:
[----:B------:R-:W-:Y:S01]  /*13b0*/  HFMA2.MMA R22, -RZ, RZ, 0, 2.384185791015625e-07 ;  /* 0x00000004ff167435 */ /* 0x000fe200000001ff */
[----:B------:R-:W-:-:S05]  /*13c0*/  MOV R16, R21 ;  /* 0x0000001500107202 */ /* 0x000fca0000000f00 */
[----:B------:R-:W-:-:S04]  /*13d0*/  FADD.FTZ R18, R17, R16 ;  /* 0x0000001011127221 */ /* 0x000fc80000010000 */
[----:B------:R-:W-:-:S07]  /*13e0*/  IMAD.MOV.U32 R23, RZ, RZ, R18 ;  /* 0x000000ffff177224 */ /* 0x000fce00078e0012 */
[----:B------:R-:W-:Y:S05]  /*13f0*/  WARPSYNC.COLLECTIVE R20, `(.L_x_10996) ;  /* 0x0000000014087348 */ /* 0x000fea0003c00000 */
[----:B------:R0:W1:Y:S02]  /*1400*/  SHFL.BFLY P2, R21, R23, R22, R25 ;  /* 0x0c00001617157389 */ /* 0x0000640000040019 */
[----:B01----:R-:W-:Y:S01]  /*1410*/  ENDCOLLECTIVE ;  /* 0x000000000000791b */ /* 0x003fe20003800000 */
.L_x_10996:
[----:B------:R-:W-:Y:S01]  /*1420*/  HFMA2.MMA R22, -RZ, RZ, 0, 4.76837158203125e-07 ;  /* 0x00000008ff167435 */ /* 0x000fe200000001ff */
[----:B------:R-:W-:-:S05]  /*1430*/  MOV R19, R21 ;  /* 0x0000001500137202 */ /* 0x000fca0000000f00 */
[----:B------:R-:W-:-:S05]  /*1440*/  FADD.FTZ R19, R18, R19 ;  /* 0x0000001312137221 */ /* 0x000fca0000010000 */
[----:B------:R-:W-:-:S07]  /*1450*/  MOV R23, R19 ;  /* 0x0000001300177202 */ /* 0x000fce0000000f00 */
[----:B------:R-:W-:Y:S05]  /*1460*/  WARPSYNC.COLLECTIVE R20, `(.L_x_10997) ;  /* 0x0000000014087348 */ /* 0x000fea0003c00000 */
[----:B------:R0:W1:Y:S02]  /*1470*/  SHFL.BFLY P2, R21, R23, R22, R25 ;  /* 0x0c00001617157389 */ /* 0x0000640000040019 */
[----:B01----:R-:W-:Y:S01]  /*1480*/  ENDCOLLECTIVE ;  /* 0x000000000000791b */ /* 0x003fe20003800000 */
.L_x_10997:
[----:B------:R-:W-:Y:S01]  /*1490*/  HFMA2.MMA R22, -RZ, RZ, 0, 9.5367431640625e-07 ;  /* 0x00000010ff167435 */ /* 0x000fe200000001ff */
[----:B------:R-:W-:-:S05]  /*14a0*/  MOV R10, R21 ;  /* 0x00000015000a7202 */ /* 0x000fca0000000f00 */
[----:B------:R-:W-:-:S05]  /*14b0*/  FADD.FTZ R10, R19, R10 ;  /* 0x0000000a130a7221 */ /* 0x000fca0000010000 */
[----:B------:R-:W-:-:S07]  /*14c0*/  MOV R23, R10 ;  /* 0x0000000a00177202 */ /* 0x000fce0000000f00 */
[----:B------:R-:W-:Y:S05]  /*14d0*/  WARPSYNC.COLLECTIVE R20, `(.L_x_10998) ;  /* 0x0000000014087348 */ /* 0x000fea0003c00000 */
[----:B------:R0:W1:Y:S02]  /*14e0*/  SHFL.BFLY P2, R21, R23, R22, R25 ;  /* 0x0c00001617157389 */ /* 0x0000640000040019 */
[----:B01----:R-:W-:Y:S01]  /*14f0*/  ENDCOLLECTIVE ;  /* 0x000000000000791b */ /* 0x003fe20003800000 */
.L_x_10998:
[----:B------:R-:W-:Y:S01]  /*1500*/  MOV R15, R21 ;  /* 0x00000015000f7202 */ /* 0x000fe20000000f00 */
[----:B------:R-:W-:Y:S06]  /*1510*/  BRA `(.L_x_10999) ;  /* 0xfffffff400d07947 */ /* 0x000fec000383ffff */
.L_x_11000:
        /* <DEDUP_REMOVED lines=14> */
.L_x_15300:


//--------------------- .text._ZN10layer_norm13ln_bwd_kernelINS_13Kernel_traitsI6__halfS2_fS2_fjLj7168ELj1ELj1ELj8ELj8ENS_18Kernel_traits_baseILj7168ES2_S2_fS2_fjLj256EEEEELb1ELb1ELb1ELb1EEEvNS_9BwdParamsE --------------------------
	.section	.text._ZN10layer_norm13ln_bwd_kernelINS_13Kernel_traitsI6__halfS2_fS2_fjLj7168ELj1ELj1ELj8ELj8ENS_18Kernel_traits_baseILj7168ES2_S2_fS2_fjLj256EEEEELb1ELb1ELb1ELb1EEEvNS_9BwdParamsE,"ax",@progbits
	.align	128
        .global         _ZN10layer_norm13ln_bwd_kernelINS_13Kernel_traitsI6__halfS2_fS2_fjLj7168ELj1ELj1ELj8ELj8ENS_18Kernel_traits_baseILj7168ES2_S2_fS2_fjLj256EEEEELb1ELb1ELb1ELb1EEEvNS_9BwdParamsE
        .type           _ZN10layer_norm13ln_bwd_kernelINS_13Kernel_traitsI6__halfS2_fS2_fjLj7168ELj1ELj1ELj8ELj8ENS_18Kernel_traits_baseILj7168ES2_S2_fS2_fjLj256EEEEELb1ELb1ELb1ELb1EEEvNS_9BwdParamsE,@function
        .size           _ZN10layer_norm13ln_bwd_kernelINS_13Kernel_traitsI6__halfS2_fS2_fjLj7168ELj1ELj1ELj8ELj8ENS_18Kernel_traits_baseILj7168ES2_S2_fS2_fjLj256EEEEELb1ELb1ELb1ELb1EEEvNS_9BwdParamsE,(.L_x_15301 - _ZN10layer_norm13ln_bwd_kernelINS_13Kernel_traitsI6__halfS2_fS2_fjLj7168ELj1ELj1ELj8ELj8ENS_18Kernel_traits_baseILj7168ES2_S2_fS2_fjLj256EEEEELb1ELb1ELb1ELb1EEEvNS_9BwdParamsE)
        .other          _ZN10layer_norm13ln_bwd_kernelINS_13Kernel_traitsI6__halfS2_fS2_fjLj7168ELj1ELj1ELj8ELj8ENS_18Kernel_traits_baseILj7168ES2_S2_fS2_fjLj256EEEEELb1ELb1ELb1ELb1EEEvNS_9BwdParamsE,@"STO_CUDA_ENTRY STV_DEFAULT"
_ZN10layer_norm13ln_bwd_kernelINS_13Kernel_traitsI6__halfS2_fS2_fjLj7168ELj1ELj1ELj8ELj8ENS_18Kernel_traits_baseILj7168ES2_S2_fS2_fjLj256EEEEELb1ELb1ELb1ELb1EEEvNS_9BwdParamsE:
.text._ZN10layer_norm13ln_bwd_kernelINS_13Kernel_traitsI6__halfS2_fS2_fjLj7168ELj1ELj1ELj8ELj8ENS_18Kernel_traits_baseILj7168ES2_S2_fS2_fjLj256EEEEELb1ELb1ELb1ELb1EEEvNS_9BwdParamsE:
        /* <DEDUP_REMOVED lines=57> */
.L_x_11001:
        /* <DEDUP_REMOVED lines=20> */
[----:B------:R3:W5:Y:S04]  /*04d0*/  LDG.E.64 R234, desc[UR4][R4.64+0x3000] ;  /* 0x0030000404ea7981 */ /* 0x000768000c1e1b00 */
        /* <DEDUP_REMOVED lines=44> */
[----:B--2---:R-:W-:Y:S02]  /*07a0*/  HADD2.F32 R0, -RZ, R10.H0_H0 ;  /* 0x2000000aff007230 */ /* 0x004fe40000004100 */
[----:B------:R-:W-:-:S03]  /*07b0*/  HADD2.F32 R3, -RZ, R11.H0_H0 ;  /* 0x2000000bff037230 */ /* 0x000fc60000004100 */
[----:B------:R0:W-:Y:S01]  /*07c0*/  STL [R1+0x28], R0 ;  /* 0x0000280001007387 */ /* 0x0001e20000100800 */
[----:B---3--:R-:W-:-:S03]  /*07d0*/  HADD2.F32 R5, -RZ, R13.H0_H0 ;  /* 0x2000000dff057230 */ /* 0x008fc60000004100 */
[----:B------:R1:W-:Y:S01]  /*07e0*/  STL [R1+0x20], R3 ;  /* 0x0000200301007387 */ /* 0x0003e20000100800 */
[----:B0-----:R-:W-:Y:S01]  /*07f0*/  HADD2.F32 R0, -RZ, R12.H0_H0 ;  /* 0x2000000cff007230 */ /* 0x001fe20000004100 */
[----:B------:R-:W-:Y:S01]  /*0800*/  SHF.R.U64 R9, R10, 0x10, R11 ;  /* 0x000000100a097819 */ /* 0x000fe2000000120b */
[----:B----4-:R-:W-:-:S03]  /*0810*/  HADD2.F32 R6, -RZ, R14.H0_H0 ;  /* 0x2000000eff067230 */ /* 0x010fc60000004100 */
[----:B------:R0:W-:Y:S01]  /*0820*/  STL [R1+0x18], R0 ;  /* 0x0000180001007387 */ /* 0x0001e20000100800 */
[----:B------:R-:W-:-:S03]  /*0830*/  SHF.R.U32.HI R8, RZ, 0x10, R11 ;  /* 0x00000010ff087819 */ /* 0x000fc6000001160b */
[----:B------:R2:W-:Y:S01]  /*0840*/  STL [R1+0x10], R5 ;  /* 0x0000100501007387 */ /* 0x0005e20000100800 */
[--C-:B------:R-:W-:Y:S02]  /*0850*/  SHF.R.U64 R4, R12, 0x10, R13.reuse ;  /* 0x000000100c047819 */ /* 0x100fe4000000120d */
[----:B-1----:R-:W-:Y:S01]  /*0860*/  SHF.R.U32.HI R3, RZ, 0x10, R13 ;  /* 0x00000010ff037819 */ /* 0x002fe2000001160d */
[----:B------:R1:W-:Y:S01]  /*0870*/  STL [R1+0x8], R6 ;  /* 0x0000080601007387 */ /* 0x0003e20000100800 */
[----:B0-----:R-:W-:Y:S01]  /*0880*/  SHF.R.U64 R0, R14, 0x10, R15 ;  /* 0x000000100e007819 */ /* 0x001fe2000000120f */
[----:B--2---:R-:W-:Y:S02]  /*0890*/  HADD2.F32 R5, -RZ, R15.H0_H0 ;  /* 0x2000000fff057230 */ /* 0x004fe40000004100 */
[----:B------:R-:W-:Y:S02]  /*08a0*/  HADD2.F32 R4, -RZ, R4.H0_H0 ;  /* 0x20000004ff047230 */ /* 0x000fe40000004100 */
[----:B-1----:R-:W-:Y:S01]  /*08b0*/  HADD2.F32 R6, -RZ, R9.H0_H0 ;  /* 0x20000009ff067230 */ /* 0x002fe20000004100 */
[----:B------:R0:W-:Y:S01]  /*08c0*/  STL [R1], R5 ;  /* 0x0000000501007387 */ /* 0x0001e20000100800 */
[----:B------:R-:W-:-:S02]  /*08d0*/  HADD2.F32 R3, -RZ, R3.H0_H0 ;  /* 0x20000003ff037230 */ /* 0x000fc40000004100 */
[----:B------:R-:W-:Y:S01]  /*08e0*/  HADD2.F32 R0, -RZ, R0.H0_H0 ;  /* 0x20000000ff007230 */ /* 0x000fe20000004100 */
[----:B------:R1:W-:Y:S01]  /*08f0*/  STL [R1+0x24], R6 ;  /* 0x0000240601007387 */ /* 0x0003e20000100800 */
[----:B0-----:R-:W-:-:S05]  /*0900*/  HADD2.F32 R5, -RZ, R8.H0_H0 ;  /* 0x20000008ff057230 */ /* 0x001fca0000004100 */
[----:B------:R1:W-:Y:S04]  /*0910*/  STL [R1+0x1c], R5 ;  /* 0x00001c0501007387 */ /* 0x0003e80000100800 */
[----:B------:R1:W-:Y:S04]  /*0920*/  STL [R1+0x14], R4 ;  /* 0x0000140401007387 */ /* 0x0003e80000100800 */
[----:B------:R1:W-:Y:S04]  /*0930*/  STL [R1+0xc], R3 ;  /* 0x00000c0301007387 */ /* 0x0003e80000100800 */
[----:B------:R1:W-:Y:S01]  /*0940*/  STL [R1+0x4], R0 ;  /* 0x0000040001007387 */ /* 0x0003e20000100800 */
        /* <DEDUP_REMOVED lines=19> */
[----:B------:R-:W-:Y:S02]  /*0a80*/  SHF.R.U32.HI R248, RZ, 0x10, R249 ;  /* 0x00000010fff87819 */ /* 0x000fe400000116f9 */
        /* <DEDUP_REMOVED lines=9> */
[----:B------:R-:W-:Y:S02]  /*0b20*/  SHF.R.U32.HI R208, RZ, 0x10, R209 ;  /* 0x00000010ffd07819 */ /* 0x000fe400000116d1 */
[----:B------:R-:W-:-:S02]  /*0b30*/  SHF.R.U64 R205, R16, 0x10, R17 ;  /* 0x0000001010cd7819 */ /* 0x000fc40000001211 */
[----:B------:R-:W-:Y:S01]  /*0b40*/  SHF.R.U32.HI R199, RZ, 0x10, R17 ;  /* 0x00000010ffc77819 */ /* 0x000fe20000011611 */
        /* <DEDUP_REMOVED lines=35> */
[----:B-1----:R-:W-:-:S07]  /*0d80*/  HADD2.F32 R199, -RZ, R199.H0_H0 ;  /* 0x200000c7ffc77230 */ /* 0x002fce0000004100 */
.L_x_11145:
        /* <DEDUP_REMOVED lines=36> */
[----:B------:R1:W5:Y:S03]  /*0fd0*/  @P0 LDG.E.128 R120, desc[UR4][R152.64] ;  /* 0x0000000498780981 */ /* 0x000366000c1e1d00 */
[----:B------:R-:W-:Y:S01]  /*0fe0*/  @P3 LEA.HI R183, R183, R7, RZ, 0x2 ;  /* 0x00000007b7b73211 */ /* 0x000fe200078f10ff */
[----:B------:R2:W5:Y:S01]  /*0ff0*/  @P0 LDG.E.128 R124, desc[UR4][R154.64] ;  /* 0x000000049a7c0981 */ /* 0x000562000c1e1d00 */
[----:B------:R-:W-:-:S03]  /*1000*/  MOV R200, RZ ;  /* 0x000000ff00c87202 */ /* 0x000fc60000000f00 */
[----:B------:R3:W5:Y:S01]  /*1010*/  @P0 LDG.E.128 R128, desc[UR4][R184.64] ;  /* 0x00000004b8800981 */ /* 0x000762000c1e1d00 */
[C---:B-1----:R-:W-:Y:S02]  /*1020*/  @P0 IADD3 R152, R4.reuse, 0x400, RZ ;  /* 0x0000040004980810 */ /* 0x042fe40007ffe0ff */
[----:B------:R-:W-:Y:S01]  /*1030*/  @P3 LEA.HI.SX32 R200, R183, R198, 0x1e ;  /* 0x000000c6b7c83211 */ /* 0x000fe200078ff2ff */
[----:B------:R-:W5:Y:S01]  /*1040*/  @P0 LDG.E.128 R132, desc[UR4][R186.64] ;  /* 0x00000004ba840981 */ /* 0x000f62000c1e1d00 */
[----:B--2---:R-:W-:Y:S01]  /*1050*/  @P0 IADD3 R154, R4, 0x500, RZ ;  /* 0x00000500049a0810 */ /* 0x004fe20007ffe0ff */
[----:B------:R-:W-:Y:S01]  /*1060*/  @P0 IMAD.WIDE.U32 R152, R152, 0x10, R190 ;  /* 0x0000001098980825 */ /* 0x000fe200078e00be */
[----:B---3--:R-:W-:-:S03]  /*1070*/  @P0 IADD3 R184, R4, 0x600, RZ ;  /* 0x0000060004b80810 */ /* 0x008fc60007ffe0ff */
[--C-:B------:R-:W-:Y:S01]  /*1080*/  @P0 IMAD.WIDE.U32 R154, R154, 0x10, R190.reuse ;  /* 0x000000109a9a0825 */ /* 0x100fe200078e00be */
[----:B------:R0:W5:Y:S03]  /*1090*/  @P0 LDG.E.128 R136, desc[UR4][R152.64] ;  /* 0x0000000498880981 */ /* 0x000166000c1e1d00 */
[----:B------:R-:W-:Y:S01]  /*10a0*/  @P0 IMAD.WIDE.U32 R184, R184, 0x10, R190 ;  /* 0x00000010b8b80825 */ /* 0x000fe200078e00be */
[----:B------:R1:W5:Y:S03]  /*10b0*/  @P0 LDG.E.128 R140, desc[UR4][R154.64] ;  /* 0x000000049a8c0981 */ /* 0x000366000c1e1d00 */
[C---:B0-----:R-:W-:Y:S01]  /*10c0*/  IMAD.WIDE.U32 R152, R200.reuse, 0x4, R238 ;  /* 0x00000004c8987825 */ /* 0x041fe200078e00ee */
[----:B------:R0:W5:Y:S01]  /*10d0*/  @P0 LDG.E.128 R144, desc[UR4][R184.64] ;  /* 0x00000004b8900981 */ /* 0x000162000c1e1d00 */
[----:B------:R-:W-:-:S02]  /*10e0*/  IADD3 R186, R200, 0x400, RZ ;  /* 0x00000400c8ba7810 */ /* 0x000fc40007ffe0ff */
[C---:B-1----:R-:W-:Y:S01]  /*10f0*/  IADD3 R154, R200.reuse, 0x200, RZ ;  /* 0x00000200c89a7810 */ /* 0x042fe20007ffe0ff */
[----:B------:R1:W5:Y:S01]  /*1100*/  LDG.E R204, desc[UR4][R152.64] ;  /* 0x0000000498cc7981 */ /* 0x000362000c1e1900 */
[C---:B------:R-:W-:Y:S02]  /*1110*/  IADD3 R190, R200.reuse, 0x500, RZ ;  /* 0x00000500c8be7810 */ /* 0x040fe40007ffe0ff */
[C---:B0-----:R-:W-:Y:S02]  /*1120*/  IADD3 R184, R200.reuse, 0x100, RZ ;  /* 0x00000100c8b87810 */ /* 0x041fe40007ffe0ff */
[C---:B-1----:R-:W-:Y:S02]  /*1130*/  IADD3 R152, R200.reuse, 0x300, RZ ;  /* 0x00000300c8987810 */ /* 0x042fe40007ffe0ff */
        /* <DEDUP_REMOVED lines=13> */
[----:B0-----:R-:W-:Y:S01]  /*1210*/  HFMA2.MMA R190, -RZ, RZ, 0, 0 ;  /* 0x00000000ffbe7435 */ /* 0x001fe200000001ff */
[----:B-1----:R-:W-:Y:S01]  /*1220*/  MOV R153, RZ ;  /* 0x000000ff00997202 */ /* 0x002fe20000000f00 */
[----:B------:R-:W-:Y:S09]  /*1230*/  BRA `(.L_x_11005) ;  /* 0x0000001400987947 */ /* 0x000ff20003800000 */
.L_x_11004:
[----:B------:R-:W0:Y:S01]  /*1240*/  LDC R201, c[0x0][0x218] ;  /* 0x00008600ffc97b82 */ /* 0x000e220000000800 */
[----:B------:R-:W1:Y:S01]  /*1250*/  S2R R200, SR_TID.X ;  /* 0x0000000000c87919 */ /* 0x000e620000002100 */
[----:B------:R-:W-:-:S06]  /*1260*/  IADD3 R183, R183, -0x1, RZ ;  /* 0xffffffffb7b77810 */ /* 0x000fcc0007ffe0ff */
[----:B------:R-:W2:Y:S08]  /*1270*/  LDC.64 R168, c[0x0][0x2b8] ;  /* 0x0000ae00ffa87b82 */ /* 0x000eb00000000a00 */
[----:B------:R-:W3:Y:S01]  /*1280*/  LDC.64 R6, c[0x0][0x250] ;  /* 0x00009400ff067b82 */ /* 0x000ee20000000a00 */
[----:B0-----:R-:W-:Y:S01]  /*1290*/  IMAD R183, R183, R201, RZ ;  /* 0x000000c9b7b77224 */ /* 0x001fe200078e02ff */
[----:B-----5:R-:W-:-:S06]  /*12a0*/  ISETP.GE.AND P3, PT, R178, 0x1, PT ;  /* 0x00000001b200780c */ /* 0x020fcc0003f66270 */
[----:B------:R-:W0:Y:S01]  /*12b0*/  LDC.64 R32, c[0x0][0x238] ;  /* 0x00008e00ff207b82 */ /* 0x000e220000000a00 */
[----:B------:R-:W-:Y:S02]  /*12c0*/  SHF.R.S32.HI R0, RZ, 0x1f, R183 ;  /* 0x0000001fff007819 */ /* 0x000fe400000114b7 */
[----:B-1----:R-:W-:-:S05]  /*12d0*/  LOP3.LUT R200, R200, 0xff, RZ, 0xc0, !PT ;  /* 0x000000ffc8c87812 */ /* 0x002fca00078ec0ff */
[----:B------:R-:W1:Y:S01]  /*12e0*/  LDC.64 R192, c[0x0][0x240] ;  /* 0x00009000ffc07b82 */ /* 0x000e620000000a00 */
[----:B------:R-:W-:-:S04]  /*12f0*/  LEA.HI R0, R0, R183, RZ, 0x2 ;  /* 0x000000b700007211 */ /* 0x000fc800078f10ff */
[----:B------:R-:W-:Y:S01]  /*1300*/  LEA.HI.SX32 R5, R0, R200, 0x1e ;  /* 0x000000c800057211 */ /* 0x000fe200078ff2ff */
[----:B------:R-:W-:Y:S01]  /*1310*/  HFMA2.MMA R175, -RZ, RZ, 0, 0 ;  /* 0x00000000ffaf7435 */ /* 0x000fe200000001ff */
[----:B------:R-:W-:Y:S01]  /*1320*/  IADD3 R170, R4, 0x400, RZ ;  /* 0x0000040004aa7810 */ /* 0x000fe20007ffe0ff */
[----:B------:R-:W4:Y:S01]  /*1330*/  LDC.U8 R194, c[0x0][0x2a0] ;  /* 0x0000a800ffc27b82 */ /* 0x000f220000000000 */
[C---:B------:R-:W-:Y:S01]  /*1340*/  IADD3 R159, R5.reuse, 0x100, RZ ;  /* 0x00000100059f7810 */ /* 0x040fe20007ffe0ff */
[C-C-:B--2---:R-:W-:Y:S01]  /*1350*/  IMAD.WIDE.U32 R156, R5.reuse, 0x8, R168.reuse ;  /* 0x00000008059c7825 */ /* 0x144fe200078e00a8 */
[C---:B------:R-:W-:Y:S02]  /*1360*/  IADD3 R161, R5.reuse, 0x200, RZ ;  /* 0x0000020005a17810 */ /* 0x040fe40007ffe0ff */
[----:B------:R-:W-:Y:S01]  /*1370*/  IADD3 R163, R5, 0x300, RZ ;  /* 0x0000030005a37810 */ /* 0x000fe20007ffe0ff */
[--C-:B------:R-:W-:Y:S01]  /*1380*/  IMAD.WIDE.U32 R158, R159, 0x8, R168.reuse ;  /* 0x000000089f9e7825 */ /* 0x100fe200078e00a8 */
[C---:B------:R-:W-:Y:S01]  /*1390*/  IADD3 R165, R5.reuse, 0x400, RZ ;  /* 0x0000040005a57810 */ /* 0x040fe20007ffe0ff */
[----:B------:R-:W2:Y:S01]  /*13a0*/  LDG.E.64 R156, desc[UR4][R156.64] ;  /* 0x000000049c9c7981 */ /* 0x000ea2000c1e1b00 */
[----:B------:R-:W-:Y:S01]  /*13b0*/  IADD3 R167, R5, 0x500, RZ ;  /* 0x0000050005a77810 */ /* 0x000fe20007ffe0ff */
[--C-:B------:R-:W-:Y:S01]  /*13c0*/  IMAD.WIDE.U32 R160, R161, 0x8, R168.reuse ;  /* 0x00000008a1a07825 */ /* 0x100fe200078e00a8 */
[----:B------:R-:W-:Y:S01]  /*13d0*/  IADD3 R5, R5, 0x600, RZ ;  /* 0x0000060005057810 */ /* 0x000fe20007ffe0ff */
[----:B------:R-:W2:Y:S01]  /*13e0*/  LDG.E.64 R158, desc[UR4][R158.64] ;  /* 0x000000049e9e7981 */ /* 0x000ea2000c1e1b00 */
[----:B------:R-:W-:Y:S01]  /*13f0*/  @P3 IADD3 R171, R178, -0x1, RZ ;  /* 0xffffffffb2ab3810 */ /* 0x000fe20007ffe0ff */
[--C-:B------:R-:W-:Y:S01]  /*1400*/  IMAD.WIDE.U32 R162, R163, 0x8, R168.reuse ;  /* 0x00000008a3a27825 */ /* 0x100fe200078e00a8 */
[----:B------:R-:W-:Y:S01]  /*1410*/  IADD3 R174, R4, 0x600, RZ ;  /* 0x0000060004ae7810 */ /* 0x000fe20007ffe0ff */
[----:B------:R-:W2:Y:S02]  /*1420*/  LDG.E.64 R160, desc[UR4][R160.64] ;  /* 0x00000004a0a07981 */ /* 0x000ea4000c1e1b00 */
[----:B------:R-:W-:-:S02]  /*1430*/  IMAD.WIDE.U32 R164, R165, 0x8, R168 ;  /* 0x00000008a5a47825 */ /* 0x000fc400078e00a8 */
[----:B------:R-:W2:Y:S02]  /*1440*/  LDG.E.64 R162, desc[UR4][R162.64] ;  /* 0x00000004a2a27981 */ /* 0x000ea4000c1e1b00 */
[----:B------:R-:W-:Y:S02]  /*1450*/  IMAD.WIDE.U32 R166, R167, 0x8, R168 ;  /* 0x00000008a7a67825 */ /* 0x000fe400078e00a8 */
[----:B------:R-:W2:Y:S02]  /*1460*/  LDG.E.64 R164, desc[UR4][R164.64] ;  /* 0x00000004a4a47981 */ /* 0x000ea4000c1e1b00 */
[----:B---3--:R-:W-:Y:S02]  /*1470*/  IMAD.WIDE R6, R2, 0x4, R6 ;  /* 0x0000000402067825 */ /* 0x008fe400078e0206 */
[----:B------:R-:W3:Y:S02]  /*1480*/  LDG.E.64 R166, desc[UR4][R166.64] ;  /* 0x00000004a6a67981 */ /* 0x000ee4000c1e1b00 */
[----:B------:R-:W-:Y:S01]  /*1490*/  IMAD.WIDE.U32 R168, R5, 0x8, R168 ;  /* 0x0000000805a87825 */ /* 0x000fe200078e00a8 */
[----:B------:R-:W-:Y:S01]  /*14a0*/  MOV R5, UR16 ;  /* 0x0000001000057c02 */ /* 0x000fe20008000f00 */
[----:B------:R1:W3:Y:S02]  /*14b0*/  LDG.E R0, desc[UR4][R6.64] ;  /* 0x0000000406007981 */ /* 0x0002e4000c1e1900 */
[----:B------:R-:W-:Y:S01]  /*14c0*/  @P3 IMAD R171, R171, R201, RZ ;  /* 0x000000c9abab3224 */ /* 0x000fe200078e02ff */
[----:B------:R-:W-:Y:S01]  /*14d0*/  ISETP.NE.U32.AND P0, PT, R5, RZ, PT ;  /* 0x000000ff0500720c */ /* 0x000fe20003f05070 */
[----:B0-----:R-:W-:Y:S01]  /*14e0*/  IMAD.WIDE.U32 R8, R4, 0x10, R32 ;  /* 0x0000001004087825 */ /* 0x001fe200078e0020 */
[----:B------:R-:W3:Y:S01]  /*14f0*/  LDG.E.64 R168, desc[UR4][R168.64] ;  /* 0x00000004a8a87981 */ /* 0x000ee2000c1e1b00 */
[----:B-1----:R-:W-:-:S02]  /*1500*/  MOV R6, UR17 ;  /* 0x0000001100067c02 */ /* 0x002fc40008000f00 */
[----:B------:R-:W-:Y:S01]  /*1510*/  IMAD.WIDE.U32 R24, R170, 0x10, R32 ;  /* 0x00000010aa187825 */ /* 0x000fe200078e0020 */
[----:B------:R-:W-:Y:S01]  /*1520*/  @P3 SHF.R.S32.HI R172, RZ, 0x1f, R171 ;  /* 0x0000001fffac3819 */ /* 0x000fe200000114ab */
[----:B------:R-:W3:Y:S01]  /*1530*/  LDG.E.128 R8, desc[UR4][R8.64] ;  /* 0x0000000408087981 */ /* 0x000ee2000c1e1d00 */
[----:B------:R-:W-:Y:S02]  /*1540*/  ISETP.NE.AND.EX P0, PT, R6, RZ, PT, P0 ;  /* 0x000000ff0600720c */ /* 0x000fe40003f05300 */
[----:B------:R-:W-:Y:S01]  /*1550*/  @P3 LEA.HI R172, R172, R171, RZ, 0x2 ;  /* 0x000000abacac3211 */ /* 0x000fe200078f10ff */
[--C-:B------:R-:W-:Y:S01]  /*1560*/  IMAD.WIDE.U32 R12, R197, 0x10, R32.reuse ;  /* 0x00000010c50c7825 */ /* 0x100fe200078e0020 */
[----:B------:R-:W-:Y:S01]  /*1570*/  IADD3 R7, R4, 0x500, RZ ;  /* 0x0000050004077810 */ /* 0x000fe20007ffe0ff */
[----:B------:R-:W3:Y:S01]  /*1580*/  LDG.E.128 R24, desc[UR4][R24.64] ;  /* 0x0000000418187981 */ /* 0x000ee2000c1e1d00 */
[----:B------:R-:W-:Y:S01]  /*1590*/  @P3 LEA.HI.SX32 R175, R172, R200, 0x1e ;  /* 0x000000c8acaf3211 */ /* 0x000fe200078ff2ff */
[----:B------:R-:W-:-:S02]  /*15a0*/  IMAD.WIDE.U32 R16, R189, 0x10, R32 ;  /* 0x00000010bd107825 */ /* 0x000fc400078e0020 */
[----:B------:R-:W3:Y:S02]  /*15b0*/  LDG.E.128 R12, desc[UR4][R12.64] ;  /* 0x000000040c0c7981 */ /* 0x000ee4000c1e1d00 */
[C---:B------:R-:W-:Y:S02]  /*15c0*/  IMAD.WIDE.U32 R172, R175.reuse, 0x4, R192 ;  /* 0x00000004afac7825 */ /* 0x040fe400078e00c0 */
[----:B------:R0:W5:Y:S02]  /*15d0*/  @P0 LDG.E.128 R120, desc[UR4][R152.64] ;  /* 0x0000000498780981 */ /* 0x000164000c1e1d00 */
[----:B------:R-:W-:Y:S01]  /*15e0*/  @P0 IMAD.WIDE.U32 R170, R170, 0x10, R190 ;  /* 0x00000010aaaa0825 */ /* 0x000fe200078e00be */
[C---:B------:R-:W-:Y:S01]  /*15f0*/  IADD3 R177, R175.reuse, 0x100, RZ ;  /* 0x00000100afb17810 */ /* 0x040fe20007ffe0ff */
[----:B------:R-:W5:Y:S02]  /*1600*/  @P0 LDG.E.128 R124, desc[UR4][R154.64] ;  /* 0x000000049a7c0981 */ /* 0x000f64000c1e1d00 */
[--C-:B------:R-:W-:Y:S01]  /*1610*/  IMAD.WIDE.U32 R20, R188, 0x10, R32.reuse ;  /* 0x00000010bc147825 */ /* 0x100fe200078e0020 */
[----:B------:R-:W-:Y:S01]  /*1620*/  IADD3 R176, R175, 0x300, RZ ;  /* 0x00000300afb07810 */ /* 0x000fe20007ffe0ff */
[----:B------:R1:W5:Y:S02]  /*1630*/  LDG.E R204, desc[UR4][R172.64] ;  /* 0x00000004accc7981 */ /* 0x000364000c1e1900 */
[----:B------:R-:W-:-:S02]  /*1640*/  IMAD.WIDE.U32 R28, R7, 0x10, R32 ;  /* 0x00000010071c7825 */ /* 0x000fc400078e0020 */
[----:B------:R4:W5:Y:S02]  /*1650*/  @P0 LDG.E.128 R136, desc[UR4][R170.64] ;  /* 0x00000004aa880981 */ /* 0x000964000c1e1d00 */
[C---:B------:R-:W-:Y:S02]  /*1660*/  IMAD.WIDE.U32 R32, R174.reuse, 0x10, R32 ;  /* 0x00000010ae207825 */ /* 0x040fe400078e0020 */
[----:B------:R4:W5:Y:S02]  /*1670*/  @P0 LDG.E.128 R132, desc[UR4][R186.64] ;  /* 0x00000004ba840981 */ /* 0x000964000c1e1d00 */
[--C-:B0-----:R-:W-:Y:S01]  /*1680*/  @P0 IMAD.WIDE.U32 R152, R7, 0x10, R190.reuse ;  /* 0x0000001007980825 */ /* 0x101fe200078e00be */
[C---:B------:R-:W-:Y:S01]  /*1690*/  IADD3 R7, R175.reuse, 0x200, RZ ;  /* 0x00000200af077810 */ /* 0x040fe20007ffe0ff */
[----:B------:R0:W5:Y:S01]  /*16a0*/  @P0 LDG.E.128 R128, desc[UR4][R184.64] ;  /* 0x00000004b8800981 */ /* 0x000162000c1e1d00 */
[C---:B-1----:R-:W-:Y:S01]  /*16b0*/  IADD3 R172, R175.reuse, 0x500, RZ ;  /* 0x00000500afac7810 */ /* 0x042fe20007ffe0ff */
[----:B------:R-:W-:Y:S01]  /*16c0*/  @P0 IMAD.WIDE.U32 R154, R174, 0x10, R190 ;  /* 0x00000010ae9a0825 */ /* 0x000fe200078e00be */
[C---:B------:R-:W-:Y:S01]  /*16d0*/  IADD3 R174, R175.reuse, 0x400, RZ ;  /* 0x00000400afae7810 */ /* 0x040fe20007ffe0ff */
[----:B------:R-:W3:Y:S01]  /*16e0*/  LDG.E.128 R16, desc[UR4][R16.64] ;  /* 0x0000000410107981 */ /* 0x000ee2000c1e1d00 */
[----:B----4-:R-:W-:Y:S01]  /*16f0*/  IADD3 R170, R175, 0x600, RZ ;  /* 0x00000600afaa7810 */ /* 0x010fe20007ffe0ff */
[----:B------:R-:W-:-:S02]  /*1700*/  IMAD.WIDE.U32 R186, R177, 0x4, R192 ;  /* 0x00000004b1ba7825 */ /* 0x000fc400078e00c0 */
[----:B------:R-:W4:Y:S02]  /*1710*/  LDG.E.128 R20, desc[UR4][R20.64] ;  /* 0x0000000414147981 */ /* 0x000f24000c1e1d00 */
[--C-:B0-----:R-:W-:Y:S02]  /*1720*/  IMAD.WIDE.U32 R184, R7, 0x4, R192.reuse ;  /* 0x0000000407b87825 */ /* 0x101fe400078e00c0 */
[----:B------:R-:W4:Y:S02]  /*1730*/  LDG.E.128 R28, desc[UR4][R28.64] ;  /* 0x000000041c1c7981 */ /* 0x000f24000c1e1d00 */
[--C-:B------:R-:W-:Y:S02]  /*1740*/  IMAD.WIDE.U32 R176, R176, 0x4, R192.reuse ;  /* 0x00000004b0b07825 */ /* 0x100fe400078e00c0 */
[----:B------:R-:W4:Y:S02]  /*1750*/  LDG.E.128 R32, desc[UR4][R32.64] ;  /* 0x0000000420207981 */ /* 0x000f24000c1e1d00 */
[----:B------:R-:W-:-:S02]  /*1760*/  IMAD.WIDE.U32 R174, R174, 0x4, R192 ;  /* 0x00000004aeae7825 */ /* 0x000fc400078e00c0 */
[----:B------:R-:W5:Y:S02]  /*1770*/  @P0 LDG.E.128 R140, desc[UR4][R152.64] ;  /* 0x00000004988c0981 */ /* 0x000f64000c1e1d00 */
[--C-:B------:R-:W-:Y:S02]  /*1780*/  IMAD.WIDE.U32 R172, R172, 0x4, R192.reuse ;  /* 0x00000004acac7825 */ /* 0x100fe400078e00c0 */
[----:B------:R-:W5:Y:S02]  /*1790*/  @P0 LDG.E.128 R144, desc[UR4][R154.64] ;  /* 0x000000049a900981 */ /* 0x000f64000c1e1d00 */
[----:B------:R-:W-:Y:S02]  /*17a0*/  IMAD.WIDE.U32 R170, R170, 0x4, R192 ;  /* 0x00000004aaaa7825 */ /* 0x000fe400078e00c0 */
[----:B------:R-:W4:Y:S04]  /*17b0*/  LDL R192, [R1+0x20] ;  /* 0x0000200001c07983 */ /* 0x000f280000100800 */
[----:B------:R-:W4:Y:S01]  /*17c0*/  LDL R193, [R1+0x24] ;  /* 0x0000240001c17983 */ /* 0x000f220000100800 */
[----:B------:R-:W-:-:S03]  /*17d0*/  ISETP.NE.AND P0, PT, R194, RZ, PT ;  /* 0x000000ffc200720c */ /* 0x000fc60003f05270 */
[----:B------:R-:W4:Y:S04]  /*17e0*/  LDL R194, [R1+0x28] ;  /* 0x0000280001c27983 */ /* 0x000f280000100800 */
[----:B------:R-:W4:Y:S04]  /*17f0*/  LDL R191, [R1+0x1c] ;  /* 0x00001c0001bf7983 */ /* 0x000f280000100800 */
[----:B------:R2:W5:Y:S04]  /*1800*/  LDG.E R7, desc[UR4][R170.64] ;  /* 0x00000004aa077981 */ /* 0x000568000c1e1900 */
[----:B------:R0:W5:Y:S04]  /*1810*/  LDG.E R183, desc[UR4][R172.64] ;  /* 0x00000004acb77981 */ /* 0x000168000c1e1900 */
[----:B------:R-:W5:Y:S04]  /*1820*/  LDG.E R198, desc[UR4][R184.64] ;  /* 0x00000004b8c67981 */ /* 0x000f68000c1e1900 */
[----:B------:R-:W5:Y:S04]  /*1830*/  LDG.E R203, desc[UR4][R186.64] ;  /* 0x00000004bacb7981 */ /* 0x000f68000c1e1900 */
[----:B------:R1:W5:Y:S04]  /*1840*/  LDG.E R184, desc[UR4][R174.64] ;  /* 0x00000004aeb87981 */ /* 0x000368000c1e1900 */
[----:B------:R1:W5:Y:S01]  /*1850*/  LDG.E R185, desc[UR4][R176.64] ;  /* 0x00000004b0b97981 */ /* 0x000362000c1e1900 */
[----:B--2---:R-:W-:-:S02]  /*1860*/  MOV R170, R156 ;  /* 0x0000009c00aa7202 */ /* 0x004fc40000000f00 */
[----:B------:R-:W-:Y:S02]  /*1870*/  SHF.R.U64 R155, R156, 0x10, R157 ;  /* 0x000000109c9b7819 */ /* 0x000fe4000000129d */
[----:B------:R-:W-:-:S05]  /*1880*/  MOV R156, R157 ;  /* 0x0000009d009c7202 */ /* 0x000fca0000000f00 */
[----:B------:R-:W-:Y:S01]  /*1890*/  HADD2.F32 R156, -RZ, R156.H0_H0 ;  /* 0x2000009cff9c7230 */ /* 0x000fe20000004100 */
[----:B---3--:R-:W-:-:S04]  /*18a0*/  FSEL R0, R0, RZ, !P0 ;  /* 0x000000ff00007208 */ /* 0x008fc80004000000 */
[----:B------:R-:W-:Y:S01]  /*18b0*/  FADD.FTZ R50, R50, R156 ;  /* 0x0000009c32327221 */ /* 0x000fe20000010000 */
[C---:B------:R-:W-:Y:S01]  /*18c0*/  FADD.FTZ R190, -R0.reuse, R8 ;  /* 0x0000000800be7221 */ /* 0x040fe20000010100 */
[C---:B------:R-:W-:Y:S01]  /*18d0*/  FADD.FTZ R8, -R0.reuse, R9 ;  /* 0x0000000900087221 */ /* 0x040fe20000010100 */
[C---:B------:R-:W-:Y:S01]  /*18e0*/  FADD.FTZ R9, -R0.reuse, R10 ;  /* 0x0000000a00097221 */ /* 0x040fe20000010100 */
[----:B------:R-:W-:-:S03]  /*18f0*/  FADD.FTZ R10, -R0, R11 ;  /* 0x0000000b000a7221 */ /* 0x000fc60000010100 */
[----:B------:R-:W-:Y:S01]  /*1900*/  FMUL.FTZ R9, R3, R9 ;  /* 0x0000000903097220 */ /* 0x000fe20000410000 */
[----:B------:R-:W-:-:S03]  /*1910*/  FADD.FTZ R11, -R0, R12 ;  /* 0x0000000c000b7221 */ /* 0x000fc60000010100 */
[----:B------:R-:W-:Y:S01]  /*1920*/  FFMA.FTZ R118, R9, R156, R118 ;  /* 0x0000009c09767223 */ /* 0x000fe20000010076 */
[C---:B------:R-:W-:Y:S01]  /*1930*/  FADD.FTZ R12, -R0.reuse, R13 ;  /* 0x0000000d000c7221 */ /* 0x040fe20000010100 */
[C---:B------:R-:W-:Y:S01]  /*1940*/  FADD.FTZ R13, -R0.reuse, R14 ;  /* 0x0000000e000d7221 */ /* 0x040fe20000010100 */
[----:B------:R-:W-:Y:S01]  /*1950*/  FADD.FTZ R14, -R0, R15 ;  /* 0x0000000f000e7221 */ /* 0x000fe20000010100 */
[----:B------:R-:W-:Y:S01]  /*1960*/  HADD2.F32 R155, -RZ, R155.H0_H0 ;  /* 0x2000009bff9b7230 */ /* 0x000fe20000004100 */
[----:B0-----:R-:W-:Y:S02]  /*1970*/  SHF.R.U32.HI R173, RZ, 0x10, R157 ;  /* 0x00000010ffad7819 */ /* 0x001fe4000001169d */
[----:B------:R-:W-:Y:S02]  /*1980*/  MOV R154, R158 ;  /* 0x0000009e009a7202 */ /* 0x000fe40000000f00 */
[----:B------:R-:W-:Y:S02]  /*1990*/  SHF.R.U64 R152, R158, 0x10, R159 ;  /* 0x000000109e987819 */ /* 0x000fe4000000129f */
[----:B------:R-:W-:-:S02]  /*19a0*/  MOV R153, R159 ;  /* 0x0000009f00997202 */ /* 0x000fc40000000f00 */
[----:B------:R-:W-:Y:S02]  /*19b0*/  SHF.R.U32.HI R157, RZ, 0x10, R159 ;  /* 0x00000010ff9d7819 */ /* 0x000fe4000001169f */
[----:B------:R-:W-:Y:S01]  /*19c0*/  MOV R158, R160 ;  /* 0x000000a0009e7202 */ /* 0x000fe20000000f00 */
        /* <DEDUP_REMOVED lines=9> */
[C---:B------:R-:W-:Y:S01]  /*1a60*/  FADD.FTZ R24, -R0.reuse, R25 ;  /* 0x0000001900187221 */ /* 0x040fe20000010100 */
[----:B------:R-:W-:Y:S01]  /*1a70*/  FADD.FTZ R25, -R0, R26 ;  /* 0x0000001a00197221 */ /* 0x000fe20000010100 */
[----:B------:R-:W-:-:S02]  /*1a80*/  FMUL.FTZ R195, R192, R156 ;  /* 0x0000009cc0c37220 */ /* 0x000fc40000410000 */
[----:B------:R-:W2:Y:S04]  /*1a90*/  LDL R156, [R1+0x10] ;  /* 0x00001000019c7983 */ /* 0x000ea80000100800 */
[----:B------:R-:W3:Y:S01]  /*1aa0*/  LDL R192, [R1+0x14] ;  /* 0x0000140001c07983 */ /* 0x000ee20000100800 */
[----:B------:R-:W-:Y:S01]  /*1ab0*/  FMUL.FTZ R196, R193, R155 ;  /* 0x0000009bc1c47220 */ /* 0x000fe20000410000 */
[----:B------:R-:W-:Y:S02]  /*1ac0*/  FADD.FTZ R26, -R0, R27 ;  /* 0x0000001b001a7221 */ /* 0x000fe40000010100 */
[----:B------:R-:W4:Y:S01]  /*1ad0*/  LDL R193, [R1+0x18] ;  /* 0x0000180001c17983 */ /* 0x000f220000100800 */
        /* <DEDUP_REMOVED lines=8> */
[----:B------:R-:W-:-:S02]  /*1b60*/  SHF.R.U64 R162, R162, 0x10, R163 ;  /* 0x00000010a2a27819 */ /* 0x000fc400000012a3 */
[----:B------:R-:W-:Y:S02]  /*1b70*/  MOV R161, R163 ;  /* 0x000000a300a17202 */ /* 0x000fe40000000f00 */
[----:B-1----:R-:W-:Y:S01]  /*1b80*/  SHF.R.U32.HI R174, RZ, 0x10, R163 ;  /* 0x00000010ffae7819 */ /* 0x002fe200000116a3 */
[----:B------:R-:W-:Y:S01]  /*1b90*/  FADD.FTZ R31, -R0, R32 ;  /* 0x00000020001f7221 */ /* 0x000fe20000010100 */
[----:B------:R-:W-:Y:S02]  /*1ba0*/  MOV R163, R164 ;  /* 0x000000a400a37202 */ /* 0x000fe40000000f00 */
[----:B------:R-:W-:Y:S01]  /*1bb0*/  SHF.R.U64 R175, R164, 0x10, R165 ;  /* 0x00000010a4af7819 */ /* 0x000fe200000012a5 */
[C---:B------:R-:W-:Y:S01]  /*1bc0*/  FADD.FTZ R32, -R0.reuse, R33 ;  /* 0x0000002100207221 */ /* 0x040fe20000010100 */
[----:B------:R-:W-:Y:S01]  /*1bd0*/  MOV R164, R165 ;  /* 0x000000a500a47202 */ /* 0x000fe20000000f00 */
[----:B------:R-:W-:Y:S01]  /*1be0*/  FADD.FTZ R33, -R0, R34 ;  /* 0x0000002200217221 */ /* 0x000fe20000010100 */
[----:B------:R-:W-:-:S02]  /*1bf0*/  HADD2.F32 R170, -RZ, R170.H0_H0 ;  /* 0x200000aaffaa7230 */ /* 0x000fc40000004100 */
[----:B------:R-:W-:Y:S01]  /*1c00*/  FADD.FTZ R34, -R0, R35 ;  /* 0x0000002300227221 */ /* 0x000fe20000010100 */
[----:B------:R-:W-:Y:S02]  /*1c10*/  HADD2.F32 R173, -RZ, R173.H0_H0 ;  /* 0x200000adffad7230 */ /* 0x000fe40000004100 */
[C---:B------:R-:W-:Y:S01]  /*1c20*/  FMUL.FTZ R0, R3.reuse, R190 ;  /* 0x000000be03007220 */ /* 0x040fe20000410000 */
[----:B------:R-:W-:Y:S01]  /*1c30*/  FMUL.FTZ R10, R3, R10 ;  /* 0x0000000a030a7220 */ /* 0x000fe20000410000 */
[----:B------:R-:W-:Y:S02]  /*1c40*/  HADD2.F32 R190, -RZ, R164.H0_H0 ;  /* 0x200000a4ffbe7230 */ /* 0x000fe40000004100 */
[----:B------:R-:W-:Y:S01]  /*1c50*/  FMUL.FTZ R35, R194, R170 ;  /* 0x000000aac2237220 */ /* 0x000fe20000410000 */
[----:B------:R-:W4:Y:S01]  /*1c60*/  LDL R164, [R1+0xc] ;  /* 0x00000c0001a47983 */ /* 0x000f220000100800 */
[----:B------:R-:W-:Y:S01]  /*1c70*/  FADD.FTZ R51, R51, R173 ;  /* 0x000000ad33337221 */ /* 0x000fe20000010000 */
[-C--:B------:R-:W-:Y:S01]  /*1c80*/  FFMA.FTZ R119, R10, R173.reuse, R119 ;  /* 0x000000ad0a777223 */ /* 0x080fe20000010077 */
[----:B------:R-:W-:Y:S01]  /*1c90*/  FMUL.FTZ R194, R191, R173 ;  /* 0x000000adbfc27220 */ /* 0x000fe20000410000 */
[----:B------:R-:W-:-:S02]  /*1ca0*/  HADD2.F32 R173, -RZ, R163.H0_H0 ;  /* 0x200000a3ffad7230 */ /* 0x000fc40000004100 */
[----:B------:R-:W4:Y:S01]  /*1cb0*/  LDL R163, [R1+0x8] ;  /* 0x0000080001a37983 */ /* 0x000f220000100800 */
[----:B------:R-:W-:Y:S01]  /*1cc0*/  FMUL.FTZ R8, R3, R8 ;  /* 0x0000000803087220 */ /* 0x000fe20000410000 */
[----:B------:R-:W-:Y:S01]  /*1cd0*/  FADD.FTZ R48, R48, R170 ;  /* 0x000000aa30307221 */ /* 0x000fe20000010000 */
[----:B------:R-:W-:Y:S01]  /*1ce0*/  FFMA.FTZ R116, R0, R170, R116 ;  /* 0x000000aa00747223 */ /* 0x000fe20000010074 */
[----:B------:R-:W-:Y:S02]  /*1cf0*/  HADD2.F32 R170, -RZ, R161.H0_H0 ;  /* 0x200000a1ffaa7230 */ /* 0x000fe40000004100 */
[----:B------:R-:W4:Y:S01]  /*1d00*/  LDL R161, [R1+0x4] ;  /* 0x0000040001a17983 */ /* 0x000f220000100800 */
[----:B------:R-:W-:Y:S01]  /*1d10*/  FADD.FTZ R49, R49, R155 ;  /* 0x0000009b31317221 */ /* 0x000fe20000010000 */
[----:B------:R-:W-:Y:S01]  /*1d20*/  FFMA.FTZ R117, R8, R155, R117 ;  /* 0x0000009b08757223 */ /* 0x000fe20000010075 */
[----:B------:R-:W-:Y:S02]  /*1d30*/  HADD2.F32 R155, -RZ, R162.H0_H0 ;  /* 0x200000a2ff9b7230 */ /* 0x000fe40000004100 */
[----:B------:R-:W4:Y:S01]  /*1d40*/  LDL R162, [R1] ;  /* 0x0000000001a27983 */ /* 0x000f220000100800 */
[----:B------:R-:W-:-:S02]  /*1d50*/  HADD2.F32 R153, -RZ, R153.H0_H0 ;  /* 0x20000099ff997230 */ /* 0x000fc40000004100 */
[C---:B------:R-:W-:Y:S01]  /*1d60*/  FMUL.FTZ R13, R3.reuse, R13 ;  /* 0x0000000d030d7220 */ /* 0x040fe20000410000 */
        /* <DEDUP_REMOVED lines=9> */
[C---:B------:R-:W-:Y:S01]  /*1e00*/  FMUL.FTZ R14, R3.reuse, R14 ;  /* 0x0000000e030e7220 */ /* 0x040fe20000410000 */
[----:B------:R-:W-:Y:S02]  /*1e10*/  HADD2.F32 R158, -RZ, R158.H0_H0 ;  /* 0x2000009eff9e7230 */ /* 0x000fe40000004100 */
[----:B------:R-:W-:Y:S01]  /*1e20*/  FMUL.FTZ R15, R3, R15 ;  /* 0x0000000f030f7220 */ /* 0x000fe20000410000 */
[----:B------:R-:W-:Y:S01]  /*1e30*/  FADD.FTZ R55, R55, R157 ;  /* 0x0000009d37377221 */ /* 0x000fe20000010000 */
[----:B------:R-:W-:Y:S01]  /*1e40*/  FFMA.FTZ R115, R14, R157, R115 ;  /* 0x0000009d0e737223 */ /* 0x000fe20000010073 */
[----:B------:R-:W-:Y:S02]  /*1e50*/  HADD2.F32 R159, -RZ, R159.H0_H0 ;  /* 0x2000009fff9f7230 */ /* 0x000fe40000004100 */
        /* <DEDUP_REMOVED lines=9> */
[----:B------:R-:W-:Y:S01]  /*1ef0*/  FFMA.FTZ R110, R17, R160, R110 ;  /* 0x000000a0116e7223 */ /* 0x000fe2000001006e */
[----:B------:R-:W-:Y:S02]  /*1f00*/  HADD2.F32 R172, -RZ, R172.H0_H0 ;  /* 0x200000acffac7230 */ /* 0x000fe40000004100 */
[C---:B------:R-:W-:Y:S01]  /*1f10*/  FMUL.FTZ R18, R3.reuse, R18 ;  /* 0x0000001203127220 */ /* 0x040fe20000410000 */
[C---:B------:R-:W-:Y:S01]  /*1f20*/  FMUL.FTZ R19, R3.reuse, R19 ;  /* 0x0000001303137220 */ /* 0x040fe20000410000 */
[----:B------:R-:W-:Y:S01]  /*1f30*/  SHF.R.U32.HI R176, RZ, 0x10, R165 ;  /* 0x00000010ffb07819 */ /* 0x000fe200000116a5 */
[C---:B------:R-:W-:Y:S01]  /*1f40*/  FMUL.FTZ R20, R3.reuse, R20 ;  /* 0x0000001403147220 */ /* 0x040fe20000410000 */
[----:B------:R-:W-:Y:S01]  /*1f50*/  MOV R165, R166 ;  /* 0x000000a600a57202 */ /* 0x000fe20000000f00 */
[----:B------:R-:W-:Y:S01]  /*1f60*/  HADD2.F32 R174, -RZ, R174.H0_H0 ;  /* 0x200000aeffae7230 */ /* 0x000fe20000004100 */
[----:B------:R-:W-:Y:S01]  /*1f70*/  SHF.R.U64 R177, R166, 0x10, R167 ;  /* 0x00000010a6b17819 */ /* 0x000fe200000012a7 */
[----:B------:R-:W-:Y:S01]  /*1f80*/  FMUL.FTZ R21, R3, R21 ;  /* 0x0000001503157220 */ /* 0x000fe20000410000 */
[----:B------:R-:W-:Y:S01]  /*1f90*/  MOV R166, R167 ;  /* 0x000000a700a67202 */ /* 0x000fe20000000f00 */
[----:B------:R-:W-:-:S02]  /*1fa0*/  HADD2.F32 R191, -RZ, R165.H0_H0 ;  /* 0x200000a5ffbf7230 */ /* 0x000fc40000004100 */
[----:B------:R-:W-:Y:S01]  /*1fb0*/  FMUL.FTZ R165, R248, R174 ;  /* 0x000000aef8a57220 */ /* 0x000fe20000410000 */
[----:B------:R-:W-:Y:S01]  /*1fc0*/  FMUL.FTZ R22, R3, R22 ;  /* 0x0000001603167220 */ /* 0x000fe20000410000 */
[----:B------:R-:W-:Y:S01]  /*1fd0*/  SHF.R.U32.HI R167, RZ, 0x10, R167 ;  /* 0x00000010ffa77819 */ /* 0x000fe200000116a7 */
[----:B------:R-:W-:Y:S02]  /*1fe0*/  HADD2.F32 R175, -RZ, R175.H0_H0 ;  /* 0x200000afffaf7230 */ /* 0x000fe40000004100 */
[----:B------:R-:W-:Y:S02]  /*1ff0*/  HADD2.F32 R200, -RZ, R166.H0_H0 ;  /* 0x200000a6ffc87230 */ /* 0x000fe40000004100 */
[----:B------:R-:W-:Y:S01]  /*2000*/  FMUL.FTZ R166, R247, R173 ;  /* 0x000000adf7a67220 */ /* 0x000fe20000410000 */
[----:B------:R-:W-:Y:S01]  /*2010*/  MOV R186, R168 ;  /* 0x000000a800ba7202 */ /* 0x000fe20000000f00 */
[----:B------:R-:W-:Y:S01]  /*2020*/  FMUL.FTZ R23, R3, R23 ;  /* 0x0000001703177220 */ /* 0x000fe20000410000 */
[----:B------:R-:W-:Y:S01]  /*2030*/  SHF.R.U64 R168, R168, 0x10, R169 ;  /* 0x00000010a8a87819 */ /* 0x000fe200000012a9 */
[----:B------:R-:W-:-:S02]  /*2040*/  HADD2.F32 R201, -RZ, R167.H0_H0 ;  /* 0x200000a7ffc97230 */ /* 0x000fc40000004100 */
[----:B------:R-:W-:Y:S01]  /*2050*/  FMUL.FTZ R167, R246, R175 ;  /* 0x000000aff6a77220 */ /* 0x000fe20000410000 */
[----:B------:R-:W-:Y:S01]  /*2060*/  MOV R187, R169 ;  /* 0x000000a900bb7202 */ /* 0x000fe20000000f00 */
[----:B------:R-:W-:Y:S01]  /*2070*/  FMUL.FTZ R24, R3, R24 ;  /* 0x0000001803187220 */ /* 0x000fe20000410000 */
[----:B------:R-:W-:Y:S01]  /*2080*/  SHF.R.U32.HI R169, RZ, 0x10, R169 ;  /* 0x00000010ffa97819 */ /* 0x000fe200000116a9 */
[----:B------:R-:W-:Y:S02]  /*2090*/  HADD2.F32 R176, -RZ, R176.H0_H0 ;  /* 0x200000b0ffb07230 */ /* 0x000fe40000004100 */
[----:B------:R-:W-:Y:S02]  /*20a0*/  HADD2.F32 R238, -RZ, R168.H0_H0 ;  /* 0x200000a8ffee7230 */ /* 0x000fe40000004100 */
[----:B------:R-:W-:Y:S01]  /*20b0*/  FMUL.FTZ R168, R245, R190 ;  /* 0x000000bef5a87220 */ /* 0x000fe20000410000 */
[----:B------:R-:W-:Y:S01]  /*20c0*/  FMUL.FTZ R25, R3, R25 ;  /* 0x0000001903197220 */ /* 0x000fe20000410000 */
[----:B------:R-:W-:-:S02]  /*20d0*/  HADD2.F32 R239, -RZ, R169.H0_H0 ;  /* 0x200000a9ffef7230 */ /* 0x000fc40000004100 */
[----:B------:R-:W-:Y:S01]  /*20e0*/  FMUL.FTZ R169, R244, R176 ;  /* 0x000000b0f4a97220 */ /* 0x000fe20000410000 */
[----:B------:R-:W-:Y:S01]  /*20f0*/  FMUL.FTZ R26, R3, R26 ;  /* 0x0000001a031a7220 */ /* 0x000fe20000410000 */
[----:B------:R-:W-:Y:S02]  /*2100*/  HADD2.F32 R177, -RZ, R177.H0_H0 ;  /* 0x200000b1ffb17230 */ /* 0x000fe40000004100 */
        /* <DEDUP_REMOVED lines=51> */
[----:B------:R-:W-:Y:S01]  /*2440*/  FADD.FTZ R153, RZ, R35 ;  /* 0x00000023ff997221 */ /* 0x000fe20000010000 */
[----:B---3--:R-:W-:Y:S01]  /*2450*/  FMUL.FTZ R192, R192, R152 ;  /* 0x00000098c0c07220 */ /* 0x008fe20000410000 */
[----:B------:R-:W-:-:S02]  /*2460*/  FFMA.FTZ R152, R0, R35, RZ ;  /* 0x0000002300987223 */ /* 0x000fc400000100ff */
[----:B------:R-:W-:Y:S02]  /*2470*/  FADD.FTZ R153, R153, R196 ;  /* 0x000000c499997221 */ /* 0x000fe40000010000 */
[----:B------:R-:W-:Y:S02]  /*2480*/  FFMA.FTZ R152, R8, R196, R152 ;  /* 0x000000c408987223 */ /* 0x000fe40000010098 */
[----:B------:R-:W-:Y:S02]  /*2490*/  FADD.FTZ R153, R153, R195 ;  /* 0x000000c399997221 */ /* 0x000fe40000010000 */
[----:B------:R-:W-:Y:S01]  /*24a0*/  FFMA.FTZ R152, R9, R195, R152 ;  /* 0x000000c309987223 */ /* 0x000fe20000010098 */
[----:B----4-:R-:W-:Y:S01]  /*24b0*/  FMUL.FTZ R193, R193, R154 ;  /* 0x0000009ac1c17220 */ /* 0x010fe20000410000 */
[----:B------:R-:W-:Y:S02]  /*24c0*/  FADD.FTZ R153, R153, R194 ;  /* 0x000000c299997221 */ /* 0x000fe40000010000 */
[----:B------:R-:W-:-:S02]  /*24d0*/  FFMA.FTZ R152, R10, R194, R152 ;  /* 0x000000c20a987223 */ /* 0x000fc40000010098 */
[----:B------:R-:W-:Y:S02]  /*24e0*/  FADD.FTZ R153, R153, R193 ;  /* 0x000000c199997221 */ /* 0x000fe40000010000 */
[----:B------:R-:W-:Y:S02]  /*24f0*/  FFMA.FTZ R152, R11, R193, R152 ;  /* 0x000000c10b987223 */ /* 0x000fe40000010098 */
[----:B------:R-:W-:Y:S02]  /*2500*/  FADD.FTZ R153, R153, R192 ;  /* 0x000000c099997221 */ /* 0x000fe40000010000 */
[----:B------:R-:W-:Y:S02]  /*2510*/  FFMA.FTZ R152, R12, R192, R152 ;  /* 0x000000c00c987223 */ /* 0x000fe40000010098 */
[----:B------:R-:W-:Y:S02]  /*2520*/  FADD.FTZ R153, R153, R156 ;  /* 0x0000009c99997221 */ /* 0x000fe40000010000 */
[----:B------:R-:W-:Y:S01]  /*2530*/  FFMA.FTZ R152, R13, R156, R152 ;  /* 0x0000009c0d987223 */ /* 0x000fe20000010098 */
[----:B------:R-:W-:-:S04]  /*2540*/  FMUL.FTZ R157, R164, R157 ;  /* 0x0000009da49d7220 */ /* 0x000fc80000410000 */
[----:B------:R-:W-:Y:S01]  /*2550*/  FADD.FTZ R153, R153, R157 ;  /* 0x0000009d99997221 */ /* 0x000fe20000010000 */
[----:B------:R-:W-:Y:S01]  /*2560*/  FFMA.FTZ R152, R14, R157, R152 ;  /* 0x0000009d0e987223 */ /* 0x000fe20000010098 */
[----:B------:R-:W-:-:S04]  /*2570*/  FMUL.FTZ R158, R163, R158 ;  /* 0x0000009ea39e7220 */ /* 0x000fc80000410000 */
[----:B------:R-:W-:Y:S01]  /*2580*/  FADD.FTZ R153, R153, R158 ;  /* 0x0000009e99997221 */ /* 0x000fe20000010000 */
[----:B------:R-:W-:Y:S01]  /*2590*/  FFMA.FTZ R152, R15, R158, R152 ;  /* 0x0000009e0f987223 */ /* 0x000fe20000010098 */
[----:B------:R-:W-:-:S04]  /*25a0*/  FMUL.FTZ R159, R161, R159 ;  /* 0x0000009fa19f7220 */ /* 0x000fc80000410000 */
[----:B------:R-:W-:Y:S01]  /*25b0*/  FADD.FTZ R153, R153, R159 ;  /* 0x0000009f99997221 */ /* 0x000fe20000010000 */
[----:B------:R-:W-:Y:S01]  /*25c0*/  FMUL.FTZ R160, R162, R160 ;  /* 0x000000a0a2a07220 */ /* 0x000fe20000410000 */
        /* <DEDUP_REMOVED lines=44> */
[----:B------:R-:W-:-:S07]  /*2890*/  FFMA.FTZ R153, R34, R177, R152 ;  /* 0x000000b122997223 */ /* 0x000fce0000010098 */
.L_x_11005:
[----:B------:R-:W-:Y:S05]  /*28a0*/  BSYNC B0 ;  /* 0x0000000000007941 */ /* 0x000fea0003800000 */
.L_x_11003:
        /* <DEDUP_REMOVED lines=26> */
.L_x_11156:
[----:B------:R-:W2:Y:S01]  /*2a50*/  S2R R187, SR_CgaCtaId ;  /* 0x0000000000bb7919 */ /* 0x000ea20000008800 */
[----:B01----:R-:W-:Y:S01]  /*2a60*/  FADD.FTZ R153, R153, R154 ;  /* 0x0000009a99997221 */ /* 0x003fe20000010000 */
[----:B------:R-:W0:Y:S01]  /*2a70*/  LDC R191, c[0x0][0x218] ;  /* 0x00008600ffbf7b82 */ /* 0x000e220000000800 */
[----:B------:R-:W-:Y:S01]  /*2a80*/  @!P0 LOP3.LUT R155, R201, 0x7, RZ, 0xc0, !PT ;  /* 0x00000007c99b8812 */ /* 0x000fe200078ec0ff */
[----:B------:R-:W-:Y:S01]  /*2a90*/  FADD.FTZ R152, R190, R200 ;  /* 0x000000c8be987221 */ /* 0x000fe20000010000 */
[----:B------:R-:W-:Y:S01]  /*2aa0*/  MOV R154, 0x400 ;  /* 0x00000400009a7802 */ /* 0x000fe20000000f00 */
[----:B------:R-:W-:Y:S05]  /*2ab0*/  WARPSYNC.ALL ;  /* 0x0000000000007948 */ /* 0x000fea0003800000 */
[----:B------:R-:W-:-:S02]  /*2ac0*/  @!P0 IADD3 R155, R186, R155, RZ ;  /* 0x0000009bba9b8210 */ /* 0x000fc40007ffe0ff */
[----:B--2---:R-:W-:-:S04]  /*2ad0*/  LEA R154, R187, R154, 0x18 ;  /* 0x0000009abb9a7211 */ /* 0x004fc800078ec0ff */
[-C--:B------:R-:W-:Y:S02]  /*2ae0*/  @!P0 LEA R155, R155, R154.reuse, 0x3 ;  /* 0x0000009a9b9b8211 */ /* 0x080fe400078e18ff */
[----:B------:R-:W-:-:S03]  /*2af0*/  LEA R186, R186, R154, 0x3 ;  /* 0x0000009ababa7211 */ /* 0x000fc600078e18ff */
        /* <DEDUP_REMOVED lines=47> */
[--C-:B------:R-:W-:Y:S02]  /*2df0*/  @P3 SHF.R.U64 R152, R152, 0x10, R153.reuse ;  /* 0x0000001098983819 */ /* 0x100fe40000001299 */
[--C-:B------:R-:W-:Y:S02]  /*2e00*/  @P3 PRMT R233, R233, 0x5410, R153.reuse ;  /* 0x00005410e9e93816 */ /* 0x100fe40000000099 */
        /* <DEDUP_REMOVED lines=11> */
.L_x_11008:
[----:B------:R-:W-:Y:S05]  /*2ec0*/  BSYNC B0 ;  /* 0x0000000000007941 */ /* 0x000fea0003800000 */
.L_x_11007:
[----:B------:R-:W-:Y:S04]  /*2ed0*/  BSSY B0, `(.L_x_11009) ;  /* 0x000000d000007945 */ /* 0x000fe80003800000 */
        /* <DEDUP_REMOVED lines=12> */
.L_x_11010:
[----:B------:R-:W-:Y:S05]  /*2fa0*/  BSYNC B0 ;  /* 0x0000000000007941 */ /* 0x000fea0003800000 */
.L_x_11009:
        /* <DEDUP_REMOVED lines=9> */
.L_x_11012:
[----:B------:R-:W-:Y:S05]  /*3040*/  BSYNC B0 ;  /* 0x0000000000007941 */ /* 0x000fea0003800000 */
.L_x_11011:
[----:B------:R-:W-:Y:S04]  /*3050*/  BSSY B0, `(.L_x_11013) ;  /* 0x000000d000007945 */ /* 0x000fe80003800000 */
        /* <DEDUP_REMOVED lines=12> */
.L_x_11014:
[----:B------:R-:W-:Y:S05]  /*3120*/  BSYNC B0 ;  /* 0x0000000000007941 */ /* 0x000fea0003800000 */
.L_x_11013:
        /* <DEDUP_REMOVED lines=9> */
.L_x_11016:
[----:B------:R-:W-:Y:S05]  /*31c0*/  BSYNC B0 ;  /* 0x0000000000007941 */ /* 0x000fea0003800000 */
.L_x_11015:
        /* <DEDUP_REMOVED lines=11> */
[----:B------:R-:W-:-:S07]  /*3280*/  F2FP.F16.F32.PACK_AB R181, RZ, R181 ;  /* 0x000000b5ffb5723e */ /* 0x000fce00000000ff */
.L_x_11018:
[----:B------:R-:W-:Y:S05]  /*3290*/  BSYNC B0 ;  /* 0x0000000000007941 */ /* 0x000fea0003800000 */
.L_x_11017:
        /* <DEDUP_REMOVED lines=9> */
.L_x_11020:
[----:B------:R-:W-:Y:S05]  /*3330*/  BSYNC B0 ;  /* 0x0000000000007941 */ /* 0x000fea0003800000 */
.L_x_11019:
        /* <DEDUP_REMOVED lines=13> */
.L_x_11022:
[----:B------:R-:W-:Y:S05]  /*3410*/  BSYNC B0 ;  /* 0x0000000000007941 */ /* 0x000fea0003800000 */
.L_x_11021:
        /* <DEDUP_REMOVED lines=24> */
.L_x_11024:
[----:B------:R-:W-:Y:S05]  /*35a0*/  BSYNC B0 ;  /* 0x0000000000007941 */ /* 0x000fea0003800000 */
.L_x_11023:
        /* <DEDUP_REMOVED lines=8> */
[--C-:B------:R-:W-:Y:S02]  /*3630*/  SHF.R.U32.HI R234, RZ, 0x10, R153.reuse ;  /* 0x00000010ffea7819 */ /* 0x100fe40000011699 */
[----:B------:R-:W-:-:S07]  /*3640*/  PRMT R233, R233, 0x5410, R153 ;  /* 0x00005410e9e97816 */ /* 0x000fce0000000099 */
.L_x_11026:
[----:B------:R-:W-:Y:S05]  /*3650*/  BSYNC B0 ;  /* 0x0000000000007941 */ /* 0x000fea0003800000 */
.L_x_11025:
        /* <DEDUP_REMOVED lines=9> */
.L_x_11028:
[----:B------:R-:W-:Y:S05]  /*36f0*/  BSYNC B0 ;  /* 0x0000000000007941 */ /* 0x000fea0003800000 */
.L_x_11027:
        /* <DEDUP_REMOVED lines=13> */
.L_x_11030:
[----:B------:R-:W-:Y:S05]  /*37d0*/  BSYNC B0 ;  /* 0x0000000000007941 */ /* 0x000fea0003800000 */
.L_x_11029:
        /* <DEDUP_REMOVED lines=11> */
.L_x_11032:
[----:B------:R-:W-:Y:S05]  /*3890*/  BSYNC B0 ;  /* 0x0000000000007941 */ /* 0x000fea0003800000 */
.L_x_11031:
        /* <DEDUP_REMOVED lines=13> */
.L_x_11034:
[----:B------:R-:W-:Y:S05]  /*3970*/  BSYNC B0 ;  /* 0x0000000000007941 */ /* 0x000fea0003800000 */
.L_x_11033:
        /* <DEDUP_REMOVED lines=12> */
.L_x_11036:
[----:B------:R-:W-:Y:S05]  /*3a40*/  BSYNC B0 ;  /* 0x0000000000007941 */ /* 0x000fea0003800000 */
.L_x_11035:
        /* <DEDUP_REMOVED lines=12> */
.L_x_11038:
[----:B------:R-:W-:Y:S05]  /*3b10*/  BSYNC B0 ;  /* 0x0000000000007941 */ /* 0x000fea0003800000 */
.L_x_11037:
        /* <DEDUP_REMOVED lines=9> */
.L_x_11040:
[----:B------:R-:W-:Y:S05]  /*3bb0*/  BSYNC B0 ;  /* 0x0000000000007941 */ /* 0x000fea0003800000 */
.L_x_11039:
        /* <DEDUP_REMOVED lines=13> */
.L_x_11042:
[----:B------:R-:W-:Y:S05]  /*3c90*/  BSYNC B0 ;  /* 0x0000000000007941 */ /* 0x000fea0003800000 */
.L_x_11041:
        /* <DEDUP_REMOVED lines=21> */
.L_x_11044:
[----:B------:R-:W-:Y:S05]  /*3df0*/  BSYNC B0 ;  /* 0x0000000000007941 */ /* 0x000fea0003800000 */
.L_x_11043:
        /* <DEDUP_REMOVED lines=8> */
[--C-:B------:R-:W-:Y:S02]  /*3e80*/  SHF.R.U32.HI R234, RZ, 0x10, R153.reuse ;  /* 0x00000010ffea7819 */ /* 0x100fe40000011699 */
[----:B------:R-:W-:-:S07]  /*3e90*/  PRMT R233, R233, 0x5410, R153 ;  /* 0x00005410e9e97816 */ /* 0x000fce0000000099 */
.L_x_11046:
[----:B------:R-:W-:Y:S05]  /*3ea0*/  BSYNC B0 ;  /* 0x0000000000007941 */ /* 0x000fea0003800000 */
.L_x_11045:
        /* <DEDUP_REMOVED lines=9> */
.L_x_11048:
[----:B------:R-:W-:Y:S05]  /*3f40*/  BSYNC B0 ;  /* 0x0000000000007941 */ /* 0x000fea0003800000 */
.L_x_11047:
        /* <DEDUP_REMOVED lines=13> */
.L_x_11050:
[----:B------:R-:W-:Y:S05]  /*4020*/  BSYNC B0 ;  /* 0x0000000000007941 */ /* 0x000fea0003800000 */
.L_x_11049:
        /* <DEDUP_REMOVED lines=11> */
.L_x_11052:
[----:B------:R-:W-:Y:S05]  /*40e0*/  BSYNC B0 ;  /* 0x0000000000007941 */ /* 0x000fea0003800000 */
.L_x_11051:
        /* <DEDUP_REMOVED lines=13> */
.L_x_11054:
[----:B------:R-:W-:Y:S05]  /*41c0*/  BSYNC B0 ;  /* 0x0000000000007941 */ /* 0x000fea0003800000 */
.L_x_11053:
        /* <DEDUP_REMOVED lines=12> */
.L_x_11056:
[----:B------:R-:W-:Y:S05]  /*4290*/  BSYNC B0 ;  /* 0x0000000000007941 */ /* 0x000fea0003800000 */
.L_x_11055:
        /* <DEDUP_REMOVED lines=12> */
.L_x_11058:
[----:B------:R-:W-:Y:S05]  /*4360*/  BSYNC B0 ;  /* 0x0000000000007941 */ /* 0x000fea0003800000 */
.L_x_11057:
        /* <DEDUP_REMOVED lines=9> */
.L_x_11060:
[----:B------:R-:W-:Y:S05]  /*4400*/  BSYNC B0 ;  /* 0x0000000000007941 */ /* 0x000fea0003800000 */
.L_x_11059:
        /* <DEDUP_REMOVED lines=13> */
.L_x_11062:
[----:B------:R-:W-:Y:S05]  /*44e0*/  BSYNC B0 ;  /* 0x0000000000007941 */ /* 0x000fea0003800000 */
.L_x_11061:
        /* <DEDUP_REMOVED lines=17> */
.L_x_11064:
[----:B------:R-:W-:Y:S05]  /*4600*/  BSYNC B0 ;  /* 0x0000000000007941 */ /* 0x000fea0003800000 */
.L_x_11063:
[----:B01----:R-:W0:Y:S01]  /*4610*/  @P1 LDC.64 R154, c[0x0][0x308] ;  /* 0x0000c200ff9a1b82 */ /* 0x003e220000000a00 */
[C---:B------:R-:W-:Y:S01]  /*4620*/  @!P2 ISETP.NE.U32.AND P5, PT, R5.reuse, RZ, PT ;  /* 0x000000ff0500a20c */ /* 0x040fe20003fa5070 */
[----:B------:R-:W-:Y:S01]  /*4630*/  BSSY B0, `(.L_x_11065) ;  /* 0x000000c000007945 */ /* 0x000fe20003800000 */
[----:B------:R-:W-:Y:S02]  /*4640*/  @!P2 ISETP.NE.U32.AND P6, PT, R5, RZ, PT ;  /* 0x000000ff0500a20c */ /* 0x000fe40003fc5070 */
[----:B------:R-:W-:Y:S02]  /*4650*/  @!P2 ISETP.NE.AND.EX P5, PT, R6, RZ, PT, P5 ;  /* 0x000000ff0600a20c */ /* 0x000fe40003fa5350 */
[----:B------:R-:W-:Y:S01]  /*4660*/  IADD3 R197, R178, 0x300, RZ ;  /* 0x00000300b2c57810 */ /* 0x000fe20007ffe0ff */
[----:B------:R-:W-:Y:S10]  /*4670*/  @!P3 BRA `(.L_x_11066) ;  /* 0x00000000001cb947 */ /* 0x000ff40003800000 */
[----:B------:R-:W1:Y:S02]  /*4680*/  LDC.64 R152, c[0x0][0x220] ;  /* 0x00008800ff987b82 */ /* 0x000e640000000a00 */
[----:B-1----:R-:W-:-:S06]  /*4690*/  IMAD.WIDE.U32 R152, R197, 0x8, R152 ;  /* 0x00000008c5987825 */ /* 0x002fcc00078e0098 */
[----:B------:R-:W2:Y:S02]  /*46a0*/  LDG.E.64 R152, desc[UR4][R152.64] ;  /* 0x0000000498987981 */ /* 0x000ea4000c1e1b00 */
[--C-:B--2---:R-:W-:Y:S02]  /*46b0*/  SHF.R.U64 R233, R152, 0x10, R153.reuse ;  /* 0x0000001098e97819 */ /* 0x104fe40000001299 */
[----:B------:R-:W-:Y:S02]  /*46c0*/  PRMT R206, R206, 0x5410, R152 ;  /* 0x00005410cece7816 */ /* 0x000fe40000000098 */
[--C-:B------:R-:W-:Y:S02]  /*46d0*/  SHF.R.U32.HI R234, RZ, 0x10, R153.reuse ;  /* 0x00000010ffea7819 */ /* 0x100fe40000011699 */
[----:B------:R-:W-:-:S07]  /*46e0*/  PRMT R233, R233, 0x5410, R153 ;  /* 0x00005410e9e97816 */ /* 0x000fce0000000099 */
.L_x_11066:
[----:B------:R-:W-:Y:S05]  /*46f0*/  BSYNC B0 ;  /* 0x0000000000007941 */ /* 0x000fea0003800000 */
.L_x_11065:
        /* <DEDUP_REMOVED lines=9> */
.L_x_11068:
[----:B------:R-:W-:Y:S05]  /*4790*/  BSYNC B0 ;  /* 0x0000000000007941 */ /* 0x000fea0003800000 */
.L_x_11067:
        /* <DEDUP_REMOVED lines=12> */
.L_x_11070:
[----:B------:R-:W-:Y:S05]  /*4860*/  BSYNC B0 ;  /* 0x0000000000007941 */ /* 0x000fea0003800000 */
.L_x_11069:
        /* <DEDUP_REMOVED lines=11> */
.L_x_11072:
[----:B------:R-:W-:Y:S05]  /*4920*/  BSYNC B0 ;  /* 0x0000000000007941 */ /* 0x000fea0003800000 */
.L_x_11071:
        /* <DEDUP_REMOVED lines=13> */
.L_x_11074:
[----:B------:R-:W-:Y:S05]  /*4a00*/  BSYNC B0 ;  /* 0x0000000000007941 */ /* 0x000fea0003800000 */
.L_x_11073:
        /* <DEDUP_REMOVED lines=12> */
.L_x_11076:
[----:B------:R-:W-:Y:S05]  /*4ad0*/  BSYNC B0 ;  /* 0x0000000000007941 */ /* 0x000fea0003800000 */
.L_x_11075:
        /* <DEDUP_REMOVED lines=13> */
.L_x_11078:
[----:B------:R-:W-:Y:S05]  /*4bb0*/  BSYNC B0 ;  /* 0x0000000000007941 */ /* 0x000fea0003800000 */
.L_x_11077:
        /* <DEDUP_REMOVED lines=9> */
.L_x_11080:
[----:B------:R-:W-:Y:S05]  /*4c50*/  BSYNC B0 ;  /* 0x0000000000007941 */ /* 0x000fea0003800000 */
.L_x_11079:
        /* <DEDUP_REMOVED lines=13> */
.L_x_11082:
[----:B------:R-:W-:Y:S05]  /*4d30*/  BSYNC B0 ;  /* 0x0000000000007941 */ /* 0x000fea0003800000 */
.L_x_11081:
[----:B0-----:R-:W-:Y:S01]  /*4d40*/  @P1 IMAD.WIDE.U32 R188, R188, 0x10, R154 ;  /* 0x00000010bcbc1825 */ /* 0x001fe200078e009a */
[----:B------:R-:W-:Y:S01]  /*4d50*/  SEL R152, R152, R148, P0 ;  /* 0x0000009498987207 */ /* 0x000fe20000000000 */
[----:B------:R-:W-:Y:S01]  /*4d60*/  BSSY B0, `(.L_x_11083) ;  /* 0x0000012000007945 */ /* 0x000fe20003800000 */
[----:B------:R-:W-:Y:S02]  /*4d70*/  SEL R153, R153, R149, P0 ;  /* 0x0000009599997207 */ /* 0x000fe40000000000 */
[----:B------:R-:W-:Y:S02]  /*4d80*/  SEL R154, R187, R150, P0 ;  /* 0x00000096bb9a7207 */ /* 0x000fe40000000000 */
[----:B------:R-:W-:Y:S02]  /*4d90*/  SEL R155, R186, R151, P0 ;  /* 0x00000097ba9b7207 */ /* 0x000fe40000000000 */
[----:B------:R-:W0:Y:S01]  /*4da0*/  @P1 LDC.64 R186, c[0x0][0x308] ;  /* 0x0000c200ffba1b82 */ /* 0x000e220000000a00 */
[----:B------:R-:W-:-:S02]  /*4db0*/  @!P2 ISETP.NE.U32.AND P5, PT, R5, RZ, PT ;  /* 0x000000ff0500a20c */ /* 0x000fc40003fa5070 */
[----:B------:R1:W-:Y:S01]  /*4dc0*/  @P1 STG.E.128 desc[UR4][R188.64], R152 ;  /* 0x00000098bc001986 */ /* 0x0003e2000c101d04 */
[----:B------:R-:W-:Y:S02]  /*4dd0*/  @!P2 ISETP.NE.U32.AND P6, PT, R5, RZ, PT ;  /* 0x000000ff0500a20c */ /* 0x000fe40003fc5070 */
[----:B------:R-:W-:Y:S01]  /*4de0*/  @!P2 ISETP.NE.AND.EX P5, PT, R6, RZ, PT, P5 ;  /* 0x000000ff0600a20c */ /* 0x000fe20003fa5350 */
[----:B------:R-:W-:-:S12]  /*4df0*/  @!P3 BRA `(.L_x_11084) ;  /* 0x000000000020b947 */ /* 0x000fd80003800000 */
        /* <DEDUP_REMOVED lines=8> */
.L_x_11084:
[----:B------:R-:W-:Y:S05]  /*4e80*/  BSYNC B0 ;  /* 0x0000000000007941 */ /* 0x000fea0003800000 */
.L_x_11083:
[----:B------:R-:W-:Y:S01]  /*4e90*/  BSSY B0, `(.L_x_11085) ;  /* 0x000000a000007945 */ /* 0x000fe20003800000 */
[----:B-1----:R-:W-:-:S03]  /*4ea0*/  IADD3 R188, R178, 0x400, RZ ;  /* 0x00000400b2bc7810 */ /* 0x002fc60007ffe0ff */
[----:B------:R-:W-:Y:S05]  /*4eb0*/  @!P3 BRA `(.L_x_11086) ;  /* 0x00000000001cb947 */ /* 0x000fea0003800000 */
[----:B--2---:R-:W1:Y:S02]  /*4ec0*/  LDC.64 R152, c[0x0][0x220] ;  /* 0x00008800ff987b82 */ /* 0x004e640000000a00 */
[----:B-1----:R-:W-:-:S06]  /*4ed0*/  IMAD.WIDE.U32 R152, R188, 0x8, R152 ;  /* 0x00000008bc987825 */ /* 0x002fcc00078e0098 */
[----:B------:R-:W2:Y:S02]  /*4ee0*/  LDG.E.64 R152, desc[UR4][R152.64] ;  /* 0x0000000498987981 */ /* 0x000ea4000c1e1b00 */
[--C-:B--2---:R-:W-:Y:S02]  /*4ef0*/  SHF.R.U64 R233, R152, 0x10, R153.reuse ;  /* 0x0000001098e97819 */ /* 0x104fe40000001299 */
[----:B------:R-:W-:Y:S02]  /*4f00*/  PRMT R206, R206, 0x5410, R152 ;  /* 0x00005410cece7816 */ /* 0x000fe40000000098 */
[--C-:B------:R-:W-:Y:S02]  /*4f10*/  SHF.R.U32.HI R234, RZ, 0x10, R153.reuse ;  /* 0x00000010ffea7819 */ /* 0x100fe40000011699 */
[----:B------:R-:W-:-:S07]  /*4f20*/  PRMT R233, R233, 0x5410, R153 ;  /* 0x00005410e9e97816 */ /* 0x000fce0000000099 */
.L_x_11086:
[----:B------:R-:W-:Y:S05]  /*4f30*/  BSYNC B0 ;  /* 0x0000000000007941 */ /* 0x000fea0003800000 */
.L_x_11085:
        /* <DEDUP_REMOVED lines=9> */
.L_x_11088:
[----:B------:R-:W-:Y:S05]  /*4fd0*/  BSYNC B0 ;  /* 0x0000000000007941 */ /* 0x000fea0003800000 */
.L_x_11087:
        /* <DEDUP_REMOVED lines=13> */
.L_x_11090:
[----:B------:R-:W-:Y:S05]  /*50b0*/  BSYNC B0 ;  /* 0x0000000000007941 */ /* 0x000fea0003800000 */
.L_x_11089:
        /* <DEDUP_REMOVED lines=11> */
.L_x_11092:
[----:B------:R-:W-:Y:S05]  /*5170*/  BSYNC B0 ;  /* 0x0000000000007941 */ /* 0x000fea0003800000 */
.L_x_11091:
        /* <DEDUP_REMOVED lines=13> */
.L_x_11094:
[----:B------:R-:W-:Y:S05]  /*5250*/  BSYNC B0 ;  /* 0x0000000000007941 */ /* 0x000fea0003800000 */
.L_x_11093:
        /* <DEDUP_REMOVED lines=12> */
.L_x_11096:
[----:B------:R-:W-:Y:S05]  /*5320*/  BSYNC B0 ;  /* 0x0000000000007941 */ /* 0x000fea0003800000 */
.L_x_11095:
        /* <DEDUP_REMOVED lines=12> */
.L_x_11098:
[----:B------:R-:W-:Y:S05]  /*53f0*/  BSYNC B0 ;  /* 0x0000000000007941 */ /* 0x000fea0003800000 */
.L_x_11097:
        /* <DEDUP_REMOVED lines=9> */
.L_x_11100:
[----:B------:R-:W-:Y:S05]  /*5490*/  BSYNC B0 ;  /* 0x0000000000007941 */ /* 0x000fea0003800000 */
.L_x_11099:
        /* <DEDUP_REMOVED lines=13> */
.L_x_11102:
[----:B------:R-:W-:Y:S05]  /*5570*/  BSYNC B0 ;  /* 0x0000000000007941 */ /* 0x000fea0003800000 */
.L_x_11101:
        /* <DEDUP_REMOVED lines=21> */
.L_x_11104:
[----:B------:R-:W-:Y:S05]  /*56d0*/  BSYNC B0 ;  /* 0x0000000000007941 */ /* 0x000fea0003800000 */
.L_x_11103:
[----:B------:R-:W-:Y:S01]  /*56e0*/  BSSY B0, `(.L_x_11105) ;  /* 0x000000a000007945 */ /* 0x000fe20003800000 */
[----:B------:R-:W-:-:S03]  /*56f0*/  IADD3 R186, R178, 0x500, RZ ;  /* 0x00000500b2ba7810 */ /* 0x000fc60007ffe0ff */
[----:B------:R-:W-:Y:S05]  /*5700*/  @!P3 BRA `(.L_x_11106) ;  /* 0x00000000001cb947 */ /* 0x000fea0003800000 */
[----:B-1----:R-:W1:Y:S02]  /*5710*/  LDC.64 R152, c[0x0][0x220] ;  /* 0x00008800ff987b82 */ /* 0x002e640000000a00 */
[----:B-1----:R-:W-:-:S06]  /*5720*/  IMAD.WIDE.U32 R152, R186, 0x8, R152 ;  /* 0x00000008ba987825 */ /* 0x002fcc00078e0098 */
[----:B------:R-:W2:Y:S02]  /*5730*/  LDG.E.64 R152, desc[UR4][R152.64] ;  /* 0x0000000498987981 */ /* 0x000ea4000c1e1b00 */
[--C-:B--2---:R-:W-:Y:S02]  /*5740*/  SHF.R.U64 R233, R152, 0x10, R153.reuse ;  /* 0x0000001098e97819 */ /* 0x104fe40000001299 */
[----:B------:R-:W-:Y:S02]  /*5750*/  PRMT R206, R206, 0x5410, R152 ;  /* 0x00005410cece7816 */ /* 0x000fe40000000098 */
[--C-:B------:R-:W-:Y:S02]  /*5760*/  SHF.R.U32.HI R234, RZ, 0x10, R153.reuse ;  /* 0x00000010ffea7819 */ /* 0x100fe40000011699 */
[----:B------:R-:W-:-:S07]  /*5770*/  PRMT R233, R233, 0x5410, R153 ;  /* 0x00005410e9e97816 */ /* 0x000fce0000000099 */
.L_x_11106:
[----:B------:R-:W-:Y:S05]  /*5780*/  BSYNC B0 ;  /* 0x0000000000007941 */ /* 0x000fea0003800000 */
.L_x_11105:
        /* <DEDUP_REMOVED lines=9> */
.L_x_11108:
[----:B------:R-:W-:Y:S05]  /*5820*/  BSYNC B0 ;  /* 0x0000000000007941 */ /* 0x000fea0003800000 */
.L_x_11107:
        /* <DEDUP_REMOVED lines=13> */
.L_x_11110:
[----:B------:R-:W-:Y:S05]  /*5900*/  BSYNC B0 ;  /* 0x0000000000007941 */ /* 0x000fea0003800000 */
.L_x_11109:
        /* <DEDUP_REMOVED lines=11> */
.L_x_11112:
[----:B------:R-:W-:Y:S05]  /*59c0*/  BSYNC B0 ;  /* 0x0000000000007941 */ /* 0x000fea0003800000 */
.L_x_11111:
        /* <DEDUP_REMOVED lines=13> */
.L_x_11114:
[----:B------:R-:W-:Y:S05]  /*5aa0*/  BSYNC B0 ;  /* 0x0000000000007941 */ /* 0x000fea0003800000 */
.L_x_11113:
        /* <DEDUP_REMOVED lines=12> */
.L_x_11116:
[----:B------:R-:W-:Y:S05]  /*5b70*/  BSYNC B0 ;  /* 0x0000000000007941 */ /* 0x000fea0003800000 */
.L_x_11115:
        /* <DEDUP_REMOVED lines=12> */
.L_x_11118:
[----:B------:R-:W-:Y:S05]  /*5c40*/  BSYNC B0 ;  /* 0x0000000000007941 */ /* 0x000fea0003800000 */
.L_x_11117:
        /* <DEDUP_REMOVED lines=9> */
.L_x_11120:
[----:B------:R-:W-:Y:S05]  /*5ce0*/  BSYNC B0 ;  /* 0x0000000000007941 */ /* 0x000fea0003800000 */
.L_x_11119:
        /* <DEDUP_REMOVED lines=13> */
.L_x_11122:
[----:B------:R-:W-:Y:S05]  /*5dc0*/  BSYNC B0 ;  /* 0x0000000000007941 */ /* 0x000fea0003800000 */
.L_x_11121:
        /* <DEDUP_REMOVED lines=21> */
.L_x_11124:
[----:B------:R-:W-:Y:S05]  /*5f20*/  BSYNC B0 ;  /* 0x0000000000007941 */ /* 0x000fea0003800000 */
.L_x_11123:
        /* <DEDUP_REMOVED lines=8> */
[--C-:B------:R-:W-:Y:S02]  /*5fb0*/  PRMT R233, R233, 0x5410, R153.reuse ;  /* 0x00005410e9e97816 */ /* 0x100fe40000000099 */
[----:B------:R-:W-:-:S07]  /*5fc0*/  SHF.R.U32.HI R234, RZ, 0x10, R153 ;  /* 0x00000010ffea7819 */ /* 0x000fce0000011699 */
.L_x_11126:
[----:B------:R-:W-:Y:S05]  /*5fd0*/  BSYNC B0 ;  /* 0x0000000000007941 */ /* 0x000fea0003800000 */
.L_x_11125:
        /* <DEDUP_REMOVED lines=9> */
.L_x_11128:
[----:B------:R-:W-:Y:S05]  /*6070*/  BSYNC B0 ;  /* 0x0000000000007941 */ /* 0x000fea0003800000 */
.L_x_11127:
        /* <DEDUP_REMOVED lines=13> */
.L_x_11130:
[----:B------:R-:W-:Y:S05]  /*6150*/  BSYNC B0 ;  /* 0x0000000000007941 */ /* 0x000fea0003800000 */
.L_x_11129:
        /* <DEDUP_REMOVED lines=11> */
.L_x_11132:
[----:B------:R-:W-:Y:S05]  /*6210*/  BSYNC B0 ;  /* 0x0000000000007941 */ /* 0x000fea0003800000 */
.L_x_11131:
        /* <DEDUP_REMOVED lines=13> */
.L_x_11134:
[----:B------:R-:W-:Y:S05]  /*62f0*/  BSYNC B0 ;  /* 0x0000000000007941 */ /* 0x000fea0003800000 */
.L_x_11133:
        /* <DEDUP_REMOVED lines=12> */
.L_x_11136:
[----:B------:R-:W-:Y:S05]  /*63c0*/  BSYNC B0 ;  /* 0x0000000000007941 */ /* 0x000fea0003800000 */
.L_x_11135:
        /* <DEDUP_REMOVED lines=12> */
.L_x_11138:
[----:B------:R-:W-:Y:S05]  /*6490*/  BSYNC B0 ;  /* 0x0000000000007941 */ /* 0x000fea0003800000 */
.L_x_11137:
        /* <DEDUP_REMOVED lines=9> */
.L_x_11140:
[----:B------:R-:W-:Y:S05]  /*6530*/  BSYNC B0 ;  /* 0x0000000000007941 */ /* 0x000fea0003800000 */
.L_x_11139:
[----:B------:R-:W-:Y:S01]  /*6540*/  @P1 IADD3 R3, R4, 0x600, RZ ;  /* 0x0000060004031810 */ /* 0x000fe20007ffe0ff */
[----:B------:R-:W-:Y:S01]  /*6550*/  BSSY B0, `(.L_x_11141) ;  /* 0x0000013000007945 */ /* 0x000fe20003800000 */
[----:B------:R-:W-:Y:S02]  /*6560*/  SEL R148, R154, R148, P0 ;  /* 0x000000949a947207 */ /* 0x000fe40000000000 */
        /* <DEDUP_REMOVED lines=17> */
.L_x_11142:
[----:B------:R-:W-:Y:S05]  /*6680*/  BSYNC B0 ;  /* 0x0000000000007941 */ /* 0x000fea0003800000 */
.L_x_11141:
        /* <DEDUP_REMOVED lines=10> */
.L_x_11144:
[----:B------:R-:W-:Y:S05]  /*6730*/  BSYNC B0 ;  /* 0x0000000000007941 */ /* 0x000fea0003800000 */
.L_x_11143:
[----:B------:R-:W-:Y:S02]  /*6740*/  IADD3 R2, R2, UR14, RZ ;  /* 0x0000000e02027c10 */ /* 0x000fe4000fffe0ff */
[----:B------:R-:W-:Y:S02]  /*6750*/  SEL R3, RZ, 0x1, P4 ;  /* 0x00000001ff037807 */ /* 0x000fe40002000000 */
[----:B------:R-:W-:Y:S02]  /*6760*/  ISETP.GE.AND P0, PT, R2, UR15, PT ;  /* 0x0000000f02007c0c */ /* 0x000fe4000bf06270 */
[----:B------:R-:W-:-:S11]  /*6770*/  PRMT R206, R3, 0x7610, R206 ;  /* 0x0000761003ce7816 */ /* 0x000fd600000000ce */
[----:B------:R-:W-:Y:S05]  /*6780*/  @!P0 BRA `(.L_x_11145) ;  /* 0xffffffa400808947 */ /* 0x000fea000383ffff */
.L_x_11002:
        /* <DEDUP_REMOVED lines=35> */
.L_x_11006:
[----:B------:R-:W-:Y:S01]  /*69c0*/  HFMA2.MMA R155, -RZ, RZ, 0, 9.5367431640625e-07 ;  /* 0x00000010ff9b7435 */ /* 0x000fe200000001ff */
[----:B------:R-:W-:Y:S02]  /*69d0*/  MOV R187, R190 ;  /* 0x000000be00bb7202 */ /* 0x000fe40000000f00 */
[----:B------:R-:W-:Y:S02]  /*69e0*/  MOV R154, 0x1f ;  /* 0x0000001f009a7802 */ /* 0x000fe40000000f00 */
[----:B------:R-:W-:-:S07]  /*69f0*/  MOV R152, 0xffffffff ;  /* 0xffffffff00987802 */ /* 0x000fce0000000f00 */
[----:B-----5:R-:W-:Y:S05]  /*6a00*/  WARPSYNC.COLLECTIVE R152, `(.L_x_11146) ;  /* 0x0000000098087348 */ /* 0x020fea0003c00000 */
[----:B------:R0:W1:Y:S02]  /*6a10*/  SHFL.DOWN P1, R191, R187, R155, R154 ;  /* 0x0800009bbbbf7389 */ /* 0x000064000002009a */
[----:B01---5:R-:W-:Y:S01]  /*6a20*/  ENDCOLLECTIVE ;  /* 0x000000000000791b */ /* 0x023fe20003800000 */
.L_x_11146:
[----:B------:R-:W-:Y:S01]  /*6a30*/  MOV R187, R153 ;  /* 0x0000009900bb7202 */ /* 0x000fe20000000f00 */
[----:B------:R-:W-:-:S07]  /*6a40*/  FADD.FTZ R190, R191, R190 ;  /* 0x000000bebfbe7221 */ /* 0x000fce0000010000 */
[----:B------:R-:W-:Y:S05]  /*6a50*/  WARPSYNC.COLLECTIVE R152, `(.L_x_11147) ;  /* 0x0000000098087348 */ /* 0x000fea0003c00000 */
[----:B------:R0:W1:Y:S02]  /*6a60*/  SHFL.DOWN P1, R191, R187, R155, R154 ;  /* 0x0800009bbbbf7389 */ /* 0x000064000002009a */
[----:B01----:R-:W-:Y:S01]  /*6a70*/  ENDCOLLECTIVE ;  /* 0x000000000000791b */ /* 0x003fe20003800000 */
.L_x_11147:
[----:B------:R-:W-:Y:S01]  /*6a80*/  HFMA2.MMA R155, -RZ, RZ, 0, 4.76837158203125e-07 ;  /* 0x00000008ff9b7435 */ /* 0x000fe200000001ff */
[----:B------:R-:W-:Y:S01]  /*6a90*/  MOV R187, R190 ;  /* 0x000000be00bb7202 */ /* 0x000fe20000000f00 */
[----:B------:R-:W-:-:S09]  /*6aa0*/  FADD.FTZ R153, R191, R153 ;  /* 0x00000099bf997221 */ /* 0x000fd20000010000 */
[----:B------:R-:W-:Y:S05]  /*6ab0*/  WARPSYNC.COLLECTIVE R152, `(.L_x_11148) ;  /* 0x0000000098087348 */ /* 0x000fea0003c00000 */
[----:B------:R0:W1:Y:S02]  /*6ac0*/  SHFL.DOWN P1, R191, R187, R155, R154 ;  /* 0x0800009bbbbf7389 */ /* 0x000064000002009a */
[----:B01----:R-:W-:Y:S01]  /*6ad0*/  ENDCOLLECTIVE ;  /* 0x000000000000791b */ /* 0x003fe20003800000 */
.L_x_11148:
[----:B------:R-:W-:Y:S01]  /*6ae0*/  MOV R187, R153 ;  /* 0x0000009900bb7202 */ /* 0x000fe20000000f00 */
[----:B------:R-:W-:-:S07]  /*6af0*/  FADD.FTZ R190, R190, R191 ;  /* 0x000000bfbebe7221 */ /* 0x000fce0000010000 */
[----:B------:R-:W-:Y:S05]  /*6b00*/  WARPSYNC.COLLECTIVE R152, `(.L_x_11149) ;  /* 0x0000000098087348 */ /* 0x000fea0003c00000 */
[----:B------:R0:W1:Y:S02]  /*6b10*/  SHFL.DOWN P1, R191, R187, R155, R154 ;  /* 0x0800009bbbbf7389 */ /* 0x000064000002009a */
[----:B01----:R-:W-:Y:S01]  /*6b20*/  ENDCOLLECTIVE ;  /* 0x000000000000791b */ /* 0x003fe20003800000 */
.L_x_11149:
[----:B------:R-:W-:Y:S01]  /*6b30*/  HFMA2.MMA R155, -RZ, RZ, 0, 2.384185791015625e-07 ;  /* 0x00000004ff9b7435 */ /* 0x000fe200000001ff */
[----:B------:R-:W-:Y:S01]  /*6b40*/  MOV R187, R190 ;  /* 0x000000be00bb7202 */ /* 0x000fe20000000f00 */
[----:B------:R-:W-:-:S09]  /*6b50*/  FADD.FTZ R153, R153, R191 ;  /* 0x000000bf99997221 */ /* 0x000fd20000010000 */
[----:B------:R-:W-:Y:S05]  /*6b60*/  WARPSYNC.COLLECTIVE R152, `(.L_x_11150) ;  /* 0x0000000098087348 */ /* 0x000fea0003c00000 */
[----:B------:R0:W1:Y:S02]  /*6b70*/  SHFL.DOWN P1, R191, R187, R155, R154 ;  /* 0x0800009bbbbf7389 */ /* 0x000064000002009a */
[----:B01----:R-:W-:Y:S01]  /*6b80*/  ENDCOLLECTIVE ;  /* 0x000000000000791b */ /* 0x003fe20003800000 */
.L_x_11150:
[----:B------:R-:W-:Y:S01]  /*6b90*/  MOV R187, R153 ;  /* 0x0000009900bb7202 */ /* 0x000fe20000000f00 */
[----:B------:R-:W-:-:S07]  /*6ba0*/  FADD.FTZ R190, R190, R191 ;  /* 0x000000bfbebe7221 */ /* 0x000fce0000010000 */
[----:B------:R-:W-:Y:S05]  /*6bb0*/  WARPSYNC.COLLECTIVE R152, `(.L_x_11151) ;  /* 0x0000000098087348 */ /* 0x000fea0003c00000 */
[----:B------:R0:W1:Y:S02]  /*6bc0*/  SHFL.DOWN P1, R191, R187, R155, R154 ;  /* 0x0800009bbbbf7389 */ /* 0x000064000002009a */
[----:B01----:R-:W-:Y:S01]  /*6bd0*/  ENDCOLLECTIVE ;  /* 0x000000000000791b */ /* 0x003fe20003800000 */
.L_x_11151:
[----:B------:R-:W-:Y:S01]  /*6be0*/  HFMA2.MMA R155, -RZ, RZ, 0, 1.1920928955078125e-07 ;  /* 0x00000002ff9b7435 */ /* 0x000fe200000001ff */
[----:B------:R-:W-:Y:S01]  /*6bf0*/  MOV R187, R190 ;  /* 0x000000be00bb7202 */ /* 0x000fe20000000f00 */
[----:B------:R-:W-:-:S09]  /*6c00*/  FADD.FTZ R153, R153, R191 ;  /* 0x000000bf99997221 */ /* 0x000fd20000010000 */
[----:B------:R-:W-:Y:S05]  /*6c10*/  WARPSYNC.COLLECTIVE R152, `(.L_x_11152) ;  /* 0x0000000098087348 */ /* 0x000fea0003c00000 */
[----:B------:R0:W1:Y:S02]  /*6c20*/  SHFL.DOWN P1, R191, R187, R155, R154 ;  /* 0x0800009bbbbf7389 */ /* 0x000064000002009a */
[----:B01----:R-:W-:Y:S01]  /*6c30*/  ENDCOLLECTIVE ;  /* 0x000000000000791b */ /* 0x003fe20003800000 */
.L_x_11152:
[----:B------:R-:W-:Y:S01]  /*6c40*/  MOV R187, R153 ;  /* 0x0000009900bb7202 */ /* 0x000fe20000000f00 */
[----:B------:R-:W-:-:S07]  /*6c50*/  FADD.FTZ R190, R190, R191 ;  /* 0x000000bfbebe7221 */ /* 0x000fce0000010000 */
[----:B------:R-:W-:Y:S05]  /*6c60*/  WARPSYNC.COLLECTIVE R152, `(.L_x_11153) ;  /* 0x0000000098087348 */ /* 0x000fea0003c00000 */
[----:B------:R0:W1:Y:S02]  /*6c70*/  SHFL.DOWN P1, R191, R187, R155, R154 ;  /* 0x0800009bbbbf7389 */ /* 0x000064000002009a */
[----:B01----:R-:W-:Y:S01]  /*6c80*/  ENDCOLLECTIVE ;  /* 0x000000000000791b */ /* 0x003fe20003800000 */
.L_x_11153:
[----:B------:R-:W-:Y:S01]  /*6c90*/  HFMA2.MMA R155, -RZ, RZ, 0, 5.9604644775390625e-08 ;  /* 0x00000001ff9b7435 */ /* 0x000fe200000001ff */
[----:B------:R-:W-:Y:S01]  /*6ca0*/  MOV R187, R190 ;  /* 0x000000be00bb7202 */ /* 0x000fe20000000f00 */
[----:B------:R-:W-:-:S09]  /*6cb0*/  FADD.FTZ R153, R153, R191 ;  /* 0x000000bf99997221 */ /* 0x000fd20000010000 */
[----:B------:R-:W-:Y:S05]  /*6cc0*/  WARPSYNC.COLLECTIVE R152, `(.L_x_11154) ;  /* 0x0000000098087348 */ /* 0x000fea0003c00000 */
[----:B------:R0:W1:Y:S02]  /*6cd0*/  SHFL.DOWN P1, R191, R187, R155, R154 ;  /* 0x0800009bbbbf7389 */ /* 0x000064000002009a */
[----:B01----:R-:W-:Y:S01]  /*6ce0*/  ENDCOLLECTIVE ;  /* 0x000000000000791b */ /* 0x003fe20003800000 */
.L_x_11154:
[----:B------:R-:W-:Y:S02]  /*6cf0*/  MOV R187, R153 ;  /* 0x0000009900bb7202 */ /* 0x000fe40000000f00 */
[----:B------:R-:W-:-:S07]  /*6d00*/  MOV R200, R191 ;  /* 0x000000bf00c87202 */ /* 0x000fce0000000f00 */
[----:B------:R-:W-:Y:S05]  /*6d10*/  WARPSYNC.COLLECTIVE R152, `(.L_x_11155) ;  /* 0x0000000098087348 */ /* 0x000fea0003c00000 */
[----:B------:R0:W1:Y:S02]  /*6d20*/  SHFL.DOWN P1, R191, R187, R155, R154 ;  /* 0x0800009bbbbf7389 */ /* 0x000064000002009a */
[----:B01----:R-:W-:Y:S01]  /*6d30*/  ENDCOLLECTIVE ;  /* 0x000000000000791b */ /* 0x003fe20003800000 */
.L_x_11155:
[----:B------:R-:W-:Y:S01]  /*6d40*/  MOV R154, R191 ;  /* 0x000000bf009a7202 */ /* 0x000fe20000000f00 */
[----:B------:R-:W-:Y:S06]  /*6d50*/  BRA `(.L_x_11156) ;  /* 0xffffffbc003c7947 */ /* 0x000fec000383ffff */
.L_x_11157:
        /* <DEDUP_REMOVED lines=10> */
.L_x_15301:


//--------------------- .text._ZN10layer_norm13ln_bwd_kernelINS_13Kernel_traitsIf6__halffS2_fjLj7168ELj1ELj1ELj8ELj8ENS_18Kernel_traits_baseILj7168EfS2_fS2_fjLj256EEEEELb0ELb0ELb0ELb0EEEvNS_9BwdParamsE --------------------------
	.section	.text._ZN10layer_norm13ln_bwd_kernelINS_13Kernel_traitsIf6__halffS2_fjLj7168ELj1ELj1ELj8ELj8ENS_18Kernel_traits_baseILj7168EfS2_fS2_fjLj256EEEEELb0ELb0ELb0ELb0EEEvNS_9BwdParamsE,"ax",@progbits
	.align	128
        .global         _ZN10layer_norm13ln_bwd_kernelINS_13Kernel_traitsIf6__halffS2_fjLj7168ELj1ELj1ELj8ELj8ENS_18Kernel_traits_baseILj7168EfS2_fS2_fjLj256EEEEELb0ELb0ELb0ELb0EEEvNS_9BwdParamsE
        .type           _ZN10layer_norm13ln_bwd_kernelINS_13Kernel_traitsIf6__halffS2_fjLj7168ELj1ELj1ELj8ELj8ENS_18Kernel_traits_baseILj7168EfS2_fS2_fjLj256EEEEELb0ELb0ELb0ELb0EEEvNS_9BwdParamsE,@function
        .size           _ZN10layer_norm13ln_bwd_kernelINS_13Kernel_traitsIf6__halffS2_fjLj7168ELj1ELj1ELj8ELj8ENS_18Kernel_traits_baseILj7168EfS2_fS2_fjLj256EEEEELb0ELb0ELb0ELb0EEEvNS_9BwdParamsE,(.L_x_15302 - _ZN10layer_norm13ln_bwd_kernelINS_13Kernel_traitsIf6__halffS2_fjLj7168ELj1ELj1ELj8ELj8ENS_18Kernel_traits_baseILj7168EfS2_fS2_fjLj256EEEEELb0ELb0ELb0ELb0EEEvNS_9BwdParamsE)
        .other          _ZN10layer_norm13ln_bwd_kernelINS_13Kernel_traitsIf6__halffS2_fjLj7168ELj1ELj1ELj8ELj8ENS_18Kernel_traits_baseILj7168EfS2_fS2_fjLj256EEEEELb0ELb0ELb0ELb0EEEvNS_9BwdParamsE,@"STO_CUDA_ENTRY STV_DEFAULT"
_ZN10layer_norm13ln_bwd_kernelINS_13Kernel_traitsIf6__halffS2_fjLj7168ELj1ELj1ELj8ELj8ENS_18Kernel_traits_baseILj7168EfS2_fS2_fjLj256EEEEELb0ELb0ELb0ELb0EEEvNS_9BwdParamsE:
.text._ZN10layer_norm13ln_bwd_kernelINS_13Kernel_traitsIf6__halffS2_fjLj7168ELj1ELj1ELj8ELj8ENS_18Kernel_traits_baseILj7168EfS2_fS2_fjLj256EEEEELb0ELb0ELb0ELb0EEEvNS_9BwdParamsE:
        /* <DEDUP_REMOVED lines=93> */
.L_x_11188:
        /* <DEDUP_REMOVED lines=43> */
[----:B------:R-:W-:-:S03]  /*0880*/  SHF.R.U64 R159, R16, 0x10, R17 ;  /* 0x00000010109f7819 */ /* 0x000fc60000001211 */
[----:B------:R-:W-:Y:S01]  /*0890*/  HADD2.F32 R15, -RZ, R3.H0_H0 ;  /* 0x20000003ff0f7230 */ /* 0x000fe20000004100 */
[----:B------:R-:W-:Y:S01]  /*08a0*/  MOV R18, R17 ;  /* 0x0000001100127202 */ /* 0x000fe20000000f00 */
[----:B------:R-:W-:Y:S01]  /*08b0*/  FMUL.FTZ R3, R8, R151 ;  /* 0x0000009708037220 */ /* 0x000fe20000410000 */
[----:B------:R-:W-:Y:S02]  /*08c0*/  HADD2.F32 R16, -RZ, R159.H0_H0 ;  /* 0x2000009fff107230 */ /* 0x000fe40000004100 */
[-C--:B------:R-:W-:Y:S01]  /*08d0*/  FMUL.FTZ R14, R124, R15.reuse ;  /* 0x0000000f7c0e7220 */ /* 0x080fe20000410000 */
[----:B------:R-:W-:Y:S01]  /*08e0*/  SHF.R.U32.HI R152, RZ, 0x10, R17 ;  /* 0x00000010ff987819 */ /* 0x000fe20000011611 */
[----:B------:R-:W-:Y:S01]  /*08f0*/  FADD.FTZ R68, R68, R15 ;  /* 0x0000000f44447221 */ /* 0x000fe20000010000 */
[----:B------:R-:W-:Y:S01]  /*0900*/  FFMA.FTZ R96, R3, R15, R96 ;  /* 0x0000000f03607223 */ /* 0x000fe20000010060 */
[----:B------:R-:W-:Y:S02]  /*0910*/  HADD2.F32 R17, -RZ, R18.H0_H0 ;  /* 0x20000012ff117230 */ /* 0x000fe40000004100 */
[----:B------:R-:W-:Y:S01]  /*0920*/  FMUL.FTZ R15, R8, R149 ;  /* 0x00000095080f7220 */ /* 0x000fe20000410000 */
[----:B------:R-:W-:Y:S01]  /*0930*/  FMUL.FTZ R13, R125, R16 ;  /* 0x000000107d0d7220 */ /* 0x000fe20000410000 */
[----:B------:R-:W-:Y:S01]  /*0940*/  FADD.FTZ R18, RZ, R14 ;  /* 0x0000000eff127221 */ /* 0x000fe20000010000 */
[----:B------:R-:W-:Y:S01]  /*0950*/  FFMA.FTZ R149, R3, R14, RZ ;  /* 0x0000000e03957223 */ /* 0x000fe200000100ff */
        /* <DEDUP_REMOVED lines=17> */
.L_x_11160:
[----:B------:R-:W-:Y:S05]  /*0a70*/  BSYNC B0 ;  /* 0x0000000000007941 */ /* 0x000fea0003800000 */
.L_x_11159:
        /* <DEDUP_REMOVED lines=19> */
[----:B---3--:R-:W-:Y:S01]  /*0bb0*/  MOV R19, R24 ;  /* 0x0000001800137202 */ /* 0x008fe20000000f00 */
[C---:B0-----:R-:W-:Y:S01]  /*0bc0*/  FADD.FTZ R149, -R161.reuse, R22 ;  /* 0x00000016a1957221 */ /* 0x041fe20000010100 */
[----:B------:R-:W-:Y:S01]  /*0bd0*/  SHF.R.U64 R150, R24, 0x10, R25 ;  /* 0x0000001018967819 */ /* 0x000fe20000001219 */
[----:B------:R-:W-:Y:S02]  /*0be0*/  FADD.FTZ R161, -R161, R23 ;  /* 0x00000017a1a17221 */ /* 0x000fe40000010100 */
[----:B------:R-:W-:Y:S01]  /*0bf0*/  HADD2.F32 R23, -RZ, R19.H0_H0 ;  /* 0x20000013ff177230 */ /* 0x000fe20000004100 */
[----:B------:R-:W-:Y:S01]  /*0c00*/  MOV R26, R25 ;  /* 0x00000019001a7202 */ /* 0x000fe20000000f00 */
[----:B------:R-:W-:Y:S01]  /*0c10*/  FMUL.FTZ R19, R8, R151 ;  /* 0x0000009708137220 */ /* 0x000fe20000410000 */
[----:B------:R-:W-:-:S02]  /*0c20*/  HADD2.F32 R24, -RZ, R150.H0_H0 ;  /* 0x20000096ff187230 */ /* 0x000fc40000004100 */
[-C--:B------:R-:W-:Y:S01]  /*0c30*/  FMUL.FTZ R22, R120, R23.reuse ;  /* 0x0000001778167220 */ /* 0x080fe20000410000 */
[----:B------:R-:W-:Y:S01]  /*0c40*/  SHF.R.U32.HI R152, RZ, 0x10, R25 ;  /* 0x00000010ff987819 */ /* 0x000fe20000011619 */
[----:B------:R-:W-:Y:S01]  /*0c50*/  FADD.FTZ R64, R64, R23 ;  /* 0x0000001740407221 */ /* 0x000fe20000010000 */
[----:B------:R-:W-:Y:S01]  /*0c60*/  FFMA.FTZ R92, R19, R23, R92 ;  /* 0x00000017135c7223 */ /* 0x000fe2000001005c */
[----:B------:R-:W-:Y:S02]  /*0c70*/  HADD2.F32 R25, -RZ, R26.H0_H0 ;  /* 0x2000001aff197230 */ /* 0x000fe40000004100 */
[C---:B------:R-:W-:Y:S01]  /*0c80*/  FMUL.FTZ R20, R8.reuse, R153 ;  /* 0x0000009908147220 */ /* 0x040fe20000410000 */
        /* <DEDUP_REMOVED lines=20> */
.L_x_11162:
[----:B------:R-:W-:Y:S05]  /*0dd0*/  BSYNC B0 ;  /* 0x0000000000007941 */ /* 0x000fea0003800000 */
.L_x_11161:
        /* <DEDUP_REMOVED lines=24> */
[----:B------:R-:W-:Y:S02]  /*0f60*/  HADD2.F32 R148, -RZ, R163.H0_H0 ;  /* 0x200000a3ff947230 */ /* 0x000fe40000004100 */
[C---:B------:R-:W-:Y:S01]  /*0f70*/  FMUL.FTZ R28, R8.reuse, R161 ;  /* 0x000000a1081c7220 */ /* 0x040fe20000410000 */
        /* <DEDUP_REMOVED lines=12> */
[----:B------:R-:W-:Y:S02]  /*1040*/  HADD2.F32 R152, -RZ, R162.H0_H0 ;  /* 0x200000a2ff987230 */ /* 0x000fe40000004100 */
        /* <DEDUP_REMOVED lines=13> */
.L_x_11164:
[----:B------:R-:W-:Y:S05]  /*1120*/  BSYNC B0 ;  /* 0x0000000000007941 */ /* 0x000fea0003800000 */
.L_x_11163:
        /* <DEDUP_REMOVED lines=17> */
[--C-:B------:R-:W-:Y:S02]  /*1240*/  SHF.R.U64 R170, R152, 0x10, R153.reuse ;  /* 0x0000001098aa7819 */ /* 0x100fe40000001299 */
[----:B------:R-:W-:Y:S01]  /*1250*/  MOV R167, R153 ;  /* 0x0000009900a77202 */ /* 0x000fe20000000f00 */
[----:B------:R-:W-:Y:S01]  /*1260*/  HADD2.F32 R161, -RZ, R161.H0_H0 ;  /* 0x200000a1ffa17230 */ /* 0x000fe20000004100 */
[----:B------:R-:W-:Y:S01]  /*1270*/  SHF.R.U32.HI R168, RZ, 0x10, R153 ;  /* 0x00000010ffa87819 */ /* 0x000fe20000011699 */
[C---:B--2---:R-:W-:Y:S01]  /*1280*/  FADD.FTZ R169, -R199.reuse, R148 ;  /* 0x00000094c7a97221 */ /* 0x044fe20000010100 */
[C---:B------:R-:W-:Y:S01]  /*1290*/  FADD.FTZ R171, -R199.reuse, R149 ;  /* 0x00000095c7ab7221 */ /* 0x040fe20000010100 */
[C---:B0-----:R-:W-:Y:S01]  /*12a0*/  FADD.FTZ R163, -R199.reuse, R150 ;  /* 0x00000096c7a37221 */ /* 0x041fe20000010100 */
[----:B------:R-:W-:Y:S01]  /*12b0*/  FADD.FTZ R199, -R199, R151 ;  /* 0x00000097c7c77221 */ /* 0x000fe20000010100 */
[----:B------:R-:W-:-:S02]  /*12c0*/  HADD2.F32 R150, -RZ, R170.H0_H0 ;  /* 0x200000aaff967230 */ /* 0x000fc40000004100 */
[----:B------:R-:W-:Y:S01]  /*12d0*/  FMUL.FTZ R170, R112, R161 ;  /* 0x000000a170aa7220 */ /* 0x000fe20000410000 */
[----:B------:R-:W-:Y:S02]  /*12e0*/  HADD2.F32 R151, -RZ, R167.H0_H0 ;  /* 0x200000a7ff977230 */ /* 0x000fe40000004100 */
[C---:B------:R-:W-:Y:S01]  /*12f0*/  FMUL.FTZ R167, R8.reuse, R169 ;  /* 0x000000a908a77220 */ /* 0x040fe20000410000 */
        /* <DEDUP_REMOVED lines=23> */
.L_x_11166:
[----:B------:R-:W-:Y:S05]  /*1470*/  BSYNC B0 ;  /* 0x0000000000007941 */ /* 0x000fea0003800000 */
.L_x_11165:
        /* <DEDUP_REMOVED lines=52> */
.L_x_11168:
[----:B------:R-:W-:Y:S05]  /*17c0*/  BSYNC B0 ;  /* 0x0000000000007941 */ /* 0x000fea0003800000 */
.L_x_11167:
        /* <DEDUP_REMOVED lines=52> */
.L_x_11170:
[----:B------:R-:W-:Y:S05]  /*1b10*/  BSYNC B0 ;  /* 0x0000000000007941 */ /* 0x000fea0003800000 */
.L_x_11169:
        /* <DEDUP_REMOVED lines=18> */
[C---:B0-----:R-:W-:Y:S02]  /*1c40*/  FADD.FTZ R163, -R194.reuse, R151 ;  /* 0x00000097c2a37221 */ /* 0x041fe40000010100 */
[----:B------:R-:W-:Y:S02]  /*1c50*/  HADD2.F32 R151, -RZ, R158.H0_H0 ;  /* 0x2000009eff977230 */ /* 0x000fe40000004100 */
[C---:B------:R-:W-:Y:S01]  /*1c60*/  FADD.FTZ R191, -R194.reuse, R148 ;  /* 0x00000094c2bf7221 */ /* 0x040fe20000010100 */
[C---:B------:R-:W-:Y:S01]  /*1c70*/  FADD.FTZ R195, -R194.reuse, R150 ;  /* 0x00000096c2c37221 */ /* 0x040fe20000010100 */
[----:B------:R-:W-:Y:S01]  /*1c80*/  MOV R159, R153 ;  /* 0x00000099009f7202 */ /* 0x000fe20000000f00 */
[----:B------:R-:W-:Y:S01]  /*1c90*/  FADD.FTZ R161, -R194, R149 ;  /* 0x00000095c2a17221 */ /* 0x000fe20000010100 */
[----:B------:R-:W-:Y:S01]  /*1ca0*/  SHF.R.U32.HI R192, RZ, 0x10, R153 ;  /* 0x00000010ffc07819 */ /* 0x000fe20000011699 */
[----:B------:R-:W-:-:S02]  /*1cb0*/  HADD2.F32 R150, -RZ, R193.H0_H0 ;  /* 0x200000c1ff967230 */ /* 0x000fc40000004100 */
[----:B------:R-:W-:Y:S01]  /*1cc0*/  FMUL.FTZ R194, R100, R151 ;  /* 0x0000009764c27220 */ /* 0x000fe20000410000 */
[C---:B------:R-:W-:Y:S01]  /*1cd0*/  FMUL.FTZ R191, R8.reuse, R191 ;  /* 0x000000bf08bf7220 */ /* 0x040fe20000410000 */
[----:B------:R-:W-:Y:S02]  /*1ce0*/  HADD2.F32 R159, -RZ, R159.H0_H0 ;  /* 0x2000009fff9f7230 */ /* 0x000fe40000004100 */
        /* <DEDUP_REMOVED lines=23> */
.L_x_11172:
[----:B------:R-:W-:Y:S05]  /*1e60*/  BSYNC B0 ;  /* 0x0000000000007941 */ /* 0x000fea0003800000 */
.L_x_11171:
        /* <DEDUP_REMOVED lines=27> */
.L_x_11199:
        /* <DEDUP_REMOVED lines=85> */
.L_x_11175:
[----:B------:R-:W-:Y:S05]  /*2570*/  BSYNC B0 ;  /* 0x0000000000007941 */ /* 0x000fea0003800000 */
.L_x_11174:
        /* <DEDUP_REMOVED lines=30> */
[----:B------:R-:W-:Y:S01]  /*2760*/  F2F.F16.F32 R159, R159 ;  /* 0x0000009f009f7304 */ /* 0x000fe20000200800 */
[----:B------:R-:W-:Y:S02]  /*2770*/  SEL R147, R150, R147, P6 ;  /* 0x0000009396937207 */ /* 0x000fe40003000000 */
[----:B------:R-:W0:Y:S01]  /*2780*/  LDC.64 R150, c[0x0][0x2f8] ;  /* 0x0000be00ff967b82 */ /* 0x000e220000000a00 */
[----:B------:R-:W-:Y:S02]  /*2790*/  SEL R145, R148, R145, P6 ;  /* 0x0000009194917207 */ /* 0x000fe40003000000 */
[----:B------:R-:W-:Y:S02]  /*27a0*/  SEL R144, R149, R144, P6 ;  /* 0x0000009095907207 */ /* 0x000fe40003000000 */
[----:B------:R-:W1:Y:S03]  /*27b0*/  F2F.F16.F32 R148, R157 ;  /* 0x0000009d00947304 */ /* 0x000e660000200800 */
[----:B------:R-:W2:Y:S05]  /*27c0*/  @P6 LDC.64 R152, c[0x0][0x308] ;  /* 0x0000c200ff986b82 */ /* 0x000eaa0000000a00 */
[----:B------:R-:W-:Y:S01]  /*27d0*/  F2F.F16.F32 R158, R158 ;  /* 0x0000009e009e7304 */ /* 0x000fe20000200800 */
[----:B-1----:R-:W-:-:S07]  /*27e0*/  IMAD.WIDE.U32 R148, R148, 0x10000, RZ ;  /* 0x0001000094947825 */ /* 0x002fce00078e00ff */
[----:B------:R-:W1:Y:S01]  /*27f0*/  F2F.F16.F32 R161, R156 ;  /* 0x0000009c00a17304 */ /* 0x000e620000200800 */
        /* <DEDUP_REMOVED lines=8> */
.L_x_11177:
[----:B------:R-:W-:Y:S05]  /*2880*/  BSYNC B0 ;  /* 0x0000000000007941 */ /* 0x000fea0003800000 */
.L_x_11176:
        /* <DEDUP_REMOVED lines=47> */
.L_x_11179:
[----:B------:R-:W-:Y:S05]  /*2b80*/  BSYNC B0 ;  /* 0x0000000000007941 */ /* 0x000fea0003800000 */
.L_x_11178:
        /* <DEDUP_REMOVED lines=47> */
.L_x_11181:
[----:B------:R-:W-:Y:S05]  /*2e80*/  BSYNC B0 ;  /* 0x0000000000007941 */ /* 0x000fea0003800000 */
.L_x_11180:
        /* <DEDUP_REMOVED lines=47> */
.L_x_11183:
[----:B------:R-:W-:Y:S05]  /*3180*/  BSYNC B0 ;  /* 0x0000000000007941 */ /* 0x000fea0003800000 */
.L_x_11182:
        /* <DEDUP_REMOVED lines=47> */
.L_x_11185:
[----:B------:R-:W-:Y:S05]  /*3480*/  BSYNC B0 ;  /* 0x0000000000007941 */ /* 0x000fea0003800000 */
.L_x_11184:
        /* <DEDUP_REMOVED lines=33> */
[----:B------:R-:W1:Y:S01]  /*36a0*/  F2F.F16.F32 R154, R154 ;  /* 0x0000009a009a7304 */ /* 0x000e620000200800 */
[----:B------:R-:W-:Y:S01]  /*36b0*/  SEL R145, R152, R145, P6 ;  /* 0x0000009198917207 */ /* 0x000fe20003000000 */
[----:B------:R-:W2:Y:S01]  /*36c0*/  @P6 LDC.64 R148, c[0x0][0x308] ;  /* 0x0000c200ff946b82 */ /* 0x000ea20000000a00 */
[----:B0-----:R-:W-:-:S05]  /*36d0*/  IMAD.WIDE.U32 R152, R8, 0x10000, RZ ;  /* 0x0001000008987825 */ /* 0x001fca00078e00ff */
[----:B------:R-:W-:Y:S08]  /*36e0*/  F2F.F16.F32 R155, R155 ;  /* 0x0000009b009b7304 */ /* 0x000ff00000200800 */
[----:B------:R-:W0:Y:S01]  /*36f0*/  F2F.F16.F32 R199, R199 ;  /* 0x000000c700c77304 */ /* 0x000e220000200800 */
        /* <DEDUP_REMOVED lines=8> */
.L_x_11187:
[----:B------:R-:W-:Y:S05]  /*3780*/  BSYNC B0 ;  /* 0x0000000000007941 */ /* 0x000fea0003800000 */
.L_x_11186:
[----:B------:R-:W-:Y:S02]  /*3790*/  IADD3 R7, R7, UR16, RZ ;  /* 0x0000001007077c10 */ /* 0x000fe4000fffe0ff */
[----:B------:R-:W-:Y:S02]  /*37a0*/  SEL R154, RZ, 0x1, P0 ;  /* 0x00000001ff9a7807 */ /* 0x000fe40000000000 */
[----:B------:R-:W-:-:S13]  /*37b0*/  ISETP.GE.AND P0, PT, R7, UR17, PT ;  /* 0x0000001107007c0c */ /* 0x000fda000bf06270 */
[----:B------:R-:W-:Y:S05]  /*37c0*/  @!P0 BRA `(.L_x_11188) ;  /* 0xffffffcc00808947 */ /* 0x000fea000383ffff */
.L_x_11158:
        /* <DEDUP_REMOVED lines=58> */
.L_x_11173:
[----:B------:R-:W-:Y:S02]  /*3b70*/  MOV R162, R157 ;  /* 0x0000009d00a27202 */ /* 0x000fe40000000f00 */
[----:B------:R-:W-:Y:S02]  /*3b80*/  MOV R161, 0x10 ;  /* 0x0000001000a17802 */ /* 0x000fe40000000f00 */
[----:B------:R-:W-:Y:S02]  /*3b90*/  MOV R202, 0x1f ;  /* 0x0000001f00ca7802 */ /* 0x000fe40000000f00 */
[----:B------:R-:W-:-:S07]  /*3ba0*/  MOV R159, 0xffffffff ;  /* 0xffffffff009f7802 */ /* 0x000fce0000000f00 */
[----:B0-----:R-:W-:Y:S05]  /*3bb0*/  WARPSYNC.COLLECTIVE R159, `(.L_x_11189) ;  /* 0x000000009f087348 */ /* 0x001fea0003c00000 */
[----:B------:R1:W2:Y:S02]  /*3bc0*/  SHFL.DOWN P6, R201, R162, R161, R202 ;  /* 0x080000a1a2c97389 */ /* 0x0002a400000c00ca */
[----:B012---:R-:W-:Y:S01]  /*3bd0*/  ENDCOLLECTIVE ;  /* 0x000000000000791b */ /* 0x007fe20003800000 */
.L_x_11189:
[----:B------:R-:W-:Y:S02]  /*3be0*/  MOV R162, R160 ;  /* 0x000000a000a27202 */ /* 0x000fe40000000f00 */
[----:B------:R-:W-:-:S07]  /*3bf0*/  MOV R150, R201 ;  /* 0x000000c900967202 */ /* 0x000fce0000000f00 */
[----:B------:R-:W-:Y:S05]  /*3c00*/  WARPSYNC.COLLECTIVE R159, `(.L_x_11190) ;  /* 0x000000009f087348 */ /* 0x000fea0003c00000 */
[----:B------:R0:W1:Y:S02]  /*3c10*/  SHFL.DOWN P6, R201, R162, R161, R202 ;  /* 0x080000a1a2c97389 */ /* 0x00006400000c00ca */
[----:B01----:R-:W-:Y:S01]  /*3c20*/  ENDCOLLECTIVE ;  /* 0x000000000000791b */ /* 0x003fe20003800000 */
.L_x_11190:
[----:B------:R-:W-:-:S05]  /*3c30*/  FADD.FTZ R150, R150, R157 ;  /* 0x0000009d96967221 */ /* 0x000fca0000010000 */
[----:B------:R-:W-:Y:S02]  /*3c40*/  MOV R162, R150 ;  /* 0x0000009600a27202 */ /* 0x000fe40000000f00 */
[----:B------:R-:W-:Y:S02]  /*3c50*/  MOV R161, 0x8 ;  /* 0x0000000800a17802 */ /* 0x000fe40000000f00 */
[----:B------:R-:W-:-:S07]  /*3c60*/  MOV R149, R201 ;  /* 0x000000c900957202 */ /* 0x000fce0000000f00 */
[----:B------:R-:W-:Y:S05]  /*3c70*/  WARPSYNC.COLLECTIVE R159, `(.L_x_11191) ;  /* 0x000000009f087348 */ /* 0x000fea0003c00000 */
[----:B------:R0:W1:Y:S02]  /*3c80*/  SHFL.DOWN P6, R201, R162, R161, R202 ;  /* 0x080000a1a2c97389 */ /* 0x00006400000c00ca */
[----:B01----:R-:W-:Y:S01]  /*3c90*/  ENDCOLLECTIVE ;  /* 0x000000000000791b */ /* 0x003fe20003800000 */
.L_x_11191:
[----:B------:R-:W-:-:S05]  /*3ca0*/  FADD.FTZ R149, R149, R160 ;  /* 0x000000a095957221 */ /* 0x000fca0000010000 */
[----:B------:R-:W-:Y:S02]  /*3cb0*/  MOV R162, R149 ;  /* 0x0000009500a27202 */ /* 0x000fe40000000f00 */
[----:B------:R-:W-:-:S07]  /*3cc0*/  MOV R151, R201 ;  /* 0x000000c900977202 */ /* 0x000fce0000000f00 */
[----:B------:R-:W-:Y:S05]  /*3cd0*/  WARPSYNC.COLLECTIVE R159, `(.L_x_11192) ;  /* 0x000000009f087348 */ /* 0x000fea0003c00000 */
[----:B------:R0:W1:Y:S02]  /*3ce0*/  SHFL.DOWN P6, R201, R162, R161, R202 ;  /* 0x080000a1a2c97389 */ /* 0x00006400000c00ca */
[----:B01----:R-:W-:Y:S01]  /*3cf0*/  ENDCOLLECTIVE ;  /* 0x000000000000791b */ /* 0x003fe20003800000 */
.L_x_11192:
[----:B------:R-:W-:-:S05]  /*3d00*/  FADD.FTZ R151, R150, R151 ;  /* 0x0000009796977221 */ /* 0x000fca0000010000 */
[----:B------:R-:W-:Y:S02]  /*3d10*/  MOV R162, R151 ;  /* 0x0000009700a27202 */ /* 0x000fe40000000f00 */
[----:B------:R-:W-:Y:S02]  /*3d20*/  MOV R161, 0x4 ;  /* 0x0000000400a17802 */ /* 0x000fe40000000f00 */
[----:B------:R-:W-:-:S07]  /*3d30*/  MOV R152, R201 ;  /* 0x000000c900987202 */ /* 0x000fce0000000f00 */
[----:B------:R-:W-:Y:S05]  /*3d40*/  WARPSYNC.COLLECTIVE R159, `(.L_x_11193) ;  /* 0x000000009f087348 */ /* 0x000fea0003c00000 */
[----:B------:R0:W1:Y:S02]  /*3d50*/  SHFL.DOWN P6, R201, R162, R161, R202 ;  /* 0x080000a1a2c97389 */ /* 0x00006400000c00ca */
[----:B01----:R-:W-:Y:S01]  /*3d60*/  ENDCOLLECTIVE ;  /* 0x000000000000791b */ /* 0x003fe20003800000 */
.L_x_11193:
[----:B------:R-:W-:-:S05]  /*3d70*/  FADD.FTZ R152, R149, R152 ;  /* 0x0000009895987221 */ /* 0x000fca0000010000 */
[----:B------:R-:W-:Y:S02]  /*3d80*/  MOV R162, R152 ;  /* 0x0000009800a27202 */ /* 0x000fe40000000f00 */
[----:B------:R-:W-:-:S07]  /*3d90*/  MOV R154, R201 ;  /* 0x000000c9009a7202 */ /* 0x000fce0000000f00 */
[----:B------:R-:W-:Y:S05]  /*3da0*/  WARPSYNC.COLLECTIVE R159, `(.L_x_11194) ;  /* 0x000000009f087348 */ /* 0x000fea0003c00000 */
[----:B------:R0:W1:Y:S02]  /*3db0*/  SHFL.DOWN P6, R201, R162, R161, R202 ;  /* 0x080000a1a2c97389 */ /* 0x00006400000c00ca */
[----:B01----:R-:W-:Y:S01]  /*3dc0*/  ENDCOLLECTIVE ;  /* 0x000000000000791b */ /* 0x003fe20003800000 */
.L_x_11194:
[----:B------:R-:W-:-:S05]  /*3dd0*/  FADD.FTZ R154, R151, R154 ;  /* 0x0000009a979a7221 */ /* 0x000fca0000010000 */
[----:B------:R-:W-:Y:S02]  /*3de0*/  MOV R162, R154 ;  /* 0x0000009a00a27202 */ /* 0x000fe40000000f00 */
[----:B------:R-:W-:Y:S02]  /*3df0*/  MOV R161, 0x2 ;  /* 0x0000000200a17802 */ /* 0x000fe40000000f00 */
[----:B------:R-:W-:-:S07]  /*3e00*/  MOV R153, R201 ;  /* 0x000000c900997202 */ /* 0x000fce0000000f00 */
[----:B------:R-:W-:Y:S05]  /*3e10*/  WARPSYNC.COLLECTIVE R159, `(.L_x_11195) ;  /* 0x000000009f087348 */ /* 0x000fea0003c00000 */
[----:B------:R0:W1:Y:S02]  /*3e20*/  SHFL.DOWN P6, R201, R162, R161, R202 ;  /* 0x080000a1a2c97389 */ /* 0x00006400000c00ca */
[----:B01----:R-:W-:Y:S01]  /*3e30*/  ENDCOLLECTIVE ;  /* 0x000000000000791b */ /* 0x003fe20003800000 */
.L_x_11195:
[----:B------:R-:W-:-:S05]  /*3e40*/  FADD.FTZ R153, R152, R153 ;  /* 0x0000009998997221 */ /* 0x000fca0000010000 */
[----:B------:R-:W-:Y:S02]  /*3e50*/  MOV R162, R153 ;  /* 0x0000009900a27202 */ /* 0x000fe40000000f00 */
[----:B------:R-:W-:-:S07]  /*3e60*/  MOV R155, R201 ;  /* 0x000000c9009b7202 */ /* 0x000fce0000000f00 */
[----:B------:R-:W-:Y:S05]  /*3e70*/  WARPSYNC.COLLECTIVE R159, `(.L_x_11196) ;  /* 0x000000009f087348 */ /* 0x000fea0003c00000 */
[----:B------:R0:W1:Y:S02]  /*3e80*/  SHFL.DOWN P6, R201, R162, R161, R202 ;  /* 0x080000a1a2c97389 */ /* 0x00006400000c00ca */
[----:B01----:R-:W-:Y:S01]  /*3e90*/  ENDCOLLECTIVE ;  /* 0x000000000000791b */ /* 0x003fe20003800000 */
.L_x_11196:
[----:B------:R-:W-:-:S05]  /*3ea0*/  FADD.FTZ R155, R154, R155 ;  /* 0x0000009b9a9b7221 */ /* 0x000fca0000010000 */
[----:B------:R-:W-:Y:S02]  /*3eb0*/  MOV R162, R155 ;  /* 0x0000009b00a27202 */ /* 0x000fe40000000f00 */
[----:B------:R-:W-:Y:S02]  /*3ec0*/  MOV R161, 0x1 ;  /* 0x0000000100a17802 */ /* 0x000fe40000000f00 */
[----:B------:R-:W-:-:S07]  /*3ed0*/  MOV R158, R201 ;  /* 0x000000c9009e7202 */ /* 0x000fce0000000f00 */
[----:B------:R-:W-:Y:S05]  /*3ee0*/  WARPSYNC.COLLECTIVE R159, `(.L_x_11197) ;  /* 0x000000009f087348 */ /* 0x000fea0003c00000 */
[----:B------:R0:W1:Y:S02]  /*3ef0*/  SHFL.DOWN P6, R201, R162, R161, R202 ;  /* 0x080000a1a2c97389 */ /* 0x00006400000c00ca */
[----:B01----:R-:W-:Y:S01]  /*3f00*/  ENDCOLLECTIVE ;  /* 0x000000000000791b */ /* 0x003fe20003800000 */
.L_x_11197:
[----:B------:R-:W-:-:S05]  /*3f10*/  FADD.FTZ R158, R153, R158 ;  /* 0x0000009e999e7221 */ /* 0x000fca0000010000 */
[----:B------:R-:W-:Y:S02]  /*3f20*/  MOV R162, R158 ;  /* 0x0000009e00a27202 */ /* 0x000fe40000000f00 */
[----:B------:R-:W-:-:S07]  /*3f30*/  MOV R200, R201 ;  /* 0x000000c900c87202 */ /* 0x000fce0000000f00 */
[----:B------:R-:W-:Y:S05]  /*3f40*/  WARPSYNC.COLLECTIVE R159, `(.L_x_11198) ;  /* 0x000000009f087348 */ /* 0x000fea0003c00000 */
[----:B------:R0:W1:Y:S02]  /*3f50*/  SHFL.DOWN P6, R201, R162, R161, R202 ;  /* 0x080000a1a2c97389 */ /* 0x00006400000c00ca */
[----:B01----:R-:W-:Y:S01]  /*3f60*/  ENDCOLLECTIVE ;  /* 0x000000000000791b */ /* 0x003fe20003800000 */
.L_x_11198:
[----:B------:R-:W-:Y:S05]  /*3f70*/  BRA `(.L_x_11199) ;  /* 0xffffffe000287947 */ /* 0x000fea000383ffff */
.L_x_11200:
        /* <DEDUP_REMOVED lines=16> */
.L_x_15302:


//--------------------- .text._ZN10layer_norm13ln_bwd_kernelINS_13Kernel_traitsIf6__halffS2_fjLj7168ELj1ELj1ELj8ELj8ENS_18Kernel_traits_baseILj7168EfS2_fS2_fjLj256EEEEELb0ELb0ELb0ELb1EEEvNS_9BwdParamsE --------------------------
	.section	.text._ZN10layer_norm13ln_bwd_kernelINS_13Kernel_traitsIf6__halffS2_fjLj7168ELj1ELj1ELj8ELj8ENS_18Kernel_traits_baseILj7168EfS2_fS2_fjLj256EEEEELb0ELb0ELb0ELb1EEEvNS_9BwdParamsE,"ax",@progbits
	.align	128
        .global         _ZN10layer_norm13ln_bwd_kernelINS_13Kernel_traitsIf6__halffS2_fjLj7168ELj1ELj1ELj8ELj8ENS_18Kernel_traits_baseILj7168EfS2_fS2_fjLj256EEEEELb0ELb0ELb0ELb1EEEvNS_9BwdParamsE
        .type           _ZN10layer_norm13ln_bwd_kernelINS_13Kernel_traitsIf6__halffS2_fjLj7168ELj1ELj1ELj8ELj8ENS_18Kernel_traits_baseILj7168EfS2_fS2_fjLj256EEEEELb0ELb0ELb0ELb1EEEvNS_9BwdParamsE,@function
        .size           _ZN10layer_norm13ln_bwd_kernelINS_13Kernel_traitsIf6__halffS2_fjLj7168ELj1ELj1ELj8ELj8ENS_18Kernel_traits_baseILj7168EfS2_fS2_fjLj256EEEEELb0ELb0ELb0ELb1EEEvNS_9BwdParamsE,(.L_x_15303 - _ZN10layer_norm13ln_bwd_kernelINS_13Kernel_traitsIf6__halffS2_fjLj7168ELj1ELj1ELj8ELj8ENS_18Kernel_traits_baseILj7168EfS2_fS2_fjLj256EEEEELb0ELb0ELb0ELb1EEEvNS_9BwdParamsE)
        .other          _ZN10layer_norm13ln_bwd_kernelINS_13Kernel_traitsIf6__halffS2_fjLj7168ELj1ELj1ELj8ELj8ENS_18Kernel_traits_baseILj7168EfS2_fS2_fjLj256EEEEELb0ELb0ELb0ELb1EEEvNS_9BwdParamsE,@"STO_CUDA_ENTRY STV_DEFAULT"
_ZN10layer_norm13ln_bwd_kernelINS_13Kernel_traitsIf6__halffS2_fjLj7168ELj1ELj1ELj8ELj8ENS_18Kernel_traits_baseILj7168EfS2_fS2_fjLj256EEEEELb0ELb0ELb0ELb1EEEvNS_9BwdParamsE:
.text._ZN10layer_norm13ln_bwd_kernelINS_13Kernel_traitsIf6__halffS2_fjLj7168ELj1ELj1ELj8ELj8ENS_18Kernel_traits_baseILj7168EfS2_fS2_fjLj256EEEEELb0ELb0ELb0ELb1EEEvNS_9BwdParamsE:
        /* <DEDUP_REMOVED lines=42> */
.L_x_11201:
        /* <DEDUP_REMOVED lines=47> */
.L_x_11205:
        /* <DEDUP_REMOVED lines=29> */
[----:B------:R-:W3:Y:S01]  /*0760*/  LDG.E.64 R94, desc[UR6][R94.64] ;  /* 0x000000065e5e7981 */ /* 0x000ee2000c1e1b00 */
[----:B------:R-:W-:-:S03]  /*0770*/  IMAD.WIDE.U32 R68, R174, 0x10, R2 ;  /* 0x00000010ae447825 */ /* 0x000fc600078e0002 */
[----:B------:R0:W3:Y:S01]  /*0780*/  LDG.E R176, desc[UR6][R190.64] ;  /* 0x00000006beb07981 */ /* 0x0000e2000c1e1900 */
[----:B------:R-:W-:-:S03]  /*0790*/  IMAD.WIDE.U32 R92, R183, 0x8, R84 ;  /* 0x00000008b75c7825 */ /* 0x000fc600078e0054 */
[----:B------:R-:W3:Y:S01]  /*07a0*/  @P0 LDG.E.U16 R180, desc[UR6][R70.64] ;  /* 0x0000000646b40981 */ /* 0x000ee2000c1e1500 */
[----:B-1----:R-:W-:-:S03]  /*07b0*/  IMAD.WIDE.U32 R72, R183, 0x10, R2 ;  /* 0x00000010b7487825 */ /* 0x002fc600078e0002 */
[----:B------:R-:W3:Y:S01]  /*07c0*/  LDG.E.64 R92, desc[UR6][R92.64] ;  /* 0x000000065c5c7981 */ /* 0x000ee2000c1e1b00 */
[----:B------:R-:W-:-:S03]  /*07d0*/  IMAD.WIDE.U32 R76, R181, 0x10, R2 ;  /* 0x00000010b54c7825 */ /* 0x000fc600078e0002 */
[----:B------:R-:W3:Y:S01]  /*07e0*/  LDG.E.128 R72, desc[UR6][R72.64] ;  /* 0x0000000648487981 */ /* 0x000ee2000c1e1d00 */
        /* <DEDUP_REMOVED lines=48> */
[C---:B---3--:R-:W-:Y:S01]  /*0af0*/  FADD.FTZ R99, -R200.reuse, R64 ;  /* 0x00000040c8637221 */ /* 0x048fe20000010100 */
[----:B------:R-:W-:Y:S02]  /*0b00*/  HADD2.F32 R101, -RZ, R0.H0_H0 ;  /* 0x20000000ff657230 */ /* 0x000fe40000004100 */
[C---:B-1----:R-:W-:Y:S01]  /*0b10*/  FADD.FTZ R109, -R200.reuse, R65 ;  /* 0x00000041c86d7221 */ /* 0x042fe20000010100 */
[----:B------:R-:W-:Y:S01]  /*0b20*/  FADD.FTZ R111, -R200, R66 ;  /* 0x00000042c86f7221 */ /* 0x000fe20000010100 */
[----:B------:R-:W-:Y:S01]  /*0b30*/  MOV R66, R95 ;  /* 0x0000005f00427202 */ /* 0x000fe20000000f00 */
[----:B------:R-:W-:-:S02]  /*0b40*/  HADD2.F32 R108, -RZ, R187.H0_H0 ;  /* 0x200000bbff6c7230 */ /* 0x000fc40000004100 */
[C---:B------:R-:W-:Y:S01]  /*0b50*/  FMUL.FTZ R0, R176.reuse, R99 ;  /* 0x00000063b0007220 */ /* 0x040fe20000410000 */
[----:B------:R-:W-:Y:S01]  /*0b60*/  MOV R64, R94 ;  /* 0x0000005e00407202 */ /* 0x000fe20000000f00 */
[----:B------:R-:W-:Y:S01]  /*0b70*/  FMUL.FTZ R99, R176, R109 ;  /* 0x0000006db0637220 */ /* 0x000fe20000410000 */
[----:B------:R-:W-:Y:S01]  /*0b80*/  FADD.FTZ R143, R101, R143 ;  /* 0x0000008f658f7221 */ /* 0x000fe20000010000 */
[----:B------:R-:W-:Y:S02]  /*0b90*/  @P0 HADD2.F32 R106, -RZ, R180.H0_H0 ;  /* 0x200000b4ff6a0230 */ /* 0x000fe40000004100 */
[-C--:B------:R-:W-:Y:S01]  /*0ba0*/  FFMA.FTZ R171, R0, R101.reuse, R171 ;  /* 0x0000006500ab7223 */ /* 0x080fe200000100ab */
[----:B------:R-:W-:Y:S01]  /*0bb0*/  FMUL.FTZ R101, R28, R101 ;  /* 0x000000651c657220 */ /* 0x000fe20000410000 */
[--C-:B------:R-:W-:Y:S02]  /*0bc0*/  SHF.R.U64 R112, R92, 0x10, R93.reuse ;  /* 0x000000105c707819 */ /* 0x100fe4000000125d */
[----:B------:R-:W-:Y:S01]  /*0bd0*/  SHF.R.U32.HI R180, RZ, 0x10, R93 ;  /* 0x00000010ffb47819 */ /* 0x000fe2000001165d */
[----:B------:R-:W-:-:S02]  /*0be0*/  HADD2.F32 R66, -RZ, R66.H0_H0 ;  /* 0x20000042ff427230 */ /* 0x000fc40000004100 */
[C---:B------:R-:W-:Y:S01]  /*0bf0*/  FADD.FTZ R67, -R200.reuse, R67 ;  /* 0x00000043c8437221 */ /* 0x040fe20000010100 */
[C---:B------:R-:W-:Y:S01]  /*0c00*/  FADD.FTZ R69, -R200.reuse, R69 ;  /* 0x00000045c8457221 */ /* 0x040fe20000010100 */
[C---:B------:R-:W-:Y:S01]  /*0c10*/  FADD.FTZ R113, -R200.reuse, R70 ;  /* 0x00000046c8717221 */ /* 0x040fe20000010100 */
[----:B------:R-:W-:Y:S01]  /*0c20*/  MOV R70, R93 ;  /* 0x0000005d00467202 */ /* 0x000fe20000000f00 */
[C---:B------:R-:W-:Y:S01]  /*0c30*/  FADD.FTZ R93, -R200.reuse, R72 ;  /* 0x00000048c85d7221 */ /* 0x040fe20000010100 */
[----:B------:R-:W-:Y:S01]  /*0c40*/  FADD.FTZ R191, -R200, R78 ;  /* 0x0000004ec8bf7221 */ /* 0x000fe20000010100 */
[----:B------:R-:W-:Y:S02]  /*0c50*/  HADD2.F32 R107, -RZ, R107.H0_H0 ;  /* 0x2000006bff6b7230 */ /* 0x000fe40000004100 */
        /* <DEDUP_REMOVED lines=10> */
[----:B------:R-:W-:Y:S02]  /*0d00*/  HADD2.F32 R187, -RZ, R64.H0_H0 ;  /* 0x20000040ffbb7230 */ /* 0x000fe40000004100 */
[----:B------:R-:W-:Y:S01]  /*0d10*/  FADD.FTZ R69, RZ, R101 ;  /* 0x00000065ff457221 */ /* 0x000fe20000010000 */
[----:B------:R-:W-:Y:S01]  /*0d20*/  FADD.FTZ R195, -R200, R82 ;  /* 0x00000052c8c37221 */ /* 0x000fe20000010100 */
[----:B------:R-:W-:Y:S01]  /*0d30*/  MOV R201, R100 ;  /* 0x0000006400c97202 */ /* 0x000fe20000000f00 */
[----:B------:R-:W-:Y:S01]  /*0d40*/  FFMA.FTZ R64, R0, R101, RZ ;  /* 0x0000006500407223 */ /* 0x000fe200000100ff */
[--C-:B------:R-:W-:Y:S01]  /*0d50*/  SHF.R.U64 R182, R94, 0x10, R95.reuse ;  /* 0x000000105eb67819 */ /* 0x100fe2000000125f */
[----:B------:R-:W-:Y:S01]  /*0d60*/  FADD.FTZ R115, -R200, R74 ;  /* 0x0000004ac8737221 */ /* 0x000fe20000010100 */
[----:B------:R-:W-:Y:S01]  /*0d70*/  SHF.R.U32.HI R114, RZ, 0x10, R95 ;  /* 0x00000010ff727819 */ /* 0x000fe2000001165f */
[----:B------:R-:W-:Y:S01]  /*0d80*/  HADD2.F32 R100, -RZ, R98.H0_H0 ;  /* 0x20000062ff647230 */ /* 0x000fe20000004100 */
[--C-:B------:R-:W-:Y:S01]  /*0d90*/  SHF.R.U64 R192, R96, 0x10, R97.reuse ;  /* 0x0000001060c07819 */ /* 0x100fe20000001261 */
[----:B------:R-:W-:Y:S01]  /*0da0*/  FMUL.FTZ R82, R176, R111 ;  /* 0x0000006fb0527220 */ /* 0x000fe20000410000 */
[----:B------:R-:W-:Y:S01]  /*0db0*/  MOV R199, R97 ;  /* 0x0000006100c77202 */ /* 0x000fe20000000f00 */
[C---:B------:R-:W-:Y:S01]  /*0dc0*/  FADD.FTZ R95, -R200.reuse, R68 ;  /* 0x00000044c85f7221 */ /* 0x040fe20000010100 */
[----:B------:R-:W-:Y:S01]  /*0dd0*/  SHF.R.U32.HI R194, RZ, 0x10, R97 ;  /* 0x00000010ffc27819 */ /* 0x000fe20000011661 */
[----:B------:R-:W-:Y:S01]  /*0de0*/  FADD.FTZ R71, -R200, R71 ;  /* 0x00000047c8477221 */ /* 0x000fe20000010100 */
[----:B------:R-:W-:Y:S01]  /*0df0*/  MOV R74, R103 ;  /* 0x00000067004a7202 */ /* 0x000fe20000000f00 */
[----:B------:R-:W-:Y:S01]  /*0e00*/  FMUL.FTZ R97, R176, R67 ;  /* 0x00000043b0617220 */ /* 0x000fe20000410000 */
[----:B------:R-:W-:Y:S01]  /*0e10*/  SHF.R.U32.HI R186, RZ, 0x10, R103 ;  /* 0x00000010ffba7819 */ /* 0x000fe20000011667 */
[----:B------:R-:W-:Y:S01]  /*0e20*/  FADD.FTZ R137, R66, R137 ;  /* 0x0000008942897221 */ /* 0x000fe20000010000 */
[-C--:B------:R-:W-:Y:S01]  /*0e30*/  FFMA.FTZ R165, R102, R66.reuse, R165 ;  /* 0x0000004266a57223 */ /* 0x080fe200000100a5 */
        /* <DEDUP_REMOVED lines=25> */
[----:B------:R-:W-:-:S02]  /*0fd0*/  HADD2.F32 R114, -RZ, R114.H0_H0 ;  /* 0x20000072ff727230 */ /* 0x000fc40000004100 */
        /* <DEDUP_REMOVED lines=36> */
[----:B------:R-:W-:Y:S01]  /*1220*/  FADD.FTZ R193, -R200, R80 ;  /* 0x00000050c8c17221 */ /* 0x000fe20000010100 */
[----:B------:R-:W-:Y:S01]  /*1230*/  FFMA.FTZ R64, R98, R113, R69 ;  /* 0x0000007162407223 */ /* 0x000fe20000010045 */
[----:B------:R-:W-:Y:S01]  /*1240*/  MOV R80, R96 ;  /* 0x0000006000507202 */ /* 0x000fe20000000f00 */
[----:B------:R-:W-:-:S02]  /*1250*/  HADD2.F32 R184, -RZ, R184.H0_H0 ;  /* 0x200000b8ffb87230 */ /* 0x000fc40000004100 */
[C---:B------:R-:W-:Y:S01]  /*1260*/  FMUL.FTZ R96, R176.reuse, R185 ;  /* 0x000000b9b0607220 */ /* 0x040fe20000410000 */
        /* <DEDUP_REMOVED lines=39> */
[C---:B------:R-:W-:Y:S01]  /*14e0*/  FADD.FTZ R207, -R200.reuse, R87 ;  /* 0x00000057c8cf7221 */ /* 0x040fe20000010100 */
[----:B------:R-:W-:Y:S01]  /*14f0*/  FADD.FTZ R213, -R200, R90 ;  /* 0x0000005ac8d57221 */ /* 0x000fe20000010100 */
[----:B------:R-:W-:-:S02]  /*1500*/  HADD2.F32 R190, -RZ, R190.H0_H0 ;  /* 0x200000beffbe7230 */ /* 0x000fc40000004100 */
[C---:B------:R-:W-:Y:S01]  /*1510*/  FMUL.FTZ R90, R176.reuse, R195 ;  /* 0x000000c3b05a7220 */ /* 0x040fe20000410000 */
[----:B------:R-:W-:Y:S01]  /*1520*/  FMUL.FTZ R87, R176, R83 ;  /* 0x00000053b0577220 */ /* 0x000fe20000410000 */
[----:B------:R-:W-:Y:S01]  /*1530*/  FMUL.FTZ R195, R14, R78 ;  /* 0x0000004e0ec37220 */ /* 0x000fe20000410000 */
[----:B------:R-:W-:Y:S01]  /*1540*/  FADD.FTZ R66, R69, R188 ;  /* 0x000000bc45427221 */ /* 0x000fe20000010000 */
[----:B------:R-:W-:Y:S01]  /*1550*/  FFMA.FTZ R69, R89, R188, R64 ;  /* 0x000000bc59457223 */ /* 0x000fe20000010040 */
[C---:B------:R-:W-:Y:S01]  /*1560*/  FADD.FTZ R197, -R200.reuse, R84 ;  /* 0x00000054c8c57221 */ /* 0x040fe20000010100 */
        /* <DEDUP_REMOVED lines=9> */
[----:B------:R-:W-:Y:S01]  /*1600*/  FADD.FTZ R205, -R200, R86 ;  /* 0x00000056c8cd7221 */ /* 0x000fe20000010100 */
[C---:B------:R-:W-:Y:S01]  /*1610*/  FMUL.FTZ R88, R176.reuse, R197 ;  /* 0x000000c5b0587220 */ /* 0x040fe20000410000 */
[----:B------:R-:W-:Y:S01]  /*1620*/  FMUL.FTZ R85, R176, R85 ;  /* 0x00000055b0557220 */ /* 0x000fe20000410000 */
        /* <DEDUP_REMOVED lines=87> */
.L_x_11216:
        /* <DEDUP_REMOVED lines=13> */
.L_x_11204:
        /* <DEDUP_REMOVED lines=96> */
[----:B------:R-:W-:Y:S01]  /*2270*/  F2F.F16.F32 R3, R3 ;  /* 0x0000000300037304 */ /* 0x000fe20000200800 */
[-C--:B------:R-:W-:Y:S01]  /*2280*/  FMUL.FTZ R66, R100, R106.reuse ;  /* 0x0000006a64427220 */ /* 0x080fe20000410000 */
[----:B------:R-:W-:Y:S01]  /*2290*/  FMUL.FTZ R107, R176, R107 ;  /* 0x0000006bb06b7220 */ /* 0x000fe20000410000 */
[-CC-:B------:R-:W-:Y:S01]  /*22a0*/  FFMA.FTZ R92, R92, R65.reuse, R2.reuse ;  /* 0x000000415c5c7223 */ /* 0x180fe20000010002 */
[----:B------:R-:W-:Y:S01]  /*22b0*/  @P2 FADD.FTZ R111, R38, R111 ;  /* 0x0000006f266f2221 */ /* 0x000fe20000010000 */
[-C--:B------:R-:W-:Y:S01]  /*22c0*/  FMUL.FTZ R68, R102, R106.reuse ;  /* 0x0000006a66447220 */ /* 0x080fe20000410000 */
[-C--:B------:R-:W-:Y:S01]  /*22d0*/  FMUL.FTZ R70, R104, R106.reuse ;  /* 0x0000006a68467220 */ /* 0x080fe20000410000 */
[-CC-:B------:R-:W-:Y:S01]  /*22e0*/  FFMA.FTZ R89, R89, R65.reuse, R2.reuse ;  /* 0x0000004159597223 */ /* 0x180fe20000010002 */
[----:B------:R-:W0:Y:S01]  /*22f0*/  F2F.F16.F32 R64, R64 ;  /* 0x0000004000407304 */ /* 0x000e220000200800 */
        /* <DEDUP_REMOVED lines=11> */
[----:B------:R-:W-:Y:S01]  /*23b0*/  F2F.F16.F32 R67, R67 ;  /* 0x0000004300437304 */ /* 0x000fe20000200800 */
[-C--:B------:R-:W-:Y:S01]  /*23c0*/  FMUL.FTZ R75, R111, R106.reuse ;  /* 0x0000006a6f4b7220 */ /* 0x080fe20000410000 */
[----:B------:R-:W-:Y:S01]  /*23d0*/  FADD.FTZ R89, R188, -R89 ;  /* 0x80000059bc597221 */ /* 0x000fe20000010000 */
[----:B------:R-:W-:Y:S01]  /*23e0*/  FADD.FTZ R193, R199, -R86 ;  /* 0x80000056c7c17221 */ /* 0x000fe20000010000 */
[----:B------:R-:W-:Y:S01]  /*23f0*/  @P2 FADD.FTZ R105, R36, R105 ;  /* 0x0000006924692221 */ /* 0x000fe20000010000 */
[-C--:B------:R-:W-:Y:S01]  /*2400*/  FMUL.FTZ R79, R113, R106.reuse ;  /* 0x0000006a714f7220 */ /* 0x080fe20000410000 */
[-C--:B------:R-:W-:Y:S01]  /*2410*/  FMUL.FTZ R74, R108, R106.reuse ;  /* 0x0000006a6c4a7220 */ /* 0x080fe20000410000 */
[-C--:B------:R-:W-:Y:S01]  /*2420*/  FFMA.FTZ R88, R88, R65.reuse, R2 ;  /* 0x0000004158587223 */ /* 0x080fe20000010002 */
[----:B------:R-:W-:Y:S01]  /*2430*/  F2F.F16.F32 R69, R69 ;  /* 0x0000004500457304 */ /* 0x000fe20000200800 */
[----:B------:R-:W-:Y:S01]  /*2440*/  @P2 FADD.FTZ R180, R53, R180 ;  /* 0x000000b435b42221 */ /* 0x000fe20000010000 */
[----:B------:R-:W-:Y:S01]  /*2450*/  @P2 FADD.FTZ R115, R46, R115 ;  /* 0x000000732e732221 */ /* 0x000fe20000010000 */
[-C--:B------:R-:W-:Y:S01]  /*2460*/  FMUL.FTZ R76, R112, R106.reuse ;  /* 0x0000006a704c7220 */ /* 0x080fe20000410000 */
[----:B------:R-:W-:Y:S01]  /*2470*/  @P2 FADD.FTZ R178, R51, R178 ;  /* 0x000000b233b22221 */ /* 0x000fe20000010000 */
[-C--:B------:R-:W-:Y:S01]  /*2480*/  FMUL.FTZ R73, R107, R106.reuse ;  /* 0x0000006a6b497220 */ /* 0x080fe20000410000 */
[-CC-:B------:R-:W-:Y:S01]  /*2490*/  FFMA.FTZ R90, R90, R65.reuse, R2.reuse ;  /* 0x000000415a5a7223 */ /* 0x180fe20000010002 */
[-CC-:B------:R-:W-:Y:S01]  /*24a0*/  FFMA.FTZ R83, R83, R65.reuse, R2.reuse ;  /* 0x0000004153537223 */ /* 0x180fe20000010002 */
[----:B------:R-:W-:Y:S01]  /*24b0*/  F2F.F16.F32 R66, R66 ;  /* 0x0000004200427304 */ /* 0x000fe20000200800 */
[-CC-:B------:R-:W-:Y:S01]  /*24c0*/  FFMA.FTZ R84, R84, R65.reuse, R2.reuse ;  /* 0x0000004154547223 */ /* 0x180fe20000010002 */
[-CC-:B------:R-:W-:Y:S01]  /*24d0*/  FFMA.FTZ R81, R81, R65.reuse, R2.reuse ;  /* 0x0000004151517223 */ /* 0x180fe20000010002 */
[--C-:B------:R-:W-:Y:S01]  /*24e0*/  FFMA.FTZ R80, R80, R65, R2.reuse ;  /* 0x0000004150507223 */ /* 0x100fe20000010002 */
[C---:B------:R-:W-:Y:S01]  /*24f0*/  FMUL.FTZ R114, R176.reuse, R89 ;  /* 0x00000059b0727220 */ /* 0x040fe20000410000 */
[----:B------:R-:W-:Y:S01]  /*2500*/  FFMA.FTZ R65, R205, R65, R2 ;  /* 0x00000041cd417223 */ /* 0x000fe20000010002 */
[----:B------:R-:W-:Y:S01]  /*2510*/  FMUL.FTZ R193, R176, R193 ;  /* 0x000000c1b0c17220 */ /* 0x000fe20000410000 */
[-C--:B------:R-:W-:Y:S01]  /*2520*/  FMUL.FTZ R71, R105, R106.reuse ;  /* 0x0000006a69477220 */ /* 0x080fe20000410000 */
[----:B------:R-:W1:Y:S01]  /*2530*/  F2F.F16.F32 R68, R68 ;  /* 0x0000004400447304 */ /* 0x000e620000200800 */
[----:B------:R-:W-:Y:S01]  /*2540*/  FADD.FTZ R191, R197, -R88 ;  /* 0x80000058c5bf7221 */ /* 0x000fe20000010000 */
[-C--:B------:R-:W-:Y:S01]  /*2550*/  FMUL.FTZ R2, R180, R106.reuse ;  /* 0x0000006ab4027220 */ /* 0x080fe20000410000 */
[-C--:B------:R-:W-:Y:S01]  /*2560*/  FMUL.FTZ R93, R115, R106.reuse ;  /* 0x0000006a735d7220 */ /* 0x080fe20000410000 */
[-C--:B------:R-:W-:Y:S01]  /*2570*/  FMUL.FTZ R85, R178, R106.reuse ;  /* 0x0000006ab2557220 */ /* 0x080fe20000410000 */
[----:B------:R-:W-:Y:S01]  /*2580*/  @P2 FADD.FTZ R114, R49, R114 ;  /* 0x0000007231722221 */ /* 0x000fe20000010000 */
[----:B------:R-:W-:Y:S01]  /*2590*/  @P2 FADD.FTZ R193, R54, R193 ;  /* 0x000000c136c12221 */ /* 0x000fe20000010000 */
[----:B------:R-:W-:Y:S01]  /*25a0*/  FMUL.FTZ R191, R176, R191 ;  /* 0x000000bfb0bf7220 */ /* 0x000fe20000410000 */
[----:B------:R-:W-:Y:S01]  /*25b0*/  F2F.F16.F32 R70, R70 ;  /* 0x0000004600467304 */ /* 0x000fe20000200800 */
[----:B------:R-:W-:Y:S01]  /*25c0*/  FADD.FTZ R187, R195, -R90 ;  /* 0x8000005ac3bb7221 */ /* 0x000fe20000010000 */
[----:B------:R-:W-:Y:S01]  /*25d0*/  FADD.FTZ R83, R194, -R83 ;  /* 0x80000053c2537221 */ /* 0x000fe20000010000 */
[----:B------:R-:W-:Y:S01]  /*25e0*/  FADD.FTZ R195, R203, -R80 ;  /* 0x80000050cbc37221 */ /* 0x000fe20000010000 */
[----:B0-----:R-:W-:Y:S01]  /*25f0*/  SHF.L.U32 R64, R64, 0x10, RZ ;  /* 0x0000001040407819 */ /* 0x001fe200000006ff */
[-C--:B------:R-:W-:Y:S01]  /*2600*/  FMUL.FTZ R78, R114, R106.reuse ;  /* 0x0000006a724e7220 */ /* 0x080fe20000410000 */
[----:B------:R-:W-:Y:S01]  /*2610*/  ISETP.NE.AND.EX P1, PT, RZ, UR11, PT, P1 ;  /* 0x0000000bff007c0c */ /* 0x000fe2000bf25310 */
[----:B------:R-:W-:Y:S01]  /*2620*/  @P2 FADD.FTZ R191, R52, R191 ;  /* 0x000000bf34bf2221 */ /* 0x000fe20000010000 */
[----:B------:R-:W0:Y:S01]  /*2630*/  F2F.F16.F32 R72, R72 ;  /* 0x0000004800487304 */ /* 0x000e220000200800 */
[----:B------:R-:W-:Y:S01]  /*2640*/  FMUL.FTZ R184, R176, R83 ;  /* 0x00000053b0b87220 */ /* 0x000fe20000410000 */
[----:B------:R-:W-:Y:S01]  /*2650*/  FADD.FTZ R197, R201, -R84 ;  /* 0x80000054c9c57221 */ /* 0x000fe20000010000 */
[----:B------:R-:W-:Y:S01]  /*2660*/  FADD.FTZ R81, R196, -R81 ;  /* 0x80000051c4517221 */ /* 0x000fe20000010000 */
[C---:B------:R-:W-:Y:S01]  /*2670*/  FMUL.FTZ R195, R176.reuse, R195 ;  /* 0x000000c3b0c37220 */ /* 0x040fe20000410000 */
[----:B------:R-:W-:Y:S01]  /*2680*/  FMUL.FTZ R109, R176, R109 ;  /* 0x0000006db06d7220 */ /* 0x000fe20000410000 */
[----:B-1----:R-:W-:Y:S01]  /*2690*/  SHF.L.U32 R68, R68, 0x10, RZ ;  /* 0x0000001044447819 */ /* 0x002fe200000006ff */
[----:B------:R-:W-:Y:S01]  /*26a0*/  @P2 FADD.FTZ R184, R55, R184 ;  /* 0x000000b837b82221 */ /* 0x000fe20000010000 */
[----:B------:R-:W-:Y:S01]  /*26b0*/  F2F.F16.F32 R75, R75 ;  /* 0x0000004b004b7304 */ /* 0x000fe20000200800 */
[C---:B------:R-:W-:Y:S01]  /*26c0*/  FMUL.FTZ R185, R176.reuse, R185 ;  /* 0x000000b9b0b97220 */ /* 0x040fe20000410000 */
[C---:B------:R-:W-:Y:S01]  /*26d0*/  FMUL.FTZ R187, R176.reuse, R187 ;  /* 0x000000bbb0bb7220 */ /* 0x040fe20000410000 */
[C---:B------:R-:W-:Y:S01]  /*26e0*/  FMUL.FTZ R197, R176.reuse, R197 ;  /* 0x000000c5b0c57220 */ /* 0x040fe20000410000 */
[----:B------:R-:W-:Y:S01]  /*26f0*/  FMUL.FTZ R182, R176, R81 ;  /* 0x00000051b0b67220 */ /* 0x000fe20000410000 */
[----:B------:R-:W-:Y:S01]  /*2700*/  @P2 FADD.FTZ R195, R58, R195 ;  /* 0x000000c33ac32221 */ /* 0x000fe20000010000 */
[----:B------:R-:W-:Y:S01]  /*2710*/  @P2 FADD.FTZ R109, R44, R109 ;  /* 0x0000006d2c6d2221 */ /* 0x000fe20000010000 */
[----:B0-----:R-:W-:Y:S01]  /*2720*/  SHF.L.U32 R72, R72, 0x10, RZ ;  /* 0x0000001048487819 */ /* 0x001fe200000006ff */
[----:B------:R-:W-:Y:S01]  /*2730*/  F2F.F16.F32 R79, R79 ;  /* 0x0000004f004f7304 */ /* 0x000fe20000200800 */
[----:B------:R-:W-:Y:S01]  /*2740*/  @P2 FADD.FTZ R187, R50, R187 ;  /* 0x000000bb32bb2221 */ /* 0x000fe20000010000 */
[----:B------:R-:W-:Y:S01]  /*2750*/  @P2 FADD.FTZ R182, R57, R182 ;  /* 0x000000b639b62221 */ /* 0x000fe20000010000 */
[-C--:B------:R-:W-:Y:S01]  /*2760*/  FMUL.FTZ R77, R109, R106.reuse ;  /* 0x0000006a6d4d7220 */ /* 0x080fe20000410000 */
[----:B------:R-:W-:Y:S01]  /*2770*/  @P2 FADD.FTZ R185, R48, R185 ;  /* 0x000000b930b92221 */ /* 0x000fe20000010000 */
[----:B------:R-:W0:Y:S01]  /*2780*/  @P1 LDC.64 R94, c[0x0][0x308] ;  /* 0x0000c200ff5e1b82 */ /* 0x000e220000000a00 */
[-C--:B------:R-:W-:Y:S01]  /*2790*/  FMUL.FTZ R97, R187, R106.reuse ;  /* 0x0000006abb617220 */ /* 0x080fe20000410000 */
[----:B------:R-:W-:Y:S01]  /*27a0*/  @P2 FADD.FTZ R197, R56, R197 ;  /* 0x000000c538c52221 */ /* 0x000fe20000010000 */
[----:B------:R-:W-:Y:S01]  /*27b0*/  F2F.F16.F32 R74, R74 ;  /* 0x0000004a004a7304 */ /* 0x000fe20000200800 */
[----:B------:R-:W-:-:S07]  /*27c0*/  FMUL.FTZ R91, R185, R106 ;  /* 0x0000006ab95b7220 */ /* 0x000fce0000410000 */
[----:B------:R-:W1:Y:S08]  /*27d0*/  F2F.F16.F32 R76, R76 ;  /* 0x0000004c004c7304 */ /* 0x000e700000200800 */
[----:B------:R-:W-:Y:S01]  /*27e0*/  F2F.F16.F32 R73, R73 ;  /* 0x0000004900497304 */ /* 0x000fe20000200800 */
[----:B0-----:R-:W-:Y:S01]  /*27f0*/  @P1 IMAD.WIDE.U32 R94, R189, 0x10, R94 ;  /* 0x00000010bd5e1825 */ /* 0x001fe200078e005e */
[----:B-1----:R-:W-:-:S06]  /*2800*/  SHF.L.U32 R76, R76, 0x10, RZ ;  /* 0x000000104c4c7819 */ /* 0x002fcc00000006ff */
[----:B------:R0:W-:Y:S08]  /*2810*/  F2F.F16.F32 R96, R2 ;  /* 0x0000000200607304 */ /* 0x0001f00000200800 */
[----:B------:R1:W2:Y:S01]  /*2820*/  F2F.F16.F32 R92, R85 ;  /* 0x00000055005c7304 */ /* 0x0002a20000200800 */
[----:B0-----:R-:W-:-:S05]  /*2830*/  IMAD.WIDE.U32 R2, R3, 0x10000, RZ ;  /* 0x0001000003027825 */ /* 0x001fca00078e00ff */
[----:B------:R-:W-:Y:S02]  /*2840*/  LOP3.LUT R89, R3, R64, R69, 0xfe, !PT ;  /* 0x0000004003597212 */ /* 0x000fe400078efe45 */
[----:B------:R-:W0:Y:S01]  /*2850*/  F2F.F16.F32 R71, R71 ;  /* 0x0000004700477304 */ /* 0x000e220000200800 */
[----:B-1----:R-:W-:Y:S01]  /*2860*/  FADD.FTZ R85, R198, -R65 ;  /* 0x80000041c6557221 */ /* 0x002fe20000010000 */
[----:B------:R-:W-:Y:S01]  /*2870*/  FMUL.FTZ R65, R193, R106 ;  /* 0x0000006ac1417220 */ /* 0x000fe20000410000 */
[----:B------:R-:W-:Y:S01]  /*2880*/  LOP3.LUT R88, R2, R67, RZ, 0xfc, !PT ;  /* 0x0000004302587212 */ /* 0x000fe200078efcff */
[----:B------:R-:W-:-:S04]  /*2890*/  IMAD.WIDE.U32 R2, R66, 0x10000, RZ ;  /* 0x0001000042027825 */ /* 0x000fc800078e00ff */
[----:B------:R-:W-:Y:S01]  /*28a0*/  FMUL.FTZ R176, R176, R85 ;  /* 0x00000055b0b07220 */ /* 0x000fe20000410000 */
[----:B------:R-:W-:Y:S01]  /*28b0*/  FMUL.FTZ R67, R182, R106 ;  /* 0x0000006ab6437220 */ /* 0x000fe20000410000 */
[----:B--2---:R-:W-:Y:S01]  /*28c0*/  SHF.L.U32 R80, R92, 0x10, RZ ;  /* 0x000000105c507819 */ /* 0x004fe200000006ff */
[----:B------:R-:W-:Y:S01]  /*28d0*/  F2F.F16.F32 R93, R93 ;  /* 0x0000005d005d7304 */ /* 0x000fe20000200800 */
[----:B------:R-:W-:Y:S01]  /*28e0*/  LOP3.LUT R85, R3, R68, R75, 0xfe, !PT ;  /* 0x0000004403557212 */ /* 0x000fe200078efe4b */
[----:B------:R-:W-:-:S04]  /*28f0*/  IMAD.WIDE.U32 R68, R74, 0x10000, RZ ;  /* 0x000100004a447825 */ /* 0x000fc800078e00ff */
[----:B------:R-:W-:Y:S01]  /*2900*/  @P2 FADD.FTZ R176, R59, R176 ;  /* 0x000000b03bb02221 */ /* 0x000fe20000010000 */
[----:B------:R-:W-:Y:S02]  /*2910*/  ISETP.NE.U32.AND P2, PT, RZ, UR10, PT ;  /* 0x0000000aff007c0c */ /* 0x000fe4000bf45070 */
[----:B0-----:R-:W-:Y:S01]  /*2920*/  LOP3.LUT R84, R2, R71, RZ, 0xfc, !PT ;  /* 0x0000004702547212 */ /* 0x001fe200078efcff */
[----:B------:R0:W1:Y:S01]  /*2930*/  F2F.F16.F32 R90, R78 ;  /* 0x0000004e005a7304 */ /* 0x0000620000200800 */
[----:B------:R-:W2:Y:S01]  /*2940*/  LDC.64 R2, c[0x0][0x2f8] ;  /* 0x0000be00ff027b82 */ /* 0x000ea20000000a00 */
[----:B------:R-:W-:Y:S01]  /*2950*/  FMUL.FTZ R66, R176, R106 ;  /* 0x0000006ab0427220 */ /* 0x000fe20000410000 */
[----:B------:R-:W-:-:S05]  /*2960*/  ISETP.NE.AND.EX P2, PT, RZ, UR11, PT, P2 ;  /* 0x0000000bff007c0c */ /* 0x000fca000bf45320 */
[----:B------:R3:W-:Y:S01]  /*2970*/  F2F.F16.F32 R83, R65 ;  /* 0x0000004100537304 */ /* 0x0007e20000200800 */
[----:B0-----:R-:W-:-:S07]  /*2980*/  FMUL.FTZ R78, R191, R106 ;  /* 0x0000006abf4e7220 */ /* 0x001fce0000410000 */
[----:B------:R0:W-:Y:S01]  /*2990*/  F2F.F16.F32 R99, R78 ;  /* 0x0000004e00637304 */ /* 0x0001e20000200800 */
        /* <DEDUP_REMOVED lines=8> */
[----:B------:R-:W-:Y:S01]  /*2a20*/  F2F.F16.F32 R77, R77 ;  /* 0x0000004d004d7304 */ /* 0x000fe20000200800 */
[----:B------:R-:W-:-:S07]  /*2a30*/  FMUL.FTZ R106, R197, R106 ;  /* 0x0000006ac56a7220 */ /* 0x000fce0000410000 */
[----:B------:R-:W1:Y:S08]  /*2a40*/  F2F.F16.F32 R78, R78 ;  /* 0x0000004e004e7304 */ /* 0x000e700000200800 */
[----:B------:R3:W-:Y:S01]  /*2a50*/  F2F.F16.F32 R93, R72 ;  /* 0x00000048005d7304 */ /* 0x0007e20000200800 */
[----:B-1----:R-:W-:-:S07]  /*2a60*/  SHF.L.U32 R69, R78, 0x10, RZ ;  /* 0x000000104e457819 */ /* 0x002fce00000006ff */
[----:B------:R-:W1:Y:S01]  /*2a70*/  F2F.F16.F32 R98, R67 ;  /* 0x0000004300627304 */ /* 0x000e620000200800 */
[----:B---3--:R-:W3:Y:S01]  /*2a80*/  @P1 LDC.64 R72, c[0x0][0x308] ;  /* 0x0000c200ff481b82 */ /* 0x008ee20000000a00 */
[----:B------:R-:W-:Y:S02]  /*2a90*/  LOP3.LUT R78, R68, R77, RZ, 0xfc, !PT ;  /* 0x0000004d444e7212 */ /* 0x000fe400078efcff */
[----:B------:R-:W-:-:S04]  /*2aa0*/  SEL R68, R105, R60, P2 ;  /* 0x0000003c69447207 */ /* 0x000fc80001000000 */
[----:B------:R4:W2:Y:S01]  /*2ab0*/  F2F.F16.F32 R186, R66 ;  /* 0x0000004200ba7304 */ /* 0x0008a20000200800 */
[----:B-1----:R-:W-:-:S07]  /*2ac0*/  IMAD.WIDE.U32 R74, R98, 0x10000, RZ ;  /* 0x00010000624a7825 */ /* 0x002fce00078e00ff */
[----:B------:R-:W1:Y:S01]  /*2ad0*/  F2F.F16.F32 R97, R97 ;  /* 0x0000006100617304 */ /* 0x000e620000200800 */
[----:B----4-:R-:W-:-:S07]  /*2ae0*/  IMAD.WIDE.U32 R66, R96, 0x10000, RZ ;  /* 0x0001000060427825 */ /* 0x010fce00078e00ff */
[----:B------:R-:W4:Y:S01]  /*2af0*/  F2F.F16.F32 R91, R91 ;  /* 0x0000005b005b7304 */ /* 0x000f220000200800 */
        /* <DEDUP_REMOVED lines=17> */
[----:B------:R1:W2:Y:S01]  /*2c10*/  F2F.F16.F32 R75, R106 ;  /* 0x0000006a004b7304 */ /* 0x0002a20000200800 */
        /* <DEDUP_REMOVED lines=108> */
.L_x_11202:
        /* <DEDUP_REMOVED lines=25> */
.L_x_11203:
[----:B------:R-:W-:Y:S01]  /*3470*/  HFMA2.MMA R74, -RZ, RZ, 0, 9.5367431640625e-07 ;  /* 0x00000010ff4a7435 */ /* 0x000fe200000001ff */
[----:B------:R-:W-:Y:S02]  /*3480*/  MOV R75, R65 ;  /* 0x00000041004b7202 */ /* 0x000fe40000000f00 */
[----:B------:R-:W-:Y:S02]  /*3490*/  MOV R77, 0x1f ;  /* 0x0000001f004d7802 */ /* 0x000fe40000000f00 */
[----:B------:R-:W-:-:S07]  /*34a0*/  MOV R72, 0xffffffff ;  /* 0xffffffff00487802 */ /* 0x000fce0000000f00 */
[----:B-----5:R-:W-:Y:S05]  /*34b0*/  WARPSYNC.COLLECTIVE R72, `(.L_x_11206) ;  /* 0x0000000048087348 */ /* 0x020fea0003c00000 */
[----:B------:R0:W1:Y:S02]  /*34c0*/  SHFL.DOWN P3, R73, R75, R74, R77 ;  /* 0x0800004a4b497389 */ /* 0x000064000006004d */
[----:B01---5:R-:W-:Y:S01]  /*34d0*/  ENDCOLLECTIVE ;  /* 0x000000000000791b */ /* 0x023fe20003800000 */
.L_x_11206:
[----:B------:R-:W-:Y:S02]  /*34e0*/  MOV R75, R69 ;  /* 0x00000045004b7202 */ /* 0x000fe40000000f00 */
[----:B------:R-:W-:-:S07]  /*34f0*/  MOV R64, R73 ;  /* 0x0000004900407202 */ /* 0x000fce0000000f00 */
[----:B------:R-:W-:Y:S05]  /*3500*/  WARPSYNC.COLLECTIVE R72, `(.L_x_11207) ;  /* 0x0000000048087348 */ /* 0x000fea0003c00000 */
[----:B------:R0:W1:Y:S02]  /*3510*/  SHFL.DOWN P3, R73, R75, R74, R77 ;  /* 0x0800004a4b497389 */ /* 0x000064000006004d */
[----:B01----:R-:W-:Y:S01]  /*3520*/  ENDCOLLECTIVE ;  /* 0x000000000000791b */ /* 0x003fe20003800000 */
.L_x_11207:
[----:B------:R-:W-:Y:S01]  /*3530*/  FADD.FTZ R64, R65, R64 ;  /* 0x0000004041407221 */ /* 0x000fe20000010000 */
[----:B------:R-:W-:-:S04]  /*3540*/  HFMA2.MMA R74, -RZ, RZ, 0, 4.76837158203125e-07 ;  /* 0x00000008ff4a7435 */ /* 0x000fc800000001ff */
[----:B------:R-:W-:Y:S02]  /*3550*/  MOV R75, R64 ;  /* 0x00000040004b7202 */ /* 0x000fe40000000f00 */
[----:B------:R-:W-:-:S07]  /*3560*/  MOV R66, R73 ;  /* 0x0000004900427202 */ /* 0x000fce0000000f00 */
[----:B------:R-:W-:Y:S05]  /*3570*/  WARPSYNC.COLLECTIVE R72, `(.L_x_11208) ;  /* 0x0000000048087348 */ /* 0x000fea0003c00000 */
[----:B------:R0:W1:Y:S02]  /*3580*/  SHFL.DOWN P3, R73, R75, R74, R77 ;  /* 0x0800004a4b497389 */ /* 0x000064000006004d */
[----:B01----:R-:W-:Y:S01]  /*3590*/  ENDCOLLECTIVE ;  /* 0x000000000000791b */ /* 0x003fe20003800000 */
.L_x_11208:
[----:B------:R-:W-:-:S05]  /*35a0*/  FADD.FTZ R66, R69, R66 ;  /* 0x0000004245427221 */ /* 0x000fca0000010000 */
[----:B------:R-:W-:Y:S02]  /*35b0*/  MOV R75, R66 ;  /* 0x00000042004b7202 */ /* 0x000fe40000000f00 */
[----:B------:R-:W-:-:S07]  /*35c0*/  MOV R67, R73 ;  /* 0x0000004900437202 */ /* 0x000fce0000000f00 */
[----:B------:R-:W-:Y:S05]  /*35d0*/  WARPSYNC.COLLECTIVE R72, `(.L_x_11209) ;  /* 0x0000000048087348 */ /* 0x000fea0003c00000 */
[----:B------:R0:W1:Y:S02]  /*35e0*/  SHFL.DOWN P3, R73, R75, R74, R77 ;  /* 0x0800004a4b497389 */ /* 0x000064000006004d */
[----:B01----:R-:W-:Y:S01]  /*35f0*/  ENDCOLLECTIVE ;  /* 0x000000000000791b */ /* 0x003fe20003800000 */
.L_x_11209:
[----:B------:R-:W-:Y:S01]  /*3600*/  FADD.FTZ R67, R64, R67 ;  /* 0x0000004340437221 */ /* 0x000fe20000010000 */
[----:B------:R-:W-:-:S04]  /*3610*/  HFMA2.MMA R74, -RZ, RZ, 0, 2.384185791015625e-07 ;  /* 0x00000004ff4a7435 */ /* 0x000fc800000001ff */
[----:B------:R-:W-:Y:S02]  /*3620*/  MOV R75, R67 ;  /* 0x00000043004b7202 */ /* 0x000fe40000000f00 */
[----:B------:R-:W-:-:S07]  /*3630*/  MOV R71, R73 ;  /* 0x0000004900477202 */ /* 0x000fce0000000f00 */
[----:B------:R-:W-:Y:S05]  /*3640*/  WARPSYNC.COLLECTIVE R72, `(.L_x_11210) ;  /* 0x0000000048087348 */ /* 0x000fea0003c00000 */
[----:B------:R0:W1:Y:S02]  /*3650*/  SHFL.DOWN P3, R73, R75, R74, R77 ;  /* 0x0800004a4b497389 */ /* 0x000064000006004d */
[----:B01----:R-:W-:Y:S01]  /*3660*/  ENDCOLLECTIVE ;  /* 0x000000000000791b */ /* 0x003fe20003800000 */
.L_x_11210:
[----:B------:R-:W-:-:S05]  /*3670*/  FADD.FTZ R71, R66, R71 ;  /* 0x0000004742477221 */ /* 0x000fca0000010000 */
[----:B------:R-:W-:Y:S02]  /*3680*/  MOV R75, R71 ;  /* 0x00000047004b7202 */ /* 0x000fe40000000f00 */
[----:B------:R-:W-:-:S07]  /*3690*/  MOV R68, R73 ;  /* 0x0000004900447202 */ /* 0x000fce0000000f00 */
[----:B------:R-:W-:Y:S05]  /*36a0*/  WARPSYNC.COLLECTIVE R72, `(.L_x_11211) ;  /* 0x0000000048087348 */ /* 0x000fea0003c00000 */
[----:B------:R0:W1:Y:S02]  /*36b0*/  SHFL.DOWN P3, R73, R75, R74, R77 ;  /* 0x0800004a4b497389 */ /* 0x000064000006004d */
[----:B01----:R-:W-:Y:S01]  /*36c0*/  ENDCOLLECTIVE ;  /* 0x000000000000791b */ /* 0x003fe20003800000 */
.L_x_11211:
[----:B------:R-:W-:Y:S01]  /*36d0*/  FADD.FTZ R68, R67, R68 ;  /* 0x0000004443447221 */ /* 0x000fe20000010000 */
[----:B------:R-:W-:-:S04]  /*36e0*/  HFMA2.MMA R74, -RZ, RZ, 0, 1.1920928955078125e-07 ;  /* 0x00000002ff4a7435 */ /* 0x000fc800000001ff */
[----:B------:R-:W-:Y:S02]  /*36f0*/  MOV R75, R68 ;  /* 0x00000044004b7202 */ /* 0x000fe40000000f00 */
[----:B------:R-:W-:-:S07]  /*3700*/  MOV R70, R73 ;  /* 0x0000004900467202 */ /* 0x000fce0000000f00 */
[----:B------:R-:W-:Y:S05]  /*3710*/  WARPSYNC.COLLECTIVE R72, `(.L_x_11212) ;  /* 0x0000000048087348 */ /* 0x000fea0003c00000 */
[----:B------:R0:W1:Y:S02]  /*3720*/  SHFL.DOWN P3, R73, R75, R74, R77 ;  /* 0x0800004a4b497389 */ /* 0x000064000006004d */
[----:B01----:R-:W-:Y:S01]  /*3730*/  ENDCOLLECTIVE ;  /* 0x000000000000791b */ /* 0x003fe20003800000 */
.L_x_11212:
[----:B------:R-:W-:-:S05]  /*3740*/  FADD.FTZ R70, R71, R70 ;  /* 0x0000004647467221 */ /* 0x000fca0000010000 */
[----:B------:R-:W-:Y:S02]  /*3750*/  MOV R75, R70 ;  /* 0x00000046004b7202 */ /* 0x000fe40000000f00 */
[----:B------:R-:W-:-:S07]  /*3760*/  MOV R65, R73 ;  /* 0x0000004900417202 */ /* 0x000fce0000000f00 */
[----:B------:R-:W-:Y:S05]  /*3770*/  WARPSYNC.COLLECTIVE R72, `(.L_x_11213) ;  /* 0x0000000048087348 */ /* 0x000fea0003c00000 */
[----:B------:R0:W1:Y:S02]  /*3780*/  SHFL.DOWN P3, R73, R75, R74, R77 ;  /* 0x0800004a4b497389 */ /* 0x000064000006004d */
[----:B01----:R-:W-:Y:S01]  /*3790*/  ENDCOLLECTIVE ;  /* 0x000000000000791b */ /* 0x003fe20003800000 */
.L_x_11213:
[----:B------:R-:W-:Y:S01]  /*37a0*/  FADD.FTZ R65, R68, R65 ;  /* 0x0000004144417221 */ /* 0x000fe20000010000 */
[----:B------:R-:W-:-:S04]  /*37b0*/  HFMA2.MMA R74, -RZ, RZ, 0, 5.9604644775390625e-08 ;  /* 0x00000001ff4a7435 */ /* 0x000fc800000001ff */
[----:B------:R-:W-:Y:S02]  /*37c0*/  MOV R75, R65 ;  /* 0x00000041004b7202 */ /* 0x000fe40000000f00 */
[----:B------:R-:W-:-:S07]  /*37d0*/  MOV R69, R73 ;  /* 0x0000004900457202 */ /* 0x000fce0000000f00 */
[----:B------:R-:W-:Y:S05]  /*37e0*/  WARPSYNC.COLLECTIVE R72, `(.L_x_11214) ;  /* 0x0000000048087348 */ /* 0x000fea0003c00000 */
[----:B------:R0:W1:Y:S02]  /*37f0*/  SHFL.DOWN P3, R73, R75, R74, R77 ;  /* 0x0800004a4b497389 */ /* 0x000064000006004d */
[----:B01----:R-:W-:Y:S01]  /*3800*/  ENDCOLLECTIVE ;  /* 0x000000000000791b */ /* 0x003fe20003800000 */
.L_x_11214:
[----:B------:R-:W-:-:S05]  /*3810*/  FADD.FTZ R69, R70, R69 ;  /* 0x0000004546457221 */ /* 0x000fca0000010000 */
[----:B------:R-:W-:Y:S02]  /*3820*/  MOV R75, R69 ;  /* 0x00000045004b7202 */ /* 0x000fe40000000f00 */
[----:B------:R-:W-:-:S07]  /*3830*/  MOV R64, R73 ;  /* 0x0000004900407202 */ /* 0x000fce0000000f00 */
[----:B------:R-:W-:Y:S05]  /*3840*/  WARPSYNC.COLLECTIVE R72, `(.L_x_11215) ;  /* 0x0000000048087348 */ /* 0x000fea0003c00000 */
[----:B------:R0:W1:Y:S02]  /*3850*/  SHFL.DOWN P3, R73, R75, R74, R77 ;  /* 0x0800004a4b497389 */ /* 0x000064000006004d */
[----:B01----:R-:W-:Y:S01]  /*3860*/  ENDCOLLECTIVE ;  /* 0x000000000000791b */ /* 0x003fe20003800000 */
.L_x_11215:
[----:B------:R-:W-:Y:S01]  /*3870*/  MOV R66, R73 ;  /* 0x0000004900427202 */ /* 0x000fe20000000f00 */
[----:B------:R-:W-:Y:S06]  /*3880*/  BRA `(.L_x_11216) ;  /* 0xffffffe000c47947 */ /* 0x000fec000383ffff */
.L_x_11217:
        /* <DEDUP_REMOVED lines=15> */
.L_x_15303:


//--------------------- .text._ZN10layer_norm13ln_bwd_kernelINS_13Kernel_traitsIf6__halffS2_fjLj7168ELj1ELj1ELj8ELj8ENS_18Kernel_traits_baseILj7168EfS2_fS2_fjLj256EEEEELb0ELb0ELb1ELb0EEEvNS_9BwdParamsE --------------------------
	.section	.text._ZN10layer_norm13ln_bwd_kernelINS_13Kernel_traitsIf6__halffS2_fjLj7168ELj1ELj1ELj8ELj8ENS_18Kernel_traits_baseILj7168EfS2_fS2_fjLj256EEEEELb0ELb0ELb1ELb0EEEvNS_9BwdParamsE,"ax",@progbits
	.align	128
        .global         _ZN10layer_norm13ln_bwd_kernelINS_13Kernel_traitsIf6__halffS2_fjLj7168ELj1ELj1ELj8ELj8ENS_18Kernel_traits_baseILj7168EfS2_fS2_fjLj256EEEEELb0ELb0ELb1ELb0EEEvNS_9BwdParamsE
        .type           _ZN10layer_norm13ln_bwd_kernelINS_13Kernel_traitsIf6__halffS2_fjLj7168ELj1ELj1ELj8ELj8ENS_18Kernel_traits_baseILj7168EfS2_fS2_fjLj256EEEEELb0ELb0ELb1ELb0EEEvNS_9BwdParamsE,@function
        .size           _ZN10layer_norm13ln_bwd_kernelINS_13Kernel_traitsIf6__halffS2_fjLj7168ELj1ELj1ELj8ELj8ENS_18Kernel_traits_baseILj7168EfS2_fS2_fjLj256EEEEELb0ELb0ELb1ELb0EEEvNS_9BwdParamsE,(.L_x_15304 - _ZN10layer_norm13ln_bwd_kernelINS_13Kernel_traitsIf6__halffS2_fjLj7168ELj1ELj1ELj8ELj8ENS_18Kernel_traits_baseILj7168EfS2_fS2_fjLj256EEEEELb0ELb0ELb1ELb0EEEvNS_9BwdParamsE)
        .other          _ZN10layer_norm13ln_bwd_kernelINS_13Kernel_traitsIf6__halffS2_fjLj7168ELj1ELj1ELj8ELj8ENS_18Kernel_traits_baseILj7168EfS2_fS2_fjLj256EEEEELb0ELb0ELb1ELb0EEEvNS_9BwdParamsE,@"STO_CUDA_ENTRY STV_DEFAULT"
_ZN10layer_norm13ln_bwd_kernelINS_13Kernel_traitsIf6__halffS2_fjLj7168ELj1ELj1ELj8ELj8ENS_18Kernel_traits_baseILj7168EfS2_fS2_fjLj256EEEEELb0ELb0ELb1ELb0EEEvNS_9BwdParamsE:
.text._ZN10layer_norm13ln_bwd_kernelINS_13Kernel_traitsIf6__halffS2_fjLj7168ELj1ELj1ELj8ELj8ENS_18Kernel_traits_baseILj7168EfS2_fS2_fjLj256EEEEELb0ELb0ELb1ELb0EEEvNS_9BwdParamsE:
        /* <DEDUP_REMOVED lines=94> */
.L_x_11335:
        /* <DEDUP_REMOVED lines=31> */
.L_x_11223:
[----:B------:R-:W-:-:S07]  /*07d0*/  VIADD R149, R10, 0x100 ;  /* 0x000001000a957836 */ /* 0x000fce0000000000 */
.L_x_11222:
[----:B------:R-:W-:Y:S05]  /*07e0*/  BSYNC B1 ;  /* 0x0000000000017941 */ /* 0x000fea0003800000 */
.L_x_11221:
        /* <DEDUP_REMOVED lines=8> */
.L_x_11226:
[----:B------:R-:W-:-:S07]  /*0870*/  IADD3 R149, R149, 0x100, RZ ;  /* 0x0000010095957810 */ /* 0x000fce0007ffe0ff */
.L_x_11225:
[----:B------:R-:W-:Y:S05]  /*0880*/  BSYNC B1 ;  /* 0x0000000000017941 */ /* 0x000fea0003800000 */
.L_x_11224:
        /* <DEDUP_REMOVED lines=8> */
.L_x_11229:
[----:B------:R-:W-:-:S07]  /*0910*/  VIADD R149, R149, 0x100 ;  /* 0x0000010095957836 */ /* 0x000fce0000000000 */
.L_x_11228:
[----:B------:R-:W-:Y:S05]  /*0920*/  BSYNC B1 ;  /* 0x0000000000017941 */ /* 0x000fea0003800000 */
.L_x_11227:
[----:B------:R-:W-:Y:S04]  /*0930*/  BSSY B1, `(.L_x_11230) ;  /* 0x0000008000017945 */ /* 0x000fe80003800000 */
[----:B------:R-:W-:Y:S05]  /*0940*/  @!P0 BRA `(.L_x_11231) ;  /* 0x0000000000188947 */ /* 0x000fea0003800000 */
[----:B------:R-:W-:-:S04]  /*0950*/  ISETP.NE.U32.AND P4, PT, RZ, UR12, PT ;  /* 0x0000000cff007c0c */ /* 0x000fc8000bf85070 */
[----:B------:R-:W-:-:S13]  /*0960*/  ISETP.NE.AND.EX P4, PT, RZ, UR13, PT, P4 ;  /* 0x0000000dff007c0c */ /* 0x000fda000bf85340 */
[----:B------:R-:W-:Y:S05]  /*0970*/  @!P4 BRA `(.L_x_11232) ;  /* 0x000000000008c947 */ /* 0x000fea0003800000 */
[----:B------:R-:W-:-:S06]  /*0980*/  IMAD.WIDE.U32 R44, R149, 0x10, R152 ;  /* 0x00000010952c7825 */ /* 0x000fcc00078e0098 */
[----:B------:R-:W5:Y:S02]  /*0990*/  LDG.E.128 R44, desc[UR4][R44.64] ;  /* 0x000000042c2c7981 */ /* 0x000f64000c1e1d00 */
.L_x_11232:
[----:B------:R-:W-:-:S07]  /*09a0*/  IADD3 R149, R149, 0x100, RZ ;  /* 0x0000010095957810 */ /* 0x000fce0007ffe0ff */
.L_x_11231:
[----:B------:R-:W-:Y:S05]  /*09b0*/  BSYNC B1 ;  /* 0x0000000000017941 */ /* 0x000fea0003800000 */
.L_x_11230:
[----:B------:R-:W-:Y:S04]  /*09c0*/  BSSY B1, `(.L_x_11233) ;  /* 0x0000008000017945 */ /* 0x000fe80003800000 */
[----:B------:R-:W-:Y:S05]  /*09d0*/  @!P1 BRA `(.L_x_11234) ;  /* 0x0000000000189947 */ /* 0x000fea0003800000 */
[----:B------:R-:W-:-:S04]  /*09e0*/  ISETP.NE.U32.AND P4, PT, RZ, UR12, PT ;  /* 0x0000000cff007c0c */ /* 0x000fc8000bf85070 */
[----:B------:R-:W-:-:S13]  /*09f0*/  ISETP.NE.AND.EX P4, PT, RZ, UR13, PT, P4 ;  /* 0x0000000dff007c0c */ /* 0x000fda000bf85340 */
[----:B------:R-:W-:Y:S05]  /*0a00*/  @!P4 BRA `(.L_x_11235) ;  /* 0x000000000008c947 */ /* 0x000fea0003800000 */
[----:B------:R-:W-:-:S06]  /*0a10*/  IMAD.WIDE.U32 R40, R149, 0x10, R152 ;  /* 0x0000001095287825 */ /* 0x000fcc00078e0098 */
[----:B------:R-:W5:Y:S02]  /*0a20*/  LDG.E.128 R40, desc[UR4][R40.64] ;  /* 0x0000000428287981 */ /* 0x000f64000c1e1d00 */
.L_x_11235:
[----:B------:R-:W-:-:S07]  /*0a30*/  VIADD R149, R149, 0x100 ;  /* 0x0000010095957836 */ /* 0x000fce0000000000 */
.L_x_11234:
[----:B------:R-:W-:Y:S05]  /*0a40*/  BSYNC B1 ;  /* 0x0000000000017941 */ /* 0x000fea0003800000 */
.L_x_11233:
[----:B------:R-:W-:Y:S04]  /*0a50*/  BSSY B1, `(.L_x_11236) ;  /* 0x0000008000017945 */ /* 0x000fe80003800000 */
[----:B------:R-:W-:Y:S05]  /*0a60*/  @!P2 BRA `(.L_x_11237) ;  /* 0x000000000018a947 */ /* 0x000fea0003800000 */
[----:B------:R-:W-:-:S04]  /*0a70*/  ISETP.NE.U32.AND P4, PT, RZ, UR12, PT ;  /* 0x0000000cff007c0c */ /* 0x000fc8000bf85070 */
[----:B------:R-:W-:-:S13]  /*0a80*/  ISETP.NE.AND.EX P4, PT, RZ, UR13, PT, P4 ;  /* 0x0000000dff007c0c */ /* 0x000fda000bf85340 */
[----:B------:R-:W-:Y:S05]  /*0a90*/  @!P4 BRA `(.L_x_11238) ;  /* 0x000000000008c947 */ /* 0x000fea0003800000 */
[----:B------:R-:W-:-:S06]  /*0aa0*/  IMAD.WIDE.U32 R36, R149, 0x10, R152 ;  /* 0x0000001095247825 */ /* 0x000fcc00078e0098 */
[----:B------:R-:W5:Y:S02]  /*0ab0*/  LDG.E.128 R36, desc[UR4][R36.64] ;  /* 0x0000000424247981 */ /* 0x000f64000c1e1d00 */
.L_x_11238:
[----:B------:R-:W-:-:S07]  /*0ac0*/  IADD3 R149, R149, 0x100, RZ ;  /* 0x0000010095957810 */ /* 0x000fce0007ffe0ff */
.L_x_11237:
[----:B------:R-:W-:Y:S05]  /*0ad0*/  BSYNC B1 ;  /* 0x0000000000017941 */ /* 0x000fea0003800000 */
.L_x_11236:
[----:B------:R-:W-:Y:S01]  /*0ae0*/  ISETP.NE.AND P4, PT, R6, RZ, PT ;  /* 0x000000ff0600720c */ /* 0x000fe20003f85270 */
[----:B------:R-:W-:Y:S01]  /*0af0*/  HFMA2.MMA R158, -RZ, RZ, 0, 0 ;  /* 0x00000000ff9e7435 */ /* 0x000fe200000001ff */
[----:B------:R-:W-:-:S11]  /*0b00*/  IMAD.MOV.U32 R157, RZ, RZ, RZ ;  /* 0x000000ffff9d7224 */ /* 0x000fd600078e00ff */
[----:B------:R-:W-:Y:S05]  /*0b10*/  @P4 BRA `(.L_x_11239) ;  /* 0x0000001400f44947 */ /* 0x000fea0003800000 */
[----:B------:R-:W-:-:S06]  /*0b20*/  IMAD.WIDE.U32 R32, R149, 0x10, R152 ;  /* 0x0000001095207825 */ /* 0x000fcc00078e0098 */
[----:B------:R-:W5:Y:S01]  /*0b30*/  LDG.E.128 R32, desc[UR4][R32.64] ;  /* 0x0000000420207981 */ /* 0x000f62000c1e1d00 */
[----:B------:R-:W-:Y:S05]  /*0b40*/  BRA `(.L_x_11239) ;  /* 0x0000001400e87947 */ /* 0x000fea0003800000 */
.L_x_11220:
        /* <DEDUP_REMOVED lines=22> */
[----:B------:R-:W-:Y:S02]  /*0cb0*/  IADD3 R161, R161, 0x100, RZ ;  /* 0x00000100a1a17810 */ /* 0x000fe40007ffe0ff */
[----:B--2---:R-:W-:Y:S02]  /*0cc0*/  MOV R17, R162 ;  /* 0x000000a200117202 */ /* 0x004fe40000000f00 */
[--C-:B------:R-:W-:Y:S01]  /*0cd0*/  SHF.R.U64 R202, R162, 0x10, R163.reuse ;  /* 0x00000010a2ca7819 */ /* 0x100fe200000012a3 */
[----:B------:R-:W-:Y:S02]  /*0ce0*/  IMAD.MOV.U32 R18, RZ, RZ, R163 ;  /* 0x000000ffff127224 */ /* 0x000fe400078e00a3 */
[----:B------:R-:W-:Y:S02]  /*0cf0*/  HADD2.F32 R17, -RZ, R17.H0_H0 ;  /* 0x20000011ff117230 */ /* 0x000fe40000004100 */
[C---:B-1----:R-:W-:Y:S01]  /*0d00*/  FADD.FTZ R154, -R157.reuse, R148 ;  /* 0x000000949d9a7221 */ /* 0x042fe20000010100 */
[----:B------:R-:W-:Y:S01]  /*0d10*/  FADD.FTZ R204, -R157, R149 ;  /* 0x000000959dcc7221 */ /* 0x000fe20000010100 */
[----:B------:R-:W-:-:S02]  /*0d20*/  HADD2.F32 R202, -RZ, R202.H0_H0 ;  /* 0x200000caffca7230 */ /* 0x000fc40000004100 */
[----:B------:R-:W-:Y:S01]  /*0d30*/  FADD.FTZ R150, -R157, R150 ;  /* 0x000000969d967221 */ /* 0x000fe20000010100 */
[C---:B------:R-:W-:Y:S01]  /*0d40*/  FMUL.FTZ R207, R11.reuse, R154 ;  /* 0x0000009a0bcf7220 */ /* 0x040fe20000410000 */
[C---:B------:R-:W-:Y:S01]  /*0d50*/  FMUL.FTZ R204, R11.reuse, R204 ;  /* 0x000000cc0bcc7220 */ /* 0x040fe20000410000 */
[-C--:B------:R-:W-:Y:S01]  /*0d60*/  FMUL.FTZ R205, R140, R17.reuse ;  /* 0x000000118ccd7220 */ /* 0x080fe20000410000 */
[----:B------:R-:W-:Y:S01]  /*0d70*/  SHF.R.U32.HI R160, RZ, 0x10, R163 ;  /* 0x00000010ffa07819 */ /* 0x000fe200000116a3 */
[----:B------:R-:W-:Y:S02]  /*0d80*/  HADD2.F32 R199, -RZ, R18.H0_H0 ;  /* 0x20000012ffc77230 */ /* 0x000fe40000004100 */
        /* <DEDUP_REMOVED lines=21> */
[----:B------:R-:W-:Y:S01]  /*0ee0*/  IADD3 R163, R10, 0x100, RZ ;  /* 0x000001000aa37810 */ /* 0x000fe20007ffe0ff */
[----:B------:R-:W-:Y:S01]  /*0ef0*/  FADD.FTZ R157, R148, R17 ;  /* 0x00000011949d7221 */ /* 0x000fe20000010000 */
[----:B------:R-:W-:-:S07]  /*0f00*/  FFMA.FTZ R158, R18, R17, R149 ;  /* 0x00000011129e7223 */ /* 0x000fce0000010095 */
.L_x_11241:
[----:B------:R-:W-:Y:S05]  /*0f10*/  BSYNC B1 ;  /* 0x0000000000017941 */ /* 0x000fea0003800000 */
.L_x_11240:
        /* <DEDUP_REMOVED lines=15> */
[----:B------:R-:W-:Y:S01]  /*1010*/  IADD3 R161, R161, 0x100, RZ ;  /* 0x00000100a1a17810 */ /* 0x000fe20007ffe0ff */
[----:B------:R-:W-:-:S02]  /*1020*/  VIADD R163, R163, 0x100 ;  /* 0x00000100a3a37836 */ /* 0x000fc40000000000 */
[----:B--2---:R-:W-:Y:S01]  /*1030*/  IMAD.MOV.U32 R19, RZ, RZ, R24 ;  /* 0x000000ffff137224 */ /* 0x004fe200078e0018 */
[----:B------:R-:W-:Y:S02]  /*1040*/  SHF.R.U64 R154, R24, 0x10, R25 ;  /* 0x00000010189a7819 */ /* 0x000fe40000001219 */
[----:B------:R-:W-:Y:S01]  /*1050*/  MOV R26, R25 ;  /* 0x00000019001a7202 */ /* 0x000fe20000000f00 */
[C---:B0-----:R-:W-:Y:S01]  /*1060*/  FADD.FTZ R148, -R160.reuse, R20 ;  /* 0x00000014a0947221 */ /* 0x041fe20000010100 */
[C---:B------:R-:W-:Y:S01]  /*1070*/  FADD.FTZ R150, -R160.reuse, R21 ;  /* 0x00000015a0967221 */ /* 0x040fe20000010100 */
[C---:B------:R-:W-:Y:S01]  /*1080*/  FADD.FTZ R22, -R160.reuse, R22 ;  /* 0x00000016a0167221 */ /* 0x040fe20000010100 */
[----:B------:R-:W-:Y:S01]  /*1090*/  FADD.FTZ R160, -R160, R23 ;  /* 0x00000017a0a07221 */ /* 0x000fe20000010100 */
[----:B------:R-:W-:Y:S02]  /*10a0*/  HADD2.F32 R23, -RZ, R19.H0_H0 ;  /* 0x20000013ff177230 */ /* 0x000fe40000004100 */
[----:B------:R-:W-:Y:S01]  /*10b0*/  FMUL.FTZ R19, R11, R148 ;  /* 0x000000940b137220 */ /* 0x000fe20000410000 */
[----:B------:R-:W-:-:S02]  /*10c0*/  HADD2.F32 R154, -RZ, R154.H0_H0 ;  /* 0x2000009aff9a7230 */ /* 0x000fc40000004100 */
[-C--:B------:R-:W-:Y:S01]  /*10d0*/  FMUL.FTZ R24, R136, R23.reuse ;  /* 0x0000001788187220 */ /* 0x080fe20000410000 */
[----:B------:R-:W-:Y:S01]  /*10e0*/  HADD2.F32 R149, -RZ, R26.H0_H0 ;  /* 0x2000001aff957230 */ /* 0x000fe20000004100 */
[----:B------:R-:W-:Y:S01]  /*10f0*/  SHF.R.U32.HI R162, RZ, 0x10, R25 ;  /* 0x00000010ffa27819 */ /* 0x000fe20000011619 */
        /* <DEDUP_REMOVED lines=13> */
[----:B------:R-:W-:Y:S02]  /*11d0*/  FMUL.FTZ R22, R11, R160 ;  /* 0x000000a00b167220 */ /* 0x000fe40000410000 */
        /* <DEDUP_REMOVED lines=9> */
.L_x_11243:
[----:B------:R-:W-:Y:S05]  /*1270*/  BSYNC B1 ;  /* 0x0000000000017941 */ /* 0x000fea0003800000 */
.L_x_11242:
        /* <DEDUP_REMOVED lines=16> */
[----:B------:R-:W-:-:S02]  /*1380*/  IADD3 R163, R163, 0x100, RZ ;  /* 0x00000100a3a37810 */ /* 0x000fc40007ffe0ff */
[----:B--2---:R-:W-:Y:S02]  /*1390*/  MOV R27, R148 ;  /* 0x00000094001b7202 */ /* 0x004fe40000000f00 */
[----:B------:R-:W-:Y:S02]  /*13a0*/  SHF.R.U64 R160, R148, 0x10, R149 ;  /* 0x0000001094a07819 */ /* 0x000fe40000001295 */
[----:B------:R-:W-:Y:S01]  /*13b0*/  MOV R154, R149 ;  /* 0x00000095009a7202 */ /* 0x000fe20000000f00 */
[C---:B---3--:R-:W-:Y:S01]  /*13c0*/  FADD.FTZ R164, -R162.reuse, R28 ;  /* 0x0000001ca2a47221 */ /* 0x048fe20000010100 */
[C---:B------:R-:W-:Y:S01]  /*13d0*/  FADD.FTZ R166, -R162.reuse, R29 ;  /* 0x0000001da2a67221 */ /* 0x040fe20000010100 */
[C---:B------:R-:W-:Y:S01]  /*13e0*/  FADD.FTZ R30, -R162.reuse, R30 ;  /* 0x0000001ea21e7221 */ /* 0x040fe20000010100 */
[----:B------:R-:W-:Y:S01]  /*13f0*/  FADD.FTZ R162, -R162, R31 ;  /* 0x0000001fa2a27221 */ /* 0x000fe20000010100 */
[----:B------:R-:W-:Y:S02]  /*1400*/  HADD2.F32 R31, -RZ, R27.H0_H0 ;  /* 0x2000001bff1f7230 */ /* 0x000fe40000004100 */
[----:B------:R-:W-:Y:S01]  /*1410*/  FMUL.FTZ R27, R11, R164 ;  /* 0x000000a40b1b7220 */ /* 0x000fe20000410000 */
[----:B------:R-:W-:-:S02]  /*1420*/  HADD2.F32 R148, -RZ, R160.H0_H0 ;  /* 0x200000a0ff947230 */ /* 0x000fc40000004100 */
[----:B------:R-:W-:Y:S01]  /*1430*/  FMUL.FTZ R28, R11, R166 ;  /* 0x000000a60b1c7220 */ /* 0x000fe20000410000 */
[-C--:B------:R-:W-:Y:S01]  /*1440*/  FMUL.FTZ R164, R132, R31.reuse ;  /* 0x0000001f84a47220 */ /* 0x080fe20000410000 */
[----:B------:R-:W-:Y:S01]  /*1450*/  SHF.R.U32.HI R155, RZ, 0x10, R149 ;  /* 0x00000010ff9b7819 */ /* 0x000fe20000011695 */
[----:B0-----:R-:W-:Y:S02]  /*1460*/  HADD2.F32 R151, -RZ, R154.H0_H0 ;  /* 0x2000009aff977230 */ /* 0x001fe40000004100 */
        /* <DEDUP_REMOVED lines=22> */
.L_x_11245:
[----:B------:R-:W-:Y:S05]  /*15d0*/  BSYNC B1 ;  /* 0x0000000000017941 */ /* 0x000fea0003800000 */
.L_x_11244:
        /* <DEDUP_REMOVED lines=14> */
[----:B------:R-:W-:-:S02]  /*16c0*/  IADD3 R161, R161, 0x100, RZ ;  /* 0x00000100a1a17810 */ /* 0x000fc40007ffe0ff */
[----:B------:R-:W-:Y:S02]  /*16d0*/  IADD3 R163, R163, 0x100, RZ ;  /* 0x00000100a3a37810 */ /* 0x000fe40007ffe0ff */
[----:B--2---:R-:W-:Y:S02]  /*16e0*/  MOV R160, R154 ;  /* 0x0000009a00a07202 */ /* 0x004fe40000000f00 */
[--C-:B------:R-:W-:Y:S02]  /*16f0*/  SHF.R.U32.HI R167, RZ, 0x10, R155.reuse ;  /* 0x00000010ffa77819 */ /* 0x100fe4000001169b */
[----:B------:R-:W-:Y:S01]  /*1700*/  SHF.R.U64 R170, R154, 0x10, R155 ;  /* 0x000000109aaa7819 */ /* 0x000fe2000000129b */
[C---:B0-----:R-:W-:Y:S01]  /*1710*/  FADD.FTZ R168, -R171.reuse, R148 ;  /* 0x00000094aba87221 */ /* 0x041fe20000010100 */
[C---:B------:R-:W-:Y:S01]  /*1720*/  FADD.FTZ R200, -R171.reuse, R151 ;  /* 0x00000097abc87221 */ /* 0x040fe20000010100 */
[----:B------:R-:W-:Y:S01]  /*1730*/  FADD.FTZ R172, -R171, R149 ;  /* 0x00000095abac7221 */ /* 0x000fe20000010100 */
[----:B------:R-:W-:-:S02]  /*1740*/  HADD2.F32 R151, -RZ, R160.H0_H0 ;  /* 0x200000a0ff977230 */ /* 0x000fc40000004100 */
[----:B------:R-:W-:Y:S01]  /*1750*/  FADD.FTZ R174, -R171, R150 ;  /* 0x00000096abae7221 */ /* 0x000fe20000010100 */
[----:B------:R-:W-:Y:S02]  /*1760*/  HADD2.F32 R154, -RZ, R167.H0_H0 ;  /* 0x200000a7ff9a7230 */ /* 0x000fe40000004100 */
[C---:B------:R-:W-:Y:S01]  /*1770*/  FMUL.FTZ R167, R11.reuse, R168 ;  /* 0x000000a80ba77220 */ /* 0x040fe20000410000 */
[----:B------:R-:W-:Y:S02]  /*1780*/  IMAD.MOV.U32 R162, RZ, RZ, R155 ;  /* 0x000000ffffa27224 */ /* 0x000fe400078e009b */
[----:B------:R-:W-:Y:S01]  /*1790*/  FMUL.FTZ R168, R11, R172 ;  /* 0x000000ac0ba87220 */ /* 0x000fe20000410000 */
[----:B------:R-:W-:Y:S02]  /*17a0*/  HADD2.F32 R150, -RZ, R170.H0_H0 ;  /* 0x200000aaff967230 */ /* 0x000fe40000004100 */
[----:B------:R-:W-:Y:S01]  /*17b0*/  FMUL.FTZ R172, R128, R151 ;  /* 0x0000009780ac7220 */ /* 0x000fe20000410000 */
[----:B------:R-:W-:-:S02]  /*17c0*/  HADD2.F32 R155, -RZ, R162.H0_H0 ;  /* 0x200000a2ff9b7230 */ /* 0x000fc40000004100 */
        /* <DEDUP_REMOVED lines=21> */
.L_x_11247:
[----:B------:R-:W-:Y:S05]  /*1920*/  BSYNC B1 ;  /* 0x0000000000017941 */ /* 0x000fea0003800000 */
.L_x_11246:
        /* <DEDUP_REMOVED lines=17> */
[--C-:B------:R-:W-:Y:S02]  /*1a40*/  SHF.R.U32.HI R175, RZ, 0x10, R155.reuse ;  /* 0x00000010ffaf7819 */ /* 0x100fe4000001169b */
[----:B------:R-:W-:Y:S01]  /*1a50*/  SHF.R.U64 R178, R154, 0x10, R155 ;  /* 0x000000109ab27819 */ /* 0x000fe2000000129b */
[C---:B0-----:R-:W-:Y:S01]  /*1a60*/  FADD.FTZ R176, -R179.reuse, R148 ;  /* 0x00000094b3b07221 */ /* 0x041fe20000010100 */
[C---:B------:R-:W-:Y:S01]  /*1a70*/  FADD.FTZ R200, -R179.reuse, R151 ;  /* 0x00000097b3c87221 */ /* 0x040fe20000010100 */
[C---:B------:R-:W-:Y:S01]  /*1a80*/  FADD.FTZ R180, -R179.reuse, R149 ;  /* 0x00000095b3b47221 */ /* 0x040fe20000010100 */
[----:B------:R-:W-:Y:S02]  /*1a90*/  HADD2.F32 R151, -RZ, R160.H0_H0 ;  /* 0x200000a0ff977230 */ /* 0x000fe40000004100 */
[----:B------:R-:W-:Y:S01]  /*1aa0*/  FADD.FTZ R182, -R179, R150 ;  /* 0x00000096b3b67221 */ /* 0x000fe20000010100 */
[----:B------:R-:W-:-:S02]  /*1ab0*/  HADD2.F32 R154, -RZ, R175.H0_H0 ;  /* 0x200000afff9a7230 */ /* 0x000fc40000004100 */
[C---:B------:R-:W-:Y:S01]  /*1ac0*/  FMUL.FTZ R175, R11.reuse, R176 ;  /* 0x000000b00baf7220 */ /* 0x040fe20000410000 */
[----:B------:R-:W-:Y:S01]  /*1ad0*/  MOV R162, R155 ;  /* 0x0000009b00a27202 */ /* 0x000fe20000000f00 */
        /* <DEDUP_REMOVED lines=25> */
.L_x_11249:
[----:B------:R-:W-:Y:S05]  /*1c70*/  BSYNC B1 ;  /* 0x0000000000017941 */ /* 0x000fea0003800000 */
.L_x_11248:
        /* <DEDUP_REMOVED lines=15> */
[----:B------:R-:W-:-:S02]  /*1d70*/  IADD3 R163, R163, 0x100, RZ ;  /* 0x00000100a3a37810 */ /* 0x000fc40007ffe0ff */
[----:B--2---:R-:W-:Y:S02]  /*1d80*/  MOV R160, R154 ;  /* 0x0000009a00a07202 */ /* 0x004fe40000000f00 */
        /* <DEDUP_REMOVED lines=35> */
.L_x_11251:
[----:B------:R-:W-:Y:S05]  /*1fc0*/  BSYNC B1 ;  /* 0x0000000000017941 */ /* 0x000fea0003800000 */
.L_x_11250:
        /* <DEDUP_REMOVED lines=14> */
[----:B--2---:R-:W-:Y:S01]  /*20b0*/  MOV R159, R152 ;  /* 0x00000098009f7202 */ /* 0x004fe20000000f00 */
[--C-:B------:R-:W-:Y:S01]  /*20c0*/  IMAD.MOV.U32 R160, RZ, RZ, R153.reuse ;  /* 0x000000ffffa07224 */ /* 0x100fe200078e0099 */
[----:B------:R-:W-:Y:S01]  /*20d0*/  SHF.R.U64 R163, R152, 0x10, R153 ;  /* 0x0000001098a37819 */ /* 0x000fe20000001299 */
[----:B-1----:R-:W-:-:S02]  /*20e0*/  FADD.FTZ R154, -R198, R148 ;  /* 0x00000094c69a7221 */ /* 0x002fc40000010100 */
[----:B------:R-:W-:Y:S02]  /*20f0*/  HADD2.F32 R159, -RZ, R159.H0_H0 ;  /* 0x2000009fff9f7230 */ /* 0x000fe40000004100 */
[C---:B------:R-:W-:Y:S01]  /*2100*/  FADD.FTZ R162, -R198.reuse, R150 ;  /* 0x00000096c6a27221 */ /* 0x040fe20000010100 */
[----:B------:R-:W-:Y:S02]  /*2110*/  HADD2.F32 R150, -RZ, R163.H0_H0 ;  /* 0x200000a3ff967230 */ /* 0x000fe40000004100 */
[C---:B------:R-:W-:Y:S01]  /*2120*/  FADD.FTZ R192, -R198.reuse, R149 ;  /* 0x00000095c6c07221 */ /* 0x040fe20000010100 */
[----:B------:R-:W-:Y:S01]  /*2130*/  FADD.FTZ R198, -R198, R151 ;  /* 0x00000097c6c67221 */ /* 0x000fe20000010100 */
[----:B------:R-:W-:Y:S01]  /*2140*/  FMUL.FTZ R194, R116, R159 ;  /* 0x0000009f74c27220 */ /* 0x000fe20000410000 */
        /* <DEDUP_REMOVED lines=26> */
.L_x_11239:
[----:B------:R-:W-:Y:S05]  /*22f0*/  BSYNC B0 ;  /* 0x0000000000007941 */ /* 0x000fea0003800000 */
.L_x_11219:
        /* <DEDUP_REMOVED lines=26> */
.L_x_11346:
        /* <DEDUP_REMOVED lines=15> */
[----:B------:R-:W-:-:S05]  /*2590*/  @P4 IADD3 R208, R208, -0x1, RZ ;  /* 0xffffffffd0d04810 */ /* 0x000fca0007ffe0ff */
        /* <DEDUP_REMOVED lines=34> */
[----:B0-----:R-:W-:Y:S02]  /*27c0*/  ISETP.NE.AND P5, PT, R13, RZ, PT ;  /* 0x000000ff0d00720c */ /* 0x001fe40003fa5270 */
        /* <DEDUP_REMOVED lines=9> */
.L_x_11256:
[----:B------:R-:W-:Y:S05]  /*2860*/  BSYNC B1 ;  /* 0x0000000000017941 */ /* 0x000fea0003800000 */
.L_x_11255:
        /* <DEDUP_REMOVED lines=13> */
.L_x_11258:
[----:B------:R-:W-:Y:S05]  /*2940*/  BSYNC B1 ;  /* 0x0000000000017941 */ /* 0x000fea0003800000 */
.L_x_11257:
        /* <DEDUP_REMOVED lines=13> */
.L_x_11260:
[----:B------:R-:W-:Y:S05]  /*2a20*/  BSYNC B1 ;  /* 0x0000000000017941 */ /* 0x000fea0003800000 */
.L_x_11259:
        /* <DEDUP_REMOVED lines=18> */
.L_x_11262:
[----:B------:R-:W-:Y:S05]  /*2b50*/  BSYNC B1 ;  /* 0x0000000000017941 */ /* 0x000fea0003800000 */
.L_x_11261:
        /* <DEDUP_REMOVED lines=10> */
[----:B------:R-:W-:Y:S02]  /*2c00*/  @P4 F2FP.F16.F32.PACK_AB R157, RZ, R157 ;  /* 0x0000009dff9d423e */ /* 0x000fe400000000ff */
[----:B------:R-:W1:Y:S01]  /*2c10*/  @P4 LDC R159, c[0x0][0x29c] ;  /* 0x0000a700ff9f4b82 */ /* 0x000e620000000800 */
[----:B--2---:R-:W-:Y:S01]  /*2c20*/  @P4 FMUL.FTZ R155, R155, R150 ;  /* 0x000000969b9b4220 */ /* 0x004fe20000410000 */
[----:B------:R-:W-:-:S04]  /*2c30*/  @P4 PRMT R3, R157, 0x7610, R3 ;  /* 0x000076109d034816 */ /* 0x000fc80000000003 */
[----:B------:R-:W-:Y:S01]  /*2c40*/  @P4 F2FP.F16.F32.PACK_AB R155, RZ, R155 ;  /* 0x0000009bff9b423e */ /* 0x000fe200000000ff */
[----:B---3--:R-:W-:-:S03]  /*2c50*/  @P4 FMUL.FTZ R156, R156, R151 ;  /* 0x000000979c9c4220 */ /* 0x008fc60000410000 */
[----:B------:R-:W-:Y:S02]  /*2c60*/  @P4 PRMT R4, R155, 0x7610, R4 ;  /* 0x000076109b044816 */ /* 0x000fe40000000004 */
[----:B------:R-:W-:Y:S01]  /*2c70*/  @P4 F2FP.F16.F32.PACK_AB R156, RZ, R156 ;  /* 0x0000009cff9c423e */ /* 0x000fe200000000ff */
[----:B----4-:R-:W-:-:S03]  /*2c80*/  @P5 IMAD.WIDE.U32 R148, R10, 0x10, R148 ;  /* 0x000000100a945825 */ /* 0x010fc600078e0094 */
[----:B------:R-:W-:Y:S02]  /*2c90*/  @P4 PRMT R2, R156, 0x7610, R2 ;  /* 0x000076109c024816 */ /* 0x000fe40000000002 */
[----:B------:R2:W-:Y:S01]  /*2ca0*/  @P5 STG.E.128 desc[UR4][R148.64], R144 ;  /* 0x0000009094005986 */ /* 0x0005e2000c101d04 */
[----:B-1----:R-:W-:-:S05]  /*2cb0*/  @P4 FMUL.FTZ R158, R158, R159 ;  /* 0x0000009f9e9e4220 */ /* 0x002fca0000410000 */
[----:B------:R-:W-:-:S04]  /*2cc0*/  @P4 F2FP.F16.F32.PACK_AB R158, RZ, R158 ;  /* 0x0000009eff9e423e */ /* 0x000fc800000000ff */
        /* <DEDUP_REMOVED lines=10> */
.L_x_11264:
[----:B------:R-:W-:Y:S05]  /*2d70*/  BSYNC B1 ;  /* 0x0000000000017941 */ /* 0x000fea0003800000 */
.L_x_11263:
[----:B------:R-:W-:Y:S01]  /*2d80*/  VIADD R10, R10, 0x100 ;  /* 0x000001000a0a7836 */ /* 0x000fe20000000000 */
[----:B------:R-:W-:-:S07]  /*2d90*/  IADD3 R153, R153, 0x100, RZ ;  /* 0x0000010099997810 */ /* 0x000fce0007ffe0ff */
.L_x_11254:
[----:B------:R-:W-:Y:S05]  /*2da0*/  BSYNC B0 ;  /* 0x0000000000007941 */ /* 0x000fea0003800000 */
.L_x_11253:
        /* <DEDUP_REMOVED lines=19> */
.L_x_11268:
[----:B------:R-:W-:Y:S05]  /*2ee0*/  BSYNC B1 ;  /* 0x0000000000017941 */ /* 0x000fea0003800000 */
.L_x_11267:
        /* <DEDUP_REMOVED lines=11> */
.L_x_11270:
[----:B------:R-:W-:Y:S05]  /*2fa0*/  BSYNC B1 ;  /* 0x0000000000017941 */ /* 0x000fea0003800000 */
.L_x_11269:
        /* <DEDUP_REMOVED lines=11> */
.L_x_11272:
[----:B------:R-:W-:Y:S05]  /*3060*/  BSYNC B1 ;  /* 0x0000000000017941 */ /* 0x000fea0003800000 */
.L_x_11271:
        /* <DEDUP_REMOVED lines=16> */
.L_x_11274:
[----:B------:R-:W-:Y:S05]  /*3170*/  BSYNC B1 ;  /* 0x0000000000017941 */ /* 0x000fea0003800000 */
.L_x_11273:
        /* <DEDUP_REMOVED lines=33> */
.L_x_11276:
[----:B------:R-:W-:Y:S05]  /*3390*/  BSYNC B1 ;  /* 0x0000000000017941 */ /* 0x000fea0003800000 */
.L_x_11275:
[----:B------:R-:W-:Y:S02]  /*33a0*/  IADD3 R10, R10, 0x100, RZ ;  /* 0x000001000a0a7810 */ /* 0x000fe40007ffe0ff */
[----:B------:R-:W-:-:S07]  /*33b0*/  IADD3 R153, R153, 0x100, RZ ;  /* 0x0000010099997810 */ /* 0x000fce0007ffe0ff */
.L_x_11266:
[----:B------:R-:W-:Y:S05]  /*33c0*/  BSYNC B0 ;  /* 0x0000000000007941 */ /* 0x000fea0003800000 */
.L_x_11265:
        /* <DEDUP_REMOVED lines=19> */
.L_x_11280:
[----:B------:R-:W-:Y:S05]  /*3500*/  BSYNC B1 ;  /* 0x0000000000017941 */ /* 0x000fea0003800000 */
.L_x_11279:
        /* <DEDUP_REMOVED lines=11> */
.L_x_11282:
[----:B------:R-:W-:Y:S05]  /*35c0*/  BSYNC B1 ;  /* 0x0000000000017941 */ /* 0x000fea0003800000 */
.L_x_11281:
        /* <DEDUP_REMOVED lines=11> */
.L_x_11284:
[----:B------:R-:W-:Y:S05]  /*3680*/  BSYNC B1 ;  /* 0x0000000000017941 */ /* 0x000fea0003800000 */
.L_x_11283:
        /* <DEDUP_REMOVED lines=16> */
.L_x_11286:
[----:B------:R-:W-:Y:S05]  /*3790*/  BSYNC B1 ;  /* 0x0000000000017941 */ /* 0x000fea0003800000 */
.L_x_11285:
        /* <DEDUP_REMOVED lines=33> */
.L_x_11288:
[----:B------:R-:W-:Y:S05]  /*39b0*/  BSYNC B1 ;  /* 0x0000000000017941 */ /* 0x000fea0003800000 */
.L_x_11287:
[----:B------:R-:W-:Y:S01]  /*39c0*/  IADD3 R10, R10, 0x100, RZ ;  /* 0x000001000a0a7810 */ /* 0x000fe20007ffe0ff */
[----:B------:R-:W-:-:S07]  /*39d0*/  VIADD R153, R153, 0x100 ;  /* 0x0000010099997836 */ /* 0x000fce0000000000 */
.L_x_11278:
[----:B------:R-:W-:Y:S05]  /*39e0*/  BSYNC B0 ;  /* 0x0000000000007941 */ /* 0x000fea0003800000 */
.L_x_11277:
        /* <DEDUP_REMOVED lines=18> */
.L_x_11292:
[----:B------:R-:W-:Y:S05]  /*3b10*/  BSYNC B1 ;  /* 0x0000000000017941 */ /* 0x000fea0003800000 */
.L_x_11291:
        /* <DEDUP_REMOVED lines=11> */
.L_x_11294:
[----:B------:R-:W-:Y:S05]  /*3bd0*/  BSYNC B1 ;  /* 0x0000000000017941 */ /* 0x000fea0003800000 */
.L_x_11293:
        /* <DEDUP_REMOVED lines=11> */
.L_x_11296:
[----:B------:R-:W-:Y:S05]  /*3c90*/  BSYNC B1 ;  /* 0x0000000000017941 */ /* 0x000fea0003800000 */
.L_x_11295:
        /* <DEDUP_REMOVED lines=16> */
.L_x_11298:
[----:B------:R-:W-:Y:S05]  /*3da0*/  BSYNC B1 ;  /* 0x0000000000017941 */ /* 0x000fea0003800000 */
.L_x_11297:
        /* <DEDUP_REMOVED lines=33> */
.L_x_11300:
[----:B------:R-:W-:Y:S05]  /*3fc0*/  BSYNC B1 ;  /* 0x0000000000017941 */ /* 0x000fea0003800000 */
.L_x_11299:
[----:B------:R-:W-:Y:S01]  /*3fd0*/  VIADD R10, R10, 0x100 ;  /* 0x000001000a0a7836 */ /* 0x000fe20000000000 */
[----:B------:R-:W-:-:S07]  /*3fe0*/  IADD3 R153, R153, 0x100, RZ ;  /* 0x0000010099997810 */ /* 0x000fce0007ffe0ff */
.L_x_11290:
[----:B------:R-:W-:Y:S05]  /*3ff0*/  BSYNC B0 ;  /* 0x0000000000007941 */ /* 0x000fea0003800000 */
.L_x_11289:
        /* <DEDUP_REMOVED lines=18> */
.L_x_11304:
[----:B------:R-:W-:Y:S05]  /*4120*/  BSYNC B1 ;  /* 0x0000000000017941 */ /* 0x000fea0003800000 */
.L_x_11303:
        /* <DEDUP_REMOVED lines=11> */
.L_x_11306:
[----:B------:R-:W-:Y:S05]  /*41e0*/  BSYNC B1 ;  /* 0x0000000000017941 */ /* 0x000fea0003800000 */
.L_x_11305:
        /* <DEDUP_REMOVED lines=11> */
.L_x_11308:
[----:B------:R-:W-:Y:S05]  /*42a0*/  BSYNC B1 ;  /* 0x0000000000017941 */ /* 0x000fea0003800000 */
.L_x_11307:
        /* <DEDUP_REMOVED lines=16> */
.L_x_11310:
[----:B------:R-:W-:Y:S05]  /*43b0*/  BSYNC B1 ;  /* 0x0000000000017941 */ /* 0x000fea0003800000 */
.L_x_11309:
        /* <DEDUP_REMOVED lines=33> */
.L_x_11312:
[----:B------:R-:W-:Y:S05]  /*45d0*/  BSYNC B1 ;  /* 0x0000000000017941 */ /* 0x000fea0003800000 */
.L_x_11311:
[----:B------:R-:W-:Y:S02]  /*45e0*/  IADD3 R10, R10, 0x100, RZ ;  /* 0x000001000a0a7810 */ /* 0x000fe40007ffe0ff */
[----:B------:R-:W-:-:S07]  /*45f0*/  IADD3 R153, R153, 0x100, RZ ;  /* 0x0000010099997810 */ /* 0x000fce0007ffe0ff */
.L_x_11302:
[----:B------:R-:W-:Y:S05]  /*4600*/  BSYNC B0 ;  /* 0x0000000000007941 */ /* 0x000fea0003800000 */
.L_x_11301:
        /* <DEDUP_REMOVED lines=18> */
.L_x_11316:
[----:B------:R-:W-:Y:S05]  /*4730*/  BSYNC B1 ;  /* 0x0000000000017941 */ /* 0x000fea0003800000 */
.L_x_11315:
        /* <DEDUP_REMOVED lines=11> */
.L_x_11318:
[----:B------:R-:W-:Y:S05]  /*47f0*/  BSYNC B1 ;  /* 0x0000000000017941 */ /* 0x000fea0003800000 */
.L_x_11317:
        /* <DEDUP_REMOVED lines=11> */
.L_x_11320:
[----:B------:R-:W-:Y:S05]  /*48b0*/  BSYNC B1 ;  /* 0x0000000000017941 */ /* 0x000fea0003800000 */
.L_x_11319:
        /* <DEDUP_REMOVED lines=16> */
.L_x_11322:
[----:B------:R-:W-:Y:S05]  /*49c0*/  BSYNC B1 ;  /* 0x0000000000017941 */ /* 0x000fea0003800000 */
.L_x_11321:
        /* <DEDUP_REMOVED lines=33> */
.L_x_11324:
[----:B------:R-:W-:Y:S05]  /*4be0*/  BSYNC B1 ;  /* 0x0000000000017941 */ /* 0x000fea0003800000 */
.L_x_11323:
[----:B------:R-:W-:Y:S01]  /*4bf0*/  IADD3 R10, R10, 0x100, RZ ;  /* 0x000001000a0a7810 */ /* 0x000fe20007ffe0ff */
[----:B------:R-:W-:-:S07]  /*4c00*/  VIADD R153, R153, 0x100 ;  /* 0x0000010099997836 */ /* 0x000fce0000000000 */
.L_x_11314:
[----:B------:R-:W-:Y:S05]  /*4c10*/  BSYNC B0 ;  /* 0x0000000000007941 */ /* 0x000fea0003800000 */
.L_x_11313:
        /* <DEDUP_REMOVED lines=19> */
.L_x_11328:
[----:B------:R-:W-:Y:S05]  /*4d50*/  BSYNC B1 ;  /* 0x0000000000017941 */ /* 0x000fea0003800000 */
.L_x_11327:
        /* <DEDUP_REMOVED lines=11> */
.L_x_11330:
[----:B------:R-:W-:Y:S05]  /*4e10*/  BSYNC B1 ;  /* 0x0000000000017941 */ /* 0x000fea0003800000 */
.L_x_11329:
        /* <DEDUP_REMOVED lines=11> */
.L_x_11332:
[----:B------:R-:W-:Y:S05]  /*4ed0*/  BSYNC B1 ;  /* 0x0000000000017941 */ /* 0x000fea0003800000 */
.L_x_11331:
        /* <DEDUP_REMOVED lines=16> */
.L_x_11334:
[----:B------:R-:W-:Y:S05]  /*4fe0*/  BSYNC B1 ;  /* 0x0000000000017941 */ /* 0x000fea0003800000 */
.L_x_11333:
        /* <DEDUP_REMOVED lines=32> */
.L_x_11326:
[----:B------:R-:W-:Y:S05]  /*51f0*/  BSYNC B0 ;  /* 0x0000000000007941 */ /* 0x000fea0003800000 */
.L_x_11325:
[----:B------:R-:W-:Y:S01]  /*5200*/  ISETP.NE.AND P3, PT, R206, RZ, PT ;  /* 0x000000ffce00720c */ /* 0x000fe20003f65270 */
[----:B------:R-:W-:-:S03]  /*5210*/  VIADD R12, R12, UR10 ;  /* 0x0000000a0c0c7c36 */ /* 0x000fc60008000000 */
[----:B------:R-:W-:Y:S02]  /*5220*/  SEL R156, RZ, 0x1, P3 ;  /* 0x00000001ff9c7807 */ /* 0x000fe40001800000 */
[----:B------:R-:W-:-:S13]  /*5230*/  ISETP.GE.AND P3, PT, R12, UR11, PT ;  /* 0x0000000b0c007c0c */ /* 0x000fda000bf66270 */
[----:B------:R-:W-:Y:S05]  /*5240*/  @!P3 BRA `(.L_x_11335) ;  /* 0xffffffb000e4b947 */ /* 0x000fea000383ffff */
.L_x_11218:
        /* <DEDUP_REMOVED lines=29> */
[----:B------:R1:W-:Y:S02]  /*5420*/  @P4 STG.E.128 desc[UR4][R10.64], R76 ;  /* 0x0000004c0a004986 */ /* 0x0003e4000c101d04 */
[----:B------:R-:W0:Y:S01]  /*5430*/  @P1 LDC.64 R20, c[0x0][0x2d8] ;  /* 0x0000b600ff141b82 */ /* 0x000e220000000a00 */
        /* <DEDUP_REMOVED lines=9> */
[C---:B----4-:R-:W-:Y:S01]  /*54d0*/  @P1 IMAD.WIDE.U32 R18, R27.reuse, 0x10, R18 ;  /* 0x000000101b121825 */ /* 0x050fe200078e0012 */
[----:B------:R1:W-:Y:S03]  /*54e0*/  @P0 STG.E.128 desc[UR4][R16.64], R100 ;  /* 0x0000006410000986 */ /* 0x0003e6000c101d04 */
        /* <DEDUP_REMOVED lines=17> */
.L_x_11252:
[----:B------:R-:W-:Y:S01]  /*5600*/  HFMA2.MMA R161, -RZ, RZ, 0, 9.5367431640625e-07 ;  /* 0x00000010ffa17435 */ /* 0x000fe200000001ff */
[----:B------:R-:W-:Y:S01]  /*5610*/  MOV R160, R157 ;  /* 0x0000009d00a07202 */ /* 0x000fe20000000f00 */
[----:B------:R-:W-:Y:S01]  /*5620*/  IMAD.MOV.U32 R162, RZ, RZ, 0x1f ;  /* 0x0000001fffa27424 */ /* 0x000fe200078e00ff */
[----:B-----5:R-:W-:-:S08]  /*5630*/  MOV R159, 0xffffffff ;  /* 0xffffffff009f7802 */ /* 0x020fd00000000f00 */
[----:B01----:R-:W-:Y:S05]  /*5640*/  WARPSYNC.COLLECTIVE R159, `(.L_x_11336) ;  /* 0x000000009f087348 */ /* 0x003fea0003c00000 */
[----:B------:R2:W3:Y:S02]  /*5650*/  SHFL.DOWN P5, R201, R160, R161, R162 ;  /* 0x080000a1a0c97389 */ /* 0x0004e400000a00a2 */
[----:B0123--:R-:W-:Y:S01]  /*5660*/  ENDCOLLECTIVE ;  /* 0x000000000000791b */ /* 0x00ffe20003800000 */
.L_x_11336:
[----:B------:R-:W-:Y:S01]  /*5670*/  IMAD.MOV.U32 R160, RZ, RZ, R158 ;  /* 0x000000ffffa07224 */ /* 0x000fe200078e009e */
[----:B------:R-:W-:-:S07]  /*5680*/  MOV R150, R201 ;  /* 0x000000c900967202 */ /* 0x000fce0000000f00 */
[----:B------:R-:W-:Y:S05]  /*5690*/  WARPSYNC.COLLECTIVE R159, `(.L_x_11337) ;  /* 0x000000009f087348 */ /* 0x000fea0003c00000 */
[----:B------:R0:W1:Y:S02]  /*56a0*/  SHFL.DOWN P5, R201, R160, R161, R162 ;  /* 0x080000a1a0c97389 */ /* 0x00006400000a00a2 */
[----:B01----:R-:W-:Y:S01]  /*56b0*/  ENDCOLLECTIVE ;  /* 0x000000000000791b */ /* 0x003fe20003800000 */
.L_x_11337:
[----:B------:R-:W-:-:S05]  /*56c0*/  FADD.FTZ R150, R150, R157 ;  /* 0x0000009d96967221 */ /* 0x000fca0000010000 */
[----:B------:R-:W-:Y:S01]  /*56d0*/  MOV R160, R150 ;  /* 0x0000009600a07202 */ /* 0x000fe20000000f00 */
[----:B------:R-:W-:Y:S01]  /*56e0*/  IMAD.MOV.U32 R161, RZ, RZ, 0x8 ;  /* 0x00000008ffa17424 */ /* 0x000fe200078e00ff */
[----:B------:R-:W-:-:S07]  /*56f0*/  MOV R151, R201 ;  /* 0x000000c900977202 */ /* 0x000fce0000000f00 */
[----:B------:R-:W-:Y:S05]  /*5700*/  WARPSYNC.COLLECTIVE R159, `(.L_x_11338) ;  /* 0x000000009f087348 */ /* 0x000fea0003c00000 */
[----:B------:R0:W1:Y:S02]  /*5710*/  SHFL.DOWN P5, R201, R160, R161, R162 ;  /* 0x080000a1a0c97389 */ /* 0x00006400000a00a2 */
[----:B01----:R-:W-:Y:S01]  /*5720*/  ENDCOLLECTIVE ;  /* 0x000000000000791b */ /* 0x003fe20003800000 */
.L_x_11338:
[----:B------:R-:W-:-:S05]  /*5730*/  FADD.FTZ R151, R151, R158 ;  /* 0x0000009e97977221 */ /* 0x000fca0000010000 */
[----:B------:R-:W-:Y:S02]  /*5740*/  MOV R160, R151 ;  /* 0x0000009700a07202 */ /* 0x000fe40000000f00 */
[----:B------:R-:W-:-:S07]  /*5750*/  MOV R153, R201 ;  /* 0x000000c900997202 */ /* 0x000fce0000000f00 */
[----:B------:R-:W-:Y:S05]  /*5760*/  WARPSYNC.COLLECTIVE R159, `(.L_x_11339) ;  /* 0x000000009f087348 */ /* 0x000fea0003c00000 */
[----:B------:R0:W1:Y:S02]  /*5770*/  SHFL.DOWN P5, R201, R160, R161, R162 ;  /* 0x080000a1a0c97389 */ /* 0x00006400000a00a2 */
[----:B01----:R-:W-:Y:S01]  /*5780*/  ENDCOLLECTIVE ;  /* 0x000000000000791b */ /* 0x003fe20003800000 */
.L_x_11339:
[----:B------:R-:W-:Y:S01]  /*5790*/  FADD.FTZ R153, R150, R153 ;  /* 0x0000009996997221 */ /* 0x000fe20000010000 */
[----:B------:R-:W-:-:S04]  /*57a0*/  HFMA2.MMA R161, -RZ, RZ, 0, 2.384185791015625e-07 ;  /* 0x00000004ffa17435 */ /* 0x000fc800000001ff */
[----:B------:R-:W-:Y:S01]  /*57b0*/  MOV R160, R153 ;  /* 0x0000009900a07202 */ /* 0x000fe20000000f00 */
[----:B------:R-:W-:-:S07]  /*57c0*/  IMAD.MOV.U32 R152, RZ, RZ, R201 ;  /* 0x000000ffff987224 */ /* 0x000fce00078e00c9 */
[----:B------:R-:W-:Y:S05]  /*57d0*/  WARPSYNC.COLLECTIVE R159, `(.L_x_11340) ;  /* 0x000000009f087348 */ /* 0x000fea0003c00000 */
[----:B------:R0:W1:Y:S02]  /*57e0*/  SHFL.DOWN P5, R201, R160, R161, R162 ;  /* 0x080000a1a0c97389 */ /* 0x00006400000a00a2 */
[----:B01----:R-:W-:Y:S01]  /*57f0*/  ENDCOLLECTIVE ;  /* 0x000000000000791b */ /* 0x003fe20003800000 */
.L_x_11340:
[----:B------:R-:W-:-:S05]  /*5800*/  FADD.FTZ R152, R151, R152 ;  /* 0x0000009897987221 */ /* 0x000fca0000010000 */
[----:B------:R-:W-:Y:S01]  /*5810*/  MOV R160, R152 ;  /* 0x0000009800a07202 */ /* 0x000fe20000000f00 */
[----:B------:R-:W-:-:S07]  /*5820*/  IMAD.MOV.U32 R154, RZ, RZ, R201 ;  /* 0x000000ffff9a7224 */ /* 0x000fce00078e00c9 */
[----:B------:R-:W-:Y:S05]  /*5830*/  WARPSYNC.COLLECTIVE R159, `(.L_x_11341) ;  /* 0x000000009f087348 */ /* 0x000fea0003c00000 */
[----:B------:R0:W1:Y:S02]  /*5840*/  SHFL.DOWN P5, R201, R160, R161, R162 ;  /* 0x080000a1a0c97389 */ /* 0x00006400000a00a2 */
[----:B01----:R-:W-:Y:S01]  /*5850*/  ENDCOLLECTIVE ;  /* 0x000000000000791b */ /* 0x003fe20003800000 */
.L_x_11341:
[----:B------:R-:W-:Y:S01]  /*5860*/  FADD.FTZ R154, R153, R154 ;  /* 0x0000009a999a7221 */ /* 0x000fe20000010000 */
[----:B------:R-:W-:-:S03]  /*5870*/  HFMA2.MMA R161, -RZ, RZ, 0, 1.1920928955078125e-07 ;  /* 0x00000002ffa17435 */ /* 0x000fc600000001ff */
[----:B------:R-:W-:Y:S01]  /*5880*/  IMAD.MOV.U32 R160, RZ, RZ, R154 ;  /* 0x000000ffffa07224 */ /* 0x000fe200078e009a */
[----:B------:R-:W-:-:S07]  /*5890*/  MOV R155, R201 ;  /* 0x000000c9009b7202 */ /* 0x000fce0000000f00 */
[----:B------:R-:W-:Y:S05]  /*58a0*/  WARPSYNC.COLLECTIVE R159, `(.L_x_11342) ;  /* 0x000000009f087348 */ /* 0x000fea0003c00000 */
[----:B------:R0:W1:Y:S02]  /*58b0*/  SHFL.DOWN P5, R201, R160, R161, R162 ;  /* 0x080000a1a0c97389 */ /* 0x00006400000a00a2 */
[----:B01----:R-:W-:Y:S01]  /*58c0*/  ENDCOLLECTIVE ;  /* 0x000000000000791b */ /* 0x003fe20003800000 */
.L_x_11342:
[----:B------:R-:W-:-:S04]  /*58d0*/  FADD.FTZ R155, R152, R155 ;  /* 0x0000009b989b7221 */ /* 0x000fc80000010000 */
[----:B------:R-:W-:Y:S01]  /*58e0*/  IMAD.MOV.U32 R160, RZ, RZ, R155 ;  /* 0x000000ffffa07224 */ /* 0x000fe200078e009b */
[----:B------:R-:W-:-:S07]  /*58f0*/  MOV R157, R201 ;  /* 0x000000c9009d7202 */ /* 0x000fce0000000f00 */
[----:B------:R-:W-:Y:S05]  /*5900*/  WARPSYNC.COLLECTIVE R159, `(.L_x_11343) ;  /* 0x000000009f087348 */ /* 0x000fea0003c00000 */
[----:B------:R0:W1:Y:S02]  /*5910*/  SHFL.DOWN P5, R201, R160, R161, R162 ;  /* 0x080000a1a0c97389 */ /* 0x00006400000a00a2 */
[----:B01----:R-:W-:Y:S01]  /*5920*/  ENDCOLLECTIVE ;  /* 0x000000000000791b */ /* 0x003fe20003800000 */
.L_x_11343:
[----:B------:R-:W-:-:S05]  /*5930*/  FADD.FTZ R157, R154, R157 ;  /* 0x0000009d9a9d7221 */ /* 0x000fca0000010000 */
[----:B------:R-:W-:Y:S01]  /*5940*/  MOV R160, R157 ;  /* 0x0000009d00a07202 */ /* 0x000fe20000000f00 */
[----:B------:R-:W-:Y:S01]  /*5950*/  IMAD.MOV.U32 R161, RZ, RZ, 0x1 ;  /* 0x00000001ffa17424 */ /* 0x000fe200078e00ff */
[----:B------:R-:W-:-:S07]  /*5960*/  MOV R156, R201 ;  /* 0x000000c9009c7202 */ /* 0x000fce0000000f00 */
[----:B------:R-:W-:Y:S05]  /*5970*/  WARPSYNC.COLLECTIVE R159, `(.L_x_11344) ;  /* 0x000000009f087348 */ /* 0x000fea0003c00000 */
[----:B------:R0:W1:Y:S02]  /*5980*/  SHFL.DOWN P5, R201, R160, R161, R162 ;  /* 0x080000a1a0c97389 */ /* 0x00006400000a00a2 */
[----:B01----:R-:W-:Y:S01]  /*5990*/  ENDCOLLECTIVE ;  /* 0x000000000000791b */ /* 0x003fe20003800000 */
.L_x_11344:
[----:B------:R-:W-:-:S05]  /*59a0*/  FADD.FTZ R156, R155, R156 ;  /* 0x0000009c9b9c7221 */ /* 0x000fca0000010000 */
[----:B------:R-:W-:Y:S02]  /*59b0*/  MOV R160, R156 ;  /* 0x0000009c00a07202 */ /* 0x000fe40000000f00 */
[----:B------:R-:W-:-:S07]  /*59c0*/  MOV R200, R201 ;  /* 0x000000c900c87202 */ /* 0x000fce0000000f00 */
[----:B------:R-:W-:Y:S05]  /*59d0*/  WARPSYNC.COLLECTIVE R159, `(.L_x_11345) ;  /* 0x000000009f087348 */ /* 0x000fea0003c00000 */
[----:B------:R0:W1:Y:S02]  /*59e0*/  SHFL.DOWN P5, R201, R160, R161, R162 ;  /* 0x080000a1a0c97389 */ /* 0x00006400000a00a2 */
[----:B01----:R-:W-:Y:S01]  /*59f0*/  ENDCOLLECTIVE ;  /* 0x000000000000791b */ /* 0x003fe20003800000 */
.L_x_11345:
[----:B------:R-:W-:Y:S05]  /*5a00*/  BRA `(.L_x_11346) ;  /* 0xffffffc800a47947 */ /* 0x000fea000383ffff */
.L_x_11347:
        /* <DEDUP_REMOVED lines=15> */
.L_x_15304:


//--------------------- .text._ZN10layer_norm13ln_bwd_kernelINS_13Kernel_traitsIf6__halffS2_fjLj7168ELj1ELj1ELj8ELj8ENS_18Kernel_traits_baseILj7168EfS2_fS2_fjLj256EEEEELb0ELb0ELb1ELb1EEEvNS_9BwdParamsE --------------------------
	.section	.text._ZN10layer_norm13ln_bwd_kernelINS_13Kernel_traitsIf6__halffS2_fjLj7168ELj1ELj1ELj8ELj8ENS_18Kernel_traits_baseILj7168EfS2_fS2_fjLj256EEEEELb0ELb0ELb1ELb1EEEvNS_9BwdParamsE,"ax",@progbits
	.align	128
        .global         _ZN10layer_norm13ln_bwd_kernelINS_13Kernel_traitsIf6__halffS2_fjLj7168ELj1ELj1ELj8ELj8ENS_18Kernel_traits_baseILj7168EfS2_fS2_fjLj256EEEEELb0ELb0ELb1ELb1EEEvNS_9BwdParamsE
        .type           _ZN10layer_norm13ln_bwd_kernelINS_13Kernel_traitsIf6__halffS2_fjLj7168ELj1ELj1ELj8ELj8ENS_18Kernel_traits_baseILj7168EfS2_fS2_fjLj256EEEEELb0ELb0ELb1ELb1EEEvNS_9BwdParamsE,@function
        .size           _ZN10layer_norm13ln_bwd_kernelINS_13Kernel_traitsIf6__halffS2_fjLj7168ELj1ELj1ELj8ELj8ENS_18Kernel_traits_baseILj7168EfS2_fS2_fjLj256EEEEELb0ELb0ELb1ELb1EEEvNS_9BwdParamsE,(.L_x_15305 - _ZN10layer_norm13ln_bwd_kernelINS_13Kernel_traitsIf6__halffS2_fjLj7168ELj1ELj1ELj8ELj8ENS_18Kernel_traits_baseILj7168EfS2_fS2_fjLj256EEEEELb0ELb0ELb1ELb1EEEvNS_9BwdParamsE)
        .other          _ZN10layer_norm13ln_bwd_kernelINS_13Kernel_traitsIf6__halffS2_fjLj7168ELj1ELj1ELj8ELj8ENS_18Kernel_traits_baseILj7168EfS2_fS2_fjLj256EEEEELb0ELb0ELb1ELb1EEEvNS_9BwdParamsE,@"STO_CUDA_ENTRY STV_DEFAULT"
_ZN10layer_norm13ln_bwd_kernelINS_13Kernel_traitsIf6__halffS2_fjLj7168ELj1ELj1ELj8ELj8ENS_18Kernel_traits_baseILj7168EfS2_fS2_fjLj256EEEEELb0ELb0ELb1ELb1EEEvNS_9BwdParamsE:
.text._ZN10layer_norm13ln_bwd_kernelINS_13Kernel_traitsIf6__halffS2_fjLj7168ELj1ELj1ELj8ELj8ENS_18Kernel_traits_baseILj7168EfS2_fS2_fjLj256EEEEELb0ELb0ELb1ELb1EEEvNS_9BwdParamsE:
        /* <DEDUP_REMOVED lines=41> */
.L_x_11348:
        /* <DEDUP_REMOVED lines=42> */
.L_x_11424:
        /* <DEDUP_REMOVED lines=17> */
[C---:B------:R-:W-:Y:S02]  /*0640*/  IADD3 R219, R6.reuse, 0x100, RZ ;  /* 0x0000010006db7810 */ /* 0x040fe40007ffe0ff */
[C---:B------:R-:W-:Y:S02]  /*0650*/  IADD3 R207, R6.reuse, 0x200, RZ ;  /* 0x0000020006cf7810 */ /* 0x040fe40007ffe0ff */
        /* <DEDUP_REMOVED lines=30> */
.L_x_11351:
        /* <DEDUP_REMOVED lines=9> */
[C---:B------:R-:W-:Y:S02]  /*08d0*/  IADD3 R177, R7.reuse, 0x100, RZ ;  /* 0x0000010007b17810 */ /* 0x040fe40007ffe0ff */
[C---:B------:R-:W-:Y:S01]  /*08e0*/  IADD3 R175, R7.reuse, 0x200, RZ ;  /* 0x0000020007af7810 */ /* 0x040fe20007ffe0ff */
[----:B------:R0:W3:Y:S01]  /*08f0*/  LDG.E R3, desc[UR4][R10.64] ;  /* 0x000000040a037981 */ /* 0x0000e2000c1e1900 */
[C---:B------:R-:W-:Y:S02]  /*0900*/  IADD3 R173, R7.reuse, 0x300, RZ ;  /* 0x0000030007ad7810 */ /* 0x040fe40007ffe0ff */
[C---:B------:R-:W-:Y:S01]  /*0910*/  IADD3 R171, R7.reuse, 0x400, RZ ;  /* 0x0000040007ab7810 */ /* 0x040fe20007ffe0ff */
[C---:B-1----:R-:W-:Y:S01]  /*0920*/  IMAD.WIDE.U32 R178, R7.reuse, 0x8, R160 ;  /* 0x0000000807b27825 */ /* 0x042fe200078e00a0 */
[----:B------:R-:W-:Y:S02]  /*0930*/  IADD3 R169, R7, 0x500, RZ ;  /* 0x0000050007a97810 */ /* 0x000fe40007ffe0ff */
[----:B------:R-:W-:-:S02]  /*0940*/  IADD3 R183, R6, 0x400, RZ ;  /* 0x0000040006b77810 */ /* 0x000fc40007ffe0ff */
[C---:B------:R-:W-:Y:S02]  /*0950*/  IADD3 R185, R6.reuse, 0x500, RZ ;  /* 0x0000050006b97810 */ /* 0x040fe40007ffe0ff */
[----:B0-----:R-:W-:Y:S01]  /*0960*/  IADD3 R11, R7, 0x600, RZ ;  /* 0x00000600070b7810 */ /* 0x001fe20007ffe0ff */
[--C-:B------:R-:W-:Y:S01]  /*0970*/  IMAD.WIDE.U32 R176, R177, 0x8, R160.reuse ;  /* 0x00000008b1b07825 */ /* 0x100fe200078e00a0 */
[----:B------:R-:W-:Y:S01]  /*0980*/  IADD3 R187, R6, 0x600, RZ ;  /* 0x0000060006bb7810 */ /* 0x000fe20007ffe0ff */
[----:B------:R-:W4:Y:S02]  /*0990*/  LDG.E.64 R178, desc[UR4][R178.64] ;  /* 0x00000004b2b27981 */ /* 0x000f24000c1e1b00 */
        /* <DEDUP_REMOVED lines=10> */
[--C-:B--2---:R-:W-:Y:S02]  /*0a40*/  IMAD.WIDE.U32 R28, R183, 0x10, R8.reuse ;  /* 0x00000010b71c7825 */ /* 0x104fe400078e0008 */
[----:B------:R-:W2:Y:S02]  /*0a50*/  LDG.E.64 R10, desc[UR4][R10.64] ;  /* 0x000000040a0a7981 */ /* 0x000ea4000c1e1b00 */
        /* <DEDUP_REMOVED lines=9> */
[----:B------:R-:W2:Y:S02]  /*0af0*/  LDG.E.128 R16, desc[UR4][R16.64] ;  /* 0x0000000410107981 */ /* 0x000ea4000c1e1d00 */
[----:B------:R-:W-:Y:S02]  /*0b00*/  IMAD.WIDE.U32 R164, R187, 0x10, R8 ;  /* 0x00000010bba47825 */ /* 0x000fe400078e0008 */
[----:B------:R-:W2:Y:S04]  /*0b10*/  LDG.E.128 R20, desc[UR4][R20.64] ;  /* 0x0000000414147981 */ /* 0x000ea8000c1e1d00 */
[----:B------:R-:W2:Y:S01]  /*0b20*/  LDG.E.128 R164, desc[UR4][R164.64] ;  /* 0x00000004a4a47981 */ /* 0x000ea2000c1e1d00 */
[----:B------:R-:W-:Y:S02]  /*0b30*/  MOV R7, UR14 ;  /* 0x0000000e00077c02 */ /* 0x000fe40008000f00 */
[----:B------:R-:W-:-:S02]  /*0b40*/  MOV R8, UR15 ;  /* 0x0000000f00087c02 */ /* 0x000fc40008000f00 */
        /* <DEDUP_REMOVED lines=13> */
[----:B---3--:R-:W-:Y:S02]  /*0c20*/  FSEL R3, R3, RZ, !P0 ;  /* 0x000000ff03037208 */ /* 0x008fe40004000000 */
[----:B----4-:R-:W-:Y:S02]  /*0c30*/  MOV R180, R178 ;  /* 0x000000b200b47202 */ /* 0x010fe40000000f00 */
[--C-:B------:R-:W-:Y:S02]  /*0c40*/  SHF.R.U64 R157, R178, 0x10, R179.reuse ;  /* 0x00000010b29d7819 */ /* 0x100fe400000012b3 */
[----:B------:R-:W-:Y:S02]  /*0c50*/  SHF.R.U32.HI R156, RZ, 0x10, R179 ;  /* 0x00000010ff9c7819 */ /* 0x000fe400000116b3 */
[----:B0-----:R-:W-:Y:S02]  /*0c60*/  MOV R154, R179 ;  /* 0x000000b3009a7202 */ /* 0x001fe40000000f00 */
[----:B------:R-:W-:-:S02]  /*0c70*/  SHF.R.U64 R155, R174, 0x10, R175 ;  /* 0x00000010ae9b7819 */ /* 0x000fc400000012af */
[----:B-1----:R-:W-:Y:S01]  /*0c80*/  MOV R151, R175 ;  /* 0x000000af00977202 */ /* 0x002fe20000000f00 */
[----:B------:R-:W-:Y:S01]  /*0c90*/  HADD2.F32 R156, -RZ, R156.H0_H0 ;  /* 0x2000009cff9c7230 */ /* 0x000fe20000004100 */
[----:B------:R-:W-:Y:S02]  /*0ca0*/  SHF.R.U32.HI R153, RZ, 0x10, R175 ;  /* 0x00000010ff997819 */ /* 0x000fe400000116af */
[----:B------:R-:W-:Y:S02]  /*0cb0*/  MOV R182, R170 ;  /* 0x000000aa00b67202 */ /* 0x000fe40000000f00 */
[----:B------:R-:W-:Y:S02]  /*0cc0*/  MOV R187, R168 ;  /* 0x000000a800bb7202 */ /* 0x000fe40000000f00 */
[----:B------:R-:W-:Y:S02]  /*0cd0*/  SHF.R.U64 R186, R168, 0x10, R169 ;  /* 0x00000010a8ba7819 */ /* 0x000fe400000012a9 */
[----:B------:R-:W-:Y:S01]  /*0ce0*/  SHF.R.U64 R181, R170, 0x10, R171 ;  /* 0x00000010aab57819 */ /* 0x000fe200000012ab */
[C---:B--2---:R-:W-:Y:S01]  /*0cf0*/  FADD.FTZ R30, -R3.reuse, R30 ;  /* 0x0000001e031e7221 */ /* 0x044fe20000010100 */
        /* <DEDUP_REMOVED lines=31> */
[C---:B------:R-:W-:Y:S01]  /*0ef0*/  FMUL.FTZ R30, R5.reuse, R168 ;  /* 0x000000a8051e7220 */ /* 0x040fe20000410000 */
[----:B------:R-:W-:Y:S01]  /*0f00*/  HADD2.F32 R160, -RZ, R157.H0_H0 ;  /* 0x2000009dffa07230 */ /* 0x000fe20000004100 */
[----:B------:R-:W-:Y:S01]  /*0f10*/  SHF.R.U64 R150, R176, 0x10, R177 ;  /* 0x00000010b0967819 */ /* 0x000fe200000012b1 */
[C---:B------:R-:W-:Y:S01]  /*0f20*/  FMUL.FTZ R12, R5.reuse, R190 ;  /* 0x000000be050c7220 */ /* 0x040fe20000410000 */
[C---:B------:R-:W-:Y:S01]  /*0f30*/  FMUL.FTZ R29, R5.reuse, R162 ;  /* 0x000000a2051d7220 */ /* 0x040fe20000410000 */
[----:B------:R-:W-:Y:S01]  /*0f40*/  FMUL.FTZ R168, R84, R161 ;  /* 0x000000a154a87220 */ /* 0x000fe20000410000 */
[----:B------:R-:W-:Y:S01]  /*0f50*/  MOV R152, R176 ;  /* 0x000000b000987202 */ /* 0x000fe20000000f00 */
[----:B------:R-:W-:Y:S01]  /*0f60*/  HADD2.F32 R162, -RZ, R155.H0_H0 ;  /* 0x2000009bffa27230 */ /* 0x000fe20000004100 */
[----:B------:R-:W-:Y:S01]  /*0f70*/  SHF.R.U64 R178, R10, 0x10, R11 ;  /* 0x000000100ab27819 */ /* 0x000fe2000000120b */
[----:B------:R-:W-:Y:S01]  /*0f80*/  HADD2.F32 R155, -RZ, R151.H0_H0 ;  /* 0x20000097ff9b7230 */ /* 0x000fe20000004100 */
[----:B------:R-:W-:Y:S01]  /*0f90*/  MOV R159, R174 ;  /* 0x000000ae009f7202 */ /* 0x000fe20000000f00 */
[----:B------:R-:W-:Y:S01]  /*0fa0*/  FMUL.FTZ R17, R5, R22 ;  /* 0x0000001605117220 */ /* 0x000fe20000410000 */
[----:B------:R-:W-:Y:S01]  /*0fb0*/  MOV R176, R172 ;  /* 0x000000ac00b07202 */ /* 0x000fe20000000f00 */
[----:B------:R-:W-:Y:S01]  /*0fc0*/  HADD2.F32 R157, -RZ, R154.H0_H0 ;  /* 0x2000009aff9d7230 */ /* 0x000fe20000004100 */
[--C-:B------:R-:W-:Y:S01]  /*0fd0*/  SHF.R.U64 R175, R172, 0x10, R173.reuse ;  /* 0x00000010acaf7819 */ /* 0x100fe200000012ad */
[----:B------:R-:W-:Y:S01]  /*0fe0*/  FMUL.FTZ R167, R85, R160 ;  /* 0x000000a055a77220 */ /* 0x000fe20000410000 */
[----:B------:R-:W-:Y:S01]  /*0ff0*/  MOV R174, R173 ;  /* 0x000000ad00ae7202 */ /* 0x000fe20000000f00 */
[----:B------:R-:W-:Y:S01]  /*1000*/  FADD.FTZ R143, R143, R156 ;  /* 0x0000009c8f8f7221 */ /* 0x000fe20000010000 */
[----:B------:R-:W-:Y:S01]  /*1010*/  SHF.R.U32.HI R172, RZ, 0x10, R173 ;  /* 0x00000010ffac7819 */ /* 0x000fe200000116ad */
[-C--:B------:R-:W-:Y:S01]  /*1020*/  FFMA.FTZ R91, R12, R156.reuse, R91 ;  /* 0x0000009c0c5b7223 */ /* 0x080fe2000001005b */
[----:B------:R-:W-:Y:S01]  /*1030*/  MOV R183, R169 ;  /* 0x000000a900b77202 */ /* 0x000fe20000000f00 */
[----:B------:R-:W-:Y:S01]  /*1040*/  HADD2.F32 R180, -RZ, R153.H0_H0 ;  /* 0x20000099ffb47230 */ /* 0x000fe20000004100 */
[----:B------:R-:W-:Y:S01]  /*1050*/  SHF.R.U32.HI R185, RZ, 0x10, R169 ;  /* 0x00000010ffb97819 */ /* 0x000fe200000116a9 */
[----:B------:R-:W-:Y:S01]  /*1060*/  FMUL.FTZ R169, R87, R156 ;  /* 0x0000009c57a97220 */ /* 0x000fe20000410000 */
[----:B------:R-:W-:Y:S01]  /*1070*/  MOV R184, R10 ;  /* 0x0000000a00b87202 */ /* 0x000fe20000000f00 */
[----:B------:R-:W-:Y:S01]  /*1080*/  FMUL.FTZ R10, R5, R188 ;  /* 0x000000bc050a7220 */ /* 0x000fe20000410000 */
[----:B------:R-:W-:Y:S01]  /*1090*/  SHF.R.U32.HI R149, RZ, 0x10, R177 ;  /* 0x00000010ff957819 */ /* 0x000fe200000116b1 */
[----:B------:R-:W-:Y:S01]  /*10a0*/  FADD.FTZ R154, RZ, R168 ;  /* 0x000000a8ff9a7221 */ /* 0x000fe20000010000 */
[----:B------:R-:W-:Y:S01]  /*10b0*/  MOV R173, R171 ;  /* 0x000000ab00ad7202 */ /* 0x000fe20000000f00 */
[----:B------:R-:W-:Y:S01]  /*10c0*/  HADD2.F32 R156, -RZ, R150.H0_H0 ;  /* 0x20000096ff9c7230 */ /* 0x000fe20000004100 */
[----:B------:R-:W-:Y:S01]  /*10d0*/  SHF.R.U32.HI R179, RZ, 0x10, R171 ;  /* 0x00000010ffb37819 */ /* 0x000fe200000116ab */
[----:B------:R-:W-:Y:S01]  /*10e0*/  FFMA.FTZ R153, R3, R168, RZ ;  /* 0x000000a803997223 */ /* 0x000fe200000100ff */
[----:B------:R-:W-:Y:S01]  /*10f0*/  MOV R171, R11 ;  /* 0x0000000b00ab7202 */ /* 0x000fe20000000f00 */
[C---:B------:R-:W-:Y:S01]  /*1100*/  FMUL.FTZ R9, R5.reuse, R14 ;  /* 0x0000000e05097220 */ /* 0x040fe20000410000 */
[----:B------:R-:W-:Y:S01]  /*1110*/  FMUL.FTZ R21, R5, R26 ;  /* 0x0000001a05157220 */ /* 0x000fe20000410000 */
[----:B------:R-:W-:-:S02]  /*1120*/  HADD2.F32 R150, -RZ, R178.H0_H0 ;  /* 0x200000b2ff967230 */ /* 0x000fc40000004100 */
        /* <DEDUP_REMOVED lines=9> */
[----:B------:R-:W-:Y:S02]  /*11c0*/  HADD2.F32 R160, -RZ, R149.H0_H0 ;  /* 0x20000095ffa07230 */ /* 0x000fe40000004100 */
[----:B------:R-:W-:Y:S01]  /*11d0*/  FFMA.FTZ R154, R10, R167, R153 ;  /* 0x000000a70a9a7223 */ /* 0x000fe20000010099 */
[----:B------:R-:W-:Y:S01]  /*11e0*/  FADD.FTZ R142, R142, R157 ;  /* 0x0000009d8e8e7221 */ /* 0x000fe20000010000 */
[----:B------:R-:W-:Y:S01]  /*11f0*/  FFMA.FTZ R90, R9, R157, R90 ;  /* 0x0000009d095a7223 */ /* 0x000fe2000001005a */
[----:B------:R-:W-:-:S02]  /*1200*/  HADD2.F32 R149, -RZ, R171.H0_H0 ;  /* 0x200000abff957230 */ /* 0x000fc40000004100 */
[----:B------:R-:W-:Y:S01]  /*1210*/  FADD.FTZ R137, R137, R156 ;  /* 0x0000009c89897221 */ /* 0x000fe20000010000 */
[----:B------:R-:W-:Y:S02]  /*1220*/  HADD2.F32 R157, -RZ, R152.H0_H0 ;  /* 0x20000098ff9d7230 */ /* 0x000fe40000004100 */
[-C--:B------:R-:W-:Y:S01]  /*1230*/  FFMA.FTZ R93, R14, R156.reuse, R93 ;  /* 0x0000009c0e5d7223 */ /* 0x080fe2000001005d */
[----:B------:R-:W-:Y:S01]  /*1240*/  FMUL.FTZ R171, R81, R156 ;  /* 0x0000009c51ab7220 */ /* 0x000fe20000410000 */
[----:B------:R-:W-:Y:S01]  /*1250*/  FADD.FTZ R156, R155, R170 ;  /* 0x000000aa9b9c7221 */ /* 0x000fe20000010000 */
[----:B------:R-:W-:Y:S01]  /*1260*/  FFMA.FTZ R153, R9, R170, R154 ;  /* 0x000000aa09997223 */ /* 0x000fe2000001009a */
[----:B------:R-:W-:Y:S01]  /*1270*/  MOV R148, R177 ;  /* 0x000000b100947202 */ /* 0x000fe20000000f00 */
[----:B------:R-:W-:Y:S01]  /*1280*/  HADD2.F32 R190, -RZ, R172.H0_H0 ;  /* 0x200000acffbe7230 */ /* 0x000fe20000004100 */
[----:B------:R-:W-:Y:S01]  /*1290*/  SHF.R.U32.HI R177, RZ, 0x10, R11 ;  /* 0x00000010ffb17819 */ /* 0x000fe2000001160b */
[----:B------:R-:W-:Y:S01]  /*12a0*/  FMUL.FTZ R172, R80, R157 ;  /* 0x0000009d50ac7220 */ /* 0x000fe20000410000 */
[----:B------:R-:W-:Y:S01]  /*12b0*/  FADD.FTZ R155, R156, R169 ;  /* 0x000000a99c9b7221 */ /* 0x000fe20000010000 */
[----:B------:R-:W-:Y:S01]  /*12c0*/  FMUL.FTZ R11, R5, R16 ;  /* 0x00000010050b7220 */ /* 0x000fe20000410000 */
[----:B------:R-:W-:Y:S01]  /*12d0*/  FFMA.FTZ R156, R12, R169, R153 ;  /* 0x000000a90c9c7223 */ /* 0x000fe20000010099 */
[----:B------:R-:W-:Y:S01]  /*12e0*/  FADD.FTZ R140, R140, R161 ;  /* 0x000000a18c8c7221 */ /* 0x000fe20000010000 */
[----:B------:R-:W-:Y:S01]  /*12f0*/  FFMA.FTZ R88, R3, R161, R88 ;  /* 0x000000a103587223 */ /* 0x000fe20000010058 */
[----:B------:R-:W-:-:S02]  /*1300*/  HADD2.F32 R161, -RZ, R148.H0_H0 ;  /* 0x20000094ffa17230 */ /* 0x000fc40000004100 */
[----:B------:R-:W-:Y:S01]  /*1310*/  FADD.FTZ R154, R155, R172 ;  /* 0x000000ac9b9a7221 */ /* 0x000fe20000010000 */
[----:B------:R-:W-:Y:S01]  /*1320*/  FFMA.FTZ R153, R11, R172, R156 ;  /* 0x000000ac0b997223 */ /* 0x000fe2000001009c */
[----:B------:R-:W-:Y:S02]  /*1330*/  HADD2.F32 R189, -RZ, R174.H0_H0 ;  /* 0x200000aeffbd7230 */ /* 0x000fe40000004100 */
[----:B------:R-:W-:Y:S01]  /*1340*/  FMUL.FTZ R13, R5, R18 ;  /* 0x00000012050d7220 */ /* 0x000fe20000410000 */
[----:B------:R-:W-:Y:S01]  /*1350*/  FMUL.FTZ R174, R82, R161 ;  /* 0x000000a152ae7220 */ /* 0x000fe20000410000 */
[----:B------:R-:W-:Y:S01]  /*1360*/  FADD.FTZ R155, R154, R171 ;  /* 0x000000ab9a9b7221 */ /* 0x000fe20000010000 */
[----:B------:R-:W-:Y:S01]  /*1370*/  FFMA.FTZ R154, R14, R171, R153 ;  /* 0x000000ab0e9a7223 */ /* 0x000fe20000010099 */
[----:B------:R-:W-:Y:S02]  /*1380*/  HADD2.F32 R159, -RZ, R159.H0_H0 ;  /* 0x2000009fff9f7230 */ /* 0x000fe40000004100 */
        /* <DEDUP_REMOVED lines=14> */
[----:B------:R-:W-:Y:S02]  /*1470*/  FFMA.FTZ R153, R15, R176, R156 ;  /* 0x000000b00f997223 */ /* 0x000fe4000001009c */
[----:B------:R-:W-:Y:S02]  /*1480*/  FADD.FTZ R155, R154, R175 ;  /* 0x000000af9a9b7221 */ /* 0x000fe40000010000 */
[----:B------:R-:W-:Y:S01]  /*1490*/  FFMA.FTZ R154, R18, R175, R153 ;  /* 0x000000af129a7223 */ /* 0x000fe20000010099 */
[----:B------:R-:W-:Y:S01]  /*14a0*/  FMUL.FTZ R20, R5, R198 ;  /* 0x000000c605147220 */ /* 0x000fe20000410000 */
[----:B------:R-:W-:Y:S02]  /*14b0*/  HADD2.F32 R148, -RZ, R177.H0_H0 ;  /* 0x200000b1ff947230 */ /* 0x000fe40000004100 */
        /* <DEDUP_REMOVED lines=115> */
.L_x_11352:
[----:B------:R-:W-:Y:S05]  /*1bf0*/  BSYNC B0 ;  /* 0x0000000000007941 */ /* 0x000fea0003800000 */
.L_x_11350:
        /* <DEDUP_REMOVED lines=25> */
.L_x_11435:
        /* <DEDUP_REMOVED lines=90> */
.L_x_11355:
[----:B------:R-:W-:Y:S05]  /*2330*/  BSYNC B0 ;  /* 0x0000000000007941 */ /* 0x000fea0003800000 */
.L_x_11354:
        /* <DEDUP_REMOVED lines=8> */
.L_x_11357:
[----:B------:R-:W-:Y:S05]  /*23c0*/  BSYNC B0 ;  /* 0x0000000000007941 */ /* 0x000fea0003800000 */
.L_x_11356:
        /* <DEDUP_REMOVED lines=18> */
.L_x_11359:
[----:B------:R-:W-:Y:S05]  /*24f0*/  BSYNC B0 ;  /* 0x0000000000007941 */ /* 0x000fea0003800000 */
.L_x_11358:
        /* <DEDUP_REMOVED lines=15> */
.L_x_11361:
[----:B------:R-:W-:Y:S05]  /*25f0*/  BSYNC B0 ;  /* 0x0000000000007941 */ /* 0x000fea0003800000 */
.L_x_11360:
[----:B------:R-:W-:Y:S01]  /*2600*/  ISETP.NE.U32.AND P3, PT, RZ, UR10, PT ;  /* 0x0000000aff007c0c */ /* 0x000fe2000bf65070 */
[----:B------:R-:W-:Y:S01]  /*2610*/  @P6 FMUL.FTZ R150, R228, R150 ;  /* 0x00000096e4966220 */ /* 0x000fe20000410000 */
        /* <DEDUP_REMOVED lines=28> */
.L_x_11363:
[----:B------:R-:W-:Y:S05]  /*27e0*/  BSYNC B0 ;  /* 0x0000000000007941 */ /* 0x000fea0003800000 */
.L_x_11362:
        /* <DEDUP_REMOVED lines=8> */
.L_x_11365:
[----:B------:R-:W-:Y:S05]  /*2870*/  BSYNC B0 ;  /* 0x0000000000007941 */ /* 0x000fea0003800000 */
.L_x_11364:
        /* <DEDUP_REMOVED lines=13> */
.L_x_11367:
[----:B------:R-:W-:Y:S05]  /*2950*/  BSYNC B0 ;  /* 0x0000000000007941 */ /* 0x000fea0003800000 */
.L_x_11366:
        /* <DEDUP_REMOVED lines=8> */
.L_x_11369:
[----:B------:R-:W-:Y:S05]  /*29e0*/  BSYNC B0 ;  /* 0x0000000000007941 */ /* 0x000fea0003800000 */
.L_x_11368:
        /* <DEDUP_REMOVED lines=15> */
.L_x_11371:
[----:B------:R-:W-:Y:S05]  /*2ae0*/  BSYNC B0 ;  /* 0x0000000000007941 */ /* 0x000fea0003800000 */
.L_x_11370:
        /* <DEDUP_REMOVED lines=29> */
.L_x_11373:
[----:B------:R-:W-:Y:S05]  /*2cc0*/  BSYNC B0 ;  /* 0x0000000000007941 */ /* 0x000fea0003800000 */
.L_x_11372:
        /* <DEDUP_REMOVED lines=8> */
.L_x_11375:
[----:B------:R-:W-:Y:S05]  /*2d50*/  BSYNC B0 ;  /* 0x0000000000007941 */ /* 0x000fea0003800000 */
.L_x_11374:
        /* <DEDUP_REMOVED lines=13> */
.L_x_11377:
[----:B------:R-:W-:Y:S05]  /*2e30*/  BSYNC B0 ;  /* 0x0000000000007941 */ /* 0x000fea0003800000 */
.L_x_11376:
        /* <DEDUP_REMOVED lines=8> */
.L_x_11379:
[----:B------:R-:W-:Y:S05]  /*2ec0*/  BSYNC B0 ;  /* 0x0000000000007941 */ /* 0x000fea0003800000 */
.L_x_11378:
        /* <DEDUP_REMOVED lines=15> */
.L_x_11381:
[----:B------:R-:W-:Y:S05]  /*2fc0*/  BSYNC B0 ;  /* 0x0000000000007941 */ /* 0x000fea0003800000 */
.L_x_11380:
        /* <DEDUP_REMOVED lines=29> */
.L_x_11383:
[----:B------:R-:W-:Y:S05]  /*31a0*/  BSYNC B0 ;  /* 0x0000000000007941 */ /* 0x000fea0003800000 */
.L_x_11382:
        /* <DEDUP_REMOVED lines=8> */
.L_x_11385:
[----:B------:R-:W-:Y:S05]  /*3230*/  BSYNC B0 ;  /* 0x0000000000007941 */ /* 0x000fea0003800000 */
.L_x_11384:
        /* <DEDUP_REMOVED lines=13> */
.L_x_11387:
[----:B------:R-:W-:Y:S05]  /*3310*/  BSYNC B0 ;  /* 0x0000000000007941 */ /* 0x000fea0003800000 */
.L_x_11386:
        /* <DEDUP_REMOVED lines=8> */
.L_x_11389:
[----:B------:R-:W-:Y:S05]  /*33a0*/  BSYNC B0 ;  /* 0x0000000000007941 */ /* 0x000fea0003800000 */
.L_x_11388:
        /* <DEDUP_REMOVED lines=15> */
.L_x_11391:
[----:B------:R-:W-:Y:S05]  /*34a0*/  BSYNC B0 ;  /* 0x0000000000007941 */ /* 0x000fea0003800000 */
.L_x_11390:
        /* <DEDUP_REMOVED lines=29> */
.L_x_11393:
[----:B------:R-:W-:Y:S05]  /*3680*/  BSYNC B0 ;  /* 0x0000000000007941 */ /* 0x000fea0003800000 */
.L_x_11392:
        /* <DEDUP_REMOVED lines=8> */
.L_x_11395:
[----:B------:R-:W-:Y:S05]  /*3710*/  BSYNC B0 ;  /* 0x0000000000007941 */ /* 0x000fea0003800000 */
.L_x_11394:
        /* <DEDUP_REMOVED lines=14> */
.L_x_11397:
[----:B------:R-:W-:Y:S05]  /*3800*/  BSYNC B0 ;  /* 0x0000000000007941 */ /* 0x000fea0003800000 */
.L_x_11396:
        /* <DEDUP_REMOVED lines=8> */
.L_x_11399:
[----:B------:R-:W-:Y:S05]  /*3890*/  BSYNC B0 ;  /* 0x0000000000007941 */ /* 0x000fea0003800000 */
.L_x_11398:
        /* <DEDUP_REMOVED lines=15> */
.L_x_11401:
[----:B------:R-:W-:Y:S05]  /*3990*/  BSYNC B0 ;  /* 0x0000000000007941 */ /* 0x000fea0003800000 */
.L_x_11400:
        /* <DEDUP_REMOVED lines=29> */
.L_x_11403:
[----:B------:R-:W-:Y:S05]  /*3b70*/  BSYNC B0 ;  /* 0x0000000000007941 */ /* 0x000fea0003800000 */
.L_x_11402:
        /* <DEDUP_REMOVED lines=8> */
.L_x_11405:
[----:B------:R-:W-:Y:S05]  /*3c00*/  BSYNC B0 ;  /* 0x0000000000007941 */ /* 0x000fea0003800000 */
.L_x_11404:
        /* <DEDUP_REMOVED lines=8> */
.L_x_11407:
[----:B------:R-:W-:Y:S05]  /*3c90*/  BSYNC B0 ;  /* 0x0000000000007941 */ /* 0x000fea0003800000 */
.L_x_11406:
        /* <DEDUP_REMOVED lines=15> */
.L_x_11409:
[----:B------:R-:W-:Y:S05]  /*3d90*/  BSYNC B0 ;  /* 0x0000000000007941 */ /* 0x000fea0003800000 */
.L_x_11408:
        /* <DEDUP_REMOVED lines=21> */
.L_x_11411:
[----:B------:R-:W-:Y:S05]  /*3ef0*/  BSYNC B0 ;  /* 0x0000000000007941 */ /* 0x000fea0003800000 */
.L_x_11410:
        /* <DEDUP_REMOVED lines=28> */
.L_x_11413:
[----:B------:R-:W-:Y:S05]  /*40c0*/  BSYNC B0 ;  /* 0x0000000000007941 */ /* 0x000fea0003800000 */
.L_x_11412:
        /* <DEDUP_REMOVED lines=8> */
.L_x_11415:
[----:B------:R-:W-:Y:S05]  /*4150*/  BSYNC B0 ;  /* 0x0000000000007941 */ /* 0x000fea0003800000 */
.L_x_11414:
        /* <DEDUP_REMOVED lines=8> */
.L_x_11417:
[----:B------:R-:W-:Y:S05]  /*41e0*/  BSYNC B0 ;  /* 0x0000000000007941 */ /* 0x000fea0003800000 */
.L_x_11416:
        /* <DEDUP_REMOVED lines=8> */
.L_x_11419:
[----:B------:R-:W-:Y:S05]  /*4270*/  BSYNC B0 ;  /* 0x0000000000007941 */ /* 0x000fea0003800000 */
.L_x_11418:
        /* <DEDUP_REMOVED lines=8> */
.L_x_11421:
[----:B------:R-:W-:Y:S05]  /*4300*/  BSYNC B0 ;  /* 0x0000000000007941 */ /* 0x000fea0003800000 */
.L_x_11420:
        /* <DEDUP_REMOVED lines=29> */
.L_x_11423:
[----:B------:R-:W-:Y:S05]  /*44e0*/  BSYNC B0 ;  /* 0x0000000000007941 */ /* 0x000fea0003800000 */
.L_x_11422:
[----:B------:R-:W-:Y:S02]  /*44f0*/  IADD3 R2, R2, UR12, RZ ;  /* 0x0000000c02027c10 */ /* 0x000fe4000fffe0ff */
[----:B------:R-:W-:Y:S02]  /*4500*/  SEL R158, RZ, 0x1, P5 ;  /* 0x00000001ff9e7807 */ /* 0x000fe40002800000 */
[----:B------:R-:W-:-:S13]  /*4510*/  ISETP.GE.AND P0, PT, R2, UR13, PT ;  /* 0x0000000d02007c0c */ /* 0x000fda000bf06270 */
[----:B------:R-:W-:Y:S05]  /*4520*/  @!P0 BRA `(.L_x_11424) ;  /* 0xffffffc000008947 */ /* 0x000fea000383ffff */
.L_x_11349:
        /* <DEDUP_REMOVED lines=25> */
.L_x_11353:
[----:B------:R-:W-:Y:S01]  /*46c0*/  HFMA2.MMA R162, -RZ, RZ, 0, 9.5367431640625e-07 ;  /* 0x00000010ffa27435 */ /* 0x000fe200000001ff */
[----:B------:R-:W-:Y:S02]  /*46d0*/  MOV R161, R159 ;  /* 0x0000009f00a17202 */ /* 0x000fe40000000f00 */
[----:B------:R-:W-:Y:S02]  /*46e0*/  MOV R163, 0x1f ;  /* 0x0000001f00a37802 */ /* 0x000fe40000000f00 */
[----:B------:R-:W-:-:S07]  /*46f0*/  MOV R158, 0xffffffff ;  /* 0xffffffff009e7802 */ /* 0x000fce0000000f00 */
[----:B-----5:R-:W-:Y:S05]  /*4700*/  WARPSYNC.COLLECTIVE R158, `(.L_x_11425) ;  /* 0x000000009e087348 */ /* 0x020fea0003c00000 */
[----:B------:R0:W1:Y:S02]  /*4710*/  SHFL.DOWN P1, R191, R161, R162, R163 ;  /* 0x080000a2a1bf7389 */ /* 0x00006400000200a3 */
[----:B01---5:R-:W-:Y:S01]  /*4720*/  ENDCOLLECTIVE ;  /* 0x000000000000791b */ /* 0x023fe20003800000 */
.L_x_11425:
[----:B------:R-:W-:Y:S02]  /*4730*/  MOV R161, R160 ;  /* 0x000000a000a17202 */ /* 0x000fe40000000f00 */
[----:B------:R-:W-:-:S07]  /*4740*/  MOV R150, R191 ;  /* 0x000000bf00967202 */ /* 0x000fce0000000f00 */
[----:B------:R-:W-:Y:S05]  /*4750*/  WARPSYNC.COLLECTIVE R158, `(.L_x_11426) ;  /* 0x000000009e087348 */ /* 0x000fea0003c00000 */
[----:B------:R0:W1:Y:S02]  /*4760*/  SHFL.DOWN P1, R191, R161, R162, R163 ;  /* 0x080000a2a1bf7389 */ /* 0x00006400000200a3 */
[----:B01----:R-:W-:Y:S01]  /*4770*/  ENDCOLLECTIVE ;  /* 0x000000000000791b */ /* 0x003fe20003800000 */
.L_x_11426:
[----:B------:R-:W-:Y:S01]  /*4780*/  FADD.FTZ R150, R150, R159 ;  /* 0x0000009f96967221 */ /* 0x000fe20000010000 */
[----:B------:R-:W-:-:S04]  /*4790*/  HFMA2.MMA R162, -RZ, RZ, 0, 4.76837158203125e-07 ;  /* 0x00000008ffa27435 */ /* 0x000fc800000001ff */
[----:B------:R-:W-:Y:S02]  /*47a0*/  MOV R161, R150 ;  /* 0x0000009600a17202 */ /* 0x000fe40000000f00 */
[----:B------:R-:W-:-:S07]  /*47b0*/  MOV R151, R191 ;  /* 0x000000bf00977202 */ /* 0x000fce0000000f00 */
[----:B------:R-:W-:Y:S05]  /*47c0*/  WARPSYNC.COLLECTIVE R158, `(.L_x_11427) ;  /* 0x000000009e087348 */ /* 0x000fea0003c00000 */
[----:B------:R0:W1:Y:S02]  /*47d0*/  SHFL.DOWN P1, R191, R161, R162, R163 ;  /* 0x080000a2a1bf7389 */ /* 0x00006400000200a3 */
[----:B01----:R-:W-:Y:S01]  /*47e0*/  ENDCOLLECTIVE ;  /* 0x000000000000791b */ /* 0x003fe20003800000 */
.L_x_11427:
[----:B------:R-:W-:-:S05]  /*47f0*/  FADD.FTZ R151, R151, R160 ;  /* 0x000000a097977221 */ /* 0x000fca0000010000 */
[----:B------:R-:W-:Y:S02]  /*4800*/  MOV R161, R151 ;  /* 0x0000009700a17202 */ /* 0x000fe40000000f00 */
[----:B------:R-:W-:-:S07]  /*4810*/  MOV R153, R191 ;  /* 0x000000bf00997202 */ /* 0x000fce0000000f00 */
[----:B------:R-:W-:Y:S05]  /*4820*/  WARPSYNC.COLLECTIVE R158, `(.L_x_11428) ;  /* 0x000000009e087348 */ /* 0x000fea0003c00000 */
[----:B------:R0:W1:Y:S02]  /*4830*/  SHFL.DOWN P1, R191, R161, R162, R163 ;  /* 0x080000a2a1bf7389 */ /* 0x00006400000200a3 */
[----:B01----:R-:W-:Y:S01]  /*4840*/  ENDCOLLECTIVE ;  /* 0x000000000000791b */ /* 0x003fe20003800000 */
.L_x_11428:
[----:B------:R-:W-:Y:S01]  /*4850*/  FADD.FTZ R153, R150, R153 ;  /* 0x0000009996997221 */ /* 0x000fe20000010000 */
[----:B------:R-:W-:-:S04]  /*4860*/  HFMA2.MMA R162, -RZ, RZ, 0, 2.384185791015625e-07 ;  /* 0x00000004ffa27435 */ /* 0x000fc800000001ff */
[----:B------:R-:W-:Y:S02]  /*4870*/  MOV R161, R153 ;  /* 0x0000009900a17202 */ /* 0x000fe40000000f00 */
[----:B------:R-:W-:-:S07]  /*4880*/  MOV R152, R191 ;  /* 0x000000bf00987202 */ /* 0x000fce0000000f00 */
[----:B------:R-:W-:Y:S05]  /*4890*/  WARPSYNC.COLLECTIVE R158, `(.L_x_11429) ;  /* 0x000000009e087348 */ /* 0x000fea0003c00000 */
[----:B------:R0:W1:Y:S02]  /*48a0*/  SHFL.DOWN P1, R191, R161, R162, R163 ;  /* 0x080000a2a1bf7389 */ /* 0x00006400000200a3 */
[----:B01----:R-:W-:Y:S01]  /*48b0*/  ENDCOLLECTIVE ;  /* 0x000000000000791b */ /* 0x003fe20003800000 */
.L_x_11429:
[----:B------:R-:W-:-:S05]  /*48c0*/  FADD.FTZ R152, R151, R152 ;  /* 0x0000009897987221 */ /* 0x000fca0000010000 */
[----:B------:R-:W-:Y:S02]  /*48d0*/  MOV R161, R152 ;  /* 0x0000009800a17202 */ /* 0x000fe40000000f00 */
[----:B------:R-:W-:-:S07]  /*48e0*/  MOV R154, R191 ;  /* 0x000000bf009a7202 */ /* 0x000fce0000000f00 */
[----:B------:R-:W-:Y:S05]  /*48f0*/  WARPSYNC.COLLECTIVE R158, `(.L_x_11430) ;  /* 0x000000009e087348 */ /* 0x000fea0003c00000 */
[----:B------:R0:W1:Y:S02]  /*4900*/  SHFL.DOWN P1, R191, R161, R162, R163 ;  /* 0x080000a2a1bf7389 */ /* 0x00006400000200a3 */
[----:B01----:R-:W-:Y:S01]  /*4910*/  ENDCOLLECTIVE ;  /* 0x000000000000791b */ /* 0x003fe20003800000 */
.L_x_11430:
[----:B------:R-:W-:Y:S01]  /*4920*/  FADD.FTZ R154, R153, R154 ;  /* 0x0000009a999a7221 */ /* 0x000fe20000010000 */
[----:B------:R-:W-:-:S04]  /*4930*/  HFMA2.MMA R162, -RZ, RZ, 0, 1.1920928955078125e-07 ;  /* 0x00000002ffa27435 */ /* 0x000fc800000001ff */
[----:B------:R-:W-:Y:S02]  /*4940*/  MOV R161, R154 ;  /* 0x0000009a00a17202 */ /* 0x000fe40000000f00 */
[----:B------:R-:W-:-:S07]  /*4950*/  MOV R155, R191 ;  /* 0x000000bf009b7202 */ /* 0x000fce0000000f00 */
[----:B------:R-:W-:Y:S05]  /*4960*/  WARPSYNC.COLLECTIVE R158, `(.L_x_11431) ;  /* 0x000000009e087348 */ /* 0x000fea0003c00000 */
[----:B------:R0:W1:Y:S02]  /*4970*/  SHFL.DOWN P1, R191, R161, R162, R163 ;  /* 0x080000a2a1bf7389 */ /* 0x00006400000200a3 */
[----:B01----:R-:W-:Y:S01]  /*4980*/  ENDCOLLECTIVE ;  /* 0x000000000000791b */ /* 0x003fe20003800000 */
.L_x_11431:
[----:B------:R-:W-:-:S05]  /*4990*/  FADD.FTZ R155, R152, R155 ;  /* 0x0000009b989b7221 */ /* 0x000fca0000010000 */
[----:B------:R-:W-:Y:S02]  /*49a0*/  MOV R161, R155 ;  /* 0x0000009b00a17202 */ /* 0x000fe40000000f00 */
[----:B------:R-:W-:-:S07]  /*49b0*/  MOV R157, R191 ;  /* 0x000000bf009d7202 */ /* 0x000fce0000000f00 */
[----:B------:R-:W-:Y:S05]  /*49c0*/  WARPSYNC.COLLECTIVE R158, `(.L_x_11432) ;  /* 0x000000009e087348 */ /* 0x000fea0003c00000 */
[----:B------:R0:W1:Y:S02]  /*49d0*/  SHFL.DOWN P1, R191, R161, R162, R163 ;  /* 0x080000a2a1bf7389 */ /* 0x00006400000200a3 */
[----:B01----:R-:W-:Y:S01]  /*49e0*/  ENDCOLLECTIVE ;  /* 0x000000000000791b */ /* 0x003fe20003800000 */
.L_x_11432:
[----:B------:R-:W-:Y:S01]  /*49f0*/  FADD.FTZ R157, R154, R157 ;  /* 0x0000009d9a9d7221 */ /* 0x000fe20000010000 */
[----:B------:R-:W-:-:S04]  /*4a00*/  HFMA2.MMA R162, -RZ, RZ, 0, 5.9604644775390625e-08 ;  /* 0x00000001ffa27435 */ /* 0x000fc800000001ff */
[----:B------:R-:W-:Y:S02]  /*4a10*/  MOV R161, R157 ;  /* 0x0000009d00a17202 */ /* 0x000fe40000000f00 */
[----:B------:R-:W-:-:S07]  /*4a20*/  MOV R156, R191 ;  /* 0x000000bf009c7202 */ /* 0x000fce0000000f00 */
[----:B------:R-:W-:Y:S05]  /*4a30*/  WARPSYNC.COLLECTIVE R158, `(.L_x_11433) ;  /* 0x000000009e087348 */ /* 0x000fea0003c00000 */
[----:B------:R0:W1:Y:S02]  /*4a40*/  SHFL.DOWN P1, R191, R161, R162, R163 ;  /* 0x080000a2a1bf7389 */ /* 0x00006400000200a3 */
[----:B01----:R-:W-:Y:S01]  /*4a50*/  ENDCOLLECTIVE ;  /* 0x000000000000791b */ /* 0x003fe20003800000 */
.L_x_11433:
[----:B------:R-:W-:-:S05]  /*4a60*/  FADD.FTZ R156, R155, R156 ;  /* 0x0000009c9b9c7221 */ /* 0x000fca0000010000 */
[----:B------:R-:W-:Y:S02]  /*4a70*/  MOV R161, R156 ;  /* 0x0000009c00a17202 */ /* 0x000fe40000000f00 */
[----:B------:R-:W-:-:S07]  /*4a80*/  MOV R190, R191 ;  /* 0x000000bf00be7202 */ /* 0x000fce0000000f00 */
[----:B------:R-:W-:Y:S05]  /*4a90*/  WARPSYNC.COLLECTIVE R158, `(.L_x_11434) ;  /* 0x000000009e087348 */ /* 0x000fea0003c00000 */
[----:B------:R0:W1:Y:S02]  /*4aa0*/  SHFL.DOWN P1, R191, R161, R162, R163 ;  /* 0x080000a2a1bf7389 */ /* 0x00006400000200a3 */
[----:B01----:R-:W-:Y:S01]  /*4ab0*/  ENDCOLLECTIVE ;  /* 0x000000000000791b */ /* 0x003fe20003800000 */
.L_x_11434:
[----:B------:R-:W-:Y:S05]  /*4ac0*/  BRA `(.L_x_11435) ;  /* 0xffffffd000b07947 */ /* 0x000fea000383ffff */
.L_x_11436:
        /* <DEDUP_REMOVED lines=11> */
.L_x_15305:


//--------------------- .text._ZN10layer_norm13ln_bwd_kernelINS_13Kernel_traitsIf6__halffS2_fjLj7168ELj1ELj1ELj8ELj8ENS_18Kernel_traits_baseILj7168EfS2_fS2_fjLj256EEEEELb0ELb1ELb0ELb0EEEvNS_9BwdParamsE --------------------------
	.section	.text._ZN10layer_norm13ln_bwd_kernelINS_13Kernel_traitsIf6__halffS2_fjLj7168ELj1ELj1ELj8ELj8ENS_18Kernel_traits_baseILj7168EfS2_fS2_fjLj256EEEEELb0ELb1ELb0ELb0EEEvNS_9BwdParamsE,"ax",@progbits
	.align	128
        .global         _ZN10layer_norm13ln_bwd_kernelINS_13Kernel_traitsIf6__halffS2_fjLj7168ELj1ELj1ELj8ELj8ENS_18Kernel_traits_baseILj7168EfS2_fS2_fjLj256EEEEELb0ELb1ELb0ELb0EEEvNS_9BwdParamsE
        .type           _ZN10layer_norm13ln_bwd_kernelINS_13Kernel_traitsIf6__halffS2_fjLj7168ELj1ELj1ELj8ELj8ENS_18Kernel_traits_baseILj7168EfS2_fS2_fjLj256EEEEELb0ELb1ELb0ELb0EEEvNS_9BwdParamsE,@function
        .size           _ZN10layer_norm13ln_bwd_kernelINS_13Kernel_traitsIf6__halffS2_fjLj7168ELj1ELj1ELj8ELj8ENS_18Kernel_traits_baseILj7168EfS2_fS2_fjLj256EEEEELb0ELb1ELb0ELb0EEEvNS_9BwdParamsE,(.L_x_15306 - _ZN10layer_norm13ln_bwd_kernelINS_13Kernel_traitsIf6__halffS2_fjLj7168ELj1ELj1ELj8ELj8ENS_18Kernel_traits_baseILj7168EfS2_fS2_fjLj256EEEEELb0ELb1ELb0ELb0EEEvNS_9BwdParamsE)
        .other          _ZN10layer_norm13ln_bwd_kernelINS_13Kernel_traitsIf6__halffS2_fjLj7168ELj1ELj1ELj8ELj8ENS_18Kernel_traits_baseILj7168EfS2_fS2_fjLj256EEEEELb0ELb1ELb0ELb0EEEvNS_9BwdParamsE,@"STO_CUDA_ENTRY STV_DEFAULT"
_ZN10layer_norm13ln_bwd_kernelINS_13Kernel_traitsIf6__halffS2_fjLj7168ELj1ELj1ELj8ELj8ENS_18Kernel_traits_baseILj7168EfS2_fS2_fjLj256EEEEELb0ELb1ELb0ELb0EEEvNS_9BwdParamsE:
.text._ZN10layer_norm13ln_bwd_kernelINS_13Kernel_traitsIf6__halffS2_fjLj7168ELj1ELj1ELj8ELj8ENS_18Kernel_traits_baseILj7168EfS2_fS2_fjLj256EEEEELb0ELb1ELb0ELb0EEEvNS_9BwdParamsE:
        /* <DEDUP_REMOVED lines=134> */
.L_x_11467:
        /* <DEDUP_REMOVED lines=23> */
[----:B------:R-:W-:Y:S01]  /*09d0*/  MOV R201, R0 ;  /* 0x0000000000c97202 */ /* 0x000fe20000000f00 */
[----:B--2---:R-:W-:Y:S01]  /*09e0*/  @P3 HADD2.F32 R2, -RZ, R192.H0_H0 ;  /* 0x200000c0ff023230 */ /* 0x004fe20000004100 */
        /* <DEDUP_REMOVED lines=15> */
[----:B------:R-:W-:Y:S01]  /*0ae0*/  SHF.R.U64 R244, R200, 0x10, R201 ;  /* 0x00000010c8f47819 */ /* 0x000fe200000012c9 */
[C---:B-1----:R-:W-:Y:S02]  /*0af0*/  FADD.FTZ R203, -R240.reuse, R193 ;  /* 0x000000c1f0cb7221 */ /* 0x042fe40000010100 */
[----:B------:R-:W-:Y:S02]  /*0b00*/  HADD2.F32 R199, -RZ, R199.H0_H0 ;  /* 0x200000c7ffc77230 */ /* 0x000fe40000004100 */
[C---:B------:R-:W-:Y:S01]  /*0b10*/  FADD.FTZ R247, -R240.reuse, R192 ;  /* 0x000000c0f0f77221 */ /* 0x040fe20000010100 */
[----:B------:R-:W-:Y:S01]  /*0b20*/  MOV R202, R201 ;  /* 0x000000c900ca7202 */ /* 0x000fe20000000f00 */
[----:B------:R-:W-:Y:S01]  /*0b30*/  HADD2.F32 R244, -RZ, R244.H0_H0 ;  /* 0x200000f4fff47230 */ /* 0x000fe20000004100 */
[----:B------:R-:W-:Y:S01]  /*0b40*/  SHF.R.U32.HI R242, RZ, 0x10, R201 ;  /* 0x00000010fff27819 */ /* 0x000fe200000116c9 */
[C---:B------:R-:W-:Y:S01]  /*0b50*/  FADD.FTZ R243, -R240.reuse, R194 ;  /* 0x000000c2f0f37221 */ /* 0x040fe20000010100 */
[----:B------:R-:W-:Y:S01]  /*0b60*/  FADD.FTZ R195, -R240, R195 ;  /* 0x000000c3f0c37221 */ /* 0x000fe20000010100 */
[C---:B------:R-:W-:Y:S01]  /*0b70*/  FMUL.FTZ R246, R248.reuse, R203 ;  /* 0x000000cbf8f67220 */ /* 0x040fe20000410000 */
[----:B------:R-:W-:Y:S01]  /*0b80*/  FMUL.FTZ R247, R248, R247 ;  /* 0x000000f7f8f77220 */ /* 0x000fe20000410000 */
[----:B------:R-:W-:Y:S01]  /*0b90*/  FMUL.FTZ R245, R176, R199 ;  /* 0x000000c7b0f57220 */ /* 0x000fe20000410000 */
[----:B------:R-:W-:-:S02]  /*0ba0*/  HADD2.F32 R241, -RZ, R202.H0_H0 ;  /* 0x200000cafff17230 */ /* 0x000fc40000004100 */
[----:B------:R-:W-:Y:S01]  /*0bb0*/  FMUL.FTZ R243, R248, R243 ;  /* 0x000000f3f8f37220 */ /* 0x000fe20000410000 */
[----:B------:R-:W-:Y:S02]  /*0bc0*/  HADD2.F32 R240, -RZ, R242.H0_H0 ;  /* 0x200000f2fff07230 */ /* 0x000fe40000004100 */
        /* <DEDUP_REMOVED lines=21> */
.L_x_11439:
[----:B------:R-:W-:Y:S05]  /*0d20*/  BSYNC B0 ;  /* 0x0000000000007941 */ /* 0x000fea0003800000 */
.L_x_11438:
        /* <DEDUP_REMOVED lines=20> */
[--C-:B------:R-:W-:Y:S01]  /*0e70*/  SHF.R.U32.HI R237, RZ, 0x10, R203.reuse ;  /* 0x00000010ffed7819 */ /* 0x100fe200000116cb */
[----:B------:R-:W-:Y:S01]  /*0e80*/  HADD2.F32 R235, -RZ, R235.H0_H0 ;  /* 0x200000ebffeb7230 */ /* 0x000fe20000004100 */
[----:B------:R-:W-:Y:S01]  /*0e90*/  SHF.R.U64 R236, R202, 0x10, R203 ;  /* 0x00000010caec7819 */ /* 0x000fe200000012cb */
[----:B------:R-:W-:Y:S01]  /*0ea0*/  FMUL.FTZ R239, R248, R239 ;  /* 0x000000eff8ef7220 */ /* 0x000fe20000410000 */
[C---:B------:R-:W-:Y:S01]  /*0eb0*/  FADD.FTZ R233, -R234.reuse, R193 ;  /* 0x000000c1eae97221 */ /* 0x040fe20000010100 */
[----:B------:R-:W-:Y:S01]  /*0ec0*/  FADD.FTZ R249, -R234, R194 ;  /* 0x000000c2eaf97221 */ /* 0x000fe20000010100 */
[----:B------:R-:W-:Y:S02]  /*0ed0*/  HADD2.F32 R193, -RZ, R232.H0_H0 ;  /* 0x200000e8ffc17230 */ /* 0x000fe40000004100 */
[----:B------:R-:W-:Y:S01]  /*0ee0*/  FADD.FTZ R88, R88, R235 ;  /* 0x000000eb58587221 */ /* 0x000fe20000010000 */
[----:B------:R-:W-:-:S02]  /*0ef0*/  HADD2.F32 R232, -RZ, R237.H0_H0 ;  /* 0x200000edffe87230 */ /* 0x000fc40000004100 */
[-C--:B------:R-:W-:Y:S01]  /*0f00*/  FFMA.FTZ R116, R239, R235.reuse, R116 ;  /* 0x000000ebef747223 */ /* 0x080fe20000010074 */
[----:B------:R-:W-:Y:S02]  /*0f10*/  HADD2.F32 R236, -RZ, R236.H0_H0 ;  /* 0x200000ecffec7230 */ /* 0x000fe40000004100 */
        /* <DEDUP_REMOVED lines=22> */
.L_x_11441:
[----:B------:R-:W-:Y:S05]  /*1080*/  BSYNC B0 ;  /* 0x0000000000007941 */ /* 0x000fea0003800000 */
.L_x_11440:
        /* <DEDUP_REMOVED lines=23> */
[----:B------:R-:W-:Y:S02]  /*1200*/  HADD2.F32 R229, -RZ, R224.H0_H0 ;  /* 0x200000e0ffe57230 */ /* 0x000fe40000004100 */
[----:B------:R-:W-:Y:S01]  /*1210*/  FADD.FTZ R249, -R222, R194 ;  /* 0x000000c2def97221 */ /* 0x000fe20000010100 */
[----:B------:R-:W-:Y:S01]  /*1220*/  FMUL.FTZ R231, R248, R231 ;  /* 0x000000e7f8e77220 */ /* 0x000fe20000410000 */
[----:B------:R-:W-:Y:S01]  /*1230*/  FADD.FTZ R195, -R222, R195 ;  /* 0x000000c3dec37221 */ /* 0x000fe20000010100 */
[----:B------:R-:W-:-:S02]  /*1240*/  HADD2.F32 R222, -RZ, R230.H0_H0 ;  /* 0x200000e6ffde7230 */ /* 0x000fc40000004100 */
[----:B------:R-:W-:Y:S01]  /*1250*/  FMUL.FTZ R230, R248, R227 ;  /* 0x000000e3f8e67220 */ /* 0x000fe20000410000 */
[----:B------:R-:W-:Y:S02]  /*1260*/  HADD2.F32 R228, -RZ, R228.H0_H0 ;  /* 0x200000e4ffe47230 */ /* 0x000fe40000004100 */
[----:B------:R-:W-:Y:S01]  /*1270*/  FADD.FTZ R84, R84, R229 ;  /* 0x000000e554547221 */ /* 0x000fe20000010000 */
[----:B------:R-:W-:Y:S02]  /*1280*/  HADD2.F32 R193, -RZ, R226.H0_H0 ;  /* 0x200000e2ffc17230 */ /* 0x000fe40000004100 */
        /* <DEDUP_REMOVED lines=21> */
.L_x_11443:
[----:B------:R-:W-:Y:S05]  /*13e0*/  BSYNC B0 ;  /* 0x0000000000007941 */ /* 0x000fea0003800000 */
.L_x_11442:
        /* <DEDUP_REMOVED lines=22> */
[----:B------:R-:W-:Y:S01]  /*1550*/  HADD2.F32 R11, -RZ, R194.H0_H0 ;  /* 0x200000c2ff0b7230 */ /* 0x000fe20000004100 */
[----:B------:R-:W-:Y:S01]  /*1560*/  MOV R192, R13 ;  /* 0x0000000d00c07202 */ /* 0x000fe20000000f00 */
[----:B------:R-:W-:Y:S02]  /*1570*/  HADD2.F32 R10, -RZ, R203.H0_H0 ;  /* 0x200000cbff0a7230 */ /* 0x000fe40000004100 */
[----:B------:R-:W-:Y:S01]  /*1580*/  FMUL.FTZ R225, R248, R225 ;  /* 0x000000e1f8e17220 */ /* 0x000fe20000410000 */
[----:B------:R-:W-:Y:S01]  /*1590*/  FMUL.FTZ R9, R152, R11 ;  /* 0x0000000b98097220 */ /* 0x000fe20000410000 */
[----:B------:R-:W-:Y:S01]  /*15a0*/  SHF.R.U32.HI R202, RZ, 0x10, R13 ;  /* 0x00000010ffca7819 */ /* 0x000fe2000001160d */
[----:B------:R-:W-:-:S02]  /*15b0*/  HADD2.F32 R203, -RZ, R192.H0_H0 ;  /* 0x200000c0ffcb7230 */ /* 0x000fc40000004100 */
[----:B------:R-:W-:Y:S01]  /*15c0*/  FMUL.FTZ R8, R248, R193 ;  /* 0x000000c1f8087220 */ /* 0x000fe20000410000 */
[-C--:B------:R-:W-:Y:S01]  /*15d0*/  FMUL.FTZ R13, R153, R10.reuse ;  /* 0x0000000a990d7220 */ /* 0x080fe20000410000 */
[----:B------:R-:W-:Y:S01]  /*15e0*/  FADD.FTZ R192, R199, R9 ;  /* 0x00000009c7c07221 */ /* 0x000fe20000010000 */
[C---:B------:R-:W-:Y:S01]  /*15f0*/  FFMA.FTZ R193, R225.reuse, R9, R200 ;  /* 0x00000009e1c17223 */ /* 0x040fe200000100c8 */
[----:B------:R-:W-:Y:S01]  /*1600*/  FADD.FTZ R80, R80, R11 ;  /* 0x0000000b50507221 */ /* 0x000fe20000010000 */
[----:B------:R-:W-:Y:S01]  /*1610*/  FFMA.FTZ R108, R225, R11, R108 ;  /* 0x0000000be16c7223 */ /* 0x000fe2000001006c */
        /* <DEDUP_REMOVED lines=17> */
.L_x_11445:
[----:B------:R-:W-:Y:S05]  /*1730*/  BSYNC B0 ;  /* 0x0000000000007941 */ /* 0x000fea0003800000 */
.L_x_11444:
        /* <DEDUP_REMOVED lines=20> */
[----:B------:R-:W-:Y:S01]  /*1880*/  MOV R194, R193 ;  /* 0x000000c100c27202 */ /* 0x000fe20000000f00 */
[----:B------:R-:W-:Y:S01]  /*1890*/  FADD.FTZ R205, -R14, R17 ;  /* 0x000000110ecd7221 */ /* 0x000fe20000010100 */
[----:B------:R-:W-:Y:S02]  /*18a0*/  HADD2.F32 R19, -RZ, R202.H0_H0 ;  /* 0x200000caff137230 */ /* 0x000fe40000004100 */
[----:B------:R-:W-:Y:S01]  /*18b0*/  FMUL.FTZ R17, R248, R203 ;  /* 0x000000cbf8117220 */ /* 0x000fe20000410000 */
[----:B------:R-:W-:Y:S01]  /*18c0*/  FADD.FTZ R207, -R14, R18 ;  /* 0x000000120ecf7221 */ /* 0x000fe20000010100 */
        /* <DEDUP_REMOVED lines=27> */
.L_x_11447:
[----:B------:R-:W-:Y:S05]  /*1a80*/  BSYNC B0 ;  /* 0x0000000000007941 */ /* 0x000fea0003800000 */
.L_x_11446:
        /* <DEDUP_REMOVED lines=19> */
[----:B------:R-:W-:Y:S01]  /*1bc0*/  SHF.R.U64 R249, R202, 0x10, R203 ;  /* 0x00000010caf97819 */ /* 0x000fe200000012cb */
[----:B------:R-:W-:Y:S02]  /*1bd0*/  HADD2.F32 R211, -RZ, R210.H0_H0 ;  /* 0x200000d2ffd37230 */ /* 0x000fe40000004100 */
[----:B------:R-:W-:Y:S01]  /*1be0*/  FADD.FTZ R215, -R206, R194 ;  /* 0x000000c2ced77221 */ /* 0x000fe20000010100 */
[----:B------:R-:W-:Y:S01]  /*1bf0*/  FMUL.FTZ R209, R248, R209 ;  /* 0x000000d1f8d17220 */ /* 0x000fe20000410000 */
[----:B------:R-:W-:Y:S01]  /*1c00*/  FADD.FTZ R213, -R206, R193 ;  /* 0x000000c1ced57221 */ /* 0x000fe20000010100 */
[----:B------:R-:W-:Y:S02]  /*1c10*/  HADD2.F32 R193, -RZ, R208.H0_H0 ;  /* 0x200000d0ffc17230 */ /* 0x000fe40000004100 */
[----:B------:R-:W-:Y:S01]  /*1c20*/  FADD.FTZ R72, R72, R211 ;  /* 0x000000d348487221 */ /* 0x000fe20000010000 */
[----:B------:R-:W-:-:S02]  /*1c30*/  HADD2.F32 R194, -RZ, R249.H0_H0 ;  /* 0x200000f9ffc27230 */ /* 0x000fc40000004100 */
        /* <DEDUP_REMOVED lines=25> */
.L_x_11449:
[----:B------:R-:W-:Y:S05]  /*1dd0*/  BSYNC B0 ;  /* 0x0000000000007941 */ /* 0x000fea0003800000 */
.L_x_11448:
        /* <DEDUP_REMOVED lines=18> */
[--C-:B------:R-:W-:Y:S01]  /*1f00*/  SHF.R.U64 R218, R202, 0x10, R203.reuse ;  /* 0x00000010cada7819 */ /* 0x100fe200000012cb */
[----:B------:R-:W-:Y:S01]  /*1f10*/  HADD2.F32 R201, -RZ, R201.H0_H0 ;  /* 0x200000c9ffc97230 */ /* 0x000fe20000004100 */
[----:B--2---:R-:W-:Y:S01]  /*1f20*/  SHF.R.U32.HI R216, RZ, 0x10, R203 ;  /* 0x00000010ffd87819 */ /* 0x004fe200000116cb */
[C---:B----4-:R-:W-:Y:S01]  /*1f30*/  FADD.FTZ R219, -R198.reuse, R193 ;  /* 0x000000c1c6db7221 */ /* 0x050fe20000010100 */
[C---:B------:R-:W-:Y:S01]  /*1f40*/  FADD.FTZ R221, -R198.reuse, R194 ;  /* 0x000000c2c6dd7221 */ /* 0x040fe20000010100 */
[C---:B------:R-:W-:Y:S01]  /*1f50*/  FADD.FTZ R217, -R198.reuse, R192 ;  /* 0x000000c0c6d97221 */ /* 0x040fe20000010100 */
[----:B------:R-:W-:Y:S01]  /*1f60*/  FADD.FTZ R195, -R198, R195 ;  /* 0x000000c3c6c37221 */ /* 0x000fe20000010100 */
[----:B------:R-:W-:-:S02]  /*1f70*/  HADD2.F32 R193, -RZ, R214.H0_H0 ;  /* 0x200000d6ffc17230 */ /* 0x000fc40000004100 */
[C---:B------:R-:W-:Y:S01]  /*1f80*/  FMUL.FTZ R214, R248.reuse, R219 ;  /* 0x000000dbf8d67220 */ /* 0x040fe20000410000 */
[----:B------:R-:W-:Y:S02]  /*1f90*/  HADD2.F32 R194, -RZ, R218.H0_H0 ;  /* 0x200000daffc27230 */ /* 0x000fe40000004100 */
[----:B------:R-:W-:Y:S01]  /*1fa0*/  FMUL.FTZ R219, R248, R221 ;  /* 0x000000ddf8db7220 */ /* 0x000fe20000410000 */
[----:B------:R-:W-:Y:S02]  /*1fb0*/  HADD2.F32 R198, -RZ, R216.H0_H0 ;  /* 0x200000d8ffc67230 */ /* 0x000fe40000004100 */
        /* <DEDUP_REMOVED lines=22> */
.L_x_11451:
[----:B------:R-:W-:Y:S05]  /*2120*/  BSYNC B0 ;  /* 0x0000000000007941 */ /* 0x000fea0003800000 */
.L_x_11450:
        /* <DEDUP_REMOVED lines=25> */
.L_x_11490:
        /* <DEDUP_REMOVED lines=100> */
[----:B-1----:R-:W-:-:S07]  /*2900*/  FFMA.FTZ R67, R200, R192, R67 ;  /* 0x000000c0c8437223 */ /* 0x002fce0000010043 */
.L_x_11454:
[----:B------:R-:W-:Y:S05]  /*2910*/  BSYNC B0 ;  /* 0x0000000000007941 */ /* 0x000fea0003800000 */
.L_x_11453:
        /* <DEDUP_REMOVED lines=66> */
[----:B-1----:R-:W-:-:S07]  /*2d40*/  FFMA.FTZ R63, R200, R192, R63 ;  /* 0x000000c0c83f7223 */ /* 0x002fce000001003f */
.L_x_11456:
[----:B------:R-:W-:Y:S05]  /*2d50*/  BSYNC B0 ;  /* 0x0000000000007941 */ /* 0x000fea0003800000 */
.L_x_11455:
        /* <DEDUP_REMOVED lines=67> */
.L_x_11458:
[----:B------:R-:W-:Y:S05]  /*3190*/  BSYNC B0 ;  /* 0x0000000000007941 */ /* 0x000fea0003800000 */
.L_x_11457:
        /* <DEDUP_REMOVED lines=66> */
.L_x_11460:
[----:B------:R-:W-:Y:S05]  /*35c0*/  BSYNC B0 ;  /* 0x0000000000007941 */ /* 0x000fea0003800000 */
.L_x_11459:
        /* <DEDUP_REMOVED lines=66> */
.L_x_11462:
[----:B------:R-:W-:Y:S05]  /*39f0*/  BSYNC B0 ;  /* 0x0000000000007941 */ /* 0x000fea0003800000 */
.L_x_11461:
        /* <DEDUP_REMOVED lines=66> */
.L_x_11464:
[----:B------:R-:W-:Y:S05]  /*3e20*/  BSYNC B0 ;  /* 0x0000000000007941 */ /* 0x000fea0003800000 */
.L_x_11463:
        /* <DEDUP_REMOVED lines=46> */
[----:B------:R-:W-:Y:S01]  /*4110*/  F2F.F16.F32 R203, R203 ;  /* 0x000000cb00cb7304 */ /* 0x000fe20000200800 */
[----:B------:R-:W-:-:S07]  /*4120*/  FMUL.FTZ R198, R124, R199 ;  /* 0x000000c77cc67220 */ /* 0x000fce0000410000 */
[----:B------:R-:W0:Y:S08]  /*4130*/  F2F.F16.F32 R200, R200 ;  /* 0x000000c800c87304 */ /* 0x000e300000200800 */
[----:B------:R-:W1:Y:S08]  /*4140*/  F2F.F16.F32 R202, R202 ;  /* 0x000000ca00ca7304 */ /* 0x000e700000200800 */
[----:B------:R-:W3:Y:S01]  /*4150*/  F2F.F16.F32 R251, R198 ;  /* 0x000000c600fb7304 */ /* 0x000ee20000200800 */
[----:B0-----:R-:W-:Y:S01]  /*4160*/  IMAD.WIDE.U32 R194, R200, 0x10000, RZ ;  /* 0x00010000c8c27825 */ /* 0x001fe200078e00ff */
[----:B------:R-:W-:-:S04]  /*4170*/  SHF.L.U32 R249, R203, 0x10, RZ ;  /* 0x00000010cbf97819 */ /* 0x000fc800000006ff */
[----:B-1----:R-:W-:Y:S02]  /*4180*/  LOP3.LUT R195, R195, R249, R202, 0xfe, !PT ;  /* 0x000000f9c3c37212 */ /* 0x002fe400078efeca */
[----:B---3--:R-:W-:-:S05]  /*4190*/  LOP3.LUT R194, R194, R251, RZ, 0xfc, !PT ;  /* 0x000000fbc2c27212 */ /* 0x008fca00078efcff */
[----:B------:R1:W-:Y:S01]  /*41a0*/  STG.E.64 desc[UR4][R196.64], R194 ;  /* 0x000000c2c4007986 */ /* 0x0003e2000c101b04 */
[----:B--2---:R-:W-:-:S05]  /*41b0*/  HADD2.F32 R2, -RZ, R192.H0_H0 ;  /* 0x200000c0ff027230 */ /* 0x004fca0000004100 */
[----:B------:R-:W-:Y:S01]  /*41c0*/  FFMA.FTZ R40, R199, R2, R40 ;  /* 0x00000002c7287223 */ /* 0x000fe20000010028 */
[----:B------:R-:W-:-:S05]  /*41d0*/  SHF.R.U64 R2, R192, 0x10, R193 ;  /* 0x00000010c0027819 */ /* 0x000fca00000012c1 */
[----:B------:R-:W-:-:S05]  /*41e0*/  HADD2.F32 R2, -RZ, R2.H0_H0 ;  /* 0x20000002ff027230 */ /* 0x000fca0000004100 */
[----:B------:R-:W-:Y:S01]  /*41f0*/  FFMA.FTZ R41, R0, R2, R41 ;  /* 0x0000000200297223 */ /* 0x000fe20000010029 */
[----:B------:R-:W-:-:S05]  /*4200*/  HADD2.F32 R0, -RZ, R193.H0_H0 ;  /* 0x200000c1ff007230 */ /* 0x000fca0000004100 */
[----:B------:R-:W-:Y:S01]  /*4210*/  FFMA.FTZ R42, R201, R0, R42 ;  /* 0x00000000c92a7223 */ /* 0x000fe2000001002a */
[----:B------:R-:W-:-:S05]  /*4220*/  SHF.R.U32.HI R0, RZ, 0x10, R193 ;  /* 0x00000010ff007819 */ /* 0x000fca00000116c1 */
[----:B------:R-:W-:-:S05]  /*4230*/  HADD2.F32 R0, -RZ, R0.H0_H0 ;  /* 0x20000000ff007230 */ /* 0x000fca0000004100 */
[----:B-1----:R-:W-:-:S07]  /*4240*/  FFMA.FTZ R43, R248, R0, R43 ;  /* 0x00000000f82b7223 */ /* 0x002fce000001002b */
.L_x_11466:
[----:B------:R-:W-:Y:S05]  /*4250*/  BSYNC B0 ;  /* 0x0000000000007941 */ /* 0x000fea0003800000 */
.L_x_11465:
[----:B------:R-:W-:Y:S02]  /*4260*/  IADD3 R4, R4, UR18, RZ ;  /* 0x0000001204047c10 */ /* 0x000fe4000fffe0ff */
[----:B------:R-:W-:Y:S02]  /*4270*/  SEL R196, RZ, 0x1, P4 ;  /* 0x00000001ffc47807 */ /* 0x000fe40002000000 */
[----:B------:R-:W-:-:S13]  /*4280*/  ISETP.GE.AND P4, PT, R4, UR19, PT ;  /* 0x0000001304007c0c */ /* 0x000fda000bf86270 */
[----:B------:R-:W-:Y:S05]  /*4290*/  @!P4 BRA `(.L_x_11467) ;  /* 0xffffffc40070c947 */ /* 0x000fea000383ffff */
.L_x_11437:
        /* <DEDUP_REMOVED lines=18> */
.L_x_11469:
[----:B------:R-:W-:Y:S05]  /*43c0*/  BSYNC B0 ;  /* 0x0000000000007941 */ /* 0x000fea0003800000 */
.L_x_11468:
        /* <DEDUP_REMOVED lines=13> */
.L_x_11471:
[----:B------:R-:W-:Y:S05]  /*44a0*/  BSYNC B0 ;  /* 0x0000000000007941 */ /* 0x000fea0003800000 */
.L_x_11470:
        /* <DEDUP_REMOVED lines=13> */
.L_x_11473:
[----:B------:R-:W-:Y:S05]  /*4580*/  BSYNC B0 ;  /* 0x0000000000007941 */ /* 0x000fea0003800000 */
.L_x_11472:
        /* <DEDUP_REMOVED lines=12> */
.L_x_11475:
[----:B------:R-:W-:Y:S05]  /*4650*/  BSYNC B0 ;  /* 0x0000000000007941 */ /* 0x000fea0003800000 */
.L_x_11474:
        /* <DEDUP_REMOVED lines=12> */
.L_x_11477:
[----:B------:R-:W-:Y:S05]  /*4720*/  BSYNC B0 ;  /* 0x0000000000007941 */ /* 0x000fea0003800000 */
.L_x_11476:
        /* <DEDUP_REMOVED lines=12> */
.L_x_11479:
[----:B------:R-:W-:Y:S05]  /*47f0*/  BSYNC B0 ;  /* 0x0000000000007941 */ /* 0x000fea0003800000 */
.L_x_11478:
        /* <DEDUP_REMOVED lines=12> */
.L_x_11452:
[----:B------:R-:W-:Y:S01]  /*48c0*/  HFMA2.MMA R194, -RZ, RZ, 0, 9.5367431640625e-07 ;  /* 0x00000010ffc27435 */ /* 0x000fe200000001ff */
[----:B------:R-:W-:Y:S02]  /*48d0*/  MOV R252, R199 ;  /* 0x000000c700fc7202 */ /* 0x000fe40000000f00 */
[----:B------:R-:W-:Y:S02]  /*48e0*/  MOV R195, 0x1f ;  /* 0x0000001f00c37802 */ /* 0x000fe40000000f00 */
[----:B------:R-:W-:-:S07]  /*48f0*/  MOV R196, 0xffffffff ;  /* 0xffffffff00c47802 */ /* 0x000fce0000000f00 */
[----:B0----5:R-:W-:Y:S05]  /*4900*/  WARPSYNC.COLLECTIVE R196, `(.L_x_11480) ;  /* 0x00000000c4087348 */ /* 0x021fea0003c00000 */
[----:B------:R1:W2:Y:S02]  /*4910*/  SHFL.DOWN P6, R251, R252, R194, R195 ;  /* 0x080000c2fcfb7389 */ /* 0x0002a400000c00c3 */
[----:B012--5:R-:W-:Y:S01]  /*4920*/  ENDCOLLECTIVE ;  /* 0x000000000000791b */ /* 0x027fe20003800000 */
.L_x_11480:
[----:B------:R-:W-:Y:S02]  /*4930*/  MOV R252, R200 ;  /* 0x000000c800fc7202 */ /* 0x000fe40000000f00 */
[----:B------:R-:W-:-:S07]  /*4940*/  MOV R198, R251 ;  /* 0x000000fb00c67202 */ /* 0x000fce0000000f00 */
[----:B------:R-:W-:Y:S05]  /*4950*/  WARPSYNC.COLLECTIVE R196, `(.L_x_11481) ;  /* 0x00000000c4087348 */ /* 0x000fea0003c00000 */
[----:B------:R0:W1:Y:S02]  /*4960*/  SHFL.DOWN P6, R251, R252, R194, R195 ;  /* 0x080000c2fcfb7389 */ /* 0x00006400000c00c3 */
[----:B01----:R-:W-:Y:S01]  /*4970*/  ENDCOLLECTIVE ;  /* 0x000000000000791b */ /* 0x003fe20003800000 */
.L_x_11481:
[----:B------:R-:W-:Y:S01]  /*4980*/  FADD.FTZ R198, R198, R199 ;  /* 0x000000c7c6c67221 */ /* 0x000fe20000010000 */
[----:B------:R-:W-:-:S04]  /*4990*/  HFMA2.MMA R194, -RZ, RZ, 0, 4.76837158203125e-07 ;  /* 0x00000008ffc27435 */ /* 0x000fc800000001ff */
[----:B------:R-:W-:Y:S02]  /*49a0*/  MOV R252, R198 ;  /* 0x000000c600fc7202 */ /* 0x000fe40000000f00 */
[----:B------:R-:W-:-:S07]  /*49b0*/  MOV R197, R251 ;  /* 0x000000fb00c57202 */ /* 0x000fce0000000f00 */
[----:B------:R-:W-:Y:S05]  /*49c0*/  WARPSYNC.COLLECTIVE R196, `(.L_x_11482) ;  /* 0x00000000c4087348 */ /* 0x000fea0003c00000 */
[----:B------:R0:W1:Y:S02]  /*49d0*/  SHFL.DOWN P6, R251, R252, R194, R195 ;  /* 0x080000c2fcfb7389 */ /* 0x00006400000c00c3 */
[----:B01----:R-:W-:Y:S01]  /*49e0*/  ENDCOLLECTIVE ;  /* 0x000000000000791b */ /* 0x003fe20003800000 */
.L_x_11482:
[----:B------:R-:W-:-:S05]  /*49f0*/  FADD.FTZ R197, R197, R200 ;  /* 0x000000c8c5c57221 */ /* 0x000fca0000010000 */
[----:B------:R-:W-:Y:S02]  /*4a00*/  MOV R252, R197 ;  /* 0x000000c500fc7202 */ /* 0x000fe40000000f00 */
[----:B------:R-:W-:-:S07]  /*4a10*/  MOV R201, R251 ;  /* 0x000000fb00c97202 */ /* 0x000fce0000000f00 */
[----:B------:R-:W-:Y:S05]  /*4a20*/  WARPSYNC.COLLECTIVE R196, `(.L_x_11483) ;  /* 0x00000000c4087348 */ /* 0x000fea0003c00000 */
[----:B------:R0:W1:Y:S02]  /*4a30*/  SHFL.DOWN P6, R251, R252, R194, R195 ;  /* 0x080000c2fcfb7389 */ /* 0x00006400000c00c3 */
[----:B01----:R-:W-:Y:S01]  /*4a40*/  ENDCOLLECTIVE ;  /* 0x000000000000791b */ /* 0x003fe20003800000 */
.L_x_11483:
[----:B------:R-:W-:Y:S01]  /*4a50*/  FADD.FTZ R203, R198, R201 ;  /* 0x000000c9c6cb7221 */ /* 0x000fe20000010000 */
[----:B------:R-:W-:-:S04]  /*4a60*/  HFMA2.MMA R194, -RZ, RZ, 0, 2.384185791015625e-07 ;  /* 0x00000004ffc27435 */ /* 0x000fc800000001ff */
[----:B------:R-:W-:Y:S02]  /*4a70*/  MOV R252, R203 ;  /* 0x000000cb00fc7202 */ /* 0x000fe40000000f00 */
[----:B------:R-:W-:-:S07]  /*4a80*/  MOV R202, R251 ;  /* 0x000000fb00ca7202 */ /* 0x000fce0000000f00 */
[----:B------:R-:W-:Y:S05]  /*4a90*/  WARPSYNC.COLLECTIVE R196, `(.L_x_11484) ;  /* 0x00000000c4087348 */ /* 0x000fea0003c00000 */
[----:B------:R0:W1:Y:S02]  /*4aa0*/  SHFL.DOWN P6, R251, R252, R194, R195 ;  /* 0x080000c2fcfb7389 */ /* 0x00006400000c00c3 */
[----:B01----:R-:W-:Y:S01]  /*4ab0*/  ENDCOLLECTIVE ;  /* 0x000000000000791b */ /* 0x003fe20003800000 */
.L_x_11484:
[----:B------:R-:W-:-:S05]  /*4ac0*/  FADD.FTZ R202, R197, R202 ;  /* 0x000000cac5ca7221 */ /* 0x000fca0000010000 */
[----:B------:R-:W-:Y:S02]  /*4ad0*/  MOV R252, R202 ;  /* 0x000000ca00fc7202 */ /* 0x000fe40000000f00 */
[----:B------:R-:W-:-:S07]  /*4ae0*/  MOV R250, R251 ;  /* 0x000000fb00fa7202 */ /* 0x000fce0000000f00 */
[----:B------:R-:W-:Y:S05]  /*4af0*/  WARPSYNC.COLLECTIVE R196, `(.L_x_11485) ;  /* 0x00000000c4087348 */ /* 0x000fea0003c00000 */
[----:B------:R0:W1:Y:S02]  /*4b00*/  SHFL.DOWN P6, R251, R252, R194, R195 ;  /* 0x080000c2fcfb7389 */ /* 0x00006400000c00c3 */
[----:B01----:R-:W-:Y:S01]  /*4b10*/  ENDCOLLECTIVE ;  /* 0x000000000000791b */ /* 0x003fe20003800000 */
.L_x_11485:
[----:B------:R-:W-:Y:S01]  /*4b20*/  FADD.FTZ R250, R203, R250 ;  /* 0x000000facbfa7221 */ /* 0x000fe20000010000 */
[----:B------:R-:W-:-:S04]  /*4b30*/  HFMA2.MMA R194, -RZ, RZ, 0, 1.1920928955078125e-07 ;  /* 0x00000002ffc27435 */ /* 0x000fc800000001ff */
[----:B------:R-:W-:Y:S02]  /*4b40*/  MOV R252, R250 ;  /* 0x000000fa00fc7202 */ /* 0x000fe40000000f00 */
[----:B------:R-:W-:-:S07]  /*4b50*/  MOV R201, R251 ;  /* 0x000000fb00c97202 */ /* 0x000fce0000000f00 */
[----:B------:R-:W-:Y:S05]  /*4b60*/  WARPSYNC.COLLECTIVE R196, `(.L_x_11486) ;  /* 0x00000000c4087348 */ /* 0x000fea0003c00000 */
[----:B------:R0:W1:Y:S02]  /*4b70*/  SHFL.DOWN P6, R251, R252, R194, R195 ;  /* 0x080000c2fcfb7389 */ /* 0x00006400000c00c3 */
[----:B01----:R-:W-:Y:S01]  /*4b80*/  ENDCOLLECTIVE ;  /* 0x000000000000791b */ /* 0x003fe20003800000 */
.L_x_11486:
[----:B------:R-:W-:-:S05]  /*4b90*/  FADD.FTZ R199, R202, R201 ;  /* 0x000000c9cac77221 */ /* 0x000fca0000010000 */
[----:B------:R-:W-:Y:S02]  /*4ba0*/  MOV R252, R199 ;  /* 0x000000c700fc7202 */ /* 0x000fe40000000f00 */
[----:B------:R-:W-:-:S07]  /*4bb0*/  MOV R201, R251 ;  /* 0x000000fb00c97202 */ /* 0x000fce0000000f00 */
[----:B------:R-:W-:Y:S05]  /*4bc0*/  WARPSYNC.COLLECTIVE R196, `(.L_x_11487) ;  /* 0x00000000c4087348 */ /* 0x000fea0003c00000 */
[----:B------:R0:W1:Y:S02]  /*4bd0*/  SHFL.DOWN P6, R251, R252, R194, R195 ;  /* 0x080000c2fcfb7389 */ /* 0x00006400000c00c3 */
[----:B01----:R-:W-:Y:S01]  /*4be0*/  ENDCOLLECTIVE ;  /* 0x000000000000791b */ /* 0x003fe20003800000 */
.L_x_11487:
[----:B------:R-:W-:Y:S01]  /*4bf0*/  FADD.FTZ R249, R250, R201 ;  /* 0x000000c9faf97221 */ /* 0x000fe20000010000 */
[----:B------:R-:W-:-:S04]  /*4c00*/  HFMA2.MMA R194, -RZ, RZ, 0, 5.9604644775390625e-08 ;  /* 0x00000001ffc27435 */ /* 0x000fc800000001ff */
[----:B------:R-:W-:Y:S02]  /*4c10*/  MOV R252, R249 ;  /* 0x000000f900fc7202 */ /* 0x000fe40000000f00 */
[----:B------:R-:W-:-:S07]  /*4c20*/  MOV R200, R251 ;  /* 0x000000fb00c87202 */ /* 0x000fce0000000f00 */
[----:B------:R-:W-:Y:S05]  /*4c30*/  WARPSYNC.COLLECTIVE R196, `(.L_x_11488) ;  /* 0x00000000c4087348 */ /* 0x000fea0003c00000 */
[----:B------:R0:W1:Y:S02]  /*4c40*/  SHFL.DOWN P6, R251, R252, R194, R195 ;  /* 0x080000c2fcfb7389 */ /* 0x00006400000c00c3 */
[----:B01----:R-:W-:Y:S01]  /*4c50*/  ENDCOLLECTIVE ;  /* 0x000000000000791b */ /* 0x003fe20003800000 */
.L_x_11488:
[----:B------:R-:W-:-:S05]  /*4c60*/  FADD.FTZ R201, R199, R200 ;  /* 0x000000c8c7c97221 */ /* 0x000fca0000010000 */
[----:B------:R-:W-:Y:S02]  /*4c70*/  MOV R252, R201 ;  /* 0x000000c900fc7202 */ /* 0x000fe40000000f00 */
[----:B------:R-:W-:-:S07]  /*4c80*/  MOV R200, R251 ;  /* 0x000000fb00c87202 */ /* 0x000fce0000000f00 */
[----:B------:R-:W-:Y:S05]  /*4c90*/  WARPSYNC.COLLECTIVE R196, `(.L_x_11489) ;  /* 0x00000000c4087348 */ /* 0x000fea0003c00000 */
[----:B------:R0:W1:Y:S02]  /*4ca0*/  SHFL.DOWN P6, R251, R252, R194, R195 ;  /* 0x080000c2fcfb7389 */ /* 0x00006400000c00c3 */
[----:B01----:R-:W-:Y:S01]  /*4cb0*/  ENDCOLLECTIVE ;  /* 0x000000000000791b */ /* 0x003fe20003800000 */
.L_x_11489:
[----:B------:R-:W-:Y:S01]  /*4cc0*/  MOV R198, R251 ;  /* 0x000000fb00c67202 */ /* 0x000fe20000000f00 */
[----:B------:R-:W-:Y:S06]  /*4cd0*/  BRA `(.L_x_11490) ;  /* 0xffffffd400787947 */ /* 0x000fec000383ffff */
.L_x_11491:
        /* <DEDUP_REMOVED lines=10> */
.L_x_15306:


//--------------------- .text._ZN10layer_norm13ln_bwd_kernelINS_13Kernel_traitsIf6__halffS2_fjLj7168ELj1ELj1ELj8ELj8ENS_18Kernel_traits_baseILj7168EfS2_fS2_fjLj256EEEEELb0ELb1ELb0ELb1EEEvNS_9BwdParamsE --------------------------
	.section	.text._ZN10layer_norm13ln_bwd_kernelINS_13Kernel_traitsIf6__halffS2_fjLj7168ELj1ELj1ELj8ELj8ENS_18Kernel_traits_baseILj7168EfS2_fS2_fjLj256EEEEELb0ELb1ELb0ELb1EEEvNS_9BwdParamsE,"ax",@progbits
	.align	128
        .global         _ZN10layer_norm13ln_bwd_kernelINS_13Kernel_traitsIf6__halffS2_fjLj7168ELj1ELj1ELj8ELj8ENS_18Kernel_traits_baseILj7168EfS2_fS2_fjLj256EEEEELb0ELb1ELb0ELb1EEEvNS_9BwdParamsE
        .type           _ZN10layer_norm13ln_bwd_kernelINS_13Kernel_traitsIf6__halffS2_fjLj7168ELj1ELj1ELj8ELj8ENS_18Kernel_traits_baseILj7168EfS2_fS2_fjLj256EEEEELb0ELb1ELb0ELb1EEEvNS_9BwdParamsE,@function
        .size           _ZN10layer_norm13ln_bwd_kernelINS_13Kernel_traitsIf6__halffS2_fjLj7168ELj1ELj1ELj8ELj8ENS_18Kernel_traits_baseILj7168EfS2_fS2_fjLj256EEEEELb0ELb1ELb0ELb1EEEvNS_9BwdParamsE,(.L_x_15307 - _ZN10layer_norm13ln_bwd_kernelINS_13Kernel_traitsIf6__halffS2_fjLj7168ELj1ELj1ELj8ELj8ENS_18Kernel_traits_baseILj7168EfS2_fS2_fjLj256EEEEELb0ELb1ELb0ELb1EEEvNS_9BwdParamsE)
        .other          _ZN10layer_norm13ln_bwd_kernelINS_13Kernel_traitsIf6__halffS2_fjLj7168ELj1ELj1ELj8ELj8ENS_18Kernel_traits_baseILj7168EfS2_fS2_fjLj256EEEEELb0ELb1ELb0ELb1EEEvNS_9BwdParamsE,@"STO_CUDA_ENTRY STV_DEFAULT"
_ZN10layer_norm13ln_bwd_kernelINS_13Kernel_traitsIf6__halffS2_fjLj7168ELj1ELj1ELj8ELj8ENS_18Kernel_traits_baseILj7168EfS2_fS2_fjLj256EEEEELb0ELb1ELb0ELb1EEEvNS_9BwdParamsE:
.text._ZN10layer_norm13ln_bwd_kernelINS_13Kernel_traitsIf6__halffS2_fjLj7168ELj1ELj1ELj8ELj8ENS_18Kernel_traits_baseILj7168EfS2_fS2_fjLj256EEEEELb0ELb1ELb0ELb1EEEvNS_9BwdParamsE:
        /* <DEDUP_REMOVED lines=60> */
.L_x_11492:
        /* <DEDUP_REMOVED lines=73> */
.L_x_11496:
[----:B0-----:R-:W0:Y:S01]  /*0850*/  S2R R234, SR_TID.X ;  /* 0x0000000000ea7919 */ /* 0x001e220000002100 */
[----:B------:R-:W-:Y:S01]  /*0860*/  IMAD R126, R0, UR10, RZ ;  /* 0x0000000a007e7c24 */ /* 0x000fe2000f8e02ff */
[----:B------:R-:W1:Y:S01]  /*0870*/  @P0 LDC.64 R124, c[0x0][0x270] ;  /* 0x00009c00ff7c0b82 */ /* 0x000e620000000a00 */
[----:B------:R-:W-:-:S03]  /*0880*/  SHF.R.S32.HI R128, RZ, 0x1f, R0 ;  /* 0x0000001fff807819 */ /* 0x000fc60000011400 */
[----:B------:R-:W-:-:S04]  /*0890*/  SHF.R.S32.HI R127, RZ, 0x1f, R126 ;  /* 0x0000001fff7f7819 */ /* 0x000fc8000001147e */
[----:B------:R-:W-:Y:S01]  /*08a0*/  LEA.HI R127, R127, R126, RZ, 0x2 ;  /* 0x0000007e7f7f7211 */ /* 0x000fe200078f10ff */
[----:B------:R-:W2:Y:S08]  /*08b0*/  LDC.64 R184, c[0x0][0x2b8] ;  /* 0x0000ae00ffb87b82 */ /* 0x000eb00000000a00 */
        /* <DEDUP_REMOVED lines=9> */
[----:B------:R-:W-:Y:S02]  /*0950*/  IADD3 R196, R197, 0x100, RZ ;  /* 0x00000100c5c47810 */ /* 0x000fe40007ffe0ff */
[----:B------:R-:W-:Y:S02]  /*0960*/  LEA R132, P2, R173, UR12, 0x4 ;  /* 0x0000000cad847c11 */ /* 0x000fe4000f8420ff */
[C---:B0-----:R-:W-:Y:S01]  /*0970*/  LEA R124, P1, R197.reuse, UR12, 0x4 ;  /* 0x0000000cc57c7c11 */ /* 0x041fe2000f8220ff */
[----:B------:R-:W2:Y:S01]  /*0980*/  LDG.E.64 R188, desc[UR6][R188.64] ;  /* 0x00000006bcbc7981 */ /* 0x000ea2000c1e1b00 */
[----:B------:R-:W-:-:S02]  /*0990*/  IADD3 R171, R197, 0x400, RZ ;  /* 0x00000400c5ab7810 */ /* 0x000fc40007ffe0ff */
[----:B------:R-:W-:Y:S02]  /*09a0*/  LEA.HI.X R125, R197, UR13, RZ, 0x4, P1 ;  /* 0x0000000dc57d7c11 */ /* 0x000fe400088f24ff */
[----:B------:R-:W-:Y:S02]  /*09b0*/  LEA.HI.X R133, R173, UR13, RZ, 0x4, P2 ;  /* 0x0000000dad857c11 */ /* 0x000fe400090f24ff */
[----:B------:R-:W-:Y:S02]  /*09c0*/  IADD3 R170, R197, 0x500, RZ ;  /* 0x00000500c5aa7810 */ /* 0x000fe40007ffe0ff */
[----:B------:R-:W-:Y:S02]  /*09d0*/  LEA R128, P1, R196, UR12, 0x4 ;  /* 0x0000000cc4807c11 */ /* 0x000fe4000f8220ff */
[----:B------:R-:W-:Y:S01]  /*09e0*/  LEA R140, P2, R171, UR12, 0x4 ;  /* 0x0000000cab8c7c11 */ /* 0x000fe2000f8420ff */
[----:B-1----:R-:W-:Y:S01]  /*09f0*/  IMAD.WIDE R126, R0, 0x4, R126 ;  /* 0x00000004007e7825 */ /* 0x002fe200078e027e */
[C---:B------:R-:W-:Y:S01]  /*0a00*/  IADD3 R172, R197.reuse, 0x300, RZ ;  /* 0x00000300c5ac7810 */ /* 0x040fe20007ffe0ff */
[----:B------:R-:W2:Y:S01]  /*0a10*/  LDG.E.128 R132, desc[UR6][R132.64] ;  /* 0x0000000684847981 */ /* 0x000ea2000c1e1d00 */
[----:B------:R-:W-:Y:S01]  /*0a20*/  IADD3 R168, R197, 0x600, RZ ;  /* 0x00000600c5a87810 */ /* 0x000fe20007ffe0ff */
[C-C-:B------:R-:W-:Y:S01]  /*0a30*/  IMAD.WIDE.U32 R186, R196.reuse, 0x8, R184.reuse ;  /* 0x00000008c4ba7825 */ /* 0x140fe200078e00b8 */
[----:B------:R-:W-:Y:S01]  /*0a40*/  LEA.HI.X R129, R196, UR13, RZ, 0x4, P1 ;  /* 0x0000000dc4817c11 */ /* 0x000fe200088f24ff */
[----:B------:R-:W2:Y:S01]  /*0a50*/  LDG.E R200, desc[UR6][R126.64] ;  /* 0x000000067ec87981 */ /* 0x000ea2000c1e1900 */
[----:B------:R-:W-:Y:S01]  /*0a60*/  LEA.HI.X R141, R171, UR13, RZ, 0x4, P2 ;  /* 0x0000000dab8d7c11 */ /* 0x000fe200090f24ff */
[--C-:B------:R-:W-:Y:S01]  /*0a70*/  IMAD.WIDE.U32 R176, R170, 0x8, R184.reuse ;  /* 0x00000008aab07825 */ /* 0x100fe200078e00b8 */
[C---:B------:R-:W-:Y:S01]  /*0a80*/  LEA R136, P1, R172.reuse, UR12, 0x4 ;  /* 0x0000000cac887c11 */ /* 0x040fe2000f8220ff */
[----:B------:R-:W2:Y:S02]  /*0a90*/  LDG.E.64 R186, desc[UR6][R186.64] ;  /* 0x00000006baba7981 */ /* 0x000ea4000c1e1b00 */
[--C-:B------:R-:W-:Y:S01]  /*0aa0*/  IMAD.WIDE.U32 R182, R173, 0x8, R184.reuse ;  /* 0x00000008adb67825 */ /* 0x100fe200078e00b8 */
[----:B------:R-:W-:Y:S01]  /*0ab0*/  LEA.HI.X R137, R172, UR13, RZ, 0x4, P1 ;  /* 0x0000000dac897c11 */ /* 0x000fe200088f24ff */
[----:B------:R-:W2:Y:S02]  /*0ac0*/  LDG.E.128 R140, desc[UR6][R140.64] ;  /* 0x000000068c8c7981 */ /* 0x000ea4000c1e1d00 */
[----:B------:R-:W-:-:S02]  /*0ad0*/  IMAD.WIDE.U32 R178, R171, 0x8, R184 ;  /* 0x00000008abb27825 */ /* 0x000fc400078e00b8 */
[----:B------:R-:W2:Y:S02]  /*0ae0*/  LDG.E.128 R124, desc[UR6][R124.64] ;  /* 0x000000067c7c7981 */ /* 0x000ea4000c1e1d00 */
[----:B------:R-:W-:Y:S01]  /*0af0*/  IMAD.WIDE.U32 R180, R172, 0x8, R184 ;  /* 0x00000008acb47825 */ /* 0x000fe200078e00b8 */
[----:B------:R-:W-:Y:S01]  /*0b00*/  LEA R144, P1, R170, UR12, 0x4 ;  /* 0x0000000caa907c11 */ /* 0x000fe2000f8220ff */
[----:B------:R-:W2:Y:S02]  /*0b10*/  LDG.E.64 R176, desc[UR6][R176.64] ;  /* 0x00000006b0b07981 */ /* 0x000ea4000c1e1b00 */
[----:B---3--:R-:W-:Y:S01]  /*0b20*/  IMAD.WIDE R174, R0, 0x4, R174 ;  /* 0x0000000400ae7825 */ /* 0x008fe200078e02ae */
[C---:B------:R-:W-:Y:S01]  /*0b30*/  LEA R148, P2, R168.reuse, UR12, 0x4 ;  /* 0x0000000ca8947c11 */ /* 0x040fe2000f8420ff */
[----:B------:R-:W3:Y:S02]  /*0b40*/  LDG.E.64 R182, desc[UR6][R182.64] ;  /* 0x00000006b6b67981 */ /* 0x000ee4000c1e1b00 */
[----:B------:R-:W-:-:S02]  /*0b50*/  IMAD.WIDE.U32 R184, R168, 0x8, R184 ;  /* 0x00000008a8b87825 */ /* 0x000fc400078e00b8 */
[----:B------:R-:W3:Y:S01]  /*0b60*/  LDG.E.64 R178, desc[UR6][R178.64] ;  /* 0x00000006b2b27981 */ /* 0x000ee2000c1e1b00 */
[----:B------:R-:W-:-:S03]  /*0b70*/  LEA.HI.X R145, R170, UR13, RZ, 0x4, P1 ;  /* 0x0000000daa917c11 */ /* 0x000fc600088f24ff */
[----:B------:R0:W3:Y:S01]  /*0b80*/  LDG.E R167, desc[UR6][R174.64] ;  /* 0x00000006aea77981 */ /* 0x0000e2000c1e1900 */
[----:B------:R-:W-:-:S03]  /*0b90*/  LEA.HI.X R149, R168, UR13, RZ, 0x4, P2 ;  /* 0x0000000da8957c11 */ /* 0x000fc600090f24ff */
[----:B------:R-:W3:Y:S04]  /*0ba0*/  LDG.E.128 R128, desc[UR6][R128.64] ;  /* 0x0000000680807981 */ /* 0x000ee8000c1e1d00 */
[----:B------:R-:W3:Y:S01]  /*0bb0*/  LDG.E.64 R180, desc[UR6][R180.64] ;  /* 0x00000006b4b47981 */ /* 0x000ee2000c1e1b00 */
[----:B0-----:R-:W0:Y:S03]  /*0bc0*/  LDC.64 R174, c[0x0][0x2c8] ;  /* 0x0000b200ffae7b82 */ /* 0x001e260000000a00 */
[----:B------:R-:W3:Y:S04]  /*0bd0*/  LDG.E.64 R184, desc[UR6][R184.64] ;  /* 0x00000006b8b87981 */ /* 0x000ee8000c1e1b00 */
[----:B------:R-:W3:Y:S04]  /*0be0*/  LDG.E.128 R136, desc[UR6][R136.64] ;  /* 0x0000000688887981 */ /* 0x000ee8000c1e1d00 */
        /* <DEDUP_REMOVED lines=11> */
[CC--:B0-----:R-:W-:Y:S02]  /*0ca0*/  @P1 LEA R192, P2, R173.reuse, R174.reuse, 0x4 ;  /* 0x000000aeadc01211 */ /* 0x0c1fe400078420ff */
[-C--:B------:R-:W-:Y:S02]  /*0cb0*/  @P1 LEA.HI.X R195, R172, R175.reuse, RZ, 0x4, P3 ;  /* 0x000000afacc31211 */ /* 0x080fe400018f24ff */
[-C--:B------:R-:W-:Y:S02]  /*0cc0*/  @P1 LEA.HI.X R193, R173, R175.reuse, RZ, 0x4, P2 ;  /* 0x000000afadc11211 */ /* 0x080fe400010f24ff */
[CC--:B-1----:R-:W-:Y:S01]  /*0cd0*/  @P1 LEA R190, P2, R171.reuse, R174.reuse, 0x4 ;  /* 0x000000aeabbe1211 */ /* 0x0c2fe200078420ff */
[----:B------:R0:W5:Y:S03]  /*0ce0*/  @P1 LDG.E.128 R104, desc[UR6][R194.64] ;  /* 0x00000006c2681981 */ /* 0x000166000c1e1d00 */
[----:B------:R-:W-:Y:S01]  /*0cf0*/  @P1 LEA.HI.X R191, R171, R175, RZ, 0x4, P2 ;  /* 0x000000afabbf1211 */ /* 0x000fe200010f24ff */
[----:B------:R1:W5:Y:S04]  /*0d00*/  @P1 LDG.E.128 R100, desc[UR6][R192.64] ;  /* 0x00000006c0641981 */ /* 0x000368000c1e1d00 */
[----:B------:R-:W5:Y:S01]  /*0d10*/  @P1 LDG.E.128 R108, desc[UR6][R190.64] ;  /* 0x00000006be6c1981 */ /* 0x000f62000c1e1d00 */
[----:B0-----:R-:W-:-:S02]  /*0d20*/  @P1 LEA R194, P3, R168, R174, 0x4 ;  /* 0x000000aea8c21211 */ /* 0x001fc400078620ff */
[----:B-1----:R-:W-:Y:S02]  /*0d30*/  @P1 LEA R192, P2, R170, R174, 0x4 ;  /* 0x000000aeaac01211 */ /* 0x002fe400078420ff */
[-C--:B------:R-:W-:Y:S02]  /*0d40*/  @P1 LEA.HI.X R195, R168, R175.reuse, RZ, 0x4, P3 ;  /* 0x000000afa8c31211 */ /* 0x080fe400018f24ff */
[----:B------:R-:W-:Y:S02]  /*0d50*/  @P1 LEA.HI.X R193, R170, R175, RZ, 0x4, P2 ;  /* 0x000000afaac11211 */ /* 0x000fe400010f24ff */
[----:B------:R-:W-:Y:S01]  /*0d60*/  ISETP.NE.AND P2, PT, RZ, UR11, PT ;  /* 0x0000000bff007c0c */ /* 0x000fe2000bf45270 */
[----:B------:R2:W5:Y:S04]  /*0d70*/  @P1 LDG.E.128 R116, desc[UR6][R194.64] ;  /* 0x00000006c2741981 */ /* 0x000568000c1e1d00 */
[----:B------:R0:W5:Y:S01]  /*0d80*/  @P1 LDG.E.128 R112, desc[UR6][R192.64] ;  /* 0x00000006c0701981 */ /* 0x000162000c1e1d00 */
[----:B------:R-:W-:-:S02]  /*0d90*/  MOV R169, 0x3f800000 ;  /* 0x3f80000000a97802 */ /* 0x000fc40000000f00 */
[----:B------:R-:W-:Y:S01]  /*0da0*/  LOP3.LUT P1, RZ, R234, 0x1f, RZ, 0xc0, !PT ;  /* 0x0000001feaff7812 */ /* 0x000fe2000782c0ff */
[----:B------:R-:W-:Y:S01]  /*0db0*/  UMOV UR4, 0xffffffff ;  /* 0xffffffff00047882 */ /* 0x000fe20000000000 */
[----:B----4-:R-:W-:Y:S01]  /*0dc0*/  @P0 HADD2.F32 R169, -RZ, R199.H0_H0 ;  /* 0x200000c7ffa90230 */ /* 0x010fe20000004100 */
[--C-:B--2---:R-:W-:Y:S02]  /*0dd0*/  SHF.R.U64 R194, R188, 0x10, R189.reuse ;  /* 0x00000010bcc27819 */ /* 0x104fe400000012bd */
[----:B------:R-:W-:Y:S02]  /*0de0*/  MOV R207, R188 ;  /* 0x000000bc00cf7202 */ /* 0x000fe40000000f00 */
[----:B------:R-:W-:Y:S02]  /*0df0*/  MOV R195, R189 ;  /* 0x000000bd00c37202 */ /* 0x000fe40000000f00 */
[----:B------:R-:W-:Y:S01]  /*0e00*/  SHF.R.U32.HI R208, RZ, 0x10, R189 ;  /* 0x00000010ffd07819 */ /* 0x000fe200000116bd */
[----:B------:R-:W-:Y:S01]  /*0e10*/  HADD2.F32 R207, -RZ, R207.H0_H0 ;  /* 0x200000cfffcf7230 */ /* 0x000fe20000004100 */
[----:B------:R-:W-:-:S02]  /*0e20*/  FSEL R230, R200, RZ, !P2 ;  /* 0x000000ffc8e67208 */ /* 0x000fc40005000000 */
[----:B------:R-:W-:Y:S02]  /*0e30*/  MOV R238, R186 ;  /* 0x000000ba00ee7202 */ /* 0x000fe40000000f00 */
[--C-:B------:R-:W-:Y:S02]  /*0e40*/  SHF.R.U32.HI R190, RZ, 0x10, R187.reuse ;  /* 0x00000010ffbe7819 */ /* 0x100fe400000116bb */
[----:B------:R-:W-:Y:S01]  /*0e50*/  SHF.R.U64 R186, R186, 0x10, R187 ;  /* 0x00000010baba7819 */ /* 0x000fe200000012bb */
[C---:B------:R-:W-:Y:S01]  /*0e60*/  FADD.FTZ R235, -R230.reuse, R125 ;  /* 0x0000007de6eb7221 */ /* 0x040fe20000010100 */
[C---:B------:R-:W-:Y:S01]  /*0e70*/  FADD.FTZ R233, -R230.reuse, R126 ;  /* 0x0000007ee6e97221 */ /* 0x040fe20000010100 */
[C---:B------:R-:W-:Y:S01]  /*0e80*/  FADD.FTZ R126, -R230.reuse, R141 ;  /* 0x0000008de67e7221 */ /* 0x040fe20000010100 */
[----:B------:R-:W-:Y:S01]  /*0e90*/  FADD.FTZ R232, -R230, R124 ;  /* 0x0000007ce6e87221 */ /* 0x000fe20000010100 */
[----:B------:R-:W-:Y:S01]  /*0ea0*/  MOV R223, R176 ;  /* 0x000000b000df7202 */ /* 0x000fe20000000f00 */
[----:B------:R-:W-:Y:S01]  /*0eb0*/  HADD2.F32 R141, -RZ, R194.H0_H0 ;  /* 0x200000c2ff8d7230 */ /* 0x000fe20000004100 */
[----:B------:R-:W-:-:S02]  /*0ec0*/  MOV R188, R187 ;  /* 0x000000bb00bc7202 */ /* 0x000fc40000000f00 */
[----:B---3--:R-:W-:Y:S02]  /*0ed0*/  MOV R189, R183 ;  /* 0x000000b700bd7202 */ /* 0x008fe40000000f00 */
[--C-:B------:R-:W-:Y:S02]  /*0ee0*/  SHF.R.U64 R187, R182, 0x10, R183.reuse ;  /* 0x00000010b6bb7819 */ /* 0x100fe400000012b7 */
[----:B------:R-:W-:Y:S02]  /*0ef0*/  MOV R203, R178 ;  /* 0x000000b200cb7202 */ /* 0x000fe40000000f00 */
[----:B0-----:R-:W-:Y:S01]  /*0f00*/  SHF.R.U32.HI R193, RZ, 0x10, R183 ;  /* 0x00000010ffc17819 */ /* 0x001fe200000116b7 */
[C---:B------:R-:W-:Y:S01]  /*0f10*/  FMUL.FTZ R235, R167.reuse, R235 ;  /* 0x000000eba7eb7220 */ /* 0x040fe20000410000 */
[----:B------:R-:W-:Y:S01]  /*0f20*/  FMUL.FTZ R194, R167, R232 ;  /* 0x000000e8a7c27220 */ /* 0x000fe20000410000 */
[C---:B------:R-:W-:Y:S01]  /*0f30*/  FADD.FTZ R225, -R230.reuse, R130 ;  /* 0x00000082e6e17221 */ /* 0x040fe20000010100 */
[C---:B------:R-:W-:Y:S01]  /*0f40*/  FADD.FTZ R131, -R230.reuse, R131 ;  /* 0x00000083e6837221 */ /* 0x040fe20000010100 */
[----:B------:R-:W-:Y:S01]  /*0f50*/  FADD.FTZ R130, -R230, R134 ;  /* 0x00000086e6827221 */ /* 0x000fe20000010100 */
[----:B------:R-:W-:-:S02]  /*0f60*/  SHF.R.U64 R183, R180, 0x10, R181 ;  /* 0x00000010b4b77819 */ /* 0x000fc400000012b5 */
[----:B------:R-:W-:Y:S02]  /*0f70*/  MOV R192, R181 ;  /* 0x000000b500c07202 */ /* 0x000fe40000000f00 */
[----:B------:R-:W-:Y:S02]  /*0f80*/  SHF.R.U32.HI R202, RZ, 0x10, R181 ;  /* 0x00000010ffca7819 */ /* 0x000fe400000116b5 */
[----:B------:R-:W-:Y:S01]  /*0f90*/  MOV R200, R184 ;  /* 0x000000b800c87202 */ /* 0x000fe20000000f00 */
[----:B------:R-:W-:Y:S01]  /*0fa0*/  FADD.FTZ R22, R141, R22 ;  /* 0x000000168d167221 */ /* 0x000fe20000010000 */
[----:B------:R-:W-:Y:S01]  /*0fb0*/  SHF.R.U64 R181, R178, 0x10, R179 ;  /* 0x00000010b2b57819 */ /* 0x000fe200000012b3 */
[----:B------:R-:W-:Y:S01]  /*0fc0*/  FFMA.FTZ R166, R235, R141, R166 ;  /* 0x0000008deba67223 */ /* 0x000fe200000100a6 */
[----:B------:R-:W-:Y:S01]  /*0fd0*/  MOV R209, R177 ;  /* 0x000000b100d17202 */ /* 0x000fe20000000f00 */
[----:B------:R-:W-:Y:S01]  /*0fe0*/  FMUL.FTZ R232, R89, R141 ;  /* 0x0000008d59e87220 */ /* 0x000fe20000410000 */
[----:B------:R-:W-:-:S02]  /*0ff0*/  HADD2.F32 R190, -RZ, R190.H0_H0 ;  /* 0x200000beffbe7230 */ /* 0x000fc40000004100 */
[C---:B------:R-:W-:Y:S01]  /*1000*/  FADD.FTZ R231, -R230.reuse, R127 ;  /* 0x0000007fe6e77221 */ /* 0x040fe20000010100 */
[----:B------:R-:W-:Y:S02]  /*1010*/  HADD2.F32 R242, -RZ, R223.H0_H0 ;  /* 0x200000dffff27230 */ /* 0x000fe40000004100 */
[C---:B------:R-:W-:Y:S01]  /*1020*/  FMUL.FTZ R223, R167.reuse, R131 ;  /* 0x00000083a7df7220 */ /* 0x040fe20000410000 */
[----:B------:R-:W-:Y:S01]  /*1030*/  HADD2.F32 R189, -RZ, R189.H0_H0 ;  /* 0x200000bdffbd7230 */ /* 0x000fe20000004100 */
[----:B------:R-:W-:Y:S01]  /*1040*/  MOV R201, R179 ;  /* 0x000000b300c97202 */ /* 0x000fe20000000f00 */
[----:B------:R-:W-:Y:S01]  /*1050*/  HADD2.F32 R141, -RZ, R203.H0_H0 ;  /* 0x200000cbff8d7230 */ /* 0x000fe20000004100 */
[----:B------:R-:W-:Y:S01]  /*1060*/  SHF.R.U32.HI R222, RZ, 0x10, R179 ;  /* 0x00000010ffde7819 */ /* 0x000fe200000116b3 */
[C---:B------:R-:W-:Y:S01]  /*1070*/  FADD.FTZ R236, -R230.reuse, R128 ;  /* 0x00000080e6ec7221 */ /* 0x040fe20000010100 */
[C---:B------:R-:W-:Y:S01]  /*1080*/  FADD.FTZ R237, -R230.reuse, R129 ;  /* 0x00000081e6ed7221 */ /* 0x040fe20000010100 */
[C---:B------:R-:W-:Y:S01]  /*1090*/  FADD.FTZ R127, -R230.reuse, R139 ;  /* 0x0000008be67f7221 */ /* 0x040fe20000010100 */
[----:B------:R-:W-:Y:S01]  /*10a0*/  FMUL.FTZ R203, R167, R130 ;  /* 0x00000082a7cb7220 */ /* 0x000fe20000410000 */
[----:B------:R-:W-:Y:S01]  /*10b0*/  MOV R191, R182 ;  /* 0x000000b600bf7202 */ /* 0x000fe20000000f00 */
[C---:B------:R-:W-:Y:S01]  /*10c0*/  FADD.FTZ R129, -R230.reuse, R135 ;  /* 0x00000087e6817221 */ /* 0x040fe20000010100 */
[----:B------:R-:W-:Y:S01]  /*10d0*/  MOV R199, R180 ;  /* 0x000000b400c77202 */ /* 0x000fe20000000f00 */
[----:B------:R-:W-:Y:S01]  /*10e0*/  FADD.FTZ R128, -R230, R136 ;  /* 0x00000088e6807221 */ /* 0x000fe20000010100 */
[----:B------:R-:W-:Y:S01]  /*10f0*/  SHF.R.U64 R179, R176, 0x10, R177 ;  /* 0x00000010b0b37819 */ /* 0x000fe200000012b1 */
[----:B------:R-:W-:Y:S01]  /*1100*/  FADD.FTZ R124, -R230, R143 ;  /* 0x0000008fe67c7221 */ /* 0x000fe20000010100 */
[----:B------:R-:W-:Y:S01]  /*1110*/  FMUL.FTZ R234, R88, R207 ;  /* 0x000000cf58ea7220 */ /* 0x000fe20000410000 */
        /* <DEDUP_REMOVED lines=24> */
[-C--:B------:R-:W-:Y:S01]  /*12a0*/  FFMA.FTZ R155, R203, R189.reuse, R155 ;  /* 0x000000bdcb9b7223 */ /* 0x080fe2000001009b */
[----:B------:R-:W-:Y:S01]  /*12b0*/  FMUL.FTZ R209, R82, R189 ;  /* 0x000000bd52d17220 */ /* 0x000fe20000410000 */
[C---:B------:R-:W-:Y:S01]  /*12c0*/  FMUL.FTZ R190, R167.reuse, R127 ;  /* 0x0000007fa7be7220 */ /* 0x040fe20000410000 */
[----:B------:R-:W-:Y:S01]  /*12d0*/  FMUL.FTZ R189, R167, R128 ;  /* 0x00000080a7bd7220 */ /* 0x000fe20000410000 */
[----:B------:R-:W-:Y:S01]  /*12e0*/  FADD.FTZ R127, RZ, R234 ;  /* 0x000000eaff7f7221 */ /* 0x000fe20000010000 */
[----:B------:R-:W-:Y:S01]  /*12f0*/  FFMA.FTZ R128, R194, R234, RZ ;  /* 0x000000eac2807223 */ /* 0x000fe200000100ff */
        /* <DEDUP_REMOVED lines=9> */
[----:B------:R-:W-:Y:S02]  /*1390*/  HADD2.F32 R207, -RZ, R238.H0_H0 ;  /* 0x200000eeffcf7230 */ /* 0x000fe40000004100 */
[----:B------:R-:W-:Y:S01]  /*13a0*/  FMUL.FTZ R195, R91, R208 ;  /* 0x000000d05bc37220 */ /* 0x000fe20000410000 */
[----:B------:R-:W-:Y:S01]  /*13b0*/  FADD.FTZ R130, R127, R230 ;  /* 0x000000e67f827221 */ /* 0x000fe20000010000 */
[----:B------:R-:W-:Y:S01]  /*13c0*/  FFMA.FTZ R128, R233, R230, R128 ;  /* 0x000000e6e9807223 */ /* 0x000fe20000010080 */
[----:B------:R-:W-:-:S02]  /*13d0*/  HADD2.F32 R148, -RZ, R191.H0_H0 ;  /* 0x200000bfff947230 */ /* 0x000fc40000004100 */
[----:B------:R-:W-:Y:S01]  /*13e0*/  FADD.FTZ R20, R208, R20 ;  /* 0x00000014d0147221 */ /* 0x000fe20000010000 */
[----:B------:R-:W-:Y:S01]  /*13f0*/  FFMA.FTZ R164, R231, R208, R164 ;  /* 0x000000d0e7a47223 */ /* 0x000fe200000100a4 */
[----:B------:R-:W-:Y:S02]  /*1400*/  HADD2.F32 R150, -RZ, R186.H0_H0 ;  /* 0x200000baff967230 */ /* 0x000fe40000004100 */
[C---:B------:R-:W-:Y:S01]  /*1410*/  FMUL.FTZ R208, R167.reuse, R129 ;  /* 0x00000081a7d07220 */ /* 0x040fe20000410000 */
[----:B------:R-:W-:Y:S02]  /*1420*/  HADD2.F32 R191, -RZ, R199.H0_H0 ;  /* 0x200000c7ffbf7230 */ /* 0x000fe40000004100 */
[----:B------:R-:W-:Y:S01]  /*1430*/  FMUL.FTZ R199, R84, R207 ;  /* 0x000000cf54c77220 */ /* 0x000fe20000410000 */
[----:B------:R-:W-:Y:S01]  /*1440*/  FADD.FTZ R130, R130, R195 ;  /* 0x000000c382827221 */ /* 0x000fe20000010000 */
[----:B------:R-:W-:Y:S01]  /*1450*/  FMUL.FTZ R146, R167, R236 ;  /* 0x000000eca7927220 */ /* 0x000fe20000410000 */
[----:B------:R-:W-:Y:S01]  /*1460*/  FFMA.FTZ R129, R231, R195, R128 ;  /* 0x000000c3e7817223 */ /* 0x000fe20000010080 */
[----:B------:R-:W-:Y:S01]  /*1470*/  MOV R224, R185 ;  /* 0x000000b900e07202 */ /* 0x000fe20000000f00 */
[----:B------:R-:W-:Y:S01]  /*1480*/  HADD2.F32 R188, -RZ, R188.H0_H0 ;  /* 0x200000bcffbc7230 */ /* 0x000fe20000004100 */
[--C-:B------:R-:W-:Y:S01]  /*1490*/  SHF.R.U64 R184, R184, 0x10, R185.reuse ;  /* 0x00000010b8b87819 */ /* 0x100fe200000012b9 */
[----:B------:R-:W-:Y:S01]  /*14a0*/  HADD2.F32 R149, -RZ, R222.H0_H0 ;  /* 0x200000deff957230 */ /* 0x000fe20000004100 */
[----:B------:R-:W-:Y:S01]  /*14b0*/  SHF.R.U32.HI R185, RZ, 0x10, R185 ;  /* 0x00000010ffb97819 */ /* 0x000fe200000116b9 */
[----:B------:R-:W-:-:S02]  /*14c0*/  HADD2.F32 R187, -RZ, R187.H0_H0 ;  /* 0x200000bbffbb7230 */ /* 0x000fc40000004100 */
[----:B------:R-:W-:Y:S01]  /*14d0*/  FMUL.FTZ R222, R85, R150 ;  /* 0x0000009655de7220 */ /* 0x000fe20000410000 */
[----:B------:R-:W-:Y:S02]  /*14e0*/  HADD2.F32 R145, -RZ, R201.H0_H0 ;  /* 0x200000c9ff917230 */ /* 0x000fe40000004100 */
[----:B------:R-:W-:Y:S01]  /*14f0*/  FADD.FTZ R127, R130, R199 ;  /* 0x000000c7827f7221 */ /* 0x000fe20000010000 */
[----:B------:R-:W-:Y:S02]  /*1500*/  HADD2.F32 R142, -RZ, R202.H0_H0 ;  /* 0x200000caff8e7230 */ /* 0x000fe40000004100 */
[C---:B------:R-:W-:Y:S01]  /*1510*/  FMUL.FTZ R147, R167.reuse, R237 ;  /* 0x000000eda7937220 */ /* 0x040fe20000410000 */
[----:B------:R-:W-:Y:S01]  /*1520*/  FMUL.FTZ R201, R167, R133 ;  /* 0x00000085a7c97220 */ /* 0x000fe20000410000 */
[----:B------:R-:W-:Y:S01]  /*1530*/  FFMA.FTZ R128, R146, R199, R129 ;  /* 0x000000c792807223 */ /* 0x000fe20000010081 */
[----:B------:R-:W-:Y:S02]  /*1540*/  HADD2.F32 R186, -RZ, R192.H0_H0 ;  /* 0x200000c0ffba7230 */ /* 0x000fe40000004100 */
[----:B------:R-:W-:Y:S01]  /*1550*/  FADD.FTZ R17, R207, R17 ;  /* 0x00000011cf117221 */ /* 0x000fe20000010000 */
[----:B------:R-:W-:-:S02]  /*1560*/  HADD2.F32 R192, -RZ, R224.H0_H0 ;  /* 0x200000e0ffc07230 */ /* 0x000fc40000004100 */
[----:B------:R-:W-:Y:S01]  /*1570*/  FFMA.FTZ R161, R146, R207, R161 ;  /* 0x000000cf92a17223 */ /* 0x000fe200000100a1 */
[----:B------:R-:W-:Y:S02]  /*1580*/  HADD2.F32 R151, -RZ, R193.H0_H0 ;  /* 0x200000c1ff977230 */ /* 0x000fe40000004100 */
[----:B------:R-:W-:Y:S01]  /*1590*/  FMUL.FTZ R224, R86, R188 ;  /* 0x000000bc56e07220 */ /* 0x000fe20000410000 */
[----:B------:R-:W-:Y:S01]  /*15a0*/  FADD.FTZ R127, R127, R222 ;  /* 0x000000de7f7f7221 */ /* 0x000fe20000010000 */
[----:B------:R-:W-:Y:S02]  /*15b0*/  HADD2.F32 R144, -RZ, R183.H0_H0 ;  /* 0x200000b7ff907230 */ /* 0x000fe40000004100 */
[----:B------:R-:W-:Y:S01]  /*15c0*/  FADD.FTZ R14, R187, R14 ;  /* 0x0000000ebb0e7221 */ /* 0x000fe20000010000 */
[----:B------:R-:W-:Y:S02]  /*15d0*/  HADD2.F32 R193, -RZ, R185.H0_H0 ;  /* 0x200000b9ffc17230 */ /* 0x000fe40000004100 */
[-C--:B------:R-:W-:Y:S01]  /*15e0*/  FFMA.FTZ R158, R201, R187.reuse, R158 ;  /* 0x000000bbc99e7223 */ /* 0x080fe2000001009e */
[----:B------:R-:W-:Y:S01]  /*15f0*/  FMUL.FTZ R207, R81, R187 ;  /* 0x000000bb51cf7220 */ /* 0x000fe20000410000 */
[----:B------:R-:W-:Y:S01]  /*1600*/  FFMA.FTZ R129, R147, R222, R128 ;  /* 0x000000de93817223 */ /* 0x000fe20000010080 */
[----:B------:R-:W-:Y:S01]  /*1610*/  FMUL.FTZ R187, R167, R137 ;  /* 0x00000089a7bb7220 */ /* 0x000fe20000410000 */
[----:B------:R-:W-:Y:S01]  /*1620*/  FADD.FTZ R8, R142, R8 ;  /* 0x000000088e087221 */ /* 0x000fe20000010000 */
[-C--:B------:R-:W-:Y:S01]  /*1630*/  FFMA.FTZ R152, R190, R142.reuse, R152 ;  /* 0x0000008ebe987223 */ /* 0x080fe20000010098 */
[----:B------:R-:W-:Y:S01]  /*1640*/  FMUL.FTZ R185, R79, R142 ;  /* 0x0000008e4fb97220 */ /* 0x000fe20000410000 */
[----:B------:R-:W-:Y:S01]  /*1650*/  FMUL.FTZ R142, R167, R126 ;  /* 0x0000007ea78e7220 */ /* 0x000fe20000410000 */
[----:B------:R-:W-:Y:S01]  /*1660*/  FADD.FTZ R126, R127, R224 ;  /* 0x000000e07f7e7221 */ /* 0x000fe20000010000 */
[----:B------:R-:W-:-:S02]  /*1670*/  HADD2.F32 R238, -RZ, R184.H0_H0 ;  /* 0x200000b8ffee7230 */ /* 0x000fc40000004100 */
        /* <DEDUP_REMOVED lines=25> */
[C---:B------:R-:W-:Y:S01]  /*1810*/  FMUL.FTZ R148, R167.reuse, R124 ;  /* 0x0000007ca7947220 */ /* 0x040fe20000410000 */
        /* <DEDUP_REMOVED lines=61> */
[C---:B------:R-:W-:Y:S01]  /*1bf0*/  FMUL.FTZ R136, R167.reuse, R136 ;  /* 0x00000088a7887220 */ /* 0x040fe20000410000 */
        /* <DEDUP_REMOVED lines=45> */
.L_x_11507:
        /* <DEDUP_REMOVED lines=14> */
.L_x_11495:
        /* <DEDUP_REMOVED lines=55> */
[----:B------:R-:W-:Y:S01]  /*2320*/  ISETP.NE.U32.AND P3, PT, RZ, UR18, PT ;  /* 0x00000012ff007c0c */ /* 0x000fe2000bf65070 */
[----:B-----5:R-:W-:Y:S01]  /*2330*/  @P1 FADD.FTZ R175, R92, R175 ;  /* 0x000000af5caf1221 */ /* 0x020fe20000010000 */
[----:B------:R-:W-:Y:S01]  /*2340*/  @P2 LEA R130, P5, R197, UR18, 0x4 ;  /* 0x00000012c5822c11 */ /* 0x000fe2000f8a20ff */
[----:B------:R-:W-:Y:S01]  /*2350*/  @P1 FADD.FTZ R232, R93, R232 ;  /* 0x000000e85de81221 */ /* 0x000fe20000010000 */
[----:B------:R-:W-:Y:S01]  /*2360*/  @P1 FADD.FTZ R195, R94, R195 ;  /* 0x000000c35ec31221 */ /* 0x000fe20000010000 */
[----:B------:R-:W-:Y:S01]  /*2370*/  @P1 FADD.FTZ R194, R95, R194 ;  /* 0x000000c25fc21221 */ /* 0x000fe20000010000 */
[----:B------:R-:W-:Y:S01]  /*2380*/  ISETP.NE.AND.EX P3, PT, RZ, UR19, PT, P3 ;  /* 0x00000013ff007c0c */ /* 0x000fe2000bf65330 */
[--C-:B------:R-:W-:Y:S01]  /*2390*/  FFMA.FTZ R146, R146, R192, R193.reuse ;  /* 0x000000c092927223 */ /* 0x100fe200000100c1 */
[----:B------:R-:W-:Y:S01]  /*23a0*/  @P2 LEA.HI.X R131, R197, UR19, RZ, 0x4, P5 ;  /* 0x00000013c5832c11 */ /* 0x000fe2000a8f24ff */
[C---:B------:R-:W-:Y:S01]  /*23b0*/  FMUL.FTZ R197, R232.reuse, R169 ;  /* 0x000000a9e8c57220 */ /* 0x040fe20000410000 */
[----:B------:R-:W-:Y:S01]  /*23c0*/  SEL R124, R175, R120, P3 ;  /* 0x00000078af7c7207 */ /* 0x000fe20001800000 */
[-CC-:B------:R-:W-:Y:S01]  /*23d0*/  FFMA.FTZ R147, R147, R192.reuse, R193.reuse ;  /* 0x000000c093937223 */ /* 0x180fe200000100c1 */
[----:B------:R-:W-:Y:S01]  /*23e0*/  SEL R125, R232, R121, P3 ;  /* 0x00000079e87d7207 */ /* 0x000fe20001800000 */
[--C-:B------:R-:W-:Y:S01]  /*23f0*/  FFMA.FTZ R187, R187, R192, R193.reuse ;  /* 0x000000c0bbbb7223 */ /* 0x100fe200000100c1 */
[----:B------:R-:W-:Y:S01]  /*2400*/  SEL R126, R195, R122, P3 ;  /* 0x0000007ac37e7207 */ /* 0x000fe20001800000 */
[-CC-:B------:R-:W-:Y:S01]  /*2410*/  FFMA.FTZ R190, R190, R192.reuse, R193.reuse ;  /* 0x000000c0bebe7223 */ /* 0x180fe200000100c1 */
[C---:B------:R-:W-:Y:S01]  /*2420*/  SEL R127, R194.reuse, R123, P3 ;  /* 0x0000007bc27f7207 */ /* 0x040fe20001800000 */
[----:B------:R-:W-:Y:S01]  /*2430*/  FMUL.FTZ R194, R194, R169 ;  /* 0x000000a9c2c27220 */ /* 0x000fe20000410000 */
[----:B------:R-:W-:Y:S01]  /*2440*/  FMUL.FTZ R230, R61, R197 ;  /* 0x000000c53de67220 */ /* 0x000fe20000410000 */
[-C--:B------:R-:W-:Y:S01]  /*2450*/  FMUL.FTZ R195, R195, R169.reuse ;  /* 0x000000a9c3c37220 */ /* 0x080fe20000410000 */
[----:B------:R-:W-:Y:S01]  /*2460*/  FMUL.FTZ R174, R175, R169 ;  /* 0x000000a9afae7220 */ /* 0x000fe20000410000 */
[----:B------:R0:W-:Y:S02]  /*2470*/  @P2 STG.E.128 desc[UR6][R130.64], R124 ;  /* 0x0000007c82002986 */ /* 0x0001e4000c101d06 */
[----:B------:R-:W-:Y:S01]  /*2480*/  FMUL.FTZ R231, R62, R195 ;  /* 0x000000c33ee77220 */ /* 0x000fe20000410000 */
[----:B------:R-:W1:Y:S01]  /*2490*/  F2F.F16.F32 R230, R230 ;  /* 0x000000e600e67304 */ /* 0x000e620000200800 */
[-CC-:B------:R-:W-:Y:S01]  /*24a0*/  FFMA.FTZ R148, R148, R192.reuse, R193.reuse ;  /* 0x000000c094947223 */ /* 0x180fe200000100c1 */
[-CC-:B------:R-:W-:Y:S01]  /*24b0*/  FFMA.FTZ R144, R144, R192.reuse, R193.reuse ;  /* 0x000000c090907223 */ /* 0x180fe200000100c1 */
[-CC-:B------:R-:W-:Y:S01]  /*24c0*/  FFMA.FTZ R140, R140, R192.reuse, R193.reuse ;  /* 0x000000c08c8c7223 */ /* 0x180fe200000100c1 */
[-CC-:B------:R-:W-:Y:S01]  /*24d0*/  FFMA.FTZ R182, R182, R192.reuse, R193.reuse ;  /* 0x000000c0b6b67223 */ /* 0x180fe200000100c1 */
[-CC-:B------:R-:W-:Y:S01]  /*24e0*/  FFMA.FTZ R178, R178, R192.reuse, R193.reuse ;  /* 0x000000c0b2b27223 */ /* 0x180fe200000100c1 */
[----:B------:R-:W-:Y:S01]  /*24f0*/  FFMA.FTZ R180, R180, R192, R193 ;  /* 0x000000c0b4b47223 */ /* 0x000fe200000100c1 */
[----:B------:R-:W3:Y:S01]  /*2500*/  LDL.LU R235, [R1] ;  /* 0x0000000001eb7983 */ /* 0x000ee20000300800 */
[----:B0-----:R-:W-:Y:S01]  /*2510*/  FMUL.FTZ R130, R63, R194 ;  /* 0x000000c23f827220 */ /* 0x001fe20000410000 */
[----:B------:R-:W-:Y:S01]  /*2520*/  F2F.F16.F32 R231, R231 ;  /* 0x000000e700e77304 */ /* 0x000fe20000200800 */
[----:B-1----:R-:W-:Y:S01]  /*2530*/  IMAD.WIDE.U32 R124, R230, 0x10000, RZ ;  /* 0x00010000e67c7825 */ /* 0x002fe200078e00ff */
[----:B------:R-:W-:-:S03]  /*2540*/  IADD3 R126, P5, R236, UR20, RZ ;  /* 0x00000014ec7e7c10 */ /* 0x000fc6000ffbe0ff */
[----:B------:R-:W-:Y:S01]  /*2550*/  FADD.FTZ R184, R184, -R187 ;  /* 0x800000bbb8b87221 */ /* 0x000fe20000010000 */
[----:B------:R-:W-:Y:S01]  /*2560*/  FADD.FTZ R190, R185, -R190 ;  /* 0x800000beb9be7221 */ /* 0x000fe20000010000 */
[----:B------:R-:W-:Y:S01]  /*2570*/  FADD.FTZ R148, R149, -R148 ;  /* 0x8000009495947221 */ /* 0x000fe20000010000 */
[----:B------:R-:W-:Y:S01]  /*2580*/  FADD.FTZ R144, R145, -R144 ;  /* 0x8000009091907221 */ /* 0x000fe20000010000 */
[----:B------:R-:W-:Y:S01]  /*2590*/  FADD.FTZ R178, R179, -R178 ;  /* 0x800000b2b3b27221 */ /* 0x000fe20000010000 */
[----:B------:R0:W1:Y:S01]  /*25a0*/  F2F.F16.F32 R127, R130 ;  /* 0x00000082007f7304 */ /* 0x0000620000200800 */
        /* <DEDUP_REMOVED lines=11> */
[C---:B------:R-:W-:Y:S01]  /*2660*/  FMUL.FTZ R184, R167.reuse, R184 ;  /* 0x000000b8a7b87220 */ /* 0x040fe20000410000 */
[----:B------:R-:W-:-:S03]  /*2670*/  FMUL.FTZ R190, R167, R190 ;  /* 0x000000bea7be7220 */ /* 0x000fc60000410000 */
[----:B------:R-:W-:Y:S01]  /*2680*/  @P1 FADD.FTZ R184, R105, R184 ;  /* 0x000000b869b81221 */ /* 0x000fe20000010000 */
[----:B------:R-:W-:Y:S01]  /*2690*/  @P1 FADD.FTZ R190, R107, R190 ;  /* 0x000000be6bbe1221 */ /* 0x000fe20000010000 */
[----:B----4-:R-:W-:-:S05]  /*26a0*/  HADD2.F32 R175, -RZ, R128.H0_H0 ;  /* 0x20000080ffaf7230 */ /* 0x010fca0000004100 */
[----:B------:R-:W-:Y:S01]  /*26b0*/  FFMA.FTZ R215, R174, R175, R215 ;  /* 0x000000afaed77223 */ /* 0x000fe200000100d7 */
[----:B------:R-:W-:Y:S01]  /*26c0*/  FMUL.FTZ R174, R60, R174 ;  /* 0x000000ae3cae7220 */ /* 0x000fe20000410000 */
[----:B------:R-:W-:-:S03]  /*26d0*/  FMUL.FTZ R175, R167, R130 ;  /* 0x00000082a7af7220 */ /* 0x000fc60000410000 */
[----:B------:R0:W1:Y:S01]  /*26e0*/  F2F.F16.F32 R131, R174 ;  /* 0x000000ae00837304 */ /* 0x0000620000200800 */
[----:B------:R-:W-:Y:S01]  /*26f0*/  @P1 FADD.FTZ R175, R96, R175 ;  /* 0x000000af60af1221 */ /* 0x000fe20000010000 */
[----:B0-----:R-:W-:Y:S02]  /*2700*/  SHF.L.U32 R174, R196, 0x3, RZ ;  /* 0x00000003c4ae7819 */ /* 0x001fe400000006ff */
[----:B-1----:R-:W-:Y:S01]  /*2710*/  LOP3.LUT R124, R124, R131, RZ, 0xfc, !PT ;  /* 0x000000837c7c7212 */ /* 0x002fe200078efcff */
        /* <DEDUP_REMOVED lines=23> */
[----:B------:R-:W0:Y:S01]  /*2890*/  F2F.F16.F32 R223, R223 ;  /* 0x000000df00df7304 */ /* 0x000e220000200800 */
[----:B------:R1:W-:Y:S01]  /*28a0*/  @P2 STG.E.128 desc[UR6][R146.64], R124 ;  /* 0x0000007c92002986 */ /* 0x0003e2000c101d06 */
[----:B------:R-:W-:Y:S01]  /*28b0*/  FMUL.FTZ R224, R58, R199 ;  /* 0x000000c73ae07220 */ /* 0x000fe20000410000 */
[----:B------:R-:W-:-:S05]  /*28c0*/  SHF.R.U32.HI R175, RZ, 0x1d, R173 ;  /* 0x0000001dffaf7819 */ /* 0x000fca00000116ad */
[----:B------:R-:W3:Y:S08]  /*28d0*/  F2F.F16.F32 R225, R225 ;  /* 0x000000e100e17304 */ /* 0x000ef00000200800 */
[----:B------:R-:W2:Y:S01]  /*28e0*/  F2F.F16.F32 R224, R224 ;  /* 0x000000e000e07304 */ /* 0x000ea20000200800 */
[----:B-1----:R-:W-:Y:S01]  /*28f0*/  FMUL.FTZ R146, R56, R200 ;  /* 0x000000c838927220 */ /* 0x002fe20000410000 */
[----:B0-----:R-:W-:Y:S01]  /*2900*/  IMAD.WIDE.U32 R124, R223, 0x10000, RZ ;  /* 0x00010000df7c7825 */ /* 0x001fe200078e00ff */
[----:B------:R-:W-:-:S03]  /*2910*/  IADD3 R126, P5, R174, UR20, RZ ;  /* 0x00000014ae7e7c10 */ /* 0x000fc6000ffbe0ff */
[-CC-:B------:R-:W-:Y:S01]  /*2920*/  FFMA.FTZ R174, R203, R192.reuse, R193.reuse ;  /* 0x000000c0cbae7223 */ /* 0x180fe200000100c1 */
[----:B---3--:R-:W-:Y:S01]  /*2930*/  SHF.L.U32 R127, R225, 0x10, RZ ;  /* 0x00000010e17f7819 */ /* 0x008fe200000006ff */
[----:B------:R-:W0:Y:S03]  /*2940*/  F2F.F16.F32 R147, R146 ;  /* 0x0000009200937304 */ /* 0x000e260000200800 */
        /* <DEDUP_REMOVED lines=18> */
[----:B------:R-:W-:Y:S01]  /*2a70*/  IADD3 R146, P5, R174, UR16, RZ ;  /* 0x00000010ae927c10 */ /* 0x000fe2000ffbe0ff */
[----:B------:R-:W-:Y:S01]  /*2a80*/  @P1 FADD.FTZ R202, R101, R202 ;  /* 0x000000ca65ca1221 */ /* 0x000fe20000010000 */
[----:B------:R-:W-:Y:S01]  /*2a90*/  @P1 FADD.FTZ R203, R100, R203 ;  /* 0x000000cb64cb1221 */ /* 0x000fe20000010000 */
[----:B------:R-:W-:Y:S01]  /*2aa0*/  @P1 FADD.FTZ R173, R102, R173 ;  /* 0x000000ad66ad1221 */ /* 0x000fe20000010000 */
[----:B------:R0:W-:Y:S01]  /*2ab0*/  STG.E.64 desc[UR6][R126.64], R124 ;  /* 0x0000007c7e007986 */ /* 0x0001e2000c101b06 */
        /* <DEDUP_REMOVED lines=8> */
[C---:B------:R-:W-:Y:S02]  /*2b40*/  SEL R124, R203.reuse, R120, P3 ;  /* 0x00000078cb7c7207 */ /* 0x040fe40001800000 */
[----:B------:R-:W-:Y:S01]  /*2b50*/  SEL R127, R222, R123, P3 ;  /* 0x0000007bde7f7207 */ /* 0x000fe20001800000 */
[----:B------:R-:W-:Y:S01]  /*2b60*/  FMUL.FTZ R203, R203, R169 ;  /* 0x000000a9cbcb7220 */ /* 0x000fe20000410000 */
[----:B------:R-:W-:Y:S01]  /*2b70*/  FMUL.FTZ R209, R55, R173 ;  /* 0x000000ad37d17220 */ /* 0x000fe20000410000 */
[----:B------:R-:W0:Y:S02]  /*2b80*/  F2F.F16.F32 R207, R207 ;  /* 0x000000cf00cf7304 */ /* 0x000e240000200800 */
[----:B------:R1:W-:Y:S01]  /*2b90*/  @P2 STG.E.128 desc[UR6][R150.64], R124 ;  /* 0x0000007c96002986 */ /* 0x0003e2000c101d06 */
[----:B------:R-:W-:-:S05]  /*2ba0*/  FMUL.FTZ R208, R54, R202 ;  /* 0x000000ca36d07220 */ /* 0x000fca0000410000 */
[----:B------:R-:W3:Y:S01]  /*2bb0*/  F2F.F16.F32 R209, R209 ;  /* 0x000000d100d17304 */ /* 0x000ee20000200800 */
[----:B-1----:R-:W-:-:S07]  /*2bc0*/  FMUL.FTZ R150, R52, R203 ;  /* 0x000000cb34967220 */ /* 0x002fce0000410000 */
[----:B------:R-:W1:Y:S08]  /*2bd0*/  F2F.F16.F32 R208, R208 ;  /* 0x000000d000d07304 */ /* 0x000e700000200800 */
[----:B------:R-:W1:Y:S01]  /*2be0*/  F2F.F16.F32 R151, R150 ;  /* 0x0000009600977304 */ /* 0x000e620000200800 */
[----:B0-----:R-:W-:Y:S01]  /*2bf0*/  IMAD.WIDE.U32 R124, R207, 0x10000, RZ ;  /* 0x00010000cf7c7825 */ /* 0x001fe200078e00ff */
[----:B---3--:R-:W-:-:S02]  /*2c00*/  SHF.L.U32 R127, R209, 0x10, RZ ;  /* 0x00000010d17f7819 */ /* 0x008fc400000006ff */
[----:B------:R-:W-:Y:S01]  /*2c10*/  IADD3 R126, P5, R174, UR20, RZ ;  /* 0x00000014ae7e7c10 */ /* 0x000fe2000ffbe0ff */
[----:B------:R-:W-:Y:S01]  /*2c20*/  FFMA.FTZ R174, R189, R192, R193 ;  /* 0x000000c0bdae7223 */ /* 0x000fe200000100c1 */
[----:B-1----:R-:W-:-:S03]  /*2c30*/  LOP3.LUT R125, R125, R127, R208, 0xfe, !PT ;  /* 0x0000007f7d7d7212 */ /* 0x002fc600078efed0 */
[----:B------:R-:W-:Y:S01]  /*2c40*/  FADD.FTZ R208, R191, -R174 ;  /* 0x800000aebfd07221 */ /* 0x000fe20000010000 */
[----:B------:R-:W-:Y:S02]  /*2c50*/  SHF.L.U32 R191, R172, 0x3, RZ ;  /* 0x00000003acbf7819 */ /* 0x000fe400000006ff */
[----:B------:R-:W-:Y:S01]  /*2c60*/  LOP3.LUT R124, R124, R151, RZ, 0xfc, !PT ;  /* 0x000000977c7c7212 */ /* 0x000fe200078efcff */
[----:B------:R-:W-:Y:S01]  /*2c70*/  FFMA.FTZ R151, R188, R192, R193 ;  /* 0x000000c0bc977223 */ /* 0x000fe200000100c1 */
[----:B------:R-:W-:-:S03]  /*2c80*/  IADD3.X R127, R175, UR21, RZ, P5, !PT ;  /* 0x00000015af7f7c10 */ /* 0x000fc6000affe4ff */
[----:B------:R-:W-:Y:S01]  /*2c90*/  FADD.FTZ R186, R186, -R151 ;  /* 0x80000097baba7221 */ /* 0x000fe20000010000 */
[----:B------:R-:W-:Y:S01]  /*2ca0*/  SHF.R.U32.HI R189, RZ, 0x1d, R172 ;  /* 0x0000001dffbd7819 */ /* 0x000fe200000116ac */
[----:B------:R-:W-:Y:S01]  /*2cb0*/  FMUL.FTZ R185, R167, R208 ;  /* 0x000000d0a7b97220 */ /* 0x000fe20000410000 */
[----:B------:R-:W-:Y:S01]  /*2cc0*/  IADD3 R150, P5, R191, UR16, RZ ;  /* 0x00000010bf967c10 */ /* 0x000fe2000ffbe0ff */
[----:B------:R-:W-:Y:S02]  /*2cd0*/  FMUL.FTZ R187, R167, R186 ;  /* 0x000000baa7bb7220 */ /* 0x000fe40000410000 */
[----:B------:R-:W-:Y:S01]  /*2ce0*/  @P1 FADD.FTZ R185, R104, R185 ;  /* 0x000000b968b91221 */ /* 0x000fe20000010000 */
[----:B------:R-:W-:Y:S01]  /*2cf0*/  IADD3.X R151, R189, UR17, RZ, P5, !PT ;  /* 0x00000011bd977c10 */ /* 0x000fe2000affe4ff */
[----:B------:R-:W-:Y:S01]  /*2d00*/  @P1 FADD.FTZ R187, R106, R187 ;  /* 0x000000bb6abb1221 */ /* 0x000fe20000010000 */
[C---:B------:R-:W-:Y:S01]  /*2d10*/  @P2 LEA R174, P5, R172.reuse, UR18, 0x4 ;  /* 0x00000012acae2c11 */ /* 0x040fe2000f8a20ff */
[----:B------:R0:W-:Y:S03]  /*2d20*/  STG.E.64 desc[UR6][R126.64], R124 ;  /* 0x0000007c7e007986 */ /* 0x0001e6000c101b06 */
[----:B------:R-:W-:Y:S01]  /*2d30*/  @P2 LEA.HI.X R175, R172, UR19, RZ, 0x4, P5 ;  /* 0x00000013acaf2c11 */ /* 0x000fe2000a8f24ff */
[----:B------:R-:W-:Y:S01]  /*2d40*/  FMUL.FTZ R172, R184, R169 ;  /* 0x000000a9b8ac7220 */ /* 0x000fe20000410000 */
[----:B------:R-:W3:Y:S01]  /*2d50*/  LDG.E.64 R150, desc[UR6][R150.64] ;  /* 0x0000000696967981 */ /* 0x000ee2000c1e1b00 */
[----:B0-----:R-:W-:-:S02]  /*2d60*/  SEL R124, R185, R120, P3 ;  /* 0x00000078b97c7207 */ /* 0x001fc40001800000 */
[----:B------:R-:W-:Y:S02]  /*2d70*/  SEL R125, R184, R121, P3 ;  /* 0x00000079b87d7207 */ /* 0x000fe40001800000 */
[----:B------:R-:W-:Y:S02]  /*2d80*/  SEL R126, R187, R122, P3 ;  /* 0x0000007abb7e7207 */ /* 0x000fe40001800000 */
[----:B------:R-:W-:Y:S01]  /*2d90*/  SEL R127, R190, R123, P3 ;  /* 0x0000007bbe7f7207 */ /* 0x000fe20001800000 */
[----:B------:R-:W-:-:S04]  /*2da0*/  FMUL.FTZ R186, R49, R172 ;  /* 0x000000ac31ba7220 */ /* 0x000fc80000410000 */
[----:B------:R0:W-:Y:S01]  /*2db0*/  @P2 STG.E.128 desc[UR6][R174.64], R124 ;  /* 0x0000007cae002986 */ /* 0x0001e2000c101d06 */
[----:B------:R-:W-:Y:S01]  /*2dc0*/  FFMA.FTZ R184, R142, R192, R193 ;  /* 0x000000c08eb87223 */ /* 0x000fe200000100c1 */
[----:B------:R-:W1:Y:S03]  /*2dd0*/  F2F.F16.F32 R186, R186 ;  /* 0x000000ba00ba7304 */ /* 0x000e660000200800 */
[----:B------:R-:W-:Y:S01]  /*2de0*/  FADD.FTZ R188, R143, -R184 ;  /* 0x800000b88fbc7221 */ /* 0x000fe20000010000 */
[-C--:B0-----:R-:W-:Y:S01]  /*2df0*/  FMUL.FTZ R175, R190, R169.reuse ;  /* 0x000000a9beaf7220 */ /* 0x081fe20000410000 */
[----:B------:R-:W-:-:S03]  /*2e00*/  FMUL.FTZ R174, R187, R169 ;  /* 0x000000a9bbae7220 */ /* 0x000fc60000410000 */
[----:B------:R-:W-:Y:S01]  /*2e10*/  FMUL.FTZ R142, R51, R175 ;  /* 0x000000af338e7220 */ /* 0x000fe20000410000 */
[----:B------:R-:W-:-:S03]  /*2e20*/  FMUL.FTZ R207, R50, R174 ;  /* 0x000000ae32cf7220 */ /* 0x000fc60000410000 */
[----:B------:R0:W0:Y:S01]  /*2e30*/  F2F.F16.F32 R127, R142 ;  /* 0x0000008e007f7304 */ /* 0x0000220000200800 */
[----:B------:R-:W-:Y:S01]  /*2e40*/  FMUL.FTZ R184, R185, R169 ;  /* 0x000000a9b9b87220 */ /* 0x000fe20000410000 */
[----:B------:R-:W-:-:S06]  /*2e50*/  FMUL.FTZ R188, R167, R188 ;  /* 0x000000bca7bc7220 */ /* 0x000fcc0000410000 */
[----:B------:R-:W0:Y:S01]  /*2e60*/  F2F.F16.F32 R207, R207 ;  /* 0x000000cf00cf7304 */ /* 0x000e220000200800 */
[----:B------:R-:W-:Y:S01]  /*2e70*/  FMUL.FTZ R126, R48, R184 ;  /* 0x000000b8307e7220 */ /* 0x000fe20000410000 */
[----:B------:R-:W-:Y:S01]  /*2e80*/  @P1 FADD.FTZ R188, R109, R188 ;  /* 0x000000bc6dbc1221 */ /* 0x000fe20000010000 */
[----:B------:R-:W-:Y:S01]  /*2e90*/  FMUL.FTZ R208, R167, R148 ;  /* 0x00000094a7d07220 */ /* 0x000fe20000410000 */
[----:B-1----:R-:W-:-:S04]  /*2ea0*/  IMAD.WIDE.U32 R124, R186, 0x10000, RZ ;  /* 0x00010000ba7c7825 */ /* 0x002fc800078e00ff */
[----:B0-----:R-:W-:Y:S01]  /*2eb0*/  FADD.FTZ R142, R141, -R140 ;  /* 0x8000008c8d8e7221 */ /* 0x001fe20000010000 */
[----:B------:R-:W0:Y:S01]  /*2ec0*/  F2F.F16.F32 R143, R126 ;  /* 0x0000007e008f7304 */ /* 0x000e220000200800 */
[----:B------:R-:W-:Y:S01]  /*2ed0*/  SHF.L.U32 R127, R127, 0x10, RZ ;  /* 0x000000107f7f7819 */ /* 0x000fe200000006ff */
[----:B------:R-:W-:Y:S01]  /*2ee0*/  FMUL.FTZ R187, R167, R144 ;  /* 0x00000090a7bb7220 */ /* 0x000fe20000410000 */
[----:B------:R-:W-:Y:S01]  /*2ef0*/  FMUL.FTZ R185, R188, R169 ;  /* 0x000000a9bcb97220 */ /* 0x000fe20000410000 */
[----:B------:R-:W-:Y:S01]  /*2f00*/  @P1 FADD.FTZ R208, R111, R208 ;  /* 0x000000d06fd01221 */ /* 0x000fe20000010000 */
[----:B------:R-:W-:Y:S01]  /*2f10*/  FFMA.FTZ R190, R176, R192, R193 ;  /* 0x000000c0b0be7223 */ /* 0x000fe200000100c1 */
[----:B------:R-:W-:Y:S01]  /*2f20*/  LOP3.LUT R125, R125, R127, R207, 0xfe, !PT ;  /* 0x0000007f7d7d7212 */ /* 0x000fe200078efecf */
[----:B------:R-:W-:Y:S01]  /*2f30*/  FMUL.FTZ R207, R167, R142 ;  /* 0x0000008ea7cf7220 */ /* 0x000fe20000410000 */
[----:B------:R-:W-:Y:S01]  /*2f40*/  @P1 FADD.FTZ R187, R110, R187 ;  /* 0x000000bb6ebb1221 */ /* 0x000fe20000010000 */
[----:B------:R-:W-:Y:S01]  /*2f50*/  FMUL.FTZ R140, R45, R185 ;  /* 0x000000b92d8c7220 */ /* 0x000fe20000410000 */
[-C--:B------:R-:W-:Y:S01]  /*2f60*/  FMUL.FTZ R176, R208, R169.reuse ;  /* 0x000000a9d0b07220 */ /* 0x080fe20000410000 */
[----:B------:R-:W-:Y:S01]  /*2f70*/  @P1 FADD.FTZ R207, R108, R207 ;  /* 0x000000cf6ccf1221 */ /* 0x000fe20000010000 */
[----:B------:R-:W-:-:S02]  /*2f80*/  FMUL.FTZ R186, R187, R169 ;  /* 0x000000a9bbba7220 */ /* 0x000fc40000410000 */
[----:B------:R-:W-:Y:S01]  /*2f90*/  FMUL.FTZ R141, R47, R176 ;  /* 0x000000b02f8d7220 */ /* 0x000fe20000410000 */
[----:B------:R-:W-:Y:S01]  /*2fa0*/  F2F.F16.F32 R140, R140 ;  /* 0x0000008c008c7304 */ /* 0x000fe20000200800 */
[----:B------:R-:W-:Y:S01]  /*2fb0*/  FADD.FTZ R190, R177, -R190 ;  /* 0x800000beb1be7221 */ /* 0x000fe20000010000 */
[----:B0-----:R-:W-:Y:S01]  /*2fc0*/  LOP3.LUT R124, R124, R143, RZ, 0xfc, !PT ;  /* 0x0000008f7c7c7212 */ /* 0x001fe200078efcff */
[----:B------:R-:W-:Y:S01]  /*2fd0*/  FMUL.FTZ R177, R207, R169 ;  /* 0x000000a9cfb17220 */ /* 0x000fe20000410000 */
[----:B------:R-:W-:Y:S01]  /*2fe0*/  FMUL.FTZ R143, R46, R186 ;  /* 0x000000ba2e8f7220 */ /* 0x000fe20000410000 */
[----:B------:R-:W-:Y:S02]  /*2ff0*/  IADD3 R126, P5, R191, UR20, RZ ;  /* 0x00000014bf7e7c10 */ /* 0x000fe4000ffbe0ff */
[----:B------:R-:W-:Y:S01]  /*3000*/  FMUL.FTZ R148, R44, R177 ;  /* 0x000000b12c947220 */ /* 0x000fe20000410000 */
[----:B------:R-:W0:Y:S01]  /*3010*/  F2F.F16.F32 R141, R141 ;  /* 0x0000008d008d7304 */ /* 0x000e220000200800 */
[----:B------:R-:W-:-:S02]  /*3020*/  IADD3.X R127, R189, UR21, RZ, P5, !PT ;  /* 0x00000015bd7f7c10 */ /* 0x000fc4000affe4ff */
[----:B------:R-:W-:-:S05]  /*3030*/  SHF.L.U32 R144, R171, 0x3, RZ ;  /* 0x00000003ab907819 */ /* 0x000fca00000006ff */
[----:B------:R-:W1:Y:S01]  /*3040*/  F2F.F16.F32 R143, R143 ;  /* 0x0000008f008f7304 */ /* 0x000e620000200800 */
[----:B------:R1:W-:Y:S07]  /*3050*/  STG.E.64 desc[UR6][R126.64], R124 ;  /* 0x0000007c7e007986 */ /* 0x0003ee000c101b06 */
[----:B------:R1:W1:Y:S01]  /*3060*/  F2F.F16.F32 R149, R148 ;  /* 0x0000009400957304 */ /* 0x0002620000200800 */
[----:B------:R-:W-:Y:S02]  /*3070*/  SHF.R.U32.HI R145, RZ, 0x1d, R171 ;  /* 0x0000001dff917819 */ /* 0x000fe400000116ab */
[----:B0-----:R-:W-:Y:S01]  /*3080*/  SHF.L.U32 R142, R141, 0x10, RZ ;  /* 0x000000108d8e7819 */ /* 0x001fe200000006ff */
[----:B-1----:R-:W-:Y:S01]  /*3090*/  IMAD.WIDE.U32 R124, R140, 0x10000, RZ ;  /* 0x000100008c7c7825 */ /* 0x002fe200078e00ff */
[----:B------:R-:W-:-:S03]  /*30a0*/  IADD3 R140, P6, R144, UR16, RZ ;  /* 0x00000010908c7c10 */ /* 0x000fc6000ffde0ff */
[----:B------:R-:W-:Y:S01]  /*30b0*/  FADD.FTZ R222, R183, -R182 ;  /* 0x800000b6b7de7221 */ /* 0x000fe20000010000 */
[----:B------:R-:W-:Y:S02]  /*30c0*/  IADD3.X R141, R145, UR17, RZ, P6, !PT ;  /* 0x00000011918d7c10 */ /* 0x000fe4000b7fe4ff */
[----:B------:R-:W-:Y:S02]  /*30d0*/  @P2 LEA R148, P6, R171, UR18, 0x4 ;  /* 0x00000012ab942c11 */ /* 0x000fe4000f8c20ff */
[----:B------:R-:W-:Y:S01]  /*30e0*/  LOP3.LUT R143, R125, R142, R143, 0xfe, !PT ;  /* 0x0000008e7d8f7212 */ /* 0x000fe200078efe8f */
[C---:B------:R-:W-:Y:S01]  /*30f0*/  FMUL.FTZ R222, R167.reuse, R222 ;  /* 0x000000dea7de7220 */ /* 0x040fe20000410000 */
[----:B------:R-:W-:Y:S01]  /*3100*/  LOP3.LUT R142, R124, R149, RZ, 0xfc, !PT ;  /* 0x000000957c8e7212 */ /* 0x000fe200078efcff */
[----:B------:R-:W-:Y:S01]  /*3110*/  FMUL.FTZ R178, R167, R178 ;  /* 0x000000b2a7b27220 */ /* 0x000fe20000410000 */
[----:B------:R-:W-:Y:S01]  /*3120*/  @P2 LEA.HI.X R149, R171, UR19, RZ, 0x4, P6 ;  /* 0x00000013ab952c11 */ /* 0x000fe2000b0f24ff */
[----:B------:R-:W-:Y:S01]  /*3130*/  FMUL.FTZ R181, R167, R180 ;  /* 0x000000b4a7b57220 */ /* 0x000fe20000410000 */
[----:B------:R-:W-:Y:S01]  /*3140*/  SEL R124, R207, R120, P3 ;  /* 0x00000078cf7c7207 */ /* 0x000fe20001800000 */
[----:B------:R-:W3:Y:S01]  /*3150*/  LDG.E.64 R140, desc[UR6][R140.64] ;  /* 0x000000068c8c7981 */ /* 0x000ee2000c1e1b00 */
[----:B------:R-:W-:-:S02]  /*3160*/  SEL R125, R188, R121, P3 ;  /* 0x00000079bc7d7207 */ /* 0x000fc40001800000 */
[----:B------:R-:W-:Y:S02]  /*3170*/  SEL R126, R187, R122, P3 ;  /* 0x0000007abb7e7207 */ /* 0x000fe40001800000 */
[----:B------:R-:W-:Y:S01]  /*3180*/  SEL R127, R208, R123, P3 ;  /* 0x0000007bd07f7207 */ /* 0x000fe20001800000 */
[----:B------:R-:W-:Y:S01]  /*3190*/  @P1 FADD.FTZ R222, R115, R222 ;  /* 0x000000de73de1221 */ /* 0x000fe20000010000 */
[----:B------:R-:W-:Y:S01]  /*31a0*/  @P1 FADD.FTZ R178, R113, R178 ;  /* 0x000000b271b21221 */ /* 0x000fe20000010000 */
[----:B------:R-:W-:Y:S02]  /*31b0*/  IADD3 R144, P5, R144, UR20, RZ ;  /* 0x0000001490907c10 */ /* 0x000fe4000ffbe0ff */
[----:B------:R0:W-:Y:S01]  /*31c0*/  @P2 STG.E.128 desc[UR6][R148.64], R124 ;  /* 0x0000007c94002986 */ /* 0x0001e2000c101d06 */
[----:B------:R-:W-:Y:S01]  /*31d0*/  @P1 FADD.FTZ R181, R114, R181 ;  /* 0x000000b572b51221 */ /* 0x000fe20000010000 */
[----:B------:R-:W-:Y:S01]  /*31e0*/  FMUL.FTZ R171, R178, R169 ;  /* 0x000000a9b2ab7220 */ /* 0x000fe20000410000 */
[----:B------:R-:W-:-:S02]  /*31f0*/  IADD3.X R145, R145, UR21, RZ, P5, !PT ;  /* 0x0000001591917c10 */ /* 0x000fc4000affe4ff */
[----:B------:R-:W-:Y:S01]  /*3200*/  FMUL.FTZ R179, R181, R169 ;  /* 0x000000a9b5b37220 */ /* 0x000fe20000410000 */
[----:B------:R-:W-:Y:S01]  /*3210*/  FMUL.FTZ R182, R41, R171 ;  /* 0x000000ab29b67220 */ /* 0x000fe20000410000 */
[----:B------:R-:W-:Y:S01]  /*3220*/  SHF.L.U32 R188, R170, 0x3, RZ ;  /* 0x00000003aabc7819 */ /* 0x000fe200000006ff */
[----:B------:R1:W-:Y:S01]  /*3230*/  STG.E.64 desc[UR6][R144.64], R142 ;  /* 0x0000008e90007986 */ /* 0x0003e2000c101b06 */
[----:B0-----:R-:W-:Y:S01]  /*3240*/  FMUL.FTZ R125, R167, R190 ;  /* 0x000000bea77d7220 */ /* 0x001fe20000410000 */
[----:B------:R-:W-:-:S03]  /*3250*/  FMUL.FTZ R148, R222, R169 ;  /* 0x000000a9de947220 */ /* 0x000fc60000410000 */
[----:B------:R-:W-:Y:S01]  /*3260*/  @P1 FADD.FTZ R125, R112, R125 ;  /* 0x0000007d707d1221 */ /* 0x000fe20000010000 */
[----:B------:R-:W-:Y:S01]  /*3270*/  FMUL.FTZ R187, R43, R148 ;  /* 0x000000942bbb7220 */ /* 0x000fe20000410000 */
[----:B------:R-:W-:Y:S02]  /*3280*/  FMUL.FTZ R183, R42, R179 ;  /* 0x000000b32ab77220 */ /* 0x000fe40000410000 */
[----:B------:R-:W-:Y:S01]  /*3290*/  FMUL.FTZ R149, R125, R169 ;  /* 0x000000a97d957220 */ /* 0x000fe20000410000 */
[----:B------:R0:W-:Y:S01]  /*32a0*/  F2F.F16.F32 R189, R182 ;  /* 0x000000b600bd7304 */ /* 0x0001e20000200800 */
[----:B------:R-:W-:Y:S02]  /*32b0*/  SHF.R.U32.HI R180, RZ, 0x1d, R170 ;  /* 0x0000001dffb47819 */ /* 0x000fe400000116aa */
[----:B-1----:R-:W-:-:S05]  /*32c0*/  IADD3 R144, P5, R188, UR16, RZ ;  /* 0x00000010bc907c10 */ /* 0x002fca000ffbe0ff */
[----:B------:R-:W1:Y:S01]  /*32d0*/  F2F.F16.F32 R187, R187 ;  /* 0x000000bb00bb7304 */ /* 0x000e620000200800 */
[----:B0-----:R-:W-:Y:S01]  /*32e0*/  FMUL.FTZ R182, R40, R149 ;  /* 0x0000009528b67220 */ /* 0x001fe20000410000 */
[----:B------:R-:W-:Y:S02]  /*32f0*/  IADD3.X R145, R180, UR17, RZ, P5, !PT ;  /* 0x00000011b4917c10 */ /* 0x000fe4000affe4ff */
[----:B------:R-:W-:-:S04]  /*3300*/  @P2 LEA R142, P5, R170, UR18, 0x4 ;  /* 0x00000012aa8e2c11 */ /* 0x000fc8000f8a20ff */
[----:B------:R-:W0:Y:S01]  /*3310*/  F2F.F16.F32 R190, R183 ;  /* 0x000000b700be7304 */ /* 0x000e220000200800 */
[----:B------:R-:W-:Y:S01]  /*3320*/  SEL R124, R125, R120, P3 ;  /* 0x000000787d7c7207 */ /* 0x000fe20001800000 */
[----:B------:R-:W3:Y:S01]  /*3330*/  LDG.E.64 R144, desc[UR6][R144.64] ;  /* 0x0000000690907981 */ /* 0x000ee2000c1e1b00 */
[----:B------:R-:W-:-:S05]  /*3340*/  @P2 LEA.HI.X R143, R170, UR19, RZ, 0x4, P5 ;  /* 0x00000013aa8f2c11 */ /* 0x000fca000a8f24ff */
[----:B------:R-:W4:Y:S01]  /*3350*/  F2F.F16.F32 R183, R182 ;  /* 0x000000b600b77304 */ /* 0x000f220000200800 */
[----:B------:R-:W-:Y:S02]  /*3360*/  SEL R125, R178, R121, P3 ;  /* 0x00000079b27d7207 */ /* 0x000fe40001800000 */
[----:B------:R-:W-:Y:S02]  /*3370*/  SEL R126, R181, R122, P3 ;  /* 0x0000007ab57e7207 */ /* 0x000fe40001800000 */
[----:B------:R-:W-:Y:S02]  /*3380*/  SEL R127, R222, R123, P3 ;  /* 0x0000007bde7f7207 */ /* 0x000fe40001800000 */
[----:B------:R-:W-:-:S03]  /*3390*/  SHF.L.U32 R178, R168, 0x3, RZ ;  /* 0x00000003a8b27819 */ /* 0x000fc600000006ff */
[----:B------:R0:W-:Y:S01]  /*33a0*/  @P2 STG.E.128 desc[UR6][R142.64], R124 ;  /* 0x0000007c8e002986 */ /* 0x0001e2000c101d06 */
[----:B------:R-:W-:Y:S02]  /*33b0*/  SHF.R.U32.HI R170, RZ, 0x1d, R168 ;  /* 0x0000001dffaa7819 */ /* 0x000fe400000116a8 */
[----:B-1----:R-:W-:Y:S01]  /*33c0*/  SHF.L.U32 R181, R187, 0x10, RZ ;  /* 0x00000010bbb57819 */ /* 0x002fe200000006ff */
[----:B0-----:R-:W-:Y:S01]  /*33d0*/  IMAD.WIDE.U32 R142, R189, 0x10000, RZ ;  /* 0x00010000bd8e7825 */ /* 0x001fe200078e00ff */
[----:B------:R-:W-:Y:S02]  /*33e0*/  IADD3 R126, P5, R188, UR20, RZ ;  /* 0x00000014bc7e7c10 */ /* 0x000fe4000ffbe0ff */
[----:B------:R-:W-:Y:S02]  /*33f0*/  IADD3 R124, P6, R178, UR16, RZ ;  /* 0x00000010b27c7c10 */ /* 0x000fe4000ffde0ff */
[----:B------:R-:W-:Y:S02]  /*3400*/  LOP3.LUT R143, R143, R181, R190, 0xfe, !PT ;  /* 0x000000b58f8f7212 */ /* 0x000fe400078efebe */
[----:B------:R-:W-:-:S02]  /*3410*/  IADD3.X R127, R180, UR21, RZ, P5, !PT ;  /* 0x00000015b47f7c10 */ /* 0x000fc4000affe4ff */
[----:B------:R-:W-:Y:S02]  /*3420*/  IADD3.X R125, R170, UR17, RZ, P6, !PT ;  /* 0x00000011aa7d7c10 */ /* 0x000fe4000b7fe4ff */
[----:B----4-:R-:W-:-:S05]  /*3430*/  LOP3.LUT R142, R142, R183, RZ, 0xfc, !PT ;  /* 0x000000b78e8e7212 */ /* 0x010fca00078efcff */
[----:B------:R0:W-:Y:S04]  /*3440*/  STG.E.64 desc[UR6][R126.64], R142 ;  /* 0x0000008e7e007986 */ /* 0x0001e8000c101b06 */
[----:B------:R-:W4:Y:S01]  /*3450*/  LDG.E.64 R124, desc[UR6][R124.64] ;  /* 0x000000067c7c7981 */ /* 0x000f22000c1e1b00 */
[-CC-:B------:R-:W-:Y:S01]  /*3460*/  FFMA.FTZ R135, R135, R192.reuse, R193.reuse ;  /* 0x000000c087877223 */ /* 0x180fe200000100c1 */
[----:B------:R-:W-:-:S03]  /*3470*/  FFMA.FTZ R180, R139, R192, R193 ;  /* 0x000000c08bb47223 */ /* 0x000fc600000100c1 */
[----:B------:R-:W-:Y:S01]  /*3480*/  FADD.FTZ R132, R132, -R135 ;  /* 0x8000008784847221 */ /* 0x000fe20000010000 */
[-CC-:B------:R-:W-:Y:S01]  /*3490*/  FFMA.FTZ R135, R134, R192.reuse, R193.reuse ;  /* 0x000000c086877223 */ /* 0x180fe200000100c1 */
[----:B------:R-:W-:Y:S01]  /*34a0*/  FFMA.FTZ R192, R136, R192, R193 ;  /* 0x000000c088c07223 */ /* 0x000fe200000100c1 */
[----:B------:R-:W-:Y:S02]  /*34b0*/  FADD.FTZ R180, R133, -R180 ;  /* 0x800000b485b47221 */ /* 0x000fe40000010000 */
        /* <DEDUP_REMOVED lines=14> */
[----:B0-----:R-:W-:-:S03]  /*35a0*/  FMUL.FTZ R126, R37, R134 ;  /* 0x00000086257e7220 */ /* 0x001fc60000410000 */
[----:B------:R-:W-:Y:S01]  /*35b0*/  FMUL.FTZ R137, R36, R169 ;  /* 0x000000a924897220 */ /* 0x000fe20000410000 */
[----:B------:R0:W1:Y:S08]  /*35c0*/  F2F.F16.F32 R127, R126 ;  /* 0x0000007e007f7304 */ /* 0x0000700000200800 */
[----:B------:R-:W2:Y:S01]  /*35d0*/  F2F.F16.F32 R137, R137 ;  /* 0x0000008900897304 */ /* 0x000ea20000200800 */
[----:B0-----:R-:W-:-:S05]  /*35e0*/  SHF.R.U64 R126, R128, 0x10, R129 ;  /* 0x00000010807e7819 */ /* 0x001fca0000001281 */
[----:B------:R-:W-:Y:S01]  /*35f0*/  HADD2.F32 R126, -RZ, R126.H0_H0 ;  /* 0x2000007eff7e7230 */ /* 0x000fe20000004100 */
[----:B------:R-:W-:Y:S01]  /*3600*/  SHF.R.U32.HI R180, RZ, 0x10, R129 ;  /* 0x00000010ffb47819 */ /* 0x000fe20000011681 */
[----:B------:R-:W-:-:S03]  /*3610*/  HADD2.F32 R128, -RZ, R129.H0_H0 ;  /* 0x20000081ff807230 */ /* 0x000fc60000004100 */
[----:B------:R-:W-:Y:S01]  /*3620*/  FFMA.FTZ R214, R197, R126, R214 ;  /* 0x0000007ec5d67223 */ /* 0x000fe200000100d6 */
[----:B-1----:R-:W-:-:S04]  /*3630*/  IMAD.WIDE.U32 R126, R127, 0x10000, RZ ;  /* 0x000100007f7e7825 */ /* 0x002fc800078e00ff */
[----:B------:R-:W-:Y:S01]  /*3640*/  FFMA.FTZ R217, R195, R128, R217 ;  /* 0x00000080c3d97223 */ /* 0x000fe200000100d9 */
[----:B------:R-:W-:Y:S01]  /*3650*/  HADD2.F32 R129, -RZ, R180.H0_H0 ;  /* 0x200000b4ff817230 */ /* 0x000fe20000004100 */
[----:B--2---:R-:W-:Y:S01]  /*3660*/  LOP3.LUT R126, R126, R137, RZ, 0xfc, !PT ;  /* 0x000000897e7e7212 */ /* 0x004fe200078efcff */
[----:B------:R-:W-:Y:S01]  /*3670*/  HADD2.F32 R128, -RZ, R131.H0_H0 ;  /* 0x20000083ff807230 */ /* 0x000fe20000004100 */
[--C-:B------:R-:W-:Y:S02]  /*3680*/  SHF.R.U64 R137, R130, 0x10, R131.reuse ;  /* 0x0000001082897819 */ /* 0x100fe40000001283 */
[----:B------:R-:W-:Y:S01]  /*3690*/  FFMA.FTZ R216, R194, R129, R216 ;  /* 0x00000081c2d87223 */ /* 0x000fe200000100d8 */
[----:B------:R-:W-:Y:S01]  /*36a0*/  SHF.R.U32.HI R131, RZ, 0x10, R131 ;  /* 0x00000010ff837819 */ /* 0x000fe20000011683 */
[----:B------:R-:W-:Y:S01]  /*36b0*/  FFMA.FTZ R221, R199, R128, R221 ;  /* 0x00000080c7dd7223 */ /* 0x000fe200000100dd */
[----:B------:R-:W-:Y:S01]  /*36c0*/  HADD2.F32 R129, -RZ, R137.H0_H0 ;  /* 0x20000089ff817230 */ /* 0x000fe20000004100 */
[----:B------:R-:W-:Y:S01]  /*36d0*/  SHF.R.U64 R128, R146, 0x10, R147 ;  /* 0x0000001092807819 */ /* 0x000fe20000001293 */
[----:B------:R-:W-:-:S02]  /*36e0*/  HADD2.F32 R130, -RZ, R130.H0_H0 ;  /* 0x20000082ff827230 */ /* 0x000fc40000004100 */
[----:B------:R-:W-:Y:S02]  /*36f0*/  HADD2.F32 R131, -RZ, R131.H0_H0 ;  /* 0x20000083ff837230 */ /* 0x000fe40000004100 */
[----:B------:R-:W-:Y:S01]  /*3700*/  FFMA.FTZ R218, R198, R129, R218 ;  /* 0x00000081c6da7223 */ /* 0x000fe200000100da */
[----:B------:R-:W-:Y:S02]  /*3710*/  HADD2.F32 R129, -RZ, R147.H0_H0 ;  /* 0x20000093ff817230 */ /* 0x000fe40000004100 */
[----:B------:R-:W-:Y:S01]  /*3720*/  FFMA.FTZ R219, R200, R130, R219 ;  /* 0x00000082c8db7223 */ /* 0x000fe200000100db */
[----:B------:R-:W-:Y:S01]  /*3730*/  HADD2.F32 R128, -RZ, R128.H0_H0 ;  /* 0x20000080ff807230 */ /* 0x000fe20000004100 */
[----:B------:R-:W-:Y:S02]  /*3740*/  SHF.R.U32.HI R147, RZ, 0x10, R147 ;  /* 0x00000010ff937819 */ /* 0x000fe40000011693 */
[----:B---3--:R-:W-:Y:S01]  /*3750*/  SHF.R.U64 R130, R150, 0x10, R151 ;  /* 0x0000001096827819 */ /* 0x008fe20000001297 */
[----:B------:R-:W-:Y:S01]  /*3760*/  FMUL.FTZ R142, R39, R138 ;  /* 0x0000008a278e7220 */ /* 0x000fe20000410000 */
[----:B------:R-:W-:Y:S01]  /*3770*/  FFMA.FTZ R220, R196, R131, R220 ;  /* 0x00000083c4dc7223 */ /* 0x000fe200000100dc */
[----:B------:R-:W-:Y:S01]  /*3780*/  FFMA.FTZ R226, R201, R128, R226 ;  /* 0x00000080c9e27223 */ /* 0x000fe200000100e2 */
[----:B------:R-:W-:-:S02]  /*3790*/  HADD2.F32 R128, -RZ, R147.H0_H0 ;  /* 0x20000093ff807230 */ /* 0x000fc40000004100 */
[----:B------:R-:W-:Y:S01]  /*37a0*/  HADD2.F32 R131, -RZ, R151.H0_H0 ;  /* 0x20000097ff837230 */ /* 0x000fe20000004100 */
[----:B------:R-:W-:Y:S01]  /*37b0*/  SHF.R.U32.HI R151, RZ, 0x10, R151 ;  /* 0x00000010ff977819 */ /* 0x000fe20000011697 */
[----:B------:R-:W-:Y:S02]  /*37c0*/  HADD2.F32 R130, -RZ, R130.H0_H0 ;  /* 0x20000082ff827230 */ /* 0x000fe40000004100 */
[----:B------:R-:W-:Y:S01]  /*37d0*/  FFMA.FTZ R229, R202, R129, R229 ;  /* 0x00000081cae57223 */ /* 0x000fe200000100e5 */
[----:B------:R-:W-:Y:S01]  /*37e0*/  FMUL.FTZ R139, R38, R135 ;  /* 0x00000087268b7220 */ /* 0x000fe20000410000 */
[----:B------:R-:W0:Y:S01]  /*37f0*/  F2F.F16.F32 R142, R142 ;  /* 0x0000008e008e7304 */ /* 0x000e220000200800 */
[----:B------:R-:W-:Y:S02]  /*3800*/  HADD2.F32 R129, -RZ, R150.H0_H0 ;  /* 0x20000096ff817230 */ /* 0x000fe40000004100 */
[----:B------:R-:W-:Y:S01]  /*3810*/  FFMA.FTZ R228, R173, R128, R228 ;  /* 0x00000080ade47223 */ /* 0x000fe200000100e4 */
[----:B------:R-:W-:-:S02]  /*3820*/  HADD2.F32 R128, -RZ, R151.H0_H0 ;  /* 0x20000097ff807230 */ /* 0x000fc40000004100 */
[----:B------:R-:W-:Y:S01]  /*3830*/  FFMA.FTZ R239, R172, R130, R239 ;  /* 0x00000082acef7223 */ /* 0x000fe200000100ef */
[----:B------:R-:W-:Y:S01]  /*3840*/  FFMA.FTZ R240, R184, R129, R240 ;  /* 0x00000081b8f07223 */ /* 0x000fe200000100f0 */
[----:B------:R0:W1:Y:S01]  /*3850*/  F2F.F16.F32 R143, R139 ;  /* 0x0000008b008f7304 */ /* 0x0000620000200800 */
[----:B------:R-:W-:Y:S01]  /*3860*/  FFMA.FTZ R243, R175, R128, R243 ;  /* 0x00000080aff37223 */ /* 0x000fe200000100f3 */
[----:B------:R-:W-:Y:S02]  /*3870*/  SEL R122, R133, R122, P3 ;  /* 0x0000007a857a7207 */ /* 0x000fe40001800000 */
[----:B------:R-:W-:Y:S01]  /*3880*/  SEL R121, R132, R121, P3 ;  /* 0x0000007984797207 */ /* 0x000fe20001800000 */
[----:B------:R-:W-:Y:S01]  /*3890*/  FFMA.FTZ R244, R174, R131, R244 ;  /* 0x00000083aef47223 */ /* 0x000fe200000100f4 */
[----:B------:R-:W-:Y:S02]  /*38a0*/  SEL R120, R167, R120, P3 ;  /* 0x00000078a7787207 */ /* 0x000fe40001800000 */
[----:B0-----:R-:W-:-:S02]  /*38b0*/  SHF.L.U32 R139, R142, 0x10, RZ ;  /* 0x000000108e8b7819 */ /* 0x001fc400000006ff */
[----:B------:R-:W-:Y:S02]  /*38c0*/  SEL R123, R136, R123, P3 ;  /* 0x0000007b887b7207 */ /* 0x000fe40001800000 */
[----:B-1----:R-:W-:Y:S02]  /*38d0*/  LOP3.LUT R127, R127, R139, R143, 0xfe, !PT ;  /* 0x0000008b7f7f7212 */ /* 0x002fe400078efe8f */
[----:B------:R-:W-:Y:S01]  /*38e0*/  IADD3 R0, R0, UR22, RZ ;  /* 0x0000001600007c10 */ /* 0x000fe2000fffe0ff */
[----:B------:R-:W-:Y:S01]  /*38f0*/  HADD2.F32 R146, -RZ, R146.H0_H0 ;  /* 0x20000092ff927230 */ /* 0x000fe20000004100 */
[----:B------:R-:W-:-:S04]  /*3900*/  SEL R198, RZ, 0x1, P4 ;  /* 0x00000001ffc67807 */ /* 0x000fc80002000000 */
        /* <DEDUP_REMOVED lines=8> */
[----:B------:R-:W-:-:S05]  /*3990*/  @P2 LEA.HI.X R129, R168, UR19, RZ, 0x4, P1 ;  /* 0x00000013a8812c11 */ /* 0x000fca00088f24ff */
[----:B------:R0:W-:Y:S01]  /*39a0*/  @P2 STG.E.128 desc[UR6][R128.64], R120 ;  /* 0x0000007880002986 */ /* 0x0001e2000c101d06 */
[----:B------:R-:W-:Y:S02]  /*39b0*/  ISETP.GE.AND P1, PT, R0, UR23, PT ;  /* 0x0000001700007c0c */ /* 0x000fe4000bf26270 */
[--C-:B------:R-:W-:Y:S01]  /*39c0*/  SHF.R.U32.HI R133, RZ, 0x10, R145.reuse ;  /* 0x00000010ff857819 */ /* 0x100fe20000011691 */
[----:B------:R-:W-:Y:S01]  /*39d0*/  HADD2.F32 R130, -RZ, R144.H0_H0 ;  /* 0x20000090ff827230 */ /* 0x000fe20000004100 */
[----:B------:R-:W-:-:S03]  /*39e0*/  SHF.R.U64 R132, R144, 0x10, R145 ;  /* 0x0000001090847819 */ /* 0x000fc60000001291 */
[----:B------:R-:W-:Y:S02]  /*39f0*/  HADD2.F32 R133, -RZ, R133.H0_H0 ;  /* 0x20000085ff857230 */ /* 0x000fe40000004100 */
[----:B------:R-:W-:Y:S01]  /*3a00*/  FFMA.FTZ R250, R149, R130, R250 ;  /* 0x0000008295fa7223 */ /* 0x000fe200000100fa */
[----:B------:R-:W-:Y:S01]  /*3a10*/  HADD2.F32 R132, -RZ, R132.H0_H0 ;  /* 0x20000084ff847230 */ /* 0x000fe20000004100 */
[----:B------:R-:W-:Y:S01]  /*3a20*/  IADD3 R130, P5, R178, UR20, RZ ;  /* 0x00000014b2827c10 */ /* 0x000fe2000ffbe0ff */
[----:B------:R-:W-:-:S03]  /*3a30*/  FFMA.FTZ R251, R148, R133, R251 ;  /* 0x0000008594fb7223 */ /* 0x000fc600000100fb */
[----:B------:R-:W-:Y:S01]  /*3a40*/  IADD3.X R131, R170, UR21, RZ, P5, !PT ;  /* 0x00000015aa837c10 */ /* 0x000fe2000affe4ff */
[----:B------:R-:W-:-:S04]  /*3a50*/  FFMA.FTZ R249, R171, R132, R249 ;  /* 0x00000084abf97223 */ /* 0x000fc800000100f9 */
[----:B------:R1:W-:Y:S01]  /*3a60*/  STG.E.64 desc[UR6][R130.64], R126 ;  /* 0x0000007e82007986 */ /* 0x0003e2000c101b06 */
[----:B------:R-:W-:Y:S02]  /*3a70*/  HADD2.F32 R140, -RZ, R140.H0_H0 ;  /* 0x2000008cff8c7230 */ /* 0x000fe40000004100 */
[----:B------:R-:W-:Y:S02]  /*3a80*/  HADD2.F32 R141, -RZ, R141.H0_H0 ;  /* 0x2000008dff8d7230 */ /* 0x000fe40000004100 */
[----:B------:R-:W-:Y:S01]  /*3a90*/  HADD2.F32 R145, -RZ, R145.H0_H0 ;  /* 0x20000091ff917230 */ /* 0x000fe20000004100 */
[--C-:B----4-:R-:W-:Y:S02]  /*3aa0*/  SHF.R.U64 R133, R124, 0x10, R125.reuse ;  /* 0x000000107c857819 */ /* 0x110fe4000000127d */
[----:B------:R-:W-:Y:S01]  /*3ab0*/  SHF.R.U32.HI R132, RZ, 0x10, R125 ;  /* 0x00000010ff847819 */ /* 0x000fe2000001167d */
[----:B------:R-:W-:Y:S02]  /*3ac0*/  HADD2.F32 R124, -RZ, R124.H0_H0 ;  /* 0x2000007cff7c7230 */ /* 0x000fe40000004100 */
[----:B0-----:R-:W-:-:S02]  /*3ad0*/  HADD2.F32 R128, -RZ, R125.H0_H0 ;  /* 0x2000007dff807230 */ /* 0x001fc40000004100 */
[----:B------:R-:W-:Y:S02]  /*3ae0*/  HADD2.F32 R125, -RZ, R133.H0_H0 ;  /* 0x20000085ff7d7230 */ /* 0x000fe40000004100 */
[----:B-1----:R-:W-:Y:S02]  /*3af0*/  HADD2.F32 R127, -RZ, R132.H0_H0 ;  /* 0x20000084ff7f7230 */ /* 0x002fe40000004100 */
[----:B------:R-:W-:Y:S01]  /*3b00*/  FFMA.FTZ R233, R169, R124, R233 ;  /* 0x0000007ca9e97223 */ /* 0x000fe200000100e9 */
[----:B------:R-:W-:Y:S01]  /*3b10*/  FFMA.FTZ R238, R135, R128, R238 ;  /* 0x0000008087ee7223 */ /* 0x000fe200000100ee */
[----:B------:R-:W-:Y:S01]  /*3b20*/  FFMA.FTZ R235, R134, R125, R235 ;  /* 0x0000007d86eb7223 */ /* 0x000fe200000100eb */
[----:B------:R-:W-:Y:S02]  /*3b30*/  FFMA.FTZ R237, R138, R127, R237 ;  /* 0x0000007f8aed7223 */ /* 0x000fe400000100ed */
        /* <DEDUP_REMOVED lines=84> */
.L_x_11493:
        /* <DEDUP_REMOVED lines=35> */
.L_x_11494:
[----:B------:R-:W-:Y:S01]  /*42b0*/  HFMA2.MMA R128, -RZ, RZ, 0, 9.5367431640625e-07 ;  /* 0x00000010ff807435 */ /* 0x000fe200000001ff */
[----:B------:R-:W-:Y:S02]  /*42c0*/  MOV R129, 0x1f ;  /* 0x0000001f00817802 */ /* 0x000fe40000000f00 */
[----:B------:R-:W-:-:S08]  /*42d0*/  MOV R130, 0xffffffff ;  /* 0xffffffff00827802 */ /* 0x000fd00000000f00 */
[----:B-----5:R-:W-:Y:S05]  /*42e0*/  WARPSYNC.COLLECTIVE R130, `(.L_x_11497) ;  /* 0x0000000082087348 */ /* 0x020fea0003c00000 */
[----:B------:R0:W1:Y:S02]  /*42f0*/  SHFL.DOWN P3, R126, R131, R128, R129 ;  /* 0x08000080837e7389 */ /* 0x0000640000060081 */
[----:B01---5:R-:W-:Y:S01]  /*4300*/  ENDCOLLECTIVE ;  /* 0x000000000000791b */ /* 0x023fe20003800000 */
.L_x_11497:
[----:B------:R-:W-:Y:S01]  /*4310*/  FADD.FTZ R125, R131, R126 ;  /* 0x0000007e837d7221 */ /* 0x000fe20000010000 */
[----:B------:R-:W-:-:S07]  /*4320*/  MOV R131, R127 ;  /* 0x0000007f00837202 */ /* 0x000fce0000000f00 */
[----:B------:R-:W-:Y:S05]  /*4330*/  WARPSYNC.COLLECTIVE R130, `(.L_x_11498) ;  /* 0x0000000082087348 */ /* 0x000fea0003c00000 */
[----:B------:R0:W1:Y:S02]  /*4340*/  SHFL.DOWN P3, R126, R131, R128, R129 ;  /* 0x08000080837e7389 */ /* 0x0000640000060081 */
[----:B01----:R-:W-:Y:S01]  /*4350*/  ENDCOLLECTIVE ;  /* 0x000000000000791b */ /* 0x003fe20003800000 */
.L_x_11498:
[----:B------:R-:W-:Y:S01]  /*4360*/  HFMA2.MMA R128, -RZ, RZ, 0, 4.76837158203125e-07 ;  /* 0x00000008ff807435 */ /* 0x000fe200000001ff */
[----:B------:R-:W-:Y:S02]  /*4370*/  MOV R131, R125 ;  /* 0x0000007d00837202 */ /* 0x000fe40000000f00 */
[----:B------:R-:W-:-:S08]  /*4380*/  MOV R124, R126 ;  /* 0x0000007e007c7202 */ /* 0x000fd00000000f00 */
[----:B------:R-:W-:Y:S05]  /*4390*/  WARPSYNC.COLLECTIVE R130, `(.L_x_11499) ;  /* 0x0000000082087348 */ /* 0x000fea0003c00000 */
[----:B------:R0:W1:Y:S02]  /*43a0*/  SHFL.DOWN P3, R126, R131, R128, R129 ;  /* 0x08000080837e7389 */ /* 0x0000640000060081 */
[----:B01----:R-:W-:Y:S01]  /*43b0*/  ENDCOLLECTIVE ;  /* 0x000000000000791b */ /* 0x003fe20003800000 */
.L_x_11499:
[----:B------:R-:W-:-:S05]  /*43c0*/  FADD.FTZ R236, R127, R124 ;  /* 0x0000007c7fec7221 */ /* 0x000fca0000010000 */
[----:B------:R-:W-:Y:S01]  /*43d0*/  MOV R131, R236 ;  /* 0x000000ec00837202 */ /* 0x000fe20000000f00 */
[----:B------:R-:W-:-:S07]  /*43e0*/  FADD.FTZ R192, R125, R126 ;  /* 0x0000007e7dc07221 */ /* 0x000fce0000010000 */
[----:B------:R-:W-:Y:S05]  /*43f0*/  WARPSYNC.COLLECTIVE R130, `(.L_x_11500) ;  /* 0x0000000082087348 */ /* 0x000fea0003c00000 */
[----:B------:R0:W1:Y:S02]  /*4400*/  SHFL.DOWN P3, R126, R131, R128, R129 ;  /* 0x08000080837e7389 */ /* 0x0000640000060081 */
[----:B01----:R-:W-:Y:S01]  /*4410*/  ENDCOLLECTIVE ;  /* 0x000000000000791b */ /* 0x003fe20003800000 */
.L_x_11500:
[----:B------:R-:W-:Y:S01]  /*4420*/  HFMA2.MMA R128, -RZ, RZ, 0, 2.384185791015625e-07 ;  /* 0x00000004ff807435 */ /* 0x000fe200000001ff */
[----:B------:R-:W-:Y:S02]  /*4430*/  MOV R131, R192 ;  /* 0x000000c000837202 */ /* 0x000fe40000000f00 */
[----:B------:R-:W-:-:S08]  /*4440*/  MOV R193, R126 ;  /* 0x0000007e00c17202 */ /* 0x000fd00000000f00 */
[----:B------:R-:W-:Y:S05]  /*4450*/  WARPSYNC.COLLECTIVE R130, `(.L_x_11501) ;  /* 0x0000000082087348 */ /* 0x000fea0003c00000 */
[----:B------:R0:W1:Y:S02]  /*4460*/  SHFL.DOWN P3, R126, R131, R128, R129 ;  /* 0x08000080837e7389 */ /* 0x0000640000060081 */
[----:B01----:R-:W-:Y:S01]  /*4470*/  ENDCOLLECTIVE ;  /* 0x000000000000791b */ /* 0x003fe20003800000 */
.L_x_11501:
[----:B------:R-:W-:-:S05]  /*4480*/  FADD.FTZ R237, R236, R193 ;  /* 0x000000c1eced7221 */ /* 0x000fca0000010000 */
[----:B------:R-:W-:Y:S01]  /*4490*/  MOV R131, R237 ;  /* 0x000000ed00837202 */ /* 0x000fe20000000f00 */
[----:B------:R-:W-:-:S07]  /*44a0*/  FADD.FTZ R193, R192, R126 ;  /* 0x0000007ec0c17221 */ /* 0x000fce0000010000 */
[----:B------:R-:W-:Y:S05]  /*44b0*/  WARPSYNC.COLLECTIVE R130, `(.L_x_11502) ;  /* 0x0000000082087348 */ /* 0x000fea0003c00000 */
[----:B------:R0:W1:Y:S02]  /*44c0*/  SHFL.DOWN P3, R126, R131, R128, R129 ;  /* 0x08000080837e7389 */ /* 0x0000640000060081 */
[----:B01----:R-:W-:Y:S01]  /*44d0*/  ENDCOLLECTIVE ;  /* 0x000000000000791b */ /* 0x003fe20003800000 */
.L_x_11502:
[----:B------:R-:W-:Y:S01]  /*44e0*/  HFMA2.MMA R128, -RZ, RZ, 0, 1.1920928955078125e-07 ;  /* 0x00000002ff807435 */ /* 0x000fe200000001ff */
[----:B------:R-:W-:Y:S02]  /*44f0*/  MOV R131, R193 ;  /* 0x000000c100837202 */ /* 0x000fe40000000f00 */
[----:B------:R-:W-:-:S08]  /*4500*/  MOV R124, R126 ;  /* 0x0000007e007c7202 */ /* 0x000fd00000000f00 */
[----:B------:R-:W-:Y:S05]  /*4510*/  WARPSYNC.COLLECTIVE R130, `(.L_x_11503) ;  /* 0x0000000082087348 */ /* 0x000fea0003c00000 */
[----:B------:R0:W1:Y:S02]  /*4520*/  SHFL.DOWN P3, R126, R131, R128, R129 ;  /* 0x08000080837e7389 */ /* 0x0000640000060081 */
[----:B01----:R-:W-:Y:S01]  /*4530*/  ENDCOLLECTIVE ;  /* 0x000000000000791b */ /* 0x003fe20003800000 */
.L_x_11503:
[----:B------:R-:W-:-:S05]  /*4540*/  FADD.FTZ R238, R237, R124 ;  /* 0x0000007cedee7221 */ /* 0x000fca0000010000 */
[----:B------:R-:W-:Y:S01]  /*4550*/  MOV R131, R238 ;  /* 0x000000ee00837202 */ /* 0x000fe20000000f00 */
[----:B------:R-:W-:-:S07]  /*4560*/  FADD.FTZ R124, R193, R126 ;  /* 0x0000007ec17c7221 */ /* 0x000fce0000010000 */
[----:B------:R-:W-:Y:S05]  /*4570*/  WARPSYNC.COLLECTIVE R130, `(.L_x_11504) ;  /* 0x0000000082087348 */ /* 0x000fea0003c00000 */
[----:B------:R0:W1:Y:S02]  /*4580*/  SHFL.DOWN P3, R126, R131, R128, R129 ;  /* 0x08000080837e7389 */ /* 0x0000640000060081 */
[----:B01----:R-:W-:Y:S01]  /*4590*/  ENDCOLLECTIVE ;  /* 0x000000000000791b */ /* 0x003fe20003800000 */
.L_x_11504:
[----:B------:R-:W-:Y:S01]  /*45a0*/  HFMA2.MMA R128, -RZ, RZ, 0, 5.9604644775390625e-08 ;  /* 0x00000001ff807435 */ /* 0x000fe200000001ff */
[----:B------:R-:W-:Y:S02]  /*45b0*/  MOV R131, R124 ;  /* 0x0000007c00837202 */ /* 0x000fe40000000f00 */
[----:B------:R-:W-:-:S08]  /*45c0*/  MOV R127, R126 ;  /* 0x0000007e007f7202 */ /* 0x000fd00000000f00 */
[----:B------:R-:W-:Y:S05]  /*45d0*/  WARPSYNC.COLLECTIVE R130, `(.L_x_11505) ;  /* 0x0000000082087348 */ /* 0x000fea0003c00000 */
[----:B------:R0:W1:Y:S02]  /*45e0*/  SHFL.DOWN P3, R126, R131, R128, R129 ;  /* 0x08000080837e7389 */ /* 0x0000640000060081 */
[----:B01----:R-:W-:Y:S01]  /*45f0*/  ENDCOLLECTIVE ;  /* 0x000000000000791b */ /* 0x003fe20003800000 */
.L_x_11505:
[----:B------:R-:W-:-:S05]  /*4600*/  FADD.FTZ R125, R238, R127 ;  /* 0x0000007fee7d7221 */ /* 0x000fca0000010000 */
[----:B------:R-:W-:Y:S02]  /*4610*/  MOV R131, R125 ;  /* 0x0000007d00837202 */ /* 0x000fe40000000f00 */
[----:B------:R-:W-:-:S07]  /*4620*/  MOV R127, R126 ;  /* 0x0000007e007f7202 */ /* 0x000fce0000000f00 */
[----:B------:R-:W-:Y:S05]  /*4630*/  WARPSYNC.COLLECTIVE R130, `(.L_x_11506) ;  /* 0x0000000082087348 */ /* 0x000fea0003c00000 */
[----:B------:R0:W1:Y:S02]  /*4640*/  SHFL.DOWN P3, R126, R131, R128, R129 ;  /* 0x08000080837e7389 */ /* 0x0000640000060081 */
[----:B01----:R-:W-:Y:S01]  /*4650*/  ENDCOLLECTIVE ;  /* 0x000000000000791b */ /* 0x003fe20003800000 */
.L_x_11506:
[----:B------:R-:W-:Y:S05]  /*4660*/  BRA `(.L_x_11507) ;  /* 0xffffffd800187947 */ /* 0x000fea000383ffff */
.L_x_11508:
        /* <DEDUP_REMOVED lines=9> */
.L_x_15307:


//--------------------- .text._ZN10layer_norm13ln_bwd_kernelINS_13Kernel_traitsIf6__halffS2_fjLj7168ELj1ELj1ELj8ELj8ENS_18Kernel_traits_baseILj7168EfS2_fS2_fjLj256EEEEELb0ELb1ELb1ELb0EEEvNS_9BwdParamsE --------------------------
	.section	.text._ZN10layer_norm13ln_bwd_kernelINS_13Kernel_traitsIf6__halffS2_fjLj7168ELj1ELj1ELj8ELj8ENS_18Kernel_traits_baseILj7168EfS2_fS2_fjLj256EEEEELb0ELb1ELb1ELb0EEEvNS_9BwdParamsE,"ax",@progbits
	.align	128
        .global         _ZN10layer_norm13ln_bwd_kernelINS_13Kernel_traitsIf6__halffS2_fjLj7168ELj1ELj1ELj8ELj8ENS_18Kernel_traits_baseILj7168EfS2_fS2_fjLj256EEEEELb0ELb1ELb1ELb0EEEvNS_9BwdParamsE
        .type           _ZN10layer_norm13ln_bwd_kernelINS_13Kernel_traitsIf6__halffS2_fjLj7168ELj1ELj1ELj8ELj8ENS_18Kernel_traits_baseILj7168EfS2_fS2_fjLj256EEEEELb0ELb1ELb1ELb0EEEvNS_9BwdParamsE,@function
        .size           _ZN10layer_norm13ln_bwd_kernelINS_13Kernel_traitsIf6__halffS2_fjLj7168ELj1ELj1ELj8ELj8ENS_18Kernel_traits_baseILj7168EfS2_fS2_fjLj256EEEEELb0ELb1ELb1ELb0EEEvNS_9BwdParamsE,(.L_x_15308 - _ZN10layer_norm13ln_bwd_kernelINS_13Kernel_traitsIf6__halffS2_fjLj7168ELj1ELj1ELj8ELj8ENS_18Kernel_traits_baseILj7168EfS2_fS2_fjLj256EEEEELb0ELb1ELb1ELb0EEEvNS_9BwdParamsE)
        .other          _ZN10layer_norm13ln_bwd_kernelINS_13Kernel_traitsIf6__halffS2_fjLj7168ELj1ELj1ELj8ELj8ENS_18Kernel_traits_baseILj7168EfS2_fS2_fjLj256EEEEELb0ELb1ELb1ELb0EEEvNS_9BwdParamsE,@"STO_CUDA_ENTRY STV_DEFAULT"
_ZN10layer_norm13ln_bwd_kernelINS_13Kernel_traitsIf6__halffS2_fjLj7168ELj1ELj1ELj8ELj8ENS_18Kernel_traits_baseILj7168EfS2_fS2_fjLj256EEEEELb0ELb1ELb1ELb0EEEvNS_9BwdParamsE:
.text._ZN10layer_norm13ln_bwd_kernelINS_13Kernel_traitsIf6__halffS2_fjLj7168ELj1ELj1ELj8ELj8ENS_18Kernel_traits_baseILj7168EfS2_fS2_fjLj256EEEEELb0ELb1ELb1ELb0EEEvNS_9BwdParamsE:
        /* <DEDUP_REMOVED lines=38> */
[----:B------:R-:W5:Y:S01]  /*0260*/  @P6 LDG.E.128 R20, desc[UR4][R8.64] ;  /* 0x0000000408146981 */ /* 0x000f62000c1e1d00 */
[C---:B--2---:R-:W-:Y:S01]  /*0270*/  @P6 IMAD.WIDE.U32 R10, R7.reuse, 0x10, R10 ;  /* 0x00000010070a6825 */ /* 0x044fe200078e000a */
[----:B------:R-:W-:Y:S01]  /*0280*/  @P6 LOP3.LUT R7, R7, 0x100, RZ, 0xfc, !PT ;  /* 0x0000010007076812 */ /* 0x000fe200078efcff */
[----:B------:R-:W0:Y:S03]  /*0290*/  @P4 LDC.64 R76, c[0x0][0x260] ;  /* 0x00009800ff4c4b82 */ /* 0x000e260000000a00 */
[----:B------:R-:W5:Y:S01]  /*02a0*/  @P6 LDG.E.128 R24, desc[UR4][R10.64] ;  /* 0x000000040a186981 */ /* 0x000f62000c1e1d00 */
[----:B---3--:R-:W-:-:S04]  /*02b0*/  @P5 IMAD.WIDE.U32 R16, R7, 0x10, R12 ;  /* 0x0000001007105825 */ /* 0x008fc800078e000c */
[----:B------:R-:W2:Y:S01]  /*02c0*/  @P4 LDC.64 R78, c[0x0][0x278] ;  /* 0x00009e00ff4e4b82 */ /* 0x000ea20000000a00 */
[----:B------:R-:W5:Y:S01]  /*02d0*/  @P5 LDG.E.128 R28, desc[UR4][R16.64] ;  /* 0x00000004101c5981 */ /* 0x000f62000c1e1d00 */
[C---:B-1----:R-:W-:Y:S01]  /*02e0*/  @P5 IMAD.WIDE.U32 R18, R7.reuse, 0x10, R14 ;  /* 0x0000001007125825 */ /* 0x042fe200078e000e */
[----:B------:R-:W-:-:S05]  /*02f0*/  @P5 IADD3 R7, R7, 0x100, RZ ;  /* 0x0000010007075810 */ /* 0x000fca0007ffe0ff */
[----:B------:R-:W1:Y:S01]  /*0300*/  @P0 LDC.64 R80, c[0x0][0x260] ;  /* 0x00009800ff500b82 */ /* 0x000e620000000a00 */
[----:B------:R-:W5:Y:S07]  /*0310*/  @P5 LDG.E.128 R32, desc[UR4][R18.64] ;  /* 0x0000000412205981 */ /* 0x000f6e000c1e1d00 */
        /* <DEDUP_REMOVED lines=8> */
[C---:B--2---:R-:W-:Y:S01]  /*03a0*/  @P4 IMAD.WIDE.U32 R78, R7.reuse, 0x10, R78 ;  /* 0x00000010074e4825 */ /* 0x044fe200078e004e */
[----:B------:R-:W-:Y:S02]  /*03b0*/  @P4 IADD3 R7, R7, 0x100, RZ ;  /* 0x0000010007074810 */ /* 0x000fe40007ffe0ff */
[----:B------:R-:W-:-:S02]  /*03c0*/  CS2R R100, SRZ ;  /* 0x0000000000647805 */ /* 0x000fc4000001ff00 */
[----:B------:R-:W-:Y:S02]  /*03d0*/  CS2R R102, SRZ ;  /* 0x0000000000667805 */ /* 0x000fe4000001ff00 */
[----:B------:R-:W-:Y:S01]  /*03e0*/  CS2R R104, SRZ ;  /* 0x0000000000687805 */ /* 0x000fe2000001ff00 */
[----:B------:R2:W5:Y:S01]  /*03f0*/  @P4 LDG.E.128 R40, desc[UR4][R78.64] ;  /* 0x000000044e284981 */ /* 0x000562000c1e1d00 */
[----:B------:R-:W0:Y:S01]  /*0400*/  @P1 LDC.64 R86, c[0x0][0x278] ;  /* 0x00009e00ff561b82 */ /* 0x000e220000000a00 */
[----:B-1----:R-:W-:-:S07]  /*0410*/  @P0 IMAD.WIDE.U32 R80, R7, 0x10, R80 ;  /* 0x0000001007500825 */ /* 0x002fce00078e0050 */
[----:B------:R-:W1:Y:S01]  /*0420*/  @P2 LDC.64 R12, c[0x0][0x260] ;  /* 0x00009800ff0c2b82 */ /* 0x000e620000000a00 */
[C---:B---3--:R-:W-:Y:S01]  /*0430*/  @P0 IMAD.WIDE.U32 R82, R7.reuse, 0x10, R82 ;  /* 0x0000001007520825 */ /* 0x048fe200078e0052 */
[----:B------:R3:W5:Y:S03]  /*0440*/  @P0 LDG.E.128 R44, desc[UR4][R80.64] ;  /* 0x00000004502c0981 */ /* 0x000766000c1e1d00 */
[----:B------:R-:W-:Y:S01]  /*0450*/  @P0 VIADD R7, R7, 0x100 ;  /* 0x0000010007070836 */ /* 0x000fe20000000000 */
[----:B------:R3:W5:Y:S02]  /*0460*/  @P0 LDG.E.128 R48, desc[UR4][R82.64] ;  /* 0x0000000452300981 */ /* 0x000764000c1e1d00 */
[----:B------:R-:W2:Y:S01]  /*0470*/  @P2 LDC.64 R14, c[0x0][0x278] ;  /* 0x00009e00ff0e2b82 */ /* 0x000ea20000000a00 */
[----:B----4-:R-:W-:-:S07]  /*0480*/  @P1 IMAD.WIDE.U32 R84, R7, 0x10, R84 ;  /* 0x0000001007541825 */ /* 0x010fce00078e0054 */
[----:B------:R-:W4:Y:S01]  /*0490*/  @P3 LDC.64 R92, c[0x0][0x260] ;  /* 0x00009800ff5c3b82 */ /* 0x000f220000000a00 */
[C---:B0-----:R-:W-:Y:S01]  /*04a0*/  @P1 IMAD.WIDE.U32 R86, R7.reuse, 0x10, R86 ;  /* 0x0000001007561825 */ /* 0x041fe200078e0056 */
[----:B------:R-:W-:Y:S01]  /*04b0*/  @P1 IADD3 R7, R7, 0x100, RZ ;  /* 0x0000010007071810 */ /* 0x000fe20007ffe0ff */
[----:B------:R0:W5:Y:S05]  /*04c0*/  @P1 LDG.E.128 R52, desc[UR4][R84.64] ;  /* 0x0000000454341981 */ /* 0x00016a000c1e1d00 */
[----:B------:R-:W0:Y:S01]  /*04d0*/  @P3 LDC.64 R94, c[0x0][0x278] ;  /* 0x00009e00ff5e3b82 */ /* 0x000e220000000a00 */
[C---:B-1----:R-:W-:Y:S01]  /*04e0*/  @P2 IMAD.WIDE.U32 R88, R7.reuse, 0x10, R12 ;  /* 0x0000001007582825 */ /* 0x042fe200078e000c */
[----:B------:R1:W5:Y:S03]  /*04f0*/  @P1 LDG.E.128 R56, desc[UR4][R86.64] ;  /* 0x0000000456381981 */ /* 0x000366000c1e1d00 */
[C---:B--2---:R-:W-:Y:S01]  /*0500*/  @P2 IMAD.WIDE.U32 R90, R7.reuse, 0x10, R14 ;  /* 0x00000010075a2825 */ /* 0x044fe200078e000e */
[----:B------:R-:W-:Y:S01]  /*0510*/  @P2 IADD3 R7, R7, 0x100, RZ ;  /* 0x0000010007072810 */ /* 0x000fe20007ffe0ff */
[----:B------:R2:W5:Y:S01]  /*0520*/  @P2 LDG.E.128 R60, desc[UR4][R88.64] ;  /* 0x00000004583c2981 */ /* 0x000562000c1e1d00 */
[----:B------:R-:W-:-:S02]  /*0530*/  CS2R R76, SRZ ;  /* 0x00000000004c7805 */ /* 0x000fc4000001ff00 */
[----:B------:R-:W-:Y:S02]  /*0540*/  CS2R R78, SRZ ;  /* 0x00000000004e7805 */ /* 0x000fe4000001ff00 */
[----:B---3--:R-:W-:Y:S01]  /*0550*/  CS2R R80, SRZ ;  /* 0x0000000000507805 */ /* 0x008fe2000001ff00 */
[----:B------:R3:W5:Y:S01]  /*0560*/  @P2 LDG.E.128 R64, desc[UR4][R90.64] ;  /* 0x000000045a402981 */ /* 0x000762000c1e1d00 */
[----:B----4-:R-:W-:-:S05]  /*0570*/  @P3 IMAD.WIDE.U32 R12, R7, 0x10, R92 ;  /* 0x00000010070c3825 */ /* 0x010fca00078e005c */
[----:B------:R4:W5:Y:S01]  /*0580*/  @P3 LDG.E.128 R68, desc[UR4][R12.64] ;  /* 0x000000040c443981 */ /* 0x000962000c1e1d00 */
[----:B0-----:R-:W-:-:S05]  /*0590*/  @P3 IMAD.WIDE.U32 R14, R7, 0x10, R94 ;  /* 0x00000010070e3825 */ /* 0x001fca00078e005e */
[----:B------:R4:W5:Y:S01]  /*05a0*/  @P3 LDG.E.128 R72, desc[UR4][R14.64] ;  /* 0x000000040e483981 */ /* 0x000962000c1e1d00 */
[----:B------:R-:W-:Y:S02]  /*05b0*/  ISETP.GE.AND P3, PT, R4, UR7, PT ;  /* 0x0000000704007c0c */ /* 0x000fe4000bf66270 */
[----:B------:R-:W-:Y:S02]  /*05c0*/  CS2R R82, SRZ ;  /* 0x0000000000527805 */ /* 0x000fe4000001ff00 */
[----:B------:R-:W-:Y:S02]  /*05d0*/  CS2R R84, SRZ ;  /* 0x0000000000547805 */ /* 0x000fe4000001ff00 */
[----:B-1----:R-:W-:Y:S02]  /*05e0*/  CS2R R86, SRZ ;  /* 0x0000000000567805 */ /* 0x002fe4000001ff00 */
[----:B--2---:R-:W-:Y:S02]  /*05f0*/  CS2R R88, SRZ ;  /* 0x0000000000587805 */ /* 0x004fe4000001ff00 */
[----:B---3--:R-:W-:-:S02]  /*0600*/  CS2R R90, SRZ ;  /* 0x00000000005a7805 */ /* 0x008fc4000001ff00 */
        /* <DEDUP_REMOVED lines=28> */
[----:B------:R-:W-:Y:S01]  /*07d0*/  ULDC.64 UR6, c[0x0][0x2c8] ;  /* 0x0000b20000067ab9 */ /* 0x000fe20000000a00 */
[----:B------:R-:W-:Y:S01]  /*07e0*/  LOP3.LUT R3, R3, 0xffffffbf, RZ, 0xc0, !PT ;  /* 0xffffffbf03037812 */ /* 0x000fe200078ec0ff */
[----:B------:R-:W-:Y:S01]  /*07f0*/  HFMA2.MMA R251, -RZ, RZ, 0, 5.9604644775390625e-08 ;  /* 0x00000001fffb7435 */ /* 0x000fe200000001ff */
[----:B------:R-:W-:Y:S02]  /*0800*/  ISETP.NE.U32.AND P3, PT, RZ, UR6, PT ;  /* 0x00000006ff007c0c */ /* 0x000fe4000bf65070 */
[----:B------:R-:W-:Y:S02]  /*0810*/  MOV R77, RZ ;  /* 0x000000ff004d7202 */ /* 0x000fe40000000f00 */
[----:B------:R-:W-:-:S04]  /*0820*/  ISETP.NE.AND.EX P3, PT, RZ, UR7, PT, P3 ;  /* 0x00000007ff007c0c */ /* 0x000fc8000bf65330 */
[----:B------:R-:W-:-:S13]  /*0830*/  ISETP.LT.U32.OR P3, PT, R0, 0x700, !P3 ;  /* 0x000007000000780c */ /* 0x000fda0005f61470 */
[----:B------:R-:W-:-:S07]  /*0840*/  @P3 LOP3.LUT R3, R3, 0x40, RZ, 0xfc, !PT ;  /* 0x0000004003033812 */ /* 0x000fce00078efcff */
.L_x_11626:
[----:B0-2---:R-:W0:Y:S08]  /*0850*/  LDC.64 R192, c[0x0][0x288] ;  /* 0x0000a200ffc07b82 */ /* 0x005e300000000a00 */
[----:B-1----:R-:W1:Y:S08]  /*0860*/  LDC.64 R194, c[0x0][0x258] ;  /* 0x00009600ffc27b82 */ /* 0x002e700000000a00 */
[----:B------:R-:W2:Y:S01]  /*0870*/  LDC.64 R212, c[0x0][0x250] ;  /* 0x00009400ffd47b82 */ /* 0x000ea20000000a00 */
[----:B0-----:R-:W-:-:S05]  /*0880*/  IMAD.WIDE R192, R4, 0x4, R192 ;  /* 0x0000000404c07825 */ /* 0x001fca00078e02c0 */
[----:B------:R0:W3:Y:S01]  /*0890*/  LDG.E R215, desc[UR4][R192.64] ;  /* 0x00000004c0d77981 */ /* 0x0000e2000c1e1900 */
[----:B-1----:R-:W-:-:S05]  /*08a0*/  IMAD.WIDE R194, R4, 0x4, R194 ;  /* 0x0000000404c27825 */ /* 0x002fca00078e02c2 */
[----:B-----5:R-:W5:Y:S01]  /*08b0*/  LDG.E R2, desc[UR4][R194.64] ;  /* 0x00000004c2027981 */ /* 0x020f62000c1e1900 */
[----:B0-----:R-:W0:Y:S01]  /*08c0*/  LDC.64 R192, c[0x0][0x280] ;  /* 0x0000a000ffc07b82 */ /* 0x001e220000000a00 */
[----:B--2---:R-:W-:Y:S01]  /*08d0*/  IMAD.WIDE R212, R4, 0x4, R212 ;  /* 0x0000000404d47825 */ /* 0x004fe200078e02d4 */
[----:B------:R-:W1:Y:S04]  /*08e0*/  S2R R11, SR_TID.X ;  /* 0x00000000000b7919 */ /* 0x000e680000002100 */
[----:B------:R2:W5:Y:S01]  /*08f0*/  LDG.E R211, desc[UR4][R212.64] ;  /* 0x00000004d4d37981 */ /* 0x000562000c1e1900 */
[----:B------:R-:W-:-:S04]  /*0900*/  IMAD.U32 R6, RZ, RZ, UR9 ;  /* 0x00000009ff067e24 */ /* 0x000fc8000f8e00ff */
[----:B------:R-:W-:Y:S01]  /*0910*/  IMAD R5, R4, R6, RZ ;  /* 0x0000000604057224 */ /* 0x000fe200078e02ff */
[----:B--2---:R-:W2:Y:S04]  /*0920*/  LDC.64 R212, c[0x0][0x2c8] ;  /* 0x0000b200ffd47b82 */ /* 0x004ea80000000a00 */
[----:B------:R-:W-:-:S04]  /*0930*/  SHF.R.S32.HI R216, RZ, 0x1f, R5 ;  /* 0x0000001fffd87819 */ /* 0x000fc80000011405 */
[----:B------:R-:W-:Y:S01]  /*0940*/  LEA.HI R216, R216, R5, RZ, 0x2 ;  /* 0x00000005d8d87211 */ /* 0x000fe200078f10ff */
[----:B0-----:R-:W-:Y:S01]  /*0950*/  IMAD.WIDE R192, R4, 0x4, R192 ;  /* 0x0000000404c07825 */ /* 0x001fe200078e02c0 */
[----:B------:R-:W-:Y:S04]  /*0960*/  BSSY B0, `(.L_x_11510) ;  /* 0x00001c9000007945 */ /* 0x000fe80003800000 */
[----:B------:R2:W5:Y:S01]  /*0970*/  LDG.E R218, desc[UR4][R192.64] ;  /* 0x00000004c0da7981 */ /* 0x000562000c1e1900 */
[----:B-1----:R-:W-:-:S04]  /*0980*/  LOP3.LUT R5, R11, 0xff, RZ, 0xc0, !PT ;  /* 0x000000ff0b057812 */ /* 0x002fc800078ec0ff */
[----:B------:R-:W-:-:S05]  /*0990*/  LEA.HI.SX32 R11, R216, R5, 0x1e ;  /* 0x00000005d80b7211 */ /* 0x000fca00078ff2ff */
[----:B--2---:R-:W-:Y:S01]  /*09a0*/  IMAD.WIDE.U32 R192, R11, 0x10, R212 ;  /* 0x000000100bc07825 */ /* 0x004fe200078e00d4 */
        /* <DEDUP_REMOVED lines=10> */
.L_x_11514:
[----:B------:R-:W-:-:S07]  /*0a50*/  IADD3 R194, R11, 0x100, RZ ;  /* 0x000001000bc27810 */ /* 0x000fce0007ffe0ff */
.L_x_11513:
[----:B------:R-:W-:Y:S05]  /*0a60*/  BSYNC B1 ;  /* 0x0000000000017941 */ /* 0x000fea0003800000 */
.L_x_11512:
        /* <DEDUP_REMOVED lines=8> */
.L_x_11517:
[----:B------:R-:W-:-:S07]  /*0af0*/  IADD3 R194, R194, 0x100, RZ ;  /* 0x00000100c2c27810 */ /* 0x000fce0007ffe0ff */
.L_x_11516:
[----:B------:R-:W-:Y:S05]  /*0b00*/  BSYNC B1 ;  /* 0x0000000000017941 */ /* 0x000fea0003800000 */
.L_x_11515:
        /* <DEDUP_REMOVED lines=8> */
.L_x_11520:
[----:B------:R-:W-:-:S07]  /*0b90*/  IADD3 R194, R194, 0x100, RZ ;  /* 0x00000100c2c27810 */ /* 0x000fce0007ffe0ff */
.L_x_11519:
[----:B------:R-:W-:Y:S05]  /*0ba0*/  BSYNC B1 ;  /* 0x0000000000017941 */ /* 0x000fea0003800000 */
.L_x_11518:
[----:B------:R-:W-:Y:S04]  /*0bb0*/  BSSY B1, `(.L_x_11521) ;  /* 0x0000008000017945 */ /* 0x000fe80003800000 */
[----:B------:R-:W-:Y:S05]  /*0bc0*/  @!P0 BRA `(.L_x_11522) ;  /* 0x0000000000188947 */ /* 0x000fea0003800000 */
[----:B------:R-:W-:-:S04]  /*0bd0*/  ISETP.NE.U32.AND P4, PT, RZ, UR12, PT ;  /* 0x0000000cff007c0c */ /* 0x000fc8000bf85070 */
[----:B------:R-:W-:-:S13]  /*0be0*/  ISETP.NE.AND.EX P4, PT, RZ, UR13, PT, P4 ;  /* 0x0000000dff007c0c */ /* 0x000fda000bf85340 */
[----:B------:R-:W-:Y:S05]  /*0bf0*/  @!P4 BRA `(.L_x_11523) ;  /* 0x000000000008c947 */ /* 0x000fea0003800000 */
[----:B------:R-:W-:-:S06]  /*0c00*/  IMAD.WIDE.U32 R168, R194, 0x10, R212 ;  /* 0x00000010c2a87825 */ /* 0x000fcc00078e00d4 */
[----:B------:R-:W5:Y:S02]  /*0c10*/  LDG.E.128 R168, desc[UR4][R168.64] ;  /* 0x00000004a8a87981 */ /* 0x000f64000c1e1d00 */
.L_x_11523:
[----:B------:R-:W-:-:S07]  /*0c20*/  VIADD R194, R194, 0x100 ;  /* 0x00000100c2c27836 */ /* 0x000fce0000000000 */
.L_x_11522:
[----:B------:R-:W-:Y:S05]  /*0c30*/  BSYNC B1 ;  /* 0x0000000000017941 */ /* 0x000fea0003800000 */
.L_x_11521:
[----:B------:R-:W-:Y:S04]  /*0c40*/  BSSY B1, `(.L_x_11524) ;  /* 0x0000008000017945 */ /* 0x000fe80003800000 */
[----:B------:R-:W-:Y:S05]  /*0c50*/  @!P1 BRA `(.L_x_11525) ;  /* 0x0000000000189947 */ /* 0x000fea0003800000 */
[----:B------:R-:W-:-:S04]  /*0c60*/  ISETP.NE.U32.AND P4, PT, RZ, UR12, PT ;  /* 0x0000000cff007c0c */ /* 0x000fc8000bf85070 */
[----:B------:R-:W-:-:S13]  /*0c70*/  ISETP.NE.AND.EX P4, PT, RZ, UR13, PT, P4 ;  /* 0x0000000dff007c0c */ /* 0x000fda000bf85340 */
[----:B------:R-:W-:Y:S05]  /*0c80*/  @!P4 BRA `(.L_x_11526) ;  /* 0x000000000008c947 */ /* 0x000fea0003800000 */
[----:B------:R-:W-:-:S06]  /*0c90*/  IMAD.WIDE.U32 R172, R194, 0x10, R212 ;  /* 0x00000010c2ac7825 */ /* 0x000fcc00078e00d4 */
[----:B------:R-:W5:Y:S02]  /*0ca0*/  LDG.E.128 R172, desc[UR4][R172.64] ;  /* 0x00000004acac7981 */ /* 0x000f64000c1e1d00 */
.L_x_11526:
[----:B------:R-:W-:-:S07]  /*0cb0*/  IADD3 R194, R194, 0x100, RZ ;  /* 0x00000100c2c27810 */ /* 0x000fce0007ffe0ff */
.L_x_11525:
[----:B------:R-:W-:Y:S05]  /*0cc0*/  BSYNC B1 ;  /* 0x0000000000017941 */ /* 0x000fea0003800000 */
.L_x_11524:
[----:B------:R-:W-:Y:S04]  /*0cd0*/  BSSY B1, `(.L_x_11527) ;  /* 0x0000008000017945 */ /* 0x000fe80003800000 */
[----:B------:R-:W-:Y:S05]  /*0ce0*/  @!P2 BRA `(.L_x_11528) ;  /* 0x000000000018a947 */ /* 0x000fea0003800000 */
[----:B------:R-:W-:-:S04]  /*0cf0*/  ISETP.NE.U32.AND P4, PT, RZ, UR12, PT ;  /* 0x0000000cff007c0c */ /* 0x000fc8000bf85070 */
[----:B------:R-:W-:-:S13]  /*0d00*/  ISETP.NE.AND.EX P4, PT, RZ, UR13, PT, P4 ;  /* 0x0000000dff007c0c */ /* 0x000fda000bf85340 */
[----:B------:R-:W-:Y:S05]  /*0d10*/  @!P4 BRA `(.L_x_11529) ;  /* 0x000000000008c947 */ /* 0x000fea0003800000 */
[----:B------:R-:W-:-:S06]  /*0d20*/  IMAD.WIDE.U32 R176, R194, 0x10, R212 ;  /* 0x00000010c2b07825 */ /* 0x000fcc00078e00d4 */
[----:B------:R-:W5:Y:S02]  /*0d30*/  LDG.E.128 R176, desc[UR4][R176.64] ;  /* 0x00000004b0b07981 */ /* 0x000f64000c1e1d00 */
.L_x_11529:
[----:B------:R-:W-:-:S07]  /*0d40*/  IADD3 R194, R194, 0x100, RZ ;  /* 0x00000100c2c27810 */ /* 0x000fce0007ffe0ff */
.L_x_11528:
[----:B------:R-:W-:Y:S05]  /*0d50*/  BSYNC B1 ;  /* 0x0000000000017941 */ /* 0x000fea0003800000 */
.L_x_11527:
[----:B------:R-:W-:Y:S01]  /*0d60*/  LOP3.LUT P4, RZ, R3, 0x40, RZ, 0xc0, !PT ;  /* 0x0000004003ff7812 */ /* 0x000fe2000788c0ff */
[----:B------:R-:W-:Y:S01]  /*0d70*/  HFMA2.MMA R213, -RZ, RZ, 0, 0 ;  /* 0x00000000ffd57435 */ /* 0x000fe200000001ff */
[----:B------:R-:W-:-:S11]  /*0d80*/  MOV R215, RZ ;  /* 0x000000ff00d77202 */ /* 0x000fd60000000f00 */
[----:B------:R-:W-:Y:S05]  /*0d90*/  @P4 BRA `(.L_x_11530) ;  /* 0x0000001800144947 */ /* 0x000fea0003800000 */
[----:B0-----:R-:W0:Y:S02]  /*0da0*/  LDC.64 R192, c[0x0][0x2c8] ;  /* 0x0000b200ffc07b82 */ /* 0x001e240000000a00 */
[----:B0-----:R-:W-:-:S06]  /*0db0*/  IMAD.WIDE.U32 R180, R194, 0x10, R192 ;  /* 0x00000010c2b47825 */ /* 0x001fcc00078e00c0 */
[----:B------:R-:W5:Y:S01]  /*0dc0*/  LDG.E.128 R180, desc[UR4][R180.64] ;  /* 0x00000004b4b47981 */ /* 0x000f62000c1e1d00 */
[----:B------:R-:W-:Y:S05]  /*0dd0*/  BRA `(.L_x_11530) ;  /* 0x0000001800047947 */ /* 0x000fea0003800000 */
.L_x_11511:
[----:B------:R-:W0:Y:S01]  /*0de0*/  LDC.U8 R252, c[0x0][0x2a0] ;  /* 0x0000a800fffc7b82 */ /* 0x000e220000000000 */
[----:B------:R-:W-:Y:S01]  /*0df0*/  VIADD R194, R215, 0xffffffff ;  /* 0xffffffffd7c27836 */ /* 0x000fe20000000000 */
[----:B------:R-:W-:Y:S01]  /*0e00*/  LOP3.LUT P4, RZ, R3, 0x10, RZ, 0xc0, !PT ;  /* 0x0000001003ff7812 */ /* 0x000fe2000788c0ff */
[----:B------:R-:W-:Y:S01]  /*0e10*/  BSSY B1, `(.L_x_11531) ;  /* 0x000003a000017945 */ /* 0x000fe20003800000 */
[----:B------:R-:W-:Y:S01]  /*0e20*/  HFMA2.MMA R213, -RZ, RZ, 0, 0 ;  /* 0x00000000ffd57435 */ /* 0x000fe200000001ff */
[----:B------:R-:W-:Y:S01]  /*0e30*/  IMAD R194, R194, R6, RZ ;  /* 0x00000006c2c27224 */ /* 0x000fe200078e02ff */
[----:B------:R-:W-:Y:S02]  /*0e40*/  MOV R215, RZ ;  /* 0x000000ff00d77202 */ /* 0x000fe40000000f00 */
[----:B------:R-:W-:Y:S02]  /*0e50*/  MOV R216, R11 ;  /* 0x0000000b00d87202 */ /* 0x000fe40000000f00 */
        /* <DEDUP_REMOVED lines=16> */
[----:B--2---:R-:W-:Y:S02]  /*0f60*/  MOV R213, R216 ;  /* 0x000000d800d57202 */ /* 0x004fe40000000f00 */
[--C-:B------:R-:W-:Y:S01]  /*0f70*/  SHF.R.U64 R210, R216, 0x10, R217.reuse ;  /* 0x00000010d8d27819 */ /* 0x100fe200000012d9 */
[--C-:B------:R-:W-:Y:S02]  /*0f80*/  IMAD.MOV.U32 R247, RZ, RZ, R217.reuse ;  /* 0x000000fffff77224 */ /* 0x100fe400078e00d9 */
[----:B------:R-:W-:Y:S02]  /*0f90*/  HADD2.F32 R213, -RZ, R213.H0_H0 ;  /* 0x200000d5ffd57230 */ /* 0x000fe40000004100 */
[----:B------:R-:W-:Y:S01]  /*0fa0*/  HADD2.F32 R249, -RZ, R210.H0_H0 ;  /* 0x200000d2fff97230 */ /* 0x000fe20000004100 */
[----:B------:R-:W-:-:S02]  /*0fb0*/  SHF.R.U32.HI R217, RZ, 0x10, R217 ;  /* 0x00000010ffd97819 */ /* 0x000fc400000116d9 */
[----:B------:R-:W-:Y:S01]  /*0fc0*/  FMUL.FTZ R210, R20, R213 ;  /* 0x000000d514d27220 */ /* 0x000fe20000410000 */
[----:B------:R-:W-:Y:S02]  /*0fd0*/  HADD2.F32 R247, -RZ, R247.H0_H0 ;  /* 0x200000f7fff77230 */ /* 0x000fe40000004100 */
[----:B------:R-:W-:Y:S01]  /*0fe0*/  FADD.FTZ R101, R101, R249 ;  /* 0x000000f965657221 */ /* 0x000fe20000010000 */
[----:B------:R-:W-:Y:S02]  /*0ff0*/  HADD2.F32 R217, -RZ, R217.H0_H0 ;  /* 0x200000d9ffd97230 */ /* 0x000fe40000004100 */
        /* <DEDUP_REMOVED lines=26> */
[----:B------:R-:W-:-:S07]  /*11a0*/  IADD3 R216, R11, 0x100, RZ ;  /* 0x000001000bd87810 */ /* 0x000fce0007ffe0ff */
.L_x_11532:
[----:B------:R-:W-:Y:S05]  /*11b0*/  BSYNC B1 ;  /* 0x0000000000017941 */ /* 0x000fea0003800000 */
.L_x_11531:
[----:B------:R-:W-:Y:S01]  /*11c0*/  LOP3.LUT P4, RZ, R3, 0x4, RZ, 0xc0, !PT ;  /* 0x0000000403ff7812 */ /* 0x000fe2000788c0ff */
[----:B------:R-:W-:-:S12]  /*11d0*/  BSSY B1, `(.L_x_11533) ;  /* 0x0000035000017945 */ /* 0x000fd80003800000 */
[----:B------:R-:W-:Y:S05]  /*11e0*/  @!P4 BRA `(.L_x_11534) ;  /* 0x0000000000ccc947 */ /* 0x000fea0003800000 */
[----:B------:R-:W1:Y:S01]  /*11f0*/  LDC.64 R192, c[0x0][0x2c8] ;  /* 0x0000b200ffc07b82 */ /* 0x000e620000000a00 */
[----:B------:R-:W-:-:S04]  /*1200*/  ISETP.NE.U32.AND P4, PT, RZ, UR12, PT ;  /* 0x0000000cff007c0c */ /* 0x000fc8000bf85070 */
[----:B------:R-:W-:-:S03]  /*1210*/  ISETP.NE.AND.EX P4, PT, RZ, UR13, PT, P4 ;  /* 0x0000000dff007c0c */ /* 0x000fc6000bf85340 */
[----:B------:R-:W2:Y:S10]  /*1220*/  LDC.64 R194, c[0x0][0x238] ;  /* 0x00008e00ffc27b82 */ /* 0x000eb40000000a00 */
        /* <DEDUP_REMOVED lines=19> */
[----:B------:R-:W-:Y:S01]  /*1360*/  FADD.FTZ R105, R105, R242 ;  /* 0x000000f269697221 */ /* 0x000fe20000010000 */
[----:B------:R-:W-:Y:S02]  /*1370*/  VIADD R212, R212, 0x100 ;  /* 0x00000100d4d47836 */ /* 0x000fe40000000000 */
        /* <DEDUP_REMOVED lines=26> */
.L_x_11534:
[----:B------:R-:W-:Y:S05]  /*1520*/  BSYNC B1 ;  /* 0x0000000000017941 */ /* 0x000fea0003800000 */
.L_x_11533:
        /* <DEDUP_REMOVED lines=54> */
.L_x_11536:
[----:B------:R-:W-:Y:S05]  /*1890*/  BSYNC B1 ;  /* 0x0000000000017941 */ /* 0x000fea0003800000 */
.L_x_11535:
[----:B------:R-:W-:Y:S04]  /*18a0*/  BSSY B1, `(.L_x_11537) ;  /* 0x0000035000017945 */ /* 0x000fe80003800000 */
        /* <DEDUP_REMOVED lines=25> */
[----:B------:R-:W-:Y:S01]  /*1a40*/  FADD.FTZ R113, R113, R233 ;  /* 0x000000e971717221 */ /* 0x000fe20000010000 */
[----:B------:R-:W-:Y:S02]  /*1a50*/  FADD.FTZ R114, R114, R232 ;  /* 0x000000e872727221 */ /* 0x000fe40000010000 */
        /* <DEDUP_REMOVED lines=25> */
.L_x_11538:
[----:B------:R-:W-:Y:S05]  /*1bf0*/  BSYNC B1 ;  /* 0x0000000000017941 */ /* 0x000fea0003800000 */
.L_x_11537:
        /* <DEDUP_REMOVED lines=53> */
.L_x_11540:
[----:B------:R-:W-:Y:S05]  /*1f50*/  BSYNC B1 ;  /* 0x0000000000017941 */ /* 0x000fea0003800000 */
.L_x_11539:
[----:B------:R-:W-:Y:S04]  /*1f60*/  BSSY B1, `(.L_x_11541) ;  /* 0x0000035000017945 */ /* 0x000fe80003800000 */
[----:B------:R-:W-:Y:S05]  /*1f70*/  @!P2 BRA `(.L_x_11542) ;  /* 0x0000000000cca947 */ /* 0x000fea0003800000 */
[----:B------:R-:W1:Y:S01]  /*1f80*/  LDC.64 R192, c[0x0][0x2c8] ;  /* 0x0000b200ffc07b82 */ /* 0x000e620000000a00 */
[----:B------:R-:W-:-:S04]  /*1f90*/  ISETP.NE.U32.AND P4, PT, RZ, UR12, PT ;  /* 0x0000000cff007c0c */ /* 0x000fc8000bf85070 */
[----:B------:R-:W-:-:S13]  /*1fa0*/  ISETP.NE.AND.EX P4, PT, RZ, UR13, PT, P4 ;  /* 0x0000000dff007c0c */ /* 0x000fda000bf85340 */
[----:B-1----:R-:W-:Y:S02]  /*1fb0*/  @P4 IMAD.WIDE.U32 R16, R216, 0x10, R192 ;  /* 0x00000010d8104825 */ /* 0x002fe400078e00c0 */
[----:B------:R-:W1:Y:S03]  /*1fc0*/  LDC.64 R192, c[0x0][0x238] ;  /* 0x00008e00ffc07b82 */ /* 0x000e660000000a00 */
[----:B------:R2:W5:Y:S01]  /*1fd0*/  @P4 LDG.E.128 R176, desc[UR4][R16.64] ;  /* 0x0000000410b04981 */ /* 0x000562000c1e1d00 */
[----:B0-----:R-:W-:-:S04]  /*1fe0*/  ISETP.NE.AND P4, PT, R252, RZ, PT ;  /* 0x000000fffc00720c */ /* 0x001fc80003f85270 */
[----:B-----5:R-:W-:Y:S01]  /*1ff0*/  FSEL R15, R211, RZ, !P4 ;  /* 0x000000ffd30f7208 */ /* 0x020fe20006000000 */
[----:B--2---:R-:W0:Y:S01]  /*2000*/  LDC.64 R16, c[0x0][0x2b8] ;  /* 0x0000ae00ff107b82 */ /* 0x004e220000000a00 */
[----:B-1----:R-:W-:-:S06]  /*2010*/  IMAD.WIDE.U32 R192, R216, 0x10, R192 ;  /* 0x00000010d8c07825 */ /* 0x002fcc00078e00c0 */
[----:B------:R-:W2:Y:S01]  /*2020*/  LDG.E.128 R192, desc[UR4][R192.64] ;  /* 0x00000004c0c07981 */ /* 0x000ea2000c1e1d00 */
[----:B0-----:R-:W-:-:S06]  /*2030*/  IMAD.WIDE.U32 R16, R212, 0x8, R16 ;  /* 0x00000008d4107825 */ /* 0x001fcc00078e0010 */
[----:B------:R-:W3:Y:S01]  /*2040*/  LDG.E.64 R16, desc[UR4][R16.64] ;  /* 0x0000000410107981 */ /* 0x000ee2000c1e1b00 */
[----:B------:R-:W-:Y:S02]  /*2050*/  IADD3 R212, R212, 0x100, RZ ;  /* 0x00000100d4d47810 */ /* 0x000fe40007ffe0ff */
[----:B------:R-:W-:Y:S01]  /*2060*/  IADD3 R216, R216, 0x100, RZ ;  /* 0x00000100d8d87810 */ /* 0x000fe20007ffe0ff */
[----:B--2---:R-:W-:-:S04]  /*2070*/  FADD.FTZ R18, -R15, R192 ;  /* 0x000000c00f127221 */ /* 0x004fc80000010100 */
[----:B------:R-:W-:Y:S01]  /*2080*/  FMUL.FTZ R18, R2, R18 ;  /* 0x0000001202127220 */ /* 0x000fe20000410000 */
[----:B---3--:R-:W-:Y:S01]  /*2090*/  MOV R226, R16 ;  /* 0x0000001000e27202 */ /* 0x008fe20000000f00 */
[--C-:B------:R-:W-:Y:S01]  /*20a0*/  IMAD.MOV.U32 R224, RZ, RZ, R17.reuse ;  /* 0x000000ffffe07224 */ /* 0x100fe200078e0011 */
[--C-:B------:R-:W-:Y:S02]  /*20b0*/  SHF.R.U64 R225, R16, 0x10, R17.reuse ;  /* 0x0000001010e17819 */ /* 0x100fe40000001211 */
[----:B------:R-:W-:Y:S01]  /*20c0*/  SHF.R.U32.HI R214, RZ, 0x10, R17 ;  /* 0x00000010ffd67819 */ /* 0x000fe20000011611 */
[----:B------:R-:W-:Y:S02]  /*20d0*/  HADD2.F32 R226, -RZ, R226.H0_H0 ;  /* 0x200000e2ffe27230 */ /* 0x000fe40000004100 */
[C---:B------:R-:W-:Y:S01]  /*20e0*/  FADD.FTZ R17, -R15.reuse, R193 ;  /* 0x000000c10f117221 */ /* 0x040fe20000010100 */
[----:B------:R-:W-:Y:S02]  /*20f0*/  HADD2.F32 R225, -RZ, R225.H0_H0 ;  /* 0x200000e1ffe17230 */ /* 0x000fe40000004100 */
[----:B------:R-:W-:Y:S01]  /*2100*/  FADD.FTZ R16, -R15, R194 ;  /* 0x000000c20f107221 */ /* 0x000fe20000010100 */
[----:B------:R-:W-:Y:S01]  /*2110*/  FMUL.FTZ R17, R2, R17 ;  /* 0x0000001102117220 */ /* 0x000fe20000410000 */
[----:B------:R-:W-:Y:S01]  /*2120*/  FADD.FTZ R120, R120, R226 ;  /* 0x000000e278787221 */ /* 0x000fe20000010000 */
[-C--:B------:R-:W-:Y:S01]  /*2130*/  FFMA.FTZ R92, R18, R226.reuse, R92 ;  /* 0x000000e2125c7223 */ /* 0x080fe2000001005c */
[----:B------:R-:W-:Y:S01]  /*2140*/  FMUL.FTZ R226, R60, R226 ;  /* 0x000000e23ce27220 */ /* 0x000fe20000410000 */
[----:B------:R-:W-:-:S02]  /*2150*/  HADD2.F32 R224, -RZ, R224.H0_H0 ;  /* 0x200000e0ffe07230 */ /* 0x000fc40000004100 */
[----:B------:R-:W-:Y:S01]  /*2160*/  FADD.FTZ R15, -R15, R195 ;  /* 0x000000c30f0f7221 */ /* 0x000fe20000010100 */
        /* <DEDUP_REMOVED lines=20> */
.L_x_11542:
[----:B------:R-:W-:Y:S05]  /*22b0*/  BSYNC B1 ;  /* 0x0000000000017941 */ /* 0x000fea0003800000 */
.L_x_11541:
[----:B------:R-:W-:-:S13]  /*22c0*/  LOP3.LUT P4, RZ, R3, 0x20, RZ, 0xc0, !PT ;  /* 0x0000002003ff7812 */ /* 0x000fda000788c0ff */
        /* <DEDUP_REMOVED lines=14> */
[C---:B--2---:R-:W-:Y:S01]  /*23b0*/  FADD.FTZ R192, -R211.reuse, R192 ;  /* 0x000000c0d3c07221 */ /* 0x044fe20000010100 */
[C---:B------:R-:W-:Y:S01]  /*23c0*/  FADD.FTZ R194, -R211.reuse, R194 ;  /* 0x000000c2d3c27221 */ /* 0x040fe20000010100 */
[----:B---3--:R-:W-:Y:S02]  /*23d0*/  MOV R14, R12 ;  /* 0x0000000c000e7202 */ /* 0x008fe40000000f00 */
[--C-:B------:R-:W-:Y:S02]  /*23e0*/  SHF.R.U64 R12, R12, 0x10, R13.reuse ;  /* 0x000000100c0c7819 */ /* 0x100fe4000000120d */
[----:B------:R-:W-:Y:S01]  /*23f0*/  MOV R221, R13 ;  /* 0x0000000d00dd7202 */ /* 0x000fe20000000f00 */
[----:B------:R-:W-:Y:S01]  /*2400*/  HADD2.F32 R223, -RZ, R14.H0_H0 ;  /* 0x2000000effdf7230 */ /* 0x000fe20000004100 */
[----:B------:R-:W-:Y:S01]  /*2410*/  SHF.R.U32.HI R219, RZ, 0x10, R13 ;  /* 0x00000010ffdb7819 */ /* 0x000fe2000001160d */
[----:B------:R-:W-:Y:S01]  /*2420*/  FADD.FTZ R13, -R211, R193 ;  /* 0x000000c1d30d7221 */ /* 0x000fe20000010100 */
[----:B------:R-:W-:Y:S01]  /*2430*/  FMUL.FTZ R14, R2, R192 ;  /* 0x000000c0020e7220 */ /* 0x000fe20000410000 */
[----:B------:R-:W-:-:S02]  /*2440*/  HADD2.F32 R222, -RZ, R12.H0_H0 ;  /* 0x2000000cffde7230 */ /* 0x000fc40000004100 */
[----:B------:R-:W-:Y:S01]  /*2450*/  FADD.FTZ R124, R124, R223 ;  /* 0x000000df7c7c7221 */ /* 0x000fe20000010000 */
[----:B------:R-:W-:Y:S01]  /*2460*/  FMUL.FTZ R13, R2, R13 ;  /* 0x0000000d020d7220 */ /* 0x000fe20000410000 */
[-C--:B------:R-:W-:Y:S01]  /*2470*/  FFMA.FTZ R96, R14, R223.reuse, R96 ;  /* 0x000000df0e607223 */ /* 0x080fe20000010060 */
[----:B------:R-:W-:Y:S01]  /*2480*/  FMUL.FTZ R223, R68, R223 ;  /* 0x000000df44df7220 */ /* 0x000fe20000410000 */
[----:B------:R-:W-:Y:S02]  /*2490*/  HADD2.F32 R221, -RZ, R221.H0_H0 ;  /* 0x200000ddffdd7230 */ /* 0x000fe40000004100 */
        /* <DEDUP_REMOVED lines=21> */
.L_x_11530:
[----:B------:R-:W-:Y:S05]  /*25f0*/  BSYNC B0 ;  /* 0x0000000000007941 */ /* 0x000fea0003800000 */
.L_x_11510:
[----:B0-----:R-:W0:Y:S01]  /*2600*/  S2R R192, SR_TID.X ;  /* 0x0000000000c07919 */ /* 0x001e220000002100 */
[----:B------:R-:W-:Y:S01]  /*2610*/  LOP3.LUT P4, RZ, R251, 0xff, RZ, 0xc0, !PT ;  /* 0x000000fffbff7812 */ /* 0x000fe2000788c0ff */
[----:B------:R-:W-:Y:S01]  /*2620*/  UMOV UR6, 0xffffffff ;  /* 0xffffffff00067882 */ /* 0x000fe20000000000 */
[----:B------:R-:W-:-:S11]  /*2630*/  LOP3.LUT R3, R3, 0xfffffff7, RZ, 0xc0, !PT ;  /* 0xfffffff703037812 */ /* 0x000fd600078ec0ff */
[----:B------:R-:W-:Y:S02]  /*2640*/  @P4 LOP3.LUT R3, R3, 0x8, RZ, 0xfc, !PT ;  /* 0x0000000803034812 */ /* 0x000fe400078efcff */
[----:B0-----:R-:W-:-:S04]  /*2650*/  SHF.R.U32.HI R252, RZ, 0x5, R192 ;  /* 0x00000005fffc7819 */ /* 0x001fc800000116c0 */
[----:B-----5:R-:W-:-:S05]  /*2660*/  LOP3.LUT R211, R252, 0x7fffff8, RZ, 0xc0, !PT ;  /* 0x07fffff8fcd37812 */ /* 0x020fca00078ec0ff */
        /* <DEDUP_REMOVED lines=21> */
.L_x_11649:
[----:B------:R-:W3:Y:S01]  /*27c0*/  S2R R194, SR_CgaCtaId ;  /* 0x0000000000c27919 */ /* 0x000ee20000008800 */
[----:B------:R-:W-:Y:S01]  /*27d0*/  MOV R195, 0x400 ;  /* 0x0000040000c37802 */ /* 0x000fe20000000f00 */
[----:B-1----:R-:W-:Y:S01]  /*27e0*/  FADD.FTZ R192, R213, R215 ;  /* 0x000000d7d5c07221 */ /* 0x002fe20000010000 */
[----:B------:R-:W-:Y:S01]  /*27f0*/  @!P4 LOP3.LUT R252, R252, 0x7, RZ, 0xc0, !PT ;  /* 0x00000007fcfcc812 */ /* 0x000fe200078ec0ff */
[----:B--2---:R-:W-:Y:S01]  /*2800*/  FADD.FTZ R193, R212, R193 ;  /* 0x000000c1d4c17221 */ /* 0x004fe20000010000 */
        /* <DEDUP_REMOVED lines=65> */
.L_x_11547:
[----:B------:R-:W-:Y:S05]  /*2c20*/  BSYNC B1 ;  /* 0x0000000000017941 */ /* 0x000fea0003800000 */
.L_x_11546:
        /* <DEDUP_REMOVED lines=24> */
.L_x_11549:
[----:B------:R-:W-:Y:S05]  /*2db0*/  BSYNC B1 ;  /* 0x0000000000017941 */ /* 0x000fea0003800000 */
.L_x_11548:
        /* <DEDUP_REMOVED lines=21> */
.L_x_11551:
[----:B------:R-:W-:Y:S05]  /*2f10*/  BSYNC B1 ;  /* 0x0000000000017941 */ /* 0x000fea0003800000 */
.L_x_11550:
        /* <DEDUP_REMOVED lines=16> */
.L_x_11553:
[----:B------:R-:W-:Y:S05]  /*3020*/  BSYNC B1 ;  /* 0x0000000000017941 */ /* 0x000fea0003800000 */
.L_x_11552:
        /* <DEDUP_REMOVED lines=9> */
[----:B------:R-:W-:-:S05]  /*30c0*/  @P4 HADD2.F32 R212, -RZ, R246.H0_H0 ;  /* 0x200000f6ffd44230 */ /* 0x000fca0000004100 */
[----:B------:R-:W-:Y:S01]  /*30d0*/  @P4 FFMA.FTZ R130, R215, R212, R130 ;  /* 0x000000d4d7824223 */ /* 0x000fe20000010082 */
[----:B------:R-:W-:Y:S02]  /*30e0*/  @P4 HADD2.F32 R212, -RZ, R246.H1_H1 ;  /* 0x300000f6ffd44230 */ /* 0x000fe40000004100 */
[----:B-1----:R-:W-:Y:S01]  /*30f0*/  @P4 FMUL.FTZ R216, R216, R213 ;  /* 0x000000d5d8d84220 */ /* 0x002fe20000410000 */
[----:B------:R-:W-:-:S03]  /*3100*/  @P4 FMUL.FTZ R215, R26, R215 ;  /* 0x000000d71ad74220 */ /* 0x000fc60000410000 */
[----:B------:R-:W-:Y:S01]  /*3110*/  @P4 FFMA.FTZ R131, R216, R212, R131 ;  /* 0x000000d4d8834223 */ /* 0x000fe20000010083 */
[----:B------:R-:W-:Y:S01]  /*3120*/  @P4 FMUL.FTZ R216, R27, R216 ;  /* 0x000000d81bd84220 */ /* 0x000fe20000410000 */
[----:B------:R-:W-:Y:S01]  /*3130*/  @P4 F2FP.F16.F32.PACK_AB R215, RZ, R215 ;  /* 0x000000d7ffd7423e */ /* 0x000fe200000000ff */
[----:B--2---:R-:W-:-:S03]  /*3140*/  @P5 IMAD.WIDE.U32 R194, R11, 0x10, R194 ;  /* 0x000000100bc25825 */ /* 0x004fc600078e00c2 */
[----:B------:R-:W-:Y:S02]  /*3150*/  @P4 F2FP.F16.F32.PACK_AB R216, RZ, R216 ;  /* 0x000000d8ffd8423e */ /* 0x000fe400000000ff */
[----:B------:R-:W-:Y:S01]  /*3160*/  @P4 PRMT R9, R215, 0x7610, R9 ;  /* 0x00007610d7094816 */ /* 0x000fe20000000009 */
[----:B------:R0:W-:Y:S01]  /*3170*/  @P5 STG.E.128 desc[UR4][R194.64], R188 ;  /* 0x000000bcc2005986 */ /* 0x0001e2000c101d04 */
[----:B------:R-:W-:Y:S01]  /*3180*/  @P4 PRMT R10, R216, 0x7610, R10 ;  /* 0x00007610d80a4816 */ /* 0x000fe2000000000a */
[----:B------:R-:W-:Y:S06]  /*3190*/  @!P4 BRA `(.L_x_11555) ;  /* 0x000000000020c947 */ /* 0x000fec0003800000 */
        /* <DEDUP_REMOVED lines=8> */
.L_x_11555:
[----:B------:R-:W-:Y:S05]  /*3220*/  BSYNC B1 ;  /* 0x0000000000017941 */ /* 0x000fea0003800000 */
.L_x_11554:
[----:B------:R-:W-:Y:S02]  /*3230*/  IADD3 R11, R11, 0x100, RZ ;  /* 0x000001000b0b7810 */ /* 0x000fe40007ffe0ff */
[----:B------:R-:W-:-:S07]  /*3240*/  IADD3 R192, R192, 0x100, RZ ;  /* 0x00000100c0c07810 */ /* 0x000fce0007ffe0ff */
.L_x_11545:
[----:B------:R-:W-:Y:S05]  /*3250*/  BSYNC B0 ;  /* 0x0000000000007941 */ /* 0x000fea0003800000 */
.L_x_11544:
        /* <DEDUP_REMOVED lines=29> */
.L_x_11559:
[----:B------:R-:W-:Y:S05]  /*3430*/  BSYNC B1 ;  /* 0x0000000000017941 */ /* 0x000fea0003800000 */
.L_x_11558:
        /* <DEDUP_REMOVED lines=22> */
.L_x_11561:
[----:B------:R-:W-:Y:S05]  /*35a0*/  BSYNC B1 ;  /* 0x0000000000017941 */ /* 0x000fea0003800000 */
.L_x_11560:
        /* <DEDUP_REMOVED lines=19> */
.L_x_11563:
[----:B------:R-:W-:Y:S05]  /*36e0*/  BSYNC B1 ;  /* 0x0000000000017941 */ /* 0x000fea0003800000 */
.L_x_11562:
        /* <DEDUP_REMOVED lines=11> */
.L_x_11565:
[----:B------:R-:W-:Y:S05]  /*37a0*/  BSYNC B1 ;  /* 0x0000000000017941 */ /* 0x000fea0003800000 */
.L_x_11564:
[----:B------:R-:W-:Y:S01]  /*37b0*/  SEL R190, R216, R190, P5 ;  /* 0x000000bed8be7207 */ /* 0x000fe20002800000 */
[--C-:B------:R-:W-:Y:S01]  /*37c0*/  @P4 HADD2.F32 R215, -RZ, R246.reuse.H0_H0 ;  /* 0x200000f6ffd74230 */ /* 0x100fe20000004100 */
[----:B------:R-:W-:Y:S01]  /*37d0*/  SEL R191, R218, R191, P5 ;  /* 0x000000bfdabf7207 */ /* 0x000fe20002800000 */
[----:B------:R-:W-:Y:S01]  /*37e0*/  BSSY B1, `(.L_x_11566) ;  /* 0x000001c000017945 */ /* 0x000fe20003800000 */
[----:B------:R-:W-:Y:S01]  /*37f0*/  ISETP.NE.U32.AND P5, PT, R212, RZ, PT ;  /* 0x000000ffd400720c */ /* 0x000fe20003fa5070 */
[----:B------:R-:W-:-:S03]  /*3800*/  @P4 HADD2.F32 R212, -RZ, R246.H1_H1 ;  /* 0x300000f6ffd44230 */ /* 0x000fc60000004100 */
[----:B------:R-:W-:Y:S02]  /*3810*/  ISETP.NE.AND.EX P5, PT, R213, RZ, PT, P5 ;  /* 0x000000ffd500720c */ /* 0x000fe40003fa5350 */
[----:B------:R-:W0:Y:S11]  /*3820*/  @P4 LDC R213, c[0x0][0x29c] ;  /* 0x0000a700ffd54b82 */ /* 0x000e360000000800 */
[----:B------:R-:W1:Y:S01]  /*3830*/  @P5 LDC.64 R194, c[0x0][0x308] ;  /* 0x0000c200ffc25b82 */ /* 0x000e620000000a00 */
[----:B0-----:R-:W-:-:S04]  /*3840*/  @P4 FMUL.FTZ R213, R216, R213 ;  /* 0x000000d5d8d54220 */ /* 0x001fc80000410000 */
[-C--:B------:R-:W-:Y:S01]  /*3850*/  @P4 FFMA.FTZ R134, R215, R213.reuse, R134 ;  /* 0x000000d5d7864223 */ /* 0x080fe20000010086 */
[----:B------:R-:W-:-:S05]  /*3860*/  @P4 FMUL.FTZ R213, R34, R213 ;  /* 0x000000d522d54220 */ /* 0x000fca0000410000 */
[----:B------:R-:W-:Y:S01]  /*3870*/  @P4 F2FP.F16.F32.PACK_AB R213, RZ, R213 ;  /* 0x000000d5ffd5423e */ /* 0x000fe200000000ff */
[----:B-1----:R-:W-:-:S03]  /*3880*/  @P5 IMAD.WIDE.U32 R194, R11, 0x10, R194 ;  /* 0x000000100bc25825 */ /* 0x002fc600078e00c2 */
[----:B------:R-:W-:Y:S02]  /*3890*/  @P4 PRMT R9, R213, 0x7610, R9 ;  /* 0x00007610d5094816 */ /* 0x000fe40000000009 */
[----:B------:R-:W0:Y:S01]  /*38a0*/  @P4 LDC R213, c[0x0][0x29c] ;  /* 0x0000a700ffd54b82 */ /* 0x000e220000000800 */
        /* <DEDUP_REMOVED lines=15> */
.L_x_11567:
[----:B------:R-:W-:Y:S05]  /*39a0*/  BSYNC B1 ;  /* 0x0000000000017941 */ /* 0x000fea0003800000 */
.L_x_11566:
[----:B------:R-:W-:Y:S02]  /*39b0*/  IADD3 R11, R11, 0x100, RZ ;  /* 0x000001000b0b7810 */ /* 0x000fe40007ffe0ff */
[----:B------:R-:W-:-:S07]  /*39c0*/  IADD3 R192, R192, 0x100, RZ ;  /* 0x00000100c0c07810 */ /* 0x000fce0007ffe0ff */
.L_x_11557:
[----:B------:R-:W-:Y:S05]  /*39d0*/  BSYNC B0 ;  /* 0x0000000000007941 */ /* 0x000fea0003800000 */
.L_x_11556:
        /* <DEDUP_REMOVED lines=29> */
.L_x_11571:
[----:B------:R-:W-:Y:S05]  /*3bb0*/  BSYNC B1 ;  /* 0x0000000000017941 */ /* 0x000fea0003800000 */
.L_x_11570:
        /* <DEDUP_REMOVED lines=22> */
.L_x_11573:
[----:B------:R-:W-:Y:S05]  /*3d20*/  BSYNC B1 ;  /* 0x0000000000017941 */ /* 0x000fea0003800000 */
.L_x_11572:
        /* <DEDUP_REMOVED lines=19> */
.L_x_11575:
[----:B------:R-:W-:Y:S05]  /*3e60*/  BSYNC B1 ;  /* 0x0000000000017941 */ /* 0x000fea0003800000 */
.L_x_11574:
        /* <DEDUP_REMOVED lines=11> */
.L_x_11577:
[----:B------:R-:W-:Y:S05]  /*3f20*/  BSYNC B1 ;  /* 0x0000000000017941 */ /* 0x000fea0003800000 */
.L_x_11576:
        /* <DEDUP_REMOVED lines=31> */
.L_x_11579:
[----:B------:R-:W-:Y:S05]  /*4120*/  BSYNC B1 ;  /* 0x0000000000017941 */ /* 0x000fea0003800000 */
.L_x_11578:
[----:B------:R-:W-:Y:S02]  /*4130*/  IADD3 R11, R11, 0x100, RZ ;  /* 0x000001000b0b7810 */ /* 0x000fe40007ffe0ff */
[----:B------:R-:W-:-:S07]  /*4140*/  IADD3 R192, R192, 0x100, RZ ;  /* 0x00000100c0c07810 */ /* 0x000fce0007ffe0ff */
.L_x_11569:
[----:B------:R-:W-:Y:S05]  /*4150*/  BSYNC B0 ;  /* 0x0000000000007941 */ /* 0x000fea0003800000 */
.L_x_11568:
        /* <DEDUP_REMOVED lines=28> */
.L_x_11583:
[----:B------:R-:W-:Y:S05]  /*4320*/  BSYNC B1 ;  /* 0x0000000000017941 */ /* 0x000fea0003800000 */
.L_x_11582:
        /* <DEDUP_REMOVED lines=22> */
.L_x_11585:
[----:B------:R-:W-:Y:S05]  /*4490*/  BSYNC B1 ;  /* 0x0000000000017941 */ /* 0x000fea0003800000 */
.L_x_11584:
        /* <DEDUP_REMOVED lines=19> */
.L_x_11587:
[----:B------:R-:W-:Y:S05]  /*45d0*/  BSYNC B1 ;  /* 0x0000000000017941 */ /* 0x000fea0003800000 */
.L_x_11586:
        /* <DEDUP_REMOVED lines=11> */
.L_x_11589:
[----:B------:R-:W-:Y:S05]  /*4690*/  BSYNC B1 ;  /* 0x0000000000017941 */ /* 0x000fea0003800000 */
.L_x_11588:
        /* <DEDUP_REMOVED lines=31> */
.L_x_11591:
[----:B------:R-:W-:Y:S05]  /*4890*/  BSYNC B1 ;  /* 0x0000000000017941 */ /* 0x000fea0003800000 */
.L_x_11590:
[----:B------:R-:W-:Y:S01]  /*48a0*/  VIADD R11, R11, 0x100 ;  /* 0x000001000b0b7836 */ /* 0x000fe20000000000 */
[----:B------:R-:W-:-:S07]  /*48b0*/  IADD3 R192, R192, 0x100, RZ ;  /* 0x00000100c0c07810 */ /* 0x000fce0007ffe0ff */
.L_x_11581:
[----:B------:R-:W-:Y:S05]  /*48c0*/  BSYNC B0 ;  /* 0x0000000000007941 */ /* 0x000fea0003800000 */
.L_x_11580:
        /* <DEDUP_REMOVED lines=28> */
.L_x_11595:
[----:B------:R-:W-:Y:S05]  /*4a90*/  BSYNC B1 ;  /* 0x0000000000017941 */ /* 0x000fea0003800000 */
.L_x_11594:
        /* <DEDUP_REMOVED lines=22> */
.L_x_11597:
[----:B------:R-:W-:Y:S05]  /*4c00*/  BSYNC B1 ;  /* 0x0000000000017941 */ /* 0x000fea0003800000 */
.L_x_11596:
        /* <DEDUP_REMOVED lines=19> */
.L_x_11599:
[----:B------:R-:W-:Y:S05]  /*4d40*/  BSYNC B1 ;  /* 0x0000000000017941 */ /* 0x000fea0003800000 */
.L_x_11598:
        /* <DEDUP_REMOVED lines=11> */
.L_x_11601:
[----:B------:R-:W-:Y:S05]  /*4e00*/  BSYNC B1 ;  /* 0x0000000000017941 */ /* 0x000fea0003800000 */
.L_x_11600:
        /* <DEDUP_REMOVED lines=31> */
.L_x_11603:
[----:B------:R-:W-:Y:S05]  /*5000*/  BSYNC B1 ;  /* 0x0000000000017941 */ /* 0x000fea0003800000 */
.L_x_11602:
[----:B------:R-:W-:Y:S02]  /*5010*/  IADD3 R11, R11, 0x100, RZ ;  /* 0x000001000b0b7810 */ /* 0x000fe40007ffe0ff */
[----:B------:R-:W-:-:S07]  /*5020*/  IADD3 R192, R192, 0x100, RZ ;  /* 0x00000100c0c07810 */ /* 0x000fce0007ffe0ff */
.L_x_11593:
[----:B------:R-:W-:Y:S05]  /*5030*/  BSYNC B0 ;  /* 0x0000000000007941 */ /* 0x000fea0003800000 */
.L_x_11592:
        /* <DEDUP_REMOVED lines=28> */
.L_x_11607:
[----:B------:R-:W-:Y:S05]  /*5200*/  BSYNC B1 ;  /* 0x0000000000017941 */ /* 0x000fea0003800000 */
.L_x_11606:
        /* <DEDUP_REMOVED lines=22> */
.L_x_11609:
[----:B------:R-:W-:Y:S05]  /*5370*/  BSYNC B1 ;  /* 0x0000000000017941 */ /* 0x000fea0003800000 */
.L_x_11608:
        /* <DEDUP_REMOVED lines=19> */
.L_x_11611:
[----:B------:R-:W-:Y:S05]  /*54b0*/  BSYNC B1 ;  /* 0x0000000000017941 */ /* 0x000fea0003800000 */
.L_x_11610:
        /* <DEDUP_REMOVED lines=11> */
.L_x_11613:
[----:B------:R-:W-:Y:S05]  /*5570*/  BSYNC B1 ;  /* 0x0000000000017941 */ /* 0x000fea0003800000 */
.L_x_11612:
        /* <DEDUP_REMOVED lines=31> */
.L_x_11615:
[----:B------:R-:W-:Y:S05]  /*5770*/  BSYNC B1 ;  /* 0x0000000000017941 */ /* 0x000fea0003800000 */
.L_x_11614:
[----:B------:R-:W-:Y:S02]  /*5780*/  IADD3 R11, R11, 0x100, RZ ;  /* 0x000001000b0b7810 */ /* 0x000fe40007ffe0ff */
[----:B------:R-:W-:-:S07]  /*5790*/  IADD3 R192, R192, 0x100, RZ ;  /* 0x00000100c0c07810 */ /* 0x000fce0007ffe0ff */
.L_x_11605:
[----:B------:R-:W-:Y:S05]  /*57a0*/  BSYNC B0 ;  /* 0x0000000000007941 */ /* 0x000fea0003800000 */
.L_x_11604:
[----:B------:R-:W-:Y:S01]  /*57b0*/  LOP3.LUT P5, RZ, R3, 0x20, RZ, 0xc0, !PT ;  /* 0x0000002003ff7812 */ /* 0x000fe200078ac0ff */
[----:B------:R-:W-:-:S12]  /*57c0*/  BSSY B0, `(.L_x_11616) ;  /* 0x0000072000007945 */ /* 0x000fd80003800000 */
[----:B------:R-:W-:Y:S05]  /*57d0*/  @!P5 BRA `(.L_x_11617) ;  /* 0x0000000400c0d947 */ /* 0x000fea0003800000 */
[----:B01----:R-:W0:Y:S08]  /*57e0*/  @P4 LDC.64 R212, c[0x0][0x220] ;  /* 0x00008800ffd44b82 */ /* 0x003e300000000a00 */
        /* <DEDUP_REMOVED lines=11> */
[--C-:B------:R-:W-:Y:S02]  /*58a0*/  @P4 SHF.R.U64 R216, R212, 0x10, R213.reuse ;  /* 0x00000010d4d84819 */ /* 0x100fe400000012d5 */
        /* <DEDUP_REMOVED lines=14> */
.L_x_11619:
[----:B------:R-:W-:Y:S05]  /*5990*/  BSYNC B1 ;  /* 0x0000000000017941 */ /* 0x000fea0003800000 */
.L_x_11618:
        /* <DEDUP_REMOVED lines=21> */
.L_x_11621:
[----:B------:R-:W-:Y:S05]  /*5af0*/  BSYNC B1 ;  /* 0x0000000000017941 */ /* 0x000fea0003800000 */
.L_x_11620:
        /* <DEDUP_REMOVED lines=11> */
.L_x_11623:
[----:B------:R-:W-:Y:S05]  /*5bb0*/  BSYNC B1 ;  /* 0x0000000000017941 */ /* 0x000fea0003800000 */
.L_x_11622:
        /* <DEDUP_REMOVED lines=11> */
.L_x_11625:
[----:B------:R-:W-:Y:S05]  /*5c70*/  BSYNC B1 ;  /* 0x0000000000017941 */ /* 0x000fea0003800000 */
.L_x_11624:
[----:B------:R-:W-:Y:S01]  /*5c80*/  ISETP.NE.U32.AND P3, PT, R212, RZ, PT ;  /* 0x000000ffd400720c */ /* 0x000fe20003f65070 */
[----:B------:R-:W-:Y:S01]  /*5c90*/  @P4 HADD2.F32 R193, -RZ, R246.H0_H0 ;  /* 0x200000f6ffc14230 */ /* 0x000fe20000004100 */
[----:B------:R-:W0:Y:S01]  /*5ca0*/  @P4 LDC R2, c[0x0][0x29c] ;  /* 0x0000a700ff024b82 */ /* 0x000e220000000800 */
[----:B------:R-:W-:Y:S01]  /*5cb0*/  @P4 HADD2.F32 R212, -RZ, R245.H1_H1 ;  /* 0x300000f5ffd44230 */ /* 0x000fe20000004100 */
[----:B------:R-:W-:Y:S02]  /*5cc0*/  ISETP.NE.AND.EX P3, PT, R213, RZ, PT, P3 ;  /* 0x000000ffd500720c */ /* 0x000fe40003f65330 */
[----:B------:R-:W-:Y:S02]  /*5cd0*/  SEL R189, R215, R189, P5 ;  /* 0x000000bdd7bd7207 */ /* 0x000fe40002800000 */
[----:B------:R-:W-:Y:S02]  /*5ce0*/  SEL R190, R216, R190, P5 ;  /* 0x000000bed8be7207 */ /* 0x000fe40002800000 */
[----:B------:R-:W-:-:S07]  /*5cf0*/  SEL R191, R218, R191, P5 ;  /* 0x000000bfdabf7207 */ /* 0x000fce0002800000 */
[----:B------:R-:W1:Y:S01]  /*5d00*/  @P3 LDC.64 R194, c[0x0][0x308] ;  /* 0x0000c200ffc23b82 */ /* 0x000e620000000a00 */
[----:B0-----:R-:W-:-:S04]  /*5d10*/  @P4 FMUL.FTZ R2, R215, R2 ;  /* 0x00000002d7024220 */ /* 0x001fc80000410000 */
[-C--:B------:R-:W-:Y:S01]  /*5d20*/  @P4 FFMA.FTZ R153, R212, R2.reuse, R153 ;  /* 0x00000002d4994223 */ /* 0x080fe20000010099 */
[----:B------:R-:W-:-:S05]  /*5d30*/  @P4 FMUL.FTZ R2, R73, R2 ;  /* 0x0000000249024220 */ /* 0x000fca0000410000 */
[----:B------:R-:W-:-:S04]  /*5d40*/  @P4 F2FP.F16.F32.PACK_AB R2, RZ, R2 ;  /* 0x00000002ff02423e */ /* 0x000fc800000000ff */
[----:B------:R-:W-:Y:S01]  /*5d50*/  @P4 PRMT R8, R2, 0x7610, R8 ;  /* 0x0000761002084816 */ /* 0x000fe20000000008 */
[----:B-1----:R-:W-:Y:S02]  /*5d60*/  @P3 IMAD.WIDE.U32 R194, R11, 0x10, R194 ;  /* 0x000000100bc23825 */ /* 0x002fe400078e00c2 */
[----:B------:R-:W0:Y:S02]  /*5d70*/  @P4 LDC R11, c[0x0][0x29c] ;  /* 0x0000a700ff0b4b82 */ /* 0x000e240000000800 */
[----:B------:R-:W-:Y:S01]  /*5d80*/  @P4 HADD2.F32 R2, -RZ, R246.H1_H1 ;  /* 0x300000f6ff024230 */ /* 0x000fe20000004100 */
[----:B------:R2:W-:Y:S01]  /*5d90*/  @P3 STG.E.128 desc[UR4][R194.64], R188 ;  /* 0x000000bcc2003986 */ /* 0x0005e2000c101d04 */
[----:B0-----:R-:W-:-:S04]  /*5da0*/  @P4 FMUL.FTZ R11, R216, R11 ;  /* 0x0000000bd80b4220 */ /* 0x001fc80000410000 */
[-C--:B------:R-:W-:Y:S01]  /*5db0*/  @P4 FFMA.FTZ R154, R193, R11.reuse, R154 ;  /* 0x0000000bc19a4223 */ /* 0x080fe2000001009a */
[----:B------:R-:W-:-:S05]  /*5dc0*/  @P4 FMUL.FTZ R11, R74, R11 ;  /* 0x0000000b4a0b4220 */ /* 0x000fca0000410000 */
[----:B------:R-:W-:-:S04]  /*5dd0*/  @P4 F2FP.F16.F32.PACK_AB R11, RZ, R11 ;  /* 0x0000000bff0b423e */ /* 0x000fc800000000ff */
[----:B------:R-:W-:Y:S02]  /*5de0*/  @P4 PRMT R9, R11, 0x7610, R9 ;  /* 0x000076100b094816 */ /* 0x000fe40000000009 */
[----:B------:R-:W0:Y:S02]  /*5df0*/  @P4 LDC R11, c[0x0][0x29c] ;  /* 0x0000a700ff0b4b82 */ /* 0x000e240000000800 */
[----:B0-----:R-:W-:-:S04]  /*5e00*/  @P4 FMUL.FTZ R218, R218, R11 ;  /* 0x0000000bdada4220 */ /* 0x001fc80000410000 */
[-C--:B------:R-:W-:Y:S01]  /*5e10*/  @P4 FFMA.FTZ R155, R2, R218.reuse, R155 ;  /* 0x000000da029b4223 */ /* 0x080fe2000001009b */
[----:B------:R-:W-:-:S05]  /*5e20*/  @P4 FMUL.FTZ R218, R75, R218 ;  /* 0x000000da4bda4220 */ /* 0x000fca0000410000 */
        /* <DEDUP_REMOVED lines=11> */
.L_x_11617:
[----:B------:R-:W-:Y:S05]  /*5ee0*/  BSYNC B0 ;  /* 0x0000000000007941 */ /* 0x000fea0003800000 */
.L_x_11616:
[----:B------:R-:W-:Y:S01]  /*5ef0*/  LOP3.LUT P3, RZ, R3, 0x8, RZ, 0xc0, !PT ;  /* 0x0000000803ff7812 */ /* 0x000fe2000786c0ff */
[----:B------:R-:W-:-:S03]  /*5f00*/  VIADD R4, R4, UR10 ;  /* 0x0000000a04047c36 */ /* 0x000fc60008000000 */
[----:B------:R-:W-:Y:S02]  /*5f10*/  SEL R251, RZ, 0x1, P3 ;  /* 0x00000001fffb7807 */ /* 0x000fe40001800000 */
[----:B------:R-:W-:-:S13]  /*5f20*/  ISETP.GE.AND P3, PT, R4, UR11, PT ;  /* 0x0000000b04007c0c */ /* 0x000fda000bf66270 */
[----:B------:R-:W-:Y:S05]  /*5f30*/  @!P3 BRA `(.L_x_11626) ;  /* 0xffffffa80044b947 */ /* 0x000fea000383ffff */
.L_x_11509:
[----:B------:R-:W3:Y:S01]  /*5f40*/  S2R R0, SR_TID.X ;  /* 0x0000000000007919 */ /* 0x000ee20000002100 */
        /* <DEDUP_REMOVED lines=9> */
[----:B------:R-:W0:Y:S01]  /*5fe0*/  LDC.64 R8, c[0x0][0x2f0] ;  /* 0x0000bc00ff087b82 */ /* 0x000e220000000a00 */
[----:B---3--:R-:W-:-:S05]  /*5ff0*/  IMAD.WIDE.U32 R4, R11, 0x10, R4 ;  /* 0x000000100b047825 */ /* 0x008fca00078e0004 */
[----:B------:R3:W-:Y:S01]  /*6000*/  STG.E.128 desc[UR4][R4.64], R100 ;  /* 0x0000006404007986 */ /* 0x0007e2000c101d04 */
[----:B----4-:R-:W-:-:S05]  /*6010*/  IMAD.WIDE.U32 R6, R11, 0x10, R6 ;  /* 0x000000100b067825 */ /* 0x010fca00078e0006 */
[----:B------:R3:W-:Y:S01]  /*6020*/  STG.E.128 desc[UR4][R6.64], R76 ;  /* 0x0000004c06007986 */ /* 0x0007e2000c101d04 */
[C---:B0-----:R-:W-:Y:S01]  /*6030*/  IMAD.WIDE.U32 R8, R11.reuse, 0x10, R8 ;  /* 0x000000100b087825 */ /* 0x041fe200078e0008 */
[----:B------:R-:W-:-:S04]  /*6040*/  IADD3 R11, R11, 0x100, RZ ;  /* 0x000001000b0b7810 */ /* 0x000fc80007ffe0ff */
[----:B------:R3:W-:Y:S03]  /*6050*/  STG.E.128 desc[UR4][R8.64], R128 ;  /* 0x0000008008007986 */ /* 0x0007e6000c101d04 */
.L_x_11628:
[----:B------:R-:W-:Y:S05]  /*6060*/  BSYNC B0 ;  /* 0x0000000000007941 */ /* 0x000fea0003800000 */
.L_x_11627:
[----:B------:R-:W-:Y:S01]  /*6070*/  LOP3.LUT P3, RZ, R3, 0x4, RZ, 0xc0, !PT ;  /* 0x0000000403ff7812 */ /* 0x000fe2000786c0ff */
[----:B------:R-:W-:-:S12]  /*6080*/  BSSY B0, `(.L_x_11629) ;  /* 0x000000c000007945 */ /* 0x000fd80003800000 */
[----:B------:R-:W-:Y:S05]  /*6090*/  @!P3 BRA `(.L_x_11630) ;  /* 0x000000000028b947 */ /* 0x000fea0003800000 */
[----:B---3--:R-:W3:Y:S08]  /*60a0*/  LDC.64 R4, c[0x0][0x2d0] ;  /* 0x0000b400ff047b82 */ /* 0x008ef00000000a00 */
        /* <DEDUP_REMOVED lines=9> */
.L_x_11630:
[----:B------:R-:W-:Y:S05]  /*6140*/  BSYNC B0 ;  /* 0x0000000000007941 */ /* 0x000fea0003800000 */
.L_x_11629:
        /* <DEDUP_REMOVED lines=13> */
.L_x_11632:
[----:B------:R-:W-:Y:S05]  /*6220*/  BSYNC B0 ;  /* 0x0000000000007941 */ /* 0x000fea0003800000 */
.L_x_11631:
[----:B------:R-:W-:Y:S04]  /*6230*/  BSSY B0, `(.L_x_11633) ;  /* 0x000000c000007945 */ /* 0x000fe80003800000 */
        /* <DEDUP_REMOVED lines=11> */
.L_x_11634:
[----:B------:R-:W-:Y:S05]  /*62f0*/  BSYNC B0 ;  /* 0x0000000000007941 */ /* 0x000fea0003800000 */
.L_x_11633:
        /* <DEDUP_REMOVED lines=12> */
.L_x_11636:
[----:B------:R-:W-:Y:S05]  /*63c0*/  BSYNC B0 ;  /* 0x0000000000007941 */ /* 0x000fea0003800000 */
.L_x_11635:
        /* <DEDUP_REMOVED lines=9> */
[----:B0-----:R-:W-:-:S04]  /*6460*/  IMAD.WIDE.U32 R8, R11, 0x10, R8 ;  /* 0x000000100b087825 */ /* 0x001fc800078e0008 */
[----:B------:R-:W-:Y:S01]  /*6470*/  VIADD R11, R11, 0x100 ;  /* 0x000001000b0b7836 */ /* 0x000fe20000000000 */
[----:B------:R3:W-:Y:S06]  /*6480*/  STG.E.128 desc[UR4][R8.64], R148 ;  /* 0x0000009408007986 */ /* 0x0007ec000c101d04 */
.L_x_11638:
[----:B------:R-:W-:Y:S05]  /*6490*/  BSYNC B0 ;  /* 0x0000000000007941 */ /* 0x000fea0003800000 */
.L_x_11637:
[----:B------:R-:W-:-:S13]  /*64a0*/  LOP3.LUT P0, RZ, R3, 0x20, RZ, 0xc0, !PT ;  /* 0x0000002003ff7812 */ /* 0x000fda000780c0ff */
[----:B------:R-:W-:Y:S05]  /*64b0*/  @!P0 EXIT ;  /* 0x000000000000894d */ /* 0x000fea0003800000 */
[----:B------:R-:W4:Y:S08]  /*64c0*/  LDC.64 R2, c[0x0][0x2d0] ;  /* 0x0000b400ff027b82 */ /* 0x000f300000000a00 */
[----:B---3--:R-:W3:Y:S08]  /*64d0*/  LDC.64 R4, c[0x0][0x2d8] ;  /* 0x0000b600ff047b82 */ /* 0x008ef00000000a00 */
[----:B------:R-:W0:Y:S01]  /*64e0*/  LDC.64 R6, c[0x0][0x2f0] ;  /* 0x0000bc00ff067b82 */ /* 0x000e220000000a00 */
[----:B----4-:R-:W-:-:S05]  /*64f0*/  IMAD.WIDE.U32 R2, R11, 0x10, R2 ;  /* 0x000000100b027825 */ /* 0x010fca00078e0002 */
[----:B------:R-:W-:Y:S01]  /*6500*/  STG.E.128 desc[UR4][R2.64], R124 ;  /* 0x0000007c02007986 */ /* 0x000fe2000c101d04 */
[----:B---3--:R-:W-:-:S05]  /*6510*/  IMAD.WIDE.U32 R4, R11, 0x10, R4 ;  /* 0x000000100b047825 */ /* 0x008fca00078e0004 */
[----:B------:R-:W-:Y:S01]  /*6520*/  STG.E.128 desc[UR4][R4.64], R96 ;  /* 0x0000006004007986 */ /* 0x000fe2000c101d04 */
[----:B0-----:R-:W-:-:S05]  /*6530*/  IMAD.WIDE.U32 R6, R11, 0x10, R6 ;  /* 0x000000100b067825 */ /* 0x001fca00078e0006 */
[----:B------:R-:W-:Y:S01]  /*6540*/  STG.E.128 desc[UR4][R6.64], R152 ;  /* 0x0000009806007986 */ /* 0x000fe2000c101d04 */
[----:B------:R-:W-:Y:S05]  /*6550*/  EXIT ;  /* 0x000000000000794d */ /* 0x000fea0003800000 */
.L_x_11543:
[----:B------:R-:W-:Y:S01]  /*6560*/  HFMA2.MMA R192, -RZ, RZ, 0, 9.5367431640625e-07 ;  /* 0x00000010ffc07435 */ /* 0x000fe200000001ff */
[----:B------:R-:W-:Y:S02]  /*6570*/  MOV R195, R213 ;  /* 0x000000d500c37202 */ /* 0x000fe40000000f00 */
[----:B------:R-:W-:Y:S02]  /*6580*/  MOV R193, 0x1f ;  /* 0x0000001f00c17802 */ /* 0x000fe40000000f00 */
[----:B------:R-:W-:-:S07]  /*6590*/  MOV R194, 0xffffffff ;  /* 0xffffffff00c27802 */ /* 0x000fce0000000f00 */
[----:B------:R-:W-:Y:S05]  /*65a0*/  WARPSYNC.COLLECTIVE R194, `(.L_x_11639) ;  /* 0x00000000c2087348 */ /* 0x000fea0003c00000 */
[----:B------:R0:W1:Y:S02]  /*65b0*/  SHFL.DOWN P5, R216, R195, R192, R193 ;  /* 0x080000c0c3d87389 */ /* 0x00006400000a00c1 */
[----:B01----:R-:W-:Y:S01]  /*65c0*/  ENDCOLLECTIVE ;  /* 0x000000000000791b */ /* 0x003fe20003800000 */
.L_x_11639:
[----:B------:R-:W-:Y:S01]  /*65d0*/  IMAD.MOV.U32 R195, RZ, RZ, R215 ;  /* 0x000000ffffc37224 */ /* 0x000fe200078e00d7 */
[----:B------:R-:W-:-:S07]  /*65e0*/  MOV R212, R216 ;  /* 0x000000d800d47202 */ /* 0x000fce0000000f00 */
[----:B------:R-:W-:Y:S05]  /*65f0*/  WARPSYNC.COLLECTIVE R194, `(.L_x_11640) ;  /* 0x00000000c2087348 */ /* 0x000fea0003c00000 */
[----:B------:R0:W1:Y:S02]  /*6600*/  SHFL.DOWN P5, R216, R195, R192, R193 ;  /* 0x080000c0c3d87389 */ /* 0x00006400000a00c1 */
[----:B01----:R-:W-:Y:S01]  /*6610*/  ENDCOLLECTIVE ;  /* 0x000000000000791b */ /* 0x003fe20003800000 */
.L_x_11640:
[----:B------:R-:W-:Y:S01]  /*6620*/  FADD.FTZ R213, R212, R213 ;  /* 0x000000d5d4d57221 */ /* 0x000fe20000010000 */
[----:B------:R-:W-:-:S04]  /*6630*/  HFMA2.MMA R192, -RZ, RZ, 0, 4.76837158203125e-07 ;  /* 0x00000008ffc07435 */ /* 0x000fc800000001ff */
[----:B------:R-:W-:Y:S01]  /*6640*/  MOV R195, R213 ;  /* 0x000000d500c37202 */ /* 0x000fe20000000f00 */
[----:B------:R-:W-:-:S07]  /*6650*/  FADD.FTZ R215, R216, R215 ;  /* 0x000000d7d8d77221 */ /* 0x000fce0000010000 */
[----:B------:R-:W-:Y:S05]  /*6660*/  WARPSYNC.COLLECTIVE R194, `(.L_x_11641) ;  /* 0x00000000c2087348 */ /* 0x000fea0003c00000 */
[----:B------:R0:W1:Y:S02]  /*6670*/  SHFL.DOWN P5, R216, R195, R192, R193 ;  /* 0x080000c0c3d87389 */ /* 0x00006400000a00c1 */
[----:B01----:R-:W-:Y:S01]  /*6680*/  ENDCOLLECTIVE ;  /* 0x000000000000791b */ /* 0x003fe20003800000 */
.L_x_11641:
[----:B------:R-:W-:Y:S02]  /*6690*/  MOV R195, R215 ;  /* 0x000000d700c37202 */ /* 0x000fe40000000f00 */
[----:B------:R-:W-:-:S07]  /*66a0*/  MOV R212, R216 ;  /* 0x000000d800d47202 */ /* 0x000fce0000000f00 */
[----:B------:R-:W-:Y:S05]  /*66b0*/  WARPSYNC.COLLECTIVE R194, `(.L_x_11642) ;  /* 0x00000000c2087348 */ /* 0x000fea0003c00000 */
[----:B------:R0:W1:Y:S02]  /*66c0*/  SHFL.DOWN P5, R216, R195, R192, R193 ;  /* 0x080000c0c3d87389 */ /* 0x00006400000a00c1 */
[----:B01----:R-:W-:Y:S01]  /*66d0*/  ENDCOLLECTIVE ;  /* 0x000000000000791b */ /* 0x003fe20003800000 */
.L_x_11642:
[----:B------:R-:W-:-:S05]  /*66e0*/  FADD.FTZ R213, R213, R212 ;  /* 0x000000d4d5d57221 */ /* 0x000fca0000010000 */
[----:B------:R-:W-:Y:S01]  /*66f0*/  MOV R195, R213 ;  /* 0x000000d500c37202 */ /* 0x000fe20000000f00 */
[----:B------:R-:W-:Y:S02]  /*6700*/  IMAD.MOV.U32 R192, RZ, RZ, 0x4 ;  /* 0x00000004ffc07424 */ /* 0x000fe400078e00ff */
[----:B------:R-:W-:-:S07]  /*6710*/  FADD.FTZ R215, R215, R216 ;  /* 0x000000d8d7d77221 */ /* 0x000fce0000010000 */
[----:B------:R-:W-:Y:S05]  /*6720*/  WARPSYNC.COLLECTIVE R194, `(.L_x_11643) ;  /* 0x00000000c2087348 */ /* 0x000fea0003c00000 */
[----:B------:R0:W1:Y:S02]  /*6730*/  SHFL.DOWN P5, R216, R195, R192, R193 ;  /* 0x080000c0c3d87389 */ /* 0x00006400000a00c1 */
[----:B01----:R-:W-:Y:S01]  /*6740*/  ENDCOLLECTIVE ;  /* 0x000000000000791b */ /* 0x003fe20003800000 */
.L_x_11643:
[----:B------:R-:W-:Y:S02]  /*6750*/  MOV R195, R215 ;  /* 0x000000d700c37202 */ /* 0x000fe40000000f00 */
[----:B------:R-:W-:-:S07]  /*6760*/  MOV R212, R216 ;  /* 0x000000d800d47202 */ /* 0x000fce0000000f00 */
[----:B------:R-:W-:Y:S05]  /*6770*/  WARPSYNC.COLLECTIVE R194, `(.L_x_11644) ;  /* 0x00000000c2087348 */ /* 0x000fea0003c00000 */
[----:B------:R0:W1:Y:S02]  /*6780*/  SHFL.DOWN P5, R216, R195, R192, R193 ;  /* 0x080000c0c3d87389 */ /* 0x00006400000a00c1 */
[----:B01----:R-:W-:Y:S01]  /*6790*/  ENDCOLLECTIVE ;  /* 0x000000000000791b */ /* 0x003fe20003800000 */
.L_x_11644:
[----:B------:R-:W-:Y:S01]  /*67a0*/  FADD.FTZ R213, R213, R212 ;  /* 0x000000d4d5d57221 */ /* 0x000fe20000010000 */
[----:B------:R-:W-:-:S04]  /*67b0*/  HFMA2.MMA R192, -RZ, RZ, 0, 1.1920928955078125e-07 ;  /* 0x00000002ffc07435 */ /* 0x000fc800000001ff */
[----:B------:R-:W-:Y:S01]  /*67c0*/  MOV R195, R213 ;  /* 0x000000d500c37202 */ /* 0x000fe20000000f00 */
[----:B------:R-:W-:-:S07]  /*67d0*/  FADD.FTZ R212, R215, R216 ;  /* 0x000000d8d7d47221 */ /* 0x000fce0000010000 */
[----:B------:R-:W-:Y:S05]  /*67e0*/  WARPSYNC.COLLECTIVE R194, `(.L_x_11645) ;  /* 0x00000000c2087348 */ /* 0x000fea0003c00000 */
[----:B------:R0:W1:Y:S02]  /*67f0*/  SHFL.DOWN P5, R216, R195, R192, R193 ;  /* 0x080000c0c3d87389 */ /* 0x00006400000a00c1 */
[----:B01----:R-:W-:Y:S01]  /*6800*/  ENDCOLLECTIVE ;  /* 0x000000000000791b */ /* 0x003fe20003800000 */
.L_x_11645:
[----:B------:R-:W-:Y:S01]  /*6810*/  IMAD.MOV.U32 R195, RZ, RZ, R212 ;  /* 0x000000ffffc37224 */ /* 0x000fe200078e00d4 */
[----:B------:R-:W-:-:S07]  /*6820*/  MOV R251, R216 ;  /* 0x000000d800fb7202 */ /* 0x000fce0000000f00 */
[----:B------:R-:W-:Y:S05]  /*6830*/  WARPSYNC.COLLECTIVE R194, `(.L_x_11646) ;  /* 0x00000000c2087348 */ /* 0x000fea0003c00000 */
[----:B------:R0:W1:Y:S02]  /*6840*/  SHFL.DOWN P5, R216, R195, R192, R193 ;  /* 0x080000c0c3d87389 */ /* 0x00006400000a00c1 */
[----:B01----:R-:W-:Y:S01]  /*6850*/  ENDCOLLECTIVE ;  /* 0x000000000000791b */ /* 0x003fe20003800000 */
.L_x_11646:
[----:B------:R-:W-:Y:S01]  /*6860*/  FADD.FTZ R213, R213, R251 ;  /* 0x000000fbd5d57221 */ /* 0x000fe20000010000 */
[----:B------:R-:W-:-:S04]  /*6870*/  HFMA2.MMA R192, -RZ, RZ, 0, 5.9604644775390625e-08 ;  /* 0x00000001ffc07435 */ /* 0x000fc800000001ff */
[----:B------:R-:W-:Y:S01]  /*6880*/  MOV R195, R213 ;  /* 0x000000d500c37202 */ /* 0x000fe20000000f00 */
[----:B------:R-:W-:-:S07]  /*6890*/  FADD.FTZ R212, R212, R216 ;  /* 0x000000d8d4d47221 */ /* 0x000fce0000010000 */
[----:B------:R-:W-:Y:S05]  /*68a0*/  WARPSYNC.COLLECTIVE R194, `(.L_x_11647) ;  /* 0x00000000c2087348 */ /* 0x000fea0003c00000 */
[----:B------:R0:W1:Y:S02]  /*68b0*/  SHFL.DOWN P5, R216, R195, R192, R193 ;  /* 0x080000c0c3d87389 */ /* 0x00006400000a00c1 */
[----:B01----:R-:W-:Y:S01]  /*68c0*/  ENDCOLLECTIVE ;  /* 0x000000000000791b */ /* 0x003fe20003800000 */
.L_x_11647:
[----:B------:R-:W-:Y:S02]  /*68d0*/  MOV R195, R212 ;  /* 0x000000d400c37202 */ /* 0x000fe40000000f00 */
[----:B------:R-:W-:-:S07]  /*68e0*/  MOV R215, R216 ;  /* 0x000000d800d77202 */ /* 0x000fce0000000f00 */
[----:B------:R-:W-:Y:S05]  /*68f0*/  WARPSYNC.COLLECTIVE R194, `(.L_x_11648) ;  /* 0x00000000c2087348 */ /* 0x000fea0003c00000 */
[----:B------:R0:W1:Y:S02]  /*6900*/  SHFL.DOWN P5, R216, R195, R192, R193 ;  /* 0x080000c0c3d87389 */ /* 0x00006400000a00c1 */
[----:B01----:R-:W-:Y:S01]  /*6910*/  ENDCOLLECTIVE ;  /* 0x000000000000791b */ /* 0x003fe20003800000 */
.L_x_11648:
[----:B------:R-:W-:Y:S01]  /*6920*/  MOV R193, R216 ;  /* 0x000000d800c17202 */ /* 0x000fe20000000f00 */
[----:B------:R-:W-:Y:S06]  /*6930*/  BRA `(.L_x_11649) ;  /* 0xffffffbc00a07947 */ /* 0x000fec000383ffff */
.L_x_11650:
        /* <DEDUP_REMOVED lines=12> */
.L_x_15308:


//--------------------- .text._ZN10layer_norm13ln_bwd_kernelINS_13Kernel_traitsIf6__halffS2_fjLj7168ELj1ELj1ELj8ELj8ENS_18Kernel_traits_baseILj7168EfS2_fS2_fjLj256EEEEELb0ELb1ELb1ELb1EEEvNS_9BwdParamsE --------------------------
	.section	.text._ZN10layer_norm13ln_bwd_kernelINS_13Kernel_traitsIf6__halffS2_fjLj7168ELj1ELj1ELj8ELj8ENS_18Kernel_traits_baseILj7168EfS2_fS2_fjLj256EEEEELb0ELb1ELb1ELb1EEEvNS_9BwdParamsE,"ax",@progbits
	.align	128
        .global         _ZN10layer_norm13ln_bwd_kernelINS_13Kernel_traitsIf6__halffS2_fjLj7168ELj1ELj1ELj8ELj8ENS_18Kernel_traits_baseILj7168EfS2_fS2_fjLj256EEEEELb0ELb1ELb1ELb1EEEvNS_9BwdParamsE
        .type           _ZN10layer_norm13ln_bwd_kernelINS_13Kernel_traitsIf6__halffS2_fjLj7168ELj1ELj1ELj8ELj8ENS_18Kernel_traits_baseILj7168EfS2_fS2_fjLj256EEEEELb0ELb1ELb1ELb1EEEvNS_9BwdParamsE,@function
        .size           _ZN10layer_norm13ln_bwd_kernelINS_13Kernel_traitsIf6__halffS2_fjLj7168ELj1ELj1ELj8ELj8ENS_18Kernel_traits_baseILj7168EfS2_fS2_fjLj256EEEEELb0ELb1ELb1ELb1EEEvNS_9BwdParamsE,(.L_x_15309 - _ZN10layer_norm13ln_bwd_kernelINS_13Kernel_traitsIf6__halffS2_fjLj7168ELj1ELj1ELj8ELj8ENS_18Kernel_traits_baseILj7168EfS2_fS2_fjLj256EEEEELb0ELb1ELb1ELb1EEEvNS_9BwdParamsE)
        .other          _ZN10layer_norm13ln_bwd_kernelINS_13Kernel_traitsIf6__halffS2_fjLj7168ELj1ELj1ELj8ELj8ENS_18Kernel_traits_baseILj7168EfS2_fS2_fjLj256EEEEELb0ELb1ELb1ELb1EEEvNS_9BwdParamsE,@"STO_CUDA_ENTRY STV_DEFAULT"
_ZN10layer_norm13ln_bwd_kernelINS_13Kernel_traitsIf6__halffS2_fjLj7168ELj1ELj1ELj8ELj8ENS_18Kernel_traits_baseILj7168EfS2_fS2_fjLj256EEEEELb0ELb1ELb1ELb1EEEvNS_9BwdParamsE:
.text._ZN10layer_norm13ln_bwd_kernelINS_13Kernel_traitsIf6__halffS2_fjLj7168ELj1ELj1ELj8ELj8ENS_18Kernel_traits_baseILj7168EfS2_fS2_fjLj256EEEEELb0ELb1ELb1ELb1EEEvNS_9BwdParamsE:
        /* <DEDUP_REMOVED lines=56> */
.L_x_11651:
        /* <DEDUP_REMOVED lines=65> */
[----:B--2---:R0:W-:Y:S04]  /*0790*/  STL.64 [R1], R8 ;  /* 0x0000000801007387 */ /* 0x0041e80000100a00 */
[----:B------:R0:W-:Y:S02]  /*07a0*/  STL.64 [R1+0x8], R10 ;  /* 0x0000080a01007387 */ /* 0x0001e40000100a00 */
.L_x_11739:
[----:B0-----:R-:W0:Y:S08]  /*07b0*/  LDC.64 R2, c[0x0][0x288] ;  /* 0x0000a200ff027b82 */ /* 0x001e300000000a00 */
[----:B------:R-:W1:Y:S08]  /*07c0*/  LDC.64 R190, c[0x0][0x280] ;  /* 0x0000a000ffbe7b82 */ /* 0x000e700000000a00 */
[----:B------:R-:W2:Y:S01]  /*07d0*/  LDC R252, c[0x0][0x218] ;  /* 0x00008600fffc7b82 */ /* 0x000ea20000000800 */
[----:B0-----:R-:W-:-:S07]  /*07e0*/  IMAD.WIDE R2, R4, 0x4, R2 ;  /* 0x0000000404027825 */ /* 0x001fce00078e0202 */
[----:B------:R-:W0:Y:S01]  /*07f0*/  LDC.64 R188, c[0x0][0x258] ;  /* 0x00009600ffbc7b82 */ /* 0x000e220000000a00 */
[----:B------:R1:W3:Y:S07]  /*0800*/  LDG.E R213, desc[UR4][R2.64] ;  /* 0x0000000402d57981 */ /* 0x0002ee000c1e1900 */
[----:B------:R-:W4:Y:S01]  /*0810*/  LDC.64 R192, c[0x0][0x2c8] ;  /* 0x0000b200ffc07b82 */ /* 0x000f220000000a00 */
[----:B-1----:R-:W-:-:S05]  /*0820*/  IMAD.WIDE R2, R4, 0x4, R190 ;  /* 0x0000000404027825 */ /* 0x002fca00078e02be */
[----:B-----5:R-:W5:Y:S01]  /*0830*/  LDG.E R219, desc[UR4][R2.64] ;  /* 0x0000000402db7981 */ /* 0x020f62000c1e1900 */
[----:B------:R-:W1:Y:S01]  /*0840*/  S2R R194, SR_TID.X ;  /* 0x0000000000c27919 */ /* 0x000e620000002100 */
[C---:B--2---:R-:W-:Y:S02]  /*0850*/  IMAD R8, R4.reuse, R252, RZ ;  /* 0x000000fc04087224 */ /* 0x044fe400078e02ff */
[----:B0-----:R-:W-:-:S03]  /*0860*/  IMAD.WIDE R188, R4, 0x4, R188 ;  /* 0x0000000404bc7825 */ /* 0x001fc600078e02bc */
[----:B------:R-:W-:Y:S01]  /*0870*/  SHF.R.S32.HI R191, RZ, 0x1f, R8 ;  /* 0x0000001fffbf7819 */ /* 0x000fe20000011408 */
[----:B------:R-:W-:Y:S01]  /*0880*/  BSSY B0, `(.L_x_11653) ;  /* 0x0000167000007945 */ /* 0x000fe20003800000 */
[----:B------:R0:W5:Y:S02]  /*0890*/  LDG.E R7, desc[UR4][R188.64] ;  /* 0x00000004bc077981 */ /* 0x000164000c1e1900 */
[----:B------:R-:W-:Y:S02]  /*08a0*/  LEA.HI R8, R191, R8, RZ, 0x2 ;  /* 0x00000008bf087211 */ /* 0x000fe400078f10ff */
[----:B-1----:R-:W-:-:S04]  /*08b0*/  LOP3.LUT R251, R194, 0xff, RZ, 0xc0, !PT ;  /* 0x000000ffc2fb7812 */ /* 0x002fc800078ec0ff */
[----:B------:R-:W-:-:S04]  /*08c0*/  LEA.HI.SX32 R8, R8, R251, 0x1e ;  /* 0x000000fb08087211 */ /* 0x000fc800078ff2ff */
        /* <DEDUP_REMOVED lines=16> */
[----:B------:R-:W0:Y:S01]  /*09d0*/  LDC.64 R26, c[0x0][0x2c8] ;  /* 0x0000b200ff1a7b82 */ /* 0x000e220000000a00 */
[C---:B------:R-:W-:Y:S01]  /*09e0*/  IADD3 R24, R8.reuse, 0x400, RZ ;  /* 0x0000040008187810 */ /* 0x040fe20007ffe0ff */
[----:B------:R1:W5:Y:S01]  /*09f0*/  LDG.E.128 R44, desc[UR4][R190.64] ;  /* 0x00000004be2c7981 */ /* 0x000362000c1e1d00 */
[C---:B------:R-:W-:Y:S02]  /*0a00*/  IADD3 R22, R8.reuse, 0x500, RZ ;  /* 0x0000050008167810 */ /* 0x040fe40007ffe0ff */
[----:B------:R-:W-:Y:S01]  /*0a10*/  IADD3 R20, R8, 0x600, RZ ;  /* 0x0000060008147810 */ /* 0x000fe20007ffe0ff */
[----:B------:R1:W5:Y:S04]  /*0a20*/  LDG.E.128 R40, desc[UR4][R188.64] ;  /* 0x00000004bc287981 */ /* 0x000368000c1e1d00 */
[----:B------:R1:W5:Y:S04]  /*0a30*/  LDG.E.128 R36, desc[UR4][R194.64] ;  /* 0x00000004c2247981 */ /* 0x000368000c1e1d00 */
[----:B------:R1:W5:Y:S01]  /*0a40*/  LDG.E.128 R32, desc[UR4][R192.64] ;  /* 0x00000004c0207981 */ /* 0x000362000c1e1d00 */
[----:B0-----:R-:W-:-:S04]  /*0a50*/  IMAD.WIDE.U32 R24, R24, 0x10, R26 ;  /* 0x0000001018187825 */ /* 0x001fc800078e001a */
[--C-:B------:R-:W-:Y:S01]  /*0a60*/  IMAD.WIDE.U32 R22, R22, 0x10, R26.reuse ;  /* 0x0000001016167825 */ /* 0x100fe200078e001a */
[----:B------:R1:W5:Y:S03]  /*0a70*/  LDG.E.128 R28, desc[UR4][R24.64] ;  /* 0x00000004181c7981 */ /* 0x000366000c1e1d00 */
[----:B------:R-:W-:Y:S02]  /*0a80*/  IMAD.WIDE.U32 R20, R20, 0x10, R26 ;  /* 0x0000001014147825 */ /* 0x000fe400078e001a */
[----:B------:R1:W5:Y:S04]  /*0a90*/  LDG.E.128 R24, desc[UR4][R22.64] ;  /* 0x0000000416187981 */ /* 0x000368000c1e1d00 */
[----:B------:R-:W5:Y:S01]  /*0aa0*/  LDG.E.128 R20, desc[UR4][R20.64] ;  /* 0x0000000414147981 */ /* 0x000f62000c1e1d00 */
[----:B------:R-:W-:-:S02]  /*0ab0*/  MOV R249, RZ ;  /* 0x000000ff00f97202 */ /* 0x000fc40000000f00 */
[----:B------:R-:W-:Y:S01]  /*0ac0*/  MOV R213, RZ ;  /* 0x000000ff00d57202 */ /* 0x000fe20000000f00 */
[----:B-1----:R-:W-:Y:S06]  /*0ad0*/  BRA `(.L_x_11655) ;  /* 0x0000001400047947 */ /* 0x002fec0003800000 */
.L_x_11654:
[----:B------:R-:W-:Y:S01]  /*0ae0*/  IADD3 R213, R213, -0x1, RZ ;  /* 0xffffffffd5d57810 */ /* 0x000fe20007ffe0ff */
[----:B------:R-:W0:Y:S08]  /*0af0*/  LDC.64 R12, c[0x0][0x250] ;  /* 0x00009400ff0c7b82 */ /* 0x000e300000000a00 */
[----:B------:R-:W1:Y:S01]  /*0b00*/  LDC.64 R2, c[0x0][0x2b8] ;  /* 0x0000ae00ff027b82 */ /* 0x000e620000000a00 */
[----:B------:R-:W-:Y:S01]  /*0b10*/  IMAD R213, R213, R252, RZ ;  /* 0x000000fcd5d57224 */ /* 0x000fe200078e02ff */
[C---:B------:R-:W-:Y:S01]  /*0b20*/  IADD3 R235, R8.reuse, 0x400, RZ ;  /* 0x0000040008eb7810 */ /* 0x040fe20007ffe0ff */
[----:B------:R-:W2:Y:S03]  /*0b30*/  LDL R246, [R1] ;  /* 0x0000000001f67983 */ /* 0x000ea60000100800 */
[----:B------:R-:W-:Y:S01]  /*0b40*/  SHF.R.S32.HI R0, RZ, 0x1f, R213 ;  /* 0x0000001fff007819 */ /* 0x000fe200000114d5 */
[----:B------:R-:W3:Y:S01]  /*0b50*/  LDL R245, [R1+0x4] ;  /* 0x0000040001f57983 */ /* 0x000ee20000100800 */
[----:B------:R-:W-:Y:S01]  /*0b60*/  IADD3 R234, R8, 0x500, RZ ;  /* 0x0000050008ea7810 */ /* 0x000fe20007ffe0ff */
[----:B------:R-:W4:Y:S01]  /*0b70*/  LDC.64 R236, c[0x0][0x2c8] ;  /* 0x0000b200ffec7b82 */ /* 0x000f220000000a00 */
[----:B------:R-:W-:Y:S01]  /*0b80*/  LEA.HI R0, R0, R213, RZ, 0x2 ;  /* 0x000000d500007211 */ /* 0x000fe200078f10ff */
[----:B------:R-:W3:Y:S03]  /*0b90*/  LDL R244, [R1+0x8] ;  /* 0x0000080001f47983 */ /* 0x000ee60000100800 */
[----:B------:R-:W-:Y:S01]  /*0ba0*/  LEA.HI.SX32 R221, R0, R251, 0x1e ;  /* 0x000000fb00dd7211 */ /* 0x000fe200078ff2ff */
[----:B------:R-:W3:Y:S02]  /*0bb0*/  LDL R243, [R1+0xc] ;  /* 0x00000c0001f37983 */ /* 0x000ee40000100800 */
[----:B------:R-:W4:Y:S01]  /*0bc0*/  LDC.64 R212, c[0x0][0x238] ;  /* 0x00008e00ffd47b82 */ /* 0x000f220000000a00 */
[----:B0-----:R-:W-:Y:S01]  /*0bd0*/  IMAD.WIDE R202, R4, 0x4, R12 ;  /* 0x0000000404ca7825 */ /* 0x001fe200078e020c */
[----:B------:R-:W-:-:S02]  /*0be0*/  IADD3 R229, R221, 0x200, RZ ;  /* 0x00000200dde57810 */ /* 0x000fc40007ffe0ff */
[C---:B------:R-:W-:Y:S02]  /*0bf0*/  IADD3 R231, R221.reuse, 0x100, RZ ;  /* 0x00000100dde77810 */ /* 0x040fe40007ffe0ff */
[C---:B------:R-:W-:Y:S01]  /*0c00*/  IADD3 R227, R221.reuse, 0x300, RZ ;  /* 0x00000300dde37810 */ /* 0x040fe20007ffe0ff */
[C-C-:B-1----:R-:W-:Y:S01]  /*0c10*/  IMAD.WIDE.U32 R232, R221.reuse, 0x8, R2.reuse ;  /* 0x00000008dde87825 */ /* 0x142fe200078e0002 */
[C---:B------:R-:W-:Y:S01]  /*0c20*/  IADD3 R225, R221.reuse, 0x400, RZ ;  /* 0x00000400dde17810 */ /* 0x040fe20007ffe0ff */
[----:B------:R-:W2:Y:S01]  /*0c30*/  LDG.E R0, desc[UR4][R202.64] ;  /* 0x00000004ca007981 */ /* 0x000ea2000c1e1900 */
[----:B------:R-:W-:Y:S01]  /*0c40*/  IADD3 R223, R221, 0x500, RZ ;  /* 0x00000500dddf7810 */ /* 0x000fe20007ffe0ff */
[--C-:B------:R-:W-:Y:S01]  /*0c50*/  IMAD.WIDE.U32 R228, R229, 0x8, R2.reuse ;  /* 0x00000008e5e47825 */ /* 0x100fe200078e0002 */
[----:B------:R-:W-:Y:S01]  /*0c60*/  IADD3 R221, R221, 0x600, RZ ;  /* 0x00000600dddd7810 */ /* 0x000fe20007ffe0ff */
[----:B------:R-:W3:Y:S01]  /*0c70*/  LDG.E.64 R232, desc[UR4][R232.64] ;  /* 0x00000004e8e87981 */ /* 0x000ee2000c1e1b00 */
[----:B------:R-:W-:Y:S01]  /*0c80*/  IADD3 R11, R8, 0x600, RZ ;  /* 0x00000600080b7810 */ /* 0x000fe20007ffe0ff */
[--C-:B------:R-:W-:Y:S01]  /*0c90*/  IMAD.WIDE.U32 R230, R231, 0x8, R2.reuse ;  /* 0x00000008e7e67825 */ /* 0x100fe200078e0002 */
[----:B------:R-:W0:Y:S01]  /*0ca0*/  LDC.U8 R238, c[0x0][0x2a0] ;  /* 0x0000a800ffee7b82 */ /* 0x000e220000000000 */
[----:B------:R-:W3:Y:S02]  /*0cb0*/  LDG.E.64 R228, desc[UR4][R228.64] ;  /* 0x00000004e4e47981 */ /* 0x000ee4000c1e1b00 */
[----:B------:R-:W-:-:S02]  /*0cc0*/  IMAD.WIDE.U32 R226, R227, 0x8, R2 ;  /* 0x00000008e3e27825 */ /* 0x000fc400078e0002 */
[----:B------:R-:W3:Y:S02]  /*0cd0*/  LDG.E.64 R230, desc[UR4][R230.64] ;  /* 0x00000004e6e67981 */ /* 0x000ee4000c1e1b00 */
[--C-:B----4-:R-:W-:Y:S02]  /*0ce0*/  IMAD.WIDE.U32 R12, R8, 0x10, R212.reuse ;  /* 0x00000010080c7825 */ /* 0x110fe400078e00d4 */
[----:B------:R-:W4:Y:S02]  /*0cf0*/  LDG.E.64 R226, desc[UR4][R226.64] ;  /* 0x00000004e2e27981 */ /* 0x000f24000c1e1b00 */
[--C-:B------:R-:W-:Y:S02]  /*0d00*/  IMAD.WIDE.U32 R16, R216, 0x10, R212.reuse ;  /* 0x00000010d8107825 */ /* 0x100fe400078e00d4 */
[----:B------:R-:W4:Y:S02]  /*0d10*/  LDG.E.128 R12, desc[UR4][R12.64] ;  /* 0x000000040c0c7981 */ /* 0x000f24000c1e1d00 */
[----:B------:R-:W-:-:S02]  /*0d20*/  IMAD.WIDE.U32 R196, R217, 0x10, R212 ;  /* 0x00000010d9c47825 */ /* 0x000fc400078e00d4 */
[----:B------:R-:W4:Y:S02]  /*0d30*/  LDG.E.128 R16, desc[UR4][R16.64] ;  /* 0x0000000410107981 */ /* 0x000f24000c1e1d00 */
[--C-:B------:R-:W-:Y:S02]  /*0d40*/  IMAD.WIDE.U32 R200, R218, 0x10, R212.reuse ;  /* 0x00000010dac87825 */ /* 0x100fe400078e00d4 */
[----:B------:R-:W4:Y:S02]  /*0d50*/  LDG.E.128 R196, desc[UR4][R196.64] ;  /* 0x00000004c4c47981 */ /* 0x000f24000c1e1d00 */
[--C-:B------:R-:W-:Y:S02]  /*0d60*/  IMAD.WIDE.U32 R204, R235, 0x10, R212.reuse ;  /* 0x00000010ebcc7825 */ /* 0x100fe400078e00d4 */
[----:B------:R-:W4:Y:S02]  /*0d70*/  LDG.E.128 R200, desc[UR4][R200.64] ;  /* 0x00000004c8c87981 */ /* 0x000f24000c1e1d00 */
[----:B------:R-:W-:-:S02]  /*0d80*/  IMAD.WIDE.U32 R208, R234, 0x10, R212 ;  /* 0x00000010ead07825 */ /* 0x000fc400078e00d4 */
[----:B------:R-:W4:Y:S02]  /*0d90*/  LDG.E.128 R204, desc[UR4][R204.64] ;  /* 0x00000004cccc7981 */ /* 0x000f24000c1e1d00 */
[--C-:B------:R-:W-:Y:S02]  /*0da0*/  IMAD.WIDE.U32 R224, R225, 0x8, R2.reuse ;  /* 0x00000008e1e07825 */ /* 0x100fe400078e0002 */
[----:B------:R-:W4:Y:S02]  /*0db0*/  LDG.E.128 R208, desc[UR4][R208.64] ;  /* 0x00000004d0d07981 */ /* 0x000f24000c1e1d00 */
[----:B------:R-:W-:Y:S02]  /*0dc0*/  IMAD.WIDE.U32 R220, R221, 0x8, R2 ;  /* 0x00000008dddc7825 */ /* 0x000fe400078e0002 */
[----:B------:R-:W4:Y:S02]  /*0dd0*/  LDG.E.64 R224, desc[UR4][R224.64] ;  /* 0x00000004e0e07981 */ /* 0x000f24000c1e1b00 */
[----:B------:R-:W-:-:S02]  /*0de0*/  IMAD.WIDE.U32 R212, R11, 0x10, R212 ;  /* 0x000000100bd47825 */ /* 0x000fc400078e00d4 */
[----:B------:R-:W4:Y:S02]  /*0df0*/  LDG.E.64 R220, desc[UR4][R220.64] ;  /* 0x00000004dcdc7981 */ /* 0x000f24000c1e1b00 */
[----:B------:R-:W-:Y:S02]  /*0e00*/  IMAD.WIDE.U32 R222, R223, 0x8, R2 ;  /* 0x00000008dfde7825 */ /* 0x000fe400078e0002 */
[----:B------:R-:W4:Y:S04]  /*0e10*/  LDG.E.128 R212, desc[UR4][R212.64] ;  /* 0x00000004d4d47981 */ /* 0x000f28000c1e1d00 */
[----:B------:R-:W4:Y:S01]  /*0e20*/  LDG.E.64 R222, desc[UR4][R222.64] ;  /* 0x00000004dede7981 */ /* 0x000f22000c1e1b00 */
[----:B------:R-:W-:Y:S02]  /*0e30*/  MOV R3, UR16 ;  /* 0x0000001000037c02 */ /* 0x000fe40008000f00 */
[----:B------:R-:W-:-:S02]  /*0e40*/  MOV R2, UR17 ;  /* 0x0000001100027c02 */ /* 0x000fc40008000f00 */
[----:B------:R-:W-:-:S04]  /*0e50*/  ISETP.NE.U32.AND P0, PT, R3, RZ, PT ;  /* 0x000000ff0300720c */ /* 0x000fc80003f05070 */
[----:B------:R-:W-:-:S13]  /*0e60*/  ISETP.NE.AND.EX P0, PT, R2, RZ, PT, P0 ;  /* 0x000000ff0200720c */ /* 0x000fda0003f05300 */
[----:B------:R1:W5:Y:S04]  /*0e70*/  @P0 LDG.E.128 R44, desc[UR4][R190.64] ;  /* 0x00000004be2c0981 */ /* 0x000368000c1e1d00 */
[----:B------:R0:W5:Y:S04]  /*0e80*/  @P0 LDG.E.128 R40, desc[UR4][R188.64] ;  /* 0x00000004bc280981 */ /* 0x000168000c1e1d00 */
[----:B------:R0:W5:Y:S01]  /*0e90*/  @P0 LDG.E.128 R36, desc[UR4][R194.64] ;  /* 0x00000004c2240981 */ /* 0x000162000c1e1d00 */
[----:B-1----:R-:W-:-:S03]  /*0ea0*/  @P0 IMAD.WIDE.U32 R190, R234, 0x10, R236 ;  /* 0x00000010eabe0825 */ /* 0x002fc600078e00ec */
[----:B------:R1:W5:Y:S01]  /*0eb0*/  @P0 LDG.E.128 R32, desc[UR4][R192.64] ;  /* 0x00000004c0200981 */ /* 0x000362000c1e1d00 */
[----:B0-----:R-:W-:-:S03]  /*0ec0*/  @P0 IMAD.WIDE.U32 R188, R235, 0x10, R236 ;  /* 0x00000010ebbc0825 */ /* 0x001fc600078e00ec */
[----:B------:R-:W5:Y:S01]  /*0ed0*/  @P0 LDG.E.128 R24, desc[UR4][R190.64] ;  /* 0x00000004be180981 */ /* 0x000f62000c1e1d00 */
[----:B------:R-:W-:-:S03]  /*0ee0*/  @P0 IMAD.WIDE.U32 R194, R11, 0x10, R236 ;  /* 0x000000100bc20825 */ /* 0x000fc600078e00ec */
[----:B------:R-:W5:Y:S04]  /*0ef0*/  @P0 LDG.E.128 R28, desc[UR4][R188.64] ;  /* 0x00000004bc1c0981 */ /* 0x000f68000c1e1d00 */
[----:B------:R0:W5:Y:S01]  /*0f00*/  @P0 LDG.E.128 R20, desc[UR4][R194.64] ;  /* 0x00000004c2140981 */ /* 0x000162000c1e1d00 */
[----:B------:R-:W-:-:S04]  /*0f10*/  ISETP.NE.AND P0, PT, R238, RZ, PT ;  /* 0x000000ffee00720c */ /* 0x000fc80003f05270 */
[----:B--2---:R-:W-:Y:S02]  /*0f20*/  FSEL R0, R0, RZ, !P0 ;  /* 0x000000ff00007208 */ /* 0x004fe40004000000 */
[----:B---3--:R-:W-:Y:S02]  /*0f30*/  MOV R234, R232 ;  /* 0x000000e800ea7202 */ /* 0x008fe40000000f00 */
[----:B-1----:R-:W-:Y:S02]  /*0f40*/  SHF.R.U64 R192, R232, 0x10, R233 ;  /* 0x00000010e8c07819 */ /* 0x002fe400000012e9 */
[----:B------:R-:W-:Y:S01]  /*0f50*/  SHF.R.U64 R193, R228, 0x10, R229 ;  /* 0x00000010e4c17819 */ /* 0x000fe200000012e5 */
[----:B------:R-:W-:Y:S01]  /*0f60*/  HADD2.F32 R234, -RZ, R234.H0_H0 ;  /* 0x200000eaffea7230 */ /* 0x000fe20000004100 */
[----:B------:R-:W-:Y:S02]  /*0f70*/  MOV R239, R228 ;  /* 0x000000e400ef7202 */ /* 0x000fe40000000f00 */
[----:B------:R-:W-:-:S02]  /*0f80*/  MOV R235, R233 ;  /* 0x000000e900eb7202 */ /* 0x000fc40000000f00 */
[----:B------:R-:W-:Y:S02]  /*0f90*/  SHF.R.U32.HI R232, RZ, 0x10, R233 ;  /* 0x00000010ffe87819 */ /* 0x000fe400000116e9 */
[----:B0-----:R-:W-:Y:S01]  /*0fa0*/  SHF.R.U64 R194, R230, 0x10, R231 ;  /* 0x00000010e6c27819 */ /* 0x001fe200000012e7 */
        /* <DEDUP_REMOVED lines=20> */
[C---:B------:R-:W-:Y:S01]  /*10f0*/  FADD.FTZ R206, -R0.reuse, R209 ;  /* 0x000000d100ce7221 */ /* 0x040fe20000010100 */
[----:B------:R-:W-:Y:S01]  /*1100*/  MOV R233, R230 ;  /* 0x000000e600e97202 */ /* 0x000fe20000000f00 */
[----:B------:R-:W-:Y:S01]  /*1110*/  FADD.FTZ R208, -R0, R211 ;  /* 0x000000d300d07221 */ /* 0x000fe20000010100 */
[----:B------:R-:W-:Y:S01]  /*1120*/  MOV R229, R227 ;  /* 0x000000e300e57202 */ /* 0x000fe20000000f00 */
[----:B------:R-:W-:Y:S01]  /*1130*/  HADD2.F32 R193, -RZ, R193.H0_H0 ;  /* 0x200000c1ffc17230 */ /* 0x000fe20000004100 */
[----:B------:R-:W-:-:S02]  /*1140*/  SHF.R.U32.HI R226, RZ, 0x10, R227 ;  /* 0x00000010ffe27819 */ /* 0x000fc400000116e3 */
[----:B------:R-:W-:Y:S02]  /*1150*/  MOV R231, R224 ;  /* 0x000000e000e77202 */ /* 0x000fe40000000f00 */
[----:B------:R-:W-:Y:S01]  /*1160*/  SHF.R.U64 R190, R224, 0x10, R225 ;  /* 0x00000010e0be7819 */ /* 0x000fe200000012e1 */
        /* <DEDUP_REMOVED lines=19> */
[C---:B-----5:R-:W-:Y:S01]  /*12a0*/  FMUL.FTZ R18, R7.reuse, R18 ;  /* 0x0000001207127220 */ /* 0x060fe20000410000 */
[----:B------:R-:W-:Y:S01]  /*12b0*/  HADD2.F32 R192, -RZ, R192.H0_H0 ;  /* 0x200000c0ffc07230 */ /* 0x000fe20000004100 */
[----:B------:R-:W-:Y:S01]  /*12c0*/  MOV R223, R220 ;  /* 0x000000dc00df7202 */ /* 0x000fe20000000f00 */
[C---:B------:R-:W-:Y:S01]  /*12d0*/  FMUL.FTZ R0, R7.reuse, R195 ;  /* 0x000000c307007220 */ /* 0x040fe20000410000 */
[----:B------:R-:W-:Y:S01]  /*12e0*/  SHF.R.U64 R188, R220, 0x10, R221 ;  /* 0x00000010dcbc7819 */ /* 0x000fe200000012dd */
        /* <DEDUP_REMOVED lines=10> */
[----:B------:R-:W-:Y:S01]  /*1390*/  FADD.FTZ R195, RZ, R212 ;  /* 0x000000d4ffc37221 */ /* 0x000fe20000010000 */
[----:B------:R-:W-:Y:S01]  /*13a0*/  FFMA.FTZ R193, R0, R212, RZ ;  /* 0x000000d400c17223 */ /* 0x000fe200000100ff */
[----:B------:R-:W-:Y:S01]  /*13b0*/  FADD.FTZ R129, R129, R192 ;  /* 0x000000c081817221 */ /* 0x000fe20000010000 */
[----:B------:R-:W-:Y:S01]  /*13c0*/  FFMA.FTZ R101, R214, R192, R101 ;  /* 0x000000c0d6657223 */ /* 0x000fe20000010065 */
[----:B------:R-:W-:Y:S01]  /*13d0*/  FMUL.FTZ R11, R7, R11 ;  /* 0x0000000b070b7220 */ /* 0x000fe20000410000 */
[----:B------:R-:W-:Y:S01]  /*13e0*/  FMUL.FTZ R245, R244, R235 ;  /* 0x000000ebf4f57220 */ /* 0x000fe20000410000 */
[----:B------:R-:W-:Y:S01]  /*13f0*/  FADD.FTZ R192, R195, R246 ;  /* 0x000000f6c3c07221 */ /* 0x000fe20000010000 */
[----:B------:R-:W-:Y:S01]  /*1400*/  FFMA.FTZ R193, R214, R246, R193 ;  /* 0x000000f6d6c17223 */ /* 0x000fe200000100c1 */
[----:B------:R-:W-:Y:S01]  /*1410*/  FMUL.FTZ R244, R243, R232 ;  /* 0x000000e8f3f47220 */ /* 0x000fe20000410000 */
[----:B------:R-:W-:-:S02]  /*1420*/  HADD2.F32 R243, -RZ, R233.H0_H0 ;  /* 0x200000e9fff37230 */ /* 0x000fc40000004100 */
[C---:B------:R-:W-:Y:S01]  /*1430*/  FMUL.FTZ R13, R7.reuse, R16 ;  /* 0x00000010070d7220 */ /* 0x040fe20000410000 */
[----:B------:R-:W-:Y:S01]  /*1440*/  FMUL.FTZ R12, R7, R12 ;  /* 0x0000000c070c7220 */ /* 0x000fe20000410000 */
[----:B------:R-:W-:Y:S01]  /*1450*/  FADD.FTZ R192, R192, R245 ;  /* 0x000000f5c0c07221 */ /* 0x000fe20000010000 */
[----:B------:R-:W-:Y:S01]  /*1460*/  FFMA.FTZ R193, R11, R245, R193 ;  /* 0x000000f50bc17223 */ /* 0x000fe200000100c1 */
[----:B------:R-:W-:Y:S01]  /*1470*/  MOV R242, R221 ;  /* 0x000000dd00f27202 */ /* 0x000fe20000000f00 */
[----:B------:R-:W-:Y:S02]  /*1480*/  HADD2.F32 R194, -RZ, R194.H0_H0 ;  /* 0x200000c2ffc27230 */ /* 0x000fe40000004100 */
        /* <DEDUP_REMOVED lines=166> */
.L_x_11655:
[----:B------:R-:W-:Y:S05]  /*1ef0*/  BSYNC B0 ;  /* 0x0000000000007941 */ /* 0x000fea0003800000 */
.L_x_11653:
        /* <DEDUP_REMOVED lines=24> */
[----:B------:R0:W1:Y:S04]  /*2080*/  SHFL.DOWN PT, R213, R194, 0x1, 0x1f ;  /* 0x08201f00c2d57f89 */ /* 0x00006800000e0000 */
[----:B------:R0:W2:Y:S02]  /*2090*/  SHFL.DOWN PT, R189, R193, 0x1, 0x1f ;  /* 0x08201f00c1bd7f89 */ /* 0x0000a400000e0000 */
.L_x_11750:
[----:B------:R-:W3:Y:S01]  /*20a0*/  S2R R191, SR_CgaCtaId ;  /* 0x0000000000bf7919 */ /* 0x000ee20000008800 */
[----:B------:R-:W-:Y:S01]  /*20b0*/  @!P0 LOP3.LUT R250, R250, 0x7, RZ, 0xc0, !PT ;  /* 0x00000007fafa8812 */ /* 0x000fe200078ec0ff */
[----:B-1----:R-:W-:Y:S01]  /*20c0*/  FADD.FTZ R188, R194, R213 ;  /* 0x000000d5c2bc7221 */ /* 0x002fe20000010000 */
[----:B------:R-:W-:Y:S01]  /*20d0*/  MOV R192, 0x400 ;  /* 0x0000040000c07802 */ /* 0x000fe20000000f00 */
[----:B--2---:R-:W-:Y:S01]  /*20e0*/  FADD.FTZ R189, R193, R189 ;  /* 0x000000bdc1bd7221 */ /* 0x004fe20000010000 */
[----:B------:R-:W-:Y:S01]  /*20f0*/  @!P0 IADD3 R250, R190, R250, RZ ;  /* 0x000000fabefa8210 */ /* 0x000fe20007ffe0ff */
[----:B------:R-:W-:Y:S05]  /*2100*/  WARPSYNC.ALL ;  /* 0x0000000000007948 */ /* 0x000fea0003800000 */
[C---:B-----5:R-:W-:Y:S01]  /*2110*/  ISETP.GE.AND P4, PT, R219.reuse, 0x1, PT ;  /* 0x00000001db00780c */ /* 0x060fe20003f86270 */
[----:B------:R-:W-:Y:S01]  /*2120*/  HFMA2.MMA R213, -RZ, RZ, 0, 0 ;  /* 0x00000000ffd57435 */ /* 0x000fe200000001ff */
[----:B------:R-:W1:Y:S11]  /*2130*/  LDC.U8 R249, c[0x0][0x2a0] ;  /* 0x0000a800fff97b82 */ /* 0x000e760000000000 */
[----:B------:R-:W-:-:S05]  /*2140*/  @P4 IADD3 R219, R219, -0x1, RZ ;  /* 0xffffffffdbdb4810 */ /* 0x000fca0007ffe0ff */
[----:B------:R-:W-:Y:S01]  /*2150*/  @P4 IMAD R219, R219, R252, RZ ;  /* 0x000000fcdbdb4224 */ /* 0x000fe200078e02ff */
[----:B---3--:R-:W-:-:S04]  /*2160*/  LEA R192, R191, R192, 0x18 ;  /* 0x000000c0bfc07211 */ /* 0x008fc800078ec0ff */
[----:B0-----:R-:W-:Y:S02]  /*2170*/  @P4 SHF.R.S32.HI R193, RZ, 0x1f, R219 ;  /* 0x0000001fffc14819 */ /* 0x001fe400000114db */
[-C--:B------:R-:W-:Y:S02]  /*2180*/  @!P0 LEA R250, R250, R192.reuse, 0x3 ;  /* 0x000000c0fafa8211 */ /* 0x080fe400078e18ff */
[----:B------:R-:W-:Y:S02]  /*2190*/  LEA R192, R190, R192, 0x3 ;  /* 0x000000c0bec07211 */ /* 0x000fe400078e18ff */
[----:B------:R-:W-:Y:S01]  /*21a0*/  @P4 LEA.HI R193, R193, R219, RZ, 0x2 ;  /* 0x000000dbc1c14211 */ /* 0x000fe200078f10ff */
[----:B------:R-:W-:Y:S03]  /*21b0*/  @!P0 STS.64 [R250+0x7000], R188 ;  /* 0x007000bcfa008388 */ /* 0x000fe60000000a00 */
[----:B------:R-:W-:Y:S01]  /*21c0*/  @P4 LEA.HI.SX32 R213, R193, R251, 0x1e ;  /* 0x000000fbc1d54211 */ /* 0x000fe200078ff2ff */
        /* <DEDUP_REMOVED lines=17> */
[----:B------:R-:W2:Y:S02]  /*22e0*/  @P4 LDC.64 R188, c[0x0][0x220] ;  /* 0x00008800ffbc4b82 */ /* 0x000ea40000000a00 */
[----:B--2---:R-:W-:-:S06]  /*22f0*/  @P4 IMAD.WIDE.U32 R188, R213, 0x8, R188 ;  /* 0x00000008d5bc4825 */ /* 0x004fcc00078e00bc */
[----:B------:R-:W2:Y:S01]  /*2300*/  @P4 LDG.E.64 R188, desc[UR4][R188.64] ;  /* 0x00000004bcbc4981 */ /* 0x000ea2000c1e1b00 */
[----:B0-----:R-:W-:Y:S02]  /*2310*/  FADD.FTZ R190, R190, R192 ;  /* 0x000000c0bebe7221 */ /* 0x001fe40000010000 */
[----:B------:R-:W0:Y:S02]  /*2320*/  @P4 LDC R192, c[0x0][0x29c] ;  /* 0x0000a700ffc04b82 */ /* 0x000e240000000800 */
[----:B------:R-:W-:-:S06]  /*2330*/  FADD.FTZ R194, R194, R190 ;  /* 0x000000bec2c27221 */ /* 0x000fcc0000010000 */
[----:B------:R-:W3:Y:S01]  /*2340*/  @P4 LDC R190, c[0x0][0x29c] ;  /* 0x0000a700ffbe4b82 */ /* 0x000ee20000000800 */
[----:B------:R-:W-:Y:S01]  /*2350*/  FADD.FTZ R191, R191, R193 ;  /* 0x000000c1bfbf7221 */ /* 0x000fe20000010000 */
[----:B------:R-:W-:-:S03]  /*2360*/  @!P6 ISETP.NE.U32.AND P1, PT, R3, RZ, PT ;  /* 0x000000ff0300e20c */ /* 0x000fc60003f25070 */
[----:B------:R-:W-:Y:S01]  /*2370*/  FADD.FTZ R191, R195, R191 ;  /* 0x000000bfc3bf7221 */ /* 0x000fe20000010000 */
[----:B------:R-:W-:Y:S01]  /*2380*/  FMUL.FTZ R195, R194, UR10 ;  /* 0x0000000ac2c37c20 */ /* 0x000fe20008410000 */
[----:B-1----:R-:W-:Y:S01]  /*2390*/  ISETP.NE.AND P2, PT, R249, RZ, PT ;  /* 0x000000fff900720c */ /* 0x002fe20003f45270 */
[----:B------:R-:W-:Y:S01]  /*23a0*/  BSSY B0, `(.L_x_11657) ;  /* 0x0000013000007945 */ /* 0x000fe20003800000 */
[----:B------:R-:W-:Y:S01]  /*23b0*/  @!P6 ISETP.NE.AND.EX P1, PT, R2, RZ, PT, P1 ;  /* 0x000000ff0200e20c */ /* 0x000fe20003f25310 */
[----:B------:R-:W-:Y:S01]  /*23c0*/  FMUL.FTZ R194, R191, UR10 ;  /* 0x0000000abfc27c20 */ /* 0x000fe20008410000 */
[----:B------:R-:W-:Y:S02]  /*23d0*/  @!P6 ISETP.NE.U32.AND P0, PT, R3, RZ, PT ;  /* 0x000000ff0300e20c */ /* 0x000fe40003f05070 */
[----:B------:R-:W-:Y:S02]  /*23e0*/  FSEL R195, R195, RZ, !P2 ;  /* 0x000000ffc3c37208 */ /* 0x000fe40005000000 */
[----:B--2---:R-:W-:-:S02]  /*23f0*/  @P4 PRMT R247, R188, 0x7610, R247 ;  /* 0x00007610bcf74816 */ /* 0x004fc400000000f7 */
[--C-:B------:R-:W-:Y:S02]  /*2400*/  @P4 SHF.R.U64 R188, R188, 0x10, R189.reuse ;  /* 0x00000010bcbc4819 */ /* 0x100fe400000012bd */
[--C-:B------:R-:W-:Y:S02]  /*2410*/  @P4 PRMT R247, R247, 0x5410, R189.reuse ;  /* 0x00005410f7f74816 */ /* 0x100fe400000000bd */
[----:B------:R-:W-:Y:S02]  /*2420*/  @P4 SHF.R.U32.HI R189, RZ, 0x10, R189 ;  /* 0x00000010ffbd4819 */ /* 0x000fe400000116bd */
[----:B------:R-:W-:Y:S02]  /*2430*/  @P4 PRMT R248, R188, 0x7610, R248 ;  /* 0x00007610bcf84816 */ /* 0x000fe400000000f8 */
[----:B------:R-:W-:Y:S02]  /*2440*/  @!P6 FSEL R188, R44, RZ, P1 ;  /* 0x000000ff2cbce208 */ /* 0x000fe40000800000 */
[----:B------:R-:W-:Y:S01]  /*2450*/  @P4 PRMT R248, R248, 0x5410, R189 ;  /* 0x00005410f8f84816 */ /* 0x000fe200000000bd */
[----:B0--3--:R-:W-:Y:S06]  /*2460*/  @!P6 BRA `(.L_x_11658) ;  /* 0x000000000018e947 */ /* 0x009fec0003800000 */
[----:B------:R-:W-:Y:S01]  /*2470*/  ISETP.NE.U32.AND P1, PT, R3, RZ, PT ;  /* 0x000000ff0300720c */ /* 0x000fe20003f25070 */
[----:B------:R-:W-:-:S03]  /*2480*/  FFMA.FTZ R189, R0, R194, R195 ;  /* 0x000000c200bd7223 */ /* 0x000fc600000100c3 */
[----:B------:R-:W-:Y:S01]  /*2490*/  ISETP.NE.AND.EX P1, PT, R2, RZ, PT, P1 ;  /* 0x000000ff0200720c */ /* 0x000fe20003f25310 */
[----:B------:R-:W-:-:S04]  /*24a0*/  FADD.FTZ R188, R212, -R189 ;  /* 0x800000bdd4bc7221 */ /* 0x000fc80000010000 */
[----:B------:R-:W-:-:S08]  /*24b0*/  FMUL.FTZ R188, R7, R188 ;  /* 0x000000bc07bc7220 */ /* 0x000fd00000410000 */
[----:B------:R-:W-:-:S07]  /*24c0*/  @P1 FADD.FTZ R188, R44, R188 ;  /* 0x000000bc2cbc1221 */ /* 0x000fce0000010000 */
.L_x_11658:
[----:B------:R-:W-:Y:S05]  /*24d0*/  BSYNC B0 ;  /* 0x0000000000007941 */ /* 0x000fea0003800000 */
.L_x_11657:
        /* <DEDUP_REMOVED lines=13> */
.L_x_11660:
[----:B------:R-:W-:Y:S05]  /*25b0*/  BSYNC B0 ;  /* 0x0000000000007941 */ /* 0x000fea0003800000 */
.L_x_11659:
        /* <DEDUP_REMOVED lines=21> */
.L_x_11662:
[----:B------:R-:W-:Y:S05]  /*2710*/  BSYNC B0 ;  /* 0x0000000000007941 */ /* 0x000fea0003800000 */
.L_x_11661:
        /* <DEDUP_REMOVED lines=18> */
.L_x_11664:
[----:B------:R-:W-:Y:S05]  /*2840*/  BSYNC B0 ;  /* 0x0000000000007941 */ /* 0x000fea0003800000 */
.L_x_11663:
        /* <DEDUP_REMOVED lines=27> */
.L_x_11666:
[----:B------:R-:W-:Y:S05]  /*2a00*/  BSYNC B0 ;  /* 0x0000000000007941 */ /* 0x000fea0003800000 */
.L_x_11665:
        /* <DEDUP_REMOVED lines=13> */
.L_x_11668:
[----:B------:R-:W-:Y:S05]  /*2ae0*/  BSYNC B0 ;  /* 0x0000000000007941 */ /* 0x000fea0003800000 */
.L_x_11667:
        /* <DEDUP_REMOVED lines=9> */
.L_x_11670:
[----:B------:R-:W-:Y:S05]  /*2b80*/  BSYNC B0 ;  /* 0x0000000000007941 */ /* 0x000fea0003800000 */
.L_x_11669:
        /* <DEDUP_REMOVED lines=18> */
.L_x_11672:
[----:B------:R-:W-:Y:S05]  /*2cb0*/  BSYNC B0 ;  /* 0x0000000000007941 */ /* 0x000fea0003800000 */
.L_x_11671:
        /* <DEDUP_REMOVED lines=18> */
.L_x_11674:
[----:B------:R-:W-:Y:S05]  /*2de0*/  BSYNC B0 ;  /* 0x0000000000007941 */ /* 0x000fea0003800000 */
.L_x_11673:
        /* <DEDUP_REMOVED lines=17> */
.L_x_11676:
[----:B------:R-:W-:Y:S05]  /*2f00*/  BSYNC B0 ;  /* 0x0000000000007941 */ /* 0x000fea0003800000 */
.L_x_11675:
        /* <DEDUP_REMOVED lines=24> */
.L_x_11678:
[----:B------:R-:W-:Y:S05]  /*3090*/  BSYNC B0 ;  /* 0x0000000000007941 */ /* 0x000fea0003800000 */
.L_x_11677:
        /* <DEDUP_REMOVED lines=15> */
.L_x_11680:
[----:B------:R-:W-:Y:S05]  /*3190*/  BSYNC B0 ;  /* 0x0000000000007941 */ /* 0x000fea0003800000 */
.L_x_11679:
        /* <DEDUP_REMOVED lines=9> */
.L_x_11682:
[----:B------:R-:W-:Y:S05]  /*3230*/  BSYNC B0 ;  /* 0x0000000000007941 */ /* 0x000fea0003800000 */
.L_x_11681:
        /* <DEDUP_REMOVED lines=13> */
.L_x_11684:
[----:B------:R-:W-:Y:S05]  /*3310*/  BSYNC B0 ;  /* 0x0000000000007941 */ /* 0x000fea0003800000 */
.L_x_11683:
        /* <DEDUP_REMOVED lines=21> */
.L_x_11686:
[----:B------:R-:W-:Y:S05]  /*3470*/  BSYNC B0 ;  /* 0x0000000000007941 */ /* 0x000fea0003800000 */
.L_x_11685:
        /* <DEDUP_REMOVED lines=18> */
.L_x_11688:
[----:B------:R-:W-:Y:S05]  /*35a0*/  BSYNC B0 ;  /* 0x0000000000007941 */ /* 0x000fea0003800000 */
.L_x_11687:
        /* <DEDUP_REMOVED lines=23> */
.L_x_11690:
[----:B------:R-:W-:Y:S05]  /*3720*/  BSYNC B0 ;  /* 0x0000000000007941 */ /* 0x000fea0003800000 */
.L_x_11689:
        /* <DEDUP_REMOVED lines=13> */
.L_x_11692:
[----:B------:R-:W-:Y:S05]  /*3800*/  BSYNC B0 ;  /* 0x0000000000007941 */ /* 0x000fea0003800000 */
.L_x_11691:
        /* <DEDUP_REMOVED lines=9> */
.L_x_11694:
[----:B------:R-:W-:Y:S05]  /*38a0*/  BSYNC B0 ;  /* 0x0000000000007941 */ /* 0x000fea0003800000 */
.L_x_11693:
        /* <DEDUP_REMOVED lines=20> */
.L_x_11696:
[----:B------:R-:W-:Y:S05]  /*39f0*/  BSYNC B0 ;  /* 0x0000000000007941 */ /* 0x000fea0003800000 */
.L_x_11695:
        /* <DEDUP_REMOVED lines=13> */
.L_x_11698:
[----:B------:R-:W-:Y:S05]  /*3ad0*/  BSYNC B0 ;  /* 0x0000000000007941 */ /* 0x000fea0003800000 */
.L_x_11697:
        /* <DEDUP_REMOVED lines=21> */
.L_x_11700:
[----:B------:R-:W-:Y:S05]  /*3c30*/  BSYNC B0 ;  /* 0x0000000000007941 */ /* 0x000fea0003800000 */
.L_x_11699:
        /* <DEDUP_REMOVED lines=23> */
.L_x_11702:
[----:B------:R-:W-:Y:S05]  /*3db0*/  BSYNC B0 ;  /* 0x0000000000007941 */ /* 0x000fea0003800000 */
.L_x_11701:
        /* <DEDUP_REMOVED lines=15> */
.L_x_11704:
[----:B------:R-:W-:Y:S05]  /*3eb0*/  BSYNC B0 ;  /* 0x0000000000007941 */ /* 0x000fea0003800000 */
.L_x_11703:
        /* <DEDUP_REMOVED lines=9> */
.L_x_11706:
[----:B------:R-:W-:Y:S05]  /*3f50*/  BSYNC B0 ;  /* 0x0000000000007941 */ /* 0x000fea0003800000 */
.L_x_11705:
        /* <DEDUP_REMOVED lines=13> */
.L_x_11708:
[----:B------:R-:W-:Y:S05]  /*4030*/  BSYNC B0 ;  /* 0x0000000000007941 */ /* 0x000fea0003800000 */
.L_x_11707:
        /* <DEDUP_REMOVED lines=23> */
.L_x_11710:
[----:B------:R-:W-:Y:S05]  /*41b0*/  BSYNC B0 ;  /* 0x0000000000007941 */ /* 0x000fea0003800000 */
.L_x_11709:
        /* <DEDUP_REMOVED lines=13> */
.L_x_11712:
[----:B------:R-:W-:Y:S05]  /*4290*/  BSYNC B0 ;  /* 0x0000000000007941 */ /* 0x000fea0003800000 */
.L_x_11711:
[----:B------:R-:W0:Y:S01]  /*42a0*/  @P1 LDC.64 R218, c[0x0][0x308] ;  /* 0x0000c200ffda1b82 */ /* 0x000e220000000a00 */
[----:B------:R-:W-:Y:S02]  /*42b0*/  @P4 HADD2.F32 R217, -RZ, R248.H1_H1 ;  /* 0x300000f8ffd94230 */ /* 0x000fe40000004100 */
[----:B-1----:R-:W-:Y:S01]  /*42c0*/  @P4 FMUL.FTZ R192, R191, R192 ;  /* 0x000000c0bfc04220 */ /* 0x002fe20000410000 */
[----:B------:R-:W-:Y:S01]  /*42d0*/  @P4 FMUL.FTZ R193, R58, R193 ;  /* 0x000000c13ac14220 */ /* 0x000fe20000410000 */
[----:B------:R-:W-:Y:S01]  /*42e0*/  SEL R188, R188, R184, P0 ;  /* 0x000000b8bcbc7207 */ /* 0x000fe20000000000 */
[----:B------:R-:W-:Y:S01]  /*42f0*/  BSSY B0, `(.L_x_11713) ;  /* 0x0000016000007945 */ /* 0x000fe20003800000 */
[-C--:B------:R-:W-:Y:S01]  /*4300*/  @P4 FFMA.FTZ R167, R217, R192.reuse, R167 ;  /* 0x000000c0d9a74223 */ /* 0x080fe200000100a7 */
[----:B------:R-:W-:Y:S01]  /*4310*/  @P4 FMUL.FTZ R192, R59, R192 ;  /* 0x000000c03bc04220 */ /* 0x000fe20000410000 */
[----:B------:R-:W-:Y:S02]  /*4320*/  @P4 F2FP.F16.F32.PACK_AB R193, RZ, R193 ;  /* 0x000000c1ffc1423e */ /* 0x000fe400000000ff */
[----:B------:R-:W-:-:S02]  /*4330*/  SEL R189, R189, R185, P0 ;  /* 0x000000b9bdbd7207 */ /* 0x000fc40000000000 */
[----:B------:R-:W-:Y:S02]  /*4340*/  @P4 F2FP.F16.F32.PACK_AB R192, RZ, R192 ;  /* 0x000000c0ffc0423e */ /* 0x000fe400000000ff */
        /* <DEDUP_REMOVED lines=16> */
.L_x_11714:
[----:B------:R-:W-:Y:S05]  /*4450*/  BSYNC B0 ;  /* 0x0000000000007941 */ /* 0x000fea0003800000 */
.L_x_11713:
        /* <DEDUP_REMOVED lines=15> */
.L_x_11716:
[----:B------:R-:W-:Y:S05]  /*4550*/  BSYNC B0 ;  /* 0x0000000000007941 */ /* 0x000fea0003800000 */
.L_x_11715:
        /* <DEDUP_REMOVED lines=9> */
.L_x_11718:
[----:B------:R-:W-:Y:S05]  /*45f0*/  BSYNC B0 ;  /* 0x0000000000007941 */ /* 0x000fea0003800000 */
.L_x_11717:
        /* <DEDUP_REMOVED lines=13> */
.L_x_11720:
[----:B------:R-:W-:Y:S05]  /*46d0*/  BSYNC B0 ;  /* 0x0000000000007941 */ /* 0x000fea0003800000 */
.L_x_11719:
        /* <DEDUP_REMOVED lines=23> */
.L_x_11722:
[----:B------:R-:W-:Y:S05]  /*4850*/  BSYNC B0 ;  /* 0x0000000000007941 */ /* 0x000fea0003800000 */
.L_x_11721:
        /* <DEDUP_REMOVED lines=13> */
.L_x_11724:
[----:B------:R-:W-:Y:S05]  /*4930*/  BSYNC B0 ;  /* 0x0000000000007941 */ /* 0x000fea0003800000 */
.L_x_11723:
        /* <DEDUP_REMOVED lines=16> */
[----:B0-----:R-:W-:Y:S01]  /*4a40*/  @P1 IMAD.WIDE.U32 R192, R192, 0x10, R218 ;  /* 0x00000010c0c01825 */ /* 0x001fe200078e00da */
[----:B------:R-:W-:-:S02]  /*4a50*/  @!P6 ISETP.NE.U32.AND P2, PT, R3, RZ, PT ;  /* 0x000000ff0300e20c */ /* 0x000fc40003f45070 */
[----:B------:R-:W-:Y:S02]  /*4a60*/  @!P6 ISETP.NE.U32.AND P3, PT, R3, RZ, PT ;  /* 0x000000ff0300e20c */ /* 0x000fe40003f65070 */
[----:B------:R0:W-:Y:S01]  /*4a70*/  @P1 STG.E.128 desc[UR4][R192.64], R188 ;  /* 0x000000bcc0001986 */ /* 0x0001e2000c101d04 */
[----:B------:R-:W-:Y:S01]  /*4a80*/  @!P6 ISETP.NE.AND.EX P2, PT, R2, RZ, PT, P2 ;  /* 0x000000ff0200e20c */ /* 0x000fe20003f45320 */
[----:B------:R-:W-:-:S12]  /*4a90*/  @!P4 BRA `(.L_x_11726) ;  /* 0x000000000020c947 */ /* 0x000fd80003800000 */
        /* <DEDUP_REMOVED lines=8> */
.L_x_11726:
[----:B------:R-:W-:Y:S05]  /*4b20*/  BSYNC B0 ;  /* 0x0000000000007941 */ /* 0x000fea0003800000 */
.L_x_11725:
[----:B------:R-:W-:Y:S01]  /*4b30*/  BSSY B0, `(.L_x_11727) ;  /* 0x000000a000007945 */ /* 0x000fe20003800000 */
[----:B01----:R-:W-:-:S03]  /*4b40*/  IADD3 R190, R213, 0x600, RZ ;  /* 0x00000600d5be7810 */ /* 0x003fc60007ffe0ff */
        /* <DEDUP_REMOVED lines=8> */
.L_x_11728:
[----:B------:R-:W-:Y:S05]  /*4bd0*/  BSYNC B0 ;  /* 0x0000000000007941 */ /* 0x000fea0003800000 */
.L_x_11727:
        /* <DEDUP_REMOVED lines=9> */
.L_x_11730:
[----:B------:R-:W-:Y:S05]  /*4c70*/  BSYNC B0 ;  /* 0x0000000000007941 */ /* 0x000fea0003800000 */
.L_x_11729:
        /* <DEDUP_REMOVED lines=11> */
.L_x_11732:
[----:B------:R-:W-:Y:S05]  /*4d30*/  BSYNC B0 ;  /* 0x0000000000007941 */ /* 0x000fea0003800000 */
.L_x_11731:
        /* <DEDUP_REMOVED lines=12> */
.L_x_11734:
[----:B------:R-:W-:Y:S05]  /*4e00*/  BSYNC B0 ;  /* 0x0000000000007941 */ /* 0x000fea0003800000 */
.L_x_11733:
        /* <DEDUP_REMOVED lines=9> */
.L_x_11736:
[----:B------:R-:W-:Y:S05]  /*4ea0*/  BSYNC B0 ;  /* 0x0000000000007941 */ /* 0x000fea0003800000 */
.L_x_11735:
        /* <DEDUP_REMOVED lines=16> */
[----:B------:R-:W-:-:S03]  /*4fb0*/  @P4 HADD2.F32 R189, -RZ, R247.H0_H0 ;  /* 0x200000f7ffbd4230 */ /* 0x000fc60000004100 */
[----:B------:R-:W-:Y:S01]  /*4fc0*/  @P4 FFMA.FTZ R157, R188, R8, R157 ;  /* 0x00000008bc9d4223 */ /* 0x000fe2000001009d */
[----:B------:R-:W-:Y:S02]  /*4fd0*/  @P4 HADD2.F32 R188, -RZ, R248.H1_H1 ;  /* 0x300000f8ffbc4230 */ /* 0x000fe40000004100 */
[-C--:B------:R-:W-:Y:S01]  /*4fe0*/  @P4 FFMA.FTZ R156, R189, R7.reuse, R156 ;  /* 0x00000007bd9c4223 */ /* 0x080fe2000001009c */
[----:B------:R-:W-:Y:S02]  /*4ff0*/  @P4 HADD2.F32 R189, -RZ, R247.H1_H1 ;  /* 0x300000f7ffbd4230 */ /* 0x000fe40000004100 */
[----:B---3--:R-:W-:Y:S01]  /*5000*/  @P4 FMUL.FTZ R191, R191, R194 ;  /* 0x000000c2bfbf4220 */ /* 0x008fe20000410000 */
[----:B------:R-:W-:Y:S01]  /*5010*/  @P4 FMUL.FTZ R7, R48, R7 ;  /* 0x0000000730074220 */ /* 0x000fe20000410000 */
[----:B------:R-:W-:Y:S02]  /*5020*/  @P4 FMUL.FTZ R8, R49, R8 ;  /* 0x0000000831084220 */ /* 0x000fe40000410000 */
[-C--:B------:R-:W-:Y:S01]  /*5030*/  @P4 FFMA.FTZ R158, R189, R191.reuse, R158 ;  /* 0x000000bfbd9e4223 */ /* 0x080fe2000001009e */
[----:B------:R-:W-:Y:S01]  /*5040*/  @P4 FMUL.FTZ R191, R50, R191 ;  /* 0x000000bf32bf4220 */ /* 0x000fe20000410000 */
[----:B------:R-:W-:Y:S01]  /*5050*/  @P4 F2FP.F16.F32.PACK_AB R7, RZ, R7 ;  /* 0x00000007ff07423e */ /* 0x000fe200000000ff */
[----:B----4-:R-:W-:Y:S01]  /*5060*/  @P4 FMUL.FTZ R192, R192, R195 ;  /* 0x000000c3c0c04220 */ /* 0x010fe20000410000 */
[----:B------:R-:W-:-:S02]  /*5070*/  @P4 F2FP.F16.F32.PACK_AB R8, RZ, R8 ;  /* 0x00000008ff08423e */ /* 0x000fc400000000ff */
[----:B------:R-:W-:Y:S01]  /*5080*/  @P4 F2FP.F16.F32.PACK_AB R191, RZ, R191 ;  /* 0x000000bfffbf423e */ /* 0x000fe200000000ff */
[-C--:B------:R-:W-:Y:S01]  /*5090*/  @P4 FFMA.FTZ R159, R188, R192.reuse, R159 ;  /* 0x000000c0bc9f4223 */ /* 0x080fe2000001009f */
[----:B------:R-:W-:Y:S01]  /*50a0*/  @P4 FMUL.FTZ R192, R51, R192 ;  /* 0x000000c033c04220 */ /* 0x000fe20000410000 */
[----:B------:R-:W-:Y:S02]  /*50b0*/  @P4 PRMT R9, R7, 0x7610, R9 ;  /* 0x0000761007094816 */ /* 0x000fe40000000009 */
[----:B------:R-:W-:Y:S02]  /*50c0*/  @P4 PRMT R5, R8, 0x7610, R5 ;  /* 0x0000761008054816 */ /* 0x000fe40000000005 */
[----:B------:R-:W-:Y:S02]  /*50d0*/  @P4 F2FP.F16.F32.PACK_AB R192, RZ, R192 ;  /* 0x000000c0ffc0423e */ /* 0x000fe400000000ff */
        /* <DEDUP_REMOVED lines=11> */
.L_x_11738:
[----:B------:R-:W-:Y:S05]  /*5190*/  BSYNC B0 ;  /* 0x0000000000007941 */ /* 0x000fea0003800000 */
.L_x_11737:
[----:B------:R-:W-:Y:S02]  /*51a0*/  IADD3 R4, R4, UR14, RZ ;  /* 0x0000000e04047c10 */ /* 0x000fe4000fffe0ff */
[----:B------:R-:W-:Y:S02]  /*51b0*/  SEL R250, RZ, 0x1, P5 ;  /* 0x00000001fffa7807 */ /* 0x000fe40002800000 */
[----:B------:R-:W-:-:S13]  /*51c0*/  ISETP.GE.AND P0, PT, R4, UR15, PT ;  /* 0x0000000f04007c0c */ /* 0x000fda000bf06270 */
[----:B------:R-:W-:Y:S05]  /*51d0*/  @!P0 BRA `(.L_x_11739) ;  /* 0xffffffb400748947 */ /* 0x000fea000383ffff */
.L_x_11652:
[----:B------:R-:W1:Y:S01]  /*51e0*/  S2R R8, SR_TID.X ;  /* 0x0000000000087919 */ /* 0x000e620000002100 */
[----:B------:R-:W1:Y:S08]  /*51f0*/  S2UR UR6, SR_CTAID.X ;  /* 0x00000000000679c3 */ /* 0x000e700000002500 */
[----:B0-----:R-:W0:Y:S08]  /*5200*/  LDC.64 R2, c[0x0][0x2d0] ;  /* 0x0000b400ff027b82 */ /* 0x001e300000000a00 */
[----:B------:R-:W2:Y:S08]  /*5210*/  LDC.64 R4, c[0x0][0x2d8] ;  /* 0x0000b600ff047b82 */ /* 0x000eb00000000a00 */
[----:B------:R-:W3:Y:S01]  /*5220*/  LDC.64 R6, c[0x0][0x2f0] ;  /* 0x0000bc00ff067b82 */ /* 0x000ee20000000a00 */
[C---:B-1----:R-:W-:Y:S01]  /*5230*/  LEA.HI R0, R8.reuse, UR6, RZ, 0x18 ;  /* 0x0000000608007c11 */ /* 0x042fe2000f8fc0ff */
[----:B------:R-:W-:Y:S01]  /*5240*/  ULDC UR6, c[0x0][0x218] ;  /* 0x0000860000067ab9 */ /* 0x000fe20000000800 */
[----:B------:R-:W-:-:S03]  /*5250*/  LOP3.LUT R9, R8, 0xff, RZ, 0xc0, !PT ;  /* 0x000000ff08097812 */ /* 0x000fc600078ec0ff */
[----:B------:R-:W-:-:S05]  /*5260*/  IMAD R0, R0, UR6, RZ ;  /* 0x0000000600007c24 */ /* 0x000fca000f8e02ff */
[----:B------:R-:W-:-:S05]  /*5270*/  LEA.HI R9, R0, R9, RZ, 0x1e ;  /* 0x0000000900097211 */ /* 0x000fca00078ff0ff */
[----:B0-----:R-:W-:-:S04]  /*5280*/  IMAD.WIDE.U32 R2, R9, 0x10, R2 ;  /* 0x0000001009027825 */ /* 0x001fc800078e0002 */
        /* <DEDUP_REMOVED lines=24> */
.L_x_11656:
[----:B------:R-:W-:Y:S01]  /*5410*/  HFMA2.MMA R191, -RZ, RZ, 0, 9.5367431640625e-07 ;  /* 0x00000010ffbf7435 */ /* 0x000fe200000001ff */
[----:B------:R-:W-:Y:S02]  /*5420*/  MOV R192, R213 ;  /* 0x000000d500c07202 */ /* 0x000fe40000000f00 */
[----:B------:R-:W-:Y:S02]  /*5430*/  MOV R189, 0x1f ;  /* 0x0000001f00bd7802 */ /* 0x000fe40000000f00 */
[----:B------:R-:W-:-:S07]  /*5440*/  MOV R188, 0xffffffff ;  /* 0xffffffff00bc7802 */ /* 0x000fce0000000f00 */
[----:B-----5:R-:W-:Y:S05]  /*5450*/  WARPSYNC.COLLECTIVE R188, `(.L_x_11740) ;  /* 0x00000000bc087348 */ /* 0x020fea0003c00000 */
[----:B------:R0:W1:Y:S02]  /*5460*/  SHFL.DOWN P1, R195, R192, R191, R189 ;  /* 0x080000bfc0c37389 */ /* 0x00006400000200bd */
[----:B01---5:R-:W-:Y:S01]  /*5470*/  ENDCOLLECTIVE ;  /* 0x000000000000791b */ /* 0x023fe20003800000 */
.L_x_11740:
[----:B------:R-:W-:Y:S02]  /*5480*/  MOV R192, R249 ;  /* 0x000000f900c07202 */ /* 0x000fe40000000f00 */
[----:B------:R-:W-:-:S07]  /*5490*/  MOV R193, R195 ;  /* 0x000000c300c17202 */ /* 0x000fce0000000f00 */
[----:B------:R-:W-:Y:S05]  /*54a0*/  WARPSYNC.COLLECTIVE R188, `(.L_x_11741) ;  /* 0x00000000bc087348 */ /* 0x000fea0003c00000 */
[----:B------:R0:W1:Y:S02]  /*54b0*/  SHFL.DOWN P1, R195, R192, R191, R189 ;  /* 0x080000bfc0c37389 */ /* 0x00006400000200bd */
[----:B01----:R-:W-:Y:S01]  /*54c0*/  ENDCOLLECTIVE ;  /* 0x000000000000791b */ /* 0x003fe20003800000 */
.L_x_11741:
[----:B------:R-:W-:Y:S01]  /*54d0*/  FADD.FTZ R193, R193, R213 ;  /* 0x000000d5c1c17221 */ /* 0x000fe20000010000 */
[----:B------:R-:W-:-:S04]  /*54e0*/  HFMA2.MMA R191, -RZ, RZ, 0, 4.76837158203125e-07 ;  /* 0x00000008ffbf7435 */ /* 0x000fc800000001ff */
[----:B------:R-:W-:Y:S02]  /*54f0*/  MOV R192, R193 ;  /* 0x000000c100c07202 */ /* 0x000fe40000000f00 */
[----:B------:R-:W-:-:S07]  /*5500*/  MOV R194, R195 ;  /* 0x000000c300c27202 */ /* 0x000fce0000000f00 */
[----:B------:R-:W-:Y:S05]  /*5510*/  WARPSYNC.COLLECTIVE R188, `(.L_x_11742) ;  /* 0x00000000bc087348 */ /* 0x000fea0003c00000 */
[----:B------:R0:W1:Y:S02]  /*5520*/  SHFL.DOWN P1, R195, R192, R191, R189 ;  /* 0x080000bfc0c37389 */ /* 0x00006400000200bd */
[----:B01----:R-:W-:Y:S01]  /*5530*/  ENDCOLLECTIVE ;  /* 0x000000000000791b */ /* 0x003fe20003800000 */
.L_x_11742:
[----:B------:R-:W-:-:S05]  /*5540*/  FADD.FTZ R194, R194, R249 ;  /* 0x000000f9c2c27221 */ /* 0x000fca0000010000 */
[----:B------:R-:W-:Y:S01]  /*5550*/  MOV R192, R194 ;  /* 0x000000c200c07202 */ /* 0x000fe20000000f00 */
[----:B------:R-:W-:-:S07]  /*5560*/  FADD.FTZ R193, R193, R195 ;  /* 0x000000c3c1c17221 */ /* 0x000fce0000010000 */
[----:B------:R-:W-:Y:S05]  /*5570*/  WARPSYNC.COLLECTIVE R188, `(.L_x_11743) ;  /* 0x00000000bc087348 */ /* 0x000fea0003c00000 */
[----:B------:R0:W1:Y:S02]  /*5580*/  SHFL.DOWN P1, R195, R192, R191, R189 ;  /* 0x080000bfc0c37389 */ /* 0x00006400000200bd */
[----:B01----:R-:W-:Y:S01]  /*5590*/  ENDCOLLECTIVE ;  /* 0x000000000000791b */ /* 0x003fe20003800000 */
.L_x_11743:
[----:B------:R-:W-:Y:S01]  /*55a0*/  HFMA2.MMA R191, -RZ, RZ, 0, 2.384185791015625e-07 ;  /* 0x00000004ffbf7435 */ /* 0x000fe200000001ff */
[----:B------:R-:W-:Y:S01]  /*55b0*/  MOV R192, R193 ;  /* 0x000000c100c07202 */ /* 0x000fe20000000f00 */
[----:B------:R-:W-:-:S09]  /*55c0*/  FADD.FTZ R194, R194, R195 ;  /* 0x000000c3c2c27221 */ /* 0x000fd20000010000 */
[----:B------:R-:W-:Y:S05]  /*55d0*/  WARPSYNC.COLLECTIVE R188, `(.L_x_11744) ;  /* 0x00000000bc087348 */ /* 0x000fea0003c00000 */
[----:B------:R0:W1:Y:S02]  /*55e0*/  SHFL.DOWN P1, R195, R192, R191, R189 ;  /* 0x080000bfc0c37389 */ /* 0x00006400000200bd */
[----:B01----:R-:W-:Y:S01]  /*55f0*/  ENDCOLLECTIVE ;  /* 0x000000000000791b */ /* 0x003fe20003800000 */
.L_x_11744:
[----:B------:R-:W-:Y:S01]  /*5600*/  MOV R192, R194 ;  /* 0x000000c200c07202 */ /* 0x000fe20000000f00 */
[----:B------:R-:W-:-:S07]  /*5610*/  FADD.FTZ R193, R193, R195 ;  /* 0x000000c3c1c17221 */ /* 0x000fce0000010000 */
[----:B------:R-:W-:Y:S05]  /*5620*/  WARPSYNC.COLLECTIVE R188, `(.L_x_11745) ;  /* 0x00000000bc087348 */ /* 0x000fea0003c00000 */
[----:B------:R0:W1:Y:S02]  /*5630*/  SHFL.DOWN P1, R195, R192, R191, R189 ;  /* 0x080000bfc0c37389 */ /* 0x00006400000200bd */
[----:B01----:R-:W-:Y:S01]  /*5640*/  ENDCOLLECTIVE ;  /* 0x000000000000791b */ /* 0x003fe20003800000 */
.L_x_11745:
[----:B------:R-:W-:Y:S01]  /*5650*/  HFMA2.MMA R191, -RZ, RZ, 0, 1.1920928955078125e-07 ;  /* 0x00000002ffbf7435 */ /* 0x000fe200000001ff */
[----:B------:R-:W-:Y:S02]  /*5660*/  MOV R192, R193 ;  /* 0x000000c100c07202 */ /* 0x000fe40000000f00 */
[----:B------:R-:W-:-:S08]  /*5670*/  MOV R213, R195 ;  /* 0x000000c300d57202 */ /* 0x000fd00000000f00 */
[----:B------:R-:W-:Y:S05]  /*5680*/  WARPSYNC.COLLECTIVE R188, `(.L_x_11746) ;  /* 0x00000000bc087348 */ /* 0x000fea0003c00000 */
[----:B------:R0:W1:Y:S02]  /*5690*/  SHFL.DOWN P1, R195, R192, R191, R189 ;  /* 0x080000bfc0c37389 */ /* 0x00006400000200bd */
[----:B01----:R-:W-:Y:S01]  /*56a0*/  ENDCOLLECTIVE ;  /* 0x000000000000791b */ /* 0x003fe20003800000 */
.L_x_11746:
[----:B------:R-:W-:-:S05]  /*56b0*/  FADD.FTZ R213, R194, R213 ;  /* 0x000000d5c2d57221 */ /* 0x000fca0000010000 */
[----:B------:R-:W-:Y:S02]  /*56c0*/  MOV R192, R213 ;  /* 0x000000d500c07202 */ /* 0x000fe40000000f00 */
[----:B------:R-:W-:-:S07]  /*56d0*/  MOV R194, R195 ;  /* 0x000000c300c27202 */ /* 0x000fce0000000f00 */
[----:B------:R-:W-:Y:S05]  /*56e0*/  WARPSYNC.COLLECTIVE R188, `(.L_x_11747) ;  /* 0x00000000bc087348 */ /* 0x000fea0003c00000 */
[----:B------:R0:W1:Y:S02]  /*56f0*/  SHFL.DOWN P1, R195, R192, R191, R189 ;  /* 0x080000bfc0c37389 */ /* 0x00006400000200bd */
[----:B01----:R-:W-:Y:S01]  /*5700*/  ENDCOLLECTIVE ;  /* 0x000000000000791b */ /* 0x003fe20003800000 */
.L_x_11747:
[----:B------:R-:W-:Y:S01]  /*5710*/  FADD.FTZ R194, R193, R194 ;  /* 0x000000c2c1c27221 */ /* 0x000fe20000010000 */
[----:B------:R-:W-:-:S04]  /*5720*/  HFMA2.MMA R191, -RZ, RZ, 0, 5.9604644775390625e-08 ;  /* 0x00000001ffbf7435 */ /* 0x000fc800000001ff */
[----:B------:R-:W-:Y:S02]  /*5730*/  MOV R192, R194 ;  /* 0x000000c200c07202 */ /* 0x000fe40000000f00 */
[----:B------:R-:W-:-:S07]  /*5740*/  MOV R193, R195 ;  /* 0x000000c300c17202 */ /* 0x000fce0000000f00 */
[----:B------:R-:W-:Y:S05]  /*5750*/  WARPSYNC.COLLECTIVE R188, `(.L_x_11748) ;  /* 0x00000000bc087348 */ /* 0x000fea0003c00000 */
[----:B------:R0:W1:Y:S02]  /*5760*/  SHFL.DOWN P1, R195, R192, R191, R189 ;  /* 0x080000bfc0c37389 */ /* 0x00006400000200bd */
[----:B01----:R-:W-:Y:S01]  /*5770*/  ENDCOLLECTIVE ;  /* 0x000000000000791b */ /* 0x003fe20003800000 */
.L_x_11748:
[----:B------:R-:W-:-:S05]  /*5780*/  FADD.FTZ R193, R213, R193 ;  /* 0x000000c1d5c17221 */ /* 0x000fca0000010000 */
[----:B------:R-:W-:Y:S02]  /*5790*/  MOV R192, R193 ;  /* 0x000000c100c07202 */ /* 0x000fe40000000f00 */
[----:B------:R-:W-:-:S07]  /*57a0*/  MOV R213, R195 ;  /* 0x000000c300d57202 */ /* 0x000fce0000000f00 */
[----:B------:R-:W-:Y:S05]  /*57b0*/  WARPSYNC.COLLECTIVE R188, `(.L_x_11749) ;  /* 0x00000000bc087348 */ /* 0x000fea0003c00000 */
[----:B------:R0:W1:Y:S02]  /*57c0*/  SHFL.DOWN P1, R195, R192, R191, R189 ;  /* 0x080000bfc0c37389 */ /* 0x00006400000200bd */
[----:B01----:R-:W-:Y:S01]  /*57d0*/  ENDCOLLECTIVE ;  /* 0x000000000000791b */ /* 0x003fe20003800000 */
.L_x_11749:
[----:B------:R-:W-:Y:S01]  /*57e0*/  MOV R189, R195 ;  /* 0x000000c300bd7202 */ /* 0x000fe20000000f00 */
[----:B------:R-:W-:Y:S06]  /*57f0*/  BRA `(.L_x_11750) ;  /* 0xffffffc800287947 */ /* 0x000fec000383ffff */
.L_x_11751:
        /* <DEDUP_REMOVED lines=16> */
.L_x_15309:


//--------------------- .text._ZN10layer_norm13ln_bwd_kernelINS_13Kernel_traitsIf6__halffS2_fjLj7168ELj1ELj1ELj8ELj8ENS_18Kernel_traits_baseILj7168EfS2_fS2_fjLj256EEEEELb1ELb0ELb0ELb0EEEvNS_9BwdParamsE --------------------------
	.section	.text._ZN10layer_norm13ln_bwd_kernelINS_13Kernel_traitsIf6__halffS2_fjLj7168ELj1ELj1ELj8ELj8ENS_18Kernel_traits_baseILj7168EfS2_fS2_fjLj256EEEEELb1ELb0ELb0ELb0EEEvNS_9BwdParamsE,"ax",@progbits
	.align	128
        .global         _ZN10layer_norm13ln_bwd_kernelINS_13Kernel_traitsIf6__halffS2_fjLj7168ELj1ELj1ELj8ELj8ENS_18Kernel_traits_baseILj7168EfS2_fS2_fjLj256EEEEELb1ELb0ELb0ELb0EEEvNS_9BwdParamsE
        .type           _ZN10layer_norm13ln_bwd_kernelINS_13Kernel_traitsIf6__halffS2_fjLj7168ELj1ELj1ELj8ELj8ENS_18Kernel_traits_baseILj7168EfS2_fS2_fjLj256EEEEELb1ELb0ELb0ELb0EEEvNS_9BwdParamsE,@function
        .size           _ZN10layer_norm13ln_bwd_kernelINS_13Kernel_traitsIf6__halffS2_fjLj7168ELj1ELj1ELj8ELj8ENS_18Kernel_traits_baseILj7168EfS2_fS2_fjLj256EEEEELb1ELb0ELb0ELb0EEEvNS_9BwdParamsE,(.L_x_15310 - _ZN10layer_norm13ln_bwd_kernelINS_13Kernel_traitsIf6__halffS2_fjLj7168ELj1ELj1ELj8ELj8ENS_18Kernel_traits_baseILj7168EfS2_fS2_fjLj256EEEEELb1ELb0ELb0ELb0EEEvNS_9BwdParamsE)
        .other          _ZN10layer_norm13ln_bwd_kernelINS_13Kernel_traitsIf6__halffS2_fjLj7168ELj1ELj1ELj8ELj8ENS_18Kernel_traits_baseILj7168EfS2_fS2_fjLj256EEEEELb1ELb0ELb0ELb0EEEvNS_9BwdParamsE,@"STO_CUDA_ENTRY STV_DEFAULT"
_ZN10layer_norm13ln_bwd_kernelINS_13Kernel_traitsIf6__halffS2_fjLj7168ELj1ELj1ELj8ELj8ENS_18Kernel_traits_baseILj7168EfS2_fS2_fjLj256EEEEELb1ELb0ELb0ELb0EEEvNS_9BwdParamsE:
.text._ZN10layer_norm13ln_bwd_kernelINS_13Kernel_traitsIf6__halffS2_fjLj7168ELj1ELj1ELj8ELj8ENS_18Kernel_traits_baseILj7168EfS2_fS2_fjLj256EEEEELb1ELb0ELb0ELb0EEEvNS_9BwdParamsE:
        /* <DEDUP_REMOVED lines=95> */
.L_x_11782:
        /* <DEDUP_REMOVED lines=45> */
[----:B------:R-:W-:Y:S01]  /*08c0*/  HADD2.F32 R23, -RZ, R3.H0_H0 ;  /* 0x20000003ff177230 */ /* 0x000fe20000004100 */
[----:B------:R-:W-:Y:S01]  /*08d0*/  SHF.R.U32.HI R26, RZ, 0x10, R149 ;  /* 0x00000010ff1a7819 */ /* 0x000fe20000011695 */
[C---:B------:R-:W-:Y:S01]  /*08e0*/  FADD.FTZ R155, -R24.reuse, R21 ;  /* 0x00000015189b7221 */ /* 0x040fe20000010100 */
[----:B------:R-:W-:Y:S01]  /*08f0*/  FADD.FTZ R159, -R24, R22 ;  /* 0x00000016189f7221 */ /* 0x000fe20000010100 */
[----:B------:R-:W-:Y:S01]  /*0900*/  FMUL.FTZ R3, R16, R153 ;  /* 0x0000009910037220 */ /* 0x000fe20000410000 */
[----:B------:R-:W-:-:S02]  /*0910*/  HADD2.F32 R22, -RZ, R154.H0_H0 ;  /* 0x2000009aff167230 */ /* 0x000fc40000004100 */
[----:B------:R-:W-:Y:S01]  /*0920*/  FMUL.FTZ R20, R120, R23 ;  /* 0x0000001778147220 */ /* 0x000fe20000410000 */
[----:B------:R-:W-:Y:S02]  /*0930*/  HADD2.F32 R151, -RZ, R18.H0_H0 ;  /* 0x20000012ff977230 */ /* 0x000fe40000004100 */
[----:B------:R-:W-:Y:S01]  /*0940*/  FMUL.FTZ R18, R16, R155 ;  /* 0x0000009b10127220 */ /* 0x000fe20000410000 */
[----:B------:R-:W-:Y:S01]  /*0950*/  FADD.FTZ R64, R64, R23 ;  /* 0x0000001740407221 */ /* 0x000fe20000010000 */
[----:B------:R-:W-:Y:S01]  /*0960*/  FFMA.FTZ R92, R3, R23, R92 ;  /* 0x00000017035c7223 */ /* 0x000fe2000001005c */
[----:B------:R-:W-:Y:S02]  /*0970*/  HADD2.F32 R150, -RZ, R26.H0_H0 ;  /* 0x2000001aff967230 */ /* 0x000fe40000004100 */
        /* <DEDUP_REMOVED lines=20> */
.L_x_11754:
[----:B------:R-:W-:Y:S05]  /*0ac0*/  BSYNC B0 ;  /* 0x0000000000007941 */ /* 0x000fea0003800000 */
.L_x_11753:
        /* <DEDUP_REMOVED lines=19> */
[----:B------:R-:W-:Y:S02]  /*0c00*/  IADD3 R163, R163, 0x100, RZ ;  /* 0x00000100a3a37810 */ /* 0x000fe40007ffe0ff */
[----:B--2---:R-:W-:Y:S02]  /*0c10*/  MOV R25, R148 ;  /* 0x0000009400197202 */ /* 0x004fe40000000f00 */
[----:B------:R-:W-:Y:S02]  /*0c20*/  SHF.R.U64 R154, R148, 0x10, R149 ;  /* 0x00000010949a7819 */ /* 0x000fe40000001295 */
[----:B------:R-:W-:Y:S01]  /*0c30*/  MOV R27, R149 ;  /* 0x00000095001b7202 */ /* 0x000fe20000000f00 */
[C---:B-1----:R-:W-:Y:S01]  /*0c40*/  FADD.FTZ R153, -R207.reuse, R28 ;  /* 0x0000001ccf997221 */ /* 0x042fe20000010100 */
[C---:B------:R-:W-:Y:S01]  /*0c50*/  FADD.FTZ R155, -R207.reuse, R29 ;  /* 0x0000001dcf9b7221 */ /* 0x040fe20000010100 */
[C---:B------:R-:W-:Y:S01]  /*0c60*/  FADD.FTZ R201, -R207.reuse, R30 ;  /* 0x0000001ecfc97221 */ /* 0x040fe20000010100 */
[----:B------:R-:W-:Y:S01]  /*0c70*/  FADD.FTZ R207, -R207, R31 ;  /* 0x0000001fcfcf7221 */ /* 0x000fe20000010100 */
[----:B------:R-:W-:-:S02]  /*0c80*/  HADD2.F32 R31, -RZ, R25.H0_H0 ;  /* 0x20000019ff1f7230 */ /* 0x000fc40000004100 */
[C---:B------:R-:W-:Y:S01]  /*0c90*/  FMUL.FTZ R28, R16.reuse, R155 ;  /* 0x0000009b101c7220 */ /* 0x040fe20000410000 */
[----:B------:R-:W-:Y:S02]  /*0ca0*/  HADD2.F32 R148, -RZ, R154.H0_H0 ;  /* 0x2000009aff947230 */ /* 0x000fe40000004100 */
[----:B------:R-:W-:Y:S01]  /*0cb0*/  FMUL.FTZ R25, R16, R153 ;  /* 0x0000009910197220 */ /* 0x000fe20000410000 */
[----:B------:R-:W-:Y:S01]  /*0cc0*/  FMUL.FTZ R30, R116, R31 ;  /* 0x0000001f741e7220 */ /* 0x000fe20000410000 */
[----:B------:R-:W-:Y:S01]  /*0cd0*/  HADD2.F32 R151, -RZ, R27.H0_H0 ;  /* 0x2000001bff977230 */ /* 0x000fe20000004100 */
[----:B------:R-:W-:Y:S01]  /*0ce0*/  SHF.R.U32.HI R152, RZ, 0x10, R149 ;  /* 0x00000010ff987819 */ /* 0x000fe20000011695 */
        /* <DEDUP_REMOVED lines=22> */
.L_x_11756:
[----:B------:R-:W-:Y:S05]  /*0e50*/  BSYNC B0 ;  /* 0x0000000000007941 */ /* 0x000fea0003800000 */
.L_x_11755:
        /* <DEDUP_REMOVED lines=16> */
[----:B------:R-:W3:Y:S01]  /*0f60*/  LDG.E.128 R148, desc[UR4][R148.64] ;  /* 0x0000000494947981 */ /* 0x000ee2000c1e1d00 */
[----:B-----5:R-:W-:Y:S02]  /*0f70*/  FSEL R201, R161, RZ, !P0 ;  /* 0x000000ffa1c97208 */ /* 0x020fe40004000000 */
[----:B------:R-:W-:Y:S02]  /*0f80*/  IADD3 R163, R163, 0x100, RZ ;  /* 0x00000100a3a37810 */ /* 0x000fe40007ffe0ff */
[----:B--2---:R-:W-:Y:S02]  /*0f90*/  MOV R162, R152 ;  /* 0x0000009800a27202 */ /* 0x004fe40000000f00 */
[--C-:B------:R-:W-:Y:S02]  /*0fa0*/  SHF.R.U64 R170, R152, 0x10, R153.reuse ;  /* 0x0000001098aa7819 */ /* 0x100fe40000001299 */
[----:B-1----:R-:W-:Y:S02]  /*0fb0*/  SHF.R.U32.HI R168, RZ, 0x10, R153 ;  /* 0x00000010ffa87819 */ /* 0x002fe40000011699 */
[----:B------:R-:W-:Y:S01]  /*0fc0*/  MOV R165, R153 ;  /* 0x0000009900a57202 */ /* 0x000fe20000000f00 */
[C---:B---3--:R-:W-:Y:S01]  /*0fd0*/  FADD.FTZ R167, -R201.reuse, R148 ;  /* 0x00000094c9a77221 */ /* 0x048fe20000010100 */
[C---:B------:R-:W-:Y:S01]  /*0fe0*/  FADD.FTZ R169, -R201.reuse, R149 ;  /* 0x00000095c9a97221 */ /* 0x040fe20000010100 */
[C---:B------:R-:W-:Y:S01]  /*0ff0*/  FADD.FTZ R171, -R201.reuse, R150 ;  /* 0x00000096c9ab7221 */ /* 0x040fe20000010100 */
[----:B------:R-:W-:Y:S01]  /*1000*/  FADD.FTZ R201, -R201, R151 ;  /* 0x00000097c9c97221 */ /* 0x000fe20000010100 */
[----:B------:R-:W-:-:S02]  /*1010*/  HADD2.F32 R151, -RZ, R162.H0_H0 ;  /* 0x200000a2ff977230 */ /* 0x000fc40000004100 */
[----:B------:R-:W-:Y:S02]  /*1020*/  HADD2.F32 R148, -RZ, R170.H0_H0 ;  /* 0x200000aaff947230 */ /* 0x000fe40000004100 */
        /* <DEDUP_REMOVED lines=26> */
.L_x_11758:
[----:B------:R-:W-:Y:S05]  /*11d0*/  BSYNC B0 ;  /* 0x0000000000007941 */ /* 0x000fea0003800000 */
.L_x_11757:
        /* <DEDUP_REMOVED lines=55> */
.L_x_11760:
[----:B------:R-:W-:Y:S05]  /*1550*/  BSYNC B0 ;  /* 0x0000000000007941 */ /* 0x000fea0003800000 */
.L_x_11759:
        /* <DEDUP_REMOVED lines=55> */
.L_x_11762:
[----:B------:R-:W-:Y:S05]  /*18d0*/  BSYNC B0 ;  /* 0x0000000000007941 */ /* 0x000fea0003800000 */
.L_x_11761:
        /* <DEDUP_REMOVED lines=55> */
.L_x_11764:
[----:B------:R-:W-:Y:S05]  /*1c50*/  BSYNC B0 ;  /* 0x0000000000007941 */ /* 0x000fea0003800000 */
.L_x_11763:
        /* <DEDUP_REMOVED lines=21> */
[----:B------:R-:W-:Y:S01]  /*1db0*/  HADD2.F32 R161, -RZ, R161.H0_H0 ;  /* 0x200000a1ffa17230 */ /* 0x000fe20000004100 */
[----:B------:R-:W-:Y:S01]  /*1dc0*/  MOV R162, R153 ;  /* 0x0000009900a27202 */ /* 0x000fe20000000f00 */
[C---:B---3--:R-:W-:Y:S01]  /*1dd0*/  FADD.FTZ R163, -R204.reuse, R149 ;  /* 0x00000095cca37221 */ /* 0x048fe20000010100 */
[----:B------:R-:W-:Y:S01]  /*1de0*/  SHF.R.U32.HI R199, RZ, 0x10, R153 ;  /* 0x00000010ffc77819 */ /* 0x000fe20000011699 */
[C---:B------:R-:W-:Y:S01]  /*1df0*/  FADD.FTZ R197, -R204.reuse, R148 ;  /* 0x00000094ccc57221 */ /* 0x040fe20000010100 */
[----:B------:R-:W-:Y:S02]  /*1e00*/  HADD2.F32 R148, -RZ, R202.H0_H0 ;  /* 0x200000caff947230 */ /* 0x000fe40000004100 */
[C---:B------:R-:W-:Y:S01]  /*1e10*/  FADD.FTZ R203, -R204.reuse, R150 ;  /* 0x00000096cccb7221 */ /* 0x040fe20000010100 */
[----:B0-----:R-:W-:Y:S01]  /*1e20*/  FADD.FTZ R201, -R204, R151 ;  /* 0x00000097ccc97221 */ /* 0x001fe20000010100 */
[----:B------:R-:W-:Y:S01]  /*1e30*/  FMUL.FTZ R202, R16, R163 ;  /* 0x000000a310ca7220 */ /* 0x000fe20000410000 */
        /* <DEDUP_REMOVED lines=25> */
.L_x_11766:
[----:B------:R-:W-:Y:S05]  /*1fd0*/  BSYNC B0 ;  /* 0x0000000000007941 */ /* 0x000fea0003800000 */
.L_x_11765:
        /* <DEDUP_REMOVED lines=27> */
.L_x_11793:
        /* <DEDUP_REMOVED lines=97> */
.L_x_11769:
[----:B------:R-:W-:Y:S05]  /*27a0*/  BSYNC B0 ;  /* 0x0000000000007941 */ /* 0x000fea0003800000 */
.L_x_11768:
        /* <DEDUP_REMOVED lines=60> */
.L_x_11771:
[----:B------:R-:W-:Y:S05]  /*2b70*/  BSYNC B0 ;  /* 0x0000000000007941 */ /* 0x000fea0003800000 */
.L_x_11770:
        /* <DEDUP_REMOVED lines=59> */
.L_x_11773:
[----:B------:R-:W-:Y:S05]  /*2f30*/  BSYNC B0 ;  /* 0x0000000000007941 */ /* 0x000fea0003800000 */
.L_x_11772:
        /* <DEDUP_REMOVED lines=59> */
.L_x_11775:
[----:B------:R-:W-:Y:S05]  /*32f0*/  BSYNC B0 ;  /* 0x0000000000007941 */ /* 0x000fea0003800000 */
.L_x_11774:
        /* <DEDUP_REMOVED lines=59> */
.L_x_11777:
[----:B------:R-:W-:Y:S05]  /*36b0*/  BSYNC B0 ;  /* 0x0000000000007941 */ /* 0x000fea0003800000 */
.L_x_11776:
        /* <DEDUP_REMOVED lines=59> */
.L_x_11779:
[----:B------:R-:W-:Y:S05]  /*3a70*/  BSYNC B0 ;  /* 0x0000000000007941 */ /* 0x000fea0003800000 */
.L_x_11778:
        /* <DEDUP_REMOVED lines=59> */
.L_x_11781:
[----:B------:R-:W-:Y:S05]  /*3e30*/  BSYNC B0 ;  /* 0x0000000000007941 */ /* 0x000fea0003800000 */
.L_x_11780:
[----:B------:R-:W-:Y:S02]  /*3e40*/  IADD3 R12, R12, UR18, RZ ;  /* 0x000000120c0c7c10 */ /* 0x000fe4000fffe0ff */
[----:B------:R-:W-:Y:S02]  /*3e50*/  SEL R156, RZ, 0x1, P0 ;  /* 0x00000001ff9c7807 */ /* 0x000fe40000000000 */
[----:B------:R-:W-:-:S13]  /*3e60*/  ISETP.GE.AND P0, PT, R12, UR19, PT ;  /* 0x000000130c007c0c */ /* 0x000fda000bf06270 */
[----:B------:R-:W-:Y:S05]  /*3e70*/  @!P0 BRA `(.L_x_11782) ;  /* 0xffffffc400dc8947 */ /* 0x000fea000383ffff */
.L_x_11752:
        /* <DEDUP_REMOVED lines=58> */
.L_x_11767:
[----:B------:R-:W-:Y:S02]  /*4220*/  MOV R162, R159 ;  /* 0x0000009f00a27202 */ /* 0x000fe40000000f00 */
[----:B------:R-:W-:Y:S02]  /*4230*/  MOV R161, 0x10 ;  /* 0x0000001000a17802 */ /* 0x000fe40000000f00 */
[----:B------:R-:W-:Y:S02]  /*4240*/  MOV R210, 0x1f ;  /* 0x0000001f00d27802 */ /* 0x000fe40000000f00 */
[----:B------:R-:W-:-:S07]  /*4250*/  MOV R157, 0xffffffff ;  /* 0xffffffff009d7802 */ /* 0x000fce0000000f00 */
[----:B0-----:R-:W-:Y:S05]  /*4260*/  WARPSYNC.COLLECTIVE R157, `(.L_x_11783) ;  /* 0x000000009d087348 */ /* 0x001fea0003c00000 */
[----:B------:R1:W2:Y:S02]  /*4270*/  SHFL.DOWN P6, R201, R162, R161, R210 ;  /* 0x080000a1a2c97389 */ /* 0x0002a400000c00d2 */
[----:B012---:R-:W-:Y:S01]  /*4280*/  ENDCOLLECTIVE ;  /* 0x000000000000791b */ /* 0x007fe20003800000 */
.L_x_11783:
[----:B------:R-:W-:Y:S02]  /*4290*/  MOV R162, R160 ;  /* 0x000000a000a27202 */ /* 0x000fe40000000f00 */
[----:B------:R-:W-:-:S07]  /*42a0*/  MOV R150, R201 ;  /* 0x000000c900967202 */ /* 0x000fce0000000f00 */
[----:B------:R-:W-:Y:S05]  /*42b0*/  WARPSYNC.COLLECTIVE R157, `(.L_x_11784) ;  /* 0x000000009d087348 */ /* 0x000fea0003c00000 */
[----:B------:R0:W1:Y:S02]  /*42c0*/  SHFL.DOWN P6, R201, R162, R161, R210 ;  /* 0x080000a1a2c97389 */ /* 0x00006400000c00d2 */
[----:B01----:R-:W-:Y:S01]  /*42d0*/  ENDCOLLECTIVE ;  /* 0x000000000000791b */ /* 0x003fe20003800000 */
.L_x_11784:
[----:B------:R-:W-:-:S05]  /*42e0*/  FADD.FTZ R150, R150, R159 ;  /* 0x0000009f96967221 */ /* 0x000fca0000010000 */
[----:B------:R-:W-:Y:S02]  /*42f0*/  MOV R162, R150 ;  /* 0x0000009600a27202 */ /* 0x000fe40000000f00 */
[----:B------:R-:W-:Y:S02]  /*4300*/  MOV R161, 0x8 ;  /* 0x0000000800a17802 */ /* 0x000fe40000000f00 */
[----:B------:R-:W-:-:S07]  /*4310*/  MOV R149, R201 ;  /* 0x000000c900957202 */ /* 0x000fce0000000f00 */
[----:B------:R-:W-:Y:S05]  /*4320*/  WARPSYNC.COLLECTIVE R157, `(.L_x_11785) ;  /* 0x000000009d087348 */ /* 0x000fea0003c00000 */
[----:B------:R0:W1:Y:S02]  /*4330*/  SHFL.DOWN P6, R201, R162, R161, R210 ;  /* 0x080000a1a2c97389 */ /* 0x00006400000c00d2 */
[----:B01----:R-:W-:Y:S01]  /*4340*/  ENDCOLLECTIVE ;  /* 0x000000000000791b */ /* 0x003fe20003800000 */
.L_x_11785:
[----:B------:R-:W-:-:S05]  /*4350*/  FADD.FTZ R149, R149, R160 ;  /* 0x000000a095957221 */ /* 0x000fca0000010000 */
[----:B------:R-:W-:Y:S02]  /*4360*/  MOV R162, R149 ;  /* 0x0000009500a27202 */ /* 0x000fe40000000f00 */
[----:B------:R-:W-:-:S07]  /*4370*/  MOV R151, R201 ;  /* 0x000000c900977202 */ /* 0x000fce0000000f00 */
[----:B------:R-:W-:Y:S05]  /*4380*/  WARPSYNC.COLLECTIVE R157, `(.L_x_11786) ;  /* 0x000000009d087348 */ /* 0x000fea0003c00000 */
[----:B------:R0:W1:Y:S02]  /*4390*/  SHFL.DOWN P6, R201, R162, R161, R210 ;  /* 0x080000a1a2c97389 */ /* 0x00006400000c00d2 */
[----:B01----:R-:W-:Y:S01]  /*43a0*/  ENDCOLLECTIVE ;  /* 0x000000000000791b */ /* 0x003fe20003800000 */
.L_x_11786:
[----:B------:R-:W-:-:S05]  /*43b0*/  FADD.FTZ R151, R150, R151 ;  /* 0x0000009796977221 */ /* 0x000fca0000010000 */
[----:B------:R-:W-:Y:S02]  /*43c0*/  MOV R162, R151 ;  /* 0x0000009700a27202 */ /* 0x000fe40000000f00 */
[----:B------:R-:W-:Y:S02]  /*43d0*/  MOV R161, 0x4 ;  /* 0x0000000400a17802 */ /* 0x000fe40000000f00 */
[----:B------:R-:W-:-:S07]  /*43e0*/  MOV R152, R201 ;  /* 0x000000c900987202 */ /* 0x000fce0000000f00 */
[----:B------:R-:W-:Y:S05]  /*43f0*/  WARPSYNC.COLLECTIVE R157, `(.L_x_11787) ;  /* 0x000000009d087348 */ /* 0x000fea0003c00000 */
[----:B------:R0:W1:Y:S02]  /*4400*/  SHFL.DOWN P6, R201, R162, R161, R210 ;  /* 0x080000a1a2c97389 */ /* 0x00006400000c00d2 */
[----:B01----:R-:W-:Y:S01]  /*4410*/  ENDCOLLECTIVE ;  /* 0x000000000000791b */ /* 0x003fe20003800000 */
.L_x_11787:
[----:B------:R-:W-:-:S05]  /*4420*/  FADD.FTZ R152, R149, R152 ;  /* 0x0000009895987221 */ /* 0x000fca0000010000 */
[----:B------:R-:W-:Y:S02]  /*4430*/  MOV R162, R152 ;  /* 0x0000009800a27202 */ /* 0x000fe40000000f00 */
[----:B------:R-:W-:-:S07]  /*4440*/  MOV R154, R201 ;  /* 0x000000c9009a7202 */ /* 0x000fce0000000f00 */
[----:B------:R-:W-:Y:S05]  /*4450*/  WARPSYNC.COLLECTIVE R157, `(.L_x_11788) ;  /* 0x000000009d087348 */ /* 0x000fea0003c00000 */
[----:B------:R0:W1:Y:S02]  /*4460*/  SHFL.DOWN P6, R201, R162, R161, R210 ;  /* 0x080000a1a2c97389 */ /* 0x00006400000c00d2 */
[----:B01----:R-:W-:Y:S01]  /*4470*/  ENDCOLLECTIVE ;  /* 0x000000000000791b */ /* 0x003fe20003800000 */
.L_x_11788:
[----:B------:R-:W-:-:S05]  /*4480*/  FADD.FTZ R154, R151, R154 ;  /* 0x0000009a979a7221 */ /* 0x000fca0000010000 */
[----:B------:R-:W-:Y:S02]  /*4490*/  MOV R162, R154 ;  /* 0x0000009a00a27202 */ /* 0x000fe40000000f00 */
[----:B------:R-:W-:Y:S02]  /*44a0*/  MOV R161, 0x2 ;  /* 0x0000000200a17802 */ /* 0x000fe40000000f00 */
[----:B------:R-:W-:-:S07]  /*44b0*/  MOV R153, R201 ;  /* 0x000000c900997202 */ /* 0x000fce0000000f00 */
[----:B------:R-:W-:Y:S05]  /*44c0*/  WARPSYNC.COLLECTIVE R157, `(.L_x_11789) ;  /* 0x000000009d087348 */ /* 0x000fea0003c00000 */
[----:B------:R0:W1:Y:S02]  /*44d0*/  SHFL.DOWN P6, R201, R162, R161, R210 ;  /* 0x080000a1a2c97389 */ /* 0x00006400000c00d2 */
[----:B01----:R-:W-:Y:S01]  /*44e0*/  ENDCOLLECTIVE ;  /* 0x000000000000791b */ /* 0x003fe20003800000 */
.L_x_11789:
[----:B------:R-:W-:-:S05]  /*44f0*/  FADD.FTZ R153, R152, R153 ;  /* 0x0000009998997221 */ /* 0x000fca0000010000 */
[----:B------:R-:W-:Y:S02]  /*4500*/  MOV R162, R153 ;  /* 0x0000009900a27202 */ /* 0x000fe40000000f00 */
[----:B------:R-:W-:-:S07]  /*4510*/  MOV R155, R201 ;  /* 0x000000c9009b7202 */ /* 0x000fce0000000f00 */
[----:B------:R-:W-:Y:S05]  /*4520*/  WARPSYNC.COLLECTIVE R157, `(.L_x_11790) ;  /* 0x000000009d087348 */ /* 0x000fea0003c00000 */
[----:B------:R0:W1:Y:S02]  /*4530*/  SHFL.DOWN P6, R201, R162, R161, R210 ;  /* 0x080000a1a2c97389 */ /* 0x00006400000c00d2 */
[----:B01----:R-:W-:Y:S01]  /*4540*/  ENDCOLLECTIVE ;  /* 0x000000000000791b */ /* 0x003fe20003800000 */
.L_x_11790:
[----:B------:R-:W-:-:S05]  /*4550*/  FADD.FTZ R155, R154, R155 ;  /* 0x0000009b9a9b7221 */ /* 0x000fca0000010000 */
[----:B------:R-:W-:Y:S02]  /*4560*/  MOV R162, R155 ;  /* 0x0000009b00a27202 */ /* 0x000fe40000000f00 */
[----:B------:R-:W-:Y:S02]  /*4570*/  MOV R161, 0x1 ;  /* 0x0000000100a17802 */ /* 0x000fe40000000f00 */
[----:B------:R-:W-:-:S07]  /*4580*/  MOV R156, R201 ;  /* 0x000000c9009c7202 */ /* 0x000fce0000000f00 */
[----:B------:R-:W-:Y:S05]  /*4590*/  WARPSYNC.COLLECTIVE R157, `(.L_x_11791) ;  /* 0x000000009d087348 */ /* 0x000fea0003c00000 */
[----:B------:R0:W1:Y:S02]  /*45a0*/  SHFL.DOWN P6, R201, R162, R161, R210 ;  /* 0x080000a1a2c97389 */ /* 0x00006400000c00d2 */
[----:B01----:R-:W-:Y:S01]  /*45b0*/  ENDCOLLECTIVE ;  /* 0x000000000000791b */ /* 0x003fe20003800000 */
.L_x_11791:
[----:B------:R-:W-:-:S05]  /*45c0*/  FADD.FTZ R156, R153, R156 ;  /* 0x0000009c999c7221 */ /* 0x000fca0000010000 */
[----:B------:R-:W-:Y:S02]  /*45d0*/  MOV R162, R156 ;  /* 0x0000009c00a27202 */ /* 0x000fe40000000f00 */
[----:B------:R-:W-:-:S07]  /*45e0*/  MOV R200, R201 ;  /* 0x000000c900c87202 */ /* 0x000fce0000000f00 */
[----:B------:R-:W-:Y:S05]  /*45f0*/  WARPSYNC.COLLECTIVE R157, `(.L_x_11792) ;  /* 0x000000009d087348 */ /* 0x000fea0003c00000 */
[----:B------:R0:W1:Y:S02]  /*4600*/  SHFL.DOWN P6, R201, R162, R161, R210 ;  /* 0x080000a1a2c97389 */ /* 0x00006400000c00d2 */
[----:B01----:R-:W-:Y:S01]  /*4610*/  ENDCOLLECTIVE ;  /* 0x000000000000791b */ /* 0x003fe20003800000 */
.L_x_11792:
[----:B------:R-:W-:Y:S05]  /*4620*/  BRA `(.L_x_11793) ;  /* 0xffffffd800d87947 */ /* 0x000fea000383ffff */
.L_x_11794:
        /* <DEDUP_REMOVED lines=13> */
.L_x_15310:


//--------------------- .text._ZN10layer_norm13ln_bwd_kernelINS_13Kernel_traitsIf6__halffS2_fjLj7168ELj1ELj1ELj8ELj8ENS_18Kernel_traits_baseILj7168EfS2_fS2_fjLj256EEEEELb1ELb0ELb0ELb1EEEvNS_9BwdParamsE --------------------------
	.section	.text._ZN10layer_norm13ln_bwd_kernelINS_13Kernel_traitsIf6__halffS2_fjLj7168ELj1ELj1ELj8ELj8ENS_18Kernel_traits_baseILj7168EfS2_fS2_fjLj256EEEEELb1ELb0ELb0ELb1EEEvNS_9BwdParamsE,"ax",@progbits
	.align	128
        .global         _ZN10layer_norm13ln_bwd_kernelINS_13Kernel_traitsIf6__halffS2_fjLj7168ELj1ELj1ELj8ELj8ENS_18Kernel_traits_baseILj7168EfS2_fS2_fjLj256EEEEELb1ELb0ELb0ELb1EEEvNS_9BwdParamsE
        .type           _ZN10layer_norm13ln_bwd_kernelINS_13Kernel_traitsIf6__halffS2_fjLj7168ELj1ELj1ELj8ELj8ENS_18Kernel_traits_baseILj7168EfS2_fS2_fjLj256EEEEELb1ELb0ELb0ELb1EEEvNS_9BwdParamsE,@function
        .size           _ZN10layer_norm13ln_bwd_kernelINS_13Kernel_traitsIf6__halffS2_fjLj7168ELj1ELj1ELj8ELj8ENS_18Kernel_traits_baseILj7168EfS2_fS2_fjLj256EEEEELb1ELb0ELb0ELb1EEEvNS_9BwdParamsE,(.L_x_15311 - _ZN10layer_norm13ln_bwd_kernelINS_13Kernel_traitsIf6__halffS2_fjLj7168ELj1ELj1ELj8ELj8ENS_18Kernel_traits_baseILj7168EfS2_fS2_fjLj256EEEEELb1ELb0ELb0ELb1EEEvNS_9BwdParamsE)
        .other          _ZN10layer_norm13ln_bwd_kernelINS_13Kernel_traitsIf6__halffS2_fjLj7168ELj1ELj1ELj8ELj8ENS_18Kernel_traits_baseILj7168EfS2_fS2_fjLj256EEEEELb1ELb0ELb0ELb1EEEvNS_9BwdParamsE,@"STO_CUDA_ENTRY STV_DEFAULT"
_ZN10layer_norm13ln_bwd_kernelINS_13Kernel_traitsIf6__halffS2_fjLj7168ELj1ELj1ELj8ELj8ENS_18Kernel_traits_baseILj7168EfS2_fS2_fjLj256EEEEELb1ELb0ELb0ELb1EEEvNS_9BwdParamsE:
.text._ZN10layer_norm13ln_bwd_kernelINS_13Kernel_traitsIf6__halffS2_fjLj7168ELj1ELj1ELj8ELj8ENS_18Kernel_traits_baseILj7168EfS2_fS2_fjLj256EEEEELb1ELb0ELb0ELb1EEEvNS_9BwdParamsE:
        /* <DEDUP_REMOVED lines=43> */
.L_x_11795:
        /* <DEDUP_REMOVED lines=47> */
.L_x_11798:
        /* <DEDUP_REMOVED lines=14> */
[----:B------:R-:W-:Y:S02]  /*0680*/  IADD3 R195, R205, 0x600, RZ ;  /* 0x00000600cdc37810 */ /* 0x000fe40007ffe0ff */
[----:B------:R-:W-:Y:S02]  /*0690*/  @P1 LEA.HI.X R71, R191, R71, R64, 0x1, P0 ;  /* 0x00000047bf471211 */ /* 0x000fe400000f0c40 */
[C---:B------:R-:W-:Y:S01]  /*06a0*/  IADD3 R201, R205.reuse, 0x200, RZ ;  /* 0x00000200cdc97810 */ /* 0x040fe20007ffe0ff */
[C-C-:B--2---:R-:W-:Y:S01]  /*06b0*/  IMAD.WIDE.U32 R92, R205.reuse, 0x8, R84.reuse ;  /* 0x00000008cd5c7825 */ /* 0x144fe200078e0054 */
[C---:B------:R-:W-:Y:S01]  /*06c0*/  IADD3 R203, R205.reuse, 0x100, RZ ;  /* 0x00000100cdcb7810 */ /* 0x040fe20007ffe0ff */
[----:B------:R-:W2:Y:S01]  /*06d0*/  @P1 LDG.E.U16 R0, desc[UR4][R70.64] ;  /* 0x0000000446001981 */ /* 0x000ea2000c1e1500 */
[----:B------:R-:W0:Y:S01]  /*06e0*/  LDC.64 R120, c[0x0][0x240] ;  /* 0x00009000ff787b82 */ /* 0x000e220000000a00 */
[----:B-1----:R-:W-:Y:S01]  /*06f0*/  IADD3 R199, R205, 0x300, RZ ;  /* 0x00000300cdc77810 */ /* 0x002fe20007ffe0ff */
[----:B------:R-:W-:Y:S01]  /*0700*/  IMAD.WIDE.U32 R104, R195, 0x8, R84 ;  /* 0x00000008c3687825 */ /* 0x000fe200078e0054 */
[C---:B------:R-:W-:Y:S01]  /*0710*/  IADD3 R197, R205.reuse, 0x400, RZ ;  /* 0x00000400cdc57810 */ /* 0x040fe20007ffe0ff */
[----:B------:R-:W2:Y:S02]  /*0720*/  LDG.E.64 R92, desc[UR4][R92.64] ;  /* 0x000000045c5c7981 */ /* 0x000ea4000c1e1b00 */
[C-C-:B---3--:R-:W-:Y:S01]  /*0730*/  IMAD.WIDE.U32 R64, R205.reuse, 0x10, R2.reuse ;  /* 0x00000010cd407825 */ /* 0x148fe200078e0002 */
[----:B------:R-:W-:Y:S01]  /*0740*/  IADD3 R193, R205, 0x500, RZ ;  /* 0x00000500cdc17810 */ /* 0x000fe20007ffe0ff */
[----:B------:R-:W3:Y:S02]  /*0750*/  LDG.E.64 R104, desc[UR4][R104.64] ;  /* 0x0000000468687981 */ /* 0x000ee4000c1e1b00 */
[----:B------:R-:W-:-:S02]  /*0760*/  IMAD.WIDE.U32 R72, R201, 0x10, R2 ;  /* 0x00000010c9487825 */ /* 0x000fc400078e0002 */
[----:B------:R-:W3:Y:S02]  /*0770*/  LDG.E.128 R64, desc[UR4][R64.64] ;  /* 0x0000000440407981 */ /* 0x000ee4000c1e1d00 */
[----:B------:R-:W-:Y:S02]  /*0780*/  IMAD.WIDE.U32 R98, R199, 0x8, R84 ;  /* 0x00000008c7627825 */ /* 0x000fe400078e0054 */
[----:B------:R-:W3:Y:S02]  /*0790*/  LDG.E.128 R72, desc[UR4][R72.64] ;  /* 0x0000000448487981 */ /* 0x000ee4000c1e1d00 */
[--C-:B------:R-:W-:Y:S02]  /*07a0*/  IMAD.WIDE.U32 R68, R203, 0x10, R2.reuse ;  /* 0x00000010cb447825 */ /* 0x100fe400078e0002 */
[----:B------:R-:W3:Y:S02]  /*07b0*/  LDG.E.64 R98, desc[UR4][R98.64] ;  /* 0x0000000462627981 */ /* 0x000ee4000c1e1b00 */
[----:B------:R-:W-:-:S02]  /*07c0*/  IMAD.WIDE.U32 R76, R199, 0x10, R2 ;  /* 0x00000010c74c7825 */ /* 0x000fc400078e0002 */
[----:B------:R-:W3:Y:S02]  /*07d0*/  LDG.E.128 R68, desc[UR4][R68.64] ;  /* 0x0000000444447981 */ /* 0x000ee4000c1e1d00 */
[----:B0-----:R-:W-:Y:S02]  /*07e0*/  IMAD.WIDE R114, R191, 0x4, R106 ;  /* 0x00000004bf727825 */ /* 0x001fe400078e026a */
[----:B------:R-:W3:Y:S02]  /*07f0*/  LDG.E.128 R76, desc[UR4][R76.64] ;  /* 0x000000044c4c7981 */ /* 0x000ee4000c1e1d00 */
[--C-:B------:R-:W-:Y:S02]  /*0800*/  IMAD.WIDE.U32 R96, R201, 0x8, R84.reuse ;  /* 0x00000008c9607825 */ /* 0x100fe400078e0054 */
[----:B------:R0:W3:Y:S02]  /*0810*/  LDG.E R192, desc[UR4][R114.64] ;  /* 0x0000000472c07981 */ /* 0x0000e4000c1e1900 */
[----:B------:R-:W-:-:S02]  /*0820*/  IMAD.WIDE.U32 R100, R197, 0x8, R84 ;  /* 0x00000008c5647825 */ /* 0x000fc400078e0054 */
[----:B------:R-:W3:Y:S02]  /*0830*/  LDG.E.64 R96, desc[UR4][R96.64] ;  /* 0x0000000460607981 */ /* 0x000ee4000c1e1b00 */
[----:B------:R-:W-:Y:S02]  /*0840*/  IMAD.WIDE.U32 R80, R197, 0x10, R2 ;  /* 0x00000010c5507825 */ /* 0x000fe400078e0002 */
[----:B------:R-:W3:Y:S02]  /*0850*/  LDG.E.64 R100, desc[UR4][R100.64] ;  /* 0x0000000464647981 */ /* 0x000ee4000c1e1b00 */
[--C-:B------:R-:W-:Y:S02]  /*0860*/  IMAD.WIDE.U32 R102, R193, 0x8, R84.reuse ;  /* 0x00000008c1667825 */ /* 0x100fe400078e0054 */
[----:B------:R-:W3:Y:S02]  /*0870*/  LDG.E.128 R80, desc[UR4][R80.64] ;  /* 0x0000000450507981 */ /* 0x000ee4000c1e1d00 */
[----:B------:R-:W-:-:S02]  /*0880*/  IMAD.WIDE.U32 R94, R203, 0x8, R84 ;  /* 0x00000008cb5e7825 */ /* 0x000fc400078e0054 */
[----:B------:R-:W3:Y:S02]  /*0890*/  LDG.E.64 R102, desc[UR4][R102.64] ;  /* 0x0000000466667981 */ /* 0x000ee4000c1e1b00 */
[--C-:B------:R-:W-:Y:S02]  /*08a0*/  IMAD.WIDE.U32 R84, R193, 0x10, R2.reuse ;  /* 0x00000010c1547825 */ /* 0x100fe400078e0002 */
[----:B------:R-:W3:Y:S04]  /*08b0*/  LDG.E.64 R94, desc[UR4][R94.64] ;  /* 0x000000045e5e7981 */ /* 0x000ee8000c1e1b00 */
[----:B------:R-:W3:Y:S01]  /*08c0*/  LDG.E.128 R84, desc[UR4][R84.64] ;  /* 0x0000000454547981 */ /* 0x000ee2000c1e1d00 */
[----:B------:R-:W-:Y:S02]  /*08d0*/  IMAD.WIDE.U32 R88, R195, 0x10, R2 ;  /* 0x00000010c3587825 */ /* 0x000fe400078e0002 */
[----:B------:R-:W1:Y:S04]  /*08e0*/  LDC.64 R2, c[0x0][0x2c8] ;  /* 0x0000b200ff027b82 */ /* 0x000e680000000a00 */
[----:B------:R-:W3:Y:S01]  /*08f0*/  LDG.E.128 R88, desc[UR4][R88.64] ;  /* 0x0000000458587981 */ /* 0x000ee2000c1e1d00 */
[----:B-1----:R-:W-:-:S04]  /*0900*/  ISETP.NE.U32.AND P0, PT, R2, RZ, PT ;  /* 0x000000ff0200720c */ /* 0x002fc80003f05070 */
[----:B------:R-:W-:-:S13]  /*0910*/  ISETP.NE.AND.EX P0, PT, R3, RZ, PT, P0 ;  /* 0x000000ff0300720c */ /* 0x000fda0003f05300 */
[----:B------:R-:W1:Y:S08]  /*0920*/  @P0 LDC.64 R116, c[0x0][0x2c8] ;  /* 0x0000b200ff740b82 */ /* 0x000e700000000a00 */
[----:B------:R-:W1:Y:S08]  /*0930*/  @P0 LDC.64 R106, c[0x0][0x2c8] ;  /* 0x0000b200ff6a0b82 */ /* 0x000e700000000a00 */
[----:B------:R-:W1:Y:S08]  /*0940*/  @P0 LDC.64 R108, c[0x0][0x2c8] ;  /* 0x0000b200ff6c0b82 */ /* 0x000e700000000a00 */
[----:B------:R-:W1:Y:S08]  /*0950*/  @P0 LDC.64 R110, c[0x0][0x2c8] ;  /* 0x0000b200ff6e0b82 */ /* 0x000e700000000a00 */
[----:B0-----:R-:W0:Y:S08]  /*0960*/  @P0 LDC.64 R114, c[0x0][0x2c8] ;  /* 0x0000b200ff720b82 */ /* 0x001e300000000a00 */
[----:B------:R-:W0:Y:S01]  /*0970*/  @P0 LDC.64 R112, c[0x0][0x2c8] ;  /* 0x0000b200ff700b82 */ /* 0x000e220000000a00 */
[----:B-1----:R-:W-:Y:S01]  /*0980*/  @P0 IMAD.WIDE.U32 R116, R203, 0x10, R116 ;  /* 0x00000010cb740825 */ /* 0x002fe200078e0074 */
[----:B------:R-:W-:-:S03]  /*0990*/  ISETP.NE.AND P4, PT, R196, RZ, PT ;  /* 0x000000ffc400720c */ /* 0x000fc60003f85270 */
[----:B------:R-:W-:Y:S01]  /*09a0*/  @P0 IMAD.WIDE.U32 R106, R201, 0x10, R106 ;  /* 0x00000010c96a0825 */ /* 0x000fe200078e006a */
[----:B-----5:R1:W5:Y:S02]  /*09b0*/  @P0 LDG.E.128 R36, desc[UR4][R116.64] ;  /* 0x0000000474240981 */ /* 0x020364000c1e1d00 */
[----:B------:R-:W0:Y:S01]  /*09c0*/  @P0 LDC.64 R118, c[0x0][0x2c8] ;  /* 0x0000b200ff760b82 */ /* 0x000e220000000a00 */
[----:B------:R-:W-:Y:S01]  /*09d0*/  IMAD.WIDE.U32 R128, R203, 0x4, R120 ;  /* 0x00000004cb807825 */ /* 0x000fe200078e0078 */
[----:B------:R2:W5:Y:S03]  /*09e0*/  @P0 LDG.E.128 R40, desc[UR4][R106.64] ;  /* 0x000000046a280981 */ /* 0x000566000c1e1d00 */
[----:B------:R-:W-:Y:S02]  /*09f0*/  @P0 IMAD.WIDE.U32 R108, R199, 0x10, R108 ;  /* 0x00000010c76c0825 */ /* 0x000fe400078e006c */
[----:B------:R2:W5:Y:S01]  /*0a00*/  LDG.E R128, desc[UR4][R128.64] ;  /* 0x0000000480807981 */ /* 0x000562000c1e1900 */
[----:B-1----:R-:W-:Y:S01]  /*0a10*/  MOV R116, 0x3f800000 ;  /* 0x3f80000000747802 */ /* 0x002fe20000000f00 */
[----:B------:R-:W-:-:S02]  /*0a20*/  @P0 IMAD.WIDE.U32 R110, R197, 0x10, R110 ;  /* 0x00000010c56e0825 */ /* 0x000fc400078e006e */
[----:B------:R1:W5:Y:S02]  /*0a30*/  @P0 LDG.E.128 R44, desc[UR4][R108.64] ;  /* 0x000000046c2c0981 */ /* 0x000364000c1e1d00 */
[--C-:B------:R-:W-:Y:S02]  /*0a40*/  IMAD.WIDE.U32 R130, R201, 0x4, R120.reuse ;  /* 0x00000004c9827825 */ /* 0x100fe400078e0078 */
[----:B------:R1:W5:Y:S02]  /*0a50*/  @P0 LDG.E.128 R48, desc[UR4][R110.64] ;  /* 0x000000046e300981 */ /* 0x000364000c1e1d00 */
[----:B------:R-:W-:Y:S02]  /*0a60*/  IMAD.WIDE.U32 R132, R199, 0x4, R120 ;  /* 0x00000004c7847825 */ /* 0x000fe400078e0078 */
[----:B------:R1:W5:Y:S02]  /*0a70*/  LDG.E R130, desc[UR4][R130.64] ;  /* 0x0000000482827981 */ /* 0x000364000c1e1900 */
[----:B0-----:R-:W-:-:S02]  /*0a80*/  @P0 IMAD.WIDE.U32 R114, R195, 0x10, R114 ;  /* 0x00000010c3720825 */ /* 0x001fc400078e0072 */
[----:B------:R-:W5:Y:S02]  /*0a90*/  LDG.E R132, desc[UR4][R132.64] ;  /* 0x0000000484847981 */ /* 0x000f64000c1e1900 */
[----:B------:R-:W-:Y:S02]  /*0aa0*/  @P0 IMAD.WIDE.U32 R112, R193, 0x10, R112 ;  /* 0x00000010c1700825 */ /* 0x000fe400078e0070 */
        /* <DEDUP_REMOVED lines=10> */
[----:B------:R-:W-:-:S05]  /*0b50*/  @P0 IMAD.WIDE.U32 R118, R205, 0x10, R118 ;  /* 0x00000010cd760825 */ /* 0x000fca00078e0076 */
[----:B------:R0:W5:Y:S01]  /*0b60*/  @P0 LDG.E.128 R32, desc[UR4][R118.64] ;  /* 0x0000000476200981 */ /* 0x000162000c1e1d00 */
[----:B----4-:R-:W-:Y:S01]  /*0b70*/  FSEL R213, R198, RZ, !P4 ;  /* 0x000000ffc6d57208 */ /* 0x010fe20006000000 */
[----:B--2---:R-:W-:Y:S01]  /*0b80*/  @P1 HADD2.F32 R116, -RZ, R0.H0_H0 ;  /* 0x20000000ff741230 */ /* 0x004fe20000004100 */
[----:B------:R-:W-:Y:S02]  /*0b90*/  MOV R0, R92 ;  /* 0x0000005c00007202 */ /* 0x000fe40000000f00 */
[----:B------:R-:W-:Y:S02]  /*0ba0*/  MOV R106, R93 ;  /* 0x0000005d006a7202 */ /* 0x000fe40000000f00 */
[----:B------:R-:W-:Y:S01]  /*0bb0*/  SHF.R.U64 R129, R92, 0x10, R93 ;  /* 0x000000105c817819 */ /* 0x000fe2000000125d */
[C---:B---3--:R-:W-:Y:S01]  /*0bc0*/  FADD.FTZ R107, -R213.reuse, R64 ;  /* 0x00000040d56b7221 */ /* 0x048fe20000010100 */
[C---:B-1----:R-:W-:Y:S01]  /*0bd0*/  FADD.FTZ R109, -R213.reuse, R65 ;  /* 0x00000041d56d7221 */ /* 0x042fe20000010100 */
[C---:B------:R-:W-:Y:S01]  /*0be0*/  FADD.FTZ R111, -R213.reuse, R66 ;  /* 0x00000042d56f7221 */ /* 0x040fe20000010100 */
[----:B------:R-:W-:Y:S01]  /*0bf0*/  SHF.R.U64 R65, R104, 0x10, R105 ;  /* 0x0000001068417819 */ /* 0x000fe20000001269 */
[----:B------:R-:W-:Y:S01]  /*0c00*/  FADD.FTZ R131, -R213, R74 ;  /* 0x0000004ad5837221 */ /* 0x000fe20000010100 */
[----:B------:R-:W-:-:S02]  /*0c10*/  MOV R64, R105 ;  /* 0x0000006900407202 */ /* 0x000fc40000000f00 */
[----:B------:R-:W-:Y:S01]  /*0c20*/  SHF.R.U32.HI R66, RZ, 0x10, R105 ;  /* 0x00000010ff427819 */ /* 0x000fe20000011669 */
[----:B------:R-:W-:Y:S01]  /*0c30*/  HADD2.F32 R105, -RZ, R0.H0_H0 ;  /* 0x20000000ff697230 */ /* 0x000fe20000004100 */
[--C-:B------:R-:W-:Y:S02]  /*0c40*/  SHF.R.U64 R204, R98, 0x10, R99.reuse ;  /* 0x0000001062cc7819 */ /* 0x100fe40000001263 */
[----:B------:R-:W-:Y:S01]  /*0c50*/  MOV R74, R99 ;  /* 0x00000063004a7202 */ /* 0x000fe20000000f00 */
[C---:B0-----:R-:W-:Y:S01]  /*0c60*/  FADD.FTZ R115, -R213.reuse, R68 ;  /* 0x00000044d5737221 */ /* 0x041fe20000010100 */
[----:B------:R-:W-:Y:S01]  /*0c70*/  SHF.R.U32.HI R206, RZ, 0x10, R99 ;  /* 0x00000010ffce7819 */ /* 0x000fe20000011663 */
[C---:B------:R-:W-:Y:S01]  /*0c80*/  FADD.FTZ R113, -R213.reuse, R67 ;  /* 0x00000043d5717221 */ /* 0x040fe20000010100 */
[----:B------:R-:W-:Y:S02]  /*0c90*/  HADD2.F32 R106, -RZ, R106.H0_H0 ;  /* 0x2000006aff6a7230 */ /* 0x000fe40000004100 */
[C---:B------:R-:W-:Y:S01]  /*0ca0*/  FADD.FTZ R99, -R213.reuse, R76 ;  /* 0x0000004cd5637221 */ /* 0x040fe20000010100 */
[----:B------:R-:W-:Y:S01]  /*0cb0*/  FADD.FTZ R133, -R213, R78 ;  /* 0x0000004ed5857221 */ /* 0x000fe20000010100 */
[----:B------:R-:W-:Y:S01]  /*0cc0*/  FMUL.FTZ R0, R192, R107 ;  /* 0x0000006bc0007220 */ /* 0x000fe20000410000 */
[----:B------:R-:W-:-:S02]  /*0cd0*/  HADD2.F32 R108, -RZ, R129.H0_H0 ;  /* 0x20000081ff6c7230 */ /* 0x000fc40000004100 */
[----:B------:R-:W-:Y:S01]  /*0ce0*/  FADD.FTZ R123, -R213, R72 ;  /* 0x00000048d57b7221 */ /* 0x000fe20000010100 */
[----:B------:R-:W-:Y:S01]  /*0cf0*/  MOV R68, R96 ;  /* 0x0000006000447202 */ /* 0x000fe20000000f00 */
[----:B------:R-:W-:Y:S01]  /*0d00*/  FADD.FTZ R161, R105, R161 ;  /* 0x000000a169a17221 */ /* 0x000fe20000010000 */
[----:B------:R-:W-:Y:S01]  /*0d10*/  FFMA.FTZ R189, R0, R105, R189 ;  /* 0x0000006900bd7223 */ /* 0x000fe200000100bd */
[----:B------:R-:W-:Y:S02]  /*0d20*/  MOV R76, R100 ;  /* 0x00000064004c7202 */ /* 0x000fe40000000f00 */
[--C-:B------:R-:W-:Y:S01]  /*0d30*/  SHF.R.U64 R196, R100, 0x10, R101.reuse ;  /* 0x0000001064c47819 */ /* 0x100fe20000001265 */
[C---:B------:R-:W-:Y:S01]  /*0d40*/  FMUL.FTZ R100, R192.reuse, R111 ;  /* 0x0000006fc0647220 */ /* 0x040fe20000410000 */
[----:B------:R-:W-:Y:S01]  /*0d50*/  MOV R78, R101 ;  /* 0x00000065004e7202 */ /* 0x000fe20000000f00 */
[C---:B------:R-:W-:Y:S01]  /*0d60*/  FADD.FTZ R209, -R213.reuse, R82 ;  /* 0x00000052d5d17221 */ /* 0x040fe20000010100 */
[----:B------:R-:W-:Y:S01]  /*0d70*/  SHF.R.U32.HI R208, RZ, 0x10, R101 ;  /* 0x00000010ffd07819 */ /* 0x000fe20000011665 */
[----:B------:R-:W-:Y:S01]  /*0d80*/  FMUL.FTZ R101, R192, R109 ;  /* 0x0000006dc0657220 */ /* 0x000fe20000410000 */
[----:B------:R-:W-:Y:S01]  /*0d90*/  SHF.R.U64 R210, R102, 0x10, R103 ;  /* 0x0000001066d27819 */ /* 0x000fe20000001267 */
[----:B------:R-:W-:Y:S01]  /*0da0*/  FMUL.FTZ R105, R28, R105 ;  /* 0x000000691c697220 */ /* 0x000fe20000410000 */
[----:B------:R-:W-:Y:S01]  /*0db0*/  MOV R82, R103 ;  /* 0x0000006700527202 */ /* 0x000fe20000000f00 */
[C---:B------:R-:W-:Y:S01]  /*0dc0*/  FADD.FTZ R117, -R213.reuse, R69 ;  /* 0x00000045d5757221 */ /* 0x040fe20000010100 */
        /* <DEDUP_REMOVED lines=9> */
[----:B------:R-:W-:-:S02]  /*0e60*/  HADD2.F32 R68, -RZ, R68.H0_H0 ;  /* 0x20000044ff447230 */ /* 0x000fc40000004100 */
[----:B------:R-:W-:Y:S01]  /*0e70*/  FADD.FTZ R162, R108, R162 ;  /* 0x000000a26ca27221 */ /* 0x000fe20000010000 */
[----:B------:R-:W-:Y:S01]  /*0e80*/  FFMA.FTZ R190, R101, R108, R190 ;  /* 0x0000006c65be7223 */ /* 0x000fe200000100be */
[----:B------:R-:W-:Y:S01]  /*0e90*/  FMUL.FTZ R106, R192, R123 ;  /* 0x0000007bc06a7220 */ /* 0x000fe20000410000 */
[----:B------:R-:W-:Y:S01]  /*0ea0*/  HADD2.F32 R86, -RZ, R65.H0_H0 ;  /* 0x20000041ff567230 */ /* 0x000fe20000004100 */
[----:B------:R-:W-:Y:S01]  /*0eb0*/  MOV R92, R94 ;  /* 0x0000005e005c7202 */ /* 0x000fe20000000f00 */
[----:B------:R-:W-:Y:S01]  /*0ec0*/  HADD2.F32 R87, -RZ, R64.H0_H0 ;  /* 0x20000040ff577230 */ /* 0x000fe20000004100 */
[----:B------:R-:W-:Y:S01]  /*0ed0*/  SHF.R.U64 R202, R94, 0x10, R95 ;  /* 0x000000105eca7819 */ /* 0x000fe2000000125f */
[----:B------:R-:W-:Y:S01]  /*0ee0*/  FMUL.FTZ R108, R29, R108 ;  /* 0x0000006c1d6c7220 */ /* 0x000fe20000410000 */
[----:B------:R-:W-:Y:S02]  /*0ef0*/  HADD2.F32 R64, -RZ, R66.H0_H0 ;  /* 0x20000042ff407230 */ /* 0x000fe40000004100 */
[----:B------:R-:W-:Y:S01]  /*0f00*/  FADD.FTZ R65, RZ, R105 ;  /* 0x00000069ff417221 */ /* 0x000fe20000010000 */
[----:B------:R-:W-:Y:S01]  /*0f10*/  MOV R94, R104 ;  /* 0x00000068005e7202 */ /* 0x000fe20000000f00 */
[----:B------:R-:W-:Y:S01]  /*0f20*/  FMUL.FTZ R114, R192, R115 ;  /* 0x00000073c0727220 */ /* 0x000fe20000410000 */
[----:B------:R-:W-:Y:S01]  /*0f30*/  FFMA.FTZ R66, R0, R105, RZ ;  /* 0x0000006900427223 */ /* 0x000fe200000100ff */
[----:B------:R-:W-:-:S02]  /*0f40*/  HADD2.F32 R110, -RZ, R127.H0_H0 ;  /* 0x2000007fff6e7230 */ /* 0x000fc40000004100 */
[----:B------:R-:W-:Y:S01]  /*0f50*/  FMUL.FTZ R115, R192, R121 ;  /* 0x00000079c0737220 */ /* 0x000fe20000410000 */
[----:B------:R-:W-:Y:S01]  /*0f60*/  FADD.FTZ R67, -R213, R84 ;  /* 0x00000054d5437221 */ /* 0x000fe20000010100 */
        /* <DEDUP_REMOVED lines=36> */
[----:B------:R-:W-:Y:S01]  /*11b0*/  SHF.R.U64 R118, R96, 0x10, R97 ;  /* 0x0000001060767819 */ /* 0x000fe20000001261 */
[----:B------:R-:W-:Y:S01]  /*11c0*/  FFMA.FTZ R65, R117, R202, R66 ;  /* 0x000000ca75417223 */ /* 0x000fe20000010042 */
[----:B------:R-:W-:Y:S01]  /*11d0*/  FADD.FTZ R125, -R213, R73 ;  /* 0x00000049d57d7221 */ /* 0x000fe20000010100 */
        /* <DEDUP_REMOVED lines=8> */
[----:B------:R-:W-:Y:S01]  /*1260*/  FADD.FTZ R68, R67, R200 ;  /* 0x000000c843447221 */ /* 0x000fe20000010000 */
[----:B------:R-:W-:Y:S01]  /*1270*/  SHF.R.U32.HI R198, RZ, 0x10, R97 ;  /* 0x00000010ffc67819 */ /* 0x000fe20000011661 */
        /* <DEDUP_REMOVED lines=55> */
[C---:B------:R-:W-:Y:S01]  /*15f0*/  FMUL.FTZ R92, R192.reuse, R207 ;  /* 0x000000cfc05c7220 */ /* 0x040fe20000410000 */
[----:B------:R-:W-:Y:S01]  /*1600*/  FFMA.FTZ R67, R99, R206, R66 ;  /* 0x000000ce63437223 */ /* 0x000fe20000010042 */
[C---:B------:R-:W-:Y:S01]  /*1610*/  FADD.FTZ R73, -R213.reuse, R90 ;  /* 0x0000005ad5497221 */ /* 0x040fe20000010100 */
        /* <DEDUP_REMOVED lines=104> */
.L_x_11809:
        /* <DEDUP_REMOVED lines=154> */
[----:B------:R0:W-:Y:S01]  /*2640*/  F2F.F16.F32 R77, R72 ;  /* 0x00000048004d7304 */ /* 0x0001e20000200800 */
        /* <DEDUP_REMOVED lines=27> */
[----:B------:R-:W-:Y:S01]  /*2800*/  F2F.F16.F32 R75, R74 ;  /* 0x0000004a004b7304 */ /* 0x000fe20000200800 */
[-CC-:B------:R-:W-:Y:S01]  /*2810*/  FFMA.FTZ R94, R94, R65.reuse, R2.reuse ;  /* 0x000000415e5e7223 */ /* 0x180fe20000010002 */
[-CC-:B------:R-:W-:Y:S01]  /*2820*/  FFMA.FTZ R95, R95, R65.reuse, R2.reuse ;  /* 0x000000415f5f7223 */ /* 0x180fe20000010002 */
[-CC-:B------:R-:W-:Y:S01]  /*2830*/  FFMA.FTZ R96, R96, R65.reuse, R2.reuse ;  /* 0x0000004160607223 */ /* 0x180fe20000010002 */
[----:B------:R-:W-:Y:S01]  /*2840*/  FFMA.FTZ R91, R93, R65, R2 ;  /* 0x000000415d5b7223 */ /* 0x000fe20000010002 */
[----:B------:R-:W-:Y:S01]  /*2850*/  FSEL R81, R81, RZ, P4 ;  /* 0x000000ff51517208 */ /* 0x000fe20002000000 */
[----:B------:R-:W-:Y:S01]  /*2860*/  FMUL.FTZ R119, R192, R119 ;  /* 0x00000077c0777220 */ /* 0x000fe20000410000 */
[----:B------:R-:W-:Y:S01]  /*2870*/  FSEL R98, R98, RZ, P2 ;  /* 0x000000ff62627208 */ /* 0x000fe20001000000 */
[----:B------:R0:W-:Y:S01]  /*2880*/  F2F.F16.F32 R74, R78 ;  /* 0x0000004e004a7304 */ /* 0x0001e20000200800 */
        /* <DEDUP_REMOVED lines=30> */
[----:B------:R0:W-:Y:S01]  /*2a70*/  F2F.F16.F32 R91, R78 ;  /* 0x0000004e005b7304 */ /* 0x0001e20000200800 */
[----:B------:R-:W-:Y:S01]  /*2a80*/  FMUL.FTZ R92, R92, UR12 ;  /* 0x0000000c5c5c7c20 */ /* 0x000fe20008410000 */
[-C--:B------:R-:W-:Y:S01]  /*2a90*/  FMUL.FTZ R94, R121, R116.reuse ;  /* 0x00000074795e7220 */ /* 0x080fe20000410000 */
[-C--:B------:R-:W-:Y:S01]  /*2aa0*/  FMUL.FTZ R95, R114, R116.reuse ;  /* 0x00000074725f7220 */ /* 0x080fe20000410000 */
[-C--:B------:R-:W-:Y:S01]  /*2ab0*/  FMUL.FTZ R96, R112, R116.reuse ;  /* 0x0000007470607220 */ /* 0x080fe20000410000 */
[-CC-:B------:R-:W-:Y:S01]  /*2ac0*/  FFMA.FTZ R83, R83, R65.reuse, R2.reuse ;  /* 0x0000004153537223 */ /* 0x180fe20000010002 */
[----:B------:R-:W-:Y:S01]  /*2ad0*/  FSEL R89, R89, RZ, P2 ;  /* 0x000000ff59597208 */ /* 0x000fe20001000000 */
[----:B------:R-:W-:Y:S01]  /*2ae0*/  FMUL.FTZ R94, R94, UR12 ;  /* 0x0000000c5e5e7c20 */ /* 0x000fe20008410000 */
[----:B------:R-:W1:Y:S01]  /*2af0*/  F2F.F16.F32 R3, R3 ;  /* 0x0000000300037304 */ /* 0x000e620000200800 */
[----:B0-----:R-:W-:Y:S01]  /*2b00*/  FMUL.FTZ R78, R115, R116 ;  /* 0x00000074734e7220 */ /* 0x001fe20000410000 */
[----:B------:R-:W-:Y:S01]  /*2b10*/  FSEL R90, R90, RZ, P5 ;  /* 0x000000ff5a5a7208 */ /* 0x000fe20002800000 */
[----:B------:R-:W-:Y:S01]  /*2b20*/  FMUL.FTZ R95, R95, UR12 ;  /* 0x0000000c5f5f7c20 */ /* 0x000fe20008410000 */
[----:B------:R-:W-:Y:S01]  /*2b30*/  FSEL R92, R92, RZ, P6 ;  /* 0x000000ff5c5c7208 */ /* 0x000fe20003000000 */
[----:B------:R-:W-:Y:S01]  /*2b40*/  FMUL.FTZ R78, R78, UR12 ;  /* 0x0000000c4e4e7c20 */ /* 0x000fe20008410000 */
[----:B------:R-:W-:Y:S01]  /*2b50*/  FMUL.FTZ R96, R96, UR12 ;  /* 0x0000000c60607c20 */ /* 0x000fe20008410000 */
[C---:B------:R-:W-:Y:S01]  /*2b60*/  LOP3.LUT P4, RZ, R124.reuse, 0xff, RZ, 0xc0, !PT ;  /* 0x000000ff7cff7812 */ /* 0x040fe2000788c0ff */
[----:B------:R-:W0:Y:S01]  /*2b70*/  F2F.F16.F32 R64, R64 ;  /* 0x0000004000407304 */ /* 0x000e220000200800 */
[----:B------:R-:W-:Y:S01]  /*2b80*/  LOP3.LUT P2, RZ, R124, 0xff00, RZ, 0xc0, !PT ;  /* 0x0000ff007cff7812 */ /* 0x000fe2000784c0ff */
[----:B------:R-:W-:Y:S01]  /*2b90*/  FADD.FTZ R83, R86, -R83 ;  /* 0x8000005356537221 */ /* 0x000fe20000010000 */
[----:B------:R-:W-:Y:S01]  /*2ba0*/  LOP3.LUT P5, RZ, R124, 0xff0000, RZ, 0xc0, !PT ;  /* 0x00ff00007cff7812 */ /* 0x000fe200078ac0ff */
[-CC-:B------:R-:W-:Y:S01]  /*2bb0*/  FFMA.FTZ R82, R82, R65.reuse, R2.reuse ;  /* 0x0000004152527223 */ /* 0x180fe20000010002 */
[----:B------:R-:W-:Y:S01]  /*2bc0*/  LOP3.LUT P6, RZ, R124, 0xff000000, RZ, 0xc0, !PT ;  /* 0xff0000007cff7812 */ /* 0x000fe200078cc0ff */
[-CC-:B------:R-:W-:Y:S01]  /*2bd0*/  FFMA.FTZ R84, R84, R65.reuse, R2.reuse ;  /* 0x0000004154547223 */ /* 0x180fe20000010002 */
[----:B------:R-:W-:Y:S01]  /*2be0*/  FSEL R94, R94, RZ, P4 ;  /* 0x000000ff5e5e7208 */ /* 0x000fe20002000000 */
[----:B------:R-:W-:Y:S01]  /*2bf0*/  F2F.F16.F32 R69, R69 ;  /* 0x0000004500457304 */ /* 0x000fe20000200800 */
[----:B------:R-:W-:Y:S01]  /*2c00*/  FSEL R95, R95, RZ, P2 ;  /* 0x000000ff5f5f7208 */ /* 0x000fe20001000000 */
[----:B------:R-:W-:Y:S01]  /*2c10*/  FFMA.FTZ R65, R97, R65, R2 ;  /* 0x0000004161417223 */ /* 0x000fe20000010002 */
[----:B------:R-:W-:Y:S01]  /*2c20*/  FSEL R78, R78, RZ, P5 ;  /* 0x000000ff4e4e7208 */ /* 0x000fe20002800000 */
[----:B------:R-:W-:Y:S01]  /*2c30*/  FADD.FTZ R85, R85, -R82 ;  /* 0x8000005255557221 */ /* 0x000fe20000010000 */
[----:B------:R-:W-:Y:S01]  /*2c40*/  FSEL R96, R96, RZ, P6 ;  /* 0x000000ff60607208 */ /* 0x000fe20003000000 */
[----:B------:R-:W-:Y:S01]  /*2c50*/  FADD.FTZ R87, R87, -R84 ;  /* 0x8000005457577221 */ /* 0x000fe20000010000 */
[C---:B------:R-:W-:Y:S01]  /*2c60*/  LOP3.LUT P4, RZ, R120.reuse, 0xff, RZ, 0xc0, !PT ;  /* 0x000000ff78ff7812 */ /* 0x040fe2000788c0ff */
[----:B------:R-:W-:Y:S01]  /*2c70*/  F2F.F16.F32 R66, R66 ;  /* 0x0000004200427304 */ /* 0x000fe20000200800 */
[----:B------:R-:W-:Y:S01]  /*2c80*/  LOP3.LUT P2, RZ, R120, 0xff00, RZ, 0xc0, !PT ;  /* 0x0000ff0078ff7812 */ /* 0x000fe2000784c0ff */
[----:B------:R-:W-:Y:S01]  /*2c90*/  FADD.FTZ R65, R88, -R65 ;  /* 0x8000004158417221 */ /* 0x000fe20000010000 */
[C---:B------:R-:W-:Y:S01]  /*2ca0*/  LOP3.LUT P5, RZ, R120.reuse, 0xff0000, RZ, 0xc0, !PT ;  /* 0x00ff000078ff7812 */ /* 0x040fe200078ac0ff */
[----:B-1----:R-:W-:Y:S01]  /*2cb0*/  IMAD.WIDE.U32 R2, R3, 0x10000, RZ ;  /* 0x0001000003027825 */ /* 0x002fe200078e00ff */
[----:B------:R-:W-:-:S03]  /*2cc0*/  LOP3.LUT P6, RZ, R120, 0xff000000, RZ, 0xc0, !PT ;  /* 0xff00000078ff7812 */ /* 0x000fc600078cc0ff */
[----:B------:R-:W-:Y:S01]  /*2cd0*/  FMUL.FTZ R120, R192, R83 ;  /* 0x00000053c0787220 */ /* 0x000fe20000410000 */
[----:B0-----:R-:W-:Y:S01]  /*2ce0*/  SHF.L.U32 R88, R64, 0x10, RZ ;  /* 0x0000001040587819 */ /* 0x001fe200000006ff */
[----:B------:R-:W0:Y:S01]  /*2cf0*/  F2F.F16.F32 R68, R68 ;  /* 0x0000004400447304 */ /* 0x000e220000200800 */
[C---:B------:R-:W-:Y:S01]  /*2d00*/  FMUL.FTZ R123, R192.reuse, R85 ;  /* 0x00000055c07b7220 */ /* 0x040fe20000410000 */
[----:B------:R-:W-:Y:S01]  /*2d10*/  @P0 FADD.FTZ R120, R57, R120 ;  /* 0x0000007839780221 */ /* 0x000fe20000010000 */
[C---:B------:R-:W-:Y:S01]  /*2d20*/  FMUL.FTZ R125, R192.reuse, R87 ;  /* 0x00000057c07d7220 */ /* 0x040fe20000410000 */
[----:B------:R-:W-:Y:S01]  /*2d30*/  FMUL.FTZ R192, R192, R65 ;  /* 0x00000041c0c07220 */ /* 0x000fe20000410000 */
[----:B------:R-:W-:Y:S01]  /*2d40*/  SHF.L.U32 R74, R74, 0x10, RZ ;  /* 0x000000104a4a7819 */ /* 0x000fe200000006ff */
[----:B------:R-:W-:Y:S01]  /*2d50*/  FMUL.FTZ R64, R120, R116 ;  /* 0x0000007478407220 */ /* 0x000fe20000410000 */
[----:B------:R-:W-:Y:S01]  /*2d60*/  @P0 FADD.FTZ R125, R58, R125 ;  /* 0x0000007d3a7d0221 */ /* 0x000fe20000010000 */
[----:B------:R-:W-:Y:S01]  /*2d70*/  F2F.F16.F32 R72, R76 ;  /* 0x0000004c00487304 */ /* 0x000fe20000200800 */
[----:B------:R-:W-:Y:S01]  /*2d80*/  @P0 FADD.FTZ R192, R59, R192 ;  /* 0x000000c03bc00221 */ /* 0x000fe20000010000 */
[----:B------:R-:W-:Y:S01]  /*2d90*/  @P0 FADD.FTZ R123, R56, R123 ;  /* 0x0000007b387b0221 */ /* 0x000fe20000010000 */
[----:B------:R-:W-:-:S02]  /*2da0*/  ISETP.NE.U32.AND P0, PT, RZ, UR10, PT ;  /* 0x0000000aff007c0c */ /* 0x000fc4000bf05070 */
[----:B------:R-:W-:Y:S02]  /*2db0*/  MOV R196, UR13 ;  /* 0x0000000d00c47c02 */ /* 0x000fe40008000f00 */
[----:B0-----:R-:W-:Y:S01]  /*2dc0*/  SHF.L.U32 R68, R68, 0x10, RZ ;  /* 0x0000001044447819 */ /* 0x001fe200000006ff */
[----:B------:R-:W-:Y:S01]  /*2dd0*/  F2F.F16.F32 R76, R98 ;  /* 0x00000062004c7304 */ /* 0x000fe20000200800 */
[----:B------:R-:W-:-:S07]  /*2de0*/  ISETP.NE.AND.EX P0, PT, RZ, UR11, PT, P0 ;  /* 0x0000000bff007c0c */ /* 0x000fce000bf05300 */
[----:B------:R0:W1:Y:S08]  /*2df0*/  F2F.F16.F32 R98, R89 ;  /* 0x0000005900627304 */ /* 0x0000700000200800 */
[----:B------:R-:W2:Y:S01]  /*2e00*/  F2F.F16.F32 R73, R73 ;  /* 0x0000004900497304 */ /* 0x000ea20000200800 */
[----:B0-----:R-:W-:Y:S01]  /*2e10*/  LOP3.LUT R89, R3, R88, R69, 0xfe, !PT ;  /* 0x0000005803597212 */ /* 0x001fe200078efe45 */
[----:B------:R-:W-:Y:S01]  /*2e20*/  FMUL.FTZ R3, R64, UR12 ;  /* 0x0000000c40037c20 */ /* 0x000fe20008410000 */
[----:B------:R-:W-:-:S04]  /*2e30*/  IMAD.WIDE.U32 R64, R66, 0x10000, RZ ;  /* 0x0001000042407825 */ /* 0x000fc800078e00ff */
[----:B------:R-:W-:Y:S01]  /*2e40*/  FSEL R66, R3, RZ, P2 ;  /* 0x000000ff03427208 */ /* 0x000fe20001000000 */
[----:B------:R-:W0:Y:S01]  /*2e50*/  F2F.F16.F32 R67, R67 ;  /* 0x0000004300437304 */ /* 0x000e220000200800 */
[----:B------:R-:W-:Y:S01]  /*2e60*/  LOP3.LUT R85, R65, R68, R77, 0xfe, !PT ;  /* 0x0000004441557212 */ /* 0x000fe200078efe4d */
[----:B------:R-:W-:Y:S01]  /*2e70*/  FMUL.FTZ R65, R192, R116 ;  /* 0x00000074c0417220 */ /* 0x000fe20000410000 */
[----:B------:R-:W-:Y:S01]  /*2e80*/  ISETP.NE.U32.AND P2, PT, RZ, UR10, PT ;  /* 0x0000000aff007c0c */ /* 0x000fe2000bf45070 */
[----:B-1----:R-:W-:-:S04]  /*2e90*/  IMAD.WIDE.U32 R68, R98, 0x10000, RZ ;  /* 0x0001000062447825 */ /* 0x002fc800078e00ff */
[----:B------:R-:W-:Y:S01]  /*2ea0*/  FMUL.FTZ R65, R65, UR12 ;  /* 0x0000000c41417c20 */ /* 0x000fe20008410000 */
[----:B--2---:R-:W-:Y:S01]  /*2eb0*/  LOP3.LUT R84, R64, R73, RZ, 0xfc, !PT ;  /* 0x0000004940547212 */ /* 0x004fe200078efcff */
[----:B------:R-:W1:Y:S01]  /*2ec0*/  F2F.F16.F32 R79, R79 ;  /* 0x0000004f004f7304 */ /* 0x000e620000200800 */
[----:B------:R-:W-:Y:S02]  /*2ed0*/  ISETP.NE.AND.EX P2, PT, RZ, UR11, PT, P2 ;  /* 0x0000000bff007c0c */ /* 0x000fe4000bf45320 */
[----:B------:R-:W-:Y:S01]  /*2ee0*/  FSEL R73, R65, RZ, P6 ;  /* 0x000000ff41497208 */ /* 0x000fe20003000000 */
[----:B------:R-:W-:Y:S01]  /*2ef0*/  IMAD.WIDE.U32 R64, R76, 0x10000, RZ ;  /* 0x000100004c407825 */ /* 0x000fe200078e00ff */
[----:B0-----:R-:W-:-:S03]  /*2f00*/  LOP3.LUT R88, R2, R67, RZ, 0xfc, !PT ;  /* 0x0000004302587212 */ /* 0x001fc600078efcff */
[----:B------:R-:W0:Y:S01]  /*2f10*/  F2F.F16.F32 R102, R102 ;  /* 0x0000006600667304 */ /* 0x000e220000200800 */
[----:B------:R-:W-:-:S03]  /*2f20*/  IMAD.WIDE.U32 R2, R72, 0x10000, RZ ;  /* 0x0001000048027825 */ /* 0x000fc600078e00ff */
[----:B------:R-:W-:-:S04]  /*2f30*/  LOP3.LUT R86, R2, R75, RZ, 0xfc, !PT ;  /* 0x0000004b02567212 */ /* 0x000fc800078efcff */
[----:B------:R-:W2:Y:S01]  /*2f40*/  F2F.F16.F32 R93, R99 ;  /* 0x00000063005d7304 */ /* 0x000ea20000200800 */
[----:B-1----:R-:W-:Y:S01]  /*2f50*/  LOP3.LUT R87, R3, R74, R79, 0xfe, !PT ;  /* 0x0000004a03577212 */ /* 0x002fe200078efe4f */
[-C--:B------:R-:W-:Y:S01]  /*2f60*/  FMUL.FTZ R3, R125, R116.reuse ;  /* 0x000000747d037220 */ /* 0x080fe20000410000 */
[----:B------:R-:W-:-:S03]  /*2f70*/  FMUL.FTZ R116, R123, R116 ;  /* 0x000000747b747220 */ /* 0x000fc60000410000 */
[----:B------:R-:W-:Y:S01]  /*2f80*/  FMUL.FTZ R67, R3, UR12 ;  /* 0x0000000c03437c20 */ /* 0x000fe20008410000 */
[----:B0-----:R-:W-:Y:S01]  /*2f90*/  SHF.L.U32 R76, R102, 0x10, RZ ;  /* 0x00000010664c7819 */ /* 0x001fe200000006ff */
[----:B------:R-:W0:Y:S01]  /*2fa0*/  F2F.F16.F32 R81, R81 ;  /* 0x0000005100517304 */ /* 0x000e220000200800 */
[----:B------:R-:W1:Y:S01]  /*2fb0*/  LDC.64 R2, c[0x0][0x2f8] ;  /* 0x0000be00ff027b82 */ /* 0x000e620000000a00 */
[----:B------:R-:W-:Y:S01]  /*2fc0*/  FMUL.FTZ R116, R116, UR12 ;  /* 0x0000000c74747c20 */ /* 0x000fe20008410000 */
[----:B------:R-:W-:Y:S02]  /*2fd0*/  FSEL R72, R67, RZ, P5 ;  /* 0x000000ff43487208 */ /* 0x000fe40002800000 */
[----:B--2---:R-:W-:-:S03]  /*2fe0*/  LOP3.LUT R77, R65, R76, R93, 0xfe, !PT ;  /* 0x0000004c414d7212 */ /* 0x004fc600078efe5d */
[----:B------:R-:W2:Y:S01]  /*2ff0*/  F2F.F16.F32 R73, R73 ;  /* 0x0000004900497304 */ /* 0x000ea20000200800 */
[----:B------:R-:W-:Y:S02]  /*3000*/  FSEL R116, R116, RZ, P4 ;  /* 0x000000ff74747208 */ /* 0x000fe40002000000 */
[----:B0-----:R-:W-:-:S05]  /*3010*/  LOP3.LUT R76, R64, R81, RZ, 0xfc, !PT ;  /* 0x00000051404c7212 */ /* 0x001fca00078efcff */
[----:B------:R-:W-:Y:S01]  /*3020*/  F2F.F16.F32 R127, R94 ;  /* 0x0000005e007f7304 */ /* 0x000fe20000200800 */
[----:B------:R-:W0:Y:S01]  /*3030*/  @P2 LDC.64 R64, c[0x0][0x308] ;  /* 0x0000c200ff402b82 */ /* 0x000e220000000a00 */
[----:B--2---:R-:W-:-:S06]  /*3040*/  SHF.L.U32 R81, R73, 0x10, RZ ;  /* 0x0000001049517819 */ /* 0x004fcc00000006ff */
[----:B------:R2:W-:Y:S08]  /*3050*/  F2F.F16.F32 R83, R95 ;  /* 0x0000005f00537304 */ /* 0x0005f00000200800 */
[----:B------:R3:W-:Y:S01]  /*3060*/  F2F.F16.F32 R93, R72 ;  /* 0x00000048005d7304 */ /* 0x0007e20000200800 */
[----:B--2---:R-:W2:Y:S07]  /*3070*/  @P2 LDC.64 R94, c[0x0][0x308] ;  /* 0x0000c200ff5e2b82 */ /* 0x004eae0000000a00 */
[----:B------:R-:W4:Y:S01]  /*3080*/  F2F.F16.F32 R92, R92 ;  /* 0x0000005c005c7304 */ /* 0x000f220000200800 */
[----:B---3--:R-:W3:Y:S07]  /*3090*/  @P2 LDC.64 R72, c[0x0][0x308] ;  /* 0x0000c200ff482b82 */ /* 0x008eee0000000a00 */
[----:B------:R-:W1:Y:S01]  /*30a0*/  F2F.F16.F32 R96, R96 ;  /* 0x0000006000607304 */ /* 0x000e620000200800 */
[----:B----4-:R-:W-:-:S07]  /*30b0*/  SHF.L.U32 R82, R92, 0x10, RZ ;  /* 0x000000105c527819 */ /* 0x010fce00000006ff */
[----:B------:R-:W4:Y:S01]  /*30c0*/  F2F.F16.F32 R99, R90 ;  /* 0x0000005a00637304 */ /* 0x000f220000200800 */
[----:B--2---:R-:W-:Y:S01]  /*30d0*/  @P2 IMAD.WIDE.U32 R94, R205, 0x10, R94 ;  /* 0x00000010cd5e2825 */ /* 0x004fe200078e005e */
[----:B-1----:R-:W-:-:S06]  /*30e0*/  SHF.L.U32 R79, R96, 0x10, RZ ;  /* 0x00000010604f7819 */ /* 0x002fcc00000006ff */
[----:B------:R1:W2:Y:S01]  /*30f0*/  F2F.F16.F32 R90, R66 ;  /* 0x00000042005a7304 */ /* 0x0002a20000200800 */
[----:B------:R-:W-:-:S07]  /*3100*/  IMAD.WIDE.U32 R96, R205, 0x8, R2 ;  /* 0x00000008cd607825 */ /* 0x000fce00078e0002 */
[----:B------:R-:W3:Y:S01]  /*3110*/  F2F.F16.F32 R78, R78 ;  /* 0x0000004e004e7304 */ /* 0x000ee20000200800 */
        /* <DEDUP_REMOVED lines=13> */
[----:B------:R-:W1:Y:S01]  /*31f0*/  F2F.F16.F32 R75, R116 ;  /* 0x00000074004b7304 */ /* 0x000e620000200800 */
        /* <DEDUP_REMOVED lines=111> */
.L_x_11796:
        /* <DEDUP_REMOVED lines=25> */
.L_x_11797:
[----:B------:R-:W-:Y:S01]  /*3a80*/  HFMA2.MMA R74, -RZ, RZ, 0, 9.5367431640625e-07 ;  /* 0x00000010ff4a7435 */ /* 0x000fe200000001ff */
[----:B------:R-:W-:Y:S02]  /*3a90*/  MOV R75, R67 ;  /* 0x00000043004b7202 */ /* 0x000fe40000000f00 */
[----:B------:R-:W-:Y:S02]  /*3aa0*/  MOV R77, 0x1f ;  /* 0x0000001f004d7802 */ /* 0x000fe40000000f00 */
[----:B------:R-:W-:-:S07]  /*3ab0*/  MOV R72, 0xffffffff ;  /* 0xffffffff00487802 */ /* 0x000fce0000000f00 */
[----:B-----5:R-:W-:Y:S05]  /*3ac0*/  WARPSYNC.COLLECTIVE R72, `(.L_x_11799) ;  /* 0x0000000048087348 */ /* 0x020fea0003c00000 */
[----:B------:R0:W1:Y:S02]  /*3ad0*/  SHFL.DOWN P0, R73, R75, R74, R77 ;  /* 0x0800004a4b497389 */ /* 0x000064000000004d */
[----:B01---5:R-:W-:Y:S01]  /*3ae0*/  ENDCOLLECTIVE ;  /* 0x000000000000791b */ /* 0x023fe20003800000 */
.L_x_11799:
[----:B------:R-:W-:Y:S02]  /*3af0*/  MOV R75, R65 ;  /* 0x00000041004b7202 */ /* 0x000fe40000000f00 */
[----:B------:R-:W-:-:S07]  /*3b00*/  MOV R64, R73 ;  /* 0x0000004900407202 */ /* 0x000fce0000000f00 */
[----:B------:R-:W-:Y:S05]  /*3b10*/  WARPSYNC.COLLECTIVE R72, `(.L_x_11800) ;  /* 0x0000000048087348 */ /* 0x000fea0003c00000 */
[----:B------:R0:W1:Y:S02]  /*3b20*/  SHFL.DOWN P0, R73, R75, R74, R77 ;  /* 0x0800004a4b497389 */ /* 0x000064000000004d */
[----:B01----:R-:W-:Y:S01]  /*3b30*/  ENDCOLLECTIVE ;  /* 0x000000000000791b */ /* 0x003fe20003800000 */
.L_x_11800:
[----:B------:R-:W-:Y:S01]  /*3b40*/  FADD.FTZ R64, R67, R64 ;  /* 0x0000004043407221 */ /* 0x000fe20000010000 */
[----:B------:R-:W-:-:S04]  /*3b50*/  HFMA2.MMA R74, -RZ, RZ, 0, 4.76837158203125e-07 ;  /* 0x00000008ff4a7435 */ /* 0x000fc800000001ff */
[----:B------:R-:W-:Y:S02]  /*3b60*/  MOV R75, R64 ;  /* 0x00000040004b7202 */ /* 0x000fe40000000f00 */
[----:B------:R-:W-:-:S07]  /*3b70*/  MOV R66, R73 ;  /* 0x0000004900427202 */ /* 0x000fce0000000f00 */
[----:B------:R-:W-:Y:S05]  /*3b80*/  WARPSYNC.COLLECTIVE R72, `(.L_x_11801) ;  /* 0x0000000048087348 */ /* 0x000fea0003c00000 */
[----:B------:R0:W1:Y:S02]  /*3b90*/  SHFL.DOWN P0, R73, R75, R74, R77 ;  /* 0x0800004a4b497389 */ /* 0x000064000000004d */
[----:B01----:R-:W-:Y:S01]  /*3ba0*/  ENDCOLLECTIVE ;  /* 0x000000000000791b */ /* 0x003fe20003800000 */
.L_x_11801:
[----:B------:R-:W-:-:S05]  /*3bb0*/  FADD.FTZ R66, R65, R66 ;  /* 0x0000004241427221 */ /* 0x000fca0000010000 */
[----:B------:R-:W-:Y:S02]  /*3bc0*/  MOV R75, R66 ;  /* 0x00000042004b7202 */ /* 0x000fe40000000f00 */
[----:B------:R-:W-:-:S07]  /*3bd0*/  MOV R69, R73 ;  /* 0x0000004900457202 */ /* 0x000fce0000000f00 */
[----:B------:R-:W-:Y:S05]  /*3be0*/  WARPSYNC.COLLECTIVE R72, `(.L_x_11802) ;  /* 0x0000000048087348 */ /* 0x000fea0003c00000 */
[----:B------:R0:W1:Y:S02]  /*3bf0*/  SHFL.DOWN P0, R73, R75, R74, R77 ;  /* 0x0800004a4b497389 */ /* 0x000064000000004d */
[----:B01----:R-:W-:Y:S01]  /*3c00*/  ENDCOLLECTIVE ;  /* 0x000000000000791b */ /* 0x003fe20003800000 */
.L_x_11802:
[----:B------:R-:W-:Y:S01]  /*3c10*/  FADD.FTZ R69, R64, R69 ;  /* 0x0000004540457221 */ /* 0x000fe20000010000 */
[----:B------:R-:W-:-:S04]  /*3c20*/  HFMA2.MMA R74, -RZ, RZ, 0, 2.384185791015625e-07 ;  /* 0x00000004ff4a7435 */ /* 0x000fc800000001ff */
[----:B------:R-:W-:Y:S02]  /*3c30*/  MOV R75, R69 ;  /* 0x00000045004b7202 */ /* 0x000fe40000000f00 */
[----:B------:R-:W-:-:S07]  /*3c40*/  MOV R71, R73 ;  /* 0x0000004900477202 */ /* 0x000fce0000000f00 */
[----:B------:R-:W-:Y:S05]  /*3c50*/  WARPSYNC.COLLECTIVE R72, `(.L_x_11803) ;  /* 0x0000000048087348 */ /* 0x000fea0003c00000 */
[----:B------:R0:W1:Y:S02]  /*3c60*/  SHFL.DOWN P0, R73, R75, R74, R77 ;  /* 0x0800004a4b497389 */ /* 0x000064000000004d */
[----:B01----:R-:W-:Y:S01]  /*3c70*/  ENDCOLLECTIVE ;  /* 0x000000000000791b */ /* 0x003fe20003800000 */
.L_x_11803:
[----:B------:R-:W-:-:S05]  /*3c80*/  FADD.FTZ R71, R66, R71 ;  /* 0x0000004742477221 */ /* 0x000fca0000010000 */
[----:B------:R-:W-:Y:S02]  /*3c90*/  MOV R75, R71 ;  /* 0x00000047004b7202 */ /* 0x000fe40000000f00 */
[----:B------:R-:W-:-:S07]  /*3ca0*/  MOV R68, R73 ;  /* 0x0000004900447202 */ /* 0x000fce0000000f00 */
[----:B------:R-:W-:Y:S05]  /*3cb0*/  WARPSYNC.COLLECTIVE R72, `(.L_x_11804) ;  /* 0x0000000048087348 */ /* 0x000fea0003c00000 */
[----:B------:R0:W1:Y:S02]  /*3cc0*/  SHFL.DOWN P0, R73, R75, R74, R77 ;  /* 0x0800004a4b497389 */ /* 0x000064000000004d */
[----:B01----:R-:W-:Y:S01]  /*3cd0*/  ENDCOLLECTIVE ;  /* 0x000000000000791b */ /* 0x003fe20003800000 */
.L_x_11804:
[----:B------:R-:W-:Y:S01]  /*3ce0*/  FADD.FTZ R68, R69, R68 ;  /* 0x0000004445447221 */ /* 0x000fe20000010000 */
[----:B------:R-:W-:-:S04]  /*3cf0*/  HFMA2.MMA R74, -RZ, RZ, 0, 1.1920928955078125e-07 ;  /* 0x00000002ff4a7435 */ /* 0x000fc800000001ff */
[----:B------:R-:W-:Y:S02]  /*3d00*/  MOV R75, R68 ;  /* 0x00000044004b7202 */ /* 0x000fe40000000f00 */
[----:B------:R-:W-:-:S07]  /*3d10*/  MOV R70, R73 ;  /* 0x0000004900467202 */ /* 0x000fce0000000f00 */
[----:B------:R-:W-:Y:S05]  /*3d20*/  WARPSYNC.COLLECTIVE R72, `(.L_x_11805) ;  /* 0x0000000048087348 */ /* 0x000fea0003c00000 */
[----:B------:R0:W1:Y:S02]  /*3d30*/  SHFL.DOWN P0, R73, R75, R74, R77 ;  /* 0x0800004a4b497389 */ /* 0x000064000000004d */
[----:B01----:R-:W-:Y:S01]  /*3d40*/  ENDCOLLECTIVE ;  /* 0x000000000000791b */ /* 0x003fe20003800000 */
.L_x_11805:
[----:B------:R-:W-:-:S05]  /*3d50*/  FADD.FTZ R70, R71, R70 ;  /* 0x0000004647467221 */ /* 0x000fca0000010000 */
[----:B------:R-:W-:Y:S02]  /*3d60*/  MOV R75, R70 ;  /* 0x00000046004b7202 */ /* 0x000fe40000000f00 */
[----:B------:R-:W-:-:S07]  /*3d70*/  MOV R65, R73 ;  /* 0x0000004900417202 */ /* 0x000fce0000000f00 */
[----:B------:R-:W-:Y:S05]  /*3d80*/  WARPSYNC.COLLECTIVE R72, `(.L_x_11806) ;  /* 0x0000000048087348 */ /* 0x000fea0003c00000 */
[----:B------:R0:W1:Y:S02]  /*3d90*/  SHFL.DOWN P0, R73, R75, R74, R77 ;  /* 0x0800004a4b497389 */ /* 0x000064000000004d */
[----:B01----:R-:W-:Y:S01]  /*3da0*/  ENDCOLLECTIVE ;  /* 0x000000000000791b */ /* 0x003fe20003800000 */
.L_x_11806:
[----:B------:R-:W-:Y:S01]  /*3db0*/  FADD.FTZ R65, R68, R65 ;  /* 0x0000004144417221 */ /* 0x000fe20000010000 */
[----:B------:R-:W-:-:S04]  /*3dc0*/  HFMA2.MMA R74, -RZ, RZ, 0, 5.9604644775390625e-08 ;  /* 0x00000001ff4a7435 */ /* 0x000fc800000001ff */
[----:B------:R-:W-:Y:S02]  /*3dd0*/  MOV R75, R65 ;  /* 0x00000041004b7202 */ /* 0x000fe40000000f00 */
[----:B------:R-:W-:-:S07]  /*3de0*/  MOV R67, R73 ;  /* 0x0000004900437202 */ /* 0x000fce0000000f00 */
[----:B------:R-:W-:Y:S05]  /*3df0*/  WARPSYNC.COLLECTIVE R72, `(.L_x_11807) ;  /* 0x0000000048087348 */ /* 0x000fea0003c00000 */
[----:B------:R0:W1:Y:S02]  /*3e00*/  SHFL.DOWN P0, R73, R75, R74, R77 ;  /* 0x0800004a4b497389 */ /* 0x000064000000004d */
[----:B01----:R-:W-:Y:S01]  /*3e10*/  ENDCOLLECTIVE ;  /* 0x000000000000791b */ /* 0x003fe20003800000 */
.L_x_11807:
[----:B------:R-:W-:-:S05]  /*3e20*/  FADD.FTZ R67, R70, R67 ;  /* 0x0000004346437221 */ /* 0x000fca0000010000 */
[----:B------:R-:W-:Y:S02]  /*3e30*/  MOV R75, R67 ;  /* 0x00000043004b7202 */ /* 0x000fe40000000f00 */
[----:B------:R-:W-:-:S07]  /*3e40*/  MOV R80, R73 ;  /* 0x0000004900507202 */ /* 0x000fce0000000f00 */
[----:B------:R-:W-:Y:S05]  /*3e50*/  WARPSYNC.COLLECTIVE R72, `(.L_x_11808) ;  /* 0x0000000048087348 */ /* 0x000fea0003c00000 */
[----:B------:R0:W1:Y:S02]  /*3e60*/  SHFL.DOWN P0, R73, R75, R74, R77 ;  /* 0x0800004a4b497389 */ /* 0x000064000000004d */
[----:B01----:R-:W-:Y:S01]  /*3e70*/  ENDCOLLECTIVE ;  /* 0x000000000000791b */ /* 0x003fe20003800000 */
.L_x_11808:
[----:B------:R-:W-:Y:S01]  /*3e80*/  MOV R64, R73 ;  /* 0x0000004900407202 */ /* 0x000fe20000000f00 */
[----:B------:R-:W-:Y:S06]  /*3e90*/  BRA `(.L_x_11809) ;  /* 0xffffffdc00807947 */ /* 0x000fec000383ffff */
.L_x_11810:
        /* <DEDUP_REMOVED lines=14> */
.L_x_15311:


//--------------------- .text._ZN10layer_norm22ln_bwd_finalize_kernelINS_22Kernel_traits_finalizeILj7168Ef6__halffS2_fjLb0ELj1024ELj4ENS_18Kernel_traits_baseILj7168EfS2_fS2_fjLj1024EEEEELb0ELb0EEEvNS_9BwdParamsE --------------------------
	.section	.text._ZN10layer_norm22ln_bwd_finalize_kernelINS_22Kernel_traits_finalizeILj7168Ef6__halffS2_fjLb0ELj1024ELj4ENS_18Kernel_traits_baseILj7168EfS2_fS2_fjLj1024EEEEELb0ELb0EEEvNS_9BwdParamsE,"ax",@progbits
	.align	128
        .global         _ZN10layer_norm22ln_bwd_finalize_kernelINS_22Kernel_traits_finalizeILj7168Ef6__halffS2_fjLb0ELj1024ELj4ENS_18Kernel_traits_baseILj7168EfS2_fS2_fjLj1024EEEEELb0ELb0EEEvNS_9BwdParamsE
        .type           _ZN10layer_norm22ln_bwd_finalize_kernelINS_22Kernel_traits_finalizeILj7168Ef6__halffS2_fjLb0ELj1024ELj4ENS_18Kernel_traits_baseILj7168EfS2_fS2_fjLj1024EEEEELb0ELb0EEEvNS_9BwdParamsE,@function
        .size           _ZN10layer_norm22ln_bwd_finalize_kernelINS_22Kernel_traits_finalizeILj7168Ef6__halffS2_fjLb0ELj1024ELj4ENS_18Kernel_traits_baseILj7168EfS2_fS2_fjLj1024EEEEELb0ELb0EEEvNS_9BwdParamsE,(.L_x_15312 - _ZN10layer_norm22ln_bwd_finalize_kernelINS_22Kernel_traits_finalizeILj7168Ef6__halffS2_fjLb0ELj1024ELj4ENS_18Kernel_traits_baseILj7168EfS2_fS2_fjLj1024EEEEELb0ELb0EEEvNS_9BwdParamsE)
        .other          _ZN10layer_norm22ln_bwd_finalize_kernelINS_22Kernel_traits_finalizeILj7168Ef6__halffS2_fjLb0ELj1024ELj4ENS_18Kernel_traits_baseILj7168EfS2_fS2_fjLj1024EEEEELb0ELb0EEEvNS_9BwdParamsE,@"STO_CUDA_ENTRY STV_DEFAULT"
_ZN10layer_norm22ln_bwd_finalize_kernelINS_22Kernel_traits_finalizeILj7168Ef6__halffS2_fjLb0ELj1024ELj4ENS_18Kernel_traits_baseILj7168EfS2_fS2_fjLj1024EEEEELb0ELb0EEEvNS_9BwdParamsE:
.text._ZN10layer_norm22ln_bwd_finalize_kernelINS_22Kernel_traits_finalizeILj7168Ef6__halffS2_fjLb0ELj1024ELj4ENS_18Kernel_traits_baseILj7168EfS2_fS2_fjLj1024EEEEELb0ELb0EEEvNS_9BwdParamsE:
        /* <DEDUP_REMOVED lines=25> */
.L_x_11823:
        /* <DEDUP_REMOVED lines=30> */
.L_x_11815:
        /* <DEDUP_REMOVED lines=36> */
.L_x_11814:
[----:B------:R-:W-:Y:S05]  /*05b0*/  BSYNC B1 ;  /* 0x0000000000017941 */ /* 0x000fea0003800000 */
.L_x_11813:
        /* <DEDUP_REMOVED lines=24> */
.L_x_11817:
[----:B------:R-:W-:Y:S05]  /*0740*/  BSYNC B1 ;  /* 0x0000000000017941 */ /* 0x000fea0003800000 */
.L_x_11816:
        /* <DEDUP_REMOVED lines=12> */
.L_x_11818:
[----:B------:R-:W-:Y:S05]  /*0810*/  BSYNC B1 ;  /* 0x0000000000017941 */ /* 0x000fea0003800000 */
.L_x_11812:
[----:B------:R-:W-:Y:S05]  /*0820*/  BSYNC B0 ;  /* 0x0000000000007941 */ /* 0x000fea0003800000 */
.L_x_11811:
        /* <DEDUP_REMOVED lines=29> */
.L_x_11834:
[----:B---3--:R-:W-:Y:S01]  /*0a00*/  FADD.FTZ R9, R18, R9 ;  /* 0x0000000912097221 */ /* 0x008fe20000010000 */
[----:B--2---:R-:W-:-:S04]  /*0a10*/  FADD.FTZ R11, R10, R11 ;  /* 0x0000000b0a0b7221 */ /* 0x004fc80000010000 */
[----:B------:R2:W-:Y:S04]  /*0a20*/  @!P1 STS [R6+0x2000], R9 ;  /* 0x0020000906009388 */ /* 0x0005e80000000800 */
[----:B------:R2:W-:Y:S02]  /*0a30*/  @!P1 STS [R6+0x2080], R11 ;  /* 0x0020800b06009388 */ /* 0x0005e40000000800 */
.L_x_11819:
        /* <DEDUP_REMOVED lines=16> */
.L_x_11822:
[----:B------:R-:W-:Y:S05]  /*0b40*/  BSYNC B0 ;  /* 0x0000000000007941 */ /* 0x000fea0003800000 */
.L_x_11821:
[C---:B------:R-:W-:Y:S01]  /*0b50*/  ISETP.GT.U32.AND P1, PT, R3.reuse, -0x1c01, PT ;  /* 0xffffe3ff0300780c */ /* 0x040fe20003f24070 */
[----:B------:R-:W-:Y:S01]  /*0b60*/  VIADD R4, R4, 0xe00 ;  /* 0x00000e0004047836 */ /* 0x000fe20000000000 */
[----:B------:R-:W-:-:S11]  /*0b70*/  IADD3 R3, R3, 0x1c00, RZ ;  /* 0x00001c0003037810 */ /* 0x000fd60007ffe0ff */
[----:B------:R-:W-:Y:S05]  /*0b80*/  @P1 BRA `(.L_x_11823) ;  /* 0xfffffff400801947 */ /* 0x000fea000383ffff */
[----:B------:R-:W-:Y:S05]  /*0b90*/  EXIT ;  /* 0x000000000000794d */ /* 0x000fea0003800000 */
.L_x_11820:
[----:B------:R-:W-:Y:S01]  /*0ba0*/  HFMA2.MMA R21, -RZ, RZ, 0, 5.9604644775390625e-08 ;  /* 0x00000001ff157435 */ /* 0x000fe200000001ff */
[----:B0--3--:R-:W-:Y:S01]  /*0bb0*/  MOV R22, R10 ;  /* 0x0000000a00167202 */ /* 0x009fe20000000f00 */
[----:B------:R-:W-:Y:S01]  /*0bc0*/  IMAD.MOV.U32 R19, RZ, RZ, -0x1 ;  /* 0xffffffffff137424 */ /* 0x000fe200078e00ff */
[----:B------:R-:W-:-:S08]  /*0bd0*/  MOV R24, 0x1f ;  /* 0x0000001f00187802 */ /* 0x000fd00000000f00 */
[----:B-12---:R-:W-:Y:S05]  /*0be0*/  WARPSYNC.COLLECTIVE R19, `(.L_x_11824) ;  /* 0x0000000013087348 */ /* 0x006fea0003c00000 */
[----:B------:R0:W3:Y:S02]  /*0bf0*/  SHFL.BFLY P2, R20, R22, R21, R24 ;  /* 0x0c00001516147389 */ /* 0x0000e40000040018 */
[----:B0123--:R-:W-:Y:S01]  /*0c00*/  ENDCOLLECTIVE ;  /* 0x000000000000791b */ /* 0x00ffe20003800000 */
.L_x_11824:
[----:B------:R-:W-:Y:S01]  /*0c10*/  HFMA2.MMA R21, -RZ, RZ, 0, 1.1920928955078125e-07 ;  /* 0x00000002ff157435 */ /* 0x000fe200000001ff */
[----:B------:R-:W-:-:S05]  /*0c20*/  MOV R11, R20 ;  /* 0x00000014000b7202 */ /* 0x000fca0000000f00 */
[----:B------:R-:W-:-:S05]  /*0c30*/  FADD.FTZ R11, R10, R11 ;  /* 0x0000000b0a0b7221 */ /* 0x000fca0000010000 */
[----:B------:R-:W-:-:S07]  /*0c40*/  MOV R22, R11 ;  /* 0x0000000b00167202 */ /* 0x000fce0000000f00 */
[----:B------:R-:W-:Y:S05]  /*0c50*/  WARPSYNC.COLLECTIVE R19, `(.L_x_11825) ;  /* 0x0000000013087348 */ /* 0x000fea0003c00000 */
[----:B------:R0:W1:Y:S02]  /*0c60*/  SHFL.BFLY P2, R20, R22, R21, R24 ;  /* 0x0c00001516147389 */ /* 0x0000640000040018 */
[----:B01----:R-:W-:Y:S01]  /*0c70*/  ENDCOLLECTIVE ;  /* 0x000000000000791b */ /* 0x003fe20003800000 */
.L_x_11825:
[----:B------:R-:W-:Y:S01]  /*0c80*/  HFMA2.MMA R21, -RZ, RZ, 0, 2.384185791015625e-07 ;  /* 0x00000004ff157435 */ /* 0x000fe200000001ff */
[----:B------:R-:W-:-:S04]  /*0c90*/  IMAD.MOV.U32 R14, RZ, RZ, R20 ;  /* 0x000000ffff0e7224 */ /* 0x000fc800078e0014 */
[----:B------:R-:W-:-:S05]  /*0ca0*/  FADD.FTZ R14, R11, R14 ;  /* 0x0000000e0b0e7221 */ /* 0x000fca0000010000 */
[----:B------:R-:W-:-:S07]  /*0cb0*/  MOV R22, R14 ;  /* 0x0000000e00167202 */ /* 0x000fce0000000f00 */
[----:B------:R-:W-:Y:S05]  /*0cc0*/  WARPSYNC.COLLECTIVE R19, `(.L_x_11826) ;  /* 0x0000000013087348 */ /* 0x000fea0003c00000 */
[----:B------:R0:W1:Y:S02]  /*0cd0*/  SHFL.BFLY P2, R20, R22, R21, R24 ;  /* 0x0c00001516147389 */ /* 0x0000640000040018 */
[----:B01----:R-:W-:Y:S01]  /*0ce0*/  ENDCOLLECTIVE ;  /* 0x000000000000791b */ /* 0x003fe20003800000 */
.L_x_11826:
[----:B------:R-:W-:Y:S01]  /*0cf0*/  IMAD.MOV.U32 R21, RZ, RZ, 0x8 ;  /* 0x00000008ff157424 */ /* 0x000fe200078e00ff */
[----:B------:R-:W-:-:S05]  /*0d00*/  MOV R13, R20 ;  /* 0x00000014000d7202 */ /* 0x000fca0000000f00 */
[----:B------:R-:W-:-:S05]  /*0d10*/  FADD.FTZ R13, R14, R13 ;  /* 0x0000000d0e0d7221 */ /* 0x000fca0000010000 */
[----:B------:R-:W-:-:S07]  /*0d20*/  MOV R22, R13 ;  /* 0x0000000d00167202 */ /* 0x000fce0000000f00 */
[----:B------:R-:W-:Y:S05]  /*0d30*/  WARPSYNC.COLLECTIVE R19, `(.L_x_11827) ;  /* 0x0000000013087348 */ /* 0x000fea0003c00000 */
[----:B------:R0:W1:Y:S02]  /*0d40*/  SHFL.BFLY P2, R20, R22, R21, R24 ;  /* 0x0c00001516147389 */ /* 0x0000640000040018 */
[----:B01----:R-:W-:Y:S01]  /*0d50*/  ENDCOLLECTIVE ;  /* 0x000000000000791b */ /* 0x003fe20003800000 */
.L_x_11827:
[----:B------:R-:W-:Y:S01]  /*0d60*/  HFMA2.MMA R21, -RZ, RZ, 0, 9.5367431640625e-07 ;  /* 0x00000010ff157435 */ /* 0x000fe200000001ff */
[----:B------:R-:W-:-:S05]  /*0d70*/  MOV R10, R20 ;  /* 0x00000014000a7202 */ /* 0x000fca0000000f00 */
[----:B------:R-:W-:-:S05]  /*0d80*/  FADD.FTZ R10, R13, R10 ;  /* 0x0000000a0d0a7221 */ /* 0x000fca0000010000 */
[----:B------:R-:W-:-:S07]  /*0d90*/  MOV R22, R10 ;  /* 0x0000000a00167202 */ /* 0x000fce0000000f00 */
[----:B------:R-:W-:Y:S05]  /*0da0*/  WARPSYNC.COLLECTIVE R19, `(.L_x_11828) ;  /* 0x0000000013087348 */ /* 0x000fea0003c00000 */
[----:B------:R0:W1:Y:S02]  /*0db0*/  SHFL.BFLY P2, R20, R22, R21, R24 ;  /* 0x0c00001516147389 */ /* 0x0000640000040018 */
[----:B01----:R-:W-:Y:S01]  /*0dc0*/  ENDCOLLECTIVE ;  /* 0x000000000000791b */ /* 0x003fe20003800000 */
.L_x_11828:
[----:B------:R-:W-:Y:S01]  /*0dd0*/  HFMA2.MMA R21, -RZ, RZ, 0, 5.9604644775390625e-08 ;  /* 0x00000001ff157435 */ /* 0x000fe200000001ff */
[----:B------:R-:W-:Y:S01]  /*0de0*/  IMAD.MOV.U32 R22, RZ, RZ, R9 ;  /* 0x000000ffff167224 */ /* 0x000fe200078e0009 */
[----:B------:R-:W-:-:S09]  /*0df0*/  MOV R11, R20 ;  /* 0x00000014000b7202 */ /* 0x000fd20000000f00 */
[----:B------:R-:W-:Y:S05]  /*0e00*/  WARPSYNC.COLLECTIVE R19, `(.L_x_11829) ;  /* 0x0000000013087348 */ /* 0x000fea0003c00000 */
[----:B------:R0:W1:Y:S02]  /*0e10*/  SHFL.BFLY P2, R20, R22, R21, R24 ;  /* 0x0c00001516147389 */ /* 0x0000640000040018 */
[----:B01----:R-:W-:Y:S01]  /*0e20*/  ENDCOLLECTIVE ;  /* 0x000000000000791b */ /* 0x003fe20003800000 */
.L_x_11829:
[----:B------:R-:W-:Y:S01]  /*0e30*/  HFMA2.MMA R21, -RZ, RZ, 0, 1.1920928955078125e-07 ;  /* 0x00000002ff157435 */ /* 0x000fe200000001ff */
[----:B------:R-:W-:-:S05]  /*0e40*/  MOV R14, R20 ;  /* 0x00000014000e7202 */ /* 0x000fca0000000f00 */
[----:B------:R-:W-:-:S05]  /*0e50*/  FADD.FTZ R15, R9, R14 ;  /* 0x0000000e090f7221 */ /* 0x000fca0000010000 */
[----:B------:R-:W-:-:S07]  /*0e60*/  MOV R22, R15 ;  /* 0x0000000f00167202 */ /* 0x000fce0000000f00 */
[----:B------:R-:W-:Y:S05]  /*0e70*/  WARPSYNC.COLLECTIVE R19, `(.L_x_11830) ;  /* 0x0000000013087348 */ /* 0x000fea0003c00000 */
[----:B------:R0:W1:Y:S02]  /*0e80*/  SHFL.BFLY P2, R20, R22, R21, R24 ;  /* 0x0c00001516147389 */ /* 0x0000640000040018 */
[----:B01----:R-:W-:Y:S01]  /*0e90*/  ENDCOLLECTIVE ;  /* 0x000000000000791b */ /* 0x003fe20003800000 */
.L_x_11830:
[----:B------:R-:W-:Y:S01]  /*0ea0*/  HFMA2.MMA R21, -RZ, RZ, 0, 2.384185791015625e-07 ;  /* 0x00000004ff157435 */ /* 0x000fe200000001ff */
[----:B------:R-:W-:-:S04]  /*0eb0*/  IMAD.MOV.U32 R16, RZ, RZ, R20 ;  /* 0x000000ffff107224 */ /* 0x000fc800078e0014 */
[----:B------:R-:W-:-:S05]  /*0ec0*/  FADD.FTZ R16, R15, R16 ;  /* 0x000000100f107221 */ /* 0x000fca0000010000 */
[----:B------:R-:W-:-:S07]  /*0ed0*/  MOV R22, R16 ;  /* 0x0000001000167202 */ /* 0x000fce0000000f00 */
[----:B------:R-:W-:Y:S05]  /*0ee0*/  WARPSYNC.COLLECTIVE R19, `(.L_x_11831) ;  /* 0x0000000013087348 */ /* 0x000fea0003c00000 */
[----:B------:R0:W1:Y:S02]  /*0ef0*/  SHFL.BFLY P2, R20, R22, R21, R24 ;  /* 0x0c00001516147389 */ /* 0x0000640000040018 */
[----:B01----:R-:W-:Y:S01]  /*0f00*/  ENDCOLLECTIVE ;  /* 0x000000000000791b */ /* 0x003fe20003800000 */
.L_x_11831:
[----:B------:R-:W-:Y:S01]  /*0f10*/  IMAD.MOV.U32 R21, RZ, RZ, 0x8 ;  /* 0x00000008ff157424 */ /* 0x000fe200078e00ff */
[----:B------:R-:W-:-:S05]  /*0f20*/  MOV R17, R20 ;  /* 0x0000001400117202 */ /* 0x000fca0000000f00 */
[----:B------:R-:W-:-:S05]  /*0f30*/  FADD.FTZ R17, R16, R17 ;  /* 0x0000001110117221 */ /* 0x000fca0000010000 */
[----:B------:R-:W-:-:S07]  /*0f40*/  MOV R22, R17 ;  /* 0x0000001100167202 */ /* 0x000fce0000000f00 */
[----:B------:R-:W-:Y:S05]  /*0f50*/  WARPSYNC.COLLECTIVE R19, `(.L_x_11832) ;  /* 0x0000000013087348 */ /* 0x000fea0003c00000 */
[----:B------:R0:W1:Y:S02]  /*0f60*/  SHFL.BFLY P2, R20, R22, R21, R24 ;  /* 0x0c00001516147389 */ /* 0x0000640000040018 */
[----:B01----:R-:W-:Y:S01]  /*0f70*/  ENDCOLLECTIVE ;  /* 0x000000000000791b */ /* 0x003fe20003800000 */
.L_x_11832:
[----:B------:R-:W-:Y:S01]  /*0f80*/  HFMA2.MMA R21, -RZ, RZ, 0, 9.5367431640625e-07 ;  /* 0x00000010ff157435 */ /* 0x000fe200000001ff */
[----:B------:R-:W-:-:S05]  /*0f90*/  MOV R18, R20 ;  /* 0x0000001400127202 */ /* 0x000fca0000000f00 */
[----:B------:R-:W-:-:S05]  /*0fa0*/  FADD.FTZ R18, R17, R18 ;  /* 0x0000001211127221 */ /* 0x000fca0000010000 */
[----:B------:R-:W-:-:S07]  /*0fb0*/  MOV R22, R18 ;  /* 0x0000001200167202 */ /* 0x000fce0000000f00 */
[----:B------:R-:W-:Y:S05]  /*0fc0*/  WARPSYNC.COLLECTIVE R19, `(.L_x_11833) ;  /* 0x0000000013087348 */ /* 0x000fea0003c00000 */
[----:B------:R0:W1:Y:S02]  /*0fd0*/  SHFL.BFLY P2, R20, R22, R21, R24 ;  /* 0x0c00001516147389 */ /* 0x0000640000040018 */
[----:B01----:R-:W-:Y:S01]  /*0fe0*/  ENDCOLLECTIVE ;  /* 0x000000000000791b */ /* 0x003fe20003800000 */
.L_x_11833:
[----:B------:R-:W-:Y:S01]  /*0ff0*/  MOV R9, R20 ;  /* 0x0000001400097202 */ /* 0x000fe20000000f00 */
[----:B------:R-:W-:Y:S06]  /*1000*/  BRA `(.L_x_11834) ;  /* 0xfffffff8007c7947 */ /* 0x000fec000383ffff */
.L_x_11835:
        /* <DEDUP_REMOVED lines=15> */
.L_x_15312:


//--------------------- .text._ZN10layer_norm13ln_bwd_kernelINS_13Kernel_traitsIf6__halffS2_fjLj7168ELj1ELj1ELj8ELj8ENS_18Kernel_traits_baseILj7168EfS2_fS2_fjLj256EEEEELb1ELb0ELb1ELb0EEEvNS_9BwdParamsE --------------------------
	.section	.text._ZN10layer_norm13ln_bwd_kernelINS_13Kernel_traitsIf6__halffS2_fjLj7168ELj1ELj1ELj8ELj8ENS_18Kernel_traits_baseILj7168EfS2_fS2_fjLj256EEEEELb1ELb0ELb1ELb0EEEvNS_9BwdParamsE,"ax",@progbits
	.align	128
        .global         _ZN10layer_norm13ln_bwd_kernelINS_13Kernel_traitsIf6__halffS2_fjLj7168ELj1ELj1ELj8ELj8ENS_18Kernel_traits_baseILj7168EfS2_fS2_fjLj256EEEEELb1ELb0ELb1ELb0EEEvNS_9BwdParamsE
        .type           _ZN10layer_norm13ln_bwd_kernelINS_13Kernel_traitsIf6__halffS2_fjLj7168ELj1ELj1ELj8ELj8ENS_18Kernel_traits_baseILj7168EfS2_fS2_fjLj256EEEEELb1ELb0ELb1ELb0EEEvNS_9BwdParamsE,@function
        .size           _ZN10layer_norm13ln_bwd_kernelINS_13Kernel_traitsIf6__halffS2_fjLj7168ELj1ELj1ELj8ELj8ENS_18Kernel_traits_baseILj7168EfS2_fS2_fjLj256EEEEELb1ELb0ELb1ELb0EEEvNS_9BwdParamsE,(.L_x_15313 - _ZN10layer_norm13ln_bwd_kernelINS_13Kernel_traitsIf6__halffS2_fjLj7168ELj1ELj1ELj8ELj8ENS_18Kernel_traits_baseILj7168EfS2_fS2_fjLj256EEEEELb1ELb0ELb1ELb0EEEvNS_9BwdParamsE)
        .other          _ZN10layer_norm13ln_bwd_kernelINS_13Kernel_traitsIf6__halffS2_fjLj7168ELj1ELj1ELj8ELj8ENS_18Kernel_traits_baseILj7168EfS2_fS2_fjLj256EEEEELb1ELb0ELb1ELb0EEEvNS_9BwdParamsE,@"STO_CUDA_ENTRY STV_DEFAULT"
_ZN10layer_norm13ln_bwd_kernelINS_13Kernel_traitsIf6__halffS2_fjLj7168ELj1ELj1ELj8ELj8ENS_18Kernel_traits_baseILj7168EfS2_fS2_fjLj256EEEEELb1ELb0ELb1ELb0EEEvNS_9BwdParamsE:
.text._ZN10layer_norm13ln_bwd_kernelINS_13Kernel_traitsIf6__halffS2_fjLj7168ELj1ELj1ELj8ELj8ENS_18Kernel_traits_baseILj7168EfS2_fS2_fjLj256EEEEELb1ELb0ELb1ELb0EEEvNS_9BwdParamsE:
        /* <DEDUP_REMOVED lines=89> */
.L_x_11947:
        /* <DEDUP_REMOVED lines=42> */
.L_x_11840:
[----:B------:R-:W-:Y:S05]  /*0830*/  BSYNC B1 ;  /* 0x0000000000017941 */ /* 0x000fea0003800000 */
.L_x_11839:
        /* <DEDUP_REMOVED lines=12> */
.L_x_11842:
[----:B------:R-:W-:Y:S05]  /*0900*/  BSYNC B1 ;  /* 0x0000000000017941 */ /* 0x000fea0003800000 */
.L_x_11841:
        /* <DEDUP_REMOVED lines=12> */
.L_x_11844:
[----:B------:R-:W-:Y:S05]  /*09d0*/  BSYNC B1 ;  /* 0x0000000000017941 */ /* 0x000fea0003800000 */
.L_x_11843:
        /* <DEDUP_REMOVED lines=11> */
.L_x_11846:
[----:B------:R-:W-:Y:S05]  /*0a90*/  BSYNC B1 ;  /* 0x0000000000017941 */ /* 0x000fea0003800000 */
.L_x_11845:
        /* <DEDUP_REMOVED lines=11> */
.L_x_11848:
[----:B------:R-:W-:Y:S05]  /*0b50*/  BSYNC B1 ;  /* 0x0000000000017941 */ /* 0x000fea0003800000 */
.L_x_11847:
        /* <DEDUP_REMOVED lines=11> */
.L_x_11850:
[----:B------:R-:W-:Y:S05]  /*0c10*/  BSYNC B1 ;  /* 0x0000000000017941 */ /* 0x000fea0003800000 */
.L_x_11849:
        /* <DEDUP_REMOVED lines=12> */
.L_x_11838:
        /* <DEDUP_REMOVED lines=38> */
[----:B-1----:R-:W-:Y:S02]  /*0f40*/  IMAD.MOV.U32 R154, RZ, RZ, R157 ;  /* 0x000000ffff9a7224 */ /* 0x002fe400078e009d */
[----:B------:R-:W-:Y:S01]  /*0f50*/  FMUL.FTZ R213, R17, R204 ;  /* 0x000000cc11d57220 */ /* 0x000fe20000410000 */
[----:B------:R-:W-:Y:S02]  /*0f60*/  HADD2.F32 R208, -RZ, R208.H0_H0 ;  /* 0x200000d0ffd07230 */ /* 0x000fe40000004100 */
[----:B------:R-:W-:Y:S01]  /*0f70*/  FADD.FTZ R150, -R201, R150 ;  /* 0x00000096c9967221 */ /* 0x000fe20000010100 */
[----:B------:R-:W-:Y:S01]  /*0f80*/  FMUL.FTZ R210, R17, R210 ;  /* 0x000000d211d27220 */ /* 0x000fe20000410000 */
[----:B------:R-:W-:Y:S01]  /*0f90*/  FADD.FTZ R84, R84, R211 ;  /* 0x000000d354547221 */ /* 0x000fe20000010000 */
[-C--:B------:R-:W-:Y:S01]  /*0fa0*/  FFMA.FTZ R112, R213, R211.reuse, R112 ;  /* 0x000000d3d5707223 */ /* 0x080fe20000010070 */
[----:B------:R-:W-:Y:S01]  /*0fb0*/  FMUL.FTZ R211, R140, R211 ;  /* 0x000000d38cd37220 */ /* 0x000fe20000410000 */
[----:B------:R-:W-:Y:S01]  /*0fc0*/  SHF.R.U32.HI R155, RZ, 0x10, R157 ;  /* 0x00000010ff9b7819 */ /* 0x000fe2000001169d */
[----:B------:R-:W-:-:S02]  /*0fd0*/  HADD2.F32 R207, -RZ, R154.H0_H0 ;  /* 0x2000009affcf7230 */ /* 0x000fc40000004100 */
[----:B------:R-:W-:Y:S01]  /*0fe0*/  FADD.FTZ R206, -R201, R151 ;  /* 0x00000097c9ce7221 */ /* 0x000fe20000010100 */
[----:B------:R-:W-:Y:S01]  /*0ff0*/  FMUL.FTZ R209, R17, R150 ;  /* 0x0000009611d17220 */ /* 0x000fe20000410000 */
        /* <DEDUP_REMOVED lines=20> */
.L_x_11853:
[----:B------:R-:W-:Y:S05]  /*1140*/  BSYNC B1 ;  /* 0x0000000000017941 */ /* 0x000fea0003800000 */
.L_x_11852:
        /* <DEDUP_REMOVED lines=23> */
[----:B0-----:R-:W-:Y:S02]  /*12c0*/  MOV R196, R155 ;  /* 0x0000009b00c47202 */ /* 0x001fe40000000f00 */
[----:B------:R-:W-:Y:S01]  /*12d0*/  HADD2.F32 R195, -RZ, R195.H0_H0 ;  /* 0x200000c3ffc37230 */ /* 0x000fe20000004100 */
[----:B------:R-:W-:Y:S01]  /*12e0*/  SHF.R.U32.HI R197, RZ, 0x10, R155 ;  /* 0x00000010ffc57819 */ /* 0x000fe2000001169b */
[C---:B----4-:R-:W-:Y:S01]  /*12f0*/  FADD.FTZ R202, -R200.reuse, R149 ;  /* 0x00000095c8ca7221 */ /* 0x050fe20000010100 */
[----:B------:R-:W-:Y:S01]  /*1300*/  FADD.FTZ R198, -R200, R148 ;  /* 0x00000094c8c67221 */ /* 0x000fe20000010100 */
[----:B------:R-:W-:-:S02]  /*1310*/  HADD2.F32 R148, -RZ, R199.H0_H0 ;  /* 0x200000c7ff947230 */ /* 0x000fc40000004100 */
[----:B------:R-:W-:Y:S01]  /*1320*/  FADD.FTZ R150, -R200, R150 ;  /* 0x00000096c8967221 */ /* 0x000fe20000010100 */
[C---:B------:R-:W-:Y:S01]  /*1330*/  FMUL.FTZ R202, R17.reuse, R202 ;  /* 0x000000ca11ca7220 */ /* 0x040fe20000410000 */
[----:B------:R-:W-:Y:S01]  /*1340*/  FMUL.FTZ R203, R136, R195 ;  /* 0x000000c388cb7220 */ /* 0x000fe20000410000 */
[----:B------:R-:W-:Y:S01]  /*1350*/  FADD.FTZ R154, -R200, R151 ;  /* 0x00000097c89a7221 */ /* 0x000fe20000010100 */
[----:B------:R-:W-:Y:S01]  /*1360*/  FMUL.FTZ R205, R17, R198 ;  /* 0x000000c611cd7220 */ /* 0x000fe20000410000 */
[----:B------:R-:W-:Y:S02]  /*1370*/  HADD2.F32 R151, -RZ, R196.H0_H0 ;  /* 0x200000c4ff977230 */ /* 0x000fe40000004100 */
[----:B------:R-:W-:Y:S01]  /*1380*/  FADD.FTZ R81, R81, R148 ;  /* 0x0000009451517221 */ /* 0x000fe20000010000 */
[----:B-1----:R-:W-:Y:S02]  /*1390*/  HADD2.F32 R156, -RZ, R197.H0_H0 ;  /* 0x200000c5ff9c7230 */ /* 0x002fe40000004100 */
        /* <DEDUP_REMOVED lines=20> */
.L_x_11855:
[----:B------:R-:W-:Y:S05]  /*14e0*/  BSYNC B1 ;  /* 0x0000000000017941 */ /* 0x000fea0003800000 */
.L_x_11854:
        /* <DEDUP_REMOVED lines=22> */
[--C-:B------:R-:W-:Y:S01]  /*1650*/  SHF.R.U64 R190, R154, 0x10, R155.reuse ;  /* 0x000000109abe7819 */ /* 0x100fe2000000129b */
[--C-:B0-----:R-:W-:Y:S02]  /*1660*/  IMAD.MOV.U32 R188, RZ, RZ, R155.reuse ;  /* 0x000000ffffbc7224 */ /* 0x101fe400078e009b */
[----:B------:R-:W-:Y:S01]  /*1670*/  HADD2.F32 R187, -RZ, R187.H0_H0 ;  /* 0x200000bbffbb7230 */ /* 0x000fe20000004100 */
[----:B------:R-:W-:Y:S01]  /*1680*/  SHF.R.U32.HI R189, RZ, 0x10, R155 ;  /* 0x00000010ffbd7819 */ /* 0x000fe2000001169b */
[C---:B----4-:R-:W-:Y:S01]  /*1690*/  FADD.FTZ R194, -R191.reuse, R149 ;  /* 0x00000095bfc27221 */ /* 0x050fe20000010100 */
[----:B------:R-:W-:Y:S01]  /*16a0*/  FADD.FTZ R192, -R191, R148 ;  /* 0x00000094bfc07221 */ /* 0x000fe20000010100 */
[----:B------:R-:W-:-:S02]  /*16b0*/  HADD2.F32 R148, -RZ, R190.H0_H0 ;  /* 0x200000beff947230 */ /* 0x000fc40000004100 */
[----:B------:R-:W-:Y:S01]  /*16c0*/  FADD.FTZ R154, -R191, R150 ;  /* 0x00000096bf9a7221 */ /* 0x000fe20000010100 */
[----:B------:R-:W-:Y:S01]  /*16d0*/  FMUL.FTZ R194, R17, R194 ;  /* 0x000000c211c27220 */ /* 0x000fe20000410000 */
[----:B------:R-:W-:Y:S01]  /*16e0*/  FMUL.FTZ R190, R132, R187 ;  /* 0x000000bb84be7220 */ /* 0x000fe20000410000 */
[----:B------:R-:W-:Y:S01]  /*16f0*/  FADD.FTZ R200, -R191, R151 ;  /* 0x00000097bfc87221 */ /* 0x000fe20000010100 */
[C---:B------:R-:W-:Y:S01]  /*1700*/  FMUL.FTZ R193, R17.reuse, R192 ;  /* 0x000000c011c17220 */ /* 0x040fe20000410000 */
[----:B------:R-:W-:Y:S02]  /*1710*/  HADD2.F32 R151, -RZ, R188.H0_H0 ;  /* 0x200000bcff977230 */ /* 0x000fe40000004100 */
[----:B------:R-:W-:Y:S01]  /*1720*/  FMUL.FTZ R191, R17, R154 ;  /* 0x0000009a11bf7220 */ /* 0x000fe20000410000 */
        /* <DEDUP_REMOVED lines=21> */
.L_x_11857:
[----:B------:R-:W-:Y:S05]  /*1880*/  BSYNC B1 ;  /* 0x0000000000017941 */ /* 0x000fea0003800000 */
.L_x_11856:
        /* <DEDUP_REMOVED lines=56> */
.L_x_11859:
[----:B------:R-:W-:Y:S05]  /*1c10*/  BSYNC B1 ;  /* 0x0000000000017941 */ /* 0x000fea0003800000 */
.L_x_11858:
        /* <DEDUP_REMOVED lines=56> */
.L_x_11861:
[----:B------:R-:W-:Y:S05]  /*1fa0*/  BSYNC B1 ;  /* 0x0000000000017941 */ /* 0x000fea0003800000 */
.L_x_11860:
        /* <DEDUP_REMOVED lines=23> */
[----:B------:R-:W-:Y:S01]  /*2120*/  SHF.R.U32.HI R165, RZ, 0x10, R155 ;  /* 0x00000010ffa57819 */ /* 0x000fe2000001169b */
[C---:B----4-:R-:W-:Y:S01]  /*2130*/  FADD.FTZ R170, -R167.reuse, R149 ;  /* 0x00000095a7aa7221 */ /* 0x050fe20000010100 */
[----:B------:R-:W-:Y:S01]  /*2140*/  FADD.FTZ R168, -R167, R148 ;  /* 0x00000094a7a87221 */ /* 0x000fe20000010100 */
[----:B------:R-:W-:-:S02]  /*2150*/  HADD2.F32 R149, -RZ, R30.H0_H0 ;  /* 0x2000001eff957230 */ /* 0x000fc40000004100 */
[----:B------:R-:W-:Y:S01]  /*2160*/  FADD.FTZ R154, -R167, R150 ;  /* 0x00000096a79a7221 */ /* 0x000fe20000010100 */
[----:B------:R-:W-:Y:S02]  /*2170*/  HADD2.F32 R30, -RZ, R166.H0_H0 ;  /* 0x200000a6ff1e7230 */ /* 0x000fe40000004100 */
[C---:B------:R-:W-:Y:S01]  /*2180*/  FMUL.FTZ R169, R17.reuse, R168 ;  /* 0x000000a811a97220 */ /* 0x040fe20000410000 */
[----:B------:R-:W-:Y:S01]  /*2190*/  FMUL.FTZ R170, R17, R170 ;  /* 0x000000aa11aa7220 */ /* 0x000fe20000410000 */
[----:B------:R-:W-:Y:S01]  /*21a0*/  FMUL.FTZ R166, R120, R149 ;  /* 0x0000009578a67220 */ /* 0x000fe20000410000 */
[----:B------:R-:W-:Y:S01]  /*21b0*/  FADD.FTZ R148, -R167, R151 ;  /* 0x00000097a7947221 */ /* 0x000fe20000010100 */
[----:B------:R-:W-:Y:S02]  /*21c0*/  HADD2.F32 R151, -RZ, R164.H0_H0 ;  /* 0x200000a4ff977230 */ /* 0x000fe40000004100 */
        /* <DEDUP_REMOVED lines=22> */
.L_x_11863:
[----:B------:R-:W-:Y:S05]  /*2330*/  BSYNC B1 ;  /* 0x0000000000017941 */ /* 0x000fea0003800000 */
.L_x_11862:
        /* <DEDUP_REMOVED lines=19> */
[----:B------:R-:W-:-:S03]  /*2470*/  SHF.R.U64 R151, R28, 0x10, R29 ;  /* 0x000000101c977819 */ /* 0x000fc6000000121d */
[----:B------:R-:W-:Y:S02]  /*2480*/  HADD2.F32 R23, -RZ, R23.H0_H0 ;  /* 0x20000017ff177230 */ /* 0x000fe40000004100 */
[C---:B----4-:R-:W-:Y:S01]  /*2490*/  FADD.FTZ R150, -R162.reuse, R24 ;  /* 0x00000018a2967221 */ /* 0x050fe20000010100 */
[C---:B0-----:R-:W-:Y:S01]  /*24a0*/  FADD.FTZ R152, -R162.reuse, R25 ;  /* 0x00000019a2987221 */ /* 0x041fe20000010100 */
[C---:B------:R-:W-:Y:S01]  /*24b0*/  FADD.FTZ R154, -R162.reuse, R26 ;  /* 0x0000001aa29a7221 */ /* 0x040fe20000010100 */
[----:B------:R-:W-:Y:S02]  /*24c0*/  HADD2.F32 R26, -RZ, R151.H0_H0 ;  /* 0x20000097ff1a7230 */ /* 0x000fe40000004100 */
[----:B------:R-:W-:Y:S01]  /*24d0*/  FADD.FTZ R24, -R162, R27 ;  /* 0x0000001ba2187221 */ /* 0x000fe20000010100 */
[----:B------:R-:W-:Y:S02]  /*24e0*/  HADD2.F32 R25, -RZ, R31.H0_H0 ;  /* 0x2000001fff197230 */ /* 0x000fe40000004100 */
        /* <DEDUP_REMOVED lines=26> */
.L_x_11851:
[----:B------:R-:W-:Y:S05]  /*2690*/  BSYNC B0 ;  /* 0x0000000000007941 */ /* 0x000fea0003800000 */
.L_x_11837:
        /* <DEDUP_REMOVED lines=26> */
.L_x_11958:
        /* <DEDUP_REMOVED lines=59> */
.L_x_11868:
[----:B------:R-:W-:Y:S05]  /*2bf0*/  BSYNC B1 ;  /* 0x0000000000017941 */ /* 0x000fea0003800000 */
.L_x_11867:
        /* <DEDUP_REMOVED lines=19> */
.L_x_11870:
[----:B------:R-:W-:Y:S05]  /*2d30*/  BSYNC B1 ;  /* 0x0000000000017941 */ /* 0x000fea0003800000 */
.L_x_11869:
        /* <DEDUP_REMOVED lines=17> */
.L_x_11872:
[----:B------:R-:W-:Y:S05]  /*2e50*/  BSYNC B1 ;  /* 0x0000000000017941 */ /* 0x000fea0003800000 */
.L_x_11871:
        /* <DEDUP_REMOVED lines=21> */
.L_x_11874:
[----:B------:R-:W-:Y:S05]  /*2fb0*/  BSYNC B1 ;  /* 0x0000000000017941 */ /* 0x000fea0003800000 */
.L_x_11873:
        /* <DEDUP_REMOVED lines=32> */
.L_x_11876:
[----:B------:R-:W-:Y:S05]  /*31c0*/  BSYNC B1 ;  /* 0x0000000000017941 */ /* 0x000fea0003800000 */
.L_x_11875:
[----:B------:R-:W-:Y:S01]  /*31d0*/  IADD3 R16, R16, 0x100, RZ ;  /* 0x0000010010107810 */ /* 0x000fe20007ffe0ff */
[----:B------:R-:W-:-:S07]  /*31e0*/  VIADD R152, R152, 0x100 ;  /* 0x0000010098987836 */ /* 0x000fce0000000000 */
.L_x_11866:
[----:B------:R-:W-:Y:S05]  /*31f0*/  BSYNC B0 ;  /* 0x0000000000007941 */ /* 0x000fea0003800000 */
.L_x_11865:
        /* <DEDUP_REMOVED lines=19> */
.L_x_11880:
[----:B------:R-:W-:Y:S05]  /*3330*/  BSYNC B1 ;  /* 0x0000000000017941 */ /* 0x000fea0003800000 */
.L_x_11879:
        /* <DEDUP_REMOVED lines=17> */
.L_x_11882:
[----:B------:R-:W-:Y:S05]  /*3450*/  BSYNC B1 ;  /* 0x0000000000017941 */ /* 0x000fea0003800000 */
.L_x_11881:
        /* <DEDUP_REMOVED lines=15> */
.L_x_11884:
[----:B------:R-:W-:Y:S05]  /*3550*/  BSYNC B1 ;  /* 0x0000000000017941 */ /* 0x000fea0003800000 */
.L_x_11883:
        /* <DEDUP_REMOVED lines=19> */
.L_x_11886:
[----:B------:R-:W-:Y:S05]  /*3690*/  BSYNC B1 ;  /* 0x0000000000017941 */ /* 0x000fea0003800000 */
.L_x_11885:
        /* <DEDUP_REMOVED lines=32> */
.L_x_11888:
[----:B------:R-:W-:Y:S05]  /*38a0*/  BSYNC B1 ;  /* 0x0000000000017941 */ /* 0x000fea0003800000 */
.L_x_11887:
[----:B------:R-:W-:Y:S01]  /*38b0*/  IADD3 R16, R16, 0x100, RZ ;  /* 0x0000010010107810 */ /* 0x000fe20007ffe0ff */
[----:B------:R-:W-:-:S07]  /*38c0*/  VIADD R152, R152, 0x100 ;  /* 0x0000010098987836 */ /* 0x000fce0000000000 */
.L_x_11878:
[----:B------:R-:W-:Y:S05]  /*38d0*/  BSYNC B0 ;  /* 0x0000000000007941 */ /* 0x000fea0003800000 */
.L_x_11877:
        /* <DEDUP_REMOVED lines=19> */
.L_x_11892:
[----:B------:R-:W-:Y:S05]  /*3a10*/  BSYNC B1 ;  /* 0x0000000000017941 */ /* 0x000fea0003800000 */
.L_x_11891:
        /* <DEDUP_REMOVED lines=17> */
.L_x_11894:
[----:B------:R-:W-:Y:S05]  /*3b30*/  BSYNC B1 ;  /* 0x0000000000017941 */ /* 0x000fea0003800000 */
.L_x_11893:
        /* <DEDUP_REMOVED lines=15> */
.L_x_11896:
[----:B------:R-:W-:Y:S05]  /*3c30*/  BSYNC B1 ;  /* 0x0000000000017941 */ /* 0x000fea0003800000 */
.L_x_11895:
        /* <DEDUP_REMOVED lines=19> */
.L_x_11898:
[----:B------:R-:W-:Y:S05]  /*3d70*/  BSYNC B1 ;  /* 0x0000000000017941 */ /* 0x000fea0003800000 */
.L_x_11897:
        /* <DEDUP_REMOVED lines=32> */
.L_x_11900:
[----:B------:R-:W-:Y:S05]  /*3f80*/  BSYNC B1 ;  /* 0x0000000000017941 */ /* 0x000fea0003800000 */
.L_x_11899:
[----:B------:R-:W-:Y:S01]  /*3f90*/  IADD3 R16, R16, 0x100, RZ ;  /* 0x0000010010107810 */ /* 0x000fe20007ffe0ff */
[----:B------:R-:W-:-:S07]  /*3fa0*/  VIADD R152, R152, 0x100 ;  /* 0x0000010098987836 */ /* 0x000fce0000000000 */
.L_x_11890:
[----:B------:R-:W-:Y:S05]  /*3fb0*/  BSYNC B0 ;  /* 0x0000000000007941 */ /* 0x000fea0003800000 */
.L_x_11889:
        /* <DEDUP_REMOVED lines=18> */
.L_x_11904:
[----:B------:R-:W-:Y:S05]  /*40e0*/  BSYNC B1 ;  /* 0x0000000000017941 */ /* 0x000fea0003800000 */
.L_x_11903:
        /* <DEDUP_REMOVED lines=17> */
.L_x_11906:
[----:B------:R-:W-:Y:S05]  /*4200*/  BSYNC B1 ;  /* 0x0000000000017941 */ /* 0x000fea0003800000 */
.L_x_11905:
        /* <DEDUP_REMOVED lines=15> */
.L_x_11908:
[----:B------:R-:W-:Y:S05]  /*4300*/  BSYNC B1 ;  /* 0x0000000000017941 */ /* 0x000fea0003800000 */
.L_x_11907:
        /* <DEDUP_REMOVED lines=19> */
.L_x_11910:
[----:B------:R-:W-:Y:S05]  /*4440*/  BSYNC B1 ;  /* 0x0000000000017941 */ /* 0x000fea0003800000 */
.L_x_11909:
        /* <DEDUP_REMOVED lines=32> */
.L_x_11912:
[----:B------:R-:W-:Y:S05]  /*4650*/  BSYNC B1 ;  /* 0x0000000000017941 */ /* 0x000fea0003800000 */
.L_x_11911:
[----:B------:R-:W-:Y:S01]  /*4660*/  IADD3 R16, R16, 0x100, RZ ;  /* 0x0000010010107810 */ /* 0x000fe20007ffe0ff */
[----:B------:R-:W-:-:S07]  /*4670*/  VIADD R152, R152, 0x100 ;  /* 0x0000010098987836 */ /* 0x000fce0000000000 */
.L_x_11902:
[----:B------:R-:W-:Y:S05]  /*4680*/  BSYNC B0 ;  /* 0x0000000000007941 */ /* 0x000fea0003800000 */
.L_x_11901:
        /* <DEDUP_REMOVED lines=18> */
.L_x_11916:
[----:B------:R-:W-:Y:S05]  /*47b0*/  BSYNC B1 ;  /* 0x0000000000017941 */ /* 0x000fea0003800000 */
.L_x_11915:
        /* <DEDUP_REMOVED lines=17> */
.L_x_11918:
[----:B------:R-:W-:Y:S05]  /*48d0*/  BSYNC B1 ;  /* 0x0000000000017941 */ /* 0x000fea0003800000 */
.L_x_11917:
        /* <DEDUP_REMOVED lines=15> */
.L_x_11920:
[----:B------:R-:W-:Y:S05]  /*49d0*/  BSYNC B1 ;  /* 0x0000000000017941 */ /* 0x000fea0003800000 */
.L_x_11919:
        /* <DEDUP_REMOVED lines=19> */
.L_x_11922:
[----:B------:R-:W-:Y:S05]  /*4b10*/  BSYNC B1 ;  /* 0x0000000000017941 */ /* 0x000fea0003800000 */
.L_x_11921:
        /* <DEDUP_REMOVED lines=32> */
.L_x_11924:
[----:B------:R-:W-:Y:S05]  /*4d20*/  BSYNC B1 ;  /* 0x0000000000017941 */ /* 0x000fea0003800000 */
.L_x_11923:
[----:B------:R-:W-:Y:S01]  /*4d30*/  IADD3 R16, R16, 0x100, RZ ;  /* 0x0000010010107810 */ /* 0x000fe20007ffe0ff */
[----:B------:R-:W-:-:S07]  /*4d40*/  VIADD R152, R152, 0x100 ;  /* 0x0000010098987836 */ /* 0x000fce0000000000 */
.L_x_11914:
[----:B------:R-:W-:Y:S05]  /*4d50*/  BSYNC B0 ;  /* 0x0000000000007941 */ /* 0x000fea0003800000 */
.L_x_11913:
        /* <DEDUP_REMOVED lines=18> */
.L_x_11928:
[----:B------:R-:W-:Y:S05]  /*4e80*/  BSYNC B1 ;  /* 0x0000000000017941 */ /* 0x000fea0003800000 */
.L_x_11927:
        /* <DEDUP_REMOVED lines=17> */
.L_x_11930:
[----:B------:R-:W-:Y:S05]  /*4fa0*/  BSYNC B1 ;  /* 0x0000000000017941 */ /* 0x000fea0003800000 */
.L_x_11929:
        /* <DEDUP_REMOVED lines=15> */
.L_x_11932:
[----:B------:R-:W-:Y:S05]  /*50a0*/  BSYNC B1 ;  /* 0x0000000000017941 */ /* 0x000fea0003800000 */
.L_x_11931:
        /* <DEDUP_REMOVED lines=19> */
.L_x_11934:
[----:B------:R-:W-:Y:S05]  /*51e0*/  BSYNC B1 ;  /* 0x0000000000017941 */ /* 0x000fea0003800000 */
.L_x_11933:
        /* <DEDUP_REMOVED lines=32> */
.L_x_11936:
[----:B------:R-:W-:Y:S05]  /*53f0*/  BSYNC B1 ;  /* 0x0000000000017941 */ /* 0x000fea0003800000 */
.L_x_11935:
[----:B------:R-:W-:Y:S01]  /*5400*/  IADD3 R16, R16, 0x100, RZ ;  /* 0x0000010010107810 */ /* 0x000fe20007ffe0ff */
[----:B------:R-:W-:-:S07]  /*5410*/  VIADD R152, R152, 0x100 ;  /* 0x0000010098987836 */ /* 0x000fce0000000000 */
.L_x_11926:
[----:B------:R-:W-:Y:S05]  /*5420*/  BSYNC B0 ;  /* 0x0000000000007941 */ /* 0x000fea0003800000 */
.L_x_11925:
        /* <DEDUP_REMOVED lines=19> */
.L_x_11940:
[----:B------:R-:W-:Y:S05]  /*5560*/  BSYNC B1 ;  /* 0x0000000000017941 */ /* 0x000fea0003800000 */
.L_x_11939:
        /* <DEDUP_REMOVED lines=17> */
.L_x_11942:
[----:B------:R-:W-:Y:S05]  /*5680*/  BSYNC B1 ;  /* 0x0000000000017941 */ /* 0x000fea0003800000 */
.L_x_11941:
        /* <DEDUP_REMOVED lines=15> */
.L_x_11944:
[----:B------:R-:W-:Y:S05]  /*5780*/  BSYNC B1 ;  /* 0x0000000000017941 */ /* 0x000fea0003800000 */
.L_x_11943:
        /* <DEDUP_REMOVED lines=19> */
.L_x_11946:
[----:B------:R-:W-:Y:S05]  /*58c0*/  BSYNC B1 ;  /* 0x0000000000017941 */ /* 0x000fea0003800000 */
.L_x_11945:
        /* <DEDUP_REMOVED lines=31> */
.L_x_11938:
[----:B------:R-:W-:Y:S05]  /*5ac0*/  BSYNC B0 ;  /* 0x0000000000007941 */ /* 0x000fea0003800000 */
.L_x_11937:
[----:B------:R-:W-:Y:S01]  /*5ad0*/  ISETP.NE.AND P0, PT, R212, RZ, PT ;  /* 0x000000ffd400720c */ /* 0x000fe20003f05270 */
[----:B------:R-:W-:-:S03]  /*5ae0*/  VIADD R18, R18, UR12 ;  /* 0x0000000c12127c36 */ /* 0x000fc60008000000 */
[----:B------:R-:W-:Y:S02]  /*5af0*/  SEL R158, RZ, 0x1, P0 ;  /* 0x00000001ff9e7807 */ /* 0x000fe40000000000 */
[----:B------:R-:W-:-:S13]  /*5b00*/  ISETP.GE.AND P0, PT, R18, UR13, PT ;  /* 0x0000000d12007c0c */ /* 0x000fda000bf06270 */
[----:B------:R-:W-:Y:S05]  /*5b10*/  @!P0 BRA `(.L_x_11947) ;  /* 0xffffffa8009c8947 */ /* 0x000fea000383ffff */
.L_x_11836:
        /* <DEDUP_REMOVED lines=17> */
[----:B------:R-:W-:Y:S01]  /*5c30*/  @P6 IADD3 R27, R27, 0x100, RZ ;  /* 0x000001001b1b6810 */ /* 0x000fe20007ffe0ff */
[----:B------:R1:W-:Y:S04]  /*5c40*/  @P6 STG.E.128 desc[UR4][R2.64], R84 ;  /* 0x0000005402006986 */ /* 0x0003e8000c101d04 */
[----:B------:R-:W1:Y:S01]  /*5c50*/  @P1 LDC.64 R12, c[0x0][0x2d8] ;  /* 0x0000b600ff0c1b82 */ /* 0x000e620000000a00 */
[C---:B---3--:R-:W-:Y:S01]  /*5c60*/  @P5 IMAD.WIDE.U32 R6, R27.reuse, 0x10, R6 ;  /* 0x000000101b065825 */ /* 0x048fe200078e0006 */
[----:B------:R3:W-:Y:S04]  /*5c70*/  @P6 STG.E.128 desc[UR4][R4.64], R112 ;  /* 0x0000007004006986 */ /* 0x0007e8000c101d04 */
[----:B------:R3:W-:Y:S02]  /*5c80*/  @P5 STG.E.128 desc[UR4][R6.64], R80 ;  /* 0x0000005006005986 */ /* 0x0007e4000c101d04 */
        /* <DEDUP_REMOVED lines=20> */
[----:B------:R-:W-:Y:S01]  /*5dd0*/  @P3 IADD3 R27, R27, 0x100, RZ ;  /* 0x000001001b1b3810 */ /* 0x000fe20007ffe0ff */
[----:B------:R3:W-:Y:S04]  /*5de0*/  @P3 STG.E.128 desc[UR4][R18.64], R68 ;  /* 0x0000004412003986 */ /* 0x0007e8000c101d04 */
[----:B------:R3:W-:Y:S01]  /*5df0*/  @P3 STG.E.128 desc[UR4][R20.64], R96 ;  /* 0x0000006014003986 */ /* 0x0007e2000c101d04 */
[----:B-1----:R-:W-:-:S05]  /*5e00*/  @P2 IMAD.WIDE.U32 R22, R27, 0x10, R22 ;  /* 0x000000101b162825 */ /* 0x002fca00078e0016 */
[----:B------:R3:W-:Y:S01]  /*5e10*/  @P2 STG.E.128 desc[UR4][R22.64], R64 ;  /* 0x0000004016002986 */ /* 0x0007e2000c101d04 */
[----:B--2---:R-:W-:-:S05]  /*5e20*/  @P2 IMAD.WIDE.U32 R24, R27, 0x10, R24 ;  /* 0x000000101b182825 */ /* 0x004fca00078e0018 */
[----:B------:R3:W-:Y:S01]  /*5e30*/  @P2 STG.E.128 desc[UR4][R24.64], R92 ;  /* 0x0000005c18002986 */ /* 0x0007e2000c101d04 */
[----:B------:R-:W-:Y:S05]  /*5e40*/  @!P0 EXIT ;  /* 0x000000000000894d */ /* 0x000fea0003800000 */
[----:B------:R-:W0:Y:S01]  /*5e50*/  LDC.64 R2, c[0x0][0x2d0] ;  /* 0x0000b400ff027b82 */ /* 0x000e220000000a00 */
[----:B------:R-:W-:-:S07]  /*5e60*/  @P2 VIADD R27, R27, 0x100 ;  /* 0x000001001b1b2836 */ /* 0x000fce0000000000 */
[----:B---3--:R-:W1:Y:S01]  /*5e70*/  LDC.64 R4, c[0x0][0x2d8] ;  /* 0x0000b600ff047b82 */ /* 0x008e620000000a00 */
[----:B0-----:R-:W-:-:S05]  /*5e80*/  IMAD.WIDE.U32 R2, R27, 0x10, R2 ;  /* 0x000000101b027825 */ /* 0x001fca00078e0002 */
[----:B------:R-:W-:Y:S01]  /*5e90*/  STG.E.128 desc[UR4][R2.64], R60 ;  /* 0x0000003c02007986 */ /* 0x000fe2000c101d04 */
[----:B-1----:R-:W-:-:S05]  /*5ea0*/  IMAD.WIDE.U32 R4, R27, 0x10, R4 ;  /* 0x000000101b047825 */ /* 0x002fca00078e0004 */
[----:B------:R-:W-:Y:S01]  /*5eb0*/  STG.E.128 desc[UR4][R4.64], R88 ;  /* 0x0000005804007986 */ /* 0x000fe2000c101d04 */
[----:B------:R-:W-:Y:S05]  /*5ec0*/  EXIT ;  /* 0x000000000000794d */ /* 0x000fea0003800000 */
.L_x_11864:
[----:B------:R-:W-:Y:S01]  /*5ed0*/  HFMA2.MMA R162, -RZ, RZ, 0, 9.5367431640625e-07 ;  /* 0x00000010ffa27435 */ /* 0x000fe200000001ff */
[----:B------:R-:W-:Y:S01]  /*5ee0*/  MOV R159, R161 ;  /* 0x000000a1009f7202 */ /* 0x000fe20000000f00 */
[----:B------:R-:W-:Y:S01]  /*5ef0*/  IMAD.MOV.U32 R163, RZ, RZ, 0x1f ;  /* 0x0000001fffa37424 */ /* 0x000fe200078e00ff */
[----:B------:R-:W-:-:S08]  /*5f00*/  MOV R158, 0xffffffff ;  /* 0xffffffff009e7802 */ /* 0x000fd00000000f00 */
[----:B0----5:R-:W-:Y:S05]  /*5f10*/  WARPSYNC.COLLECTIVE R158, `(.L_x_11948) ;  /* 0x000000009e087348 */ /* 0x021fea0003c00000 */
[----:B------:R1:W2:Y:S02]  /*5f20*/  SHFL.DOWN P6, R201, R159, R162, R163 ;  /* 0x080000a29fc97389 */ /* 0x0002a400000c00a3 */
[----:B012--5:R-:W-:Y:S01]  /*5f30*/  ENDCOLLECTIVE ;  /* 0x000000000000791b */ /* 0x027fe20003800000 */
.L_x_11948:
[----:B------:R-:W-:Y:S01]  /*5f40*/  IMAD.MOV.U32 R159, RZ, RZ, R160 ;  /* 0x000000ffff9f7224 */ /* 0x000fe200078e00a0 */
[----:B------:R-:W-:-:S07]  /*5f50*/  MOV R150, R201 ;  /* 0x000000c900967202 */ /* 0x000fce0000000f00 */
[----:B------:R-:W-:Y:S05]  /*5f60*/  WARPSYNC.COLLECTIVE R158, `(.L_x_11949) ;  /* 0x000000009e087348 */ /* 0x000fea0003c00000 */
[----:B------:R0:W1:Y:S02]  /*5f70*/  SHFL.DOWN P6, R201, R159, R162, R163 ;  /* 0x080000a29fc97389 */ /* 0x00006400000c00a3 */
[----:B01----:R-:W-:Y:S01]  /*5f80*/  ENDCOLLECTIVE ;  /* 0x000000000000791b */ /* 0x003fe20003800000 */
.L_x_11949:
[----:B------:R-:W-:-:S05]  /*5f90*/  FADD.FTZ R150, R150, R161 ;  /* 0x000000a196967221 */ /* 0x000fca0000010000 */
[----:B------:R-:W-:Y:S01]  /*5fa0*/  MOV R159, R150 ;  /* 0x00000096009f7202 */ /* 0x000fe20000000f00 */
[----:B------:R-:W-:Y:S01]  /*5fb0*/  IMAD.MOV.U32 R162, RZ, RZ, 0x8 ;  /* 0x00000008ffa27424 */ /* 0x000fe200078e00ff */
[----:B------:R-:W-:-:S07]  /*5fc0*/  MOV R151, R201 ;  /* 0x000000c900977202 */ /* 0x000fce0000000f00 */
[----:B------:R-:W-:Y:S05]  /*5fd0*/  WARPSYNC.COLLECTIVE R158, `(.L_x_11950) ;  /* 0x000000009e087348 */ /* 0x000fea0003c00000 */
[----:B------:R0:W1:Y:S02]  /*5fe0*/  SHFL.DOWN P6, R201, R159, R162, R163 ;  /* 0x080000a29fc97389 */ /* 0x00006400000c00a3 */
[----:B01----:R-:W-:Y:S01]  /*5ff0*/  ENDCOLLECTIVE ;  /* 0x000000000000791b */ /* 0x003fe20003800000 */
.L_x_11950:
[----:B------:R-:W-:-:S05]  /*6000*/  FADD.FTZ R151, R151, R160 ;  /* 0x000000a097977221 */ /* 0x000fca0000010000 */
[----:B------:R-:W-:Y:S02]  /*6010*/  MOV R159, R151 ;  /* 0x00000097009f7202 */ /* 0x000fe40000000f00 */
[----:B------:R-:W-:-:S07]  /*6020*/  MOV R153, R201 ;  /* 0x000000c900997202 */ /* 0x000fce0000000f00 */
[----:B------:R-:W-:Y:S05]  /*6030*/  WARPSYNC.COLLECTIVE R158, `(.L_x_11951) ;  /* 0x000000009e087348 */ /* 0x000fea0003c00000 */
[----:B------:R0:W1:Y:S02]  /*6040*/  SHFL.DOWN P6, R201, R159, R162, R163 ;  /* 0x080000a29fc97389 */ /* 0x00006400000c00a3 */
[----:B01----:R-:W-:Y:S01]  /*6050*/  ENDCOLLECTIVE ;  /* 0x000000000000791b */ /* 0x003fe20003800000 */
.L_x_11951:
[----:B------:R-:W-:Y:S01]  /*6060*/  FADD.FTZ R153, R150, R153 ;  /* 0x0000009996997221 */ /* 0x000fe20000010000 */
[----:B------:R-:W-:-:S04]  /*6070*/  HFMA2.MMA R162, -RZ, RZ, 0, 2.384185791015625e-07 ;  /* 0x00000004ffa27435 */ /* 0x000fc800000001ff */
[----:B------:R-:W-:Y:S01]  /*6080*/  MOV R159, R153 ;  /* 0x00000099009f7202 */ /* 0x000fe20000000f00 */
[----:B------:R-:W-:-:S07]  /*6090*/  IMAD.MOV.U32 R152, RZ, RZ, R201 ;  /* 0x000000ffff987224 */ /* 0x000fce00078e00c9 */
[----:B------:R-:W-:Y:S05]  /*60a0*/  WARPSYNC.COLLECTIVE R158, `(.L_x_11952) ;  /* 0x000000009e087348 */ /* 0x000fea0003c00000 */
[----:B------:R0:W1:Y:S02]  /*60b0*/  SHFL.DOWN P6, R201, R159, R162, R163 ;  /* 0x080000a29fc97389 */ /* 0x00006400000c00a3 */
[----:B01----:R-:W-:Y:S01]  /*60c0*/  ENDCOLLECTIVE ;  /* 0x000000000000791b */ /* 0x003fe20003800000 */
.L_x_11952:
[----:B------:R-:W-:-:S05]  /*60d0*/  FADD.FTZ R152, R151, R152 ;  /* 0x0000009897987221 */ /* 0x000fca0000010000 */
[----:B------:R-:W-:Y:S01]  /*60e0*/  MOV R159, R152 ;  /* 0x00000098009f7202 */ /* 0x000fe20000000f00 */
[----:B------:R-:W-:-:S07]  /*60f0*/  IMAD.MOV.U32 R154, RZ, RZ, R201 ;  /* 0x000000ffff9a7224 */ /* 0x000fce00078e00c9 */
[----:B------:R-:W-:Y:S05]  /*6100*/  WARPSYNC.COLLECTIVE R158, `(.L_x_11953) ;  /* 0x000000009e087348 */ /* 0x000fea0003c00000 */
[----:B------:R0:W1:Y:S02]  /*6110*/  SHFL.DOWN P6, R201, R159, R162, R163 ;  /* 0x080000a29fc97389 */ /* 0x00006400000c00a3 */
[----:B01----:R-:W-:Y:S01]  /*6120*/  ENDCOLLECTIVE ;  /* 0x000000000000791b */ /* 0x003fe20003800000 */
.L_x_11953:
[----:B------:R-:W-:Y:S01]  /*6130*/  FADD.FTZ R154, R153, R154 ;  /* 0x0000009a999a7221 */ /* 0x000fe20000010000 */
[----:B------:R-:W-:-:S03]  /*6140*/  HFMA2.MMA R162, -RZ, RZ, 0, 1.1920928955078125e-07 ;  /* 0x00000002ffa27435 */ /* 0x000fc600000001ff */
[----:B------:R-:W-:Y:S01]  /*6150*/  IMAD.MOV.U32 R159, RZ, RZ, R154 ;  /* 0x000000ffff9f7224 */ /* 0x000fe200078e009a */
[----:B------:R-:W-:-:S07]  /*6160*/  MOV R155, R201 ;  /* 0x000000c9009b7202 */ /* 0x000fce0000000f00 */
[----:B------:R-:W-:Y:S05]  /*6170*/  WARPSYNC.COLLECTIVE R158, `(.L_x_11954) ;  /* 0x000000009e087348 */ /* 0x000fea0003c00000 */
[----:B------:R0:W1:Y:S02]  /*6180*/  SHFL.DOWN P6, R201, R159, R162, R163 ;  /* 0x080000a29fc97389 */ /* 0x00006400000c00a3 */
[----:B01----:R-:W-:Y:S01]  /*6190*/  ENDCOLLECTIVE ;  /* 0x000000000000791b */ /* 0x003fe20003800000 */
.L_x_11954:
[----:B------:R-:W-:-:S04]  /*61a0*/  FADD.FTZ R155, R152, R155 ;  /* 0x0000009b989b7221 */ /* 0x000fc80000010000 */
[----:B------:R-:W-:Y:S01]  /*61b0*/  IMAD.MOV.U32 R159, RZ, RZ, R155 ;  /* 0x000000ffff9f7224 */ /* 0x000fe200078e009b */
[----:B------:R-:W-:-:S07]  /*61c0*/  MOV R157, R201 ;  /* 0x000000c9009d7202 */ /* 0x000fce0000000f00 */
[----:B------:R-:W-:Y:S05]  /*61d0*/  WARPSYNC.COLLECTIVE R158, `(.L_x_11955) ;  /* 0x000000009e087348 */ /* 0x000fea0003c00000 */
[----:B------:R0:W1:Y:S02]  /*61e0*/  SHFL.DOWN P6, R201, R159, R162, R163 ;  /* 0x080000a29fc97389 */ /* 0x00006400000c00a3 */
[----:B01----:R-:W-:Y:S01]  /*61f0*/  ENDCOLLECTIVE ;  /* 0x000000000000791b */ /* 0x003fe20003800000 */
.L_x_11955:
[----:B------:R-:W-:-:S05]  /*6200*/  FADD.FTZ R157, R154, R157 ;  /* 0x0000009d9a9d7221 */ /* 0x000fca0000010000 */
[----:B------:R-:W-:Y:S01]  /*6210*/  MOV R159, R157 ;  /* 0x0000009d009f7202 */ /* 0x000fe20000000f00 */
[----:B------:R-:W-:Y:S01]  /*6220*/  IMAD.MOV.U32 R162, RZ, RZ, 0x1 ;  /* 0x00000001ffa27424 */ /* 0x000fe200078e00ff */
[----:B------:R-:W-:-:S07]  /*6230*/  MOV R156, R201 ;  /* 0x000000c9009c7202 */ /* 0x000fce0000000f00 */
[----:B------:R-:W-:Y:S05]  /*6240*/  WARPSYNC.COLLECTIVE R158, `(.L_x_11956) ;  /* 0x000000009e087348 */ /* 0x000fea0003c00000 */
[----:B------:R0:W1:Y:S02]  /*6250*/  SHFL.DOWN P6, R201, R159, R162, R163 ;  /* 0x080000a29fc97389 */ /* 0x00006400000c00a3 */
[----:B01----:R-:W-:Y:S01]  /*6260*/  ENDCOLLECTIVE ;  /* 0x000000000000791b */ /* 0x003fe20003800000 */
.L_x_11956:
[----:B------:R-:W-:-:S05]  /*6270*/  FADD.FTZ R156, R155, R156 ;  /* 0x0000009c9b9c7221 */ /* 0x000fca0000010000 */
[----:B------:R-:W-:Y:S02]  /*6280*/  MOV R159, R156 ;  /* 0x0000009c009f7202 */ /* 0x000fe40000000f00 */
[----:B------:R-:W-:-:S07]  /*6290*/  MOV R200, R201 ;  /* 0x000000c900c87202 */ /* 0x000fce0000000f00 */
[----:B------:R-:W-:Y:S05]  /*62a0*/  WARPSYNC.COLLECTIVE R158, `(.L_x_11957) ;  /* 0x000000009e087348 */ /* 0x000fea0003c00000 */
[----:B------:R0:W1:Y:S02]  /*62b0*/  SHFL.DOWN P6, R201, R159, R162, R163 ;  /* 0x080000a29fc97389 */ /* 0x00006400000c00a3 */
[----:B01----:R-:W-:Y:S01]  /*62c0*/  ENDCOLLECTIVE ;  /* 0x000000000000791b */ /* 0x003fe20003800000 */
.L_x_11957:
[----:B------:R-:W-:Y:S05]  /*62d0*/  BRA `(.L_x_11958) ;  /* 0xffffffc400587947 */ /* 0x000fea000383ffff */
.L_x_11959:
        /* <DEDUP_REMOVED lines=10> */
.L_x_15313:


//--------------------- .text._ZN10layer_norm22ln_bwd_finalize_kernelINS_22Kernel_traits_finalizeILj7168Ef6__halffS2_fjLb0ELj1024ELj4ENS_18Kernel_traits_baseILj7168EfS2_fS2_fjLj1024EEEEELb0ELb1EEEvNS_9BwdParamsE --------------------------
	.section	.text._ZN10layer_norm22ln_bwd_finalize_kernelINS_22Kernel_traits_finalizeILj7168Ef6__halffS2_fjLb0ELj1024ELj4ENS_18Kernel_traits_baseILj7168EfS2_fS2_fjLj1024EEEEELb0ELb1EEEvNS_9BwdParamsE,"ax",@progbits
	.align	128
        .global         _ZN10layer_norm22ln_bwd_finalize_kernelINS_22Kernel_traits_finalizeILj7168Ef6__halffS2_fjLb0ELj1024ELj4ENS_18Kernel_traits_baseILj7168EfS2_fS2_fjLj1024EEEEELb0ELb1EEEvNS_9BwdParamsE
        .type           _ZN10layer_norm22ln_bwd_finalize_kernelINS_22Kernel_traits_finalizeILj7168Ef6__halffS2_fjLb0ELj1024ELj4ENS_18Kernel_traits_baseILj7168EfS2_fS2_fjLj1024EEEEELb0ELb1EEEvNS_9BwdParamsE,@function
        .size           _ZN10layer_norm22ln_bwd_finalize_kernelINS_22Kernel_traits_finalizeILj7168Ef6__halffS2_fjLb0ELj1024ELj4ENS_18Kernel_traits_baseILj7168EfS2_fS2_fjLj1024EEEEELb0ELb1EEEvNS_9BwdParamsE,(.L_x_15314 - _ZN10layer_norm22ln_bwd_finalize_kernelINS_22Kernel_traits_finalizeILj7168Ef6__halffS2_fjLb0ELj1024ELj4ENS_18Kernel_traits_baseILj7168EfS2_fS2_fjLj1024EEEEELb0ELb1EEEvNS_9BwdParamsE)
        .other          _ZN10layer_norm22ln_bwd_finalize_kernelINS_22Kernel_traits_finalizeILj7168Ef6__halffS2_fjLb0ELj1024ELj4ENS_18Kernel_traits_baseILj7168EfS2_fS2_fjLj1024EEEEELb0ELb1EEEvNS_9BwdParamsE,@"STO_CUDA_ENTRY STV_DEFAULT"
_ZN10layer_norm22ln_bwd_finalize_kernelINS_22Kernel_traits_finalizeILj7168Ef6__halffS2_fjLb0ELj1024ELj4ENS_18Kernel_traits_baseILj7168EfS2_fS2_fjLj1024EEEEELb0ELb1EEEvNS_9BwdParamsE:
.text._ZN10layer_norm22ln_bwd_finalize_kernelINS_22Kernel_traits_finalizeILj7168Ef6__halffS2_fjLb0ELj1024ELj4ENS_18Kernel_traits_baseILj7168EfS2_fS2_fjLj1024EEEEELb0ELb1EEEvNS_9BwdParamsE:
        /* <DEDUP_REMOVED lines=26> */
.L_x_11969:
        /* <DEDUP_REMOVED lines=31> */
.L_x_11964:
        /* <DEDUP_REMOVED lines=34> */
.L_x_11963:
[----:B------:R-:W-:Y:S05]  /*05b0*/  BSYNC B1 ;  /* 0x0000000000017941 */ /* 0x000fea0003800000 */
.L_x_11962:
        /* <DEDUP_REMOVED lines=25> */
.L_x_11966:
[----:B------:R-:W-:Y:S05]  /*0750*/  BSYNC B1 ;  /* 0x0000000000017941 */ /* 0x000fea0003800000 */
.L_x_11965:
        /* <DEDUP_REMOVED lines=12> */
.L_x_11961:
[----:B------:R-:W-:Y:S05]  /*0820*/  BSYNC B0 ;  /* 0x0000000000007941 */ /* 0x000fea0003800000 */
.L_x_11960:
        /* <DEDUP_REMOVED lines=29> */
.L_x_11980:
[----:B------:R-:W-:Y:S01]  /*0a00*/  @!P1 SHF.R.U32.HI R12, RZ, 0x3, R0 ;  /* 0x00000003ff0c9819 */ /* 0x000fe20000011600 */
[----:B----4-:R-:W-:Y:S01]  /*0a10*/  FADD.FTZ R14, R9, R14 ;  /* 0x0000000e090e7221 */ /* 0x010fe20000010000 */
[----:B---3--:R-:W-:Y:S02]  /*0a20*/  FADD.FTZ R11, R10, R11 ;  /* 0x0000000b0a0b7221 */ /* 0x008fe40000010000 */
[----:B------:R-:W-:-:S05]  /*0a30*/  @!P1 LOP3.LUT R12, R12, 0x1ffffffc, RZ, 0xc0, !PT ;  /* 0x1ffffffc0c0c9812 */ /* 0x000fca00078ec0ff */
[----:B------:R3:W-:Y:S04]  /*0a40*/  @!P1 STS [R12+UR4+0x2000], R14 ;  /* 0x0020000e0c009988 */ /* 0x0007e80008000804 */
[----:B------:R3:W-:Y:S02]  /*0a50*/  @!P1 STS [R12+UR4+0x2080], R11 ;  /* 0x0020800b0c009988 */ /* 0x0007e40008000804 */
.L_x_11967:
        /* <DEDUP_REMOVED lines=15> */
.L_x_11968:
[----:B------:R-:W-:Y:S01]  /*0b50*/  HFMA2.MMA R19, -RZ, RZ, 0, 5.9604644775390625e-08 ;  /* 0x00000001ff137435 */ /* 0x000fe200000001ff */
[----:B0--3--:R-:W-:Y:S01]  /*0b60*/  MOV R20, R10 ;  /* 0x0000000a00147202 */ /* 0x009fe20000000f00 */
[----:B------:R-:W-:Y:S01]  /*0b70*/  IMAD.MOV.U32 R22, RZ, RZ, 0x1f ;  /* 0x0000001fff167424 */ /* 0x000fe200078e00ff */
[----:B------:R-:W-:-:S08]  /*0b80*/  MOV R17, 0xffffffff ;  /* 0xffffffff00117802 */ /* 0x000fd00000000f00 */
[----:B-12---:R-:W-:Y:S05]  /*0b90*/  WARPSYNC.COLLECTIVE R17, `(.L_x_11970) ;  /* 0x0000000011087348 */ /* 0x006fea0003c00000 */
[----:B------:R0:W3:Y:S02]  /*0ba0*/  SHFL.BFLY P2, R18, R20, R19, R22 ;  /* 0x0c00001314127389 */ /* 0x0000e40000040016 */
[----:B0123--:R-:W-:Y:S01]  /*0bb0*/  ENDCOLLECTIVE ;  /* 0x000000000000791b */ /* 0x00ffe20003800000 */
.L_x_11970:
[----:B------:R-:W-:Y:S01]  /*0bc0*/  HFMA2.MMA R19, -RZ, RZ, 0, 1.1920928955078125e-07 ;  /* 0x00000002ff137435 */ /* 0x000fe200000001ff */
[----:B------:R-:W-:-:S05]  /*0bd0*/  MOV R11, R18 ;  /* 0x00000012000b7202 */ /* 0x000fca0000000f00 */
[----:B------:R-:W-:-:S05]  /*0be0*/  FADD.FTZ R11, R10, R11 ;  /* 0x0000000b0a0b7221 */ /* 0x000fca0000010000 */
[----:B------:R-:W-:-:S07]  /*0bf0*/  MOV R20, R11 ;  /* 0x0000000b00147202 */ /* 0x000fce0000000f00 */
[----:B------:R-:W-:Y:S05]  /*0c00*/  WARPSYNC.COLLECTIVE R17, `(.L_x_11971) ;  /* 0x0000000011087348 */ /* 0x000fea0003c00000 */
[----:B------:R0:W1:Y:S02]  /*0c10*/  SHFL.BFLY P2, R18, R20, R19, R22 ;  /* 0x0c00001314127389 */ /* 0x0000640000040016 */
[----:B01----:R-:W-:Y:S01]  /*0c20*/  ENDCOLLECTIVE ;  /* 0x000000000000791b */ /* 0x003fe20003800000 */
.L_x_11971:
[----:B------:R-:W-:Y:S01]  /*0c30*/  HFMA2.MMA R19, -RZ, RZ, 0, 2.384185791015625e-07 ;  /* 0x00000004ff137435 */ /* 0x000fe200000001ff */
[----:B------:R-:W-:-:S04]  /*0c40*/  IMAD.MOV.U32 R12, RZ, RZ, R18 ;  /* 0x000000ffff0c7224 */ /* 0x000fc800078e0012 */
[----:B------:R-:W-:-:S05]  /*0c50*/  FADD.FTZ R12, R11, R12 ;  /* 0x0000000c0b0c7221 */ /* 0x000fca0000010000 */
[----:B------:R-:W-:-:S07]  /*0c60*/  MOV R20, R12 ;  /* 0x0000000c00147202 */ /* 0x000fce0000000f00 */
[----:B------:R-:W-:Y:S05]  /*0c70*/  WARPSYNC.COLLECTIVE R17, `(.L_x_11972) ;  /* 0x0000000011087348 */ /* 0x000fea0003c00000 */
[----:B------:R0:W1:Y:S02]  /*0c80*/  SHFL.BFLY P2, R18, R20, R19, R22 ;  /* 0x0c00001314127389 */ /* 0x0000640000040016 */
[----:B01----:R-:W-:Y:S01]  /*0c90*/  ENDCOLLECTIVE ;  /* 0x000000000000791b */ /* 0x003fe20003800000 */
.L_x_11972:
[----:B------:R-:W-:Y:S01]  /*0ca0*/  IMAD.MOV.U32 R19, RZ, RZ, 0x8 ;  /* 0x00000008ff137424 */ /* 0x000fe200078e00ff */
[----:B------:R-:W-:-:S05]  /*0cb0*/  MOV R13, R18 ;  /* 0x00000012000d7202 */ /* 0x000fca0000000f00 */
[----:B------:R-:W-:-:S05]  /*0cc0*/  FADD.FTZ R13, R12, R13 ;  /* 0x0000000d0c0d7221 */ /* 0x000fca0000010000 */
[----:B------:R-:W-:-:S07]  /*0cd0*/  MOV R20, R13 ;  /* 0x0000000d00147202 */ /* 0x000fce0000000f00 */
[----:B------:R-:W-:Y:S05]  /*0ce0*/  WARPSYNC.COLLECTIVE R17, `(.L_x_11973) ;  /* 0x0000000011087348 */ /* 0x000fea0003c00000 */
[----:B------:R0:W1:Y:S02]  /*0cf0*/  SHFL.BFLY P2, R18, R20, R19, R22 ;  /* 0x0c00001314127389 */ /* 0x0000640000040016 */
[----:B01----:R-:W-:Y:S01]  /*0d00*/  ENDCOLLECTIVE ;  /* 0x000000000000791b */ /* 0x003fe20003800000 */
.L_x_11973:
[----:B------:R-:W-:Y:S01]  /*0d10*/  HFMA2.MMA R19, -RZ, RZ, 0, 9.5367431640625e-07 ;  /* 0x00000010ff137435 */ /* 0x000fe200000001ff */
[----:B------:R-:W-:-:S05]  /*0d20*/  MOV R10, R18 ;  /* 0x00000012000a7202 */ /* 0x000fca0000000f00 */
[----:B------:R-:W-:-:S05]  /*0d30*/  FADD.FTZ R10, R13, R10 ;  /* 0x0000000a0d0a7221 */ /* 0x000fca0000010000 */
[----:B------:R-:W-:-:S07]  /*0d40*/  MOV R20, R10 ;  /* 0x0000000a00147202 */ /* 0x000fce0000000f00 */
[----:B------:R-:W-:Y:S05]  /*0d50*/  WARPSYNC.COLLECTIVE R17, `(.L_x_11974) ;  /* 0x0000000011087348 */ /* 0x000fea0003c00000 */
[----:B------:R0:W1:Y:S02]  /*0d60*/  SHFL.BFLY P2, R18, R20, R19, R22 ;  /* 0x0c00001314127389 */ /* 0x0000640000040016 */
[----:B01----:R-:W-:Y:S01]  /*0d70*/  ENDCOLLECTIVE ;  /* 0x000000000000791b */ /* 0x003fe20003800000 */
.L_x_11974:
[----:B------:R-:W-:Y:S01]  /*0d80*/  HFMA2.MMA R19, -RZ, RZ, 0, 5.9604644775390625e-08 ;  /* 0x00000001ff137435 */ /* 0x000fe200000001ff */
[----:B------:R-:W-:Y:S01]  /*0d90*/  IMAD.MOV.U32 R20, RZ, RZ, R9 ;  /* 0x000000ffff147224 */ /* 0x000fe200078e0009 */
[----:B------:R-:W-:-:S09]  /*0da0*/  MOV R11, R18 ;  /* 0x00000012000b7202 */ /* 0x000fd20000000f00 */
[----:B------:R-:W-:Y:S05]  /*0db0*/  WARPSYNC.COLLECTIVE R17, `(.L_x_11975) ;  /* 0x0000000011087348 */ /* 0x000fea0003c00000 */
[----:B------:R0:W1:Y:S02]  /*0dc0*/  SHFL.BFLY P2, R18, R20, R19, R22 ;  /* 0x0c00001314127389 */ /* 0x0000640000040016 */
[----:B01----:R-:W-:Y:S01]  /*0dd0*/  ENDCOLLECTIVE ;  /* 0x000000000000791b */ /* 0x003fe20003800000 */
.L_x_11975:
[----:B------:R-:W-:Y:S01]  /*0de0*/  HFMA2.MMA R19, -RZ, RZ, 0, 1.1920928955078125e-07 ;  /* 0x00000002ff137435 */ /* 0x000fe200000001ff */
[----:B------:R-:W-:-:S05]  /*0df0*/  MOV R12, R18 ;  /* 0x00000012000c7202 */ /* 0x000fca0000000f00 */
[----:B------:R-:W-:-:S05]  /*0e00*/  FADD.FTZ R14, R9, R12 ;  /* 0x0000000c090e7221 */ /* 0x000fca0000010000 */
[----:B------:R-:W-:-:S07]  /*0e10*/  MOV R20, R14 ;  /* 0x0000000e00147202 */ /* 0x000fce0000000f00 */
[----:B------:R-:W-:Y:S05]  /*0e20*/  WARPSYNC.COLLECTIVE R17, `(.L_x_11976) ;  /* 0x0000000011087348 */ /* 0x000fea0003c00000 */
[----:B------:R0:W1:Y:S02]  /*0e30*/  SHFL.BFLY P2, R18, R20, R19, R22 ;  /* 0x0c00001314127389 */ /* 0x0000640000040016 */
[----:B01----:R-:W-:Y:S01]  /*0e40*/  ENDCOLLECTIVE ;  /* 0x000000000000791b */ /* 0x003fe20003800000 */
.L_x_11976:
[----:B------:R-:W-:Y:S01]  /*0e50*/  HFMA2.MMA R19, -RZ, RZ, 0, 2.384185791015625e-07 ;  /* 0x00000004ff137435 */ /* 0x000fe200000001ff */
[----:B------:R-:W-:-:S04]  /*0e60*/  IMAD.MOV.U32 R13, RZ, RZ, R18 ;  /* 0x000000ffff0d7224 */ /* 0x000fc800078e0012 */
[----:B------:R-:W-:-:S05]  /*0e70*/  FADD.FTZ R15, R14, R13 ;  /* 0x0000000d0e0f7221 */ /* 0x000fca0000010000 */
[----:B------:R-:W-:-:S07]  /*0e80*/  MOV R20, R15 ;  /* 0x0000000f00147202 */ /* 0x000fce0000000f00 */
[----:B------:R-:W-:Y:S05]  /*0e90*/  WARPSYNC.COLLECTIVE R17, `(.L_x_11977) ;  /* 0x0000000011087348 */ /* 0x000fea0003c00000 */
[----:B------:R0:W1:Y:S02]  /*0ea0*/  SHFL.BFLY P2, R18, R20, R19, R22 ;  /* 0x0c00001314127389 */ /* 0x0000640000040016 */
[----:B01----:R-:W-:Y:S01]  /*0eb0*/  ENDCOLLECTIVE ;  /* 0x000000000000791b */ /* 0x003fe20003800000 */
.L_x_11977:
[----:B------:R-:W-:Y:S01]  /*0ec0*/  IMAD.MOV.U32 R19, RZ, RZ, 0x8 ;  /* 0x00000008ff137424 */ /* 0x000fe200078e00ff */
[----:B------:R-:W-:-:S05]  /*0ed0*/  MOV R16, R18 ;  /* 0x0000001200107202 */ /* 0x000fca0000000f00 */
[----:B------:R-:W-:-:S05]  /*0ee0*/  FADD.FTZ R16, R15, R16 ;  /* 0x000000100f107221 */ /* 0x000fca0000010000 */
[----:B------:R-:W-:-:S07]  /*0ef0*/  MOV R20, R16 ;  /* 0x0000001000147202 */ /* 0x000fce0000000f00 */
[----:B------:R-:W-:Y:S05]  /*0f00*/  WARPSYNC.COLLECTIVE R17, `(.L_x_11978) ;  /* 0x0000000011087348 */ /* 0x000fea0003c00000 */
[----:B------:R0:W1:Y:S02]  /*0f10*/  SHFL.BFLY P2, R18, R20, R19, R22 ;  /* 0x0c00001314127389 */ /* 0x0000640000040016 */
[----:B01----:R-:W-:Y:S01]  /*0f20*/  ENDCOLLECTIVE ;  /* 0x000000000000791b */ /* 0x003fe20003800000 */
.L_x_11978:
[----:B------:R-:W-:Y:S01]  /*0f30*/  HFMA2.MMA R19, -RZ, RZ, 0, 9.5367431640625e-07 ;  /* 0x00000010ff137435 */ /* 0x000fe200000001ff */
[----:B------:R-:W-:-:S05]  /*0f40*/  MOV R9, R18 ;  /* 0x0000001200097202 */ /* 0x000fca0000000f00 */
[----:B------:R-:W-:-:S05]  /*0f50*/  FADD.FTZ R9, R16, R9 ;  /* 0x0000000910097221 */ /* 0x000fca0000010000 */
[----:B------:R-:W-:-:S07]  /*0f60*/  MOV R20, R9 ;  /* 0x0000000900147202 */ /* 0x000fce0000000f00 */
[----:B------:R-:W-:Y:S05]  /*0f70*/  WARPSYNC.COLLECTIVE R17, `(.L_x_11979) ;  /* 0x0000000011087348 */ /* 0x000fea0003c00000 */
[----:B------:R0:W1:Y:S02]  /*0f80*/  SHFL.BFLY P2, R18, R20, R19, R22 ;  /* 0x0c00001314127389 */ /* 0x0000640000040016 */
[----:B01----:R-:W-:Y:S01]  /*0f90*/  ENDCOLLECTIVE ;  /* 0x000000000000791b */ /* 0x003fe20003800000 */
.L_x_11979:
[----:B------:R-:W-:Y:S01]  /*0fa0*/  MOV R14, R18 ;  /* 0x00000012000e7202 */ /* 0x000fe20000000f00 */
[----:B------:R-:W-:Y:S06]  /*0fb0*/  BRA `(.L_x_11980) ;  /* 0xfffffff800907947 */ /* 0x000fec000383ffff */
.L_x_11981:
        /* <DEDUP_REMOVED lines=12> */
.L_x_15314:


//--------------------- .text._ZN10layer_norm13ln_bwd_kernelINS_13Kernel_traitsIf6__halffS2_fjLj7168ELj1ELj1ELj8ELj8ENS_18Kernel_traits_baseILj7168EfS2_fS2_fjLj256EEEEELb1ELb0ELb1ELb1EEEvNS_9BwdParamsE --------------------------
	.section	.text._ZN10layer_norm13ln_bwd_kernelINS_13Kernel_traitsIf6__halffS2_fjLj7168ELj1ELj1ELj8ELj8ENS_18Kernel_traits_baseILj7168EfS2_fS2_fjLj256EEEEELb1ELb0ELb1ELb1EEEvNS_9BwdParamsE,"ax",@progbits
	.align	128
        .global         _ZN10layer_norm13ln_bwd_kernelINS_13Kernel_traitsIf6__halffS2_fjLj7168ELj1ELj1ELj8ELj8ENS_18Kernel_traits_baseILj7168EfS2_fS2_fjLj256EEEEELb1ELb0ELb1ELb1EEEvNS_9BwdParamsE
        .type           _ZN10layer_norm13ln_bwd_kernelINS_13Kernel_traitsIf6__halffS2_fjLj7168ELj1ELj1ELj8ELj8ENS_18Kernel_traits_baseILj7168EfS2_fS2_fjLj256EEEEELb1ELb0ELb1ELb1EEEvNS_9BwdParamsE,@function
        .size           _ZN10layer_norm13ln_bwd_kernelINS_13Kernel_traitsIf6__halffS2_fjLj7168ELj1ELj1ELj8ELj8ENS_18Kernel_traits_baseILj7168EfS2_fS2_fjLj256EEEEELb1ELb0ELb1ELb1EEEvNS_9BwdParamsE,(.L_x_15315 - _ZN10layer_norm13ln_bwd_kernelINS_13Kernel_traitsIf6__halffS2_fjLj7168ELj1ELj1ELj8ELj8ENS_18Kernel_traits_baseILj7168EfS2_fS2_fjLj256EEEEELb1ELb0ELb1ELb1EEEvNS_9BwdParamsE)
        .other          _ZN10layer_norm13ln_bwd_kernelINS_13Kernel_traitsIf6__halffS2_fjLj7168ELj1ELj1ELj8ELj8ENS_18Kernel_traits_baseILj7168EfS2_fS2_fjLj256EEEEELb1ELb0ELb1ELb1EEEvNS_9BwdParamsE,@"STO_CUDA_ENTRY STV_DEFAULT"
_ZN10layer_norm13ln_bwd_kernelINS_13Kernel_traitsIf6__halffS2_fjLj7168ELj1ELj1ELj8ELj8ENS_18Kernel_traits_baseILj7168EfS2_fS2_fjLj256EEEEELb1ELb0ELb1ELb1EEEvNS_9BwdParamsE:
.text._ZN10layer_norm13ln_bwd_kernelINS_13Kernel_traitsIf6__halffS2_fjLj7168ELj1ELj1ELj8ELj8ENS_18Kernel_traits_baseILj7168EfS2_fS2_fjLj256EEEEELb1ELb0ELb1ELb1EEEvNS_9BwdParamsE:
        /* <DEDUP_REMOVED lines=41> */
.L_x_11982:
        /* <DEDUP_REMOVED lines=42> */
.L_x_12058:
        /* <DEDUP_REMOVED lines=43> */
[----:B------:R-:W5:Y:S01]  /*07e0*/  @P0 LDG.E.128 R48, desc[UR4][R150.64] ;  /* 0x0000000496300981 */ /* 0x000f62000c1e1d00 */
[----:B------:R-:W-:-:S02]  /*07f0*/  @P0 IADD3 R159, R191, 0x500, RZ ;  /* 0x00000500bf9f0810 */ /* 0x000fc40007ffe0ff */
[C---:B------:R-:W-:Y:S01]  /*0800*/  IADD3 R223, R199.reuse, 0x100, RZ ;  /* 0x00000100c7df7810 */ /* 0x040fe20007ffe0ff */
[C---:B0-----:R-:W-:Y:S01]  /*0810*/  IMAD.WIDE.U32 R200, R199.reuse, 0x4, R162 ;  /* 0x00000004c7c87825 */ /* 0x041fe200078e00a2 */
[----:B------:R-:W-:Y:S01]  /*0820*/  IADD3 R221, R199, 0x200, RZ ;  /* 0x00000200c7dd7810 */ /* 0x000fe20007ffe0ff */
[----:B------:R-:W5:Y:S02]  /*0830*/  @P0 LDG.E.128 R44, desc[UR4][R148.64] ;  /* 0x00000004942c0981 */ /* 0x000f64000c1e1d00 */
[--C-:B------:R-:W-:Y:S01]  /*0840*/  @P0 IMAD.WIDE.U32 R158, R159, 0x10, R156.reuse ;  /* 0x000000109f9e0825 */ /* 0x100fe200078e009c */
[----:B------:R-:W-:Y:S01]  /*0850*/  IADD3 R217, R199, 0x400, RZ ;  /* 0x00000400c7d97810 */ /* 0x000fe20007ffe0ff */
[----:B------:R0:W5:Y:S02]  /*0860*/  LDG.E R211, desc[UR4][R200.64] ;  /* 0x00000004c8d37981 */ /* 0x000164000c1e1900 */
[----:B------:R-:W-:Y:S01]  /*0870*/  @P0 IMAD.WIDE.U32 R156, R203, 0x10, R156 ;  /* 0x00000010cb9c0825 */ /* 0x000fe200078e009c */
[C---:B------:R-:W-:Y:S01]  /*0880*/  IADD3 R203, R199.reuse, 0x500, RZ ;  /* 0x00000500c7cb7810 */ /* 0x040fe20007ffe0ff */
[----:B------:R-:W5:Y:S02]  /*0890*/  @P0 LDG.E.128 R40, desc[UR4][R160.64] ;  /* 0x00000004a0280981 */ /* 0x000f64000c1e1d00 */
        /* <DEDUP_REMOVED lines=15> */
[----:B0-----:R-:W-:-:S03]  /*0990*/  HFMA2.MMA R218, -RZ, RZ, 0, 0 ;  /* 0x00000000ffda7435 */ /* 0x001fc600000001ff */
[----:B------:R0:W5:Y:S02]  /*09a0*/  LDG.E R204, desc[UR4][R216.64] ;  /* 0x00000004d8cc7981 */ /* 0x000164000c1e1900 */
[----:B0-----:R-:W-:Y:S01]  /*09b0*/  MOV R216, RZ ;  /* 0x000000ff00d87202 */ /* 0x001fe20000000f00 */
[----:B------:R-:W-:Y:S06]  /*09c0*/  BRA `(.L_x_11986) ;  /* 0x00000014005c7947 */ /* 0x000fec0003800000 */
.L_x_11985:
        /* <DEDUP_REMOVED lines=11> */
[----:B------:R-:W-:Y:S01]  /*0a80*/  IADD3 R173, R191, 0x400, RZ ;  /* 0x00000400bfad7810 */ /* 0x000fe20007ffe0ff */
[----:B------:R3:W4:Y:S01]  /*0a90*/  LDG.E R0, desc[UR4][R2.64] ;  /* 0x0000000402007981 */ /* 0x000722000c1e1900 */
[C---:B------:R-:W-:Y:S01]  /*0aa0*/  IADD3 R167, R23.reuse, 0x100, RZ ;  /* 0x0000010017a77810 */ /* 0x040fe20007ffe0ff */
[C-C-:B-1----:R-:W-:Y:S01]  /*0ab0*/  IMAD.WIDE.U32 R168, R23.reuse, 0x8, R26.reuse ;  /* 0x0000000817a87825 */ /* 0x142fe200078e001a */
[C---:B------:R-:W-:Y:S02]  /*0ac0*/  IADD3 R163, R23.reuse, 0x300, RZ ;  /* 0x0000030017a37810 */ /* 0x040fe40007ffe0ff */
[C---:B------:R-:W-:Y:S01]  /*0ad0*/  IADD3 R161, R23.reuse, 0x500, RZ ;  /* 0x0000050017a17810 */ /* 0x040fe20007ffe0ff */
[----:B------:R-:W-:Y:S01]  /*0ae0*/  VIADD R165, R23, 0x200 ;  /* 0x0000020017a57836 */ /* 0x000fe20000000000 */
[----:B------:R-:W-:Y:S01]  /*0af0*/  IADD3 R175, R191, 0x500, RZ ;  /* 0x00000500bfaf7810 */ /* 0x000fe20007ffe0ff */
        /* <DEDUP_REMOVED lines=12> */
[----:B------:R-:W-:-:S02]  /*0bc0*/  IMAD.WIDE.U32 R2, R3, 0x8, R26 ;  /* 0x0000000803027825 */ /* 0x000fc400078e001a */
[----:B------:R-:W2:Y:S02]  /*0bd0*/  LDG.E.128 R20, desc[UR4][R20.64] ;  /* 0x0000000414147981 */ /* 0x000ea4000c1e1d00 */
[--C-:B------:R-:W-:Y:S02]  /*0be0*/  IMAD.WIDE.U32 R164, R165, 0x8, R26.reuse ;  /* 0x00000008a5a47825 */ /* 0x100fe400078e001a */
[----:B------:R-:W2:Y:S02]  /*0bf0*/  LDG.E.64 R2, desc[UR4][R2.64] ;  /* 0x0000000402027981 */ /* 0x000ea4000c1e1b00 */
[----:B------:R-:W-:Y:S02]  /*0c00*/  IMAD.WIDE.U32 R166, R167, 0x8, R26 ;  /* 0x00000008a7a67825 */ /* 0x000fe400078e001a */
[----:B------:R-:W2:Y:S02]  /*0c10*/  LDG.E.64 R164, desc[UR4][R164.64] ;  /* 0x00000004a4a47981 */ /* 0x000ea4000c1e1b00 */
[----:B------:R-:W-:-:S02]  /*0c20*/  IMAD.WIDE.U32 R8, R209, 0x10, R24 ;  /* 0x00000010d1087825 */ /* 0x000fc400078e0018 */
[----:B------:R-:W2:Y:S02]  /*0c30*/  LDG.E.64 R166, desc[UR4][R166.64] ;  /* 0x00000004a6a67981 */ /* 0x000ea4000c1e1b00 */
[--C-:B------:R-:W-:Y:S02]  /*0c40*/  IMAD.WIDE.U32 R162, R163, 0x8, R26.reuse ;  /* 0x00000008a3a27825 */ /* 0x100fe400078e001a */
[----:B------:R-:W2:Y:S02]  /*0c50*/  LDG.E.128 R8, desc[UR4][R8.64] ;  /* 0x0000000408087981 */ /* 0x000ea4000c1e1d00 */
[----:B------:R-:W-:Y:S02]  /*0c60*/  IMAD.WIDE.U32 R160, R161, 0x8, R26 ;  /* 0x00000008a1a07825 */ /* 0x000fe400078e001a */
[----:B------:R-:W2:Y:S02]  /*0c70*/  LDG.E.64 R162, desc[UR4][R162.64] ;  /* 0x00000004a2a27981 */ /* 0x000ea4000c1e1b00 */
[----:B------:R-:W-:-:S02]  /*0c80*/  IMAD.WIDE.U32 R26, R175, 0x10, R24 ;  /* 0x00000010af1a7825 */ /* 0x000fc400078e0018 */
[----:B------:R-:W2:Y:S02]  /*0c90*/  LDG.E.64 R160, desc[UR4][R160.64] ;  /* 0x00000004a0a07981 */ /* 0x000ea4000c1e1b00 */
[----:B------:R-:W-:Y:S02]  /*0ca0*/  IMAD.WIDE.U32 R28, R183, 0x10, R24 ;  /* 0x00000010b71c7825 */ /* 0x000fe400078e0018 */
[----:B------:R-:W2:Y:S04]  /*0cb0*/  LDG.E.128 R24, desc[UR4][R26.64] ;  /* 0x000000041a187981 */ /* 0x000ea8000c1e1d00 */
[----:B------:R-:W2:Y:S01]  /*0cc0*/  LDG.E.128 R28, desc[UR4][R28.64] ;  /* 0x000000041c1c7981 */ /* 0x000ea2000c1e1d00 */
[----:B-----5:R-:W-:Y:S02]  /*0cd0*/  ISETP.GE.AND P4, PT, R214, 0x1, PT ;  /* 0x00000001d600780c */ /* 0x020fe40003f86270 */
[----:B------:R-:W-:-:S02]  /*0ce0*/  MOV R190, UR14 ;  /* 0x0000000e00be7c02 */ /* 0x000fc40008000f00 */
[----:B------:R-:W-:Y:S02]  /*0cf0*/  MOV R189, UR15 ;  /* 0x0000000f00bd7c02 */ /* 0x000fe40008000f00 */
[----:B------:R-:W-:-:S07]  /*0d00*/  ISETP.NE.U32.AND P0, PT, R190, RZ, PT ;  /* 0x000000ffbe00720c */ /* 0x000fce0003f05070 */
[----:B------:R-:W-:Y:S01]  /*0d10*/  @P4 VIADD R170, R214, 0xffffffff ;  /* 0xffffffffd6aa4836 */ /* 0x000fe20000000000 */
        /* <DEDUP_REMOVED lines=18> */
[----:B------:R-:W5:Y:S01]  /*0e40*/  @P0 LDG.E.128 R40, desc[UR4][R172.64] ;  /* 0x00000004ac280981 */ /* 0x000f62000c1e1d00 */
[C---:B------:R-:W-:Y:S01]  /*0e50*/  IADD3 R201, R181.reuse, 0x600, RZ ;  /* 0x00000600b5c97810 */ /* 0x040fe20007ffe0ff */
[----:B------:R-:W-:-:S02]  /*0e60*/  VIADD R199, R181, 0x500 ;  /* 0x00000500b5c77836 */ /* 0x000fc40000000000 */
[--C-:B------:R-:W-:Y:S01]  /*0e70*/  IMAD.WIDE.U32 R180, R183, 0x4, R176.reuse ;  /* 0x00000004b7b47825 */ /* 0x100fe200078e00b0 */
[----:B------:R-:W5:Y:S04]  /*0e80*/  @P0 LDG.E.128 R36, desc[UR4][R170.64] ;  /* 0x00000004aa240981 */ /* 0x000f68000c1e1d00 */
[----:B------:R-:W5:Y:S01]  /*0e90*/  @P0 LDG.E.128 R32, desc[UR4][R174.64] ;  /* 0x00000004ae200981 */ /* 0x000f62000c1e1d00 */
[----:B------:R-:W-:Y:S01]  /*0ea0*/  ISETP.NE.AND P0, PT, R193, RZ, PT ;  /* 0x000000ffc100720c */ /* 0x000fe20003f05270 */
[--C-:B------:R-:W-:Y:S02]  /*0eb0*/  IMAD.WIDE.U32 R182, R185, 0x4, R176.reuse ;  /* 0x00000004b9b67825 */ /* 0x100fe400078e00b0 */
[----:B------:R0:W5:Y:S02]  /*0ec0*/  LDG.E R211, desc[UR4][R178.64] ;  /* 0x00000004b2d37981 */ /* 0x000164000c1e1900 */
[----:B------:R-:W-:-:S02]  /*0ed0*/  IMAD.WIDE.U32 R156, R157, 0x4, R176 ;  /* 0x000000049d9c7825 */ /* 0x000fc400078e00b0 */
[----:B------:R4:W5:Y:S02]  /*0ee0*/  LDG.E R208, desc[UR4][R180.64] ;  /* 0x00000004b4d07981 */ /* 0x000964000c1e1900 */
[--C-:B------:R-:W-:Y:S02]  /*0ef0*/  IMAD.WIDE.U32 R184, R187, 0x4, R176.reuse ;  /* 0x00000004bbb87825 */ /* 0x100fe400078e00b0 */
[----:B------:R3:W5:Y:S02]  /*0f00*/  LDG.E R210, desc[UR4][R156.64] ;  /* 0x000000049cd27981 */ /* 0x000764000c1e1900 */
[--C-:B0-----:R-:W-:Y:S02]  /*0f10*/  IMAD.WIDE.U32 R178, R199, 0x4, R176.reuse ;  /* 0x00000004c7b27825 */ /* 0x101fe400078e00b0 */
[----:B------:R-:W5:Y:S02]  /*0f20*/  LDG.E R206, desc[UR4][R182.64] ;  /* 0x00000004b6ce7981 */ /* 0x000f64000c1e1900 */
[----:B------:R-:W-:-:S02]  /*0f30*/  IMAD.WIDE.U32 R176, R201, 0x4, R176 ;  /* 0x00000004c9b07825 */ /* 0x000fc400078e00b0 */
[----:B------:R-:W5:Y:S04]  /*0f40*/  LDG.E R204, desc[UR4][R184.64] ;  /* 0x00000004b8cc7981 */ /* 0x000f68000c1e1900 */
[----:B------:R0:W5:Y:S04]  /*0f50*/  LDG.E R199, desc[UR4][R176.64] ;  /* 0x00000004b0c77981 */ /* 0x000168000c1e1900 */
[----:B------:R1:W5:Y:S01]  /*0f60*/  LDG.E R203, desc[UR4][R178.64] ;  /* 0x00000004b2cb7981 */ /* 0x000362000c1e1900 */
[----:B----4-:R-:W-:Y:S02]  /*0f70*/  FSEL R180, R0, RZ, !P0 ;  /* 0x000000ff00b47208 */ /* 0x010fe40004000000 */
[----:B---3--:R-:W-:-:S02]  /*0f80*/  MOV R157, R168 ;  /* 0x000000a8009d7202 */ /* 0x008fc40000000f00 */
[----:B------:R-:W-:Y:S01]  /*0f90*/  SHF.R.U64 R156, R168, 0x10, R169 ;  /* 0x00000010a89c7819 */ /* 0x000fe200000012a9 */
[C---:B--2---:R-:W-:Y:S01]  /*0fa0*/  FADD.FTZ R171, -R180.reuse, R15 ;  /* 0x0000000fb4ab7221 */ /* 0x044fe20000010100 */
[----:B------:R-:W-:Y:S01]  /*0fb0*/  MOV R15, R159 ;  /* 0x0000009f000f7202 */ /* 0x000fe20000000f00 */
        /* <DEDUP_REMOVED lines=9> */
[----:B------:R-:W-:Y:S01]  /*1050*/  HADD2.F32 R157, -RZ, R157.H0_H0 ;  /* 0x2000009dff9d7230 */ /* 0x000fe20000004100 */
[----:B------:R-:W-:-:S02]  /*1060*/  MOV R22, R2 ;  /* 0x0000000200167202 */ /* 0x000fc40000000f00 */
[----:B------:R-:W-:Y:S01]  /*1070*/  SHF.R.U64 R20, R2, 0x10, R3 ;  /* 0x0000001002147819 */ /* 0x000fe20000001203 */
[----:B------:R-:W-:Y:S01]  /*1080*/  FADD.FTZ R153, -R180, R5 ;  /* 0x00000005b4997221 */ /* 0x000fe20000010100 */
[----:B------:R-:W-:Y:S02]  /*1090*/  MOV R19, R3 ;  /* 0x0000000300137202 */ /* 0x000fe40000000f00 */
[----:B------:R-:W-:Y:S01]  /*10a0*/  SHF.R.U32.HI R2, RZ, 0x10, R3 ;  /* 0x00000010ff027819 */ /* 0x000fe20000011603 */
[----:B------:R-:W-:Y:S01]  /*10b0*/  FMUL.FTZ R3, R192, R151 ;  /* 0x00000097c0037220 */ /* 0x000fe20000410000 */
[----:B------:R-:W-:Y:S01]  /*10c0*/  MOV R6, R165 ;  /* 0x000000a500067202 */ /* 0x000fe20000000f00 */
[----:B------:R-:W-:Y:S01]  /*10d0*/  FADD.FTZ R155, -R180, R7 ;  /* 0x00000007b49b7221 */ /* 0x000fe20000010100 */
[--C-:B------:R-:W-:Y:S02]  /*10e0*/  SHF.R.U64 R5, R166, 0x10, R167.reuse ;  /* 0x00000010a6057819 */ /* 0x100fe400000012a7 */
[----:B------:R-:W-:Y:S01]  /*10f0*/  MOV R0, R167 ;  /* 0x000000a700007202 */ /* 0x000fe20000000f00 */
[C---:B------:R-:W-:Y:S01]  /*1100*/  FADD.FTZ R183, -R180.reuse, R10 ;  /* 0x0000000ab4b77221 */ /* 0x040fe20000010100 */
[----:B------:R-:W-:Y:S01]  /*1110*/  SHF.R.U32.HI R4, RZ, 0x10, R167 ;  /* 0x00000010ff047819 */ /* 0x000fe200000116a7 */
[----:B------:R-:W-:Y:S01]  /*1120*/  FADD.FTZ R167, -R180, R9 ;  /* 0x00000009b4a77221 */ /* 0x000fe20000010100 */
[----:B------:R-:W-:Y:S01]  /*1130*/  MOV R154, R169 ;  /* 0x000000a9009a7202 */ /* 0x000fe20000000f00 */
[----:B------:R-:W-:Y:S01]  /*1140*/  HADD2.F32 R156, -RZ, R156.H0_H0 ;  /* 0x2000009cff9c7230 */ /* 0x000fe20000004100 */
[----:B------:R-:W-:-:S02]  /*1150*/  MOV R10, R164 ;  /* 0x000000a4000a7202 */ /* 0x000fc40000000f00 */
[----:B------:R-:W-:Y:S01]  /*1160*/  SHF.R.U64 R148, R160, 0x10, R161 ;  /* 0x00000010a0947819 */ /* 0x000fe200000012a1 */
[----:B------:R-:W-:Y:S01]  /*1170*/  FADD.FTZ R201, -R180, R21 ;  /* 0x00000015b4c97221 */ /* 0x000fe20000010100 */
[----:B------:R-:W-:Y:S01]  /*1180*/  SHF.R.U64 R9, R164, 0x10, R165 ;  /* 0x00000010a4097819 */ /* 0x000fe200000012a5 */
[C---:B------:R-:W-:Y:S01]  /*1190*/  FADD.FTZ R25, -R180.reuse, R25 ;  /* 0x00000019b4197221 */ /* 0x040fe20000010100 */
[----:B------:R-:W-:Y:S01]  /*11a0*/  SHF.R.U32.HI R152, RZ, 0x10, R169 ;  /* 0x00000010ff987819 */ /* 0x000fe200000116a9 */
[----:B------:R-:W-:Y:S01]  /*11b0*/  FADD.FTZ R219, -R180, R23 ;  /* 0x00000017b4db7221 */ /* 0x000fe20000010100 */
[----:B------:R-:W-:Y:S01]  /*11c0*/  FADD.FTZ R140, R140, R157 ;  /* 0x0000009d8c8c7221 */ /* 0x000fe20000010000 */
[C---:B------:R-:W-:Y:S01]  /*11d0*/  FADD.FTZ R29, -R180.reuse, R29 ;  /* 0x0000001db41d7221 */ /* 0x040fe20000010100 */
[----:B------:R-:W-:Y:S01]  /*11e0*/  FADD.FTZ R225, -R180, R30 ;  /* 0x0000001eb4e17221 */ /* 0x000fe20000010100 */
[-C--:B------:R-:W-:Y:S01]  /*11f0*/  FFMA.FTZ R88, R3, R157.reuse, R88 ;  /* 0x0000009d03587223 */ /* 0x080fe20000010058 */
[----:B------:R-:W-:Y:S01]  /*1200*/  FMUL.FTZ R30, R84, R157 ;  /* 0x0000009d541e7220 */ /* 0x000fe20000410000 */
[C---:B------:R-:W-:Y:S01]  /*1210*/  FADD.FTZ R169, -R180.reuse, R11 ;  /* 0x0000000bb4a97221 */ /* 0x040fe20000010100 */
[----:B------:R-:W-:Y:S01]  /*1220*/  MOV R21, R161 ;  /* 0x000000a100157202 */ /* 0x000fe20000000f00 */
[----:B------:R-:W-:Y:S01]  /*1230*/  HADD2.F32 R157, -RZ, R6.H0_H0 ;  /* 0x20000006ff9d7230 */ /* 0x000fe20000004100 */
[----:B------:R-:W-:Y:S01]  /*1240*/  SHF.R.U32.HI R23, RZ, 0x10, R161 ;  /* 0x00000010ff177819 */ /* 0x000fe200000116a1 */
[----:B------:R-:W-:Y:S01]  /*1250*/  FADD.FTZ R161, -R180, R24 ;  /* 0x00000018b4a17221 */ /* 0x000fe20000010100 */
[----:B------:R-:W-:Y:S01]  /*1260*/  MOV R11, R163 ;  /* 0x000000a3000b7202 */ /* 0x000fe20000000f00 */
[C---:B------:R-:W-:Y:S01]  /*1270*/  FMUL.FTZ R186, R192.reuse, R155 ;  /* 0x0000009bc0ba7220 */ /* 0x040fe20000410000 */
[----:B------:R-:W-:Y:S01]  /*1280*/  FMUL.FTZ R168, R192, R25 ;  /* 0x00000019c0a87220 */ /* 0x000fe20000410000 */
[----:B------:R-:W-:-:S02]  /*1290*/  HADD2.F32 R6, -RZ, R148.H0_H0 ;  /* 0x20000094ff067230 */ /* 0x000fc40000004100 */
[----:B------:R-:W-:Y:S01]  /*12a0*/  FMUL.FTZ R164, R192, R29 ;  /* 0x0000001dc0a47220 */ /* 0x000fe20000410000 */
[----:B------:R-:W-:Y:S02]  /*12b0*/  HADD2.F32 R25, -RZ, R154.H0_H0 ;  /* 0x2000009aff197230 */ /* 0x000fe40000004100 */
[----:B------:R-:W-:Y:S01]  /*12c0*/  FMUL.FTZ R29, R85, R156 ;  /* 0x0000009c551d7220 */ /* 0x000fe20000410000 */
[----:B------:R-:W-:Y:S02]  /*12d0*/  HADD2.F32 R155, -RZ, R10.H0_H0 ;  /* 0x2000000aff9b7230 */ /* 0x000fe40000004100 */
[----:B------:R-:W-:Y:S02]  /*12e0*/  HADD2.F32 R148, -RZ, R2.H0_H0 ;  /* 0x20000002ff947230 */ /* 0x000fe40000004100 */
[----:B------:R-:W-:Y:S01]  /*12f0*/  FADD.FTZ R2, RZ, R30 ;  /* 0x0000001eff027221 */ /* 0x000fe20000010000 */
[----:B------:R-:W-:Y:S02]  /*1300*/  HADD2.F32 R10, -RZ, R9.H0_H0 ;  /* 0x20000009ff0a7230 */ /* 0x000fe40000004100 */
[----:B------:R-:W-:Y:S01]  /*1310*/  FADD.FTZ R185, -R180, R8 ;  /* 0x00000008b4b97221 */ /* 0x000fe20000010100 */
[C---:B------:R-:W-:Y:S01]  /*1320*/  FMUL.FTZ R188, R192.reuse, R153 ;  /* 0x00000099c0bc7220 */ /* 0x040fe20000410000 */
[C---:B------:R-:W-:Y:S01]  /*1330*/  FMUL.FTZ R182, R192.reuse, R169 ;  /* 0x000000a9c0b67220 */ /* 0x040fe20000410000 */
[----:B------:R-:W-:Y:S01]  /*1340*/  FFMA.FTZ R9, R3, R30, RZ ;  /* 0x0000001e03097223 */ /* 0x000fe200000100ff */
[----:B------:R-:W-:Y:S01]  /*1350*/  MOV R7, R166 ;  /* 0x000000a600077202 */ /* 0x000fe20000000f00 */
[C---:B------:R-:W-:Y:S01]  /*1360*/  FMUL.FTZ R187, R192.reuse, R187 ;  /* 0x000000bbc0bb7220 */ /* 0x040fe20000410000 */
[----:B------:R-:W-:Y:S01]  /*1370*/  SHF.R.U32.HI R8, RZ, 0x10, R165 ;  /* 0x00000010ff087819 */ /* 0x000fe200000116a5 */
[----:B------:R-:W-:Y:S01]  /*1380*/  FMUL.FTZ R169, R192, R161 ;  /* 0x000000a1c0a97220 */ /* 0x000fe20000410000 */
[C---:B------:R-:W-:Y:S01]  /*1390*/  FADD.FTZ R27, -R180.reuse, R27 ;  /* 0x0000001bb41b7221 */ /* 0x040fe20000010100 */
[----:B------:R-:W-:Y:S01]  /*13a0*/  FADD.FTZ R223, -R180, R28 ;  /* 0x0000001cb4df7221 */ /* 0x000fe20000010100 */
[----:B------:R-:W-:-:S02]  /*13b0*/  HADD2.F32 R152, -RZ, R152.H0_H0 ;  /* 0x20000098ff987230 */ /* 0x000fc40000004100 */
[----:B------:R-:W-:Y:S01]  /*13c0*/  FMUL.FTZ R28, R86, R25 ;  /* 0x00000019561c7220 */ /* 0x000fe20000410000 */
[----:B------:R-:W-:Y:S02]  /*13d0*/  HADD2.F32 R161, -RZ, R11.H0_H0 ;  /* 0x2000000bffa17230 */ /* 0x000fe40000004100 */
[----:B------:R-:W-:Y:S01]  /*13e0*/  FADD.FTZ R11, R2, R29 ;  /* 0x0000001d020b7221 */ /* 0x000fe20000010000 */
[----:B------:R-:W-:Y:S01]  /*13f0*/  FFMA.FTZ R2, R188, R29, R9 ;  /* 0x0000001dbc027223 */ /* 0x000fe20000010009 */
[----:B------:R-:W-:Y:S01]  /*1400*/  FADD.FTZ R142, R142, R25 ;  /* 0x000000198e8e7221 */ /* 0x000fe20000010000 */
[----:B------:R-:W-:Y:S01]  /*1410*/  FFMA.FTZ R90, R187, R25, R90 ;  /* 0x00000019bb5a7223 */ /* 0x000fe2000001005a */
[----:B------:R-:W-:Y:S01]  /*1420*/  FMUL.FTZ R166, R192, R27 ;  /* 0x0000001bc0a67220 */ /* 0x000fe20000410000 */
[----:B------:R-:W-:Y:S02]  /*1430*/  HADD2.F32 R25, -RZ, R7.H0_H0 ;  /* 0x20000007ff197230 */ /* 0x000fe40000004100 */
[----:B------:R-:W-:Y:S01]  /*1440*/  FMUL.FTZ R27, R87, R152 ;  /* 0x00000098571b7220 */ /* 0x000fe20000410000 */
[----:B------:R-:W-:-:S02]  /*1450*/  HADD2.F32 R154, -RZ, R8.H0_H0 ;  /* 0x20000008ff9a7230 */ /* 0x000fc40000004100 */
[----:B------:R-:W-:Y:S01]  /*1460*/  FADD.FTZ R8, R11, R28 ;  /* 0x0000001c0b087221 */ /* 0x000fe20000010000 */
[----:B------:R-:W-:Y:S01]  /*1470*/  FFMA.FTZ R9, R187, R28, R2 ;  /* 0x0000001cbb097223 */ /* 0x000fe20000010002 */
[----:B------:R-:W-:Y:S01]  /*1480*/  FADD.FTZ R221, -R180, R26 ;  /* 0x0000001ab4dd7221 */ /* 0x000fe20000010100 */
[----:B------:R-:W-:Y:S01]  /*1490*/  FMUL.FTZ R185, R192, R185 ;  /* 0x000000b9c0b97220 */ /* 0x000fe20000410000 */
[----:B------:R-:W-:Y:S02]  /*14a0*/  HADD2.F32 R24, -RZ, R5.H0_H0 ;  /* 0x20000005ff187230 */ /* 0x000fe40000004100 */
        /* <DEDUP_REMOVED lines=25> */
[----:B------:R-:W-:Y:S01]  /*1640*/  FMUL.FTZ R22, R76, R155 ;  /* 0x0000009b4c167220 */ /* 0x000fe20000410000 */
[----:B------:R-:W-:Y:S01]  /*1650*/  FADD.FTZ R11, R8, R23 ;  /* 0x00000017080b7221 */ /* 0x000fe20000010000 */
[----:B------:R-:W-:Y:S01]  /*1660*/  FADD.FTZ R165, -R180, R13 ;  /* 0x0000000db4a57221 */ /* 0x000fe20000010100 */
[----:B------:R-:W-:Y:S01]  /*1670*/  FMUL.FTZ R181, R192, R181 ;  /* 0x000000b5c0b57220 */ /* 0x000fe20000410000 */
[----:B------:R-:W-:Y:S01]  /*1680*/  FFMA.FTZ R8, R182, R23, R9 ;  /* 0x00000017b6087223 */ /* 0x000fe20000010009 */
[--C-:B------:R-:W-:Y:S01]  /*1690*/  SHF.R.U64 R12, R162, 0x10, R163.reuse ;  /* 0x00000010a20c7819 */ /* 0x100fe200000012a3 */
[----:B------:R-:W-:Y:S01]  /*16a0*/  HADD2.F32 R7, -RZ, R21.H0_H0 ;  /* 0x20000015ff077230 */ /* 0x000fe20000004100 */
        /* <DEDUP_REMOVED lines=10> */
[----:B------:R-:W-:Y:S02]  /*1750*/  HADD2.F32 R0, -RZ, R20.H0_H0 ;  /* 0x20000014ff007230 */ /* 0x000fe40000004100 */
[----:B------:R-:W-:Y:S01]  /*1760*/  FMUL.FTZ R20, R78, R157 ;  /* 0x0000009d4e147220 */ /* 0x000fe20000410000 */
        /* <DEDUP_REMOVED lines=10> */
[----:B------:R-:W-:Y:S01]  /*1810*/  MOV R17, R158 ;  /* 0x0000009e00117202 */ /* 0x000fe20000000f00 */
        /* <DEDUP_REMOVED lines=114> */
.L_x_11986:
[----:B------:R-:W-:Y:S05]  /*1f40*/  BSYNC B0 ;  /* 0x0000000000007941 */ /* 0x000fea0003800000 */
.L_x_11984:
        /* <DEDUP_REMOVED lines=25> */
.L_x_12069:
        /* <DEDUP_REMOVED lines=49> */
.L_x_11989:
[----:B------:R-:W-:Y:S05]  /*23f0*/  BSYNC B0 ;  /* 0x0000000000007941 */ /* 0x000fea0003800000 */
.L_x_11988:
        /* <DEDUP_REMOVED lines=32> */
.L_x_11991:
[----:B------:R-:W-:Y:S05]  /*2600*/  BSYNC B0 ;  /* 0x0000000000007941 */ /* 0x000fea0003800000 */
.L_x_11990:
        /* <DEDUP_REMOVED lines=9> */
.L_x_11993:
[----:B------:R-:W-:Y:S05]  /*26a0*/  BSYNC B0 ;  /* 0x0000000000007941 */ /* 0x000fea0003800000 */
.L_x_11992:
        /* <DEDUP_REMOVED lines=8> */
.L_x_11995:
[----:B------:R-:W-:Y:S05]  /*2730*/  BSYNC B0 ;  /* 0x0000000000007941 */ /* 0x000fea0003800000 */
.L_x_11994:
        /* <DEDUP_REMOVED lines=9> */
[----:B------:R-:W-:Y:S01]  /*27d0*/  @P4 F2FP.F16.F32.PACK_AB R154, RZ, R154 ;  /* 0x0000009aff9a423e */ /* 0x000fe200000000ff */
[----:B------:R-:W-:Y:S01]  /*27e0*/  BSSY B0, `(.L_x_11996) ;  /* 0x0000024000007945 */ /* 0x000fe20003800000 */
[----:B------:R-:W-:-:S02]  /*27f0*/  @P4 FSEL R148, R148, RZ, P1 ;  /* 0x000000ff94944208 */ /* 0x000fc40000800000 */
[----:B------:R-:W-:Y:S02]  /*2800*/  ISETP.NE.U32.AND P1, PT, RZ, UR10, PT ;  /* 0x0000000aff007c0c */ /* 0x000fe4000bf25070 */
[----:B------:R-:W-:Y:S01]  /*2810*/  @P4 FSEL R150, R150, RZ, P2 ;  /* 0x000000ff96964208 */ /* 0x000fe20001000000 */
[----:B------:R-:W2:Y:S01]  /*2820*/  @P4 LDC.64 R156, c[0x0][0x298] ;  /* 0x0000a600ff9c4b82 */ /* 0x000ea20000000a00 */
[----:B------:R-:W-:Y:S02]  /*2830*/  ISETP.NE.AND.EX P1, PT, RZ, UR11, PT, P1 ;  /* 0x0000000bff007c0c */ /* 0x000fe4000bf25310 */
[----:B------:R-:W-:Y:S02]  /*2840*/  @P4 FSEL R152, R152, RZ, P6 ;  /* 0x000000ff98984208 */ /* 0x000fe40003000000 */
[----:B------:R-:W-:Y:S02]  /*2850*/  @P4 F2FP.F16.F32.PACK_AB R212, RZ, R150 ;  /* 0x00000096ffd4423e */ /* 0x000fe400000000ff */
[----:B------:R-:W-:Y:S01]  /*2860*/  @P4 F2FP.F16.F32.PACK_AB R217, RZ, R148 ;  /* 0x00000094ffd9423e */ /* 0x000fe200000000ff */
[----:B0-----:R-:W-:Y:S01]  /*2870*/  @P0 IMAD.WIDE.U32 R214, R191, 0x10, R214 ;  /* 0x00000010bfd60825 */ /* 0x001fe200078e00d6 */
[----:B------:R-:W-:Y:S01]  /*2880*/  SEL R148, R163, R144, P1 ;  /* 0x00000090a3947207 */ /* 0x000fe20000800000 */
[----:B------:R-:W0:Y:S01]  /*2890*/  @P0 LDC.64 R200, c[0x0][0x308] ;  /* 0x0000c200ffc80b82 */ /* 0x000e220000000a00 */
[----:B------:R-:W-:-:S02]  /*28a0*/  SEL R149, R216, R145, P1 ;  /* 0x00000091d8957207 */ /* 0x000fc40000800000 */
[----:B------:R-:W-:Y:S02]  /*28b0*/  SEL R150, R213, R146, P1 ;  /* 0x00000092d5967207 */ /* 0x000fe40000800000 */
[----:B------:R-:W-:Y:S02]  /*28c0*/  SEL R151, R218, R147, P1 ;  /* 0x00000093da977207 */ /* 0x000fe40000800000 */
[----:B------:R-:W-:Y:S02]  /*28d0*/  @P4 PRMT R198, R154, 0x7610, R198 ;  /* 0x000076109ac64816 */ /* 0x000fe400000000c6 */
[----:B------:R-:W-:Y:S01]  /*28e0*/  @P4 F2FP.F16.F32.PACK_AB R211, RZ, R152 ;  /* 0x00000098ffd3423e */ /* 0x000fe200000000ff */
        /* <DEDUP_REMOVED lines=19> */
.L_x_11997:
[----:B------:R-:W-:Y:S05]  /*2a20*/  BSYNC B0 ;  /* 0x0000000000007941 */ /* 0x000fea0003800000 */
.L_x_11996:
        /* <DEDUP_REMOVED lines=8> */
.L_x_11999:
[----:B------:R-:W-:Y:S05]  /*2ab0*/  BSYNC B0 ;  /* 0x0000000000007941 */ /* 0x000fea0003800000 */
.L_x_11998:
        /* <DEDUP_REMOVED lines=13> */
.L_x_12001:
[----:B------:R-:W-:Y:S05]  /*2b90*/  BSYNC B0 ;  /* 0x0000000000007941 */ /* 0x000fea0003800000 */
.L_x_12000:
        /* <DEDUP_REMOVED lines=15> */
.L_x_12003:
[----:B------:R-:W-:Y:S05]  /*2c90*/  BSYNC B0 ;  /* 0x0000000000007941 */ /* 0x000fea0003800000 */
.L_x_12002:
        /* <DEDUP_REMOVED lines=15> */
.L_x_12005:
[----:B------:R-:W-:Y:S05]  /*2d90*/  BSYNC B0 ;  /* 0x0000000000007941 */ /* 0x000fea0003800000 */
.L_x_12004:
[----:B------:R-:W-:Y:S01]  /*2da0*/  @P4 FMUL.FTZ R149, R157, R156 ;  /* 0x0000009c9d954220 */ /* 0x000fe20000410000 */
[----:B------:R-:W-:-:S04]  /*2db0*/  @P0 IMAD.WIDE.U32 R200, R209, 0x10, R200 ;  /* 0x00000010d1c80825 */ /* 0x000fc800078e00c8 */
[----:B------:R-:W-:Y:S01]  /*2dc0*/  @P4 FMUL.FTZ R159, R212, R159 ;  /* 0x0000009fd49f4220 */ /* 0x000fe20000410000 */
        /* <DEDUP_REMOVED lines=36> */
.L_x_12007:
[----:B------:R-:W-:Y:S05]  /*3010*/  BSYNC B0 ;  /* 0x0000000000007941 */ /* 0x000fea0003800000 */
.L_x_12006:
        /* <DEDUP_REMOVED lines=8> */
.L_x_12009:
[----:B------:R-:W-:Y:S05]  /*30a0*/  BSYNC B0 ;  /* 0x0000000000007941 */ /* 0x000fea0003800000 */
.L_x_12008:
        /* <DEDUP_REMOVED lines=13> */
.L_x_12011:
[----:B------:R-:W-:Y:S05]  /*3180*/  BSYNC B0 ;  /* 0x0000000000007941 */ /* 0x000fea0003800000 */
.L_x_12010:
        /* <DEDUP_REMOVED lines=15> */
.L_x_12013:
[----:B------:R-:W-:Y:S05]  /*3280*/  BSYNC B0 ;  /* 0x0000000000007941 */ /* 0x000fea0003800000 */
.L_x_12012:
        /* <DEDUP_REMOVED lines=15> */
.L_x_12015:
[----:B------:R-:W-:Y:S05]  /*3380*/  BSYNC B0 ;  /* 0x0000000000007941 */ /* 0x000fea0003800000 */
.L_x_12014:
        /* <DEDUP_REMOVED lines=39> */
.L_x_12017:
[----:B------:R-:W-:Y:S05]  /*3600*/  BSYNC B0 ;  /* 0x0000000000007941 */ /* 0x000fea0003800000 */
.L_x_12016:
        /* <DEDUP_REMOVED lines=8> */
.L_x_12019:
[----:B------:R-:W-:Y:S05]  /*3690*/  BSYNC B0 ;  /* 0x0000000000007941 */ /* 0x000fea0003800000 */
.L_x_12018:
        /* <DEDUP_REMOVED lines=13> */
.L_x_12021:
[----:B------:R-:W-:Y:S05]  /*3770*/  BSYNC B0 ;  /* 0x0000000000007941 */ /* 0x000fea0003800000 */
.L_x_12020:
        /* <DEDUP_REMOVED lines=15> */
.L_x_12023:
[----:B------:R-:W-:Y:S05]  /*3870*/  BSYNC B0 ;  /* 0x0000000000007941 */ /* 0x000fea0003800000 */
.L_x_12022:
        /* <DEDUP_REMOVED lines=15> */
.L_x_12025:
[----:B------:R-:W-:Y:S05]  /*3970*/  BSYNC B0 ;  /* 0x0000000000007941 */ /* 0x000fea0003800000 */
.L_x_12024:
        /* <DEDUP_REMOVED lines=39> */
.L_x_12027:
[----:B------:R-:W-:Y:S05]  /*3bf0*/  BSYNC B0 ;  /* 0x0000000000007941 */ /* 0x000fea0003800000 */
.L_x_12026:
        /* <DEDUP_REMOVED lines=8> */
.L_x_12029:
[----:B------:R-:W-:Y:S05]  /*3c80*/  BSYNC B0 ;  /* 0x0000000000007941 */ /* 0x000fea0003800000 */
.L_x_12028:
        /* <DEDUP_REMOVED lines=13> */
.L_x_12031:
[----:B------:R-:W-:Y:S05]  /*3d60*/  BSYNC B0 ;  /* 0x0000000000007941 */ /* 0x000fea0003800000 */
.L_x_12030:
        /* <DEDUP_REMOVED lines=15> */
.L_x_12033:
[----:B------:R-:W-:Y:S05]  /*3e60*/  BSYNC B0 ;  /* 0x0000000000007941 */ /* 0x000fea0003800000 */
.L_x_12032:
        /* <DEDUP_REMOVED lines=15> */
.L_x_12035:
[----:B------:R-:W-:Y:S05]  /*3f60*/  BSYNC B0 ;  /* 0x0000000000007941 */ /* 0x000fea0003800000 */
.L_x_12034:
        /* <DEDUP_REMOVED lines=16> */
[----:B------:R-:W-:Y:S01]  /*4070*/  @P4 PRMT R198, R153, 0x7610, R198 ;  /* 0x0000761099c64816 */ /* 0x000fe200000000c6 */
[----:B------:R-:W2:Y:S01]  /*4080*/  @P4 LDC.64 R158, c[0x0][0x298] ;  /* 0x0000a600ff9e4b82 */ /* 0x000ea20000000a00 */
[----:B------:R-:W-:Y:S01]  /*4090*/  @P4 FSEL R201, R201, RZ, P2 ;  /* 0x000000ffc9c94208 */ /* 0x000fe20001000000 */
[----:B------:R3:W-:Y:S01]  /*40a0*/  @P0 STG.E.128 desc[UR4][R206.64], R148 ;  /* 0x00000094ce000986 */ /* 0x0007e2000c101d04 */
[----:B------:R-:W-:-:S02]  /*40b0*/  @!P3 ISETP.NE.U32.AND P6, PT, R190, RZ, PT ;  /* 0x000000ffbe00b20c */ /* 0x000fc40003fc5070 */
[----:B------:R-:W-:Y:S02]  /*40c0*/  @P4 F2FP.F16.F32.PACK_AB R201, RZ, R201 ;  /* 0x000000c9ffc9423e */ /* 0x000fe400000000ff */
[----:B------:R-:W-:Y:S01]  /*40d0*/  @!P3 ISETP.NE.AND.EX P6, PT, R189, RZ, PT, P6 ;  /* 0x000000ffbd00b20c */ /* 0x000fe20003fc5360 */
[----:B------:R-:W4:Y:S01]  /*40e0*/  @P4 LDC.64 R152, c[0x0][0x298] ;  /* 0x0000a600ff984b82 */ /* 0x000f220000000a00 */
[----:B------:R-:W-:Y:S02]  /*40f0*/  @!P3 ISETP.NE.U32.AND P2, PT, R190, RZ, PT ;  /* 0x000000ffbe00b20c */ /* 0x000fe40003f45070 */
[----:B------:R-:W-:Y:S02]  /*4100*/  @P4 PRMT R197, R204, 0x7610, R197 ;  /* 0x00007610ccc54816 */ /* 0x000fe400000000c5 */
[----:B------:R-:W-:Y:S02]  /*4110*/  @P4 PRMT R196, R205, 0x7610, R196 ;  /* 0x00007610cdc44816 */ /* 0x000fe400000000c4 */
[----:B------:R-:W-:-:S02]  /*4120*/  @P4 PRMT R195, R201, 0x7610, R195 ;  /* 0x00007610c9c34816 */ /* 0x000fc400000000c3 */
        /* <DEDUP_REMOVED lines=11> */
.L_x_12037:
[----:B------:R-:W-:Y:S05]  /*41e0*/  BSYNC B0 ;  /* 0x0000000000007941 */ /* 0x000fea0003800000 */
.L_x_12036:
        /* <DEDUP_REMOVED lines=8> */
.L_x_12039:
[----:B------:R-:W-:Y:S05]  /*4270*/  BSYNC B0 ;  /* 0x0000000000007941 */ /* 0x000fea0003800000 */
.L_x_12038:
        /* <DEDUP_REMOVED lines=13> */
.L_x_12041:
[----:B------:R-:W-:Y:S05]  /*4350*/  BSYNC B0 ;  /* 0x0000000000007941 */ /* 0x000fea0003800000 */
.L_x_12040:
        /* <DEDUP_REMOVED lines=15> */
.L_x_12043:
[----:B------:R-:W-:Y:S05]  /*4450*/  BSYNC B0 ;  /* 0x0000000000007941 */ /* 0x000fea0003800000 */
.L_x_12042:
        /* <DEDUP_REMOVED lines=15> */
.L_x_12045:
[----:B------:R-:W-:Y:S05]  /*4550*/  BSYNC B0 ;  /* 0x0000000000007941 */ /* 0x000fea0003800000 */
.L_x_12044:
[----:B------:R-:W0:Y:S01]  /*4560*/  @P0 LDC.64 R204, c[0x0][0x308] ;  /* 0x0000c200ffcc0b82 */ /* 0x000e220000000a00 */
[----:B--2---:R-:W-:Y:S01]  /*4570*/  @P4 FMUL.FTZ R159, R206, R159 ;  /* 0x0000009fce9f4220 */ /* 0x004fe20000410000 */
        /* <DEDUP_REMOVED lines=48> */
.L_x_12047:
[----:B------:R-:W-:Y:S05]  /*4880*/  BSYNC B0 ;  /* 0x0000000000007941 */ /* 0x000fea0003800000 */
.L_x_12046:
        /* <DEDUP_REMOVED lines=8> */
.L_x_12049:
[----:B------:R-:W-:Y:S05]  /*4910*/  BSYNC B0 ;  /* 0x0000000000007941 */ /* 0x000fea0003800000 */
.L_x_12048:
        /* <DEDUP_REMOVED lines=8> */
.L_x_12051:
[----:B------:R-:W-:Y:S05]  /*49a0*/  BSYNC B0 ;  /* 0x0000000000007941 */ /* 0x000fea0003800000 */
.L_x_12050:
        /* <DEDUP_REMOVED lines=8> */
.L_x_12053:
[----:B------:R-:W-:Y:S05]  /*4a30*/  BSYNC B0 ;  /* 0x0000000000007941 */ /* 0x000fea0003800000 */
.L_x_12052:
        /* <DEDUP_REMOVED lines=8> */
.L_x_12055:
[----:B------:R-:W-:Y:S05]  /*4ac0*/  BSYNC B0 ;  /* 0x0000000000007941 */ /* 0x000fea0003800000 */
.L_x_12054:
        /* <DEDUP_REMOVED lines=41> */
.L_x_12057:
[----:B------:R-:W-:Y:S05]  /*4d60*/  BSYNC B0 ;  /* 0x0000000000007941 */ /* 0x000fea0003800000 */
.L_x_12056:
[----:B------:R-:W-:Y:S02]  /*4d70*/  IADD3 R202, R202, UR12, RZ ;  /* 0x0000000ccaca7c10 */ /* 0x000fe4000fffe0ff */
[----:B------:R-:W-:Y:S02]  /*4d80*/  SEL R215, RZ, 0x1, P5 ;  /* 0x00000001ffd77807 */ /* 0x000fe40002800000 */
[----:B------:R-:W-:-:S13]  /*4d90*/  ISETP.GE.AND P0, PT, R202, UR13, PT ;  /* 0x0000000dca007c0c */ /* 0x000fda000bf06270 */
[----:B------:R-:W-:Y:S05]  /*4da0*/  @!P0 BRA `(.L_x_12058) ;  /* 0xffffffb400e08947 */ /* 0x000fea000383ffff */
.L_x_11983:
        /* <DEDUP_REMOVED lines=25> */
.L_x_11987:
[----:B------:R-:W-:Y:S01]  /*4f40*/  HFMA2.MMA R161, -RZ, RZ, 0, 1.847743988037109375e-06 ;  /* 0x0000001fffa17435 */ /* 0x000fe200000001ff */
[----:B------:R-:W-:Y:S01]  /*4f50*/  IMAD.MOV.U32 R159, RZ, RZ, R218 ;  /* 0x000000ffff9f7224 */ /* 0x000fe200078e00da */
[----:B------:R-:W-:Y:S02]  /*4f60*/  MOV R160, 0x10 ;  /* 0x0000001000a07802 */ /* 0x000fe40000000f00 */
[----:B------:R-:W-:-:S07]  /*4f70*/  MOV R158, 0xffffffff ;  /* 0xffffffff009e7802 */ /* 0x000fce0000000f00 */
[----:B-----5:R-:W-:Y:S05]  /*4f80*/  WARPSYNC.COLLECTIVE R158, `(.L_x_12059) ;  /* 0x000000009e087348 */ /* 0x020fea0003c00000 */
[----:B------:R0:W1:Y:S02]  /*4f90*/  SHFL.DOWN P1, R201, R159, R160, R161 ;  /* 0x080000a09fc97389 */ /* 0x00006400000200a1 */
[----:B01---5:R-:W-:Y:S01]  /*4fa0*/  ENDCOLLECTIVE ;  /* 0x000000000000791b */ /* 0x023fe20003800000 */
.L_x_12059:
[----:B------:R-:W-:Y:S02]  /*4fb0*/  MOV R159, R216 ;  /* 0x000000d8009f7202 */ /* 0x000fe40000000f00 */
[----:B------:R-:W-:-:S07]  /*4fc0*/  MOV R151, R201 ;  /* 0x000000c900977202 */ /* 0x000fce0000000f00 */
[----:B------:R-:W-:Y:S05]  /*4fd0*/  WARPSYNC.COLLECTIVE R158, `(.L_x_12060) ;  /* 0x000000009e087348 */ /* 0x000fea0003c00000 */
[----:B------:R0:W1:Y:S02]  /*4fe0*/  SHFL.DOWN P1, R201, R159, R160, R161 ;  /* 0x080000a09fc97389 */ /* 0x00006400000200a1 */
[----:B01----:R-:W-:Y:S01]  /*4ff0*/  ENDCOLLECTIVE ;  /* 0x000000000000791b */ /* 0x003fe20003800000 */
.L_x_12060:
[----:B------:R-:W-:-:S05]  /*5000*/  FADD.FTZ R151, R151, R218 ;  /* 0x000000da97977221 */ /* 0x000fca0000010000 */
[----:B------:R-:W-:Y:S01]  /*5010*/  MOV R159, R151 ;  /* 0x00000097009f7202 */ /* 0x000fe20000000f00 */
[----:B------:R-:W-:Y:S01]  /*5020*/  IMAD.MOV.U32 R160, RZ, RZ, 0x8 ;  /* 0x00000008ffa07424 */ /* 0x000fe200078e00ff */
[----:B------:R-:W-:-:S07]  /*5030*/  MOV R153, R201 ;  /* 0x000000c900997202 */ /* 0x000fce0000000f00 */
[----:B------:R-:W-:Y:S05]  /*5040*/  WARPSYNC.COLLECTIVE R158, `(.L_x_12061) ;  /* 0x000000009e087348 */ /* 0x000fea0003c00000 */
[----:B------:R0:W1:Y:S02]  /*5050*/  SHFL.DOWN P1, R201, R159, R160, R161 ;  /* 0x080000a09fc97389 */ /* 0x00006400000200a1 */
[----:B01----:R-:W-:Y:S01]  /*5060*/  ENDCOLLECTIVE ;  /* 0x000000000000791b */ /* 0x003fe20003800000 */
.L_x_12061:
[----:B------:R-:W-:-:S05]  /*5070*/  FADD.FTZ R153, R153, R216 ;  /* 0x000000d899997221 */ /* 0x000fca0000010000 */
[----:B------:R-:W-:Y:S02]  /*5080*/  MOV R159, R153 ;  /* 0x00000099009f7202 */ /* 0x000fe40000000f00 */
[----:B------:R-:W-:-:S07]  /*5090*/  MOV R150, R201 ;  /* 0x000000c900967202 */ /* 0x000fce0000000f00 */
[----:B------:R-:W-:Y:S05]  /*50a0*/  WARPSYNC.COLLECTIVE R158, `(.L_x_12062) ;  /* 0x000000009e087348 */ /* 0x000fea0003c00000 */
[----:B------:R0:W1:Y:S02]  /*50b0*/  SHFL.DOWN P1, R201, R159, R160, R161 ;  /* 0x080000a09fc97389 */ /* 0x00006400000200a1 */
[----:B01----:R-:W-:Y:S01]  /*50c0*/  ENDCOLLECTIVE ;  /* 0x000000000000791b */ /* 0x003fe20003800000 */
.L_x_12062:
[----:B------:R-:W-:Y:S01]  /*50d0*/  FADD.FTZ R150, R151, R150 ;  /* 0x0000009697967221 */ /* 0x000fe20000010000 */
[----:B------:R-:W-:-:S04]  /*50e0*/  HFMA2.MMA R160, -RZ, RZ, 0, 2.384185791015625e-07 ;  /* 0x00000004ffa07435 */ /* 0x000fc800000001ff */
[----:B------:R-:W-:Y:S02]  /*50f0*/  MOV R159, R150 ;  /* 0x00000096009f7202 */ /* 0x000fe40000000f00 */
[----:B------:R-:W-:-:S07]  /*5100*/  MOV R152, R201 ;  /* 0x000000c900987202 */ /* 0x000fce0000000f00 */
[----:B------:R-:W-:Y:S05]  /*5110*/  WARPSYNC.COLLECTIVE R158, `(.L_x_12063) ;  /* 0x000000009e087348 */ /* 0x000fea0003c00000 */
[----:B------:R0:W1:Y:S02]  /*5120*/  SHFL.DOWN P1, R201, R159, R160, R161 ;  /* 0x080000a09fc97389 */ /* 0x00006400000200a1 */
[----:B01----:R-:W-:Y:S01]  /*5130*/  ENDCOLLECTIVE ;  /* 0x000000000000791b */ /* 0x003fe20003800000 */
.L_x_12063:
[----:B------:R-:W-:-:S05]  /*5140*/  FADD.FTZ R152, R153, R152 ;  /* 0x0000009899987221 */ /* 0x000fca0000010000 */
[----:B------:R-:W-:Y:S02]  /*5150*/  MOV R159, R152 ;  /* 0x00000098009f7202 */ /* 0x000fe40000000f00 */
[----:B------:R-:W-:-:S07]  /*5160*/  MOV R155, R201 ;  /* 0x000000c9009b7202 */ /* 0x000fce0000000f00 */
[----:B------:R-:W-:Y:S05]  /*5170*/  WARPSYNC.COLLECTIVE R158, `(.L_x_12064) ;  /* 0x000000009e087348 */ /* 0x000fea0003c00000 */
[----:B------:R0:W1:Y:S02]  /*5180*/  SHFL.DOWN P1, R201, R159, R160, R161 ;  /* 0x080000a09fc97389 */ /* 0x00006400000200a1 */
[----:B01----:R-:W-:Y:S01]  /*5190*/  ENDCOLLECTIVE ;  /* 0x000000000000791b */ /* 0x003fe20003800000 */
.L_x_12064:
[----:B------:R-:W-:Y:S01]  /*51a0*/  FADD.FTZ R155, R150, R155 ;  /* 0x0000009b969b7221 */ /* 0x000fe20000010000 */
[----:B------:R-:W-:-:S03]  /*51b0*/  HFMA2.MMA R160, -RZ, RZ, 0, 1.1920928955078125e-07 ;  /* 0x00000002ffa07435 */ /* 0x000fc600000001ff */
[----:B------:R-:W-:Y:S01]  /*51c0*/  IMAD.MOV.U32 R159, RZ, RZ, R155 ;  /* 0x000000ffff9f7224 */ /* 0x000fe200078e009b */
[----:B------:R-:W-:-:S07]  /*51d0*/  MOV R157, R201 ;  /* 0x000000c9009d7202 */ /* 0x000fce0000000f00 */
[----:B------:R-:W-:Y:S05]  /*51e0*/  WARPSYNC.COLLECTIVE R158, `(.L_x_12065) ;  /* 0x000000009e087348 */ /* 0x000fea0003c00000 */
[----:B------:R0:W1:Y:S02]  /*51f0*/  SHFL.DOWN P1, R201, R159, R160, R161 ;  /* 0x080000a09fc97389 */ /* 0x00006400000200a1 */
[----:B01----:R-:W-:Y:S01]  /*5200*/  ENDCOLLECTIVE ;  /* 0x000000000000791b */ /* 0x003fe20003800000 */
.L_x_12065:
[----:B------:R-:W-:-:S05]  /*5210*/  FADD.FTZ R157, R152, R157 ;  /* 0x0000009d989d7221 */ /* 0x000fca0000010000 */
[----:B------:R-:W-:Y:S02]  /*5220*/  MOV R159, R157 ;  /* 0x0000009d009f7202 */ /* 0x000fe40000000f00 */
[----:B------:R-:W-:-:S07]  /*5230*/  MOV R154, R201 ;  /* 0x000000c9009a7202 */ /* 0x000fce0000000f00 */
[----:B------:R-:W-:Y:S05]  /*5240*/  WARPSYNC.COLLECTIVE R158, `(.L_x_12066) ;  /* 0x000000009e087348 */ /* 0x000fea0003c00000 */
[----:B------:R0:W1:Y:S02]  /*5250*/  SHFL.DOWN P1, R201, R159, R160, R161 ;  /* 0x080000a09fc97389 */ /* 0x00006400000200a1 */
[----:B01----:R-:W-:Y:S01]  /*5260*/  ENDCOLLECTIVE ;  /* 0x000000000000791b */ /* 0x003fe20003800000 */
.L_x_12066:
[----:B------:R-:W-:Y:S01]  /*5270*/  FADD.FTZ R154, R155, R154 ;  /* 0x0000009a9b9a7221 */ /* 0x000fe20000010000 */
[----:B------:R-:W-:-:S04]  /*5280*/  HFMA2.MMA R160, -RZ, RZ, 0, 5.9604644775390625e-08 ;  /* 0x00000001ffa07435 */ /* 0x000fc800000001ff */
[----:B------:R-:W-:Y:S02]  /*5290*/  MOV R159, R154 ;  /* 0x0000009a009f7202 */ /* 0x000fe40000000f00 */
[----:B------:R-:W-:-:S07]  /*52a0*/  MOV R156, R201 ;  /* 0x000000c9009c7202 */ /* 0x000fce0000000f00 */
[----:B------:R-:W-:Y:S05]  /*52b0*/  WARPSYNC.COLLECTIVE R158, `(.L_x_12067) ;  /* 0x000000009e087348 */ /* 0x000fea0003c00000 */
[----:B------:R0:W1:Y:S02]  /*52c0*/  SHFL.DOWN P1, R201, R159, R160, R161 ;  /* 0x080000a09fc97389 */ /* 0x00006400000200a1 */
[----:B01----:R-:W-:Y:S01]  /*52d0*/  ENDCOLLECTIVE ;  /* 0x000000000000791b */ /* 0x003fe20003800000 */
.L_x_12067:
[----:B------:R-:W-:-:S05]  /*52e0*/  FADD.FTZ R156, R157, R156 ;  /* 0x0000009c9d9c7221 */ /* 0x000fca0000010000 */
[----:B------:R-:W-:Y:S02]  /*52f0*/  MOV R159, R156 ;  /* 0x0000009c009f7202 */ /* 0x000fe40000000f00 */
[----:B------:R-:W-:-:S07]  /*5300*/  MOV R151, R201 ;  /* 0x000000c900977202 */ /* 0x000fce0000000f00 */
[----:B------:R-:W-:Y:S05]  /*5310*/  WARPSYNC.COLLECTIVE R158, `(.L_x_12068) ;  /* 0x000000009e087348 */ /* 0x000fea0003c00000 */
[----:B------:R0:W1:Y:S02]  /*5320*/  SHFL.DOWN P1, R201, R159, R160, R161 ;  /* 0x080000a09fc97389 */ /* 0x00006400000200a1 */
[----:B01----:R-:W-:Y:S01]  /*5330*/  ENDCOLLECTIVE ;  /* 0x000000000000791b */ /* 0x003fe20003800000 */
.L_x_12068:
[----:B------:R-:W-:Y:S05]  /*5340*/  BRA `(.L_x_12069) ;  /* 0xffffffcc00647947 */ /* 0x000fea000383ffff */
.L_x_12070:
        /* <DEDUP_REMOVED lines=11> */
.L_x_15315:


//--------------------- .text._ZN10layer_norm13ln_bwd_kernelINS_13Kernel_traitsIf6__halffS2_fjLj7168ELj1ELj1ELj8ELj8ENS_18Kernel_traits_baseILj7168EfS2_fS2_fjLj256EEEEELb1ELb1ELb0ELb0EEEvNS_9BwdParamsE --------------------------
	.section	.text._ZN10layer_norm13ln_bwd_kernelINS_13Kernel_traitsIf6__halffS2_fjLj7168ELj1ELj1ELj8ELj8ENS_18Kernel_traits_baseILj7168EfS2_fS2_fjLj256EEEEELb1ELb1ELb0ELb0EEEvNS_9BwdParamsE,"ax",@progbits
	.align	128
        .global         _ZN10layer_norm13ln_bwd_kernelINS_13Kernel_traitsIf6__halffS2_fjLj7168ELj1ELj1ELj8ELj8ENS_18Kernel_traits_baseILj7168EfS2_fS2_fjLj256EEEEELb1ELb1ELb0ELb0EEEvNS_9BwdParamsE
        .type           _ZN10layer_norm13ln_bwd_kernelINS_13Kernel_traitsIf6__halffS2_fjLj7168ELj1ELj1ELj8ELj8ENS_18Kernel_traits_baseILj7168EfS2_fS2_fjLj256EEEEELb1ELb1ELb0ELb0EEEvNS_9BwdParamsE,@function
        .size           _ZN10layer_norm13ln_bwd_kernelINS_13Kernel_traitsIf6__halffS2_fjLj7168ELj1ELj1ELj8ELj8ENS_18Kernel_traits_baseILj7168EfS2_fS2_fjLj256EEEEELb1ELb1ELb0ELb0EEEvNS_9BwdParamsE,(.L_x_15316 - _ZN10layer_norm13ln_bwd_kernelINS_13Kernel_traitsIf6__halffS2_fjLj7168ELj1ELj1ELj8ELj8ENS_18Kernel_traits_baseILj7168EfS2_fS2_fjLj256EEEEELb1ELb1ELb0ELb0EEEvNS_9BwdParamsE)
        .other          _ZN10layer_norm13ln_bwd_kernelINS_13Kernel_traitsIf6__halffS2_fjLj7168ELj1ELj1ELj8ELj8ENS_18Kernel_traits_baseILj7168EfS2_fS2_fjLj256EEEEELb1ELb1ELb0ELb0EEEvNS_9BwdParamsE,@"STO_CUDA_ENTRY STV_DEFAULT"
_ZN10layer_norm13ln_bwd_kernelINS_13Kernel_traitsIf6__halffS2_fjLj7168ELj1ELj1ELj8ELj8ENS_18Kernel_traits_baseILj7168EfS2_fS2_fjLj256EEEEELb1ELb1ELb0ELb0EEEvNS_9BwdParamsE:
.text._ZN10layer_norm13ln_bwd_kernelINS_13Kernel_traitsIf6__halffS2_fjLj7168ELj1ELj1ELj8ELj8ENS_18Kernel_traits_baseILj7168EfS2_fS2_fjLj256EEEEELb1ELb1ELb0ELb0EEEvNS_9BwdParamsE:
        /* <DEDUP_REMOVED lines=143> */
.L_x_12101:
        /* <DEDUP_REMOVED lines=19> */
[----:B------:R-:W-:Y:S01]  /*0a20*/  MOV R215, RZ ;  /* 0x000000ff00d77202 */ /* 0x000fe20000000f00 */
[----:B--2---:R-:W-:Y:S02]  /*0a30*/  @P0 HADD2.F32 R3, -RZ, R192.H0_H0 ;  /* 0x200000c0ff030230 */ /* 0x004fe40000004100 */
        /* <DEDUP_REMOVED lines=29> */
[----:B----4-:R-:W-:Y:S02]  /*0c10*/  MOV R215, R14 ;  /* 0x0000000e00d77202 */ /* 0x010fe40000000f00 */
[--C-:B------:R-:W-:Y:S02]  /*0c20*/  SHF.R.U64 R213, R14, 0x10, R15.reuse ;  /* 0x000000100ed57819 */ /* 0x100fe4000000120f */
[----:B------:R-:W-:Y:S01]  /*0c30*/  MOV R16, R15 ;  /* 0x0000000f00107202 */ /* 0x000fe20000000f00 */
[----:B------:R-:W-:Y:S01]  /*0c40*/  HADD2.F32 R215, -RZ, R215.H0_H0 ;  /* 0x200000d7ffd77230 */ /* 0x000fe20000004100 */
[----:B------:R-:W-:Y:S01]  /*0c50*/  SHF.R.U32.HI R218, RZ, 0x10, R15 ;  /* 0x00000010ffda7819 */ /* 0x000fe2000001160f */
[----:B------:R-:W-:Y:S02]  /*0c60*/  HADD2.F32 R250, -RZ, R213.H0_H0 ;  /* 0x200000d5fffa7230 */ /* 0x000fe40000004100 */
[----:B------:R-:W-:Y:S01]  /*0c70*/  FMUL.FTZ R14, R4, R249 ;  /* 0x000000f9040e7220 */ /* 0x000fe20000410000 */
[----:B------:R-:W-:-:S02]  /*0c80*/  HADD2.F32 R193, -RZ, R16.H0_H0 ;  /* 0x20000010ffc17230 */ /* 0x000fc40000004100 */
        /* <DEDUP_REMOVED lines=10> */
[----:B------:R-:W-:-:S02]  /*0d30*/  HADD2.F32 R218, -RZ, R218.H0_H0 ;  /* 0x200000daffda7230 */ /* 0x000fc40000004100 */
        /* <DEDUP_REMOVED lines=12> */
.L_x_12073:
[----:B------:R-:W-:Y:S05]  /*0e00*/  BSYNC B0 ;  /* 0x0000000000007941 */ /* 0x000fea0003800000 */
.L_x_12072:
        /* <DEDUP_REMOVED lines=24> */
[----:B------:R-:W-:Y:S01]  /*0f90*/  SHF.R.U32.HI R211, RZ, 0x10, R211 ;  /* 0x00000010ffd37819 */ /* 0x000fe200000116d3 */
[----:B------:R-:W-:-:S02]  /*0fa0*/  HADD2.F32 R243, -RZ, R243.H0_H0 ;  /* 0x200000f3fff37230 */ /* 0x000fc40000004100 */
[----:B------:R-:W-:Y:S02]  /*0fb0*/  HADD2.F32 R245, -RZ, R210.H0_H0 ;  /* 0x200000d2fff57230 */ /* 0x000fe40000004100 */
[C---:B--2---:R-:W-:Y:S01]  /*0fc0*/  FADD.FTZ R192, -R212.reuse, R192 ;  /* 0x000000c0d4c07221 */ /* 0x044fe20000010100 */
[C---:B------:R-:W-:Y:S01]  /*0fd0*/  FADD.FTZ R193, -R212.reuse, R193 ;  /* 0x000000c1d4c17221 */ /* 0x040fe20000010100 */
[----:B------:R-:W-:Y:S02]  /*0fe0*/  FADD.FTZ R194, -R212, R194 ;  /* 0x000000c2d4c27221 */ /* 0x000fe40000010100 */
[C---:B------:R-:W-:Y:S01]  /*0ff0*/  FMUL.FTZ R210, R4.reuse, R192 ;  /* 0x000000c004d27220 */ /* 0x040fe20000410000 */
[----:B------:R-:W-:Y:S02]  /*1000*/  HADD2.F32 R192, -RZ, R211.H0_H0 ;  /* 0x200000d3ffc07230 */ /* 0x000fe40000004100 */
[----:B------:R-:W-:Y:S01]  /*1010*/  FMUL.FTZ R211, R4, R193 ;  /* 0x000000c104d37220 */ /* 0x000fe20000410000 */
[----:B------:R-:W-:Y:S01]  /*1020*/  FMUL.FTZ R246, R28, R243 ;  /* 0x000000f31cf67220 */ /* 0x000fe20000410000 */
[----:B------:R-:W-:Y:S01]  /*1030*/  FADD.FTZ R195, -R212, R195 ;  /* 0x000000c3d4c37221 */ /* 0x000fe20000010100 */
[----:B------:R-:W-:-:S02]  /*1040*/  HADD2.F32 R242, -RZ, R242.H0_H0 ;  /* 0x200000f2fff27230 */ /* 0x000fc40000004100 */
        /* <DEDUP_REMOVED lines=21> */
.L_x_12075:
[----:B------:R-:W-:Y:S05]  /*11a0*/  BSYNC B0 ;  /* 0x0000000000007941 */ /* 0x000fea0003800000 */
.L_x_12074:
        /* <DEDUP_REMOVED lines=27> */
[----:B------:R-:W-:-:S03]  /*1360*/  SHF.R.U64 R18, R18, 0x10, R19 ;  /* 0x0000001012127819 */ /* 0x000fc60000001213 */
[----:B------:R-:W-:Y:S01]  /*1370*/  HADD2.F32 R238, -RZ, R238.H0_H0 ;  /* 0x200000eeffee7230 */ /* 0x000fe20000004100 */
[----:B------:R-:W-:Y:S01]  /*1380*/  MOV R237, R19 ;  /* 0x0000001300ed7202 */ /* 0x000fe20000000f00 */
[----:B------:R-:W-:Y:S02]  /*1390*/  HADD2.F32 R240, -RZ, R18.H0_H0 ;  /* 0x20000012fff07230 */ /* 0x000fe40000004100 */
[----:B------:R-:W-:Y:S01]  /*13a0*/  FMUL.FTZ R18, R4, R193 ;  /* 0x000000c104127220 */ /* 0x000fe20000410000 */
[----:B------:R-:W-:Y:S01]  /*13b0*/  SHF.R.U32.HI R19, RZ, 0x10, R19 ;  /* 0x00000010ff137819 */ /* 0x000fe20000011613 */
[----:B------:R-:W-:Y:S01]  /*13c0*/  FMUL.FTZ R241, R36, R238 ;  /* 0x000000ee24f17220 */ /* 0x000fe20000410000 */
        /* <DEDUP_REMOVED lines=23> */
.L_x_12077:
[----:B------:R-:W-:Y:S05]  /*1540*/  BSYNC B0 ;  /* 0x0000000000007941 */ /* 0x000fea0003800000 */
.L_x_12076:
        /* <DEDUP_REMOVED lines=57> */
.L_x_12079:
[----:B------:R-:W-:Y:S05]  /*18e0*/  BSYNC B0 ;  /* 0x0000000000007941 */ /* 0x000fea0003800000 */
.L_x_12078:
        /* <DEDUP_REMOVED lines=22> */
[----:B------:R-:W-:-:S03]  /*1a50*/  SHF.R.U64 R202, R202, 0x10, R203 ;  /* 0x00000010caca7819 */ /* 0x000fc600000012cb */
[----:B------:R-:W-:Y:S01]  /*1a60*/  HADD2.F32 R228, -RZ, R228.H0_H0 ;  /* 0x200000e4ffe47230 */ /* 0x000fe20000004100 */
[----:B------:R-:W-:Y:S01]  /*1a70*/  MOV R227, R203 ;  /* 0x000000cb00e37202 */ /* 0x000fe20000000f00 */
[----:B------:R-:W-:Y:S02]  /*1a80*/  HADD2.F32 R230, -RZ, R202.H0_H0 ;  /* 0x200000caffe67230 */ /* 0x000fe40000004100 */
        /* <DEDUP_REMOVED lines=31> */
.L_x_12081:
[----:B------:R-:W-:Y:S05]  /*1c80*/  BSYNC B0 ;  /* 0x0000000000007941 */ /* 0x000fea0003800000 */
.L_x_12080:
        /* <DEDUP_REMOVED lines=28> */
[----:B------:R-:W-:Y:S01]  /*1e50*/  FADD.FTZ R192, -R216, R192 ;  /* 0x000000c0d8c07221 */ /* 0x000fe20000010100 */
[----:B0-----:R-:W-:Y:S02]  /*1e60*/  HADD2.F32 R207, -RZ, R205.H0_H0 ;  /* 0x200000cdffcf7230 */ /* 0x001fe40000004100 */
[----:B------:R-:W-:Y:S01]  /*1e70*/  FMUL.FTZ R226, R60, R219 ;  /* 0x000000db3ce27220 */ /* 0x000fe20000410000 */
[C---:B------:R-:W-:Y:S01]  /*1e80*/  FMUL.FTZ R205, R4.reuse, R193 ;  /* 0x000000c104cd7220 */ /* 0x040fe20000410000 */
        /* <DEDUP_REMOVED lines=25> */
.L_x_12083:
[----:B------:R-:W-:Y:S05]  /*2020*/  BSYNC B0 ;  /* 0x0000000000007941 */ /* 0x000fea0003800000 */
.L_x_12082:
        /* <DEDUP_REMOVED lines=25> */
[----:B------:R-:W-:Y:S01]  /*21c0*/  MOV R216, R209 ;  /* 0x000000d100d87202 */ /* 0x000fe20000000f00 */
[----:B------:R-:W-:Y:S01]  /*21d0*/  HADD2.F32 R192, -RZ, R217.H0_H0 ;  /* 0x200000d9ffc07230 */ /* 0x000fe20000004100 */
[----:B------:R-:W-:Y:S01]  /*21e0*/  SHF.R.U32.HI R220, RZ, 0x10, R209 ;  /* 0x00000010ffdc7819 */ /* 0x000fe200000116d1 */
[----:B------:R-:W-:Y:S01]  /*21f0*/  FADD.FTZ R194, -R214, R194 ;  /* 0x000000c2d6c27221 */ /* 0x000fe20000010100 */
[C---:B------:R-:W-:Y:S01]  /*2200*/  FMUL.FTZ R223, R4.reuse, R223 ;  /* 0x000000df04df7220 */ /* 0x040fe20000410000 */
[----:B------:R-:W-:Y:S01]  /*2210*/  FMUL.FTZ R225, R4, R225 ;  /* 0x000000e104e17220 */ /* 0x000fe20000410000 */
[----:B------:R-:W-:Y:S01]  /*2220*/  FMUL.FTZ R224, R68, R218 ;  /* 0x000000da44e07220 */ /* 0x000fe20000410000 */
[----:B------:R-:W-:-:S02]  /*2230*/  HADD2.F32 R209, -RZ, R216.H0_H0 ;  /* 0x200000d8ffd17230 */ /* 0x000fc40000004100 */
[----:B------:R-:W-:Y:S01]  /*2240*/  FADD.FTZ R195, -R214, R195 ;  /* 0x000000c3d6c37221 */ /* 0x000fe20000010100 */
[----:B0-----:R-:W-:Y:S02]  /*2250*/  HADD2.F32 R196, -RZ, R220.H0_H0 ;  /* 0x200000dcffc47230 */ /* 0x001fe40000004100 */
        /* <DEDUP_REMOVED lines=21> */
.L_x_12085:
[----:B------:R-:W-:Y:S05]  /*23b0*/  BSYNC B0 ;  /* 0x0000000000007941 */ /* 0x000fea0003800000 */
.L_x_12084:
        /* <DEDUP_REMOVED lines=28> */
.L_x_12124:
        /* <DEDUP_REMOVED lines=11> */
[-C--:B------:R-:W-:Y:S02]  /*2630*/  @!P1 LEA R214, R195, R213.reuse, 0x3 ;  /* 0x000000d5c3d69211 */ /* 0x080fe400078e18ff */
[----:B------:R-:W-:-:S03]  /*2640*/  LEA R213, R194, R213, 0x3 ;  /* 0x000000d5c2d57211 */ /* 0x000fc600078e18ff */
        /* <DEDUP_REMOVED lines=37> */
[C---:B------:R-:W-:Y:S02]  /*28a0*/  LOP3.LUT P2, RZ, R7.reuse, 0xff00, RZ, 0xc0, !PT ;  /* 0x0000ff0007ff7812 */ /* 0x040fe4000784c0ff */
[----:B------:R-:W-:Y:S01]  /*28b0*/  ISETP.NE.AND.EX P5, PT, RZ, UR17, PT, P5 ;  /* 0x00000011ff007c0c */ /* 0x000fe2000bfa5350 */
[----:B------:R-:W-:Y:S01]  /*28c0*/  FMUL.FTZ R215, R4, R215 ;  /* 0x000000d704d77220 */ /* 0x000fe20000410000 */
[----:B------:R-:W-:-:S03]  /*28d0*/  LOP3.LUT P1, RZ, R7, 0xff0000, RZ, 0xc0, !PT ;  /* 0x00ff000007ff7812 */ /* 0x000fc6000782c0ff */
[----:B------:R-:W-:-:S04]  /*28e0*/  @P4 FADD.FTZ R215, R156, R215 ;  /* 0x000000d79cd74221 */ /* 0x000fc80000010000 */
[C---:B------:R-:W-:Y:S01]  /*28f0*/  FMUL.FTZ R218, R215.reuse, R3 ;  /* 0x00000003d7da7220 */ /* 0x040fe20000410000 */
[----:B------:R-:W-:Y:S01]  /*2900*/  SEL R188, R215, R188, P5 ;  /* 0x000000bcd7bc7207 */ /* 0x000fe20002800000 */
[----:B------:R-:W-:Y:S02]  /*2910*/  HFMA2.MMA R215, -RZ, RZ, 0, 0 ;  /* 0x00000000ffd77435 */ /* 0x000fe400000001ff */
[----:B------:R-:W-:Y:S01]  /*2920*/  FMUL.FTZ R218, R218, UR15 ;  /* 0x0000000fdada7c20 */ /* 0x000fe20008410000 */
[----:B--2---:R-:W-:Y:S02]  /*2930*/  @P3 MOV R214, R194 ;  /* 0x000000c200d63202 */ /* 0x004fe40000000f00 */
[----:B------:R-:W-:-:S03]  /*2940*/  @P2 SHF.R.U64 R194, R194, 0x10, R195 ;  /* 0x00000010c2c22819 */ /* 0x000fc600000012c3 */
[----:B------:R-:W-:Y:S02]  /*2950*/  @P3 HADD2.F32 R217, -RZ, R214.H0_H0 ;  /* 0x200000d6ffd93230 */ /* 0x000fe40000004100 */
[----:B------:R-:W-:-:S03]  /*2960*/  @P2 HADD2.F32 R194, -RZ, R194.H0_H0 ;  /* 0x200000c2ffc22230 */ /* 0x000fc60000004100 */
        /* <DEDUP_REMOVED lines=18> */
[----:B------:R-:W-:-:S03]  /*2a90*/  @P1 MOV R215, R195 ;  /* 0x000000c300d71202 */ /* 0x000fc60000000f00 */
[----:B------:R-:W-:-:S04]  /*2aa0*/  @P4 FADD.FTZ R194, R158, R194 ;  /* 0x000000c29ec24221 */ /* 0x000fc80000010000 */
[C---:B------:R-:W-:Y:S01]  /*2ab0*/  FMUL.FTZ R213, R194.reuse, R3 ;  /* 0x00000003c2d57220 */ /* 0x040fe20000410000 */
[----:B------:R-:W-:Y:S01]  /*2ac0*/  SEL R190, R194, R190, P5 ;  /* 0x000000bec2be7207 */ /* 0x000fe20002800000 */
[----:B------:R-:W-:Y:S01]  /*2ad0*/  FADD.FTZ R194, R247, -R216 ;  /* 0x800000d8f7c27221 */ /* 0x000fe20000010000 */
[----:B------:R-:W-:Y:S01]  /*2ae0*/  @P1 HADD2.F32 R216, -RZ, R215.H0_H0 ;  /* 0x200000d7ffd81230 */ /* 0x000fe20000004100 */
[----:B------:R-:W-:Y:S01]  /*2af0*/  HFMA2.MMA R215, -RZ, RZ, 0, 0 ;  /* 0x00000000ffd77435 */ /* 0x000fe200000001ff */
[----:B------:R-:W-:Y:S01]  /*2b00*/  FMUL.FTZ R213, R213, UR15 ;  /* 0x0000000fd5d57c20 */ /* 0x000fe20008410000 */
[----:B------:R-:W-:-:S04]  /*2b10*/  FMUL.FTZ R194, R4, R194 ;  /* 0x000000c204c27220 */ /* 0x000fc80000410000 */
[----:B------:R-:W-:Y:S01]  /*2b20*/  @P4 FADD.FTZ R194, R159, R194 ;  /* 0x000000c29fc24221 */ /* 0x000fe20000010000 */
[----:B------:R-:W-:Y:S01]  /*2b30*/  LOP3.LUT P4, RZ, R7, 0xff000000, RZ, 0xc0, !PT ;  /* 0xff00000007ff7812 */ /* 0x000fe2000788c0ff */
[----:B------:R-:W-:Y:S01]  /*2b40*/  @P1 FMUL.FTZ R215, R213, R216 ;  /* 0x000000d8d5d71220 */ /* 0x000fe20000410000 */
[----:B------:R-:W-:Y:S01]  /*2b50*/  FMUL.FTZ R213, R26, R213 ;  /* 0x000000d51ad57220 */ /* 0x000fe20000410000 */
[C---:B------:R-:W-:Y:S01]  /*2b60*/  FMUL.FTZ R216, R194.reuse, R3 ;  /* 0x00000003c2d87220 */ /* 0x040fe20000410000 */
[----:B------:R-:W-:Y:S01]  /*2b70*/  SEL R191, R194, R191, P5 ;  /* 0x000000bfc2bf7207 */ /* 0x000fe20002800000 */
[----:B------:R-:W-:Y:S01]  /*2b80*/  FADD.FTZ R130, R130, R215 ;  /* 0x000000d782827221 */ /* 0x000fe20000010000 */
[----:B------:R-:W-:Y:S01]  /*2b90*/  ISETP.NE.U32.AND P5, PT, RZ, UR16, PT ;  /* 0x00000010ff007c0c */ /* 0x000fe2000bfa5070 */
[----:B------:R-:W-:Y:S01]  /*2ba0*/  FMUL.FTZ R216, R216, UR15 ;  /* 0x0000000fd8d87c20 */ /* 0x000fe20008410000 */
[----:B------:R-:W-:Y:S02]  /*2bb0*/  FSEL R213, R213, RZ, P1 ;  /* 0x000000ffd5d57208 */ /* 0x000fe40000800000 */
[----:B------:R-:W-:-:S02]  /*2bc0*/  ISETP.NE.AND.EX P5, PT, RZ, UR17, PT, P5 ;  /* 0x00000011ff007c0c */ /* 0x000fc4000bfa5350 */
[----:B------:R-:W-:Y:S01]  /*2bd0*/  F2F.F16.F32 R215, R213 ;  /* 0x000000d500d77304 */ /* 0x000fe20000200800 */
[----:B------:R-:W-:-:S05]  /*2be0*/  @P4 SHF.R.U32.HI R195, RZ, 0x10, R195 ;  /* 0x00000010ffc34819 */ /* 0x000fca00000116c3 */
[----:B------:R-:W-:-:S05]  /*2bf0*/  @P4 HADD2.F32 R195, -RZ, R195.H0_H0 ;  /* 0x200000c3ffc34230 */ /* 0x000fca0000004100 */
[----:B------:R-:W-:Y:S02]  /*2c00*/  @P4 FMUL.FTZ R217, R216, R195 ;  /* 0x000000c3d8d94220 */ /* 0x000fe40000410000 */
        /* <DEDUP_REMOVED lines=9> */
[----:B------:R-:W-:Y:S08]  /*2ca0*/  F2F.F16.F32 R195, R195 ;  /* 0x000000c300c37304 */ /* 0x000ff00000200800 */
[----:B------:R-:W1:Y:S08]  /*2cb0*/  F2F.F16.F32 R214, R214 ;  /* 0x000000d600d67304 */ /* 0x000e700000200800 */
[----:B------:R2:W3:Y:S01]  /*2cc0*/  F2F.F16.F32 R213, R194 ;  /* 0x000000c200d57304 */ /* 0x0004e20000200800 */
[----:B-1----:R-:W-:Y:S01]  /*2cd0*/  SHF.L.U32 R214, R214, 0x10, RZ ;  /* 0x00000010d6d67819 */ /* 0x002fe200000006ff */
[----:B--2---:R-:W-:-:S05]  /*2ce0*/  IMAD.WIDE.U32 R194, R195, 0x10000, RZ ;  /* 0x00010000c3c27825 */ /* 0x004fca00078e00ff */
[----:B------:R-:W-:Y:S01]  /*2cf0*/  LOP3.LUT R195, R195, R214, R215, 0xfe, !PT ;  /* 0x000000d6c3c37212 */ /* 0x000fe200078efed7 */
[----:B0-----:R-:W-:Y:S01]  /*2d00*/  IMAD.WIDE.U32 R214, R2, 0x8, R216 ;  /* 0x0000000802d67825 */ /* 0x001fe200078e00d8 */
[----:B---3--:R-:W-:Y:S02]  /*2d10*/  LOP3.LUT R194, R194, R213, RZ, 0xfc, !PT ;  /* 0x000000d5c2c27212 */ /* 0x008fe400078efcff */
[----:B------:R-:W-:-:S03]  /*2d20*/  IADD3 R2, R2, 0x100, RZ ;  /* 0x0000010002027810 */ /* 0x000fc60007ffe0ff */
[----:B------:R0:W-:Y:S04]  /*2d30*/  STG.E.64 desc[UR4][R214.64], R194 ;  /* 0x000000c2d6007986 */ /* 0x0001e8000c101b04 */
.L_x_12088:
[----:B------:R-:W-:Y:S05]  /*2d40*/  BSYNC B0 ;  /* 0x0000000000007941 */ /* 0x000fea0003800000 */
.L_x_12087:
        /* <DEDUP_REMOVED lines=37> */
[----:B------:R-:W-:Y:S04]  /*2fa0*/  F2F.F16.F32 R213, R213 ;  /* 0x000000d500d57304 */ /* 0x000fe80000200800 */
        /* <DEDUP_REMOVED lines=9> */
[----:B------:R-:W-:Y:S02]  /*3040*/  @P3 MOV R216, R195 ;  /* 0x000000c300d83202 */ /* 0x000fe40000000f00 */
[----:B------:R-:W-:Y:S01]  /*3050*/  FSEL R214, R214, RZ, P2 ;  /* 0x000000ffd6d67208 */ /* 0x000fe20001000000 */
[C---:B------:R-:W-:Y:S01]  /*3060*/  FMUL.FTZ R215, R194.reuse, R3 ;  /* 0x00000003c2d77220 */ /* 0x040fe20000410000 */
[----:B------:R-:W-:Y:S01]  /*3070*/  SEL R190, R194, R190, P5 ;  /* 0x000000bec2be7207 */ /* 0x000fe20002800000 */
[----:B------:R-:W-:Y:S01]  /*3080*/  FADD.FTZ R194, R242, -R217 ;  /* 0x800000d9f2c27221 */ /* 0x000fe20000010000 */
[----:B------:R-:W-:Y:S01]  /*3090*/  @P3 HADD2.F32 R217, -RZ, R216.H0_H0 ;  /* 0x200000d8ffd93230 */ /* 0x000fe20000004100 */
[----:B------:R-:W-:Y:S01]  /*30a0*/  HFMA2.MMA R216, -RZ, RZ, 0, 0 ;  /* 0x00000000ffd87435 */ /* 0x000fe200000001ff */
[----:B------:R-:W-:Y:S01]  /*30b0*/  FMUL.FTZ R215, R215, UR15 ;  /* 0x0000000fd7d77c20 */ /* 0x000fe20008410000 */
[----:B------:R-:W-:Y:S01]  /*30c0*/  FMUL.FTZ R194, R4, R194 ;  /* 0x000000c204c27220 */ /* 0x000fe20000410000 */
[----:B------:R-:W0:Y:S03]  /*30d0*/  F2F.F16.F32 R214, R214 ;  /* 0x000000d600d67304 */ /* 0x000e260000200800 */
[----:B------:R-:W-:Y:S01]  /*30e0*/  @P4 FADD.FTZ R194, R163, R194 ;  /* 0x000000c2a3c24221 */ /* 0x000fe20000010000 */
[----:B------:R-:W-:Y:S01]  /*30f0*/  LOP3.LUT P4, RZ, R8, 0xff000000, RZ, 0xc0, !PT ;  /* 0xff00000008ff7812 */ /* 0x000fe2000788c0ff */
[----:B------:R-:W-:Y:S01]  /*3100*/  @P3 FMUL.FTZ R216, R215, R217 ;  /* 0x000000d9d7d83220 */ /* 0x000fe20000410000 */
[----:B------:R-:W-:Y:S01]  /*3110*/  MOV R217, RZ ;  /* 0x000000ff00d97202 */ /* 0x000fe20000000f00 */
[C---:B------:R-:W-:Y:S01]  /*3120*/  FMUL.FTZ R218, R194.reuse, R3 ;  /* 0x00000003c2da7220 */ /* 0x040fe20000410000 */
[----:B------:R-:W-:Y:S01]  /*3130*/  SEL R191, R194, R191, P5 ;  /* 0x000000bfc2bf7207 */ /* 0x000fe20002800000 */
[----:B------:R-:W-:Y:S01]  /*3140*/  FMUL.FTZ R215, R34, R215 ;  /* 0x000000d722d77220 */ /* 0x000fe20000410000 */
[----:B------:R-:W-:Y:S01]  /*3150*/  ISETP.NE.U32.AND P5, PT, RZ, UR16, PT ;  /* 0x00000010ff007c0c */ /* 0x000fe2000bfa5070 */
[----:B------:R-:W-:Y:S01]  /*3160*/  FMUL.FTZ R218, R218, UR15 ;  /* 0x0000000fdada7c20 */ /* 0x000fe20008410000 */
[----:B------:R-:W-:-:S02]  /*3170*/  FADD.FTZ R134, R134, R216 ;  /* 0x000000d886867221 */ /* 0x000fc40000010000 */
[----:B------:R-:W-:Y:S02]  /*3180*/  ISETP.NE.AND.EX P5, PT, RZ, UR17, PT, P5 ;  /* 0x00000011ff007c0c */ /* 0x000fe4000bfa5350 */
[----:B------:R-:W-:Y:S02]  /*3190*/  FSEL R215, R215, RZ, P3 ;  /* 0x000000ffd7d77208 */ /* 0x000fe40001800000 */
[----:B------:R-:W-:Y:S02]  /*31a0*/  @P4 SHF.R.U32.HI R195, RZ, 0x10, R195 ;  /* 0x00000010ffc34819 */ /* 0x000fe400000116c3 */
[----:B------:R0:W-:Y:S03]  /*31b0*/  F2F.F16.F32 R216, R215 ;  /* 0x000000d700d87304 */ /* 0x0001e60000200800 */
[----:B------:R-:W-:-:S04]  /*31c0*/  @P4 HADD2.F32 R195, -RZ, R195.H0_H0 ;  /* 0x200000c3ffc34230 */ /* 0x000fc80000004100 */
[----:B------:R-:W-:Y:S01]  /*31d0*/  @P5 LEA R194, P6, R2, UR16, 0x4 ;  /* 0x0000001002c25c11 */ /* 0x000fe2000f8c20ff */
[----:B------:R-:W-:Y:S01]  /*31e0*/  @P4 FMUL.FTZ R217, R218, R195 ;  /* 0x000000c3dad94220 */ /* 0x000fe20000410000 */
[----:B------:R-:W-:Y:S01]  /*31f0*/  FMUL.FTZ R218, R35, R218 ;  /* 0x000000da23da7220 */ /* 0x000fe20000410000 */
[----:B0-----:R-:W-:Y:S01]  /*3200*/  IMAD.WIDE.U32 R214, R214, 0x10000, RZ ;  /* 0x00010000d6d67825 */ /* 0x001fe200078e00ff */
[----:B------:R-:W-:-:S03]  /*3210*/  @P5 LEA.HI.X R195, R2, UR17, RZ, 0x4, P6 ;  /* 0x0000001102c35c11 */ /* 0x000fc6000b0f24ff */
[----:B------:R-:W-:Y:S01]  /*3220*/  FADD.FTZ R135, R135, R217 ;  /* 0x000000d987877221 */ /* 0x000fe20000010000 */
[----:B------:R-:W-:Y:S01]  /*3230*/  FSEL R218, R218, RZ, P4 ;  /* 0x000000ffdada7208 */ /* 0x000fe20002000000 */
[----:B------:R0:W-:Y:S01]  /*3240*/  @P5 STG.E.128 desc[UR4][R194.64], R188 ;  /* 0x000000bcc2005986 */ /* 0x0001e2000c101d04 */
[----:B------:R-:W-:Y:S02]  /*3250*/  LOP3.LUT R214, R214, R213, RZ, 0xfc, !PT ;  /* 0x000000d5d6d67212 */ /* 0x000fe400078efcff */
[----:B------:R-:W1:Y:S02]  /*3260*/  F2F.F16.F32 R217, R218 ;  /* 0x000000da00d97304 */ /* 0x000e640000200800 */
[----:B-1----:R-:W-:Y:S02]  /*3270*/  SHF.L.U32 R217, R217, 0x10, RZ ;  /* 0x00000010d9d97819 */ /* 0x002fe400000006ff */
[----:B0-----:R-:W-:Y:S02]  /*3280*/  LEA R194, P1, R2, UR18, 0x3 ;  /* 0x0000001202c27c11 */ /* 0x001fe4000f8218ff */
[----:B------:R-:W-:-:S02]  /*3290*/  LOP3.LUT R215, R215, R217, R216, 0xfe, !PT ;  /* 0x000000d9d7d77212 */ /* 0x000fc400078efed8 */
[C---:B------:R-:W-:Y:S02]  /*32a0*/  LEA.HI.X R195, R2.reuse, UR19, RZ, 0x3, P1 ;  /* 0x0000001302c37c11 */ /* 0x040fe400088f1cff */
[----:B------:R-:W-:-:S03]  /*32b0*/  IADD3 R2, R2, 0x100, RZ ;  /* 0x0000010002027810 */ /* 0x000fc60007ffe0ff */
[----:B------:R1:W-:Y:S04]  /*32c0*/  STG.E.64 desc[UR4][R194.64], R214 ;  /* 0x000000d6c2007986 */ /* 0x0003e8000c101b04 */
.L_x_12090:
[----:B------:R-:W-:Y:S05]  /*32d0*/  BSYNC B0 ;  /* 0x0000000000007941 */ /* 0x000fea0003800000 */
.L_x_12089:
        /* <DEDUP_REMOVED lines=38> */
[----:B------:R-:W-:Y:S02]  /*3540*/  F2F.F16.F32 R213, R213 ;  /* 0x000000d500d57304 */ /* 0x000fe40000200800 */
[----:B------:R-:W-:-:S04]  /*3550*/  FMUL.FTZ R214, R214, UR15 ;  /* 0x0000000fd6d67c20 */ /* 0x000fc80008410000 */
[----:B------:R-:W-:Y:S01]  /*3560*/  @P2 FMUL.FTZ R216, R214, R194 ;  /* 0x000000c2d6d82220 */ /* 0x000fe20000410000 */
[--C-:B------:R-:W-:Y:S01]  /*3570*/  FFMA.FTZ R194, R19, R193, R215.reuse ;  /* 0x000000c113c27223 */ /* 0x100fe200000100d7 */
[----:B------:R-:W-:Y:S02]  /*3580*/  FMUL.FTZ R214, R41, R214 ;  /* 0x000000d629d67220 */ /* 0x000fe40000410000 */
[----:B------:R-:W-:Y:S01]  /*3590*/  FADD.FTZ R137, R137, R216 ;  /* 0x000000d889897221 */ /* 0x000fe20000010000 */
[----:B------:R-:W-:Y:S01]  /*35a0*/  FADD.FTZ R217, R239, -R194 ;  /* 0x800000c2efd97221 */ /* 0x000fe20000010000 */
[----:B------:R-:W-:Y:S02]  /*35b0*/  @P3 MOV R216, R195 ;  /* 0x000000c300d83202 */ /* 0x000fe40000000f00 */
[----:B------:R-:W-:Y:S01]  /*35c0*/  FSEL R214, R214, RZ, P2 ;  /* 0x000000ffd6d67208 */ /* 0x000fe20001000000 */
[----:B------:R-:W-:Y:S01]  /*35d0*/  FMUL.FTZ R194, R4, R217 ;  /* 0x000000d904c27220 */ /* 0x000fe20000410000 */
[----:B------:R-:W-:-:S03]  /*35e0*/  FFMA.FTZ R217, R238, R193, R215 ;  /* 0x000000c1eed97223 */ /* 0x000fc600000100d7 */
[----:B------:R-:W-:Y:S01]  /*35f0*/  @P4 FADD.FTZ R194, R166, R194 ;  /* 0x000000c2a6c24221 */ /* 0x000fe20000010000 */
[----:B------:R-:W0:Y:S03]  /*3600*/  F2F.F16.F32 R214, R214 ;  /* 0x000000d600d67304 */ /* 0x000e260000200800 */
        /* <DEDUP_REMOVED lines=16> */
[----:B------:R-:W-:Y:S02]  /*3710*/  FADD.FTZ R138, R138, R216 ;  /* 0x000000d88a8a7221 */ /* 0x000fe40000010000 */
[----:B------:R-:W-:-:S02]  /*3720*/  ISETP.NE.AND.EX P5, PT, RZ, UR17, PT, P5 ;  /* 0x00000011ff007c0c */ /* 0x000fc4000bfa5350 */
        /* <DEDUP_REMOVED lines=20> */
.L_x_12092:
[----:B------:R-:W-:Y:S05]  /*3870*/  BSYNC B0 ;  /* 0x0000000000007941 */ /* 0x000fea0003800000 */
.L_x_12091:
        /* <DEDUP_REMOVED lines=89> */
.L_x_12094:
[----:B------:R-:W-:Y:S05]  /*3e10*/  BSYNC B0 ;  /* 0x0000000000007941 */ /* 0x000fea0003800000 */
.L_x_12093:
        /* <DEDUP_REMOVED lines=89> */
.L_x_12096:
[----:B------:R-:W-:Y:S05]  /*43b0*/  BSYNC B0 ;  /* 0x0000000000007941 */ /* 0x000fea0003800000 */
.L_x_12095:
        /* <DEDUP_REMOVED lines=89> */
.L_x_12098:
[----:B------:R-:W-:Y:S05]  /*4950*/  BSYNC B0 ;  /* 0x0000000000007941 */ /* 0x000fea0003800000 */
.L_x_12097:
        /* <DEDUP_REMOVED lines=46> */
[----:B--2---:R-:W-:-:S05]  /*4c40*/  @P1 MOV R4, R192 ;  /* 0x000000c000041202 */ /* 0x004fca0000000f00 */
[----:B------:R-:W-:Y:S01]  /*4c50*/  @P1 HADD2.F32 R215, -RZ, R4.H0_H0 ;  /* 0x20000004ffd71230 */ /* 0x000fe20000004100 */
[----:B------:R-:W-:-:S04]  /*4c60*/  @P2 MOV R4, R193 ;  /* 0x000000c100042202 */ /* 0x000fc80000000f00 */
[----:B------:R-:W-:Y:S01]  /*4c70*/  @P1 FMUL.FTZ R213, R216, R215 ;  /* 0x000000d7d8d51220 */ /* 0x000fe20000410000 */
[----:B------:R-:W-:Y:S01]  /*4c80*/  MOV R215, RZ ;  /* 0x000000ff00d77202 */ /* 0x000fe20000000f00 */
[----:B------:R-:W-:Y:S02]  /*4c90*/  FMUL.FTZ R216, R72, R216 ;  /* 0x000000d848d87220 */ /* 0x000fe40000410000 */
[----:B------:R-:W-:Y:S01]  /*4ca0*/  FADD.FTZ R152, R152, R213 ;  /* 0x000000d598987221 */ /* 0x000fe20000010000 */
[----:B------:R-:W-:Y:S01]  /*4cb0*/  @P3 SHF.R.U64 R213, R192, 0x10, R193 ;  /* 0x00000010c0d53819 */ /* 0x000fe200000012c1 */
[----:B------:R-:W-:Y:S01]  /*4cc0*/  @P2 HADD2.F32 R192, -RZ, R4.H0_H0 ;  /* 0x20000004ffc02230 */ /* 0x000fe20000004100 */
[----:B------:R-:W-:Y:S01]  /*4cd0*/  HFMA2.MMA R4, -RZ, RZ, 0, 0 ;  /* 0x00000000ff047435 */ /* 0x000fe200000001ff */
[----:B------:R-:W-:Y:S02]  /*4ce0*/  FSEL R216, R216, RZ, P1 ;  /* 0x000000ffd8d87208 */ /* 0x000fe40000800000 */
[----:B------:R-:W-:-:S05]  /*4cf0*/  @P3 HADD2.F32 R213, -RZ, R213.H0_H0 ;  /* 0x200000d5ffd53230 */ /* 0x000fca0000004100 */
[----:B------:R-:W-:Y:S01]  /*4d00*/  @P3 FMUL.FTZ R215, R214, R213 ;  /* 0x000000d5d6d73220 */ /* 0x000fe20000410000 */
[----:B------:R-:W-:Y:S01]  /*4d10*/  FMUL.FTZ R213, R195, R3 ;  /* 0x00000003c3d57220 */ /* 0x000fe20000410000 */
[----:B------:R-:W-:Y:S02]  /*4d20*/  @P4 LEA.HI.X R195, R2, UR17, RZ, 0x4, P5 ;  /* 0x0000001102c34c11 */ /* 0x000fe4000a8f24ff */
[----:B------:R-:W-:Y:S01]  /*4d30*/  FADD.FTZ R153, R153, R215 ;  /* 0x000000d799997221 */ /* 0x000fe20000010000 */
[----:B------:R-:W-:Y:S01]  /*4d40*/  FMUL.FTZ R213, R213, UR15 ;  /* 0x0000000fd5d57c20 */ /* 0x000fe20008410000 */
[----:B------:R-:W-:Y:S01]  /*4d50*/  F2F.F16.F32 R215, R216 ;  /* 0x000000d800d77304 */ /* 0x000fe20000200800 */
        /* <DEDUP_REMOVED lines=8> */
[----:B------:R-:W-:Y:S01]  /*4de0*/  F2F.F16.F32 R213, R213 ;  /* 0x000000d500d57304 */ /* 0x000fe20000200800 */
[----:B------:R-:W-:Y:S02]  /*4df0*/  LEA.HI.X R193, R2, UR19, RZ, 0x3, P5 ;  /* 0x0000001302c17c11 */ /* 0x000fe4000a8f1cff */
[----:B0-----:R-:W-:Y:S01]  /*4e00*/  MOV R194, RZ ;  /* 0x000000ff00c27202 */ /* 0x001fe20000000f00 */
[----:B------:R-:W-:Y:S02]  /*4e10*/  @P4 HADD2.F32 R3, -RZ, R3.H0_H0 ;  /* 0x20000003ff034230 */ /* 0x000fe40000004100 */
[----:B------:R-:W-:-:S03]  /*4e20*/  FMUL.FTZ R195, R73, R214 ;  /* 0x000000d649c37220 */ /* 0x000fc60000410000 */
[----:B------:R-:W-:Y:S01]  /*4e30*/  @P4 FMUL.FTZ R194, R218, R3 ;  /* 0x00000003dac24220 */ /* 0x000fe20000410000 */
[----:B------:R-:W-:Y:S01]  /*4e40*/  FMUL.FTZ R218, R75, R218 ;  /* 0x000000da4bda7220 */ /* 0x000fe20000410000 */
[----:B------:R-:W-:Y:S02]  /*4e50*/  FSEL R195, R195, RZ, P3 ;  /* 0x000000ffc3c37208 */ /* 0x000fe40001800000 */
[----:B------:R-:W-:Y:S02]  /*4e60*/  FADD.FTZ R155, R155, R194 ;  /* 0x000000c29b9b7221 */ /* 0x000fe40000010000 */
[----:B------:R-:W-:Y:S01]  /*4e70*/  FSEL R218, R218, RZ, P4 ;  /* 0x000000ffdada7208 */ /* 0x000fe20002000000 */
[----:B------:R-:W0:Y:S08]  /*4e80*/  F2F.F16.F32 R2, R195 ;  /* 0x000000c300027304 */ /* 0x000e300000200800 */
[----:B------:R-:W1:Y:S01]  /*4e90*/  F2F.F16.F32 R214, R218 ;  /* 0x000000da00d67304 */ /* 0x000e620000200800 */
[----:B0-----:R-:W-:-:S03]  /*4ea0*/  IMAD.WIDE.U32 R2, R2, 0x10000, RZ ;  /* 0x0001000002027825 */ /* 0x001fc600078e00ff */
[----:B------:R-:W-:Y:S02]  /*4eb0*/  LOP3.LUT R2, R2, R215, RZ, 0xfc, !PT ;  /* 0x000000d702027212 */ /* 0x000fe400078efcff */
[----:B-1----:R-:W-:-:S04]  /*4ec0*/  SHF.L.U32 R214, R214, 0x10, RZ ;  /* 0x00000010d6d67819 */ /* 0x002fc800000006ff */
[----:B------:R-:W-:-:S05]  /*4ed0*/  LOP3.LUT R3, R3, R214, R213, 0xfe, !PT ;  /* 0x000000d603037212 */ /* 0x000fca00078efed5 */
[----:B------:R0:W-:Y:S02]  /*4ee0*/  STG.E.64 desc[UR4][R192.64], R2 ;  /* 0x00000002c0007986 */ /* 0x0001e4000c101b04 */
.L_x_12100:
[----:B------:R-:W-:Y:S05]  /*4ef0*/  BSYNC B0 ;  /* 0x0000000000007941 */ /* 0x000fea0003800000 */
.L_x_12099:
[----:B------:R-:W-:Y:S02]  /*4f00*/  LOP3.LUT P1, RZ, R5, 0x1, RZ, 0xc0, !PT ;  /* 0x0000000105ff7812 */ /* 0x000fe4000782c0ff */
[----:B------:R-:W-:Y:S02]  /*4f10*/  IADD3 R6, R6, UR20, RZ ;  /* 0x0000001406067c10 */ /* 0x000fe4000fffe0ff */
[----:B------:R-:W-:Y:S02]  /*4f20*/  SEL R251, RZ, 0x1, P1 ;  /* 0x00000001fffb7807 */ /* 0x000fe40000800000 */
[----:B------:R-:W-:-:S13]  /*4f30*/  ISETP.GE.AND P1, PT, R6, UR21, PT ;  /* 0x0000001506007c0c */ /* 0x000fda000bf26270 */
[----:B------:R-:W-:Y:S05]  /*4f40*/  @!P1 BRA `(.L_x_12101) ;  /* 0xffffffb800689947 */ /* 0x000fea000383ffff */
.L_x_12071:
        /* <DEDUP_REMOVED lines=19> */
.L_x_12103:
[----:B------:R-:W-:Y:S05]  /*5080*/  BSYNC B0 ;  /* 0x0000000000007941 */ /* 0x000fea0003800000 */
.L_x_12102:
        /* <DEDUP_REMOVED lines=13> */
.L_x_12105:
[----:B------:R-:W-:Y:S05]  /*5160*/  BSYNC B0 ;  /* 0x0000000000007941 */ /* 0x000fea0003800000 */
.L_x_12104:
        /* <DEDUP_REMOVED lines=13> */
.L_x_12107:
[----:B------:R-:W-:Y:S05]  /*5240*/  BSYNC B0 ;  /* 0x0000000000007941 */ /* 0x000fea0003800000 */
.L_x_12106:
        /* <DEDUP_REMOVED lines=13> */
.L_x_12109:
[----:B------:R-:W-:Y:S05]  /*5320*/  BSYNC B0 ;  /* 0x0000000000007941 */ /* 0x000fea0003800000 */
.L_x_12108:
        /* <DEDUP_REMOVED lines=13> */
.L_x_12111:
[----:B------:R-:W-:Y:S05]  /*5400*/  BSYNC B0 ;  /* 0x0000000000007941 */ /* 0x000fea0003800000 */
.L_x_12110:
        /* <DEDUP_REMOVED lines=13> */
.L_x_12113:
[----:B------:R-:W-:Y:S05]  /*54e0*/  BSYNC B0 ;  /* 0x0000000000007941 */ /* 0x000fea0003800000 */
.L_x_12112:
        /* <DEDUP_REMOVED lines=12> */
.L_x_12086:
[----:B------:R-:W-:Y:S01]  /*55b0*/  HFMA2.MMA R192, -RZ, RZ, 0, 9.5367431640625e-07 ;  /* 0x00000010ffc07435 */ /* 0x000fe200000001ff */
[----:B------:R-:W-:Y:S02]  /*55c0*/  MOV R193, 0x1f ;  /* 0x0000001f00c17802 */ /* 0x000fe40000000f00 */
[----:B-----5:R-:W-:-:S08]  /*55d0*/  MOV R214, 0xffffffff ;  /* 0xffffffff00d67802 */ /* 0x020fd00000000f00 */
[----:B------:R-:W-:Y:S05]  /*55e0*/  WARPSYNC.COLLECTIVE R214, `(.L_x_12114) ;  /* 0x00000000d6087348 */ /* 0x000fea0003c00000 */
[----:B------:R0:W1:Y:S02]  /*55f0*/  SHFL.DOWN P2, R217, R215, R192, R193 ;  /* 0x080000c0d7d97389 */ /* 0x00006400000400c1 */
[----:B01----:R-:W-:Y:S01]  /*5600*/  ENDCOLLECTIVE ;  /* 0x000000000000791b */ /* 0x003fe20003800000 */
.L_x_12114:
[----:B------:R-:W-:Y:S01]  /*5610*/  FADD.FTZ R216, R217, R215 ;  /* 0x000000d7d9d87221 */ /* 0x000fe20000010000 */
[----:B------:R-:W-:-:S07]  /*5620*/  MOV R215, R213 ;  /* 0x000000d500d77202 */ /* 0x000fce0000000f00 */
[----:B------:R-:W-:Y:S05]  /*5630*/  WARPSYNC.COLLECTIVE R214, `(.L_x_12115) ;  /* 0x00000000d6087348 */ /* 0x000fea0003c00000 */
[----:B------:R0:W1:Y:S02]  /*5640*/  SHFL.DOWN P2, R217, R215, R192, R193 ;  /* 0x080000c0d7d97389 */ /* 0x00006400000400c1 */
[----:B01----:R-:W-:Y:S01]  /*5650*/  ENDCOLLECTIVE ;  /* 0x000000000000791b */ /* 0x003fe20003800000 */
.L_x_12115:
[----:B------:R-:W-:Y:S01]  /*5660*/  HFMA2.MMA R192, -RZ, RZ, 0, 4.76837158203125e-07 ;  /* 0x00000008ffc07435 */ /* 0x000fe200000001ff */
[----:B------:R-:W-:Y:S02]  /*5670*/  MOV R215, R216 ;  /* 0x000000d800d77202 */ /* 0x000fe40000000f00 */
[----:B------:R-:W-:-:S08]  /*5680*/  MOV R218, R217 ;  /* 0x000000d900da7202 */ /* 0x000fd00000000f00 */
[----:B------:R-:W-:Y:S05]  /*5690*/  WARPSYNC.COLLECTIVE R214, `(.L_x_12116) ;  /* 0x00000000d6087348 */ /* 0x000fea0003c00000 */
[----:B------:R0:W1:Y:S02]  /*56a0*/  SHFL.DOWN P2, R217, R215, R192, R193 ;  /* 0x080000c0d7d97389 */ /* 0x00006400000400c1 */
[----:B01----:R-:W-:Y:S01]  /*56b0*/  ENDCOLLECTIVE ;  /* 0x000000000000791b */ /* 0x003fe20003800000 */
.L_x_12116:
[----:B------:R-:W-:-:S05]  /*56c0*/  FADD.FTZ R213, R218, R213 ;  /* 0x000000d5dad57221 */ /* 0x000fca0000010000 */
[----:B------:R-:W-:Y:S01]  /*56d0*/  MOV R215, R213 ;  /* 0x000000d500d77202 */ /* 0x000fe20000000f00 */
[----:B------:R-:W-:-:S07]  /*56e0*/  FADD.FTZ R216, R216, R217 ;  /* 0x000000d9d8d87221 */ /* 0x000fce0000010000 */
[----:B------:R-:W-:Y:S05]  /*56f0*/  WARPSYNC.COLLECTIVE R214, `(.L_x_12117) ;  /* 0x00000000d6087348 */ /* 0x000fea0003c00000 */
[----:B------:R0:W1:Y:S02]  /*5700*/  SHFL.DOWN P2, R217, R215, R192, R193 ;  /* 0x080000c0d7d97389 */ /* 0x00006400000400c1 */
[----:B01----:R-:W-:Y:S01]  /*5710*/  ENDCOLLECTIVE ;  /* 0x000000000000791b */ /* 0x003fe20003800000 */
.L_x_12117:
[----:B------:R-:W-:Y:S01]  /*5720*/  HFMA2.MMA R192, -RZ, RZ, 0, 2.384185791015625e-07 ;  /* 0x00000004ffc07435 */ /* 0x000fe200000001ff */
[----:B------:R-:W-:Y:S02]  /*5730*/  MOV R215, R216 ;  /* 0x000000d800d77202 */ /* 0x000fe40000000f00 */
[----:B------:R-:W-:-:S08]  /*5740*/  MOV R218, R217 ;  /* 0x000000d900da7202 */ /* 0x000fd00000000f00 */
[----:B------:R-:W-:Y:S05]  /*5750*/  WARPSYNC.COLLECTIVE R214, `(.L_x_12118) ;  /* 0x00000000d6087348 */ /* 0x000fea0003c00000 */
[----:B------:R0:W1:Y:S02]  /*5760*/  SHFL.DOWN P2, R217, R215, R192, R193 ;  /* 0x080000c0d7d97389 */ /* 0x00006400000400c1 */
[----:B01----:R-:W-:Y:S01]  /*5770*/  ENDCOLLECTIVE ;  /* 0x000000000000791b */ /* 0x003fe20003800000 */
.L_x_12118:
[----:B------:R-:W-:-:S05]  /*5780*/  FADD.FTZ R213, R213, R218 ;  /* 0x000000dad5d57221 */ /* 0x000fca0000010000 */
[----:B------:R-:W-:Y:S01]  /*5790*/  MOV R215, R213 ;  /* 0x000000d500d77202 */ /* 0x000fe20000000f00 */
[----:B------:R-:W-:-:S07]  /*57a0*/  FADD.FTZ R216, R216, R217 ;  /* 0x000000d9d8d87221 */ /* 0x000fce0000010000 */
[----:B------:R-:W-:Y:S05]  /*57b0*/  WARPSYNC.COLLECTIVE R214, `(.L_x_12119) ;  /* 0x00000000d6087348 */ /* 0x000fea0003c00000 */
[----:B------:R0:W1:Y:S02]  /*57c0*/  SHFL.DOWN P2, R217, R215, R192, R193 ;  /* 0x080000c0d7d97389 */ /* 0x00006400000400c1 */
[----:B01----:R-:W-:Y:S01]  /*57d0*/  ENDCOLLECTIVE ;  /* 0x000000000000791b */ /* 0x003fe20003800000 */
.L_x_12119:
[----:B------:R-:W-:Y:S01]  /*57e0*/  HFMA2.MMA R192, -RZ, RZ, 0, 1.1920928955078125e-07 ;  /* 0x00000002ffc07435 */ /* 0x000fe200000001ff */
[----:B------:R-:W-:Y:S02]  /*57f0*/  MOV R215, R216 ;  /* 0x000000d800d77202 */ /* 0x000fe40000000f00 */
[----:B------:R-:W-:-:S08]  /*5800*/  MOV R218, R217 ;  /* 0x000000d900da7202 */ /* 0x000fd00000000f00 */
[----:B------:R-:W-:Y:S05]  /*5810*/  WARPSYNC.COLLECTIVE R214, `(.L_x_12120) ;  /* 0x00000000d6087348 */ /* 0x000fea0003c00000 */
[----:B------:R0:W1:Y:S02]  /*5820*/  SHFL.DOWN P2, R217, R215, R192, R193 ;  /* 0x080000c0d7d97389 */ /* 0x00006400000400c1 */
[----:B01----:R-:W-:Y:S01]  /*5830*/  ENDCOLLECTIVE ;  /* 0x000000000000791b */ /* 0x003fe20003800000 */
.L_x_12120:
[----:B------:R-:W-:-:S05]  /*5840*/  FADD.FTZ R213, R213, R218 ;  /* 0x000000dad5d57221 */ /* 0x000fca0000010000 */
[----:B------:R-:W-:Y:S01]  /*5850*/  MOV R215, R213 ;  /* 0x000000d500d77202 */ /* 0x000fe20000000f00 */
[----:B------:R-:W-:-:S07]  /*5860*/  FADD.FTZ R216, R216, R217 ;  /* 0x000000d9d8d87221 */ /* 0x000fce0000010000 */
[----:B------:R-:W-:Y:S05]  /*5870*/  WARPSYNC.COLLECTIVE R214, `(.L_x_12121) ;  /* 0x00000000d6087348 */ /* 0x000fea0003c00000 */
[----:B------:R0:W1:Y:S02]  /*5880*/  SHFL.DOWN P2, R217, R215, R192, R193 ;  /* 0x080000c0d7d97389 */ /* 0x00006400000400c1 */
[----:B01----:R-:W-:Y:S01]  /*5890*/  ENDCOLLECTIVE ;  /* 0x000000000000791b */ /* 0x003fe20003800000 */
.L_x_12121:
[----:B------:R-:W-:Y:S01]  /*58a0*/  HFMA2.MMA R192, -RZ, RZ, 0, 5.9604644775390625e-08 ;  /* 0x00000001ffc07435 */ /* 0x000fe200000001ff */
[----:B------:R-:W-:Y:S02]  /*58b0*/  MOV R215, R216 ;  /* 0x000000d800d77202 */ /* 0x000fe40000000f00 */
[----:B------:R-:W-:-:S08]  /*58c0*/  MOV R218, R217 ;  /* 0x000000d900da7202 */ /* 0x000fd00000000f00 */
[----:B------:R-:W-:Y:S05]  /*58d0*/  WARPSYNC.COLLECTIVE R214, `(.L_x_12122) ;  /* 0x00000000d6087348 */ /* 0x000fea0003c00000 */
[----:B------:R0:W1:Y:S02]  /*58e0*/  SHFL.DOWN P2, R217, R215, R192, R193 ;  /* 0x080000c0d7d97389 */ /* 0x00006400000400c1 */
[----:B01----:R-:W-:Y:S01]  /*58f0*/  ENDCOLLECTIVE ;  /* 0x000000000000791b */ /* 0x003fe20003800000 */
.L_x_12122:
[----:B------:R-:W-:-:S05]  /*5900*/  FADD.FTZ R213, R213, R218 ;  /* 0x000000dad5d57221 */ /* 0x000fca0000010000 */
[----:B------:R-:W-:Y:S02]  /*5910*/  MOV R215, R213 ;  /* 0x000000d500d77202 */ /* 0x000fe40000000f00 */
[----:B------:R-:W-:-:S07]  /*5920*/  MOV R218, R217 ;  /* 0x000000d900da7202 */ /* 0x000fce0000000f00 */
[----:B------:R-:W-:Y:S05]  /*5930*/  WARPSYNC.COLLECTIVE R214, `(.L_x_12123) ;  /* 0x00000000d6087348 */ /* 0x000fea0003c00000 */
[----:B------:R0:W1:Y:S02]  /*5940*/  SHFL.DOWN P2, R217, R215, R192, R193 ;  /* 0x080000c0d7d97389 */ /* 0x00006400000400c1 */
[----:B01----:R-:W-:Y:S01]  /*5950*/  ENDCOLLECTIVE ;  /* 0x000000000000791b */ /* 0x003fe20003800000 */
.L_x_12123:
[----:B------:R-:W-:Y:S05]  /*5960*/  BRA `(.L_x_12124) ;  /* 0xffffffcc00047947 */ /* 0x000fea000383ffff */
.L_x_12125:
        /* <DEDUP_REMOVED lines=9> */
.L_x_15316:


//--------------------- .text._ZN10layer_norm13ln_bwd_kernelINS_13Kernel_traitsIf6__halffS2_fjLj7168ELj1ELj1ELj8ELj8ENS_18Kernel_traits_baseILj7168EfS2_fS2_fjLj256EEEEELb1ELb1ELb0ELb1EEEvNS_9BwdParamsE --------------------------
	.section	.text._ZN10layer_norm13ln_bwd_kernelINS_13Kernel_traitsIf6__halffS2_fjLj7168ELj1ELj1ELj8ELj8ENS_18Kernel_traits_baseILj7168EfS2_fS2_fjLj256EEEEELb1ELb1ELb0ELb1EEEvNS_9BwdParamsE,"ax",@progbits
	.align	128
        .global         _ZN10layer_norm13ln_bwd_kernelINS_13Kernel_traitsIf6__halffS2_fjLj7168ELj1ELj1ELj8ELj8ENS_18Kernel_traits_baseILj7168EfS2_fS2_fjLj256EEEEELb1ELb1ELb0ELb1EEEvNS_9BwdParamsE
        .type           _ZN10layer_norm13ln_bwd_kernelINS_13Kernel_traitsIf6__halffS2_fjLj7168ELj1ELj1ELj8ELj8ENS_18Kernel_traits_baseILj7168EfS2_fS2_fjLj256EEEEELb1ELb1ELb0ELb1EEEvNS_9BwdParamsE,@function
        .size           _ZN10layer_norm13ln_bwd_kernelINS_13Kernel_traitsIf6__halffS2_fjLj7168ELj1ELj1ELj8ELj8ENS_18Kernel_traits_baseILj7168EfS2_fS2_fjLj256EEEEELb1ELb1ELb0ELb1EEEvNS_9BwdParamsE,(.L_x_15317 - _ZN10layer_norm13ln_bwd_kernelINS_13Kernel_traitsIf6__halffS2_fjLj7168ELj1ELj1ELj8ELj8ENS_18Kernel_traits_baseILj7168EfS2_fS2_fjLj256EEEEELb1ELb1ELb0ELb1EEEvNS_9BwdParamsE)
        .other          _ZN10layer_norm13ln_bwd_kernelINS_13Kernel_traitsIf6__halffS2_fjLj7168ELj1ELj1ELj8ELj8ENS_18Kernel_traits_baseILj7168EfS2_fS2_fjLj256EEEEELb1ELb1ELb0ELb1EEEvNS_9BwdParamsE,@"STO_CUDA_ENTRY STV_DEFAULT"
_ZN10layer_norm13ln_bwd_kernelINS_13Kernel_traitsIf6__halffS2_fjLj7168ELj1ELj1ELj8ELj8ENS_18Kernel_traits_baseILj7168EfS2_fS2_fjLj256EEEEELb1ELb1ELb0ELb1EEEvNS_9BwdParamsE:
.text._ZN10layer_norm13ln_bwd_kernelINS_13Kernel_traitsIf6__halffS2_fjLj7168ELj1ELj1ELj8ELj8ENS_18Kernel_traits_baseILj7168EfS2_fS2_fjLj256EEEEELb1ELb1ELb0ELb1EEEvNS_9BwdParamsE:
        /* <DEDUP_REMOVED lines=62> */
.L_x_12126:
        /* <DEDUP_REMOVED lines=22> */
[----:B------:R-:W-:Y:S02]  /*0540*/  HFMA2.MMA R243, -RZ, RZ, 0, 0 ;  /* 0x00000000fff37435 */ /* 0x000fe400000001ff */
[----:B------:R-:W-:Y:S01]  /*0550*/  HFMA2.MMA R200, -RZ, RZ, 0, 0 ;  /* 0x00000000ffc87435 */ /* 0x000fe200000001ff */
[----:B------:R-:W5:Y:S01]  /*0560*/  LDG.E.128 R84, desc[UR4][R2.64+0x1000] ;  /* 0x0010000402547981 */ /* 0x000f62000c1e1d00 */
[----:B------:R-:W-:-:S03]  /*0570*/  ISETP.NE.AND.EX P0, PT, RZ, UR7, PT, P0 ;  /* 0x00000007ff007c0c */ /* 0x000fc6000bf05300 */
[----:B------:R-:W5:Y:S01]  /*0580*/  LDG.E.128 R80, desc[UR4][R2.64+0x2000] ;  /* 0x0020000402507981 */ /* 0x000f62000c1e1d00 */
[----:B------:R-:W-:-:S03]  /*0590*/  MOV R252, RZ ;  /* 0x000000ff00fc7202 */ /* 0x000fc60000000f00 */
        /* <DEDUP_REMOVED lines=47> */
[----:B01----:R-:W-:-:S07]  /*0890*/  CS2R R4, SRZ ;  /* 0x0000000000047805 */ /* 0x003fce000001ff00 */
.L_x_12129:
        /* <DEDUP_REMOVED lines=16> */
[C---:B------:R-:W-:Y:S01]  /*09a0*/  IADD3 R171, R198.reuse, 0x200, RZ ;  /* 0x00000200c6ab7810 */ /* 0x040fe20007ffe0ff */
[C-C-:B---3--:R-:W-:Y:S01]  /*09b0*/  IMAD.WIDE.U32 R188, R198.reuse, 0x8, R184.reuse ;  /* 0x00000008c6bc7825 */ /* 0x148fe200078e00b8 */
[C---:B------:R-:W-:Y:S02]  /*09c0*/  LEA R124, P1, R198.reuse, UR12, 0x4 ;  /* 0x0000000cc67c7c11 */ /* 0x040fe4000f8220ff */
[C---:B------:R-:W-:Y:S01]  /*09d0*/  IADD3 R173, R198.reuse, 0x100, RZ ;  /* 0x00000100c6ad7810 */ /* 0x040fe20007ffe0ff */
[----:B------:R-:W3:Y:S01]  /*09e0*/  LDG.E R203, desc[UR4][R126.64] ;  /* 0x000000047ecb7981 */ /* 0x000ee2000c1e1900 */
[C---:B------:R-:W-:Y:S02]  /*09f0*/  IADD3 R168, R198.reuse, 0x300, RZ ;  /* 0x00000300c6a87810 */ /* 0x040fe40007ffe0ff */
[C---:B------:R-:W-:Y:S02]  /*0a00*/  LEA.HI.X R125, R198.reuse, UR13, RZ, 0x4, P1 ;  /* 0x0000000dc67d7c11 */ /* 0x040fe400088f24ff */
[----:B------:R-:W-:Y:S01]  /*0a10*/  LEA R132, P2, R171, UR12, 0x4 ;  /* 0x0000000cab847c11 */ /* 0x000fe2000f8420ff */
[C-C-:B------:R-:W-:Y:S01]  /*0a20*/  IMAD.WIDE.U32 R186, R173.reuse, 0x8, R184.reuse ;  /* 0x00000008adba7825 */ /* 0x140fe200078e00b8 */
[----:B------:R-:W-:Y:S01]  /*0a30*/  IADD3 R166, R198, 0x400, RZ ;  /* 0x00000400c6a67810 */ /* 0x000fe20007ffe0ff */
[----:B------:R-:W3:Y:S01]  /*0a40*/  LDG.E.64 R188, desc[UR4][R188.64] ;  /* 0x00000004bcbc7981 */ /* 0x000ee2000c1e1b00 */
[----:B------:R-:W-:Y:S01]  /*0a50*/  LEA R128, P1, R173, UR12, 0x4 ;  /* 0x0000000cad807c11 */ /* 0x000fe2000f8220ff */
[C-C-:B------:R-:W-:Y:S01]  /*0a60*/  IMAD.WIDE.U32 R182, R171.reuse, 0x8, R184.reuse ;  /* 0x00000008abb67825 */ /* 0x140fe200078e00b8 */
[----:B------:R-:W-:Y:S01]  /*0a70*/  LEA.HI.X R133, R171, UR13, RZ, 0x4, P2 ;  /* 0x0000000dab857c11 */ /* 0x000fe200090f24ff */
[----:B------:R-:W3:Y:S01]  /*0a80*/  LDG.E.128 R124, desc[UR4][R124.64] ;  /* 0x000000047c7c7981 */ /* 0x000ee2000c1e1d00 */
[----:B------:R-:W-:Y:S01]  /*0a90*/  LEA R140, P2, R166, UR12, 0x4 ;  /* 0x0000000ca68c7c11 */ /* 0x000fe2000f8420ff */
[----:B------:R-:W-:Y:S01]  /*0aa0*/  IMAD.WIDE.U32 R180, R168, 0x8, R184 ;  /* 0x00000008a8b47825 */ /* 0x000fe200078e00b8 */
[----:B------:R-:W-:Y:S01]  /*0ab0*/  IADD3 R2, R198, 0x600, RZ ;  /* 0x00000600c6027810 */ /* 0x000fe20007ffe0ff */
[----:B------:R-:W3:Y:S02]  /*0ac0*/  LDG.E.64 R186, desc[UR4][R186.64] ;  /* 0x00000004baba7981 */ /* 0x000ee4000c1e1b00 */
[----:B----4-:R-:W-:Y:S01]  /*0ad0*/  IMAD.WIDE R162, R160, 0x4, R162 ;  /* 0x00000004a0a27825 */ /* 0x010fe200078e02a2 */
[----:B------:R-:W-:Y:S01]  /*0ae0*/  LEA.HI.X R129, R173, UR13, RZ, 0x4, P1 ;  /* 0x0000000dad817c11 */ /* 0x000fe200088f24ff */
[----:B------:R-:W4:Y:S02]  /*0af0*/  LDG.E.64 R182, desc[UR4][R182.64] ;  /* 0x00000004b6b67981 */ /* 0x000f24000c1e1b00 */
[----:B------:R-:W-:Y:S01]  /*0b00*/  IMAD.WIDE.U32 R178, R166, 0x8, R184 ;  /* 0x00000008a6b27825 */ /* 0x000fe200078e00b8 */
[----:B------:R-:W-:Y:S01]  /*0b10*/  LEA R136, P1, R168, UR12, 0x4 ;  /* 0x0000000ca8887c11 */ /* 0x000fe2000f8220ff */
[----:B------:R-:W4:Y:S01]  /*0b20*/  LDG.E.64 R180, desc[UR4][R180.64] ;  /* 0x00000004b4b47981 */ /* 0x000f22000c1e1b00 */
[----:B------:R-:W-:-:S02]  /*0b30*/  LEA.HI.X R141, R166, UR13, RZ, 0x4, P2 ;  /* 0x0000000da68d7c11 */ /* 0x000fc400090f24ff */
[----:B------:R-:W-:Y:S01]  /*0b40*/  LEA R148, P2, R2, UR12, 0x4 ;  /* 0x0000000c02947c11 */ /* 0x000fe2000f8420ff */
[----:B------:R1:W4:Y:S01]  /*0b50*/  LDG.E R0, desc[UR4][R162.64] ;  /* 0x00000004a2007981 */ /* 0x000322000c1e1900 */
[----:B------:R-:W-:-:S03]  /*0b60*/  LEA.HI.X R137, R168, UR13, RZ, 0x4, P1 ;  /* 0x0000000da8897c11 */ /* 0x000fc600088f24ff */
[----:B------:R-:W4:Y:S01]  /*0b70*/  LDG.E.64 R178, desc[UR4][R178.64] ;  /* 0x00000004b2b27981 */ /* 0x000f22000c1e1b00 */
[----:B------:R-:W-:-:S03]  /*0b80*/  LEA.HI.X R149, R2, UR13, RZ, 0x4, P2 ;  /* 0x0000000d02957c11 */ /* 0x000fc600090f24ff */
[----:B------:R-:W4:Y:S01]  /*0b90*/  LDG.E.128 R132, desc[UR4][R132.64] ;  /* 0x0000000484847981 */ /* 0x000f22000c1e1d00 */
[----:B------:R-:W-:-:S03]  /*0ba0*/  IADD3 R164, R198, 0x500, RZ ;  /* 0x00000500c6a47810 */ /* 0x000fc60007ffe0ff */
[----:B------:R-:W4:Y:S04]  /*0bb0*/  LDG.E.128 R136, desc[UR4][R136.64] ;  /* 0x0000000488887981 */ /* 0x000f28000c1e1d00 */
[----:B------:R-:W4:Y:S01]  /*0bc0*/  LDG.E.128 R148, desc[UR4][R148.64] ;  /* 0x0000000494947981 */ /* 0x000f22000c1e1d00 */
[C-C-:B------:R-:W-:Y:S01]  /*0bd0*/  IMAD.WIDE.U32 R176, R164.reuse, 0x8, R184.reuse ;  /* 0x00000008a4b07825 */ /* 0x140fe200078e00b8 */
[----:B------:R-:W-:Y:S02]  /*0be0*/  LEA R144, P1, R164, UR12, 0x4 ;  /* 0x0000000ca4907c11 */ /* 0x000fe4000f8220ff */
[----:B------:R-:W4:Y:S01]  /*0bf0*/  LDG.E.128 R128, desc[UR4][R128.64] ;  /* 0x0000000480807981 */ /* 0x000f22000c1e1d00 */
[----:B------:R-:W-:Y:S01]  /*0c00*/  IMAD.WIDE.U32 R184, R2, 0x8, R184 ;  /* 0x0000000802b87825 */ /* 0x000fe200078e00b8 */
[----:B------:R-:W-:-:S02]  /*0c10*/  LEA.HI.X R145, R164, UR13, RZ, 0x4, P1 ;  /* 0x0000000da4917c11 */ /* 0x000fc400088f24ff */
[----:B------:R-:W4:Y:S04]  /*0c20*/  LDG.E.64 R176, desc[UR4][R176.64] ;  /* 0x00000004b0b07981 */ /* 0x000f28000c1e1b00 */
[----:B------:R-:W4:Y:S04]  /*0c30*/  LDG.E.64 R184, desc[UR4][R184.64] ;  /* 0x00000004b8b87981 */ /* 0x000f28000c1e1b00 */
[----:B------:R-:W4:Y:S04]  /*0c40*/  LDG.E.128 R140, desc[UR4][R140.64] ;  /* 0x000000048c8c7981 */ /* 0x000f28000c1e1d00 */
[----:B------:R-:W4:Y:S01]  /*0c50*/  LDG.E.128 R144, desc[UR4][R144.64] ;  /* 0x0000000490907981 */ /* 0x000f22000c1e1d00 */
        /* <DEDUP_REMOVED lines=36> */
[-C--:B------:R-:W-:Y:S01]  /*0ea0*/  @P1 LEA R192, P3, R164, R174.reuse, 0x4 ;  /* 0x000000aea4c01211 */ /* 0x080fe200078620ff */
[----:B------:R3:W5:Y:S01]  /*0eb0*/  @P1 LDG.E.128 R108, desc[UR4][R190.64] ;  /* 0x00000004be6c1981 */ /* 0x000762000c1e1d00 */
[C---:B------:R-:W-:Y:S02]  /*0ec0*/  LEA.HI.X R197, R2.reuse, UR15, RZ, 0x2, P4 ;  /* 0x0000000f02c57c11 */ /* 0x040fe4000a0f14ff */
[----:B-1----:R-:W-:Y:S02]  /*0ed0*/  @P1 LEA R194, P4, R2, R174, 0x4 ;  /* 0x000000ae02c21211 */ /* 0x002fe400078820ff */
[----:B0-----:R-:W-:Y:S01]  /*0ee0*/  MOV R162, 0x3f800000 ;  /* 0x3f80000000a27802 */ /* 0x001fe20000000f00 */
[----:B------:R-:W5:Y:S01]  /*0ef0*/  LDG.E R161, desc[UR4][R196.64] ;  /* 0x00000004c4a17981 */ /* 0x000f62000c1e1900 */
[----:B------:R-:W-:-:S02]  /*0f00*/  @P1 LEA.HI.X R193, R164, R175, RZ, 0x4, P3 ;  /* 0x000000afa4c11211 */ /* 0x000fc400018f24ff */
[----:B------:R-:W-:Y:S02]  /*0f10*/  @P1 LEA.HI.X R195, R2, R175, RZ, 0x4, P4 ;  /* 0x000000af02c31211 */ /* 0x000fe400020f24ff */
[----:B------:R-:W-:Y:S01]  /*0f20*/  LOP3.LUT P4, RZ, R201, 0xff, RZ, 0xc0, !PT ;  /* 0x000000ffc9ff7812 */ /* 0x000fe2000788c0ff */
[----:B------:R0:W5:Y:S04]  /*0f30*/  @P1 LDG.E.128 R112, desc[UR4][R192.64] ;  /* 0x00000004c0701981 */ /* 0x000168000c1e1d00 */
[----:B------:R1:W5:Y:S01]  /*0f40*/  @P1 LDG.E.128 R116, desc[UR4][R194.64] ;  /* 0x00000004c2741981 */ /* 0x000362000c1e1d00 */
[----:B------:R-:W-:Y:S01]  /*0f50*/  LOP3.LUT P1, RZ, R230, 0x1f, RZ, 0xc0, !PT ;  /* 0x0000001fe6ff7812 */ /* 0x000fe2000782c0ff */
[----:B------:R-:W-:Y:S01]  /*0f60*/  UMOV UR6, 0xffffffff ;  /* 0xffffffff00067882 */ /* 0x000fe20000000000 */
[----:B--2---:R-:W-:Y:S01]  /*0f70*/  @P0 HADD2.F32 R162, -RZ, R202.H0_H0 ;  /* 0x200000caffa20230 */ /* 0x004fe20000004100 */
[----:B---3--:R-:W-:-:S02]  /*0f80*/  FSEL R219, R203, RZ, !P2 ;  /* 0x000000ffcbdb7208 */ /* 0x008fc40005000000 */
[----:B------:R-:W-:Y:S02]  /*0f90*/  MOV R202, R188 ;  /* 0x000000bc00ca7202 */ /* 0x000fe40000000f00 */
[--C-:B------:R-:W-:Y:S01]  /*0fa0*/  SHF.R.U64 R191, R188, 0x10, R189.reuse ;  /* 0x00000010bcbf7819 */ /* 0x100fe200000012bd */
[----:B------:R-:W-:Y:S01]  /*0fb0*/  FADD.FTZ R220, -R219, R124 ;  /* 0x0000007cdbdc7221 */ /* 0x000fe20000010100 */
[----:B------:R-:W-:Y:S01]  /*0fc0*/  MOV R201, R189 ;  /* 0x000000bd00c97202 */ /* 0x000fe20000000f00 */
[----:B------:R-:W-:Y:S01]  /*0fd0*/  HADD2.F32 R202, -RZ, R202.H0_H0 ;  /* 0x200000caffca7230 */ /* 0x000fe20000004100 */
[----:B------:R-:W-:Y:S01]  /*0fe0*/  SHF.R.U32.HI R214, RZ, 0x10, R189 ;  /* 0x00000010ffd67819 */ /* 0x000fe200000116bd */
[----:B------:R-:W-:Y:S01]  /*0ff0*/  HADD2.F32 R233, -RZ, R191.H0_H0 ;  /* 0x200000bfffe97230 */ /* 0x000fe20000004100 */
[----:B------:R-:W-:Y:S02]  /*1000*/  MOV R237, R186 ;  /* 0x000000ba00ed7202 */ /* 0x000fe40000000f00 */
[----:B------:R-:W-:-:S02]  /*1010*/  SHF.R.U64 R186, R186, 0x10, R187 ;  /* 0x00000010baba7819 */ /* 0x000fc400000012bb */
[----:B------:R-:W-:Y:S02]  /*1020*/  MOV R188, R187 ;  /* 0x000000bb00bc7202 */ /* 0x000fe40000000f00 */
[----:B------:R-:W-:Y:S02]  /*1030*/  SHF.R.U32.HI R189, RZ, 0x10, R187 ;  /* 0x00000010ffbd7819 */ /* 0x000fe400000116bb */
[----:B----4-:R-:W-:Y:S02]  /*1040*/  MOV R187, R183 ;  /* 0x000000b700bb7202 */ /* 0x010fe40000000f00 */
[----:B0-----:R-:W-:Y:S01]  /*1050*/  MOV R193, R180 ;  /* 0x000000b400c17202 */ /* 0x001fe20000000f00 */
[----:B------:R-:W-:Y:S01]  /*1060*/  FMUL.FTZ R191, R0, R220 ;  /* 0x000000dc00bf7220 */ /* 0x000fe20000410000 */
[----:B------:R-:W-:Y:S02]  /*1070*/  MOV R190, R182 ;  /* 0x000000b600be7202 */ /* 0x000fe40000000f00 */
[----:B------:R-:W-:Y:S01]  /*1080*/  SHF.R.U64 R180, R180, 0x10, R181 ;  /* 0x00000010b4b47819 */ /* 0x000fe200000012b5 */
[----:B------:R-:W-:Y:S01]  /*1090*/  FADD.FTZ R234, -R219, R126 ;  /* 0x0000007edbea7221 */ /* 0x000fe20000010100 */
[----:B------:R-:W-:-:S02]  /*10a0*/  SHF.R.U64 R182, R182, 0x10, R183 ;  /* 0x00000010b6b67819 */ /* 0x000fc400000012b7 */
[----:B-1----:R-:W-:Y:S01]  /*10b0*/  SHF.R.U64 R194, R178, 0x10, R179 ;  /* 0x00000010b2c27819 */ /* 0x002fe200000012b3 */
[----:B------:R-:W-:Y:S01]  /*10c0*/  FADD.FTZ R126, -R219, R133 ;  /* 0x00000085db7e7221 */ /* 0x000fe20000010100 */
[----:B------:R-:W-:Y:S01]  /*10d0*/  FADD.FTZ R32, R202, R32 ;  /* 0x00000020ca207221 */ /* 0x000fe20000010000 */
[-C--:B------:R-:W-:Y:S01]  /*10e0*/  FFMA.FTZ R4, R191, R202.reuse, R4 ;  /* 0x000000cabf047223 */ /* 0x080fe20000010004 */
[----:B------:R-:W-:Y:S01]  /*10f0*/  FMUL.FTZ R235, R88, R202 ;  /* 0x000000ca58eb7220 */ /* 0x000fe20000410000 */
[----:B------:R-:W-:Y:S01]  /*1100*/  FADD.FTZ R236, -R219, R125 ;  /* 0x0000007ddbec7221 */ /* 0x000fe20000010100 */
[----:B------:R-:W-:Y:S01]  /*1110*/  HADD2.F32 R202, -RZ, R187.H0_H0 ;  /* 0x200000bbffca7230 */ /* 0x000fe20000004100 */
[----:B------:R-:W-:Y:S01]  /*1120*/  MOV R197, R178 ;  /* 0x000000b200c57202 */ /* 0x000fe20000000f00 */
[----:B------:R-:W-:Y:S02]  /*1130*/  HADD2.F32 R201, -RZ, R201.H0_H0 ;  /* 0x200000c9ffc97230 */ /* 0x000fe40000004100 */
[----:B------:R-:W-:Y:S01]  /*1140*/  FMUL.FTZ R234, R0, R234 ;  /* 0x000000ea00ea7220 */ /* 0x000fe20000410000 */
[----:B------:R-:W-:-:S02]  /*1150*/  HADD2.F32 R220, -RZ, R189.H0_H0 ;  /* 0x200000bdffdc7230 */ /* 0x000fc40000004100 */
[----:B------:R-:W-:Y:S01]  /*1160*/  HADD2.F32 R187, -RZ, R180.H0_H0 ;  /* 0x200000b4ffbb7230 */ /* 0x000fe20000004100 */
[----:B------:R-:W-:Y:S01]  /*1170*/  SHF.R.U32.HI R196, RZ, 0x10, R181 ;  /* 0x00000010ffc47819 */ /* 0x000fe200000116b5 */
[----:B------:R-:W-:Y:S02]  /*1180*/  HADD2.F32 R189, -RZ, R182.H0_H0 ;  /* 0x200000b6ffbd7230 */ /* 0x000fe40000004100 */
[----:B------:R-:W-:Y:S02]  /*1190*/  HADD2.F32 R180, -RZ, R194.H0_H0 ;  /* 0x200000c2ffb47230 */ /* 0x000fe40000004100 */
[C---:B------:R-:W-:Y:S01]  /*11a0*/  FMUL.FTZ R194, R0.reuse, R126 ;  /* 0x0000007e00c27220 */ /* 0x040fe20000410000 */
[C---:B------:R-:W-:Y:S01]  /*11b0*/  FADD.FTZ R124, -R219.reuse, R139 ;  /* 0x0000008bdb7c7221 */ /* 0x040fe20000010100 */
[----:B------:R-:W-:Y:S01]  /*11c0*/  FMUL.FTZ R236, R0, R236 ;  /* 0x000000ec00ec7220 */ /* 0x000fe20000410000 */
[C---:B------:R-:W-:Y:S01]  /*11d0*/  FADD.FTZ R125, -R219.reuse, R134 ;  /* 0x00000086db7d7221 */ /* 0x040fe20000010100 */
        /* <DEDUP_REMOVED lines=16> */
[----:B------:R-:W-:Y:S01]  /*12e0*/  FFMA.FTZ R125, R191, R235, RZ ;  /* 0x000000ebbf7d7223 */ /* 0x000fe200000100ff */
[C---:B------:R-:W-:Y:S01]  /*12f0*/  FADD.FTZ R232, -R219.reuse, R127 ;  /* 0x0000007fdbe87221 */ /* 0x040fe20000010100 */
[----:B------:R-:W-:Y:S01]  /*1300*/  FADD.FTZ R127, -R219, R132 ;  /* 0x00000084db7f7221 */ /* 0x000fe20000010100 */
[----:B------:R-:W-:-:S02]  /*1310*/  HADD2.F32 R214, -RZ, R214.H0_H0 ;  /* 0x200000d6ffd67230 */ /* 0x000fc40000004100 */
[----:B------:R-:W-:Y:S01]  /*1320*/  FADD.FTZ R124, R124, R233 ;  /* 0x000000e97c7c7221 */ /* 0x000fe20000010000 */
[----:B------:R-:W-:Y:S02]  /*1330*/  HADD2.F32 R241, -RZ, R186.H0_H0 ;  /* 0x200000bafff17230 */ /* 0x000fe40000004100 */
[----:B------:R-:W-:Y:S01]  /*1340*/  FFMA.FTZ R125, R236, R233, R125 ;  /* 0x000000e9ec7d7223 */ /* 0x000fe2000001007d */
[----:B------:R-:W-:Y:S01]  /*1350*/  MOV R215, R177 ;  /* 0x000000b100d77202 */ /* 0x000fe20000000f00 */
[----:B------:R-:W-:Y:S01]  /*1360*/  HADD2.F32 R186, -RZ, R193.H0_H0 ;  /* 0x200000c1ffba7230 */ /* 0x000fe20000004100 */
[----:B------:R-:W-:Y:S01]  /*1370*/  MOV R203, R184 ;  /* 0x000000b800cb7202 */ /* 0x000fe20000000f00 */
[----:B------:R-:W-:Y:S02]  /*1380*/  HADD2.F32 R242, -RZ, R237.H0_H0 ;  /* 0x200000edfff27230 */ /* 0x000fe40000004100 */
[----:B------:R-:W-:Y:S01]  /*1390*/  FMUL.FTZ R193, R0, R127 ;  /* 0x0000007f00c17220 */ /* 0x000fe20000410000 */
[----:B------:R-:W-:Y:S01]  /*13a0*/  FMUL.FTZ R230, R91, R214 ;  /* 0x000000d65be67220 */ /* 0x000fe20000410000 */
[----:B------:R-:W-:Y:S01]  /*13b0*/  FADD.FTZ R127, R124, R231 ;  /* 0x000000e77c7f7221 */ /* 0x000fe20000010000 */
[----:B------:R-:W-:Y:S01]  /*13c0*/  SHF.R.U32.HI R216, RZ, 0x10, R179 ;  /* 0x00000010ffd87819 */ /* 0x000fe200000116b3 */
[C---:B------:R-:W-:Y:S01]  /*13d0*/  FADD.FTZ R128, -R219.reuse, R128 ;  /* 0x00000080db807221 */ /* 0x040fe20000010100 */
[----:B------:R-:W-:Y:S01]  /*13e0*/  FMUL.FTZ R232, R0, R232 ;  /* 0x000000e800e87220 */ /* 0x000fe20000410000 */
[----:B------:R-:W-:Y:S01]  /*13f0*/  FFMA.FTZ R125, R234, R231, R125 ;  /* 0x000000e7ea7d7223 */ /* 0x000fe2000001007d */
[----:B------:R-:W-:Y:S01]  /*1400*/  SHF.R.U32.HI R192, RZ, 0x10, R183 ;  /* 0x00000010ffc07819 */ /* 0x000fe200000116b7 */
[C---:B------:R-:W-:Y:S01]  /*1410*/  FADD.FTZ R130, -R219.reuse, R130 ;  /* 0x00000082db827221 */ /* 0x040fe20000010100 */
[----:B------:R-:W-:Y:S01]  /*1420*/  MOV R195, R179 ;  /* 0x000000b300c37202 */ /* 0x000fe20000000f00 */
[----:B------:R-:W-:Y:S01]  /*1430*/  HADD2.F32 R240, -RZ, R215.H0_H0 ;  /* 0x200000d7fff07230 */ /* 0x000fe20000004100 */
[----:B------:R-:W-:Y:S01]  /*1440*/  MOV R217, R176 ;  /* 0x000000b000d97202 */ /* 0x000fe20000000f00 */
[C---:B------:R-:W-:Y:S01]  /*1450*/  FADD.FTZ R178, -R219.reuse, R143 ;  /* 0x0000008fdbb27221 */ /* 0x040fe20000010100 */
[----:B------:R-:W-:Y:S01]  /*1460*/  MOV R183, R181 ;  /* 0x000000b500b77202 */ /* 0x000fe20000000f00 */
[C---:B------:R-:W-:Y:S01]  /*1470*/  FADD.FTZ R181, -R219.reuse, R141 ;  /* 0x0000008ddbb57221 */ /* 0x040fe20000010100 */
[----:B------:R-:W-:Y:S01]  /*1480*/  SHF.R.U64 R179, R176, 0x10, R177 ;  /* 0x00000010b0b37819 */ /* 0x000fe200000012b1 */
[----:B------:R-:W-:Y:S01]  /*1490*/  FADD.FTZ R176, -R219, R140 ;  /* 0x0000008cdbb07221 */ /* 0x000fe20000010100 */
[----:B------:R-:W-:-:S02]  /*14a0*/  HADD2.F32 R182, -RZ, R203.H0_H0 ;  /* 0x200000cbffb67230 */ /* 0x000fc40000004100 */
[----:B------:R-:W-:Y:S01]  /*14b0*/  FMUL.FTZ R215, R84, R242 ;  /* 0x000000f254d77220 */ /* 0x000fe20000410000 */
[----:B------:R-:W-:Y:S01]  /*14c0*/  FADD.FTZ R124, R127, R230 ;  /* 0x000000e67f7c7221 */ /* 0x000fe20000010000 */
        /* <DEDUP_REMOVED lines=16> */
[----:B------:R-:W-:Y:S01]  /*15d0*/  FFMA.FTZ R126, R232, R230, R125 ;  /* 0x000000e6e87e7223 */ /* 0x000fe2000001007d */
[----:B------:R-:W-:-:S02]  /*15e0*/  HADD2.F32 R219, -RZ, R188.H0_H0 ;  /* 0x200000bcffdb7230 */ /* 0x000fc40000004100 */
[----:B------:R-:W-:Y:S02]  /*15f0*/  HADD2.F32 R149, -RZ, R216.H0_H0 ;  /* 0x200000d8ff957230 */ /* 0x000fe40000004100 */
        /* <DEDUP_REMOVED lines=36> */
[----:B------:R-:W-:Y:S01]  /*1840*/  SHF.R.U32.HI R185, RZ, 0x10, R185 ;  /* 0x00000010ffb97819 */ /* 0x000fe200000116b9 */
[----:B------:R-:W-:Y:S01]  /*1850*/  FADD.FTZ R200, R192, R200 ;  /* 0x000000c8c0c87221 */ /* 0x000fe20000010000 */
[-C--:B------:R-:W-:Y:S01]  /*1860*/  FFMA.FTZ R13, R201, R192.reuse, R13 ;  /* 0x000000c0c90d7223 */ /* 0x080fe2000001000d */
[----:B------:R-:W-:Y:S01]  /*1870*/  FMUL.FTZ R192, R83, R192 ;  /* 0x000000c053c07220 */ /* 0x000fe20000410000 */
[----:B------:R-:W-:Y:S01]  /*1880*/  FADD.FTZ R127, R127, R202 ;  /* 0x000000ca7f7f7221 */ /* 0x000fe20000010000 */
[----:B------:R-:W-:-:S02]  /*1890*/  HADD2.F32 R188, -RZ, R183.H0_H0 ;  /* 0x200000b7ffbc7230 */ /* 0x000fc40000004100 */
        /* <DEDUP_REMOVED lines=88> */
[----:B------:R-:W-:Y:S01]  /*1e20*/  FFMA.FTZ R125, R133, R137, R126 ;  /* 0x00000089857d7223 */ /* 0x000fe2000001007e */
        /* <DEDUP_REMOVED lines=41> */
.L_x_12140:
        /* <DEDUP_REMOVED lines=8> */
[----:B------:R-:W-:Y:S01]  /*2140*/  SHF.L.U32 R240, R198, 0x3, RZ ;  /* 0x00000003c6f07819 */ /* 0x000fe200000006ff */
[----:B------:R-:W4:Y:S01]  /*2150*/  LDL.LU R241, [R1+0x20] ;  /* 0x0000200001f17983 */ /* 0x000f220000300800 */
[----:B------:R-:W-:-:S02]  /*2160*/  SHF.R.U32.HI R237, RZ, 0x1d, R198 ;  /* 0x0000001dffed7819 */ /* 0x000fc400000116c6 */
        /* <DEDUP_REMOVED lines=43> */
[----:B------:R-:W-:Y:S01]  /*2420*/  @P2 LEA R128, P5, R198, UR20, 0x4 ;  /* 0x00000014c6802c11 */ /* 0x000fe2000f8a20ff */
[----:B------:R-:W-:Y:S01]  /*2430*/  FMUL.FTZ R175, R0, R175 ;  /* 0x000000af00af7220 */ /* 0x000fe20000410000 */
[----:B-----5:R-:W-:Y:S01]  /*2440*/  LOP3.LUT P6, RZ, R172, 0xff, RZ, 0xc0, !PT ;  /* 0x000000ffacff7812 */ /* 0x020fe200078cc0ff */
[C---:B------:R-:W-:Y:S01]  /*2450*/  FMUL.FTZ R131, R0.reuse, R131 ;  /* 0x0000008300837220 */ /* 0x040fe20000410000 */
[C---:B------:R-:W-:Y:S01]  /*2460*/  FMUL.FTZ R230, R0.reuse, R231 ;  /* 0x000000e700e67220 */ /* 0x040fe20000410000 */
[----:B------:R-:W-:Y:S01]  /*2470*/  FMUL.FTZ R130, R0, R125 ;  /* 0x0000007d00827220 */ /* 0x000fe20000410000 */
[----:B------:R-:W-:-:S02]  /*2480*/  @P2 LEA.HI.X R129, R198, UR21, RZ, 0x4, P5 ;  /* 0x00000015c6812c11 */ /* 0x000fc4000a8f24ff */
[----:B------:R-:W-:Y:S01]  /*2490*/  ISETP.NE.U32.AND P3, PT, RZ, UR20, PT ;  /* 0x00000014ff007c0c */ /* 0x000fe2000bf65070 */
[-C--:B------:R-:W-:Y:S01]  /*24a0*/  FFMA.FTZ R214, R214, R182.reuse, R174 ;  /* 0x000000b6d6d67223 */ /* 0x080fe200000100ae */
[----:B------:R-:W-:Y:S01]  /*24b0*/  LOP3.LUT P5, RZ, R172, 0xff00, RZ, 0xc0, !PT ;  /* 0x0000ff00acff7812 */ /* 0x000fe200078ac0ff */
[----:B------:R-:W-:Y:S01]  /*24c0*/  @P1 FADD.FTZ R175, R92, R175 ;  /* 0x000000af5caf1221 */ /* 0x000fe20000010000 */
[----:B------:R-:W-:Y:S01]  /*24d0*/  @P1 FADD.FTZ R131, R93, R131 ;  /* 0x000000835d831221 */ /* 0x000fe20000010000 */
[----:B------:R-:W-:Y:S01]  /*24e0*/  @P1 FADD.FTZ R230, R94, R230 ;  /* 0x000000e65ee61221 */ /* 0x000fe20000010000 */
[----:B------:R-:W-:Y:S01]  /*24f0*/  @P1 FADD.FTZ R130, R95, R130 ;  /* 0x000000825f821221 */ /* 0x000fe20000010000 */
[----:B------:R-:W-:Y:S01]  /*2500*/  ISETP.NE.AND.EX P3, PT, RZ, UR21, PT, P3 ;  /* 0x00000015ff007c0c */ /* 0x000fe2000bf65330 */
[-CC-:B------:R-:W-:Y:S01]  /*2510*/  FFMA.FTZ R216, R216, R182.reuse, R174.reuse ;  /* 0x000000b6d8d87223 */ /* 0x180fe200000100ae */
        /* <DEDUP_REMOVED lines=9> */
[-C--:B------:R-:W-:Y:S01]  /*25b0*/  FMUL.FTZ R131, R131, R162.reuse ;  /* 0x000000a283837220 */ /* 0x080fe20000410000 */
[----:B------:R-:W-:Y:S01]  /*25c0*/  FMUL.FTZ R191, R175, R162 ;  /* 0x000000a2afbf7220 */ /* 0x000fe20000410000 */
[----:B------:R-:W-:Y:S01]  /*25d0*/  HFMA2.MMA R175, -RZ, RZ, 0, 0 ;  /* 0x00000000ffaf7435 */ /* 0x000fe200000001ff */
[-CC-:B------:R-:W-:Y:S01]  /*25e0*/  FFMA.FTZ R178, R178, R182.reuse, R174.reuse ;  /* 0x000000b6b2b27223 */ /* 0x180fe200000100ae */
[----:B------:R0:W-:Y:S01]  /*25f0*/  @P2 STG.E.128 desc[UR4][R128.64], R124 ;  /* 0x0000007c80002986 */ /* 0x0001e2000c101d04 */
[----:B------:R-:W-:Y:S01]  /*2600*/  FMUL.FTZ R191, R191, UR17 ;  /* 0x00000011bfbf7c20 */ /* 0x000fe20008410000 */
[-CC-:B------:R-:W-:Y:S01]  /*2610*/  FFMA.FTZ R151, R151, R182.reuse, R174.reuse ;  /* 0x000000b697977223 */ /* 0x180fe200000100ae */
[-CC-:B------:R-:W-:Y:S01]  /*2620*/  FFMA.FTZ R149, R149, R182.reuse, R174.reuse ;  /* 0x000000b695957223 */ /* 0x180fe200000100ae */
[-CC-:B------:R-:W-:Y:S01]  /*2630*/  FFMA.FTZ R140, R140, R182.reuse, R174.reuse ;  /* 0x000000b68c8c7223 */ /* 0x180fe200000100ae */
[----:B------:R-:W-:Y:S01]  /*2640*/  FFMA.FTZ R141, R141, R182, R174 ;  /* 0x000000b68d8d7223 */ /* 0x000fe200000100ae */
[----:B------:R-:W3:Y:S01]  /*2650*/  LDL.LU R235, [R1+0x18] ;  /* 0x0000180001eb7983 */ /* 0x000ee20000300800 */
[----:B0-----:R-:W-:Y:S01]  /*2660*/  FMUL.FTZ R126, R131, UR17 ;  /* 0x00000011837e7c20 */ /* 0x001fe20008410000 */
[----:B------:R-:W-:Y:S01]  /*2670*/  FMUL.FTZ R131, R60, R191 ;  /* 0x000000bf3c837220 */ /* 0x000fe20000410000 */
[----:B--2---:R-:W-:Y:S01]  /*2680*/  @P6 MOV R198, R146 ;  /* 0x0000009200c66202 */ /* 0x004fe20000000f00 */
[----:B------:R-:W-:Y:S01]  /*2690*/  FADD.FTZ R219, R219, -R216 ;  /* 0x800000d8dbdb7221 */ /* 0x000fe20000010000 */
[----:B------:R-:W-:Y:S01]  /*26a0*/  @P5 SHF.R.U64 R146, R146, 0x10, R147 ;  /* 0x0000001092925819 */ /* 0x000fe20000001293 */
[----:B------:R-:W-:Y:S01]  /*26b0*/  FMUL.FTZ R232, R61, R126 ;  /* 0x0000007e3de87220 */ /* 0x000fe20000410000 */
[----:B------:R-:W-:Y:S01]  /*26c0*/  FADD.FTZ R197, R197, -R194 ;  /* 0x800000c2c5c57221 */ /* 0x000fe20000010000 */
[----:B------:R-:W-:-:S02]  /*26d0*/  @P6 HADD2.F32 R198, -RZ, R198.H0_H0 ;  /* 0x200000c6ffc66230 */ /* 0x000fc40000004100 */
[----:B------:R-:W-:Y:S01]  /*26e0*/  FADD.FTZ R201, R192, -R201 ;  /* 0x800000c9c0c97221 */ /* 0x000fe20000010000 */
[----:B------:R-:W-:Y:S01]  /*26f0*/  @P5 HADD2.F32 R125, -RZ, R146.H0_H0 ;  /* 0x20000092ff7d5230 */ /* 0x000fe20000004100 */
[----:B------:R-:W-:Y:S01]  /*2700*/  FSEL R232, R232, RZ, P5 ;  /* 0x000000ffe8e87208 */ /* 0x000fe20002800000 */
[----:B------:R-:W-:Y:S01]  /*2710*/  FADD.FTZ R187, R187, -R184 ;  /* 0x800000b8bbbb7221 */ /* 0x000fe20000010000 */
[----:B------:R-:W-:Y:S01]  /*2720*/  @P6 FMUL.FTZ R175, R191, R198 ;  /* 0x000000c6bfaf6220 */ /* 0x000fe20000410000 */
[----:B------:R-:W-:Y:S01]  /*2730*/  MOV R191, RZ ;  /* 0x000000ff00bf7202 */ /* 0x000fe20000000f00 */
[----:B------:R-:W-:Y:S01]  /*2740*/  @P5 FMUL.FTZ R191, R126, R125 ;  /* 0x0000007d7ebf5220 */ /* 0x000fe20000410000 */
[----:B------:R-:W-:Y:S01]  /*2750*/  @P2 LEA R128, P5, R173, UR20, 0x4 ;  /* 0x00000014ad802c11 */ /* 0x000fe2000f8a20ff */
[-C--:B------:R-:W-:Y:S01]  /*2760*/  FMUL.FTZ R198, R230, R162.reuse ;  /* 0x000000a2e6c67220 */ /* 0x080fe20000410000 */
[----:B------:R-:W-:Y:S01]  /*2770*/  FSEL R131, R131, RZ, P6 ;  /* 0x000000ff83837208 */ /* 0x000fe20003000000 */
[----:B------:R-:W-:Y:S01]  /*2780*/  FADD.FTZ R189, R190, -R189 ;  /* 0x800000bdbebd7221 */ /* 0x000fe20000010000 */
[----:B------:R-:W-:Y:S01]  /*2790*/  IADD3 R124, P6, R240, UR22, RZ ;  /* 0x00000016f07c7c10 */ /* 0x000fe2000ffde0ff */
[----:B------:R-:W-:Y:S01]  /*27a0*/  FADD.FTZ R181, R180, -R181 ;  /* 0x800000b5b4b57221 */ /* 0x000fe20000010000 */
[----:B------:R-:W-:Y:S01]  /*27b0*/  SHF.L.U32 R230, R173, 0x3, RZ ;  /* 0x00000003ade67819 */ /* 0x000fe200000006ff */
[----:B------:R-:W-:Y:S01]  /*27c0*/  FADD.FTZ R179, R179, -R178 ;  /* 0x800000b2b3b37221 */ /* 0x000fe20000010000 */
[----:B------:R-:W-:Y:S01]  /*27d0*/  SHF.R.U32.HI R146, RZ, 0x1d, R173 ;  /* 0x0000001dff927819 */ /* 0x000fe200000116ad */
[----:B------:R-:W-:Y:S01]  /*27e0*/  FADD.FTZ R151, R150, -R151 ;  /* 0x8000009796977221 */ /* 0x000fe20000010000 */
[----:B------:R-:W-:Y:S01]  /*27f0*/  @P2 LEA.HI.X R129, R173, UR21, RZ, 0x4, P5 ;  /* 0x00000015ad812c11 */ /* 0x000fe2000a8f24ff */
[----:B------:R-:W-:Y:S01]  /*2800*/  FMUL.FTZ R173, R130, R162 ;  /* 0x000000a282ad7220 */ /* 0x000fe20000410000 */
[----:B------:R-:W-:Y:S01]  /*2810*/  IADD3.X R125, R237, UR23, RZ, P6, !PT ;  /* 0x00000017ed7d7c10 */ /* 0x000fe2000b7fe4ff */
[----:B------:R-:W-:Y:S01]  /*2820*/  FADD.FTZ R149, R148, -R149 ;  /* 0x8000009594957221 */ /* 0x000fe20000010000 */
[----:B------:R-:W-:Y:S01]  /*2830*/  IADD3 R126, P6, R230, UR18, RZ ;  /* 0x00000012e67e7c10 */ /* 0x000fe2000ffde0ff */
[----:B------:R-:W-:Y:S01]  /*2840*/  FMUL.FTZ R173, R173, UR17 ;  /* 0x00000011adad7c20 */ /* 0x000fe20008410000 */
[----:B------:R-:W-:Y:S01]  /*2850*/  FMUL.FTZ R198, R198, UR17 ;  /* 0x00000011c6c67c20 */ /* 0x000fe20008410000 */
[----:B------:R-:W-:Y:S01]  /*2860*/  LOP3.LUT P5, RZ, R172, 0xff000000, RZ, 0xc0, !PT ;  /* 0xff000000acff7812 */ /* 0x000fe200078ac0ff */
[----:B------:R-:W-:Y:S01]  /*2870*/  FADD.FTZ R141, R142, -R141 ;  /* 0x8000008d8e8d7221 */ /* 0x000fe20000010000 */
[----:B------:R-:W-:Y:S01]  /*2880*/  IADD3.X R127, R146, UR19, RZ, P6, !PT ;  /* 0x00000013927f7c10 */ /* 0x000fe2000b7fe4ff */
[----:B------:R-:W-:Y:S01]  /*2890*/  FMUL.FTZ R130, R63, R173 ;  /* 0x000000ad3f827220 */ /* 0x000fe20000410000 */
[----:B------:R-:W-:Y:S01]  /*28a0*/  LOP3.LUT P6, RZ, R172, 0xff0000, RZ, 0xc0, !PT ;  /* 0x00ff0000acff7812 */ /* 0x000fe200078cc0ff */
[----:B------:R-:W-:Y:S01]  /*28b0*/  FMUL.FTZ R172, R62, R198 ;  /* 0x000000c63eac7220 */ /* 0x000fe20000410000 */
[----:B------:R-:W2:Y:S02]  /*28c0*/  LDL.LU R236, [R1+0x1c] ;  /* 0x00001c0001ec7983 */ /* 0x000ea40000300800 */
[----:B------:R-:W-:Y:S01]  /*28d0*/  FSEL R130, R130, RZ, P5 ;  /* 0x000000ff82827208 */ /* 0x000fe20002800000 */
[----:B------:R-:W-:Y:S01]  /*28e0*/  F2F.F16.F32 R232, R232 ;  /* 0x000000e800e87304 */ /* 0x000fe20000200800 */
[----:B------:R-:W-:Y:S01]  /*28f0*/  FSEL R172, R172, RZ, P6 ;  /* 0x000000ffacac7208 */ /* 0x000fe20003000000 */
[----:B------:R-:W-:-:S02]  /*2900*/  HFMA2.MMA R194, -RZ, RZ, 0, 0 ;  /* 0x00000000ffc27435 */ /* 0x000fc400000001ff */
[----:B------:R-:W-:Y:S01]  /*2910*/  HFMA2.MMA R192, -RZ, RZ, 0, 0 ;  /* 0x00000000ffc07435 */ /* 0x000fe200000001ff */
[----:B------:R-:W-:Y:S01]  /*2920*/  FMUL.FTZ R180, R0, R179 ;  /* 0x000000b300b47220 */ /* 0x000fe20000410000 */
[----:B------:R-:W-:Y:S01]  /*2930*/  SHF.R.U32.HI R178, RZ, 0x1d, R164 ;  /* 0x0000001dffb27819 */ /* 0x000fe200000116a4 */
[----:B------:R-:W-:Y:S01]  /*2940*/  HFMA2.MMA R148, -RZ, RZ, 0, 0 ;  /* 0x00000000ff947435 */ /* 0x000fe200000001ff */
[----:B------:R-:W0:Y:S01]  /*2950*/  F2F.F16.F32 R233, R130 ;  /* 0x0000008200e97304 */ /* 0x000e220000200800 */
[----:B------:R-:W4:Y:S07]  /*2960*/  LDL.LU R234, [R1+0x10] ;  /* 0x0000100001ea7983 */ /* 0x000f2e0000300800 */
[----:B------:R-:W1:Y:S01]  /*2970*/  F2F.F16.F32 R231, R172 ;  /* 0x000000ac00e77304 */ /* 0x000e620000200800 */
[----:B------:R-:W-:Y:S01]  /*2980*/  @P1 FADD.FTZ R180, R111, R180 ;  /* 0x000000b46fb41221 */ /* 0x000fe20000010000 */
[----:B------:R-:W3:Y:S04]  /*2990*/  LDL.LU R240, [R1+0x14] ;  /* 0x0000140001f07983 */ /* 0x000ee80000300800 */
[----:B------:R-:W2:Y:S02]  /*29a0*/  LDL.LU R237, [R1+0x8] ;  /* 0x0000080001ed7983 */ /* 0x000ea40000300800 */
[----:B------:R1:W1:Y:S01]  /*29b0*/  F2F.F16.F32 R172, R131 ;  /* 0x0000008300ac7304 */ /* 0x0002620000200800 */
[----:B0-----:R-:W-:Y:S01]  /*29c0*/  SHF.L.U32 R233, R233, 0x10, RZ ;  /* 0x00000010e9e97819 */ /* 0x001fe200000006ff */
[----:B-1----:R-:W-:-:S02]  /*29d0*/  IMAD.WIDE.U32 R130, R232, 0x10000, RZ ;  /* 0x00010000e8827825 */ /* 0x002fc400078e00ff */
[----:B------:R-:W2:Y:S03]  /*29e0*/  LDL.LU R232, [R1+0xc] ;  /* 0x00000c0001e87983 */ /* 0x000ea60000300800 */
[----:B------:R-:W-:Y:S02]  /*29f0*/  LOP3.LUT R131, R131, R233, R231, 0xfe, !PT ;  /* 0x000000e983837212 */ /* 0x000fe400078efee7 */
[----:B------:R-:W-:Y:S01]  /*2a00*/  LOP3.LUT R130, R130, R172, RZ, 0xfc, !PT ;  /* 0x000000ac82827212 */ /* 0x000fe200078efcff */
[----:B------:R-:W2:Y:S04]  /*2a10*/  LDL.LU R233, [R1] ;  /* 0x0000000001e97983 */ /* 0x000ea80000300800 */
[----:B------:R0:W-:Y:S04]  /*2a20*/  STG.E.64 desc[UR4][R124.64], R130 ;  /* 0x000000827c007986 */ /* 0x0001e8000c101b04 */
[----:B0-----:R0:W4:Y:S01]  /*2a30*/  LDG.E.64 R130, desc[UR4][R126.64] ;  /* 0x000000047e827981 */ /* 0x001122000c1e1b00 */
[----:B------:R-:W-:Y:S01]  /*2a40*/  FFMA.FTZ R172, R203, R182, R174 ;  /* 0x000000b6cbac7223 */ /* 0x000fe200000100ae */
[----:B------:R-:W-:-:S03]  /*2a50*/  FADD.FTZ R203, R217, -R214 ;  /* 0x800000d6d9cb7221 */ /* 0x000fc60000010000 */
[----:B------:R-:W-:Y:S01]  /*2a60*/  FADD.FTZ R215, R215, -R172 ;  /* 0x800000acd7d77221 */ /* 0x000fe20000010000 */
[----:B------:R-:W-:Y:S01]  /*2a70*/  @P6 MOV R172, R147 ;  /* 0x0000009300ac6202 */ /* 0x000fe20000000f00 */
[----:B------:R-:W-:Y:S01]  /*2a80*/  FFMA.FTZ R217, R218, R182, R174 ;  /* 0x000000b6dad97223 */ /* 0x000fe200000100ae */
[----:B------:R-:W-:-:S03]  /*2a90*/  FMUL.FTZ R216, R0, R203 ;  /* 0x000000cb00d87220 */ /* 0x000fc60000410000 */
[----:B------:R-:W-:Y:S01]  /*2aa0*/  @P6 HADD2.F32 R203, -RZ, R172.H0_H0 ;  /* 0x200000acffcb6230 */ /* 0x000fe20000004100 */
        /* <DEDUP_REMOVED lines=8> */
[----:B------:R-:W2:Y:S01]  /*2b30*/  LDL.LU R220, [R1+0x4] ;  /* 0x0000040001dc7983 */ /* 0x000ea20000300800 */
[----:B------:R-:W-:Y:S01]  /*2b40*/  LOP3.LUT P6, RZ, R170, 0xff, RZ, 0xc0, !PT ;  /* 0x000000ffaaff7812 */ /* 0x000fe200078cc0ff */
[----:B------:R-:W-:Y:S01]  /*2b50*/  @P1 FADD.FTZ R217, R96, R217 ;  /* 0x000000d960d91221 */ /* 0x000fe20000010000 */
[----:B------:R-:W-:Y:S01]  /*2b60*/  @P1 FADD.FTZ R214, R98, R214 ;  /* 0x000000d662d61221 */ /* 0x000fe20000010000 */
[----:B------:R-:W-:Y:S01]  /*2b70*/  @P1 FADD.FTZ R215, R99, R215 ;  /* 0x000000d763d71221 */ /* 0x000fe20000010000 */
[----:B------:R-:W-:Y:S01]  /*2b80*/  @P5 HADD2.F32 R198, -RZ, R198.H0_H0 ;  /* 0x200000c6ffc65230 */ /* 0x000fe20000004100 */
[----:B------:R-:W-:-:S02]  /*2b90*/  SEL R125, R216, R121, P3 ;  /* 0x00000079d87d7207 */ /* 0x000fc40001800000 */
[----:B------:R-:W-:Y:S02]  /*2ba0*/  SEL R124, R217, R120, P3 ;  /* 0x00000078d97c7207 */ /* 0x000fe40001800000 */
[----:B0-----:R-:W-:Y:S02]  /*2bb0*/  SEL R126, R214, R122, P3 ;  /* 0x0000007ad67e7207 */ /* 0x001fe40001800000 */
[----:B------:R-:W-:Y:S02]  /*2bc0*/  SEL R127, R215, R123, P3 ;  /* 0x0000007bd77f7207 */ /* 0x000fe40001800000 */
[----:B------:R-:W-:Y:S01]  /*2bd0*/  MOV R203, RZ ;  /* 0x000000ff00cb7202 */ /* 0x000fe20000000f00 */
[----:B------:R-:W-:Y:S01]  /*2be0*/  @P5 FMUL.FTZ R203, R173, R198 ;  /* 0x000000c6adcb5220 */ /* 0x000fe20000410000 */
[----:B------:R-:W-:Y:S01]  /*2bf0*/  LOP3.LUT P5, RZ, R170, 0xff00, RZ, 0xc0, !PT ;  /* 0x0000ff00aaff7812 */ /* 0x000fe200078ac0ff */
[----:B------:R0:W-:Y:S01]  /*2c00*/  @P2 STG.E.128 desc[UR4][R128.64], R124 ;  /* 0x0000007c80002986 */ /* 0x0001e2000c101d04 */
[----:B------:R-:W-:Y:S01]  /*2c10*/  FMUL.FTZ R217, R217, R162 ;  /* 0x000000a2d9d97220 */ /* 0x000fe20000410000 */
[----:B------:R-:W-:-:S03]  /*2c20*/  HFMA2.MMA R198, -RZ, RZ, 0, 0 ;  /* 0x00000000ffc67435 */ /* 0x000fc600000001ff */
[----:B------:R-:W-:Y:S01]  /*2c30*/  FMUL.FTZ R217, R217, UR17 ;  /* 0x00000011d9d97c20 */ /* 0x000fe20008410000 */
[----:B------:R-:W-:Y:S01]  /*2c40*/  FMUL.FTZ R216, R216, R162 ;  /* 0x000000a2d8d87220 */ /* 0x000fe20000410000 */
[----:B------:R-:W-:Y:S02]  /*2c50*/  MOV R173, RZ ;  /* 0x000000ff00ad7202 */ /* 0x000fe40000000f00 */
[----:B------:R-:W-:Y:S01]  /*2c60*/  SHF.L.U32 R147, R171, 0x3, RZ ;  /* 0x00000003ab937819 */ /* 0x000fe200000006ff */
[----:B0-----:R-:W-:Y:S01]  /*2c70*/  FMUL.FTZ R125, R216, UR17 ;  /* 0x00000011d87d7c20 */ /* 0x001fe20008410000 */
[----:B------:R-:W-:-:S05]  /*2c80*/  FMUL.FTZ R216, R56, R217 ;  /* 0x000000d938d87220 */ /* 0x000fca0000410000 */
[----:B------:R-:W-:Y:S02]  /*2c90*/  FSEL R216, R216, RZ, P6 ;  /* 0x000000ffd8d87208 */ /* 0x000fe40003000000 */
[----:B----4-:R-:W-:-:S05]  /*2ca0*/  @P6 MOV R124, R130 ;  /* 0x00000082007c6202 */ /* 0x010fca0000000f00 */
[----:B------:R-:W-:-:S05]  /*2cb0*/  @P6 HADD2.F32 R124, -RZ, R124.H0_H0 ;  /* 0x2000007cff7c6230 */ /* 0x000fca0000004100 */
[----:B------:R-:W-:Y:S01]  /*2cc0*/  @P6 FMUL.FTZ R198, R217, R124 ;  /* 0x0000007cd9c66220 */ /* 0x000fe20000410000 */
[----:B------:R-:W-:-:S05]  /*2cd0*/  @P5 SHF.R.U64 R124, R130, 0x10, R131 ;  /* 0x00000010827c5819 */ /* 0x000fca0000001283 */
[----:B------:R-:W-:Y:S01]  /*2ce0*/  @P5 HADD2.F32 R124, -RZ, R124.H0_H0 ;  /* 0x2000007cff7c5230 */ /* 0x000fe20000004100 */
[----:B------:R-:W-:-:S04]  /*2cf0*/  IADD3 R126, P6, R230, UR22, RZ ;  /* 0x00000016e67e7c10 */ /* 0x000fc8000ffde0ff */
        /* <DEDUP_REMOVED lines=17> */
[----:B------:R-:W0:Y:S08]  /*2e10*/  F2F.F16.F32 R128, R128 ;  /* 0x0000008000807304 */ /* 0x000e300000200800 */
[----:B------:R-:W1:Y:S08]  /*2e20*/  F2F.F16.F32 R214, R214 ;  /* 0x000000d600d67304 */ /* 0x000e700000200800 */
[----:B------:R-:W4:Y:S08]  /*2e30*/  F2F.F16.F32 R215, R215 ;  /* 0x000000d700d77304 */ /* 0x000f300000200800 */
[----:B------:R-:W3:Y:S01]  /*2e40*/  F2F.F16.F32 R217, R216 ;  /* 0x000000d800d97304 */ /* 0x000ee20000200800 */
[----:B0-----:R-:W-:Y:S01]  /*2e50*/  IMAD.WIDE.U32 R128, R128, 0x10000, RZ ;  /* 0x0001000080807825 */ /* 0x001fe200078e00ff */
[----:B-1----:R-:W-:-:S04]  /*2e60*/  SHF.L.U32 R218, R214, 0x10, RZ ;  /* 0x00000010d6da7819 */ /* 0x002fc800000006ff */
[----:B----4-:R-:W-:Y:S02]  /*2e70*/  LOP3.LUT R129, R129, R218, R215, 0xfe, !PT ;  /* 0x000000da81817212 */ /* 0x010fe400078efed7 */
[----:B---3--:R-:W-:-:S05]  /*2e80*/  LOP3.LUT R128, R128, R217, RZ, 0xfc, !PT ;  /* 0x000000d980807212 */ /* 0x008fca00078efcff */
[----:B------:R0:W-:Y:S04]  /*2e90*/  STG.E.64 desc[UR4][R126.64], R128 ;  /* 0x000000807e007986 */ /* 0x0001e8000c101b04 */
[----:B0-----:R0:W3:Y:S01]  /*2ea0*/  LDG.E.64 R128, desc[UR4][R124.64] ;  /* 0x000000047c807981 */ /* 0x0010e2000c1e1b00 */
[----:B------:R-:W-:Y:S01]  /*2eb0*/  FFMA.FTZ R218, R193, R182, R174 ;  /* 0x000000b6c1da7223 */ /* 0x000fe200000100ae */
[----:B------:R-:W-:-:S05]  /*2ec0*/  @P5 MOV R193, R131 ;  /* 0x0000008300c15202 */ /* 0x000fca0000000f00 */
[----:B------:R-:W-:Y:S01]  /*2ed0*/  @P5 HADD2.F32 R127, -RZ, R193.H0_H0 ;  /* 0x200000c1ff7f5230 */ /* 0x000fe20000004100 */
[----:B------:R-:W-:Y:S01]  /*2ee0*/  @P6 SHF.R.U32.HI R131, RZ, 0x10, R131 ;  /* 0x00000010ff836819 */ /* 0x000fe20000011683 */
[----:B------:R-:W-:-:S03]  /*2ef0*/  FFMA.FTZ R215, R196, R182, R174 ;  /* 0x000000b6c4d77223 */ /* 0x000fc600000100ae */
[----:B------:R-:W-:Y:S01]  /*2f00*/  @P5 FMUL.FTZ R194, R130, R127 ;  /* 0x0000007f82c25220 */ /* 0x000fe20000410000 */
[----:B------:R-:W-:Y:S01]  /*2f10*/  @P2 LEA R130, P5, R171, UR20, 0x4 ;  /* 0x00000014ab822c11 */ /* 0x000fe2000f8a20ff */
[----:B0-----:R-:W-:Y:S02]  /*2f20*/  @P6 HADD2.F32 R125, -RZ, R131.H0_H0 ;  /* 0x20000083ff7d6230 */ /* 0x001fe40000004100 */
[----:B------:R-:W-:Y:S01]  /*2f30*/  FADD.FTZ R195, R195, -R218 ;  /* 0x800000dac3c37221 */ /* 0x000fe20000010000 */
[----:B------:R-:W-:Y:S01]  /*2f40*/  FADD.FTZ R215, R202, -R215 ;  /* 0x800000d7cad77221 */ /* 0x000fe20000010000 */
[----:B------:R-:W-:Y:S01]  /*2f50*/  @P2 LEA.HI.X R131, R171, UR21, RZ, 0x4, P5 ;  /* 0x00000015ab832c11 */ /* 0x000fe2000a8f24ff */
[C---:B------:R-:W-:Y:S01]  /*2f60*/  FMUL.FTZ R202, R0.reuse, R197 ;  /* 0x000000c500ca7220 */ /* 0x040fe20000410000 */
[C---:B------:R-:W-:Y:S01]  /*2f70*/  LOP3.LUT P5, RZ, R169.reuse, 0xff00, RZ, 0xc0, !PT ;  /* 0x0000ff00a9ff7812 */ /* 0x040fe200078ac0ff */
[----:B------:R-:W-:Y:S01]  /*2f80*/  FMUL.FTZ R195, R0, R195 ;  /* 0x000000c300c37220 */ /* 0x000fe20000410000 */
[----:B------:R-:W-:Y:S01]  /*2f90*/  MOV R193, RZ ;  /* 0x000000ff00c17202 */ /* 0x000fe20000000f00 */
[----:B------:R-:W-:Y:S01]  /*2fa0*/  @P6 FMUL.FTZ R193, R170, R125 ;  /* 0x0000007daac16220 */ /* 0x000fe20000410000 */
[C---:B------:R-:W-:Y:S01]  /*2fb0*/  FMUL.FTZ R171, R0.reuse, R215 ;  /* 0x000000d700ab7220 */ /* 0x040fe20000410000 */
[----:B------:R-:W-:Y:S01]  /*2fc0*/  FMUL.FTZ R196, R0, R201 ;  /* 0x000000c900c47220 */ /* 0x000fe20000410000 */
[----:B------:R-:W-:Y:S01]  /*2fd0*/  LOP3.LUT P6, RZ, R169, 0xff, RZ, 0xc0, !PT ;  /* 0x000000ffa9ff7812 */ /* 0x000fe200078cc0ff */
[----:B------:R-:W-:Y:S01]  /*2fe0*/  @P1 FADD.FTZ R202, R101, R202 ;  /* 0x000000ca65ca1221 */ /* 0x000fe20000010000 */
[----:B------:R-:W-:Y:S01]  /*2ff0*/  @P1 FADD.FTZ R195, R100, R195 ;  /* 0x000000c364c31221 */ /* 0x000fe20000010000 */
[----:B------:R-:W-:Y:S01]  /*3000*/  @P1 FADD.FTZ R171, R102, R171 ;  /* 0x000000ab66ab1221 */ /* 0x000fe20000010000 */
[----:B------:R-:W-:-:S02]  /*3010*/  @P1 FADD.FTZ R196, R103, R196 ;  /* 0x000000c467c41221 */ /* 0x000fc40000010000 */
[C---:B------:R-:W-:Y:S01]  /*3020*/  SEL R125, R202.reuse, R121, P3 ;  /* 0x00000079ca7d7207 */ /* 0x040fe20001800000 */
[----:B------:R-:W-:Y:S01]  /*3030*/  FMUL.FTZ R202, R202, R162 ;  /* 0x000000a2caca7220 */ /* 0x000fe20000410000 */
[C---:B------:R-:W-:Y:S01]  /*3040*/  SEL R124, R195.reuse, R120, P3 ;  /* 0x00000078c37c7207 */ /* 0x040fe20001800000 */
[----:B------:R-:W-:Y:S01]  /*3050*/  FMUL.FTZ R170, R195, R162 ;  /* 0x000000a2c3aa7220 */ /* 0x000fe20000410000 */
[C---:B------:R-:W-:Y:S02]  /*3060*/  SEL R126, R171.reuse, R122, P3 ;  /* 0x0000007aab7e7207 */ /* 0x040fe40001800000 */
[----:B------:R-:W-:Y:S01]  /*3070*/  SEL R127, R196, R123, P3 ;  /* 0x0000007bc47f7207 */ /* 0x000fe20001800000 */
[----:B------:R-:W-:Y:S01]  /*3080*/  FMUL.FTZ R202, R202, UR17 ;  /* 0x00000011caca7c20 */ /* 0x000fe20008410000 */
[----:B------:R-:W-:Y:S01]  /*3090*/  HFMA2.MMA R195, -RZ, RZ, 0, 0 ;  /* 0x00000000ffc37435 */ /* 0x000fe200000001ff */
[----:B------:R-:W-:Y:S02]  /*30a0*/  FMUL.FTZ R215, R170, UR17 ;  /* 0x00000011aad77c20 */ /* 0x000fe40008410000 */
[----:B------:R0:W-:Y:S01]  /*30b0*/  @P2 STG.E.128 desc[UR4][R130.64], R124 ;  /* 0x0000007c82002986 */ /* 0x0001e2000c101d04 */
[----:B------:R-:W-:-:S04]  /*30c0*/  FMUL.FTZ R171, R171, R162 ;  /* 0x000000a2abab7220 */ /* 0x000fc80000410000 */
[----:B------:R-:W-:Y:S01]  /*30d0*/  FMUL.FTZ R171, R171, UR17 ;  /* 0x00000011abab7c20 */ /* 0x000fe20008410000 */
[----:B0-----:R-:W-:-:S03]  /*30e0*/  FMUL.FTZ R124, R53, R202 ;  /* 0x000000ca357c7220 */ /* 0x001fc60000410000 */
[----:B------:R-:W-:Y:S01]  /*30f0*/  FMUL.FTZ R126, R54, R171 ;  /* 0x000000ab367e7220 */ /* 0x000fe20000410000 */
[----:B---3--:R-:W-:Y:S02]  /*3100*/  @P5 SHF.R.U64 R201, R128, 0x10, R129 ;  /* 0x0000001080c95819 */ /* 0x008fe40000001281 */
[----:B------:R-:W-:-:S03]  /*3110*/  @P6 MOV R197, R128 ;  /* 0x0000008000c56202 */ /* 0x000fc60000000f00 */
[----:B------:R-:W-:Y:S01]  /*3120*/  @P5 HADD2.F32 R170, -RZ, R201.H0_H0 ;  /* 0x200000c9ffaa5230 */ /* 0x000fe20000004100 */
[----:B------:R-:W-:Y:S01]  /*3130*/  FSEL R201, R124, RZ, P5 ;  /* 0x000000ff7cc97208 */ /* 0x000fe20002800000 */
[----:B------:R-:W-:Y:S02]  /*3140*/  @P6 HADD2.F32 R128, -RZ, R197.H0_H0 ;  /* 0x200000c5ff806230 */ /* 0x000fe40000004100 */
[----:B------:R-:W-:Y:S01]  /*3150*/  FMUL.FTZ R197, R52, R215 ;  /* 0x000000d734c57220 */ /* 0x000fe20000410000 */
[----:B------:R-:W-:Y:S01]  /*3160*/  @P5 FMUL.FTZ R195, R202, R170 ;  /* 0x000000aacac35220 */ /* 0x000fe20000410000 */
[----:B------:R-:W-:Y:S02]  /*3170*/  IADD3 R124, P5, R147, UR22, RZ ;  /* 0x00000016937c7c10 */ /* 0x000fe4000ffbe0ff */
[----:B------:R-:W-:Y:S01]  /*3180*/  SHF.L.U32 R170, R168, 0x3, RZ ;  /* 0x00000003a8aa7819 */ /* 0x000fe200000006ff */
[----:B------:R-:W-:Y:S01]  /*3190*/  @P6 FMUL.FTZ R192, R215, R128 ;  /* 0x00000080d7c06220 */ /* 0x000fe20000410000 */
[----:B------:R-:W-:Y:S01]  /*31a0*/  FMUL.FTZ R128, R196, R162 ;  /* 0x000000a2c4807220 */ /* 0x000fe20000410000 */
[----:B------:R-:W-:-:S02]  /*31b0*/  IADD3.X R125, R146, UR23, RZ, P5, !PT ;  /* 0x00000017927d7c10 */ /* 0x000fc4000affe4ff */
[----:B------:R-:W-:Y:S02]  /*31c0*/  SHF.R.U32.HI R147, RZ, 0x1d, R168 ;  /* 0x0000001dff937819 */ /* 0x000fe400000116a8 */
[----:B------:R-:W-:Y:S02]  /*31d0*/  IADD3 R130, P5, R170, UR18, RZ ;  /* 0x00000012aa827c10 */ /* 0x000fe4000ffbe0ff */
[----:B------:R-:W-:Y:S01]  /*31e0*/  FSEL R197, R197, RZ, P6 ;  /* 0x000000ffc5c57208 */ /* 0x000fe20003000000 */
[----:B------:R-:W-:Y:S01]  /*31f0*/  FMUL.FTZ R128, R128, UR17 ;  /* 0x0000001180807c20 */ /* 0x000fe20008410000 */
[----:B------:R-:W-:Y:S02]  /*3200*/  LOP3.LUT P6, RZ, R169, 0xff0000, RZ, 0xc0, !PT ;  /* 0x00ff0000a9ff7812 */ /* 0x000fe400078cc0ff */
[----:B------:R-:W-:Y:S02]  /*3210*/  IADD3.X R131, R147, UR19, RZ, P5, !PT ;  /* 0x0000001393837c10 */ /* 0x000fe4000affe4ff */
[----:B------:R-:W-:-:S02]  /*3220*/  LOP3.LUT P5, RZ, R169, 0xff000000, RZ, 0xc0, !PT ;  /* 0xff000000a9ff7812 */ /* 0x000fc400078ac0ff */
[----:B------:R-:W-:Y:S01]  /*3230*/  FSEL R169, R126, RZ, P6 ;  /* 0x000000ff7ea97208 */ /* 0x000fe20003000000 */
[----:B------:R-:W-:-:S05]  /*3240*/  FMUL.FTZ R126, R55, R128 ;  /* 0x00000080377e7220 */ /* 0x000fca0000410000 */
[----:B------:R-:W-:Y:S01]  /*3250*/  FSEL R202, R126, RZ, P5 ;  /* 0x000000ff7eca7208 */ /* 0x000fe20002800000 */
[----:B------:R-:W0:Y:S08]  /*3260*/  F2F.F16.F32 R127, R201 ;  /* 0x000000c9007f7304 */ /* 0x000e300000200800 */
[----:B------:R-:W1:Y:S08]  /*3270*/  F2F.F16.F32 R202, R202 ;  /* 0x000000ca00ca7304 */ /* 0x000e700000200800 */
[----:B------:R-:W3:Y:S08]  /*3280*/  F2F.F16.F32 R169, R169 ;  /* 0x000000a900a97304 */ /* 0x000ef00000200800 */
[----:B------:R-:W4:Y:S01]  /*3290*/  F2F.F16.F32 R197, R197 ;  /* 0x000000c500c57304 */ /* 0x000f220000200800 */
[----:B0-----:R-:W-:Y:S01]  /*32a0*/  IMAD.WIDE.U32 R126, R127, 0x10000, RZ ;  /* 0x000100007f7e7825 */ /* 0x001fe200078e00ff */
[----:B-1----:R-:W-:-:S04]  /*32b0*/  SHF.L.U32 R215, R202, 0x10, RZ ;  /* 0x00000010cad77819 */ /* 0x002fc800000006ff */
[----:B---3--:R-:W-:Y:S02]  /*32c0*/  LOP3.LUT R127, R127, R215, R169, 0xfe, !PT ;  /* 0x000000d77f7f7212 */ /* 0x008fe400078efea9 */
[----:B----4-:R-:W-:-:S05]  /*32d0*/  LOP3.LUT R126, R126, R197, RZ, 0xfc, !PT ;  /* 0x000000c57e7e7212 */ /* 0x010fca00078efcff */
[----:B------:R0:W-:Y:S04]  /*32e0*/  STG.E.64 desc[UR4][R124.64], R126 ;  /* 0x0000007e7c007986 */ /* 0x0001e8000c101b04 */
[----:B------:R-:W3:Y:S01]  /*32f0*/  LDG.E.64 R130, desc[UR4][R130.64] ;  /* 0x0000000482827981 */ /* 0x000ee2000c1e1b00 */
[----:B------:R-:W-:Y:S01]  /*3300*/  @P6 MOV R146, R129 ;  /* 0x0000008100926202 */ /* 0x000fe20000000f00 */
[----:B------:R-:W-:Y:S01]  /*3310*/  HFMA2.MMA R196, -RZ, RZ, 0, 0 ;  /* 0x00000000ffc47435 */ /* 0x000fe200000001ff */
[----:B------:R-:W-:-:S03]  /*3320*/  @P5 SHF.R.U32.HI R129, RZ, 0x10, R129 ;  /* 0x00000010ff815819 */ /* 0x000fc60000011681 */
[----:B------:R-:W-:Y:S02]  /*3330*/  @P6 HADD2.F32 R146, -RZ, R146.H0_H0 ;  /* 0x20000092ff926230 */ /* 0x000fe40000004100 */
[----:B------:R-:W-:Y:S01]  /*3340*/  FFMA.FTZ R202, R183, R182, R174 ;  /* 0x000000b6b7ca7223 */ /* 0x000fe200000100ae */
[----:B------:R-:W-:Y:S02]  /*3350*/  @P5 HADD2.F32 R129, -RZ, R129.H0_H0 ;  /* 0x20000081ff815230 */ /* 0x000fe40000004100 */
[----:B------:R-:W-:Y:S01]  /*3360*/  @P6 FMUL.FTZ R196, R171, R146 ;  /* 0x00000092abc46220 */ /* 0x000fe20000410000 */
[----:B------:R-:W-:Y:S01]  /*3370*/  LOP3.LUT P6, RZ, R167, 0xff, RZ, 0xc0, !PT ;  /* 0x000000ffa7ff7812 */ /* 0x000fe200078cc0ff */
[----:B------:R-:W-:Y:S01]  /*3380*/  FADD.FTZ R185, R185, -R202 ;  /* 0x800000cab9b97221 */ /* 0x000fe20000010000 */
[----:B------:R-:W-:Y:S01]  /*3390*/  MOV R183, RZ ;  /* 0x000000ff00b77202 */ /* 0x000fe20000000f00 */
[----:B------:R-:W-:Y:S01]  /*33a0*/  @P5 FMUL.FTZ R183, R128, R129 ;  /* 0x0000008180b75220 */ /* 0x000fe20000410000 */
[----:B------:R-:W-:Y:S01]  /*33b0*/  LOP3.LUT P5, RZ, R167, 0xff00, RZ, 0xc0, !PT ;  /* 0x0000ff00a7ff7812 */ /* 0x000fe200078ac0ff */
[----:B0-----:R-:W-:Y:S01]  /*33c0*/  FMUL.FTZ R125, R0, R185 ;  /* 0x000000b9007d7220 */ /* 0x001fe20000410000 */
[----:B------:R-:W-:Y:S01]  /*33d0*/  FFMA.FTZ R127, R186, R182, R174 ;  /* 0x000000b6ba7f7223 */ /* 0x000fe200000100ae */
[----:B------:R-:W-:-:S02]  /*33e0*/  FMUL.FTZ R126, R0, R187 ;  /* 0x000000bb007e7220 */ /* 0x000fc40000410000 */
[----:B------:R-:W-:Y:S01]  /*33f0*/  @P1 FADD.FTZ R125, R104, R125 ;  /* 0x0000007d687d1221 */ /* 0x000fe20000010000 */
[----:B------:R-:W-:Y:S01]  /*3400*/  FADD.FTZ R129, R188, -R127 ;  /* 0x8000007fbc817221 */ /* 0x000fe20000010000 */
[----:B------:R-:W-:Y:S02]  /*3410*/  @P1 FADD.FTZ R126, R105, R126 ;  /* 0x0000007e697e1221 */ /* 0x000fe40000010000 */
[-C--:B------:R-:W-:Y:S02]  /*3420*/  FMUL.FTZ R124, R125, R162.reuse ;  /* 0x000000a27d7c7220 */ /* 0x080fe40000410000 */
[----:B------:R-:W-:Y:S02]  /*3430*/  FMUL.FTZ R128, R126, R162 ;  /* 0x000000a27e807220 */ /* 0x000fe40000410000 */
[----:B------:R-:W-:Y:S01]  /*3440*/  FMUL.FTZ R169, R124, UR17 ;  /* 0x000000117ca97c20 */ /* 0x000fe20008410000 */
[----:B------:R-:W-:Y:S01]  /*3450*/  CS2R R184, SRZ ;  /* 0x0000000000b87805 */ /* 0x000fe2000001ff00 */
[----:B------:R-:W-:Y:S01]  /*3460*/  FMUL.FTZ R128, R128, UR17 ;  /* 0x0000001180807c20 */ /* 0x000fe20008410000 */
[----:B------:R-:W-:-:S04]  /*3470*/  FMUL.FTZ R188, R0, R189 ;  /* 0x000000bd00bc7220 */ /* 0x000fc80000410000 */
[----:B------:R-:W-:Y:S01]  /*3480*/  @P1 FADD.FTZ R188, R107, R188 ;  /* 0x000000bc6bbc1221 */ /* 0x000fe20000010000 */
[----:B------:R-:W-:Y:S01]  /*3490*/  SHF.L.U32 R187, R166, 0x3, RZ ;  /* 0x00000003a6bb7819 */ /* 0x000fe200000006ff */
[----:B------:R-:W-:Y:S01]  /*34a0*/  FMUL.FTZ R190, R48, R169 ;  /* 0x000000a930be7220 */ /* 0x000fe20000410000 */
[----:B------:R-:W-:-:S04]  /*34b0*/  SHF.R.U32.HI R186, RZ, 0x1d, R166 ;  /* 0x0000001dffba7819 */ /* 0x000fc800000116a6 */
[----:B------:R-:W-:-:S04]  /*34c0*/  FSEL R190, R190, RZ, P6 ;  /* 0x000000ffbebe7208 */ /* 0x000fc80003000000 */
[----:B------:R-:W-:Y:S01]  /*34d0*/  F2F.F16.F32 R215, R190 ;  /* 0x000000be00d77304 */ /* 0x000fe20000200800 */
[----:B---3--:R-:W-:Y:S02]  /*34e0*/  @P6 MOV R127, R130 ;  /* 0x00000082007f6202 */ /* 0x008fe40000000f00 */
[----:B------:R-:W-:-:S03]  /*34f0*/  @P5 SHF.R.U64 R130, R130, 0x10, R131 ;  /* 0x0000001082825819 */ /* 0x000fc60000001283 */
[----:B------:R-:W-:Y:S02]  /*3500*/  @P6 HADD2.F32 R124, -RZ, R127.H0_H0 ;  /* 0x2000007fff7c6230 */ /* 0x000fe40000004100 */
[----:B------:R-:W-:-:S03]  /*3510*/  @P5 HADD2.F32 R127, -RZ, R130.H0_H0 ;  /* 0x20000082ff7f5230 */ /* 0x000fc60000004100 */
        /* <DEDUP_REMOVED lines=16> */
[C---:B------:R-:W-:Y:S02]  /*3620*/  LOP3.LUT P6, RZ, R167.reuse, 0xff000000, RZ, 0xc0, !PT ;  /* 0xff000000a7ff7812 */ /* 0x040fe400078cc0ff */
[----:B------:R-:W-:Y:S02]  /*3630*/  IADD3.X R147, R186, UR19, RZ, P5, !PT ;  /* 0x00000013ba937c10 */ /* 0x000fe4000affe4ff */
[----:B------:R-:W-:Y:S01]  /*3640*/  LOP3.LUT P5, RZ, R167, 0xff0000, RZ, 0xc0, !PT ;  /* 0x00ff0000a7ff7812 */ /* 0x000fe200078ac0ff */
[----:B------:R-:W-:Y:S01]  /*3650*/  FMUL.FTZ R167, R50, R189 ;  /* 0x000000bd32a77220 */ /* 0x000fe20000410000 */
[----:B------:R-:W-:Y:S01]  /*3660*/  FSEL R197, R170, RZ, P6 ;  /* 0x000000ffaac57208 */ /* 0x000fe20003000000 */
[----:B------:R-:W0:Y:S03]  /*3670*/  F2F.F16.F32 R124, R124 ;  /* 0x0000007c007c7304 */ /* 0x000e260000200800 */
[----:B------:R-:W-:-:S05]  /*3680*/  FSEL R167, R167, RZ, P5 ;  /* 0x000000ffa7a77208 */ /* 0x000fca0002800000 */
[----:B------:R-:W1:Y:S08]  /*3690*/  F2F.F16.F32 R197, R197 ;  /* 0x000000c500c57304 */ /* 0x000e700000200800 */
[----:B------:R-:W3:Y:S01]  /*36a0*/  F2F.F16.F32 R167, R167 ;  /* 0x000000a700a77304 */ /* 0x000ee20000200800 */
[----:B0-----:R-:W-:Y:S01]  /*36b0*/  IMAD.WIDE.U32 R170, R124, 0x10000, RZ ;  /* 0x000100007caa7825 */ /* 0x001fe200078e00ff */
[----:B------:R-:W-:-:S02]  /*36c0*/  SEL R124, R125, R120, P3 ;  /* 0x000000787d7c7207 */ /* 0x000fc40001800000 */
[----:B------:R-:W-:Y:S02]  /*36d0*/  SEL R125, R126, R121, P3 ;  /* 0x000000797e7d7207 */ /* 0x000fe40001800000 */
[----:B-1----:R-:W-:Y:S02]  /*36e0*/  SHF.L.U32 R201, R197, 0x10, RZ ;  /* 0x00000010c5c97819 */ /* 0x002fe400000006ff */
[----:B------:R-:W-:Y:S02]  /*36f0*/  SEL R126, R127, R122, P3 ;  /* 0x0000007a7f7e7207 */ /* 0x000fe40001800000 */
[----:B------:R-:W-:Y:S02]  /*3700*/  SEL R127, R188, R123, P3 ;  /* 0x0000007bbc7f7207 */ /* 0x000fe40001800000 */
[----:B------:R-:W-:Y:S02]  /*3710*/  LOP3.LUT R170, R170, R215, RZ, 0xfc, !PT ;  /* 0x000000d7aaaa7212 */ /* 0x000fe400078efcff */
[----:B---3--:R-:W-:Y:S01]  /*3720*/  LOP3.LUT R171, R171, R201, R167, 0xfe, !PT ;  /* 0x000000c9abab7212 */ /* 0x008fe200078efea7 */
[----:B------:R-:W-:Y:S04]  /*3730*/  @P2 STG.E.128 desc[UR4][R128.64], R124 ;  /* 0x0000007c80002986 */ /* 0x000fe8000c101d04 */
[----:B------:R0:W-:Y:S04]  /*3740*/  STG.E.64 desc[UR4][R168.64], R170 ;  /* 0x000000aaa8007986 */ /* 0x0001e8000c101b04 */
[----:B------:R-:W3:Y:S01]  /*3750*/  LDG.E.64 R146, desc[UR4][R146.64] ;  /* 0x0000000492927981 */ /* 0x000ee2000c1e1b00 */
[----:B------:R-:W-:-:S02]  /*3760*/  @P5 MOV R167, R131 ;  /* 0x0000008300a75202 */ /* 0x000fc40000000f00 */
[----:B------:R-:W-:Y:S01]  /*3770*/  @P6 SHF.R.U32.HI R131, RZ, 0x10, R131 ;  /* 0x00000010ff836819 */ /* 0x000fe20000011683 */
[----:B------:R-:W-:-:S04]  /*3780*/  FFMA.FTZ R188, R176, R182, R174 ;  /* 0x000000b6b0bc7223 */ /* 0x000fc800000100ae */
[----:B------:R-:W-:Y:S01]  /*3790*/  @P6 HADD2.F32 R131, -RZ, R131.H0_H0 ;  /* 0x20000083ff836230 */ /* 0x000fe20000004100 */
[----:B0-----:R-:W-:Y:S01]  /*37a0*/  CS2R R168, SRZ ;  /* 0x0000000000a87805 */ /* 0x001fe2000001ff00 */
[----:B------:R-:W-:-:S03]  /*37b0*/  @P5 HADD2.F32 R176, -RZ, R167.H0_H0 ;  /* 0x200000a7ffb05230 */ /* 0x000fc60000004100 */
[----:B------:R-:W-:Y:S01]  /*37c0*/  @P6 FMUL.FTZ R169, R130, R131 ;  /* 0x0000008382a96220 */ /* 0x000fe20000410000 */
[----:B------:R-:W-:Y:S01]  /*37d0*/  LOP3.LUT P6, RZ, R165, 0xff, RZ, 0xc0, !PT ;  /* 0x000000ffa5ff7812 */ /* 0x000fe200078cc0ff */
[----:B------:R-:W-:Y:S01]  /*37e0*/  FADD.FTZ R177, R177, -R188 ;  /* 0x800000bcb1b17221 */ /* 0x000fe20000010000 */
[----:B------:R-:W-:Y:S01]  /*37f0*/  @P5 FMUL.FTZ R168, R189, R176 ;  /* 0x000000b0bda85220 */ /* 0x000fe20000410000 */
[----:B------:R-:W-:Y:S02]  /*3800*/  LOP3.LUT P5, RZ, R165, 0xff00, RZ, 0xc0, !PT ;  /* 0x0000ff00a5ff7812 */ /* 0x000fe400078ac0ff */
        /* <DEDUP_REMOVED lines=11> */
[----:B---3--:R-:W-:Y:S02]  /*38c0*/  @P6 MOV R127, R146 ;  /* 0x00000092007f6202 */ /* 0x008fe40000000f00 */
[----:B------:R-:W-:-:S03]  /*38d0*/  @P5 SHF.R.U64 R129, R146, 0x10, R147 ;  /* 0x0000001092815819 */ /* 0x000fc60000001293 */
[----:B------:R-:W-:Y:S02]  /*38e0*/  @P6 HADD2.F32 R124, -RZ, R127.H0_H0 ;  /* 0x2000007fff7c6230 */ /* 0x000fe40000004100 */
[----:B------:R-:W-:-:S03]  /*38f0*/  @P5 HADD2.F32 R127, -RZ, R129.H0_H0 ;  /* 0x20000081ff7f5230 */ /* 0x000fc60000004100 */
[----:B------:R-:W-:Y:S01]  /*3900*/  @P6 FMUL.FTZ R170, R131, R124 ;  /* 0x0000007c83aa6220 */ /* 0x000fe20000410000 */
[----:B------:R-:W-:Y:S01]  /*3910*/  FMUL.FTZ R124, R44, R131 ;  /* 0x000000832c7c7220 */ /* 0x000fe20000410000 */
[----:B------:R-:W-:Y:S01]  /*3920*/  @P5 FMUL.FTZ R171, R128, R127 ;  /* 0x0000007f80ab5220 */ /* 0x000fe20000410000 */
[----:B------:R-:W-:Y:S01]  /*3930*/  FMUL.FTZ R127, R0, R151 ;  /* 0x00000097007f7220 */ /* 0x000fe20000410000 */
[----:B------:R-:W-:Y:S02]  /*3940*/  SHF.L.U32 R146, R164, 0x3, RZ ;  /* 0x00000003a4927819 */ /* 0x000fe400000006ff */
[----:B------:R-:W-:Y:S01]  /*3950*/  FSEL R179, R124, RZ, P6 ;  /* 0x000000ff7cb37208 */ /* 0x000fe20003000000 */
[----:B------:R-:W-:Y:S01]  /*3960*/  @P1 FADD.FTZ R127, R110, R127 ;  /* 0x0000007f6e7f1221 */ /* 0x000fe20000010000 */
[C---:B------:R-:W-:Y:S01]  /*3970*/  @P2 LEA R130, P6, R166.reuse, UR20, 0x4 ;  /* 0x00000014a6822c11 */ /* 0x040fe2000f8c20ff */
[----:B------:R-:W-:Y:S02]  /*3980*/  FMUL.FTZ R128, R45, R128 ;  /* 0x000000802d807220 */ /* 0x000fe40000410000 */
[----:B------:R-:W-:Y:S01]  /*3990*/  FMUL.FTZ R177, R127, R162 ;  /* 0x000000a27fb17220 */ /* 0x000fe20000410000 */
[----:B------:R-:W-:-:S02]  /*39a0*/  @P2 LEA.HI.X R131, R166, UR21, RZ, 0x4, P6 ;  /* 0x00000015a6832c11 */ /* 0x000fc4000b0f24ff */
        /* <DEDUP_REMOVED lines=11> */
[----:B------:R-:W0:Y:S01]  /*3a60*/  F2F.F16.F32 R167, R181 ;  /* 0x000000b500a77304 */ /* 0x000e220000200800 */
[----:B------:R-:W-:-:S07]  /*3a70*/  FSEL R186, R124, RZ, P5 ;  /* 0x000000ff7cba7208 */ /* 0x000fce0002800000 */
[----:B------:R-:W1:Y:S08]  /*3a80*/  F2F.F16.F32 R165, R165 ;  /* 0x000000a500a57304 */ /* 0x000e700000200800 */
[----:B------:R-:W3:Y:S08]  /*3a90*/  F2F.F16.F32 R186, R186 ;  /* 0x000000ba00ba7304 */ /* 0x000ef00000200800 */
[----:B------:R-:W4:Y:S01]  /*3aa0*/  F2F.F16.F32 R179, R179 ;  /* 0x000000b300b37304 */ /* 0x000f220000200800 */
[----:B0-----:R-:W-:Y:S01]  /*3ab0*/  IMAD.WIDE.U32 R166, R167, 0x10000, RZ ;  /* 0x00010000a7a67825 */ /* 0x001fe200078e00ff */
[----:B------:R-:W-:-:S02]  /*3ac0*/  SEL R124, R125, R120, P3 ;  /* 0x000000787d7c7207 */ /* 0x000fc40001800000 */
[----:B-1----:R-:W-:Y:S02]  /*3ad0*/  SHF.L.U32 R181, R165, 0x10, RZ ;  /* 0x00000010a5b57819 */ /* 0x002fe400000006ff */
[----:B------:R-:W-:Y:S02]  /*3ae0*/  SEL R125, R126, R121, P3 ;  /* 0x000000797e7d7207 */ /* 0x000fe40001800000 */
[----:B------:R-:W-:Y:S02]  /*3af0*/  SEL R126, R127, R122, P3 ;  /* 0x0000007a7f7e7207 */ /* 0x000fe40001800000 */
[----:B------:R-:W-:Y:S02]  /*3b00*/  SEL R127, R180, R123, P3 ;  /* 0x0000007bb47f7207 */ /* 0x000fe40001800000 */
[----:B---3--:R-:W-:Y:S02]  /*3b10*/  LOP3.LUT R167, R167, R181, R186, 0xfe, !PT ;  /* 0x000000b5a7a77212 */ /* 0x008fe400078efeba */
[----:B----4-:R-:W-:Y:S01]  /*3b20*/  LOP3.LUT R166, R166, R179, RZ, 0xfc, !PT ;  /* 0x000000b3a6a67212 */ /* 0x010fe200078efcff */
[----:B------:R0:W-:Y:S04]  /*3b30*/  @P2 STG.E.128 desc[UR4][R130.64], R124 ;  /* 0x0000007c82002986 */ /* 0x0001e8000c101d04 */
[----:B------:R1:W-:Y:S04]  /*3b40*/  STG.E.64 desc[UR4][R128.64], R166 ;  /* 0x000000a680007986 */ /* 0x0003e8000c101b04 */
[----:B------:R-:W3:Y:S01]  /*3b50*/  LDG.E.64 R150, desc[UR4][R150.64] ;  /* 0x0000000496967981 */ /* 0x000ee2000c1e1b00 */
[----:B------:R-:W-:-:S02]  /*3b60*/  @P6 SHF.R.U32.HI R186, RZ, 0x10, R147 ;  /* 0x00000010ffba6819 */ /* 0x000fc40000011693 */
[----:B------:R-:W-:Y:S01]  /*3b70*/  @P5 MOV R179, R147 ;  /* 0x0000009300b35202 */ /* 0x000fe20000000f00 */
[----:B------:R-:W-:Y:S01]  /*3b80*/  FFMA.FTZ R181, R143, R182, R174 ;  /* 0x000000b68fb57223 */ /* 0x000fe200000100ae */
[----:B------:R-:W-:Y:S01]  /*3b90*/  HFMA2.MMA R165, -RZ, RZ, 0, 0 ;  /* 0x00000000ffa57435 */ /* 0x000fe200000001ff */
[----:B------:R-:W-:Y:S02]  /*3ba0*/  @P6 HADD2.F32 R143, -RZ, R186.H0_H0 ;  /* 0x200000baff8f6230 */ /* 0x000fe40000004100 */
[----:B------:R-:W-:Y:S01]  /*3bb0*/  @P5 HADD2.F32 R180, -RZ, R179.H0_H0 ;  /* 0x200000b3ffb45230 */ /* 0x000fe20000004100 */
[----:B------:R-:W-:Y:S02]  /*3bc0*/  MOV R147, RZ ;  /* 0x000000ff00937202 */ /* 0x000fe40000000f00 */
[----:B------:R-:W-:Y:S01]  /*3bd0*/  @P6 FMUL.FTZ R147, R176, R143 ;  /* 0x0000008fb0936220 */ /* 0x000fe20000410000 */
[----:B------:R-:W-:Y:S01]  /*3be0*/  LOP3.LUT P6, RZ, R163, 0xff, RZ, 0xc0, !PT ;  /* 0x000000ffa3ff7812 */ /* 0x000fe200078cc0ff */
[----:B------:R-:W-:Y:S01]  /*3bf0*/  @P5 FMUL.FTZ R165, R177, R180 ;  /* 0x000000b4b1a55220 */ /* 0x000fe20000410000 */
[----:B------:R-:W-:Y:S01]  /*3c00*/  FADD.FTZ R181, R144, -R181 ;  /* 0x800000b590b57221 */ /* 0x000fe20000010000 */
[----:B------:R-:W-:-:S03]  /*3c10*/  LOP3.LUT P5, RZ, R163, 0xff00, RZ, 0xc0, !PT ;  /* 0x0000ff00a3ff7812 */ /* 0x000fc600078ac0ff */
        /* <DEDUP_REMOVED lines=11> */
[----:B------:R-:W-:-:S03]  /*3cd0*/  SHF.R.U32.HI R166, RZ, 0x1d, R2 ;  /* 0x0000001dffa67819 */ /* 0x000fc60000011602 */
[----:B------:R-:W-:-:S04]  /*3ce0*/  FMUL.FTZ R149, R167, R162 ;  /* 0x000000a2a7957220 */ /* 0x000fc80000410000 */
[----:B------:R-:W-:Y:S01]  /*3cf0*/  FMUL.FTZ R149, R149, UR17 ;  /* 0x0000001195957c20 */ /* 0x000fe20008410000 */
[----:B---3--:R-:W-:Y:S02]  /*3d00*/  @P6 MOV R127, R150 ;  /* 0x00000096007f6202 */ /* 0x008fe40000000f00 */
[----:B------:R-:W-:-:S03]  /*3d10*/  @P5 SHF.R.U64 R129, R150, 0x10, R151 ;  /* 0x0000001096815819 */ /* 0x000fc60000001297 */
[----:B------:R-:W-:Y:S02]  /*3d20*/  @P6 HADD2.F32 R124, -RZ, R127.H0_H0 ;  /* 0x2000007fff7c6230 */ /* 0x000fe40000004100 */
[----:B------:R-:W-:Y:S02]  /*3d30*/  @P5 HADD2.F32 R127, -RZ, R129.H0_H0 ;  /* 0x20000081ff7f5230 */ /* 0x000fe40000004100 */
[----:B------:R-:W-:Y:S01]  /*3d40*/  FADD.FTZ R129, R145, -R140 ;  /* 0x8000008c91817221 */ /* 0x000fe20000010000 */
[----:B------:R-:W-:Y:S01]  /*3d50*/  @P6 FMUL.FTZ R148, R131, R124 ;  /* 0x0000007c83946220 */ /* 0x000fe20000410000 */
[----:B------:R-:W-:Y:S01]  /*3d60*/  FMUL.FTZ R124, R40, R131 ;  /* 0x00000083287c7220 */ /* 0x000fe20000410000 */
[----:B------:R-:W-:Y:S01]  /*3d70*/  @P5 FMUL.FTZ R144, R128, R127 ;  /* 0x0000007f80905220 */ /* 0x000fe20000410000 */
[----:B------:R-:W-:Y:S01]  /*3d80*/  FMUL.FTZ R176, R0, R129 ;  /* 0x0000008100b07220 */ /* 0x000fe20000410000 */
[----:B------:R-:W-:-:S03]  /*3d90*/  FMUL.FTZ R127, R41, R128 ;  /* 0x00000080297f7220 */ /* 0x000fc60000410000 */
[----:B------:R-:W-:Y:S01]  /*3da0*/  @P1 FADD.FTZ R176, R115, R176 ;  /* 0x000000b073b01221 */ /* 0x000fe20000010000 */
[----:B------:R-:W-:Y:S02]  /*3db0*/  FSEL R150, R124, RZ, P6 ;  /* 0x000000ff7c967208 */ /* 0x000fe40003000000 */
[----:B------:R-:W-:Y:S02]  /*3dc0*/  FSEL R127, R127, RZ, P5 ;  /* 0x000000ff7f7f7208 */ /* 0x000fe40002800000 */
[----:B------:R-:W-:Y:S02]  /*3dd0*/  @P2 LEA R130, P6, R164, UR20, 0x4 ;  /* 0x00000014a4822c11 */ /* 0x000fe4000f8c20ff */
[----:B------:R-:W-:Y:S01]  /*3de0*/  IADD3 R128, P5, R146, UR22, RZ ;  /* 0x0000001692807c10 */ /* 0x000fe2000ffbe0ff */
[----:B------:R-:W-:Y:S01]  /*3df0*/  FMUL.FTZ R146, R176, R162 ;  /* 0x000000a2b0927220 */ /* 0x000fe20000410000 */
[----:B------:R-:W-:Y:S02]  /*3e00*/  SHF.L.U32 R145, R2, 0x3, RZ ;  /* 0x0000000302917819 */ /* 0x000fe400000006ff */
[----:B------:R-:W-:Y:S01]  /*3e10*/  @P2 LEA.HI.X R131, R164, UR21, RZ, 0x4, P6 ;  /* 0x00000015a4832c11 */ /* 0x000fe2000b0f24ff */
[----:B------:R-:W-:Y:S01]  /*3e20*/  FMUL.FTZ R146, R146, UR17 ;  /* 0x0000001192927c20 */ /* 0x000fe20008410000 */
[----:B------:R-:W-:-:S03]  /*3e30*/  IADD3 R140, P6, R145, UR18, RZ ;  /* 0x00000012918c7c10 */ /* 0x000fc6000ffde0ff */
[----:B------:R-:W-:Y:S01]  /*3e40*/  FMUL.FTZ R142, R43, R146 ;  /* 0x000000922b8e7220 */ /* 0x000fe20000410000 */
[----:B------:R-:W-:Y:S02]  /*3e50*/  IADD3.X R141, R166, UR19, RZ, P6, !PT ;  /* 0x00000013a68d7c10 */ /* 0x000fe4000b7fe4ff */
[C---:B------:R-:W-:Y:S01]  /*3e60*/  LOP3.LUT P6, RZ, R163.reuse, 0xff000000, RZ, 0xc0, !PT ;  /* 0xff000000a3ff7812 */ /* 0x040fe200078cc0ff */
[----:B------:R-:W-:Y:S01]  /*3e70*/  FMUL.FTZ R124, R42, R149 ;  /* 0x000000952a7c7220 */ /* 0x000fe20000410000 */
[----:B------:R-:W-:Y:S02]  /*3e80*/  IADD3.X R129, R178, UR23, RZ, P5, !PT ;  /* 0x00000017b2817c10 */ /* 0x000fe4000affe4ff */
        /* <DEDUP_REMOVED lines=8> */
[----:B-1----:R-:W-:-:S02]  /*3f10*/  SHF.L.U32 R177, R163, 0x10, RZ ;  /* 0x00000010a3b17819 */ /* 0x002fc400000006ff */
[----:B------:R-:W-:Y:S02]  /*3f20*/  SEL R124, R125, R120, P3 ;  /* 0x000000787d7c7207 */ /* 0x000fe40001800000 */
        /* <DEDUP_REMOVED lines=24> */
[----:B------:R-:W-:Y:S01]  /*40b0*/  @P6 HADD2.F32 R125, -RZ, R125.H0_H0 ;  /* 0x2000007dff7d6230 */ /* 0x000fe20000004100 */
[----:B------:R-:W-:Y:S01]  /*40c0*/  @P5 MOV R124, R151 ;  /* 0x00000097007c5202 */ /* 0x000fe20000000f00 */
[----:B------:R-:W-:Y:S01]  /*40d0*/  FMUL.FTZ R134, R0, UR17 ;  /* 0x0000001100867c20 */ /* 0x000fe20008410000 */
[----:B------:R-:W-:Y:S01]  /*40e0*/  @P1 FADD.FTZ R163, R116, R163 ;  /* 0x000000a374a31221 */ /* 0x000fe20000010000 */
[----:B------:R-:W-:-:S02]  /*40f0*/  SEL R122, R133, R122, P3 ;  /* 0x0000007a857a7207 */ /* 0x000fc40001800000 */
[----:B-1----:R-:W-:Y:S01]  /*4100*/  CS2R R128, SRZ ;  /* 0x0000000000807805 */ /* 0x002fe2000001ff00 */
[----:B------:R-:W-:Y:S01]  /*4110*/  FMUL.FTZ R133, R133, R162 ;  /* 0x000000a285857220 */ /* 0x000fe20000410000 */
[----:B------:R-:W-:Y:S01]  /*4120*/  @P6 FMUL.FTZ R128, R146, R125 ;  /* 0x0000007d92806220 */ /* 0x000fe20000410000 */
[----:B------:R-:W-:Y:S01]  /*4130*/  FMUL.FTZ R0, R37, R134 ;  /* 0x0000008625007220 */ /* 0x000fe20000410000 */
[----:B------:R-:W-:Y:S01]  /*4140*/  @P1 FADD.FTZ R130, R119, R130 ;  /* 0x0000008277821221 */ /* 0x000fe20000010000 */
[----:B------:R-:W-:Y:S01]  /*4150*/  @P5 HADD2.F32 R124, -RZ, R124.H0_H0 ;  /* 0x2000007cff7c5230 */ /* 0x000fe20000004100 */
        /* <DEDUP_REMOVED lines=13> */
[----:B------:R-:W-:Y:S01]  /*4230*/  @P2 LEA R124, P3, R2, UR20, 0x4 ;  /* 0x00000014027c2c11 */ /* 0x000fe2000f8620ff */
[----:B------:R-:W-:Y:S01]  /*4240*/  FMUL.FTZ R127, R39, R162 ;  /* 0x000000a2277f7220 */ /* 0x000fe20000410000 */
[----:B------:R-:W-:Y:S01]  /*4250*/  FSEL R130, R0, RZ, P5 ;  /* 0x000000ff00827208 */ /* 0x000fe20002800000 */
[----:B------:R-:W-:Y:S01]  /*4260*/  FMUL.FTZ R0, R36, R163 ;  /* 0x000000a324007220 */ /* 0x000fe20000410000 */
[----:B------:R-:W-:-:S02]  /*4270*/  @P2 LEA.HI.X R125, R2, UR21, RZ, 0x4, P3 ;  /* 0x00000015027d2c11 */ /* 0x000fc400098f24ff */
[C---:B------:R-:W-:Y:S02]  /*4280*/  LOP3.LUT P1, RZ, R161.reuse, 0xff000000, RZ, 0xc0, !PT ;  /* 0xff000000a1ff7812 */ /* 0x040fe4000782c0ff */
[----:B------:R-:W-:Y:S01]  /*4290*/  LOP3.LUT P3, RZ, R161, 0xff, RZ, 0xc0, !PT ;  /* 0x000000ffa1ff7812 */ /* 0x000fe2000786c0ff */
[----:B------:R-:W0:Y:S01]  /*42a0*/  F2F.F16.F32 R126, R126 ;  /* 0x0000007e007e7304 */ /* 0x000e220000200800 */
[----:B------:R-:W-:Y:S02]  /*42b0*/  FSEL R2, R127, RZ, P1 ;  /* 0x000000ff7f027208 */ /* 0x000fe40000800000 */
[----:B------:R-:W-:-:S05]  /*42c0*/  FSEL R0, R0, RZ, P3 ;  /* 0x000000ff00007208 */ /* 0x000fca0001800000 */
[----:B------:R-:W1:Y:S08]  /*42d0*/  F2F.F16.F32 R133, R0 ;  /* 0x0000000000857304 */ /* 0x000e700000200800 */
[----:B------:R-:W4:Y:S01]  /*42e0*/  F2F.F16.F32 R2, R2 ;  /* 0x0000000200027304 */ /* 0x000f220000200800 */
[----:B0-----:R-:W-:-:S04]  /*42f0*/  IMAD.WIDE.U32 R126, R126, 0x10000, RZ ;  /* 0x000100007e7e7825 */ /* 0x001fc800078e00ff */
[----:B------:R-:W-:-:S03]  /*4300*/  FADD.FTZ R234, R128, R234 ;  /* 0x000000ea80ea7221 */ /* 0x000fc60000010000 */
[----:B------:R-:W0:Y:S01]  /*4310*/  F2F.F16.F32 R130, R130 ;  /* 0x0000008200827304 */ /* 0x000e220000200800 */
[----:B------:R-:W-:Y:S01]  /*4320*/  FADD.FTZ R240, R129, R240 ;  /* 0x000000f081f07221 */ /* 0x000fe20000010000 */
[----:B-1----:R-:W-:Y:S02]  /*4330*/  LOP3.LUT R126, R126, R133, RZ, 0xfc, !PT ;  /* 0x000000857e7e7212 */ /* 0x002fe400078efcff */
[----:B----4-:R-:W-:Y:S01]  /*4340*/  SHF.L.U32 R131, R2, 0x10, RZ ;  /* 0x0000001002837819 */ /* 0x010fe200000006ff */
[----:B------:R-:W-:Y:S01]  /*4350*/  HFMA2.MMA R2, -RZ, RZ, 0, 0 ;  /* 0x00000000ff027435 */ /* 0x000fe200000001ff */
[----:B--2---:R-:W-:Y:S01]  /*4360*/  FADD.FTZ R220, R165, R220 ;  /* 0x000000dca5dc7221 */ /* 0x004fe20000010000 */
[----:B------:R-:W-:Y:S01]  /*4370*/  FADD.FTZ R233, R147, R233 ;  /* 0x000000e993e97221 */ /* 0x000fe20000010000 */
[----:B------:R-:W-:Y:S01]  /*4380*/  FADD.FTZ R232, R148, R232 ;  /* 0x000000e894e87221 */ /* 0x000fe20000010000 */
[----:B------:R-:W-:Y:S01]  /*4390*/  MOV R0, RZ ;  /* 0x000000ff00007202 */ /* 0x000fe20000000f00 */
[----:B------:R-:W-:Y:S01]  /*43a0*/  FADD.FTZ R237, R144, R237 ;  /* 0x000000ed90ed7221 */ /* 0x000fe20000010000 */
[----:B0-----:R-:W-:-:S02]  /*43b0*/  LOP3.LUT R127, R127, R131, R130, 0xfe, !PT ;  /* 0x000000837f7f7212 */ /* 0x001fc400078efe82 */
[----:B------:R-:W-:Y:S01]  /*43c0*/  CS2R R130, SRZ ;  /* 0x0000000000827805 */ /* 0x000fe2000001ff00 */
[----:B------:R0:W-:Y:S04]  /*43d0*/  @P2 STG.E.128 desc[UR4][R124.64], R120 ;  /* 0x000000787c002986 */ /* 0x0001e8000c101d04 */
[----:B------:R1:W-:Y:S04]  /*43e0*/  STL [R1+0x4], R220 ;  /* 0x000004dc01007387 */ /* 0x0003e80000100800 */
[----:B------:R1:W-:Y:S04]  /*43f0*/  STL [R1], R233 ;  /* 0x000000e901007387 */ /* 0x0003e80000100800 */
[----:B------:R1:W-:Y:S01]  /*4400*/  STL [R1+0xc], R232 ;  /* 0x00000ce801007387 */ /* 0x0003e20000100800 */
[----:B0-----:R-:W-:-:S03]  /*4410*/  IADD3 R124, P2, R145, UR22, RZ ;  /* 0x00000016917c7c10 */ /* 0x001fc6000ff5e0ff */
[----:B------:R1:W-:Y:S01]  /*4420*/  STL [R1+0x8], R237 ;  /* 0x000008ed01007387 */ /* 0x0003e20000100800 */
[----:B------:R-:W-:-:S03]  /*4430*/  IADD3.X R125, R166, UR23, RZ, P2, !PT ;  /* 0x00000017a67d7c10 */ /* 0x000fc600097fe4ff */
[----:B------:R1:W-:Y:S04]  /*4440*/  STL [R1+0x14], R240 ;  /* 0x000014f001007387 */ /* 0x0003e80000100800 */
        /* <DEDUP_REMOVED lines=22> */
[----:B---3--:R-:W-:Y:S02]  /*45b0*/  @P3 MOV R128, R140 ;  /* 0x0000008c00803202 */ /* 0x008fe40000000f00 */
[--C-:B------:R-:W-:Y:S02]  /*45c0*/  @P6 SHF.R.U64 R129, R140, 0x10, R141.reuse ;  /* 0x000000108c816819 */ /* 0x100fe4000000128d */
[----:B------:R-:W-:Y:S02]  /*45d0*/  @P1 SHF.R.U32.HI R133, RZ, 0x10, R141 ;  /* 0x00000010ff851819 */ /* 0x000fe4000001168d */
[----:B------:R-:W-:Y:S01]  /*45e0*/  @P5 MOV R132, R141 ;  /* 0x0000008d00845202 */ /* 0x000fe20000000f00 */
[----:B------:R-:W-:Y:S02]  /*45f0*/  @P3 HADD2.F32 R128, -RZ, R128.H0_H0 ;  /* 0x20000080ff803230 */ /* 0x000fe40000004100 */
[----:B------:R-:W-:Y:S02]  /*4600*/  @P6 HADD2.F32 R129, -RZ, R129.H0_H0 ;  /* 0x20000081ff816230 */ /* 0x000fe40000004100 */
[----:B------:R-:W-:-:S02]  /*4610*/  @P1 HADD2.F32 R133, -RZ, R133.H0_H0 ;  /* 0x20000085ff851230 */ /* 0x000fc40000004100 */
[----:B------:R-:W-:Y:S02]  /*4620*/  @P5 HADD2.F32 R132, -RZ, R132.H0_H0 ;  /* 0x20000084ff845230 */ /* 0x000fe40000004100 */
[----:B------:R-:W-:Y:S01]  /*4630*/  @P3 FMUL.FTZ R2, R163, R128 ;  /* 0x00000080a3023220 */ /* 0x000fe20000410000 */
[----:B------:R-:W-:Y:S01]  /*4640*/  @P6 FMUL.FTZ R0, R134, R129 ;  /* 0x0000008186006220 */ /* 0x000fe20000410000 */
[----:B------:R-:W-:Y:S01]  /*4650*/  @P1 FMUL.FTZ R130, R162, R133 ;  /* 0x00000085a2821220 */ /* 0x000fe20000410000 */
[----:B------:R-:W-:Y:S01]  /*4660*/  @P5 FMUL.FTZ R131, R135, R132 ;  /* 0x0000008487835220 */ /* 0x000fe20000410000 */
[----:B------:R-:W-:Y:S01]  /*4670*/  FADD.FTZ R236, R2, R236 ;  /* 0x000000ec02ec7221 */ /* 0x000fe20000010000 */
[----:B------:R-:W-:Y:S01]  /*4680*/  FADD.FTZ R235, R0, R235 ;  /* 0x000000eb00eb7221 */ /* 0x000fe20000010000 */
[----:B------:R-:W-:Y:S01]  /*4690*/  FADD.FTZ R241, R130, R241 ;  /* 0x000000f182f17221 */ /* 0x000fe20000010000 */
[----:B------:R-:W-:Y:S02]  /*46a0*/  FADD.FTZ R242, R131, R242 ;  /* 0x000000f283f27221 */ /* 0x000fe40000010000 */
[----:B------:R1:W-:Y:S04]  /*46b0*/  STL [R1+0x1c], R236 ;  /* 0x00001cec01007387 */ /* 0x0003e80000100800 */
[----:B------:R1:W-:Y:S04]  /*46c0*/  STL [R1+0x18], R235 ;  /* 0x000018eb01007387 */ /* 0x0003e80000100800 */
[----:B------:R1:W-:Y:S04]  /*46d0*/  STL [R1+0x20], R241 ;  /* 0x000020f101007387 */ /* 0x0003e80000100800 */
[----:B------:R1:W-:Y:S01]  /*46e0*/  STL [R1+0x24], R242 ;  /* 0x000024f201007387 */ /* 0x0003e20000100800 */
[----:B------:R-:W-:-:S13]  /*46f0*/  ISETP.GE.AND P1, PT, R160, UR25, PT ;  /* 0x00000019a0007c0c */ /* 0x000fda000bf26270 */
[----:B-1----:R-:W-:Y:S05]  /*4700*/  @!P1 BRA `(.L_x_12129) ;  /* 0xffffffc000649947 */ /* 0x002fea000383ffff */
        /* <DEDUP_REMOVED lines=79> */
.L_x_12127:
        /* <DEDUP_REMOVED lines=35> */
.L_x_12128:
[----:B------:R-:W-:Y:S01]  /*4e30*/  HFMA2.MMA R129, -RZ, RZ, 0, 9.5367431640625e-07 ;  /* 0x00000010ff817435 */ /* 0x000fe200000001ff */
[----:B------:R-:W-:Y:S02]  /*4e40*/  MOV R130, R126 ;  /* 0x0000007e00827202 */ /* 0x000fe40000000f00 */
[----:B------:R-:W-:Y:S02]  /*4e50*/  MOV R128, 0x1f ;  /* 0x0000001f00807802 */ /* 0x000fe40000000f00 */
[----:B------:R-:W-:-:S07]  /*4e60*/  MOV R127, 0xffffffff ;  /* 0xffffffff007f7802 */ /* 0x000fce0000000f00 */
[----:B-----5:R-:W-:Y:S05]  /*4e70*/  WARPSYNC.COLLECTIVE R127, `(.L_x_12130) ;  /* 0x000000007f087348 */ /* 0x020fea0003c00000 */
[----:B------:R0:W1:Y:S02]  /*4e80*/  SHFL.DOWN P3, R131, R130, R129, R128 ;  /* 0x0800008182837389 */ /* 0x0000640000060080 */
[----:B01---5:R-:W-:Y:S01]  /*4e90*/  ENDCOLLECTIVE ;  /* 0x000000000000791b */ /* 0x023fe20003800000 */
.L_x_12130:
[----:B------:R-:W-:Y:S01]  /*4ea0*/  MOV R130, R125 ;  /* 0x0000007d00827202 */ /* 0x000fe20000000f00 */
[----:B------:R-:W-:-:S07]  /*4eb0*/  FADD.FTZ R126, R126, R131 ;  /* 0x000000837e7e7221 */ /* 0x000fce0000010000 */
[----:B------:R-:W-:Y:S05]  /*4ec0*/  WARPSYNC.COLLECTIVE R127, `(.L_x_12131) ;  /* 0x000000007f087348 */ /* 0x000fea0003c00000 */
[----:B------:R0:W1:Y:S02]  /*4ed0*/  SHFL.DOWN P3, R131, R130, R129, R128 ;  /* 0x0800008182837389 */ /* 0x0000640000060080 */
[----:B01----:R-:W-:Y:S01]  /*4ee0*/  ENDCOLLECTIVE ;  /* 0x000000000000791b */ /* 0x003fe20003800000 */
.L_x_12131:
[----:B------:R-:W-:Y:S01]  /*4ef0*/  HFMA2.MMA R129, -RZ, RZ, 0, 4.76837158203125e-07 ;  /* 0x00000008ff817435 */ /* 0x000fe200000001ff */
[----:B------:R-:W-:Y:S01]  /*4f00*/  MOV R130, R126 ;  /* 0x0000007e00827202 */ /* 0x000fe20000000f00 */
[----:B------:R-:W-:-:S09]  /*4f10*/  FADD.FTZ R125, R125, R131 ;  /* 0x000000837d7d7221 */ /* 0x000fd20000010000 */
[----:B------:R-:W-:Y:S05]  /*4f20*/  WARPSYNC.COLLECTIVE R127, `(.L_x_12132) ;  /* 0x000000007f087348 */ /* 0x000fea0003c00000 */
[----:B------:R0:W1:Y:S02]  /*4f30*/  SHFL.DOWN P3, R131, R130, R129, R128 ;  /* 0x0800008182837389 */ /* 0x0000640000060080 */
[----:B01----:R-:W-:Y:S01]  /*4f40*/  ENDCOLLECTIVE ;  /* 0x000000000000791b */ /* 0x003fe20003800000 */
.L_x_12132:
[----:B------:R-:W-:Y:S01]  /*4f50*/  MOV R130, R125 ;  /* 0x0000007d00827202 */ /* 0x000fe20000000f00 */
[----:B------:R-:W-:-:S07]  /*4f60*/  FADD.FTZ R126, R126, R131 ;  /* 0x000000837e7e7221 */ /* 0x000fce0000010000 */
[----:B------:R-:W-:Y:S05]  /*4f70*/  WARPSYNC.COLLECTIVE R127, `(.L_x_12133) ;  /* 0x000000007f087348 */ /* 0x000fea0003c00000 */
[----:B------:R0:W1:Y:S02]  /*4f80*/  SHFL.DOWN P3, R131, R130, R129, R128 ;  /* 0x0800008182837389 */ /* 0x0000640000060080 */
[----:B01----:R-:W-:Y:S01]  /*4f90*/  ENDCOLLECTIVE ;  /* 0x000000000000791b */ /* 0x003fe20003800000 */
.L_x_12133:
[----:B------:R-:W-:Y:S01]  /*4fa0*/  HFMA2.MMA R129, -RZ, RZ, 0, 2.384185791015625e-07 ;  /* 0x00000004ff817435 */ /* 0x000fe200000001ff */
[----:B------:R-:W-:Y:S01]  /*4fb0*/  MOV R130, R126 ;  /* 0x0000007e00827202 */ /* 0x000fe20000000f00 */
[----:B------:R-:W-:-:S09]  /*4fc0*/  FADD.FTZ R125, R125, R131 ;  /* 0x000000837d7d7221 */ /* 0x000fd20000010000 */
[----:B------:R-:W-:Y:S05]  /*4fd0*/  WARPSYNC.COLLECTIVE R127, `(.L_x_12134) ;  /* 0x000000007f087348 */ /* 0x000fea0003c00000 */
[----:B------:R0:W1:Y:S02]  /*4fe0*/  SHFL.DOWN P3, R131, R130, R129, R128 ;  /* 0x0800008182837389 */ /* 0x0000640000060080 */
[----:B01----:R-:W-:Y:S01]  /*4ff0*/  ENDCOLLECTIVE ;  /* 0x000000000000791b */ /* 0x003fe20003800000 */
.L_x_12134:
[----:B------:R-:W-:Y:S01]  /*5000*/  MOV R130, R125 ;  /* 0x0000007d00827202 */ /* 0x000fe20000000f00 */
[----:B------:R-:W-:-:S07]  /*5010*/  FADD.FTZ R126, R126, R131 ;  /* 0x000000837e7e7221 */ /* 0x000fce0000010000 */
[----:B------:R-:W-:Y:S05]  /*5020*/  WARPSYNC.COLLECTIVE R127, `(.L_x_12135) ;  /* 0x000000007f087348 */ /* 0x000fea0003c00000 */
[----:B------:R0:W1:Y:S02]  /*5030*/  SHFL.DOWN P3, R131, R130, R129, R128 ;  /* 0x0800008182837389 */ /* 0x0000640000060080 */
[----:B01----:R-:W-:Y:S01]  /*5040*/  ENDCOLLECTIVE ;  /* 0x000000000000791b */ /* 0x003fe20003800000 */
.L_x_12135:
[----:B------:R-:W-:Y:S01]  /*5050*/  HFMA2.MMA R129, -RZ, RZ, 0, 1.1920928955078125e-07 ;  /* 0x00000002ff817435 */ /* 0x000fe200000001ff */
[----:B------:R-:W-:Y:S01]  /*5060*/  MOV R130, R126 ;  /* 0x0000007e00827202 */ /* 0x000fe20000000f00 */
[----:B------:R-:W-:-:S09]  /*5070*/  FADD.FTZ R125, R125, R131 ;  /* 0x000000837d7d7221 */ /* 0x000fd20000010000 */
[----:B------:R-:W-:Y:S05]  /*5080*/  WARPSYNC.COLLECTIVE R127, `(.L_x_12136) ;  /* 0x000000007f087348 */ /* 0x000fea0003c00000 */
[----:B------:R0:W1:Y:S02]  /*5090*/  SHFL.DOWN P3, R131, R130, R129, R128 ;  /* 0x0800008182837389 */ /* 0x0000640000060080 */
[----:B01----:R-:W-:Y:S01]  /*50a0*/  ENDCOLLECTIVE ;  /* 0x000000000000791b */ /* 0x003fe20003800000 */
.L_x_12136:
[----:B------:R-:W-:Y:S01]  /*50b0*/  MOV R130, R125 ;  /* 0x0000007d00827202 */ /* 0x000fe20000000f00 */
[----:B------:R-:W-:-:S07]  /*50c0*/  FADD.FTZ R126, R126, R131 ;  /* 0x000000837e7e7221 */ /* 0x000fce0000010000 */
[----:B------:R-:W-:Y:S05]  /*50d0*/  WARPSYNC.COLLECTIVE R127, `(.L_x_12137) ;  /* 0x000000007f087348 */ /* 0x000fea0003c00000 */
[----:B------:R0:W1:Y:S02]  /*50e0*/  SHFL.DOWN P3, R131, R130, R129, R128 ;  /* 0x0800008182837389 */ /* 0x0000640000060080 */
[----:B01----:R-:W-:Y:S01]  /*50f0*/  ENDCOLLECTIVE ;  /* 0x000000000000791b */ /* 0x003fe20003800000 */
.L_x_12137:
[----:B------:R-:W-:Y:S01]  /*5100*/  HFMA2.MMA R129, -RZ, RZ, 0, 5.9604644775390625e-08 ;  /* 0x00000001ff817435 */ /* 0x000fe200000001ff */
[----:B------:R-:W-:Y:S01]  /*5110*/  MOV R130, R126 ;  /* 0x0000007e00827202 */ /* 0x000fe20000000f00 */
[----:B------:R-:W-:-:S09]  /*5120*/  FADD.FTZ R125, R125, R131 ;  /* 0x000000837d7d7221 */ /* 0x000fd20000010000 */
[----:B------:R-:W-:Y:S05]  /*5130*/  WARPSYNC.COLLECTIVE R127, `(.L_x_12138) ;  /* 0x000000007f087348 */ /* 0x000fea0003c00000 */
[----:B------:R0:W1:Y:S02]  /*5140*/  SHFL.DOWN P3, R131, R130, R129, R128 ;  /* 0x0800008182837389 */ /* 0x0000640000060080 */
[----:B01----:R-:W-:Y:S01]  /*5150*/  ENDCOLLECTIVE ;  /* 0x000000000000791b */ /* 0x003fe20003800000 */
.L_x_12138:
[----:B------:R-:W-:Y:S02]  /*5160*/  MOV R130, R125 ;  /* 0x0000007d00827202 */ /* 0x000fe40000000f00 */
[----:B------:R-:W-:-:S07]  /*5170*/  MOV R124, R131 ;  /* 0x00000083007c7202 */ /* 0x000fce0000000f00 */
[----:B------:R-:W-:Y:S05]  /*5180*/  WARPSYNC.COLLECTIVE R127, `(.L_x_12139) ;  /* 0x000000007f087348 */ /* 0x000fea0003c00000 */
[----:B------:R0:W1:Y:S02]  /*5190*/  SHFL.DOWN P3, R131, R130, R129, R128 ;  /* 0x0800008182837389 */ /* 0x0000640000060080 */
[----:B01----:R-:W-:Y:S01]  /*51a0*/  ENDCOLLECTIVE ;  /* 0x000000000000791b */ /* 0x003fe20003800000 */
.L_x_12139:
[----:B------:R-:W-:Y:S01]  /*51b0*/  MOV R127, R131 ;  /* 0x00000083007f7202 */ /* 0x000fe20000000f00 */
[----:B------:R-:W-:Y:S06]  /*51c0*/  BRA `(.L_x_12140) ;  /* 0xffffffcc00bc7947 */ /* 0x000fec000383ffff */
.L_x_12141:
        /* <DEDUP_REMOVED lines=11> */
.L_x_15317:


//--------------------- .text._ZN10layer_norm22ln_bwd_finalize_kernelINS_22Kernel_traits_finalizeILj7168Ef6__halffS2_fjLb1ELj1024ELj4ENS_18Kernel_traits_baseILj7168EfS2_fS2_fjLj1024EEEEELb1ELb0EEEvNS_9BwdParamsE --------------------------
	.section	.text._ZN10layer_norm22ln_bwd_finalize_kernelINS_22Kernel_traits_finalizeILj7168Ef6__halffS2_fjLb1ELj1024ELj4ENS_18Kernel_traits_baseILj7168EfS2_fS2_fjLj1024EEEEELb1ELb0EEEvNS_9BwdParamsE,"ax",@progbits
	.align	128
        .global         _ZN10layer_norm22ln_bwd_finalize_kernelINS_22Kernel_traits_finalizeILj7168Ef6__halffS2_fjLb1ELj1024ELj4ENS_18Kernel_traits_baseILj7168EfS2_fS2_fjLj1024EEEEELb1ELb0EEEvNS_9BwdParamsE
        .type           _ZN10layer_norm22ln_bwd_finalize_kernelINS_22Kernel_traits_finalizeILj7168Ef6__halffS2_fjLb1ELj1024ELj4ENS_18Kernel_traits_baseILj7168EfS2_fS2_fjLj1024EEEEELb1ELb0EEEvNS_9BwdParamsE,@function
        .size           _ZN10layer_norm22ln_bwd_finalize_kernelINS_22Kernel_traits_finalizeILj7168Ef6__halffS2_fjLb1ELj1024ELj4ENS_18Kernel_traits_baseILj7168EfS2_fS2_fjLj1024EEEEELb1ELb0EEEvNS_9BwdParamsE,(.L_x_15318 - _ZN10layer_norm22ln_bwd_finalize_kernelINS_22Kernel_traits_finalizeILj7168Ef6__halffS2_fjLb1ELj1024ELj4ENS_18Kernel_traits_baseILj7168EfS2_fS2_fjLj1024EEEEELb1ELb0EEEvNS_9BwdParamsE)
        .other          _ZN10layer_norm22ln_bwd_finalize_kernelINS_22Kernel_traits_finalizeILj7168Ef6__halffS2_fjLb1ELj1024ELj4ENS_18Kernel_traits_baseILj7168EfS2_fS2_fjLj1024EEEEELb1ELb0EEEvNS_9BwdParamsE,@"STO_CUDA_ENTRY STV_DEFAULT"
_ZN10layer_norm22ln_bwd_finalize_kernelINS_22Kernel_traits_finalizeILj7168Ef6__halffS2_fjLb1ELj1024ELj4ENS_18Kernel_traits_baseILj7168EfS2_fS2_fjLj1024EEEEELb1ELb0EEEvNS_9BwdParamsE:
.text._ZN10layer_norm22ln_bwd_finalize_kernelINS_22Kernel_traits_finalizeILj7168Ef6__halffS2_fjLb1ELj1024ELj4ENS_18Kernel_traits_baseILj7168EfS2_fS2_fjLj1024EEEEELb1ELb0EEEvNS_9BwdParamsE:
        /* <DEDUP_REMOVED lines=24> */
.L_x_12154:
        /* <DEDUP_REMOVED lines=36> */
.L_x_12146:
        /* <DEDUP_REMOVED lines=49> */
.L_x_12145:
[----:B------:R-:W-:Y:S05]  /*06d0*/  BSYNC B1 ;  /* 0x0000000000017941 */ /* 0x000fea0003800000 */
.L_x_12144:
        /* <DEDUP_REMOVED lines=31> */
.L_x_12148:
[----:B------:R-:W-:Y:S05]  /*08d0*/  BSYNC B1 ;  /* 0x0000000000017941 */ /* 0x000fea0003800000 */
.L_x_12147:
        /* <DEDUP_REMOVED lines=16> */
.L_x_12149:
[----:B------:R-:W-:Y:S05]  /*09e0*/  BSYNC B1 ;  /* 0x0000000000017941 */ /* 0x000fea0003800000 */
.L_x_12143:
[----:B------:R-:W-:Y:S05]  /*09f0*/  BSYNC B0 ;  /* 0x0000000000007941 */ /* 0x000fea0003800000 */
.L_x_12142:
        /* <DEDUP_REMOVED lines=40> */
.L_x_12170:
        /* <DEDUP_REMOVED lines=8> */
.L_x_12150:
        /* <DEDUP_REMOVED lines=20> */
.L_x_12153:
[----:B------:R-:W-:Y:S05]  /*0e40*/  BSYNC B0 ;  /* 0x0000000000007941 */ /* 0x000fea0003800000 */
.L_x_12152:
[C---:B------:R-:W-:Y:S01]  /*0e50*/  ISETP.GT.U32.AND P1, PT, R4.reuse, -0x1c01, PT ;  /* 0xffffe3ff0400780c */ /* 0x040fe20003f24070 */
[----:B------:R-:W-:Y:S01]  /*0e60*/  VIADD R4, R4, 0x1c00 ;  /* 0x00001c0004047836 */ /* 0x000fe20000000000 */
[----:B------:R-:W-:-:S11]  /*0e70*/  IADD3 R5, R5, 0xe00, RZ ;  /* 0x00000e0005057810 */ /* 0x000fd60007ffe0ff */
[----:B------:R-:W-:Y:S05]  /*0e80*/  @P1 BRA `(.L_x_12154) ;  /* 0xfffffff000bc1947 */ /* 0x000fea000383ffff */
[----:B------:R-:W-:Y:S05]  /*0e90*/  EXIT ;  /* 0x000000000000794d */ /* 0x000fea0003800000 */
.L_x_12151:
[----:B0-----:R-:W-:Y:S01]  /*0ea0*/  HFMA2.MMA R24, -RZ, RZ, 0, 5.9604644775390625e-08 ;  /* 0x00000001ff187435 */ /* 0x001fe200000001ff */
[----:B----4-:R-:W-:Y:S02]  /*0eb0*/  MOV R23, R10 ;  /* 0x0000000a00177202 */ /* 0x010fe40000000f00 */
[----:B------:R-:W-:Y:S02]  /*0ec0*/  MOV R25, 0x1f ;  /* 0x0000001f00197802 */ /* 0x000fe40000000f00 */
[----:B------:R-:W-:-:S07]  /*0ed0*/  MOV R20, 0xffffffff ;  /* 0xffffffff00147802 */ /* 0x000fce0000000f00 */
[----:B-123--:R-:W-:Y:S05]  /*0ee0*/  WARPSYNC.COLLECTIVE R20, `(.L_x_12155) ;  /* 0x0000000014087348 */ /* 0x00efea0003c00000 */
[----:B------:R0:W4:Y:S02]  /*0ef0*/  SHFL.BFLY P2, R22, R23, R24, R25 ;  /* 0x0c00001817167389 */ /* 0x0001240000040019 */
[----:B01234-:R-:W-:Y:S01]  /*0f00*/  ENDCOLLECTIVE ;  /* 0x000000000000791b */ /* 0x01ffe20003800000 */
.L_x_12155:
[----:B------:R-:W-:Y:S01]  /*0f10*/  IMAD.MOV.U32 R24, RZ, RZ, 0x2 ;  /* 0x00000002ff187424 */ /* 0x000fe200078e00ff */
[----:B------:R-:W-:-:S05]  /*0f20*/  MOV R11, R22 ;  /* 0x00000016000b7202 */ /* 0x000fca0000000f00 */
[----:B------:R-:W-:-:S05]  /*0f30*/  FADD.FTZ R11, R10, R11 ;  /* 0x0000000b0a0b7221 */ /* 0x000fca0000010000 */
[----:B------:R-:W-:-:S07]  /*0f40*/  MOV R23, R11 ;  /* 0x0000000b00177202 */ /* 0x000fce0000000f00 */
[----:B------:R-:W-:Y:S05]  /*0f50*/  WARPSYNC.COLLECTIVE R20, `(.L_x_12156) ;  /* 0x0000000014087348 */ /* 0x000fea0003c00000 */
[----:B------:R0:W1:Y:S02]  /*0f60*/  SHFL.BFLY P2, R22, R23, R24, R25 ;  /* 0x0c00001817167389 */ /* 0x0000640000040019 */
[----:B01----:R-:W-:Y:S01]  /*0f70*/  ENDCOLLECTIVE ;  /* 0x000000000000791b */ /* 0x003fe20003800000 */
.L_x_12156:
[----:B------:R-:W-:Y:S01]  /*0f80*/  HFMA2.MMA R24, -RZ, RZ, 0, 2.384185791015625e-07 ;  /* 0x00000004ff187435 */ /* 0x000fe200000001ff */
[----:B------:R-:W-:-:S05]  /*0f90*/  MOV R14, R22 ;  /* 0x00000016000e7202 */ /* 0x000fca0000000f00 */
[----:B------:R-:W-:-:S05]  /*0fa0*/  FADD.FTZ R14, R11, R14 ;  /* 0x0000000e0b0e7221 */ /* 0x000fca0000010000 */
[----:B------:R-:W-:-:S07]  /*0fb0*/  MOV R23, R14 ;  /* 0x0000000e00177202 */ /* 0x000fce0000000f00 */
[----:B------:R-:W-:Y:S05]  /*0fc0*/  WARPSYNC.COLLECTIVE R20, `(.L_x_12157) ;  /* 0x0000000014087348 */ /* 0x000fea0003c00000 */
[----:B------:R0:W1:Y:S02]  /*0fd0*/  SHFL.BFLY P2, R22, R23, R24, R25 ;  /* 0x0c00001817167389 */ /* 0x0000640000040019 */
[----:B01----:R-:W-:Y:S01]  /*0fe0*/  ENDCOLLECTIVE ;  /* 0x000000000000791b */ /* 0x003fe20003800000 */
.L_x_12157:
[----:B------:R-:W-:Y:S01]  /*0ff0*/  HFMA2.MMA R24, -RZ, RZ, 0, 4.76837158203125e-07 ;  /* 0x00000008ff187435 */ /* 0x000fe200000001ff */
[----:B------:R-:W-:-:S05]  /*1000*/  MOV R13, R22 ;  /* 0x00000016000d7202 */ /* 0x000fca0000000f00 */
[----:B------:R-:W-:-:S05]  /*1010*/  FADD.FTZ R13, R14, R13 ;  /* 0x0000000d0e0d7221 */ /* 0x000fca0000010000 */
[----:B------:R-:W-:-:S07]  /*1020*/  MOV R23, R13 ;  /* 0x0000000d00177202 */ /* 0x000fce0000000f00 */
[----:B------:R-:W-:Y:S05]  /*1030*/  WARPSYNC.COLLECTIVE R20, `(.L_x_12158) ;  /* 0x0000000014087348 */ /* 0x000fea0003c00000 */
[----:B------:R0:W1:Y:S02]  /*1040*/  SHFL.BFLY P2, R22, R23, R24, R25 ;  /* 0x0c00001817167389 */ /* 0x0000640000040019 */
[----:B01----:R-:W-:Y:S01]  /*1050*/  ENDCOLLECTIVE ;  /* 0x000000000000791b */ /* 0x003fe20003800000 */
.L_x_12158:
[----:B------:R-:W-:Y:S01]  /*1060*/  HFMA2.MMA R24, -RZ, RZ, 0, 9.5367431640625e-07 ;  /* 0x00000010ff187435 */ /* 0x000fe200000001ff */
[----:B------:R-:W-:-:S05]  /*1070*/  MOV R10, R22 ;  /* 0x00000016000a7202 */ /* 0x000fca0000000f00 */
[----:B------:R-:W-:-:S04]  /*1080*/  FADD.FTZ R11, R13, R10 ;  /* 0x0000000a0d0b7221 */ /* 0x000fc80000010000 */
[----:B------:R-:W-:-:S07]  /*1090*/  IMAD.MOV.U32 R23, RZ, RZ, R11 ;  /* 0x000000ffff177224 */ /* 0x000fce00078e000b */
[----:B------:R-:W-:Y:S05]  /*10a0*/  WARPSYNC.COLLECTIVE R20, `(.L_x_12159) ;  /* 0x0000000014087348 */ /* 0x000fea0003c00000 */
[----:B------:R0:W1:Y:S02]  /*10b0*/  SHFL.BFLY P2, R22, R23, R24, R25 ;  /* 0x0c00001817167389 */ /* 0x0000640000040019 */
[----:B01----:R-:W-:Y:S01]  /*10c0*/  ENDCOLLECTIVE ;  /* 0x000000000000791b */ /* 0x003fe20003800000 */
.L_x_12159:
[----:B------:R-:W-:Y:S01]  /*10d0*/  HFMA2.MMA R24, -RZ, RZ, 0, 5.9604644775390625e-08 ;  /* 0x00000001ff187435 */ /* 0x000fe200000001ff */
[----:B------:R-:W-:Y:S02]  /*10e0*/  MOV R23, R12 ;  /* 0x0000000c00177202 */ /* 0x000fe40000000f00 */
[----:B------:R-:W-:-:S08]  /*10f0*/  MOV R10, R22 ;  /* 0x00000016000a7202 */ /* 0x000fd00000000f00 */
[----:B------:R-:W-:Y:S05]  /*1100*/  WARPSYNC.COLLECTIVE R20, `(.L_x_12160) ;  /* 0x0000000014087348 */ /* 0x000fea0003c00000 */
[----:B------:R0:W1:Y:S02]  /*1110*/  SHFL.BFLY P2, R22, R23, R24, R25 ;  /* 0x0c00001817167389 */ /* 0x0000640000040019 */
[----:B01----:R-:W-:Y:S01]  /*1120*/  ENDCOLLECTIVE ;  /* 0x000000000000791b */ /* 0x003fe20003800000 */
.L_x_12160:
[----:B------:R-:W-:Y:S01]  /*1130*/  HFMA2.MMA R24, -RZ, RZ, 0, 1.1920928955078125e-07 ;  /* 0x00000002ff187435 */ /* 0x000fe200000001ff */
[----:B------:R-:W-:-:S05]  /*1140*/  MOV R13, R22 ;  /* 0x00000016000d7202 */ /* 0x000fca0000000f00 */
[----:B------:R-:W-:-:S05]  /*1150*/  FADD.FTZ R15, R12, R13 ;  /* 0x0000000d0c0f7221 */ /* 0x000fca0000010000 */
[----:B------:R-:W-:-:S07]  /*1160*/  MOV R23, R15 ;  /* 0x0000000f00177202 */ /* 0x000fce0000000f00 */
[----:B------:R-:W-:Y:S05]  /*1170*/  WARPSYNC.COLLECTIVE R20, `(.L_x_12161) ;  /* 0x0000000014087348 */ /* 0x000fea0003c00000 */
[----:B------:R0:W1:Y:S02]  /*1180*/  SHFL.BFLY P2, R22, R23, R24, R25 ;  /* 0x0c00001817167389 */ /* 0x0000640000040019 */
[----:B01----:R-:W-:Y:S01]  /*1190*/  ENDCOLLECTIVE ;  /* 0x000000000000791b */ /* 0x003fe20003800000 */
.L_x_12161:
[----:B------:R-:W-:Y:S01]  /*11a0*/  HFMA2.MMA R24, -RZ, RZ, 0, 2.384185791015625e-07 ;  /* 0x00000004ff187435 */ /* 0x000fe200000001ff */
[----:B------:R-:W-:-:S04]  /*11b0*/  IMAD.MOV.U32 R16, RZ, RZ, R22 ;  /* 0x000000ffff107224 */ /* 0x000fc800078e0016 */
[----:B------:R-:W-:-:S05]  /*11c0*/  FADD.FTZ R16, R15, R16 ;  /* 0x000000100f107221 */ /* 0x000fca0000010000 */
[----:B------:R-:W-:-:S07]  /*11d0*/  MOV R23, R16 ;  /* 0x0000001000177202 */ /* 0x000fce0000000f00 */
[----:B------:R-:W-:Y:S05]  /*11e0*/  WARPSYNC.COLLECTIVE R20, `(.L_x_12162) ;  /* 0x0000000014087348 */ /* 0x000fea0003c00000 */
[----:B------:R0:W1:Y:S02]  /*11f0*/  SHFL.BFLY P2, R22, R23, R24, R25 ;  /* 0x0c00001817167389 */ /* 0x0000640000040019 */
[----:B01----:R-:W-:Y:S01]  /*1200*/  ENDCOLLECTIVE ;  /* 0x000000000000791b */ /* 0x003fe20003800000 */
.L_x_12162:
[----:B------:R-:W-:Y:S01]  /*1210*/  HFMA2.MMA R24, -RZ, RZ, 0, 4.76837158203125e-07 ;  /* 0x00000008ff187435 */ /* 0x000fe200000001ff */
[----:B------:R-:W-:-:S05]  /*1220*/  MOV R17, R22 ;  /* 0x0000001600117202 */ /* 0x000fca0000000f00 */
[----:B------:R-:W-:-:S05]  /*1230*/  FADD.FTZ R17, R16, R17 ;  /* 0x0000001110117221 */ /* 0x000fca0000010000 */
[----:B------:R-:W-:-:S07]  /*1240*/  MOV R23, R17 ;  /* 0x0000001100177202 */ /* 0x000fce0000000f00 */
[----:B------:R-:W-:Y:S05]  /*1250*/  WARPSYNC.COLLECTIVE R20, `(.L_x_12163) ;  /* 0x0000000014087348 */ /* 0x000fea0003c00000 */
[----:B------:R0:W1:Y:S02]  /*1260*/  SHFL.BFLY P2, R22, R23, R24, R25 ;  /* 0x0c00001817167389 */ /* 0x0000640000040019 */
[----:B01----:R-:W-:Y:S01]  /*1270*/  ENDCOLLECTIVE ;  /* 0x000000000000791b */ /* 0x003fe20003800000 */
.L_x_12163:
[----:B------:R-:W-:Y:S01]  /*1280*/  IMAD.MOV.U32 R24, RZ, RZ, 0x10 ;  /* 0x00000010ff187424 */ /* 0x000fe200078e00ff */
[----:B------:R-:W-:-:S05]  /*1290*/  MOV R12, R22 ;  /* 0x00000016000c7202 */ /* 0x000fca0000000f00 */
[----:B------:R-:W-:-:S05]  /*12a0*/  FADD.FTZ R12, R17, R12 ;  /* 0x0000000c110c7221 */ /* 0x000fca0000010000 */
[----:B------:R-:W-:-:S07]  /*12b0*/  MOV R23, R12 ;  /* 0x0000000c00177202 */ /* 0x000fce0000000f00 */
[----:B------:R-:W-:Y:S05]  /*12c0*/  WARPSYNC.COLLECTIVE R20, `(.L_x_12164) ;  /* 0x0000000014087348 */ /* 0x000fea0003c00000 */
[----:B------:R0:W1:Y:S02]  /*12d0*/  SHFL.BFLY P2, R22, R23, R24, R25 ;  /* 0x0c00001817167389 */ /* 0x0000640000040019 */
[----:B01----:R-:W-:Y:S01]  /*12e0*/  ENDCOLLECTIVE ;  /* 0x000000000000791b */ /* 0x003fe20003800000 */
.L_x_12164:
[----:B------:R-:W-:Y:S01]  /*12f0*/  HFMA2.MMA R24, -RZ, RZ, 0, 5.9604644775390625e-08 ;  /* 0x00000001ff187435 */ /* 0x000fe200000001ff */
[----:B------:R-:W-:Y:S02]  /*1300*/  MOV R23, R8 ;  /* 0x0000000800177202 */ /* 0x000fe40000000f00 */
[----:B------:R-:W-:-:S08]  /*1310*/  MOV R15, R22 ;  /* 0x00000016000f7202 */ /* 0x000fd00000000f00 */
[----:B------:R-:W-:Y:S05]  /*1320*/  WARPSYNC.COLLECTIVE R20, `(.L_x_12165) ;  /* 0x0000000014087348 */ /* 0x000fea0003c00000 */
[----:B------:R0:W1:Y:S02]  /*1330*/  SHFL.BFLY P2, R22, R23, R24, R25 ;  /* 0x0c00001817167389 */ /* 0x0000640000040019 */
[----:B01----:R-:W-:Y:S01]  /*1340*/  ENDCOLLECTIVE ;  /* 0x000000000000791b */ /* 0x003fe20003800000 */
.L_x_12165:
[----:B------:R-:W-:Y:S01]  /*1350*/  HFMA2.MMA R24, -RZ, RZ, 0, 1.1920928955078125e-07 ;  /* 0x00000002ff187435 */ /* 0x000fe200000001ff */
[----:B------:R-:W-:-:S05]  /*1360*/  MOV R17, R22 ;  /* 0x0000001600117202 */ /* 0x000fca0000000f00 */
[----:B------:R-:W-:-:S05]  /*1370*/  FADD.FTZ R18, R8, R17 ;  /* 0x0000001108127221 */ /* 0x000fca0000010000 */
[----:B------:R-:W-:-:S07]  /*1380*/  MOV R23, R18 ;  /* 0x0000001200177202 */ /* 0x000fce0000000f00 */
[----:B------:R-:W-:Y:S05]  /*1390*/  WARPSYNC.COLLECTIVE R20, `(.L_x_12166) ;  /* 0x0000000014087348 */ /* 0x000fea0003c00000 */
[----:B------:R0:W1:Y:S02]  /*13a0*/  SHFL.BFLY P2, R22, R23, R24, R25 ;  /* 0x0c00001817167389 */ /* 0x0000640000040019 */
[----:B01----:R-:W-:Y:S01]  /*13b0*/  ENDCOLLECTIVE ;  /* 0x000000000000791b */ /* 0x003fe20003800000 */
.L_x_12166:
[----:B------:R-:W-:Y:S01]  /*13c0*/  HFMA2.MMA R24, -RZ, RZ, 0, 2.384185791015625e-07 ;  /* 0x00000004ff187435 */ /* 0x000fe200000001ff */
[----:B------:R-:W-:-:S05]  /*13d0*/  MOV R13, R22 ;  /* 0x00000016000d7202 */ /* 0x000fca0000000f00 */
[----:B------:R-:W-:-:S04]  /*13e0*/  FADD.FTZ R19, R18, R13 ;  /* 0x0000000d12137221 */ /* 0x000fc80000010000 */
[----:B------:R-:W-:-:S07]  /*13f0*/  IMAD.MOV.U32 R23, RZ, RZ, R19 ;  /* 0x000000ffff177224 */ /* 0x000fce00078e0013 */
[----:B------:R-:W-:Y:S05]  /*1400*/  WARPSYNC.COLLECTIVE R20, `(.L_x_12167) ;  /* 0x0000000014087348 */ /* 0x000fea0003c00000 */
[----:B------:R0:W1:Y:S02]  /*1410*/  SHFL.BFLY P2, R22, R23, R24, R25 ;  /* 0x0c00001817167389 */ /* 0x0000640000040019 */
[----:B01----:R-:W-:Y:S01]  /*1420*/  ENDCOLLECTIVE ;  /* 0x000000000000791b */ /* 0x003fe20003800000 */
.L_x_12167:
[----:B------:R-:W-:Y:S01]  /*1430*/  HFMA2.MMA R24, -RZ, RZ, 0, 4.76837158203125e-07 ;  /* 0x00000008ff187435 */ /* 0x000fe200000001ff */
[----:B------:R-:W-:-:S05]  /*1440*/  MOV R8, R22 ;  /* 0x0000001600087202 */ /* 0x000fca0000000f00 */
[----:B------:R-:W-:-:S05]  /*1450*/  FADD.FTZ R8, R19, R8 ;  /* 0x0000000813087221 */ /* 0x000fca0000010000 */
[----:B------:R-:W-:-:S07]  /*1460*/  MOV R23, R8 ;  /* 0x0000000800177202 */ /* 0x000fce0000000f00 */
[----:B------:R-:W-:Y:S05]  /*1470*/  WARPSYNC.COLLECTIVE R20, `(.L_x_12168) ;  /* 0x0000000014087348 */ /* 0x000fea0003c00000 */
[----:B------:R0:W1:Y:S02]  /*1480*/  SHFL.BFLY P2, R22, R23, R24, R25 ;  /* 0x0c00001817167389 */ /* 0x0000640000040019 */
[----:B01----:R-:W-:Y:S01]  /*1490*/  ENDCOLLECTIVE ;  /* 0x000000000000791b */ /* 0x003fe20003800000 */
.L_x_12168:
[----:B------:R-:W-:Y:S01]  /*14a0*/  HFMA2.MMA R24, -RZ, RZ, 0, 9.5367431640625e-07 ;  /* 0x00000010ff187435 */ /* 0x000fe200000001ff */
[----:B------:R-:W-:-:S05]  /*14b0*/  MOV R21, R22 ;  /* 0x0000001600157202 */ /* 0x000fca0000000f00 */
[----:B------:R-:W-:-:S05]  /*14c0*/  FADD.FTZ R21, R8, R21 ;  /* 0x0000001508157221 */ /* 0x000fca0000010000 */
[----:B------:R-:W-:-:S07]  /*14d0*/  MOV R23, R21 ;  /* 0x0000001500177202 */ /* 0x000fce0000000f00 */
[----:B------:R-:W-:Y:S05]  /*14e0*/  WARPSYNC.COLLECTIVE R20, `(.L_x_12169) ;  /* 0x0000000014087348 */ /* 0x000fea0003c00000 */
[----:B------:R0:W1:Y:S02]  /*14f0*/  SHFL.BFLY P2, R22, R23, R24, R25 ;  /* 0x0c00001817167389 */ /* 0x0000640000040019 */
[----:B01----:R-:W-:Y:S01]  /*1500*/  ENDCOLLECTIVE ;  /* 0x000000000000791b */ /* 0x003fe20003800000 */
.L_x_12169:
[----:B------:R-:W-:Y:S01]  /*1510*/  MOV R14, R22 ;  /* 0x00000016000e7202 */ /* 0x000fe20000000f00 */
[----:B------:R-:W-:Y:S06]  /*1520*/  BRA `(.L_x_12170) ;  /* 0xfffffff400d47947 */ /* 0x000fec000383ffff */
.L_x_12171:
        /* <DEDUP_REMOVED lines=13> */
.L_x_15318:


//--------------------- .text._ZN10layer_norm13ln_bwd_kernelINS_13Kernel_traitsIf6__halffS2_fjLj7168ELj1ELj1ELj8ELj8ENS_18Kernel_traits_baseILj7168EfS2_fS2_fjLj256EEEEELb1ELb1ELb1ELb0EEEvNS_9BwdParamsE --------------------------
	.section	.text._ZN10layer_norm13ln_bwd_kernelINS_13Kernel_traitsIf6__halffS2_fjLj7168ELj1ELj1ELj8ELj8ENS_18Kernel_traits_baseILj7168EfS2_fS2_fjLj256EEEEELb1ELb1ELb1ELb0EEEvNS_9BwdParamsE,"ax",@progbits
	.align	128
        .global         _ZN10layer_norm13ln_bwd_kernelINS_13Kernel_traitsIf6__halffS2_fjLj7168ELj1ELj1ELj8ELj8ENS_18Kernel_traits_baseILj7168EfS2_fS2_fjLj256EEEEELb1ELb1ELb1ELb0EEEvNS_9BwdParamsE
        .type           _ZN10layer_norm13ln_bwd_kernelINS_13Kernel_traitsIf6__halffS2_fjLj7168ELj1ELj1ELj8ELj8ENS_18Kernel_traits_baseILj7168EfS2_fS2_fjLj256EEEEELb1ELb1ELb1ELb0EEEvNS_9BwdParamsE,@function
        .size           _ZN10layer_norm13ln_bwd_kernelINS_13Kernel_traitsIf6__halffS2_fjLj7168ELj1ELj1ELj8ELj8ENS_18Kernel_traits_baseILj7168EfS2_fS2_fjLj256EEEEELb1ELb1ELb1ELb0EEEvNS_9BwdParamsE,(.L_x_15319 - _ZN10layer_norm13ln_bwd_kernelINS_13Kernel_traitsIf6__halffS2_fjLj7168ELj1ELj1ELj8ELj8ENS_18Kernel_traits_baseILj7168EfS2_fS2_fjLj256EEEEELb1ELb1ELb1ELb0EEEvNS_9BwdParamsE)
        .other          _ZN10layer_norm13ln_bwd_kernelINS_13Kernel_traitsIf6__halffS2_fjLj7168ELj1ELj1ELj8ELj8ENS_18Kernel_traits_baseILj7168EfS2_fS2_fjLj256EEEEELb1ELb1ELb1ELb0EEEvNS_9BwdParamsE,@"STO_CUDA_ENTRY STV_DEFAULT"
_ZN10layer_norm13ln_bwd_kernelINS_13Kernel_traitsIf6__halffS2_fjLj7168ELj1ELj1ELj8ELj8ENS_18Kernel_traits_baseILj7168EfS2_fS2_fjLj256EEEEELb1ELb1ELb1ELb0EEEvNS_9BwdParamsE:
.text._ZN10layer_norm13ln_bwd_kernelINS_13Kernel_traitsIf6__halffS2_fjLj7168ELj1ELj1ELj8ELj8ENS_18Kernel_traits_baseILj7168EfS2_fS2_fjLj256EEEEELb1ELb1ELb1ELb0EEEvNS_9BwdParamsE:
        /* <DEDUP_REMOVED lines=18> */
[----:B------:R-:W-:Y:S01]  /*0120*/  MOV R3, UR4 ;  /* 0x0000000400037c02 */ /* 0x000fe20008000f00 */
[----:B------:R-:W-:-:S03]  /*0130*/  ULDC.64 UR4, c[0x0][0x208] ;  /* 0x0000820000047ab9 */ /* 0x000fc60000000a00 */
[----:B------:R-:W-:Y:S02]  /*0140*/  SHF.R.S32.HI R0, RZ, 0x1f, R3 ;  /* 0x0000001fff007819 */ /* 0x000fe40000011403 */
[----:B0-----:R-:W-:Y:S02]  /*0150*/  LOP3.LUT R4, R252, 0xff, RZ, 0xc0, !PT ;  /* 0x000000fffc047812 */ /* 0x001fe400078ec0ff */
[----:B------:R-:W-:Y:S02]  /*0160*/  LEA.HI R0, R0, R3, RZ, 0x2 ;  /* 0x0000000300007211 */ /* 0x000fe400078f10ff */
        /* <DEDUP_REMOVED lines=16> */
[----:B------:R-:W1:Y:S01]  /*0270*/  @P5 LDC.64 R12, c[0x0][0x260] ;  /* 0x00009800ff0c5b82 */ /* 0x000e620000000a00 */
[----:B------:R-:W-:-:S04]  /*0280*/  @P4 LOP3.LUT R9, R9, 0x2, RZ, 0xfc, !PT ;  /* 0x0000000209094812 */ /* 0x000fc800078efcff */
[----:B------:R-:W-:-:S03]  /*0290*/  LOP3.LUT R9, R9, 0xffffffdf, RZ, 0xc0, !PT ;  /* 0xffffffdf09097812 */ /* 0x000fc600078ec0ff */
[----:B------:R-:W1:Y:S01]  /*02a0*/  @P5 LDC.64 R14, c[0x0][0x278] ;  /* 0x00009e00ff0e5b82 */ /* 0x000e620000000a00 */
[----:B0-----:R-:W-:Y:S01]  /*02b0*/  @P6 IMAD.WIDE.U32 R6, R5, 0x10, R6 ;  /* 0x0000001005066825 */ /* 0x001fe200078e0006 */
[----:B------:R-:W-:-:S06]  /*02c0*/  @P3 LOP3.LUT R9, R9, 0x20, RZ, 0xfc, !PT ;  /* 0x0000002009093812 */ /* 0x000fcc00078efcff */
[----:B------:R-:W0:Y:S01]  /*02d0*/  @P4 LDC.64 R20, c[0x0][0x260] ;  /* 0x00009800ff144b82 */ /* 0x000e220000000a00 */
[C---:B-1----:R-:W-:Y:S01]  /*02e0*/  @P6 IMAD.WIDE.U32 R10, R5.reuse, 0x10, R10 ;  /* 0x00000010050a6825 */ /* 0x042fe200078e000a */
[----:B------:R-:W-:-:S06]  /*02f0*/  @P6 LOP3.LUT R5, R5, 0x100, RZ, 0xfc, !PT ;  /* 0x0000010005056812 */ /* 0x000fcc00078efcff */
[----:B------:R-:W1:Y:S01]  /*0300*/  @P4 LDC.64 R22, c[0x0][0x278] ;  /* 0x00009e00ff164b82 */ /* 0x000e620000000a00 */
[----:B------:R-:W-:-:S05]  /*0310*/  @P5 IMAD.WIDE.U32 R16, R5, 0x10, R12 ;  /* 0x0000001005105825 */ /* 0x000fca00078e000c */
[----:B------:R-:W5:Y:S01]  /*0320*/  @P5 LDG.E.128 R24, desc[UR4][R16.64] ;  /* 0x0000000410185981 */ /* 0x000f62000c1e1d00 */
[C---:B------:R-:W-:Y:S01]  /*0330*/  @P5 IMAD.WIDE.U32 R18, R5.reuse, 0x10, R14 ;  /* 0x0000001005125825 */ /* 0x040fe200078e000e */
[----:B------:R-:W-:Y:S01]  /*0340*/  @P5 IADD3 R5, R5, 0x100, RZ ;  /* 0x0000010005055810 */ /* 0x000fe20007ffe0ff */
[----:B------:R-:W1:Y:S04]  /*0350*/  @P0 LDC.64 R68, c[0x0][0x260] ;  /* 0x00009800ff440b82 */ /* 0x000e680000000a00 */
[----:B0-----:R-:W-:-:S04]  /*0360*/  @P4 IMAD.WIDE.U32 R20, R5, 0x10, R20 ;  /* 0x0000001005144825 */ /* 0x001fc800078e0014 */
[----:B------:R-:W0:Y:S01]  /*0370*/  @P0 LDC.64 R70, c[0x0][0x278] ;  /* 0x00009e00ff460b82 */ /* 0x000e220000000a00 */
[----:B------:R-:W5:Y:S01]  /*0380*/  @P4 LDG.E.128 R28, desc[UR4][R20.64] ;  /* 0x00000004141c4981 */ /* 0x000f62000c1e1d00 */
[C---:B-1----:R-:W-:Y:S01]  /*0390*/  @P4 IMAD.WIDE.U32 R22, R5.reuse, 0x10, R22 ;  /* 0x0000001005164825 */ /* 0x042fe200078e0016 */
[----:B------:R-:W-:-:S05]  /*03a0*/  @P4 IADD3 R5, R5, 0x100, RZ ;  /* 0x0000010005054810 */ /* 0x000fca0007ffe0ff */
[----:B------:R-:W1:Y:S01]  /*03b0*/  @P1 LDC.64 R72, c[0x0][0x260] ;  /* 0x00009800ff481b82 */ /* 0x000e620000000a00 */
[----:B------:R-:W5:Y:S07]  /*03c0*/  @P4 LDG.E.128 R32, desc[UR4][R22.64] ;  /* 0x0000000416204981 */ /* 0x000f6e000c1e1d00 */
[----:B------:R-:W1:Y:S01]  /*03d0*/  @P1 LDC.64 R74, c[0x0][0x278] ;  /* 0x00009e00ff4a1b82 */ /* 0x000e620000000a00 */
[----:B------:R-:W-:Y:S01]  /*03e0*/  @P0 IMAD.WIDE.U32 R68, R5, 0x10, R68 ;  /* 0x0000001005440825 */ /* 0x000fe200078e0044 */
[----:B------:R-:W-:-:S02]  /*03f0*/  CS2R R100, SRZ ;  /* 0x0000000000647805 */ /* 0x000fc4000001ff00 */
[----:B------:R-:W-:Y:S02]  /*0400*/  CS2R R102, SRZ ;  /* 0x0000000000667805 */ /* 0x000fe4000001ff00 */
[----:B------:R-:W-:Y:S02]  /*0410*/  CS2R R96, SRZ ;  /* 0x0000000000607805 */ /* 0x000fe4000001ff00 */
[----:B------:R-:W-:Y:S01]  /*0420*/  CS2R R98, SRZ ;  /* 0x0000000000627805 */ /* 0x000fe2000001ff00 */
[----:B------:R-:W5:Y:S01]  /*0430*/  @P0 LDG.E.128 R36, desc[UR4][R68.64] ;  /* 0x0000000444240981 */ /* 0x000f62000c1e1d00 */
[----:B------:R-:W1:Y:S01]  /*0440*/  @P2 LDC.64 R12, c[0x0][0x260] ;  /* 0x00009800ff0c2b82 */ /* 0x000e620000000a00 */
[----:B0-----:R-:W-:-:S04]  /*0450*/  @P0 IMAD.WIDE.U32 R70, R5, 0x10, R70 ;  /* 0x0000001005460825 */ /* 0x001fc800078e0046 */
[----:B------:R-:W-:Y:S01]  /*0460*/  @P0 VIADD R5, R5, 0x100 ;  /* 0x0000010005050836 */ /* 0x000fe20000000000 */
[----:B------:R-:W5:Y:S02]  /*0470*/  @P0 LDG.E.128 R40, desc[UR4][R70.64] ;  /* 0x0000000446280981 */ /* 0x000f64000c1e1d00 */
[----:B------:R-:W0:Y:S01]  /*0480*/  @P2 LDC.64 R14, c[0x0][0x278] ;  /* 0x00009e00ff0e2b82 */ /* 0x000e220000000a00 */
[----:B-1----:R-:W-:-:S07]  /*0490*/  @P1 IMAD.WIDE.U32 R72, R5, 0x10, R72 ;  /* 0x0000001005481825 */ /* 0x002fce00078e0048 */
[----:B------:R-:W1:Y:S01]  /*04a0*/  @P3 LDC.64 R80, c[0x0][0x260] ;  /* 0x00009800ff503b82 */ /* 0x000e620000000a00 */
[C---:B------:R-:W-:Y:S01]  /*04b0*/  @P1 IMAD.WIDE.U32 R74, R5.reuse, 0x10, R74 ;  /* 0x00000010054a1825 */ /* 0x040fe200078e004a */
[----:B------:R-:W-:Y:S01]  /*04c0*/  @P1 IADD3 R5, R5, 0x100, RZ ;  /* 0x0000010005051810 */ /* 0x000fe20007ffe0ff */
[----:B------:R-:W5:Y:S05]  /*04d0*/  @P1 LDG.E.128 R44, desc[UR4][R72.64] ;  /* 0x00000004482c1981 */ /* 0x000f6a000c1e1d00 */
[----:B------:R-:W3:Y:S01]  /*04e0*/  @P3 LDC.64 R82, c[0x0][0x278] ;  /* 0x00009e00ff523b82 */ /* 0x000ee20000000a00 */
[C---:B------:R-:W-:Y:S01]  /*04f0*/  @P2 IMAD.WIDE.U32 R76, R5.reuse, 0x10, R12 ;  /* 0x00000010054c2825 */ /* 0x040fe200078e000c */
[----:B------:R-:W5:Y:S03]  /*0500*/  @P1 LDG.E.128 R48, desc[UR4][R74.64] ;  /* 0x000000044a301981 */ /* 0x000f66000c1e1d00 */
[C---:B0-----:R-:W-:Y:S01]  /*0510*/  @P2 IMAD.WIDE.U32 R78, R5.reuse, 0x10, R14 ;  /* 0x00000010054e2825 */ /* 0x041fe200078e000e */
[----:B------:R-:W-:Y:S01]  /*0520*/  @P2 IADD3 R5, R5, 0x100, RZ ;  /* 0x0000010005052810 */ /* 0x000fe20007ffe0ff */
[----:B------:R-:W5:Y:S04]  /*0530*/  @P2 LDG.E.128 R52, desc[UR4][R76.64] ;  /* 0x000000044c342981 */ /* 0x000f68000c1e1d00 */
[----:B--2---:R0:W2:Y:S01]  /*0540*/  @P6 LDG.E.128 R92, desc[UR4][R6.64] ;  /* 0x00000004065c6981 */ /* 0x0040a2000c1e1d00 */
[----:B-1----:R-:W-:-:S03]  /*0550*/  @P3 IMAD.WIDE.U32 R12, R5, 0x10, R80 ;  /* 0x00000010050c3825 */ /* 0x002fc600078e0050 */
[----:B---3--:R-:W3:Y:S01]  /*0560*/  @P6 LDG.E.128 R88, desc[UR4][R10.64] ;  /* 0x000000040a586981 */ /* 0x008ee2000c1e1d00 */
[----:B------:R-:W-:-:S03]  /*0570*/  @P3 IMAD.WIDE.U32 R14, R5, 0x10, R82 ;  /* 0x00000010050e3825 */ /* 0x000fc600078e0052 */
[----:B----4-:R-:W4:Y:S01]  /*0580*/  @P5 LDG.E.128 R84, desc[UR4][R18.64] ;  /* 0x0000000412545981 */ /* 0x010f22000c1e1d00 */
[----:B0-----:R-:W-:-:S03]  /*0590*/  LEA.HI R6, R252, UR6, RZ, 0x18 ;  /* 0x00000006fc067c11 */ /* 0x001fc6000f8fc0ff */
[----:B------:R-:W5:Y:S04]  /*05a0*/  @P3 LDG.E.128 R60, desc[UR4][R12.64] ;  /* 0x000000040c3c3981 */ /* 0x000f68000c1e1d00 */
[----:B------:R-:W5:Y:S01]  /*05b0*/  @P3 LDG.E.128 R64, desc[UR4][R14.64] ;  /* 0x000000040e403981 */ /* 0x000f62000c1e1d00 */
[----:B------:R-:W-:Y:S02]  /*05c0*/  ISETP.GE.AND P3, PT, R6, UR7, PT ;  /* 0x0000000706007c0c */ /* 0x000fe4000bf66270 */
[----:B------:R-:W-:Y:S02]  /*05d0*/  CS2R R68, SRZ ;  /* 0x0000000000447805 */ /* 0x000fe4000001ff00 */
[----:B------:R-:W-:Y:S01]  /*05e0*/  CS2R R70, SRZ ;  /* 0x0000000000467805 */ /* 0x000fe2000001ff00 */
[----:B------:R0:W5:Y:S01]  /*05f0*/  @P2 LDG.E.128 R56, desc[UR4][R78.64] ;  /* 0x000000044e382981 */ /* 0x000162000c1e1d00 */
        /* <DEDUP_REMOVED lines=9> */
[----:B0-----:R-:W-:Y:S02]  /*0690*/  CS2R R78, SRZ ;  /* 0x00000000004e7805 */ /* 0x001fe4000001ff00 */
        /* <DEDUP_REMOVED lines=24> */
[----:B0-----:R-:W-:-:S03]  /*0820*/  CS2R R92, SRZ ;  /* 0x00000000005c7805 */ /* 0x001fc6000001ff00 */
[----:B----4-:R0:W-:Y:S01]  /*0830*/  @P5 STL.64 [R1], R84 ;  /* 0x0000005401005387 */ /* 0x0101e20000100a00 */
[----:B-1----:R-:W-:-:S03]  /*0840*/  CS2R R94, SRZ ;  /* 0x00000000005e7805 */ /* 0x002fc6000001ff00 */
[----:B------:R1:W-:Y:S01]  /*0850*/  @P5 STL.64 [R1+0x8], R86 ;  /* 0x0000085601005387 */ /* 0x0003e20000100a00 */
[----:B--2---:R-:W-:Y:S02]  /*0860*/  CS2R R88, SRZ ;  /* 0x0000000000587805 */ /* 0x004fe4000001ff00 */
[----:B---3--:R-:W-:Y:S02]  /*0870*/  CS2R R90, SRZ ;  /* 0x00000000005a7805 */ /* 0x008fe4000001ff00 */
[----:B0-----:R-:W-:Y:S02]  /*0880*/  CS2R R84, SRZ ;  /* 0x0000000000547805 */ /* 0x001fe4000001ff00 */
[----:B-1----:R-:W-:Y:S01]  /*0890*/  CS2R R86, SRZ ;  /* 0x0000000000567805 */ /* 0x002fe2000001ff00 */
[----:B------:R-:W-:Y:S06]  /*08a0*/  @P3 BRA `(.L_x_12172) ;  /* 0x0000006400703947 */ /* 0x000fec0003800000 */
[----:B------:R-:W0:Y:S01]  /*08b0*/  LDC.U8 R251, c[0x0][0x2a0] ;  /* 0x0000a800fffb7b82 */ /* 0x000e220000000000 */
[----:B------:R-:W-:Y:S01]  /*08c0*/  HFMA2.MMA R250, -RZ, RZ, 0, 5.9604644775390625e-08 ;  /* 0x00000001fffa7435 */ /* 0x000fe200000001ff */
[----:B------:R-:W-:-:S10]  /*08d0*/  MOV R69, RZ ;  /* 0x000000ff00457202 */ /* 0x000fd40000000f00 */
.L_x_12339:
[----:B01-3--:R-:W1:Y:S08]  /*08e0*/  LDC.64 R184, c[0x0][0x288] ;  /* 0x0000a200ffb87b82 */ /* 0x00be700000000a00 */
[----:B--2---:R-:W2:Y:S08]  /*08f0*/  LDC.64 R206, c[0x0][0x250] ;  /* 0x00009400ffce7b82 */ /* 0x004eb00000000a00 */
[----:B------:R-:W3:Y:S08]  /*0900*/  LDC.64 R186, c[0x0][0x258] ;  /* 0x00009600ffba7b82 */ /* 0x000ef00000000a00 */
[----:B------:R-:W4:Y:S01]  /*0910*/  LDC.64 R208, c[0x0][0x280] ;  /* 0x0000a000ffd07b82 */ /* 0x000f220000000a00 */
[----:B-1----:R-:W-:-:S05]  /*0920*/  IMAD.WIDE R184, R6, 0x4, R184 ;  /* 0x0000000406b87825 */ /* 0x002fca00078e02b8 */
[----:B------:R4:W4:Y:S01]  /*0930*/  LDG.E R205, desc[UR4][R184.64] ;  /* 0x00000004b8cd7981 */ /* 0x000922000c1e1900 */
[C---:B--2---:R-:W-:Y:S01]  /*0940*/  IMAD.WIDE R206, R6.reuse, 0x4, R206 ;  /* 0x0000000406ce7825 */ /* 0x044fe200078e02ce */
[----:B------:R-:W1:Y:S03]  /*0950*/  LDC.64 R210, c[0x0][0x2c8] ;  /* 0x0000b200ffd27b82 */ /* 0x000e660000000a00 */
[----:B---3--:R-:W-:-:S05]  /*0960*/  IMAD.WIDE R186, R6, 0x4, R186 ;  /* 0x0000000406ba7825 */ /* 0x008fca00078e02ba */
[----:B-----5:R-:W5:Y:S01]  /*0970*/  LDG.E R7, desc[UR4][R186.64] ;  /* 0x00000004ba077981 */ /* 0x020f62000c1e1900 */
[----:B----4-:R-:W-:-:S03]  /*0980*/  IMAD.WIDE R184, R6, 0x4, R208 ;  /* 0x0000000406b87825 */ /* 0x010fc600078e02d0 */
[----:B------:R-:W5:Y:S01]  /*0990*/  LDG.E R209, desc[UR4][R206.64] ;  /* 0x00000004ced17981 */ /* 0x000f62000c1e1900 */
[----:B------:R-:W-:Y:S01]  /*09a0*/  IMAD.U32 R3, RZ, RZ, UR11 ;  /* 0x0000000bff037e24 */ /* 0x000fe2000f8e00ff */
[----:B------:R-:W-:Y:S02]  /*09b0*/  BSSY B0, `(.L_x_12173) ;  /* 0x000020f000007945 */ /* 0x000fe40003800000 */
[----:B------:R1:W5:Y:S01]  /*09c0*/  LDG.E R8, desc[UR4][R184.64] ;  /* 0x00000004b8087981 */ /* 0x000362000c1e1900 */
[----:B------:R-:W-:-:S05]  /*09d0*/  IMAD R4, R6, R3, RZ ;  /* 0x0000000306047224 */ /* 0x000fca00078e02ff */
[----:B------:R-:W-:-:S04]  /*09e0*/  SHF.R.S32.HI R19, RZ, 0x1f, R4 ;  /* 0x0000001fff137819 */ /* 0x000fc80000011404 */
[----:B------:R-:W-:Y:S02]  /*09f0*/  LEA.HI R19, R19, R4, RZ, 0x2 ;  /* 0x0000000413137211 */ /* 0x000fe400078f10ff */
[----:B------:R-:W-:-:S04]  /*0a00*/  LOP3.LUT R4, R252, 0xff, RZ, 0xc0, !PT ;  /* 0x000000fffc047812 */ /* 0x000fc800078ec0ff */
[----:B------:R-:W-:-:S05]  /*0a10*/  LEA.HI.SX32 R19, R19, R4, 0x1e ;  /* 0x0000000413137211 */ /* 0x000fca00078ff2ff */
[----:B-1----:R-:W-:Y:S01]  /*0a20*/  IMAD.WIDE.U32 R184, R19, 0x10, R210 ;  /* 0x0000001013b87825 */ /* 0x002fe200078e00d2 */
[----:B------:R-:W-:-:S13]  /*0a30*/  ISETP.GT.AND P3, PT, R205, RZ, PT ;  /* 0x000000ffcd00720c */ /* 0x000fda0003f64270 */
        /* <DEDUP_REMOVED lines=15> */
[----:B-1----:R-:W1:Y:S02]  /*0b30*/  LDC.64 R184, c[0x0][0x240] ;  /* 0x00009000ffb87b82 */ /* 0x002e640000000a00 */
[----:B-1----:R-:W-:-:S05]  /*0b40*/  IMAD.WIDE.U32 R184, R186, 0x4, R184 ;  /* 0x00000004bab87825 */ /* 0x002fca00078e00b8 */
[----:B------:R1:W5:Y:S01]  /*0b50*/  LDG.E R10, desc[UR4][R184.64] ;  /* 0x00000004b80a7981 */ /* 0x000362000c1e1900 */
[----:B------:R-:W-:Y:S01]  /*0b60*/  IADD3 R186, R186, 0x100, RZ ;  /* 0x00000100baba7810 */ /* 0x000fe20007ffe0ff */
[----:B------:R-:W-:-:S07]  /*0b70*/  VIADD R187, R19, 0x100 ;  /* 0x0000010013bb7836 */ /* 0x000fce0000000000 */
.L_x_12176:
[----:B------:R-:W-:Y:S05]  /*0b80*/  BSYNC B1 ;  /* 0x0000000000017941 */ /* 0x000fea0003800000 */
.L_x_12175:
[----:B------:R-:W-:Y:S01]  /*0b90*/  LOP3.LUT P5, RZ, R9, 0x4, RZ, 0xc0, !PT ;  /* 0x0000000409ff7812 */ /* 0x000fe200078ac0ff */
[----:B------:R-:W-:-:S12]  /*0ba0*/  BSSY B1, `(.L_x_12177) ;  /* 0x000000b000017945 */ /* 0x000fd80003800000 */
[----:B------:R-:W-:Y:S05]  /*0bb0*/  @!P5 BRA `(.L_x_12178) ;  /* 0x000000000024d947 */ /* 0x000fea0003800000 */
[----:B------:R-:W-:-:S04]  /*0bc0*/  ISETP.NE.U32.AND P5, PT, RZ, UR8, PT ;  /* 0x00000008ff007c0c */ /* 0x000fc8000bfa5070 */
[----:B------:R-:W-:-:S13]  /*0bd0*/  ISETP.NE.AND.EX P5, PT, RZ, UR9, PT, P5 ;  /* 0x00000009ff007c0c */ /* 0x000fda000bfa5350 */
[----:B-1----:R-:W-:-:S05]  /*0be0*/  @P5 IMAD.WIDE.U32 R184, R187, 0x10, R210 ;  /* 0x00000010bbb85825 */ /* 0x002fca00078e00d2 */
[----:B------:R1:W5:Y:S02]  /*0bf0*/  @P5 LDG.E.128 R152, desc[UR4][R184.64] ;  /* 0x00000004b8985981 */ /* 0x000364000c1e1d00 */
[----:B-1----:R-:W1:Y:S02]  /*0c00*/  LDC.64 R184, c[0x0][0x240] ;  /* 0x00009000ffb87b82 */ /* 0x002e640000000a00 */
[----:B-1----:R-:W-:-:S05]  /*0c10*/  IMAD.WIDE.U32 R184, R186, 0x4, R184 ;  /* 0x00000004bab87825 */ /* 0x002fca00078e00b8 */
[----:B------:R2:W5:Y:S01]  /*0c20*/  LDG.E R2, desc[UR4][R184.64] ;  /* 0x00000004b8027981 */ /* 0x000562000c1e1900 */
[----:B------:R-:W-:Y:S02]  /*0c30*/  IADD3 R186, R186, 0x100, RZ ;  /* 0x00000100baba7810 */ /* 0x000fe40007ffe0ff */
[----:B------:R-:W-:-:S07]  /*0c40*/  IADD3 R187, R187, 0x100, RZ ;  /* 0x00000100bbbb7810 */ /* 0x000fce0007ffe0ff */
.L_x_12178:
[----:B------:R-:W-:Y:S05]  /*0c50*/  BSYNC B1 ;  /* 0x0000000000017941 */ /* 0x000fea0003800000 */
.L_x_12177:
[----:B------:R-:W-:Y:S01]  /*0c60*/  LOP3.LUT P5, RZ, R9, 0x2, RZ, 0xc0, !PT ;  /* 0x0000000209ff7812 */ /* 0x000fe200078ac0ff */
[----:B------:R-:W-:-:S12]  /*0c70*/  BSSY B1, `(.L_x_12179) ;  /* 0x000000b000017945 */ /* 0x000fd80003800000 */
[----:B------:R-:W-:Y:S05]  /*0c80*/  @!P5 BRA `(.L_x_12180) ;  /* 0x000000000024d947 */ /* 0x000fea0003800000 */
[----:B------:R-:W-:-:S04]  /*0c90*/  ISETP.NE.U32.AND P5, PT, RZ, UR8, PT ;  /* 0x00000008ff007c0c */ /* 0x000fc8000bfa5070 */
[----:B------:R-:W-:-:S13]  /*0ca0*/  ISETP.NE.AND.EX P5, PT, RZ, UR9, PT, P5 ;  /* 0x00000009ff007c0c */ /* 0x000fda000bfa5350 */
[----:B-12---:R-:W-:-:S05]  /*0cb0*/  @P5 IMAD.WIDE.U32 R184, R187, 0x10, R210 ;  /* 0x00000010bbb85825 */ /* 0x006fca00078e00d2 */
[----:B------:R1:W5:Y:S02]  /*0cc0*/  @P5 LDG.E.128 R156, desc[UR4][R184.64] ;  /* 0x00000004b89c5981 */ /* 0x000364000c1e1d00 */
[----:B-1----:R-:W1:Y:S02]  /*0cd0*/  LDC.64 R184, c[0x0][0x240] ;  /* 0x00009000ffb87b82 */ /* 0x002e640000000a00 */
[----:B-1----:R-:W-:-:S05]  /*0ce0*/  IMAD.WIDE.U32 R184, R186, 0x4, R184 ;  /* 0x00000004bab87825 */ /* 0x002fca00078e00b8 */
[----:B------:R3:W5:Y:S01]  /*0cf0*/  LDG.E R12, desc[UR4][R184.64] ;  /* 0x00000004b80c7981 */ /* 0x000762000c1e1900 */
[----:B------:R-:W-:Y:S02]  /*0d00*/  IADD3 R186, R186, 0x100, RZ ;  /* 0x00000100baba7810 */ /* 0x000fe40007ffe0ff */
[----:B------:R-:W-:-:S07]  /*0d10*/  IADD3 R187, R187, 0x100, RZ ;  /* 0x00000100bbbb7810 */ /* 0x000fce0007ffe0ff */
.L_x_12180:
[----:B------:R-:W-:Y:S05]  /*0d20*/  BSYNC B1 ;  /* 0x0000000000017941 */ /* 0x000fea0003800000 */
.L_x_12179:
[----:B------:R-:W-:Y:S04]  /*0d30*/  BSSY B1, `(.L_x_12181) ;  /* 0x000000b000017945 */ /* 0x000fe80003800000 */
[----:B------:R-:W-:Y:S05]  /*0d40*/  @!P0 BRA `(.L_x_12182) ;  /* 0x0000000000248947 */ /* 0x000fea0003800000 */
[----:B------:R-:W-:-:S04]  /*0d50*/  ISETP.NE.U32.AND P5, PT, RZ, UR8, PT ;  /* 0x00000008ff007c0c */ /* 0x000fc8000bfa5070 */
[----:B------:R-:W-:-:S13]  /*0d60*/  ISETP.NE.AND.EX P5, PT, RZ, UR9, PT, P5 ;  /* 0x00000009ff007c0c */ /* 0x000fda000bfa5350 */
[----:B-123--:R-:W-:-:S05]  /*0d70*/  @P5 IMAD.WIDE.U32 R184, R187, 0x10, R210 ;  /* 0x00000010bbb85825 */ /* 0x00efca00078e00d2 */
[----:B------:R1:W5:Y:S02]  /*0d80*/  @P5 LDG.E.128 R160, desc[UR4][R184.64] ;  /* 0x00000004b8a05981 */ /* 0x000364000c1e1d00 */
[----:B-1----:R-:W1:Y:S02]  /*0d90*/  LDC.64 R184, c[0x0][0x240] ;  /* 0x00009000ffb87b82 */ /* 0x002e640000000a00 */
[----:B-1----:R-:W-:-:S05]  /*0da0*/  IMAD.WIDE.U32 R184, R186, 0x4, R184 ;  /* 0x00000004bab87825 */ /* 0x002fca00078e00b8 */
[----:B------:R4:W5:Y:S01]  /*0db0*/  LDG.E R13, desc[UR4][R184.64] ;  /* 0x00000004b80d7981 */ /* 0x000962000c1e1900 */
[----:B------:R-:W-:Y:S01]  /*0dc0*/  IADD3 R186, R186, 0x100, RZ ;  /* 0x00000100baba7810 */ /* 0x000fe20007ffe0ff */
[----:B------:R-:W-:-:S07]  /*0dd0*/  VIADD R187, R187, 0x100 ;  /* 0x00000100bbbb7836 */ /* 0x000fce0000000000 */
.L_x_12182:
[----:B------:R-:W-:Y:S05]  /*0de0*/  BSYNC B1 ;  /* 0x0000000000017941 */ /* 0x000fea0003800000 */
.L_x_12181:
[----:B------:R-:W-:Y:S04]  /*0df0*/  BSSY B1, `(.L_x_12183) ;  /* 0x000000b000017945 */ /* 0x000fe80003800000 */
[----:B------:R-:W-:Y:S05]  /*0e00*/  @!P1 BRA `(.L_x_12184) ;  /* 0x0000000000249947 */ /* 0x000fea0003800000 */
[----:B------:R-:W-:-:S04]  /*0e10*/  ISETP.NE.U32.AND P5, PT, RZ, UR8, PT ;  /* 0x00000008ff007c0c */ /* 0x000fc8000bfa5070 */
[----:B------:R-:W-:-:S13]  /*0e20*/  ISETP.NE.AND.EX P5, PT, RZ, UR9, PT, P5 ;  /* 0x00000009ff007c0c */ /* 0x000fda000bfa5350 */
[----:B-1234-:R-:W-:-:S05]  /*0e30*/  @P5 IMAD.WIDE.U32 R184, R187, 0x10, R210 ;  /* 0x00000010bbb85825 */ /* 0x01efca00078e00d2 */
[----:B------:R1:W5:Y:S02]  /*0e40*/  @P5 LDG.E.128 R164, desc[UR4][R184.64] ;  /* 0x00000004b8a45981 */ /* 0x000364000c1e1d00 */
[----:B-1----:R-:W1:Y:S02]  /*0e50*/  LDC.64 R184, c[0x0][0x240] ;  /* 0x00009000ffb87b82 */ /* 0x002e640000000a00 */
[----:B-1----:R-:W-:-:S05]  /*0e60*/  IMAD.WIDE.U32 R184, R186, 0x4, R184 ;  /* 0x00000004bab87825 */ /* 0x002fca00078e00b8 */
[----:B------:R1:W5:Y:S01]  /*0e70*/  LDG.E R14, desc[UR4][R184.64] ;  /* 0x00000004b80e7981 */ /* 0x000362000c1e1900 */
[----:B------:R-:W-:Y:S02]  /*0e80*/  IADD3 R186, R186, 0x100, RZ ;  /* 0x00000100baba7810 */ /* 0x000fe40007ffe0ff */
[----:B------:R-:W-:-:S07]  /*0e90*/  IADD3 R187, R187, 0x100, RZ ;  /* 0x00000100bbbb7810 */ /* 0x000fce0007ffe0ff */
.L_x_12184:
[----:B------:R-:W-:Y:S05]  /*0ea0*/  BSYNC B1 ;  /* 0x0000000000017941 */ /* 0x000fea0003800000 */
.L_x_12183:
        /* <DEDUP_REMOVED lines=11> */
.L_x_12186:
[----:B------:R-:W-:Y:S05]  /*0f60*/  BSYNC B1 ;  /* 0x0000000000017941 */ /* 0x000fea0003800000 */
.L_x_12185:
[----:B------:R-:W-:Y:S01]  /*0f70*/  LOP3.LUT P5, RZ, R9, 0x20, RZ, 0xc0, !PT ;  /* 0x0000002009ff7812 */ /* 0x000fe200078ac0ff */
[----:B------:R-:W-:Y:S01]  /*0f80*/  HFMA2.MMA R208, -RZ, RZ, 0, 0 ;  /* 0x00000000ffd07435 */ /* 0x000fe200000001ff */
[----:B------:R-:W-:-:S11]  /*0f90*/  IMAD.MOV.U32 R207, RZ, RZ, RZ ;  /* 0x000000ffffcf7224 */ /* 0x000fd600078e00ff */
        /* <DEDUP_REMOVED lines=8> */
[----:B------:R-:W-:Y:S01]  /*1020*/  MOV R207, RZ ;  /* 0x000000ff00cf7202 */ /* 0x000fe20000000f00 */
[----:B------:R-:W-:Y:S06]  /*1030*/  BRA `(.L_x_12187) ;  /* 0x0000001800987947 */ /* 0x000fec0003800000 */
.L_x_12174:
[----:B------:R-:W-:Y:S01]  /*1040*/  IADD3 R186, R205, -0x1, RZ ;  /* 0xffffffffcdba7810 */ /* 0x000fe20007ffe0ff */
[----:B------:R-:W-:Y:S01]  /*1050*/  BSSY B1, `(.L_x_12188) ;  /* 0x000004a000017945 */ /* 0x000fe20003800000 */
[----:B-----5:R-:W-:Y:S01]  /*1060*/  ISETP.GE.AND P4, PT, R8, 0x1, PT ;  /* 0x000000010800780c */ /* 0x020fe20003f86270 */
[----:B------:R-:W-:Y:S01]  /*1070*/  HFMA2.MMA R208, -RZ, RZ, 0, 0 ;  /* 0x00000000ffd07435 */ /* 0x000fe200000001ff */
[----:B------:R-:W-:Y:S01]  /*1080*/  LOP3.LUT P5, RZ, R9, 0x8, RZ, 0xc0, !PT ;  /* 0x0000000809ff7812 */ /* 0x000fe200078ac0ff */
[----:B------:R-:W-:Y:S01]  /*1090*/  IMAD R186, R186, R3, RZ ;  /* 0x00000003baba7224 */ /* 0x000fe200078e02ff */
[----:B------:R-:W-:Y:S01]  /*10a0*/  MOV R212, R19 ;  /* 0x0000001300d47202 */ /* 0x000fe20000000f00 */
[----:B------:R-:W-:-:S03]  /*10b0*/  IMAD.MOV.U32 R207, RZ, RZ, RZ ;  /* 0x000000ffffcf7224 */ /* 0x000fc600078e00ff */
[----:B------:R-:W-:-:S04]  /*10c0*/  SHF.R.S32.HI R187, RZ, 0x1f, R186 ;  /* 0x0000001fffbb7819 */ /* 0x000fc800000114ba */
[----:B------:R-:W-:Y:S02]  /*10d0*/  LEA.HI R186, R187, R186, RZ, 0x2 ;  /* 0x000000babbba7211 */ /* 0x000fe400078f10ff */
[----:B------:R-:W-:Y:S02]  /*10e0*/  @P4 IADD3 R187, R8, -0x1, RZ ;  /* 0xffffffff08bb4810 */ /* 0x000fe40007ffe0ff */
[----:B------:R-:W-:-:S03]  /*10f0*/  LEA.HI.SX32 R206, R186, R4, 0x1e ;  /* 0x00000004bace7211 */ /* 0x000fc600078ff2ff */
[----:B------:R-:W-:-:S05]  /*1100*/  @P4 IMAD R187, R187, R3, RZ ;  /* 0x00000003bbbb4224 */ /* 0x000fca00078e02ff */
[----:B------:R-:W-:-:S04]  /*1110*/  @P4 SHF.R.S32.HI R205, RZ, 0x1f, R187 ;  /* 0x0000001fffcd4819 */ /* 0x000fc800000114bb */
[----:B------:R-:W-:Y:S02]  /*1120*/  @P4 LEA.HI R187, R205, R187, RZ, 0x2 ;  /* 0x000000bbcdbb4211 */ /* 0x000fe400078f10ff */
[----:B------:R-:W-:Y:S02]  /*1130*/  MOV R205, RZ ;  /* 0x000000ff00cd7202 */ /* 0x000fe40000000f00 */
        /* <DEDUP_REMOVED lines=20> */
[----:B------:R-:W-:Y:S02]  /*1280*/  IADD3 R206, R206, 0x100, RZ ;  /* 0x00000100cece7810 */ /* 0x000fe40007ffe0ff */
[----:B------:R-:W-:Y:S02]  /*1290*/  IADD3 R205, R205, 0x100, RZ ;  /* 0x00000100cdcd7810 */ /* 0x000fe40007ffe0ff */
[----:B--2---:R-:W-:Y:S02]  /*12a0*/  MOV R207, R210 ;  /* 0x000000d200cf7202 */ /* 0x004fe40000000f00 */
[--C-:B------:R-:W-:Y:S02]  /*12b0*/  SHF.R.U64 R188, R210, 0x10, R211.reuse ;  /* 0x00000010d2bc7819 */ /* 0x100fe400000012d3 */
[----:B------:R-:W-:Y:S02]  /*12c0*/  MOV R244, R211 ;  /* 0x000000d300f47202 */ /* 0x000fe40000000f00 */
[----:B------:R-:W-:Y:S01]  /*12d0*/  SHF.R.U32.HI R208, RZ, 0x10, R211 ;  /* 0x00000010ffd07819 */ /* 0x000fe200000116d3 */
[----:B------:R-:W-:-:S02]  /*12e0*/  HADD2.F32 R211, -RZ, R207.H0_H0 ;  /* 0x200000cfffd37230 */ /* 0x000fc40000004100 */
[----:B-1----:R-:W-:Y:S02]  /*12f0*/  HADD2.F32 R212, -RZ, R188.H0_H0 ;  /* 0x200000bcffd47230 */ /* 0x002fe40000004100 */
[----:B------:R-:W-:-:S03]  /*1300*/  HADD2.F32 R207, -RZ, R208.H0_H0 ;  /* 0x200000d0ffcf7230 */ /* 0x000fc60000004100 */
[----:B------:R-:W-:Y:S01]  /*1310*/  FMUL.FTZ R247, R247, R212 ;  /* 0x000000d4f7f77220 */ /* 0x000fe20000410000 */
[----:B----4-:R-:W-:Y:S01]  /*1320*/  FMUL.FTZ R188, R213, R211 ;  /* 0x000000d3d5bc7220 */ /* 0x010fe20000410000 */
[C---:B---3--:R-:W-:Y:S01]  /*1330*/  FADD.FTZ R184, -R0.reuse, R184 ;  /* 0x000000b800b87221 */ /* 0x048fe20000010100 */
[C---:B------:R-:W-:Y:S01]  /*1340*/  FADD.FTZ R185, -R0.reuse, R185 ;  /* 0x000000b900b97221 */ /* 0x040fe20000010100 */
[C---:B------:R-:W-:Y:S01]  /*1350*/  FADD.FTZ R186, -R0.reuse, R186 ;  /* 0x000000ba00ba7221 */ /* 0x040fe20000010100 */
[----:B------:R-:W-:Y:S01]  /*1360*/  FADD.FTZ R210, -R0, R187 ;  /* 0x000000bb00d27221 */ /* 0x000fe20000010100 */
[C---:B------:R-:W-:Y:S01]  /*1370*/  FMUL.FTZ R0, R7.reuse, R184 ;  /* 0x000000b807007220 */ /* 0x040fe20000410000 */
[----:B------:R-:W-:Y:S02]  /*1380*/  HADD2.F32 R187, -RZ, R244.H0_H0 ;  /* 0x200000f4ffbb7230 */ /* 0x000fe40000004100 */
[C---:B------:R-:W-:Y:S01]  /*1390*/  FMUL.FTZ R248, R7.reuse, R185 ;  /* 0x000000b907f87220 */ /* 0x040fe20000410000 */
[----:B------:R-:W-:Y:S01]  /*13a0*/  FADD.FTZ R184, RZ, R188 ;  /* 0x000000bcffb87221 */ /* 0x000fe20000010000 */
[----:B------:R-:W-:Y:S01]  /*13b0*/  FFMA.FTZ R185, R0, R188, RZ ;  /* 0x000000bc00b97223 */ /* 0x000fe200000100ff */
        /* <DEDUP_REMOVED lines=19> */
.L_x_12189:
[----:B------:R-:W-:Y:S05]  /*14f0*/  BSYNC B1 ;  /* 0x0000000000017941 */ /* 0x000fea0003800000 */
.L_x_12188:
        /* <DEDUP_REMOVED lines=22> */
[----:B--2---:R-:W-:Y:S02]  /*1660*/  MOV R240, R202 ;  /* 0x000000ca00f07202 */ /* 0x004fe40000000f00 */
[--C-:B------:R-:W-:Y:S02]  /*1670*/  SHF.R.U64 R202, R202, 0x10, R203.reuse ;  /* 0x00000010caca7819 */ /* 0x100fe400000012cb */
[----:B------:R-:W-:Y:S01]  /*1680*/  MOV R239, R203 ;  /* 0x000000cb00ef7202 */ /* 0x000fe20000000f00 */
[----:B0-----:R-:W-:Y:S01]  /*1690*/  HADD2.F32 R210, -RZ, R240.H0_H0 ;  /* 0x200000f0ffd27230 */ /* 0x001fe20000004100 */
[----:B------:R-:W-:Y:S01]  /*16a0*/  SHF.R.U32.HI R203, RZ, 0x10, R203 ;  /* 0x00000010ffcb7819 */ /* 0x000fe200000116cb */
[----:B------:R-:W-:-:S03]  /*16b0*/  HADD2.F32 R211, -RZ, R202.H0_H0 ;  /* 0x200000caffd37230 */ /* 0x000fc60000004100 */
[----:B------:R-:W-:Y:S01]  /*16c0*/  FMUL.FTZ R243, R24, R210 ;  /* 0x000000d218f37220 */ /* 0x000fe20000410000 */
[----:B------:R-:W-:Y:S02]  /*16d0*/  HADD2.F32 R249, -RZ, R203.H0_H0 ;  /* 0x200000cbfff97230 */ /* 0x000fe40000004100 */
[----:B------:R-:W-:Y:S01]  /*16e0*/  FMUL.FTZ R242, R25, R211 ;  /* 0x000000d319f27220 */ /* 0x000fe20000410000 */
[----:B------:R-:W-:-:S05]  /*16f0*/  HADD2.F32 R239, -RZ, R239.H0_H0 ;  /* 0x200000efffef7230 */ /* 0x000fca0000004100 */
[----:B------:R-:W-:Y:S01]  /*1700*/  FMUL.FTZ R241, R26, R239 ;  /* 0x000000ef1af17220 */ /* 0x000fe20000410000 */
[C---:B----4-:R-:W-:Y:S01]  /*1710*/  FADD.FTZ R184, -R204.reuse, R184 ;  /* 0x000000b8ccb87221 */ /* 0x050fe20000010100 */
[----:B------:R-:W-:-:S03]  /*1720*/  FADD.FTZ R185, -R204, R185 ;  /* 0x000000b9ccb97221 */ /* 0x000fc60000010100 */
[C---:B------:R-:W-:Y:S01]  /*1730*/  FMUL.FTZ R202, R7.reuse, R184 ;  /* 0x000000b807ca7220 */ /* 0x040fe20000410000 */
[----:B------:R-:W-:Y:S01]  /*1740*/  FADD.FTZ R186, -R204, R186 ;  /* 0x000000baccba7221 */ /* 0x000fe20000010100 */
[C---:B------:R-:W-:Y:S01]  /*1750*/  FMUL.FTZ R203, R7.reuse, R185 ;  /* 0x000000b907cb7220 */ /* 0x040fe20000410000 */
[----:B------:R-:W-:Y:S01]  /*1760*/  FADD.FTZ R184, R208, R243 ;  /* 0x000000f3d0b87221 */ /* 0x000fe20000010000 */
[----:B------:R-:W-:Y:S01]  /*1770*/  FFMA.FTZ R185, R202, R243, R207 ;  /* 0x000000f3cab97223 */ /* 0x000fe200000100cf */
[----:B------:R-:W-:Y:S01]  /*1780*/  FADD.FTZ R187, -R204, R187 ;  /* 0x000000bbccbb7221 */ /* 0x000fe20000010100 */
        /* <DEDUP_REMOVED lines=17> */
.L_x_12191:
[----:B------:R-:W-:Y:S05]  /*18a0*/  BSYNC B1 ;  /* 0x0000000000017941 */ /* 0x000fea0003800000 */
.L_x_12190:
        /* <DEDUP_REMOVED lines=24> */
[----:B------:R-:W-:Y:S02]  /*1a30*/  MOV R215, R197 ;  /* 0x000000c500d77202 */ /* 0x000fe40000000f00 */
        /* <DEDUP_REMOVED lines=33> */
.L_x_12193:
[----:B------:R-:W-:Y:S05]  /*1c50*/  BSYNC B1 ;  /* 0x0000000000017941 */ /* 0x000fea0003800000 */
.L_x_12192:
        /* <DEDUP_REMOVED lines=22> */
[----:B------:R-:W-:-:S03]  /*1dc0*/  SHF.R.U64 R200, R200, 0x10, R201 ;  /* 0x00000010c8c87819 */ /* 0x000fc600000012c9 */
[----:B0-----:R-:W-:Y:S02]  /*1dd0*/  HADD2.F32 R210, -RZ, R231.H0_H0 ;  /* 0x200000e7ffd27230 */ /* 0x001fe40000004100 */
[--C-:B------:R-:W-:Y:S02]  /*1de0*/  IMAD.MOV.U32 R214, RZ, RZ, R201.reuse ;  /* 0x000000ffffd67224 */ /* 0x100fe400078e00c9 */
[----:B------:R-:W-:Y:S02]  /*1df0*/  HADD2.F32 R211, -RZ, R200.H0_H0 ;  /* 0x200000c8ffd37230 */ /* 0x000fe40000004100 */
[----:B------:R-:W-:Y:S01]  /*1e00*/  FMUL.FTZ R234, R36, R210 ;  /* 0x000000d224ea7220 */ /* 0x000fe20000410000 */
[----:B------:R-:W-:Y:S01]  /*1e10*/  SHF.R.U32.HI R201, RZ, 0x10, R201 ;  /* 0x00000010ffc97819 */ /* 0x000fe200000116c9 */
[----:B------:R-:W-:Y:S02]  /*1e20*/  HADD2.F32 R231, -RZ, R214.H0_H0 ;  /* 0x200000d6ffe77230 */ /* 0x000fe40000004100 */
[----:B------:R-:W-:-:S02]  /*1e30*/  FMUL.FTZ R233, R37, R211 ;  /* 0x000000d325e97220 */ /* 0x000fc40000410000 */
[----:B------:R-:W-:Y:S02]  /*1e40*/  HADD2.F32 R249, -RZ, R201.H0_H0 ;  /* 0x200000c9fff97230 */ /* 0x000fe40000004100 */
[----:B------:R-:W-:Y:S01]  /*1e50*/  FMUL.FTZ R232, R38, R231 ;  /* 0x000000e726e87220 */ /* 0x000fe20000410000 */
[C---:B----4-:R-:W-:Y:S01]  /*1e60*/  FADD.FTZ R184, -R199.reuse, R184 ;  /* 0x000000b8c7b87221 */ /* 0x050fe20000010100 */
[C---:B------:R-:W-:Y:S01]  /*1e70*/  FADD.FTZ R185, -R199.reuse, R185 ;  /* 0x000000b9c7b97221 */ /* 0x040fe20000010100 */
[C---:B------:R-:W-:Y:S01]  /*1e80*/  FADD.FTZ R186, -R199.reuse, R186 ;  /* 0x000000bac7ba7221 */ /* 0x040fe20000010100 */
[----:B------:R-:W-:Y:S01]  /*1e90*/  FADD.FTZ R187, -R199, R187 ;  /* 0x000000bbc7bb7221 */ /* 0x000fe20000010100 */
[C---:B------:R-:W-:Y:S01]  /*1ea0*/  FMUL.FTZ R199, R7.reuse, R184 ;  /* 0x000000b807c77220 */ /* 0x040fe20000410000 */
[----:B------:R-:W-:Y:S01]  /*1eb0*/  FMUL.FTZ R200, R7, R185 ;  /* 0x000000b907c87220 */ /* 0x000fe20000410000 */
[----:B------:R-:W-:Y:S02]  /*1ec0*/  FADD.FTZ R184, R208, R234 ;  /* 0x000000ead0b87221 */ /* 0x000fe40000010000 */
[----:B------:R-:W-:Y:S01]  /*1ed0*/  FFMA.FTZ R185, R199, R234, R207 ;  /* 0x000000eac7b97223 */ /* 0x000fe200000100cf */
[----:B------:R-:W-:Y:S01]  /*1ee0*/  FMUL.FTZ R201, R7, R186 ;  /* 0x000000ba07c97220 */ /* 0x000fe20000410000 */
[----:B------:R-:W-:-:S02]  /*1ef0*/  FADD.FTZ R184, R184, R233 ;  /* 0x000000e9b8b87221 */ /* 0x000fc40000010000 */
        /* <DEDUP_REMOVED lines=15> */
.L_x_12195:
[----:B------:R-:W-:Y:S05]  /*1ff0*/  BSYNC B1 ;  /* 0x0000000000017941 */ /* 0x000fea0003800000 */
.L_x_12194:
        /* <DEDUP_REMOVED lines=19> */
[----:B------:R-:W-:Y:S02]  /*2130*/  IADD3 R205, R205, 0x100, RZ ;  /* 0x00000100cdcd7810 */ /* 0x000fe40007ffe0ff */
[----:B------:R-:W-:Y:S02]  /*2140*/  IADD3 R212, R212, 0x100, RZ ;  /* 0x00000100d4d47810 */ /* 0x000fe40007ffe0ff */
[----:B--2---:R-:W-:Y:S02]  /*2150*/  MOV R225, R184 ;  /* 0x000000b800e17202 */ /* 0x004fe40000000f00 */
[----:B------:R-:W-:-:S03]  /*2160*/  SHF.R.U64 R184, R184, 0x10, R185 ;  /* 0x00000010b8b87819 */ /* 0x000fc600000012b9 */
[----:B0-----:R-:W-:Y:S01]  /*2170*/  HADD2.F32 R186, -RZ, R225.H0_H0 ;  /* 0x200000e1ffba7230 */ /* 0x001fe20000004100 */
[----:B------:R-:W-:Y:S01]  /*2180*/  MOV R211, R185 ;  /* 0x000000b900d37202 */ /* 0x000fe20000000f00 */
[----:B------:R-:W-:Y:S01]  /*2190*/  HADD2.F32 R184, -RZ, R184.H0_H0 ;  /* 0x200000b8ffb87230 */ /* 0x000fe20000004100 */
[----:B------:R-:W-:Y:S02]  /*21a0*/  SHF.R.U32.HI R185, RZ, 0x10, R185 ;  /* 0x00000010ffb97819 */ /* 0x000fe400000116b9 */
[----:B------:R-:W-:Y:S01]  /*21b0*/  FMUL.FTZ R228, R44, R186 ;  /* 0x000000ba2ce47220 */ /* 0x000fe20000410000 */
[----:B------:R-:W-:Y:S02]  /*21c0*/  HADD2.F32 R187, -RZ, R211.H0_H0 ;  /* 0x200000d3ffbb7230 */ /* 0x000fe40000004100 */
[----:B------:R-:W-:Y:S01]  /*21d0*/  FADD.FTZ R108, R108, R186 ;  /* 0x000000ba6c6c7221 */ /* 0x000fe20000010000 */
[----:B------:R-:W-:Y:S01]  /*21e0*/  FADD.FTZ R109, R109, R184 ;  /* 0x000000b86d6d7221 */ /* 0x000fe20000010000 */
[----:B------:R-:W-:Y:S01]  /*21f0*/  FMUL.FTZ R227, R45, R184 ;  /* 0x000000b82de37220 */ /* 0x000fe20000410000 */
[----:B------:R-:W-:-:S02]  /*2200*/  HADD2.F32 R185, -RZ, R185.H0_H0 ;  /* 0x200000b9ffb97230 */ /* 0x000fc40000004100 */
[----:B------:R-:W-:Y:S01]  /*2210*/  FMUL.FTZ R226, R46, R187 ;  /* 0x000000bb2ee27220 */ /* 0x000fe20000410000 */
[C---:B----4-:R-:W-:Y:S01]  /*2220*/  FADD.FTZ R20, -R210.reuse, R20 ;  /* 0x00000014d2147221 */ /* 0x050fe20000010100 */
[----:B------:R-:W-:-:S03]  /*2230*/  FADD.FTZ R21, -R210, R21 ;  /* 0x00000015d2157221 */ /* 0x000fc60000010100 */
[C---:B------:R-:W-:Y:S01]  /*2240*/  FMUL.FTZ R20, R7.reuse, R20 ;  /* 0x0000001407147220 */ /* 0x040fe20000410000 */
[----:B------:R-:W-:Y:S01]  /*2250*/  FMUL.FTZ R21, R7, R21 ;  /* 0x0000001507157220 */ /* 0x000fe20000410000 */
[----:B------:R-:W-:Y:S02]  /*2260*/  FADD.FTZ R22, -R210, R22 ;  /* 0x00000016d2167221 */ /* 0x000fe40000010100 */
[----:B------:R-:W-:Y:S01]  /*2270*/  FFMA.FTZ R80, R20, R186, R80 ;  /* 0x000000ba14507223 */ /* 0x000fe20000010050 */
[----:B------:R-:W-:Y:S01]  /*2280*/  FFMA.FTZ R81, R21, R184, R81 ;  /* 0x000000b815517223 */ /* 0x000fe20000010051 */
[----:B------:R-:W-:Y:S01]  /*2290*/  FADD.FTZ R184, R208, R228 ;  /* 0x000000e4d0b87221 */ /* 0x000fe20000010000 */
[----:B------:R-:W-:Y:S01]  /*22a0*/  FFMA.FTZ R186, R20, R228, R207 ;  /* 0x000000e414ba7223 */ /* 0x000fe200000100cf */
        /* <DEDUP_REMOVED lines=14> */
.L_x_12197:
[----:B------:R-:W-:Y:S05]  /*2390*/  BSYNC B1 ;  /* 0x0000000000017941 */ /* 0x000fea0003800000 */
.L_x_12196:
        /* <DEDUP_REMOVED lines=29> */
[----:B------:R-:W-:Y:S02]  /*2570*/  HADD2.F32 R221, -RZ, R191.H0_H0 ;  /* 0x200000bfffdd7230 */ /* 0x000fe40000004100 */
[----:B------:R-:W-:Y:S01]  /*2580*/  FMUL.FTZ R223, R53, R211 ;  /* 0x000000d335df7220 */ /* 0x000fe20000410000 */
        /* <DEDUP_REMOVED lines=26> */
.L_x_12199:
[----:B------:R-:W-:Y:S05]  /*2730*/  BSYNC B1 ;  /* 0x0000000000017941 */ /* 0x000fea0003800000 */
.L_x_12198:
        /* <DEDUP_REMOVED lines=18> */
[----:B--2---:R-:W-:Y:S02]  /*2860*/  MOV R206, R194 ;  /* 0x000000c200ce7202 */ /* 0x004fe40000000f00 */
[--C-:B------:R-:W-:Y:S02]  /*2870*/  SHF.R.U64 R194, R194, 0x10, R195.reuse ;  /* 0x00000010c2c27819 */ /* 0x100fe400000012c3 */
[----:B------:R-:W-:Y:S01]  /*2880*/  MOV R205, R195 ;  /* 0x000000c300cd7202 */ /* 0x000fe20000000f00 */
[----:B------:R-:W-:Y:S01]  /*2890*/  HADD2.F32 R206, -RZ, R206.H0_H0 ;  /* 0x200000ceffce7230 */ /* 0x000fe20000004100 */
[----:B------:R-:W-:Y:S01]  /*28a0*/  SHF.R.U32.HI R195, RZ, 0x10, R195 ;  /* 0x00000010ffc37819 */ /* 0x000fe200000116c3 */
[----:B------:R-:W-:Y:S02]  /*28b0*/  HADD2.F32 R209, -RZ, R194.H0_H0 ;  /* 0x200000c2ffd17230 */ /* 0x000fe40000004100 */
[----:B------:R-:W-:-:S02]  /*28c0*/  HADD2.F32 R205, -RZ, R205.H0_H0 ;  /* 0x200000cdffcd7230 */ /* 0x000fc40000004100 */
[C---:B----4-:R-:W-:Y:S01]  /*28d0*/  FADD.FTZ R184, -R193.reuse, R184 ;  /* 0x000000b8c1b87221 */ /* 0x050fe20000010100 */
[C---:B------:R-:W-:Y:S01]  /*28e0*/  FADD.FTZ R185, -R193.reuse, R185 ;  /* 0x000000b9c1b97221 */ /* 0x040fe20000010100 */
[C---:B------:R-:W-:Y:S01]  /*28f0*/  FADD.FTZ R186, -R193.reuse, R186 ;  /* 0x000000bac1ba7221 */ /* 0x040fe20000010100 */
[----:B------:R-:W-:Y:S01]  /*2900*/  FADD.FTZ R187, -R193, R187 ;  /* 0x000000bbc1bb7221 */ /* 0x000fe20000010100 */
[C---:B------:R-:W-:Y:S01]  /*2910*/  FMUL.FTZ R193, R7.reuse, R184 ;  /* 0x000000b807c17220 */ /* 0x040fe20000410000 */
[----:B------:R-:W-:Y:S01]  /*2920*/  FMUL.FTZ R220, R60, R206 ;  /* 0x000000ce3cdc7220 */ /* 0x000fe20000410000 */
[----:B------:R-:W-:Y:S01]  /*2930*/  FMUL.FTZ R194, R7, R185 ;  /* 0x000000b907c27220 */ /* 0x000fe20000410000 */
[----:B------:R-:W-:Y:S01]  /*2940*/  FMUL.FTZ R219, R61, R209 ;  /* 0x000000d13ddb7220 */ /* 0x000fe20000410000 */
[----:B0-----:R-:W-:Y:S02]  /*2950*/  HADD2.F32 R210, -RZ, R195.H0_H0 ;  /* 0x200000c3ffd27230 */ /* 0x001fe40000004100 */
        /* <DEDUP_REMOVED lines=20> */
.L_x_12187:
[----:B------:R-:W-:Y:S05]  /*2aa0*/  BSYNC B0 ;  /* 0x0000000000007941 */ /* 0x000fea0003800000 */
.L_x_12173:
        /* <DEDUP_REMOVED lines=9> */
[----:B-1234-:R-:W1:Y:S02]  /*2b40*/  SHFL.DOWN PT, R184, R208, 0x10, 0x1f ;  /* 0x0a001f00d0b87f89 */ /* 0x01ee6400000e0000 */
[----:B-1----:R-:W-:Y:S02]  /*2b50*/  FADD.FTZ R205, R184, R208 ;  /* 0x000000d0b8cd7221 */ /* 0x002fe40000010000 */
        /* <DEDUP_REMOVED lines=14> */
[----:B------:R1:W2:Y:S04]  /*2c40*/  SHFL.DOWN PT, R208, R207, 0x1, 0x1f ;  /* 0x08201f00cfd07f89 */ /* 0x0002a800000e0000 */
[----:B------:R1:W3:Y:S02]  /*2c50*/  SHFL.DOWN PT, R185, R205, 0x1, 0x1f ;  /* 0x08201f00cdb97f89 */ /* 0x0002e400000e0000 */
.L_x_12362:
[----:B------:R-:W4:Y:S01]  /*2c60*/  S2R R206, SR_CgaCtaId ;  /* 0x0000000000ce7919 */ /* 0x000f220000008800 */
[----:B---3--:R-:W-:Y:S01]  /*2c70*/  FADD.FTZ R185, R205, R185 ;  /* 0x000000b9cdb97221 */ /* 0x008fe20000010000 */
[----:B-1----:R-:W-:Y:S01]  /*2c80*/  @!P5 LOP3.LUT R205, R210, 0x7, RZ, 0xc0, !PT ;  /* 0x00000007d2cdd812 */ /* 0x002fe200078ec0ff */
[----:B--2---:R-:W-:Y:S01]  /*2c90*/  FADD.FTZ R184, R207, R208 ;  /* 0x000000d0cfb87221 */ /* 0x004fe20000010000 */
[----:B------:R-:W-:Y:S01]  /*2ca0*/  MOV R187, 0x400 ;  /* 0x0000040000bb7802 */ /* 0x000fe20000000f00 */
[----:B------:R-:W-:Y:S05]  /*2cb0*/  WARPSYNC.ALL ;  /* 0x0000000000007948 */ /* 0x000fea0003800000 */
[----:B------:R-:W-:Y:S01]  /*2cc0*/  @!P5 IADD3 R205, R186, R205, RZ ;  /* 0x000000cdbacdd210 */ /* 0x000fe20007ffe0ff */
[----:B------:R-:W-:Y:S01]  /*2cd0*/  BSSY B0, `(.L_x_12201) ;  /* 0x00000bc000007945 */ /* 0x000fe20003800000 */
[----:B------:R-:W-:-:S02]  /*2ce0*/  @P4 IADD3 R8, R8, -0x1, RZ ;  /* 0xffffffff08084810 */ /* 0x000fc40007ffe0ff */
[----:B------:R-:W-:-:S03]  /*2cf0*/  LOP3.LUT P6, RZ, R9, 0x8, RZ, 0xc0, !PT ;  /* 0x0000000809ff7812 */ /* 0x000fc600078cc0ff */
[----:B------:R-:W-:Y:S01]  /*2d00*/  @P4 IMAD R8, R8, R3, RZ ;  /* 0x0000000308084224 */ /* 0x000fe200078e02ff */
[----:B----4-:R-:W-:-:S05]  /*2d10*/  LEA R187, R206, R187, 0x18 ;  /* 0x000000bbcebb7211 */ /* 0x010fca00078ec0ff */
[----:B------:R-:W-:-:S05]  /*2d20*/  @!P5 IMAD R205, R205, 0x8, R187 ;  /* 0x00000008cdcdd824 */ /* 0x000fca00078e02bb */
[----:B------:R1:W-:Y:S02]  /*2d30*/  @!P5 STS.64 [R205+0x7000], R184 ;  /* 0x007000b8cd00d388 */ /* 0x0003e40000000a00 */
[----:B-1----:R-:W-:Y:S01]  /*2d40*/  LEA R205, R186, R187, 0x3 ;  /* 0x000000bbbacd7211 */ /* 0x002fe200078e18ff */
        /* <DEDUP_REMOVED lines=28> */
[----:B------:R-:W1:Y:S02]  /*2f10*/  @P4 LDC.64 R186, c[0x0][0x220] ;  /* 0x00008800ffba4b82 */ /* 0x000e640000000a00 */
[----:B-1----:R-:W-:-:S05]  /*2f20*/  @P4 IMAD.WIDE.U32 R186, R8, 0x8, R186 ;  /* 0x0000000808ba4825 */ /* 0x002fca00078e00ba */
[----:B------:R-:W2:Y:S01]  /*2f30*/  @P4 LDG.E.64 R206, desc[UR4][R186.64] ;  /* 0x00000004bace4981 */ /* 0x000ea2000c1e1b00 */
[----:B------:R-:W-:Y:S01]  /*2f40*/  BSSY B1, `(.L_x_12203) ;  /* 0x0000016000017945 */ /* 0x000fe20003800000 */
[C---:B--2---:R-:W-:Y:S02]  /*2f50*/  @P4 SHF.R.U64 R186, R206.reuse, 0x10, R207 ;  /* 0x00000010ceba4819 */ /* 0x044fe400000012cf */
[----:B------:R-:W-:Y:S02]  /*2f60*/  @P4 PRMT R229, R206, 0x7610, R229 ;  /* 0x00007610cee54816 */ /* 0x000fe400000000e5 */
[----:B------:R-:W-:Y:S02]  /*2f70*/  @P4 PRMT R230, R207, 0x7610, R230 ;  /* 0x00007610cfe64816 */ /* 0x000fe400000000e6 */
[----:B------:R-:W-:Y:S02]  /*2f80*/  @P4 PRMT R229, R229, 0x5410, R186 ;  /* 0x00005410e5e54816 */ /* 0x000fe400000000ba */
[----:B------:R-:W1:Y:S01]  /*2f90*/  @!P3 LDC.64 R186, c[0x0][0x2c8] ;  /* 0x0000b200ffbabb82 */ /* 0x000e620000000a00 */
[----:B------:R-:W-:-:S04]  /*2fa0*/  @P4 SHF.R.U32.HI R207, RZ, 0x10, R207 ;  /* 0x00000010ffcf4819 */ /* 0x000fc800000116cf */
[----:B------:R-:W-:Y:S02]  /*2fb0*/  @P4 PRMT R230, R230, 0x5410, R207 ;  /* 0x00005410e6e64816 */ /* 0x000fe400000000cf */
[----:B-1----:R-:W-:-:S04]  /*2fc0*/  @!P3 ISETP.NE.U32.AND P5, PT, R186, RZ, PT ;  /* 0x000000ffba00b20c */ /* 0x002fc80003fa5070 */
[----:B------:R-:W-:-:S04]  /*2fd0*/  @!P3 ISETP.NE.AND.EX P5, PT, R187, RZ, PT, P5 ;  /* 0x000000ffbb00b20c */ /* 0x000fc80003fa5350 */
[----:B-----5:R-:W-:Y:S01]  /*2fe0*/  @!P3 FSEL R205, R148, RZ, P5 ;  /* 0x000000ff94cdb208 */ /* 0x020fe20002800000 */
        /* <DEDUP_REMOVED lines=11> */
.L_x_12204:
[----:B------:R-:W-:Y:S05]  /*30a0*/  BSYNC B1 ;  /* 0x0000000000017941 */ /* 0x000fea0003800000 */
.L_x_12203:
[----:B------:R-:W1:Y:S01]  /*30b0*/  LDC.64 R206, c[0x0][0x308] ;  /* 0x0000c200ffce7b82 */ /* 0x000e620000000a00 */
[----:B------:R-:W-:Y:S01]  /*30c0*/  BSSY B1, `(.L_x_12205) ;  /* 0x0000010000017945 */ /* 0x000fe20003800000 */
[----:B-1----:R-:W-:-:S04]  /*30d0*/  ISETP.NE.U32.AND P5, PT, R206, RZ, PT ;  /* 0x000000ffce00720c */ /* 0x002fc80003fa5070 */
[----:B------:R-:W-:-:S04]  /*30e0*/  ISETP.NE.AND.EX P5, PT, R207, RZ, PT, P5 ;  /* 0x000000ffcf00720c */ /* 0x000fc80003fa5350 */
[----:B------:R-:W-:Y:S01]  /*30f0*/  SEL R180, R205, R180, P5 ;  /* 0x000000b4cdb47207 */ /* 0x000fe20002800000 */
[----:B------:R-:W-:Y:S08]  /*3100*/  @!P4 BRA `(.L_x_12206) ;  /* 0x00000000002cc947 */ /* 0x000ff00003800000 */
[----:B------:R-:W2:Y:S01]  /*3110*/  LDL R209, [R1+0x20] ;  /* 0x0000200001d17983 */ /* 0x000ea20000100800 */
[----:B------:R-:W-:Y:S01]  /*3120*/  LOP3.LUT P6, RZ, R10, 0xff, RZ, 0xc0, !PT ;  /* 0x000000ff0aff7812 */ /* 0x000fe200078cc0ff */
[----:B------:R-:W-:Y:S01]  /*3130*/  FMUL.FTZ R18, R205, UR13 ;  /* 0x0000000dcd127c20 */ /* 0x000fe20008410000 */
[----:B------:R-:W-:-:S03]  /*3140*/  IMAD.MOV.U32 R205, RZ, RZ, RZ ;  /* 0x000000ffffcd7224 */ /* 0x000fc600078e00ff */
[----:B------:R-:W-:-:S08]  /*3150*/  FMUL.FTZ R18, R18, UR12 ;  /* 0x0000000c12127c20 */ /* 0x000fd00008410000 */
[----:B------:R-:W-:-:S05]  /*3160*/  @P6 HADD2.F32 R208, -RZ, R229.H0_H0 ;  /* 0x200000e5ffd06230 */ /* 0x000fca0000004100 */
[----:B------:R-:W-:-:S04]  /*3170*/  @P6 FMUL.FTZ R205, R18, R208 ;  /* 0x000000d012cd6220 */ /* 0x000fc80000410000 */
[----:B------:R-:W-:Y:S01]  /*3180*/  FADD.FTZ R120, R120, R205 ;  /* 0x000000cd78787221 */ /* 0x000fe20000010000 */
[----:B--2---:R-:W-:-:S05]  /*3190*/  FMUL.FTZ R18, R209, R18 ;  /* 0x00000012d1127220 */ /* 0x004fca0000410000 */
[----:B------:R-:W-:-:S04]  /*31a0*/  FSEL R18, R18, RZ, P6 ;  /* 0x000000ff12127208 */ /* 0x000fc80003000000 */
[----:B------:R-:W-:-:S07]  /*31b0*/  F2FP.F16.F32.PACK_AB R18, RZ, R18 ;  /* 0x00000012ff12723e */ /* 0x000fce00000000ff */
.L_x_12206:
[----:B------:R-:W-:Y:S05]  /*31c0*/  BSYNC B1 ;  /* 0x0000000000017941 */ /* 0x000fea0003800000 */
.L_x_12205:
        /* <DEDUP_REMOVED lines=13> */
.L_x_12208:
[----:B------:R-:W-:Y:S05]  /*32a0*/  BSYNC B1 ;  /* 0x0000000000017941 */ /* 0x000fea0003800000 */
.L_x_12207:
        /* <DEDUP_REMOVED lines=8> */
[----:B------:R-:W-:-:S05]  /*3330*/  @P6 HADD2.F32 R208, -RZ, R229.H1_H1 ;  /* 0x300000e5ffd06230 */ /* 0x000fca0000004100 */
[----:B------:R-:W-:-:S04]  /*3340*/  @P6 FMUL.FTZ R205, R5, R208 ;  /* 0x000000d005cd6220 */ /* 0x000fc80000410000 */
[----:B------:R-:W-:Y:S01]  /*3350*/  FADD.FTZ R121, R121, R205 ;  /* 0x000000cd79797221 */ /* 0x000fe20000010000 */
[----:B--2---:R-:W-:-:S05]  /*3360*/  FMUL.FTZ R5, R209, R5 ;  /* 0x00000005d1057220 */ /* 0x004fca0000410000 */
[----:B------:R-:W-:-:S04]  /*3370*/  FSEL R5, R5, RZ, P6 ;  /* 0x000000ff05057208 */ /* 0x000fc80003000000 */
[----:B------:R-:W-:-:S07]  /*3380*/  F2FP.F16.F32.PACK_AB R5, RZ, R5 ;  /* 0x00000005ff05723e */ /* 0x000fce00000000ff */
.L_x_12210:
[----:B------:R-:W-:Y:S05]  /*3390*/  BSYNC B1 ;  /* 0x0000000000017941 */ /* 0x000fea0003800000 */
.L_x_12209:
        /* <DEDUP_REMOVED lines=13> */
.L_x_12212:
[----:B------:R-:W-:Y:S05]  /*3470*/  BSYNC B1 ;  /* 0x0000000000017941 */ /* 0x000fea0003800000 */
.L_x_12211:
        /* <DEDUP_REMOVED lines=8> */
[----:B------:R-:W-:-:S05]  /*3500*/  @P6 HADD2.F32 R208, -RZ, R230.H0_H0 ;  /* 0x200000e6ffd06230 */ /* 0x000fca0000004100 */
[----:B------:R-:W-:-:S04]  /*3510*/  @P6 FMUL.FTZ R205, R11, R208 ;  /* 0x000000d00bcd6220 */ /* 0x000fc80000410000 */
[----:B------:R-:W-:Y:S01]  /*3520*/  FADD.FTZ R122, R122, R205 ;  /* 0x000000cd7a7a7221 */ /* 0x000fe20000010000 */
[----:B--2---:R-:W-:-:S05]  /*3530*/  FMUL.FTZ R11, R209, R11 ;  /* 0x0000000bd10b7220 */ /* 0x004fca0000410000 */
[----:B------:R-:W-:-:S04]  /*3540*/  FSEL R11, R11, RZ, P6 ;  /* 0x000000ff0b0b7208 */ /* 0x000fc80003000000 */
[----:B------:R-:W-:-:S07]  /*3550*/  F2FP.F16.F32.PACK_AB R11, RZ, R11 ;  /* 0x0000000bff0b723e */ /* 0x000fce00000000ff */
.L_x_12214:
[----:B------:R-:W-:Y:S05]  /*3560*/  BSYNC B1 ;  /* 0x0000000000017941 */ /* 0x000fea0003800000 */
.L_x_12213:
        /* <DEDUP_REMOVED lines=8> */
[----:B0-----:R-:W-:Y:S02]  /*35f0*/  ISETP.NE.AND P0, PT, R251, RZ, PT ;  /* 0x000000fffb00720c */ /* 0x001fe40003f05270 */
[----:B------:R-:W-:Y:S02]  /*3600*/  ISETP.NE.AND.EX P6, PT, R187, RZ, PT, P6 ;  /* 0x000000ffbb00720c */ /* 0x000fe40003fc5360 */
[----:B------:R-:W-:-:S02]  /*3610*/  FSEL R186, R184, RZ, !P0 ;  /* 0x000000ffb8ba7208 */ /* 0x000fc40004000000 */
[----:B------:R-:W-:-:S03]  /*3620*/  LOP3.LUT P0, RZ, R9, 0x40, RZ, 0xc0, !PT ;  /* 0x0000004009ff7812 */ /* 0x000fc6000780c0ff */
[----:B------:R-:W-:-:S04]  /*3630*/  FFMA.FTZ R186, R244, R185, R186 ;  /* 0x000000b9f4ba7223 */ /* 0x000fc800000100ba */
[----:B------:R-:W-:-:S04]  /*3640*/  FADD.FTZ R186, R213, -R186 ;  /* 0x800000bad5ba7221 */ /* 0x000fc80000010000 */
[----:B------:R-:W-:-:S04]  /*3650*/  FMUL.FTZ R205, R7, R186 ;  /* 0x000000ba07cd7220 */ /* 0x000fc80000410000 */
[----:B------:R-:W-:-:S07]  /*3660*/  @P6 FADD.FTZ R205, R151, R205 ;  /* 0x000000cd97cd6221 */ /* 0x000fce0000010000 */
.L_x_12216:
[----:B------:R-:W-:Y:S05]  /*3670*/  BSYNC B1 ;  /* 0x0000000000017941 */ /* 0x000fea0003800000 */
.L_x_12215:
[----:B------:R-:W-:Y:S01]  /*3680*/  SEL R183, R205, R183, P5 ;  /* 0x000000b7cdb77207 */ /* 0x000fe20002800000 */
[----:B------:R-:W-:Y:S01]  /*3690*/  BSSY B1, `(.L_x_12217) ;  /* 0x0000012000017945 */ /* 0x000fe20003800000 */
[----:B------:R-:W-:-:S04]  /*36a0*/  ISETP.NE.U32.AND P5, PT, R206, RZ, PT ;  /* 0x000000ffce00720c */ /* 0x000fc80003fa5070 */
[----:B------:R-:W-:-:S13]  /*36b0*/  ISETP.NE.AND.EX P5, PT, R207, RZ, PT, P5 ;  /* 0x000000ffcf00720c */ /* 0x000fda0003fa5350 */
[----:B------:R-:W1:Y:S02]  /*36c0*/  @P5 LDC.64 R186, c[0x0][0x308] ;  /* 0x0000c200ffba5b82 */ /* 0x000e640000000a00 */
[----:B-1----:R-:W-:-:S05]  /*36d0*/  @P5 IMAD.WIDE.U32 R186, R19, 0x10, R186 ;  /* 0x0000001013ba5825 */ /* 0x002fca00078e00ba */
[----:B------:R1:W-:Y:S01]  /*36e0*/  @P5 STG.E.128 desc[UR4][R186.64], R180 ;  /* 0x000000b4ba005986 */ /* 0x0003e2000c101d04 */
[----:B------:R-:W-:Y:S05]  /*36f0*/  @!P4 BRA `(.L_x_12218) ;  /* 0x00000000002cc947 */ /* 0x000fea0003800000 */
[----:B------:R-:W2:Y:S01]  /*3700*/  LDL R208, [R1+0x2c] ;  /* 0x00002c0001d07983 */ /* 0x000ea20000100800 */
[----:B------:R-:W-:Y:S01]  /*3710*/  LOP3.LUT P5, RZ, R10, 0xff000000, RZ, 0xc0, !PT ;  /* 0xff0000000aff7812 */ /* 0x000fe200078ac0ff */
[----:B------:R-:W-:Y:S01]  /*3720*/  FMUL.FTZ R16, R205, UR13 ;  /* 0x0000000dcd107c20 */ /* 0x000fe20008410000 */
[----:B-1----:R-:W-:-:S03]  /*3730*/  MOV R186, RZ ;  /* 0x000000ff00ba7202 */ /* 0x002fc60000000f00 */
[----:B------:R-:W-:-:S08]  /*3740*/  FMUL.FTZ R16, R16, UR12 ;  /* 0x0000000c10107c20 */ /* 0x000fd00008410000 */
[----:B------:R-:W-:-:S05]  /*3750*/  @P5 HADD2.F32 R187, -RZ, R230.H1_H1 ;  /* 0x300000e6ffbb5230 */ /* 0x000fca0000004100 */
[----:B------:R-:W-:-:S04]  /*3760*/  @P5 FMUL.FTZ R186, R16, R187 ;  /* 0x000000bb10ba5220 */ /* 0x000fc80000410000 */
[----:B------:R-:W-:Y:S01]  /*3770*/  FADD.FTZ R123, R123, R186 ;  /* 0x000000ba7b7b7221 */ /* 0x000fe20000010000 */
[----:B--2---:R-:W-:-:S05]  /*3780*/  FMUL.FTZ R16, R208, R16 ;  /* 0x00000010d0107220 */ /* 0x004fca0000410000 */
[----:B------:R-:W-:-:S04]  /*3790*/  FSEL R16, R16, RZ, P5 ;  /* 0x000000ff10107208 */ /* 0x000fc80002800000 */
[----:B------:R-:W-:-:S07]  /*37a0*/  F2FP.F16.F32.PACK_AB R16, RZ, R16 ;  /* 0x00000010ff10723e */ /* 0x000fce00000000ff */
.L_x_12218:
[----:B------:R-:W-:Y:S05]  /*37b0*/  BSYNC B1 ;  /* 0x0000000000017941 */ /* 0x000fea0003800000 */
.L_x_12217:
[----:B------:R-:W-:Y:S04]  /*37c0*/  BSSY B1, `(.L_x_12219) ;  /* 0x000000a000017945 */ /* 0x000fe80003800000 */
[----:B------:R-:W-:Y:S05]  /*37d0*/  @!P4 BRA `(.L_x_12220) ;  /* 0x000000000020c947 */ /* 0x000fea0003800000 */
[----:B------:R-:W2:Y:S01]  /*37e0*/  LDC.64 R206, c[0x0][0x2f8] ;  /* 0x0000be00ffce7b82 */ /* 0x000ea20000000a00 */
[----:B-1----:R-:W-:Y:S02]  /*37f0*/  LOP3.LUT R186, R5, 0xffff, RZ, 0xc0, !PT ;  /* 0x0000ffff05ba7812 */ /* 0x002fe400078ec0ff */
[----:B------:R-:W-:-:S03]  /*3800*/  PRMT R205, R11, 0x5410, R16 ;  /* 0x000054100bcd7816 */ /* 0x000fc60000000010 */
[----:B------:R-:W-:-:S05]  /*3810*/  IMAD.WIDE.U32 R186, R186, 0x10000, RZ ;  /* 0x00010000baba7825 */ /* 0x000fca00078e00ff */
[----:B------:R-:W-:Y:S02]  /*3820*/  LOP3.LUT R187, R205, R187, RZ, 0xfc, !PT ;  /* 0x000000bbcdbb7212 */ /* 0x000fe400078efcff */
[----:B------:R-:W-:Y:S01]  /*3830*/  LOP3.LUT R186, R186, 0xffff, R18, 0xf8, !PT ;  /* 0x0000ffffbaba7812 */ /* 0x000fe200078ef812 */
[----:B--2---:R-:W-:-:S05]  /*3840*/  IMAD.WIDE.U32 R206, R8, 0x8, R206 ;  /* 0x0000000808ce7825 */ /* 0x004fca00078e00ce */
[----:B------:R2:W-:Y:S02]  /*3850*/  STG.E.64 desc[UR4][R206.64], R186 ;  /* 0x000000bace007986 */ /* 0x0005e4000c101b04 */
.L_x_12220:
[----:B------:R-:W-:Y:S05]  /*3860*/  BSYNC B1 ;  /* 0x0000000000017941 */ /* 0x000fea0003800000 */
.L_x_12219:
[----:B------:R-:W-:Y:S02]  /*3870*/  IADD3 R19, R19, 0x100, RZ ;  /* 0x0000010013137810 */ /* 0x000fe40007ffe0ff */
[----:B------:R-:W-:-:S07]  /*3880*/  IADD3 R8, R8, 0x100, RZ ;  /* 0x0000010008087810 */ /* 0x000fce0007ffe0ff */
.L_x_12202:
[----:B------:R-:W-:Y:S05]  /*3890*/  BSYNC B0 ;  /* 0x0000000000007941 */ /* 0x000fea0003800000 */
.L_x_12201:
[----:B------:R-:W-:Y:S01]  /*38a0*/  LOP3.LUT P5, RZ, R9, 0x4, RZ, 0xc0, !PT ;  /* 0x0000000409ff7812 */ /* 0x000fe200078ac0ff */
[----:B------:R-:W-:-:S12]  /*38b0*/  BSSY B0, `(.L_x_12221) ;  /* 0x0000091000007945 */ /* 0x000fd80003800000 */
[----:B------:R-:W-:Y:S05]  /*38c0*/  @!P5 BRA `(.L_x_12222) ;  /* 0x00000008003cd947 */ /* 0x000fea0003800000 */
[----:B-12---:R-:W1:Y:S01]  /*38d0*/  @P4 LDC.64 R186, c[0x0][0x220] ;  /* 0x00008800ffba4b82 */ /* 0x006e620000000a00 */
[----:B0-----:R-:W-:-:S04]  /*38e0*/  ISETP.NE.AND P5, PT, R251, RZ, PT ;  /* 0x000000fffb00720c */ /* 0x001fc80003fa5270 */
[----:B------:R-:W-:Y:S01]  /*38f0*/  FSEL R205, R184, RZ, !P5 ;  /* 0x000000ffb8cd7208 */ /* 0x000fe20006800000 */
[----:B-1----:R-:W-:-:S05]  /*3900*/  @P4 IMAD.WIDE.U32 R186, R8, 0x8, R186 ;  /* 0x0000000808ba4825 */ /* 0x002fca00078e00ba */
[----:B------:R-:W2:Y:S01]  /*3910*/  @P4 LDG.E.64 R206, desc[UR4][R186.64] ;  /* 0x00000004bace4981 */ /* 0x000ea2000c1e1b00 */
[----:B------:R-:W-:Y:S01]  /*3920*/  BSSY B1, `(.L_x_12223) ;  /* 0x0000014000017945 */ /* 0x000fe20003800000 */
[C---:B--2---:R-:W-:Y:S02]  /*3930*/  @P4 SHF.R.U64 R186, R206.reuse, 0x10, R207 ;  /* 0x00000010ceba4819 */ /* 0x044fe400000012cf */
[----:B------:R-:W-:Y:S02]  /*3940*/  @P4 PRMT R229, R206, 0x7610, R229 ;  /* 0x00007610cee54816 */ /* 0x000fe400000000e5 */
[----:B------:R-:W-:Y:S02]  /*3950*/  @P4 PRMT R230, R207, 0x7610, R230 ;  /* 0x00007610cfe64816 */ /* 0x000fe400000000e6 */
[----:B------:R-:W-:Y:S02]  /*3960*/  @P4 PRMT R229, R229, 0x5410, R186 ;  /* 0x00005410e5e54816 */ /* 0x000fe400000000ba */
[----:B------:R-:W0:Y:S01]  /*3970*/  @!P3 LDC.64 R186, c[0x0][0x2c8] ;  /* 0x0000b200ffbabb82 */ /* 0x000e220000000a00 */
[----:B------:R-:W-:-:S04]  /*3980*/  @P4 SHF.R.U32.HI R207, RZ, 0x10, R207 ;  /* 0x00000010ffcf4819 */ /* 0x000fc800000116cf */
        /* <DEDUP_REMOVED lines=13> */
.L_x_12224:
[----:B------:R-:W-:Y:S05]  /*3a60*/  BSYNC B1 ;  /* 0x0000000000017941 */ /* 0x000fea0003800000 */
.L_x_12223:
        /* <DEDUP_REMOVED lines=17> */
.L_x_12226:
[----:B------:R-:W-:Y:S05]  /*3b80*/  BSYNC B1 ;  /* 0x0000000000017941 */ /* 0x000fea0003800000 */
.L_x_12225:
        /* <DEDUP_REMOVED lines=11> */
.L_x_12228:
[----:B------:R-:W-:Y:S05]  /*3c40*/  BSYNC B1 ;  /* 0x0000000000017941 */ /* 0x000fea0003800000 */
.L_x_12227:
        /* <DEDUP_REMOVED lines=14> */
.L_x_12230:
[----:B------:R-:W-:Y:S05]  /*3d30*/  BSYNC B1 ;  /* 0x0000000000017941 */ /* 0x000fea0003800000 */
.L_x_12229:
        /* <DEDUP_REMOVED lines=11> */
.L_x_12232:
[----:B------:R-:W-:Y:S05]  /*3df0*/  BSYNC B1 ;  /* 0x0000000000017941 */ /* 0x000fea0003800000 */
.L_x_12231:
        /* <DEDUP_REMOVED lines=14> */
.L_x_12234:
[----:B------:R-:W-:Y:S05]  /*3ee0*/  BSYNC B1 ;  /* 0x0000000000017941 */ /* 0x000fea0003800000 */
.L_x_12233:
        /* <DEDUP_REMOVED lines=11> */
.L_x_12236:
[----:B------:R-:W-:Y:S05]  /*3fa0*/  BSYNC B1 ;  /* 0x0000000000017941 */ /* 0x000fea0003800000 */
.L_x_12235:
        /* <DEDUP_REMOVED lines=13> */
[----:B------:R-:W-:-:S05]  /*4080*/  @P5 HADD2.F32 R187, -RZ, R230.H1_H1 ;  /* 0x300000e6ffbb5230 */ /* 0x000fca0000004100 */
[----:B------:R-:W-:-:S04]  /*4090*/  @P5 FMUL.FTZ R186, R187, R16 ;  /* 0x00000010bbba5220 */ /* 0x000fc80000410000 */
[----:B------:R-:W-:Y:S01]  /*40a0*/  FADD.FTZ R127, R127, R186 ;  /* 0x000000ba7f7f7221 */ /* 0x000fe20000010000 */
[----:B--2---:R-:W-:-:S05]  /*40b0*/  FMUL.FTZ R16, R205, R16 ;  /* 0x00000010cd107220 */ /* 0x004fca0000410000 */
[----:B------:R-:W-:-:S04]  /*40c0*/  FSEL R16, R16, RZ, P5 ;  /* 0x000000ff10107208 */ /* 0x000fc80002800000 */
[----:B------:R-:W-:-:S07]  /*40d0*/  F2FP.F16.F32.PACK_AB R16, RZ, R16 ;  /* 0x00000010ff10723e */ /* 0x000fce00000000ff */
.L_x_12238:
[----:B------:R-:W-:Y:S05]  /*40e0*/  BSYNC B1 ;  /* 0x0000000000017941 */ /* 0x000fea0003800000 */
.L_x_12237:
        /* <DEDUP_REMOVED lines=10> */
.L_x_12240:
[----:B------:R-:W-:Y:S05]  /*4190*/  BSYNC B1 ;  /* 0x0000000000017941 */ /* 0x000fea0003800000 */
.L_x_12239:
[----:B------:R-:W-:Y:S01]  /*41a0*/  VIADD R19, R19, 0x100 ;  /* 0x0000010013137836 */ /* 0x000fe20000000000 */
[----:B------:R-:W-:-:S07]  /*41b0*/  IADD3 R8, R8, 0x100, RZ ;  /* 0x0000010008087810 */ /* 0x000fce0007ffe0ff */
.L_x_12222:
[----:B------:R-:W-:Y:S05]  /*41c0*/  BSYNC B0 ;  /* 0x0000000000007941 */ /* 0x000fea0003800000 */
.L_x_12221:
[----:B------:R-:W-:Y:S01]  /*41d0*/  LOP3.LUT P5, RZ, R9, 0x2, RZ, 0xc0, !PT ;  /* 0x0000000209ff7812 */ /* 0x000fe200078ac0ff */
[----:B------:R-:W-:-:S12]  /*41e0*/  BSSY B0, `(.L_x_12241) ;  /* 0x000008d000007945 */ /* 0x000fd80003800000 */
[----:B------:R-:W-:Y:S05]  /*41f0*/  @!P5 BRA `(.L_x_12242) ;  /* 0x00000008002cd947 */ /* 0x000fea0003800000 */
[----:B012---:R-:W0:Y:S01]  /*4200*/  @P4 LDC.64 R186, c[0x0][0x220] ;  /* 0x00008800ffba4b82 */ /* 0x007e220000000a00 */
[----:B------:R-:W-:-:S04]  /*4210*/  ISETP.NE.AND P5, PT, R251, RZ, PT ;  /* 0x000000fffb00720c */ /* 0x000fc80003fa5270 */
[----:B------:R-:W-:Y:S01]  /*4220*/  FSEL R205, R184, RZ, !P5 ;  /* 0x000000ffb8cd7208 */ /* 0x000fe20006800000 */
[----:B0-----:R-:W-:-:S05]  /*4230*/  @P4 IMAD.WIDE.U32 R186, R8, 0x8, R186 ;  /* 0x0000000808ba4825 */ /* 0x001fca00078e00ba */
        /* <DEDUP_REMOVED lines=21> */
.L_x_12244:
[----:B------:R-:W-:Y:S05]  /*4390*/  BSYNC B1 ;  /* 0x0000000000017941 */ /* 0x000fea0003800000 */
.L_x_12243:
        /* <DEDUP_REMOVED lines=15> */
[----:B------:R-:W-:-:S07]  /*4490*/  F2FP.F16.F32.PACK_AB R18, RZ, R18 ;  /* 0x00000012ff12723e */ /* 0x000fce00000000ff */
.L_x_12246:
[----:B------:R-:W-:Y:S05]  /*44a0*/  BSYNC B1 ;  /* 0x0000000000017941 */ /* 0x000fea0003800000 */
.L_x_12245:
        /* <DEDUP_REMOVED lines=11> */
.L_x_12248:
[----:B------:R-:W-:Y:S05]  /*4560*/  BSYNC B1 ;  /* 0x0000000000017941 */ /* 0x000fea0003800000 */
.L_x_12247:
        /* <DEDUP_REMOVED lines=12> */
[----:B------:R-:W-:-:S07]  /*4630*/  F2FP.F16.F32.PACK_AB R5, RZ, R5 ;  /* 0x00000005ff05723e */ /* 0x000fce00000000ff */
.L_x_12250:
[----:B------:R-:W-:Y:S05]  /*4640*/  BSYNC B1 ;  /* 0x0000000000017941 */ /* 0x000fea0003800000 */
.L_x_12249:
        /* <DEDUP_REMOVED lines=11> */
.L_x_12252:
[----:B------:R-:W-:Y:S05]  /*4700*/  BSYNC B1 ;  /* 0x0000000000017941 */ /* 0x000fea0003800000 */
.L_x_12251:
[----:B------:R-:W-:Y:S01]  /*4710*/  BSSY B1, `(.L_x_12253) ;  /* 0x000000d000017945 */ /* 0x000fe20003800000 */
[----:B------:R-:W-:-:S03]  /*4720*/  SEL R182, R208, R182, P5 ;  /* 0x000000b6d0b67207 */ /* 0x000fc60002800000 */
[----:B------:R-:W-:Y:S05]  /*4730*/  @!P4 BRA `(.L_x_12254) ;  /* 0x000000000028c947 */ /* 0x000fea0003800000 */
[----:B------:R-:W-:Y:S01]  /*4740*/  LOP3.LUT P6, RZ, R12, 0xff0000, RZ, 0xc0, !PT ;  /* 0x00ff00000cff7812 */ /* 0x000fe200078cc0ff */
[----:B------:R-:W-:Y:S01]  /*4750*/  FMUL.FTZ R11, R208, UR13 ;  /* 0x0000000dd00b7c20 */ /* 0x000fe20008410000 */
[----:B------:R-:W-:-:S03]  /*4760*/  IMAD.MOV.U32 R208, RZ, RZ, RZ ;  /* 0x000000ffffd07224 */ /* 0x000fc600078e00ff */
[----:B------:R-:W-:-:S08]  /*4770*/  FMUL.FTZ R11, R11, UR12 ;  /* 0x0000000c0b0b7c20 */ /* 0x000fd00008410000 */
[----:B------:R-:W-:-:S05]  /*4780*/  @P6 HADD2.F32 R209, -RZ, R230.H0_H0 ;  /* 0x200000e6ffd16230 */ /* 0x000fca0000004100 */
[-C--:B------:R-:W-:Y:S01]  /*4790*/  @P6 FMUL.FTZ R208, R209, R11.reuse ;  /* 0x0000000bd1d06220 */ /* 0x080fe20000410000 */
[----:B------:R-:W-:-:S03]  /*47a0*/  FMUL.FTZ R11, R34, R11 ;  /* 0x0000000b220b7220 */ /* 0x000fc60000410000 */
[----:B------:R-:W-:Y:S02]  /*47b0*/  FADD.FTZ R130, R130, R208 ;  /* 0x000000d082827221 */ /* 0x000fe40000010000 */
[----:B------:R-:W-:-:S04]  /*47c0*/  FSEL R11, R11, RZ, P6 ;  /* 0x000000ff0b0b7208 */ /* 0x000fc80003000000 */
[----:B------:R-:W-:-:S07]  /*47d0*/  F2FP.F16.F32.PACK_AB R11, RZ, R11 ;  /* 0x0000000bff0b723e */ /* 0x000fce00000000ff */
.L_x_12254:
[----:B------:R-:W-:Y:S05]  /*47e0*/  BSYNC B1 ;  /* 0x0000000000017941 */ /* 0x000fea0003800000 */
.L_x_12253:
        /* <DEDUP_REMOVED lines=11> */
.L_x_12256:
[----:B------:R-:W-:Y:S05]  /*48a0*/  BSYNC B1 ;  /* 0x0000000000017941 */ /* 0x000fea0003800000 */
.L_x_12255:
        /* <DEDUP_REMOVED lines=12> */
[----:B------:R-:W-:-:S05]  /*4970*/  @P5 HADD2.F32 R187, -RZ, R230.H1_H1 ;  /* 0x300000e6ffbb5230 */ /* 0x000fca0000004100 */
[-C--:B------:R-:W-:Y:S01]  /*4980*/  @P5 FMUL.FTZ R186, R187, R16.reuse ;  /* 0x00000010bbba5220 */ /* 0x080fe20000410000 */
[----:B------:R-:W-:-:S03]  /*4990*/  FMUL.FTZ R16, R35, R16 ;  /* 0x0000001023107220 */ /* 0x000fc60000410000 */
[----:B------:R-:W-:Y:S02]  /*49a0*/  FADD.FTZ R131, R131, R186 ;  /* 0x000000ba83837221 */ /* 0x000fe40000010000 */
[----:B------:R-:W-:-:S04]  /*49b0*/  FSEL R16, R16, RZ, P5 ;  /* 0x000000ff10107208 */ /* 0x000fc80002800000 */
[----:B------:R-:W-:-:S07]  /*49c0*/  F2FP.F16.F32.PACK_AB R16, RZ, R16 ;  /* 0x00000010ff10723e */ /* 0x000fce00000000ff */
.L_x_12258:
[----:B------:R-:W-:Y:S05]  /*49d0*/  BSYNC B1 ;  /* 0x0000000000017941 */ /* 0x000fea0003800000 */
.L_x_12257:
        /* <DEDUP_REMOVED lines=10> */
.L_x_12260:
[----:B------:R-:W-:Y:S05]  /*4a80*/  BSYNC B1 ;  /* 0x0000000000017941 */ /* 0x000fea0003800000 */
.L_x_12259:
[----:B------:R-:W-:Y:S02]  /*4a90*/  IADD3 R19, R19, 0x100, RZ ;  /* 0x0000010013137810 */ /* 0x000fe40007ffe0ff */
[----:B------:R-:W-:-:S07]  /*4aa0*/  IADD3 R8, R8, 0x100, RZ ;  /* 0x0000010008087810 */ /* 0x000fce0007ffe0ff */
.L_x_12242:
[----:B------:R-:W-:Y:S05]  /*4ab0*/  BSYNC B0 ;  /* 0x0000000000007941 */ /* 0x000fea0003800000 */
.L_x_12241:
[----:B------:R-:W-:Y:S04]  /*4ac0*/  BSSY B0, `(.L_x_12261) ;  /* 0x000008d000007945 */ /* 0x000fe80003800000 */
        /* <DEDUP_REMOVED lines=26> */
.L_x_12264:
[----:B------:R-:W-:Y:S05]  /*4c70*/  BSYNC B1 ;  /* 0x0000000000017941 */ /* 0x000fea0003800000 */
.L_x_12263:
        /* <DEDUP_REMOVED lines=16> */
.L_x_12266:
[----:B------:R-:W-:Y:S05]  /*4d80*/  BSYNC B1 ;  /* 0x0000000000017941 */ /* 0x000fea0003800000 */
.L_x_12265:
        /* <DEDUP_REMOVED lines=11> */
.L_x_12268:
[----:B------:R-:W-:Y:S05]  /*4e40*/  BSYNC B1 ;  /* 0x0000000000017941 */ /* 0x000fea0003800000 */
.L_x_12267:
        /* <DEDUP_REMOVED lines=13> */
.L_x_12270:
[----:B------:R-:W-:Y:S05]  /*4f20*/  BSYNC B1 ;  /* 0x0000000000017941 */ /* 0x000fea0003800000 */
.L_x_12269:
        /* <DEDUP_REMOVED lines=11> */
.L_x_12272:
[----:B------:R-:W-:Y:S05]  /*4fe0*/  BSYNC B1 ;  /* 0x0000000000017941 */ /* 0x000fea0003800000 */
.L_x_12271:
        /* <DEDUP_REMOVED lines=13> */
.L_x_12274:
[----:B------:R-:W-:Y:S05]  /*50c0*/  BSYNC B1 ;  /* 0x0000000000017941 */ /* 0x000fea0003800000 */
.L_x_12273:
        /* <DEDUP_REMOVED lines=11> */
.L_x_12276:
[----:B------:R-:W-:Y:S05]  /*5180*/  BSYNC B1 ;  /* 0x0000000000017941 */ /* 0x000fea0003800000 */
.L_x_12275:
        /* <DEDUP_REMOVED lines=12> */
[----:B------:R-:W-:-:S05]  /*5250*/  @P5 HADD2.F32 R187, -RZ, R230.H1_H1 ;  /* 0x300000e6ffbb5230 */ /* 0x000fca0000004100 */
[-C--:B------:R-:W-:Y:S01]  /*5260*/  @P5 FMUL.FTZ R186, R187, R16.reuse ;  /* 0x00000010bbba5220 */ /* 0x080fe20000410000 */
[----:B------:R-:W-:-:S03]  /*5270*/  FMUL.FTZ R16, R43, R16 ;  /* 0x000000102b107220 */ /* 0x000fc60000410000 */
[----:B------:R-:W-:Y:S02]  /*5280*/  FADD.FTZ R135, R135, R186 ;  /* 0x000000ba87877221 */ /* 0x000fe40000010000 */
[----:B------:R-:W-:-:S04]  /*5290*/  FSEL R16, R16, RZ, P5 ;  /* 0x000000ff10107208 */ /* 0x000fc80002800000 */
[----:B------:R-:W-:-:S07]  /*52a0*/  F2FP.F16.F32.PACK_AB R16, RZ, R16 ;  /* 0x00000010ff10723e */ /* 0x000fce00000000ff */
.L_x_12278:
[----:B------:R-:W-:Y:S05]  /*52b0*/  BSYNC B1 ;  /* 0x0000000000017941 */ /* 0x000fea0003800000 */
.L_x_12277:
        /* <DEDUP_REMOVED lines=10> */
.L_x_12280:
[----:B------:R-:W-:Y:S05]  /*5360*/  BSYNC B1 ;  /* 0x0000000000017941 */ /* 0x000fea0003800000 */
.L_x_12279:
[----:B------:R-:W-:Y:S02]  /*5370*/  IADD3 R19, R19, 0x100, RZ ;  /* 0x0000010013137810 */ /* 0x000fe40007ffe0ff */
[----:B------:R-:W-:-:S07]  /*5380*/  IADD3 R8, R8, 0x100, RZ ;  /* 0x0000010008087810 */ /* 0x000fce0007ffe0ff */
.L_x_12262:
[----:B------:R-:W-:Y:S05]  /*5390*/  BSYNC B0 ;  /* 0x0000000000007941 */ /* 0x000fea0003800000 */
.L_x_12261:
        /* <DEDUP_REMOVED lines=27> */
.L_x_12284:
[----:B------:R-:W-:Y:S05]  /*5550*/  BSYNC B1 ;  /* 0x0000000000017941 */ /* 0x000fea0003800000 */
.L_x_12283:
        /* <DEDUP_REMOVED lines=16> */
.L_x_12286:
[----:B------:R-:W-:Y:S05]  /*5660*/  BSYNC B1 ;  /* 0x0000000000017941 */ /* 0x000fea0003800000 */
.L_x_12285:
        /* <DEDUP_REMOVED lines=11> */
.L_x_12288:
[----:B------:R-:W-:Y:S05]  /*5720*/  BSYNC B1 ;  /* 0x0000000000017941 */ /* 0x000fea0003800000 */
.L_x_12287:
        /* <DEDUP_REMOVED lines=13> */
.L_x_12290:
[----:B------:R-:W-:Y:S05]  /*5800*/  BSYNC B1 ;  /* 0x0000000000017941 */ /* 0x000fea0003800000 */
.L_x_12289:
        /* <DEDUP_REMOVED lines=11> */
.L_x_12292:
[----:B------:R-:W-:Y:S05]  /*58c0*/  BSYNC B1 ;  /* 0x0000000000017941 */ /* 0x000fea0003800000 */
.L_x_12291:
        /* <DEDUP_REMOVED lines=13> */
.L_x_12294:
[----:B------:R-:W-:Y:S05]  /*59a0*/  BSYNC B1 ;  /* 0x0000000000017941 */ /* 0x000fea0003800000 */
.L_x_12293:
        /* <DEDUP_REMOVED lines=11> */
.L_x_12296:
[----:B------:R-:W-:Y:S05]  /*5a60*/  BSYNC B1 ;  /* 0x0000000000017941 */ /* 0x000fea0003800000 */
.L_x_12295:
        /* <DEDUP_REMOVED lines=18> */
.L_x_12298:
[----:B------:R-:W-:Y:S05]  /*5b90*/  BSYNC B1 ;  /* 0x0000000000017941 */ /* 0x000fea0003800000 */
.L_x_12297:
        /* <DEDUP_REMOVED lines=10> */
.L_x_12300:
[----:B------:R-:W-:Y:S05]  /*5c40*/  BSYNC B1 ;  /* 0x0000000000017941 */ /* 0x000fea0003800000 */
.L_x_12299:
[----:B------:R-:W-:Y:S01]  /*5c50*/  VIADD R19, R19, 0x100 ;  /* 0x0000010013137836 */ /* 0x000fe20000000000 */
[----:B------:R-:W-:-:S07]  /*5c60*/  IADD3 R8, R8, 0x100, RZ ;  /* 0x0000010008087810 */ /* 0x000fce0007ffe0ff */
.L_x_12282:
[----:B------:R-:W-:Y:S05]  /*5c70*/  BSYNC B0 ;  /* 0x0000000000007941 */ /* 0x000fea0003800000 */
.L_x_12281:
        /* <DEDUP_REMOVED lines=27> */
.L_x_12304:
[----:B------:R-:W-:Y:S05]  /*5e30*/  BSYNC B1 ;  /* 0x0000000000017941 */ /* 0x000fea0003800000 */
.L_x_12303:
        /* <DEDUP_REMOVED lines=16> */
.L_x_12306:
[----:B------:R-:W-:Y:S05]  /*5f40*/  BSYNC B1 ;  /* 0x0000000000017941 */ /* 0x000fea0003800000 */
.L_x_12305:
        /* <DEDUP_REMOVED lines=11> */
.L_x_12308:
[----:B------:R-:W-:Y:S05]  /*6000*/  BSYNC B1 ;  /* 0x0000000000017941 */ /* 0x000fea0003800000 */
.L_x_12307:
        /* <DEDUP_REMOVED lines=13> */
.L_x_12310:
[----:B------:R-:W-:Y:S05]  /*60e0*/  BSYNC B1 ;  /* 0x0000000000017941 */ /* 0x000fea0003800000 */
.L_x_12309:
        /* <DEDUP_REMOVED lines=11> */
.L_x_12312:
[----:B------:R-:W-:Y:S05]  /*61a0*/  BSYNC B1 ;  /* 0x0000000000017941 */ /* 0x000fea0003800000 */
.L_x_12311:
        /* <DEDUP_REMOVED lines=13> */
.L_x_12314:
[----:B------:R-:W-:Y:S05]  /*6280*/  BSYNC B1 ;  /* 0x0000000000017941 */ /* 0x000fea0003800000 */
.L_x_12313:
        /* <DEDUP_REMOVED lines=11> */
.L_x_12316:
[----:B------:R-:W-:Y:S05]  /*6340*/  BSYNC B1 ;  /* 0x0000000000017941 */ /* 0x000fea0003800000 */
.L_x_12315:
        /* <DEDUP_REMOVED lines=18> */
.L_x_12318:
[----:B------:R-:W-:Y:S05]  /*6470*/  BSYNC B1 ;  /* 0x0000000000017941 */ /* 0x000fea0003800000 */
.L_x_12317:
        /* <DEDUP_REMOVED lines=10> */
.L_x_12320:
[----:B------:R-:W-:Y:S05]  /*6520*/  BSYNC B1 ;  /* 0x0000000000017941 */ /* 0x000fea0003800000 */
.L_x_12319:
[----:B------:R-:W-:Y:S02]  /*6530*/  IADD3 R19, R19, 0x100, RZ ;  /* 0x0000010013137810 */ /* 0x000fe40007ffe0ff */
[----:B------:R-:W-:-:S07]  /*6540*/  IADD3 R8, R8, 0x100, RZ ;  /* 0x0000010008087810 */ /* 0x000fce0007ffe0ff */
.L_x_12302:
[----:B------:R-:W-:Y:S05]  /*6550*/  BSYNC B0 ;  /* 0x0000000000007941 */ /* 0x000fea0003800000 */
.L_x_12301:
        /* <DEDUP_REMOVED lines=28> */
.L_x_12324:
[----:B------:R-:W-:Y:S05]  /*6720*/  BSYNC B1 ;  /* 0x0000000000017941 */ /* 0x000fea0003800000 */
.L_x_12323:
        /* <DEDUP_REMOVED lines=16> */
.L_x_12326:
[----:B------:R-:W-:Y:S05]  /*6830*/  BSYNC B1 ;  /* 0x0000000000017941 */ /* 0x000fea0003800000 */
.L_x_12325:
        /* <DEDUP_REMOVED lines=11> */
.L_x_12328:
[----:B------:R-:W-:Y:S05]  /*68f0*/  BSYNC B1 ;  /* 0x0000000000017941 */ /* 0x000fea0003800000 */
.L_x_12327:
        /* <DEDUP_REMOVED lines=13> */
.L_x_12330:
[----:B------:R-:W-:Y:S05]  /*69d0*/  BSYNC B1 ;  /* 0x0000000000017941 */ /* 0x000fea0003800000 */
.L_x_12329:
        /* <DEDUP_REMOVED lines=11> */
.L_x_12332:
[----:B------:R-:W-:Y:S05]  /*6a90*/  BSYNC B1 ;  /* 0x0000000000017941 */ /* 0x000fea0003800000 */
.L_x_12331:
        /* <DEDUP_REMOVED lines=13> */
.L_x_12334:
[----:B------:R-:W-:Y:S05]  /*6b70*/  BSYNC B1 ;  /* 0x0000000000017941 */ /* 0x000fea0003800000 */
.L_x_12333:
        /* <DEDUP_REMOVED lines=11> */
.L_x_12336:
[----:B------:R-:W-:Y:S05]  /*6c30*/  BSYNC B1 ;  /* 0x0000000000017941 */ /* 0x000fea0003800000 */
.L_x_12335:
        /* <DEDUP_REMOVED lines=12> */
[----:B------:R-:W-:-:S05]  /*6d00*/  @P3 HADD2.F32 R7, -RZ, R230.H1_H1 ;  /* 0x300000e6ff073230 */ /* 0x000fca0000004100 */
[-C--:B------:R-:W-:Y:S01]  /*6d10*/  @P3 FMUL.FTZ R16, R7, R184.reuse ;  /* 0x000000b807103220 */ /* 0x080fe20000410000 */
[----:B------:R-:W-:-:S03]  /*6d20*/  FMUL.FTZ R7, R67, R184 ;  /* 0x000000b843077220 */ /* 0x000fc60000410000 */
[----:B------:R-:W-:Y:S02]  /*6d30*/  FADD.FTZ R147, R147, R16 ;  /* 0x0000001093937221 */ /* 0x000fe40000010000 */
[----:B------:R-:W-:-:S04]  /*6d40*/  FSEL R7, R7, RZ, P3 ;  /* 0x000000ff07077208 */ /* 0x000fc80001800000 */
[----:B------:R-:W-:-:S04]  /*6d50*/  F2FP.F16.F32.PACK_AB R7, RZ, R7 ;  /* 0x00000007ff07723e */ /* 0x000fc800000000ff */
[----:B------:R-:W-:-:S07]  /*6d60*/  PRMT R16, R7, 0x7610, R16 ;  /* 0x0000761007107816 */ /* 0x000fce0000000010 */
.L_x_12338:
[----:B------:R-:W-:Y:S05]  /*6d70*/  BSYNC B1 ;  /* 0x0000000000017941 */ /* 0x000fea0003800000 */
.L_x_12337:
        /* <DEDUP_REMOVED lines=9> */
.L_x_12322:
[----:B------:R-:W-:Y:S05]  /*6e10*/  BSYNC B0 ;  /* 0x0000000000007941 */ /* 0x000fea0003800000 */
.L_x_12321:
[----:B------:R-:W-:Y:S02]  /*6e20*/  LOP3.LUT P3, RZ, R9, 0x10, RZ, 0xc0, !PT ;  /* 0x0000001009ff7812 */ /* 0x000fe4000786c0ff */
[----:B------:R-:W-:Y:S02]  /*6e30*/  IADD3 R6, R6, UR14, RZ ;  /* 0x0000000e06067c10 */ /* 0x000fe4000fffe0ff */
[----:B------:R-:W-:Y:S02]  /*6e40*/  SEL R250, RZ, 0x1, P3 ;  /* 0x00000001fffa7807 */ /* 0x000fe40001800000 */
[----:B------:R-:W-:-:S13]  /*6e50*/  ISETP.GE.AND P3, PT, R6, UR15, PT ;  /* 0x0000000f06007c0c */ /* 0x000fda000bf66270 */
[----:B------:R-:W-:Y:S05]  /*6e60*/  @!P3 BRA `(.L_x_12339) ;  /* 0xffffff98009cb947 */ /* 0x000fea000383ffff */
.L_x_12172:
[----:B------:R-:W4:Y:S01]  /*6e70*/  S2R R0, SR_TID.X ;  /* 0x0000000000007919 */ /* 0x000f220000002100 */
[----:B------:R-:W4:Y:S01]  /*6e80*/  S2UR UR6, SR_CTAID.X ;  /* 0x00000000000679c3 */ /* 0x000f220000002500 */
[----:B------:R-:W-:Y:S01]  /*6e90*/  LOP3.LUT P3, RZ, R9, 0x8, RZ, 0xc0, !PT ;  /* 0x0000000809ff7812 */ /* 0x000fe2000786c0ff */
[----:B------:R-:W-:Y:S01]  /*6ea0*/  BSSY B0, `(.L_x_12340) ;  /* 0x000000f000007945 */ /* 0x000fe20003800000 */
[----:B----4-:R-:W-:-:S05]  /*6eb0*/  LEA.HI R0, R0, UR6, RZ, 0x18 ;  /* 0x0000000600007c11 */ /* 0x010fca000f8fc0ff */
[----:B------:R-:W-:-:S05]  /*6ec0*/  IMAD R3, R0, R3, RZ ;  /* 0x0000000300037224 */ /* 0x000fca00078e02ff */
[----:B------:R-:W-:Y:S01]  /*6ed0*/  LEA.HI R11, R3, R4, RZ, 0x1e ;  /* 0x00000004030b7211 */ /* 0x000fe200078ff0ff */
[----:B------:R-:W-:Y:S06]  /*6ee0*/  @!P3 BRA `(.L_x_12341) ;  /* 0x000000000028b947 */ /* 0x000fec0003800000 */
[----:B-----5:R-:W4:Y:S08]  /*6ef0*/  LDC.64 R2, c[0x0][0x2d0] ;  /* 0x0000b400ff027b82 */ /* 0x020f300000000a00 */
[----:B------:R-:W0:Y:S08]  /*6f00*/  LDC.64 R4, c[0x0][0x2d8] ;  /* 0x0000b600ff047b82 */ /* 0x000e300000000a00 */
[----:B------:R-:W1:Y:S01]  /*6f10*/  LDC.64 R6, c[0x0][0x2f0] ;  /* 0x0000bc00ff067b82 */ /* 0x000e620000000a00 */
[----:B----4-:R-:W-:-:S05]  /*6f20*/  IMAD.WIDE.U32 R2, R11, 0x10, R2 ;  /* 0x000000100b027825 */ /* 0x010fca00078e0002 */
[----:B------:R4:W-:Y:S01]  /*6f30*/  STG.E.128 desc[UR4][R2.64], R92 ;  /* 0x0000005c02007986 */ /* 0x0009e2000c101d04 */
[----:B0-----:R-:W-:-:S05]  /*6f40*/  IMAD.WIDE.U32 R4, R11, 0x10, R4 ;  /* 0x000000100b047825 */ /* 0x001fca00078e0004 */
[----:B------:R4:W-:Y:S01]  /*6f50*/  STG.E.128 desc[UR4][R4.64], R68 ;  /* 0x0000004404007986 */ /* 0x0009e2000c101d04 */
[C---:B-1----:R-:W-:Y:S01]  /*6f60*/  IMAD.WIDE.U32 R6, R11.reuse, 0x10, R6 ;  /* 0x000000100b067825 */ /* 0x042fe200078e0006 */
[----:B------:R-:W-:-:S04]  /*6f70*/  IADD3 R11, R11, 0x100, RZ ;  /* 0x000001000b0b7810 */ /* 0x000fc80007ffe0ff */
[----:B------:R4:W-:Y:S03]  /*6f80*/  STG.E.128 desc[UR4][R6.64], R120 ;  /* 0x0000007806007986 */ /* 0x0009e6000c101d04 */
.L_x_12341:
[----:B------:R-:W-:Y:S05]  /*6f90*/  BSYNC B0 ;  /* 0x0000000000007941 */ /* 0x000fea0003800000 */
.L_x_12340:
[----:B------:R-:W-:Y:S01]  /*6fa0*/  LOP3.LUT P3, RZ, R9, 0x4, RZ, 0xc0, !PT ;  /* 0x0000000409ff7812 */ /* 0x000fe2000786c0ff */
[----:B------:R-:W-:-:S12]  /*6fb0*/  BSSY B0, `(.L_x_12342) ;  /* 0x000000c000007945 */ /* 0x000fd80003800000 */
[----:B------:R-:W-:Y:S05]  /*6fc0*/  @!P3 BRA `(.L_x_12343) ;  /* 0x000000000028b947 */ /* 0x000fea0003800000 */
[----:B----45:R-:W4:Y:S08]  /*6fd0*/  LDC.64 R2, c[0x0][0x2d0] ;  /* 0x0000b400ff027b82 */ /* 0x030f300000000a00 */
[----:B------:R-:W0:Y:S08]  /*6fe0*/  LDC.64 R4, c[0x0][0x2d8] ;  /* 0x0000b600ff047b82 */ /* 0x000e300000000a00 */
[----:B------:R-:W1:Y:S01]  /*6ff0*/  LDC.64 R6, c[0x0][0x2f0] ;  /* 0x0000bc00ff067b82 */ /* 0x000e620000000a00 */
[----:B----4-:R-:W-:-:S05]  /*7000*/  IMAD.WIDE.U32 R2, R11, 0x10, R2 ;  /* 0x000000100b027825 */ /* 0x010fca00078e0002 */
[----:B------:R4:W-:Y:S01]  /*7010*/  STG.E.128 desc[UR4][R2.64], R96 ;  /* 0x0000006002007986 */ /* 0x0009e2000c101d04 */
[----:B0-----:R-:W-:-:S05]  /*7020*/  IMAD.WIDE.U32 R4, R11, 0x10, R4 ;  /* 0x000000100b047825 */ /* 0x001fca00078e0004 */
[----:B------:R4:W-:Y:S01]  /*7030*/  STG.E.128 desc[UR4][R4.64], R72 ;  /* 0x0000004804007986 */ /* 0x0009e2000c101d04 */
[----:B-1----:R-:W-:-:S04]  /*7040*/  IMAD.WIDE.U32 R6, R11, 0x10, R6 ;  /* 0x000000100b067825 */ /* 0x002fc800078e0006 */
[----:B------:R-:W-:Y:S01]  /*7050*/  VIADD R11, R11, 0x100 ;  /* 0x000001000b0b7836 */ /* 0x000fe20000000000 */
[----:B------:R4:W-:Y:S06]  /*7060*/  STG.E.128 desc[UR4][R6.64], R124 ;  /* 0x0000007c06007986 */ /* 0x0009ec000c101d04 */
.L_x_12343:
[----:B------:R-:W-:Y:S05]  /*7070*/  BSYNC B0 ;  /* 0x0000000000007941 */ /* 0x000fea0003800000 */
.L_x_12342:
        /* <DEDUP_REMOVED lines=13> */
.L_x_12345:
[----:B------:R-:W-:Y:S05]  /*7150*/  BSYNC B0 ;  /* 0x0000000000007941 */ /* 0x000fea0003800000 */
.L_x_12344:
[----:B------:R-:W-:Y:S04]  /*7160*/  BSSY B0, `(.L_x_12346) ;  /* 0x000000c000007945 */ /* 0x000fe80003800000 */
        /* <DEDUP_REMOVED lines=11> */
.L_x_12347:
[----:B------:R-:W-:Y:S05]  /*7220*/  BSYNC B0 ;  /* 0x0000000000007941 */ /* 0x000fea0003800000 */
.L_x_12346:
        /* <DEDUP_REMOVED lines=12> */
.L_x_12349:
[----:B------:R-:W-:Y:S05]  /*72f0*/  BSYNC B0 ;  /* 0x0000000000007941 */ /* 0x000fea0003800000 */
.L_x_12348:
        /* <DEDUP_REMOVED lines=12> */
.L_x_12351:
[----:B------:R-:W-:Y:S05]  /*73c0*/  BSYNC B0 ;  /* 0x0000000000007941 */ /* 0x000fea0003800000 */
.L_x_12350:
[----:B------:R-:W-:-:S13]  /*73d0*/  LOP3.LUT P0, RZ, R9, 0x20, RZ, 0xc0, !PT ;  /* 0x0000002009ff7812 */ /* 0x000fda000780c0ff */
[----:B------:R-:W-:Y:S05]  /*73e0*/  @!P0 EXIT ;  /* 0x000000000000894d */ /* 0x000fea0003800000 */
[----:B----45:R-:W4:Y:S08]  /*73f0*/  LDC.64 R2, c[0x0][0x2d0] ;  /* 0x0000b400ff027b82 */ /* 0x030f300000000a00 */
[----:B------:R-:W0:Y:S08]  /*7400*/  LDC.64 R4, c[0x0][0x2d8] ;  /* 0x0000b600ff047b82 */ /* 0x000e300000000a00 */
        /* <DEDUP_REMOVED lines=8> */
.L_x_12200:
[----:B-1234-:R-:W-:Y:S01]  /*7490*/  HFMA2.MMA R185, -RZ, RZ, 0, 1.847743988037109375e-06 ;  /* 0x0000001fffb97435 */ /* 0x01efe200000001ff */
[----:B------:R-:W-:Y:S01]  /*74a0*/  MOV R206, R208 ;  /* 0x000000d000ce7202 */ /* 0x000fe20000000f00 */
[----:B------:R-:W-:Y:S01]  /*74b0*/  IMAD.MOV.U32 R184, RZ, RZ, 0x10 ;  /* 0x00000010ffb87424 */ /* 0x000fe200078e00ff */
[----:B------:R-:W-:-:S08]  /*74c0*/  MOV R187, 0xffffffff ;  /* 0xffffffff00bb7802 */ /* 0x000fd00000000f00 */
[----:B0----5:R-:W-:Y:S05]  /*74d0*/  WARPSYNC.COLLECTIVE R187, `(.L_x_12352) ;  /* 0x00000000bb087348 */ /* 0x021fea0003c00000 */
[----:B------:R1:W2:Y:S02]  /*74e0*/  SHFL.DOWN P6, R209, R206, R184, R185 ;  /* 0x080000b8ced17389 */ /* 0x0002a400000c00b9 */
[----:B012--5:R-:W-:Y:S01]  /*74f0*/  ENDCOLLECTIVE ;  /* 0x000000000000791b */ /* 0x027fe20003800000 */
.L_x_12352:
[----:B------:R-:W-:Y:S02]  /*7500*/  MOV R206, R207 ;  /* 0x000000cf00ce7202 */ /* 0x000fe40000000f00 */
[----:B------:R-:W-:-:S05]  /*7510*/  MOV R184, R209 ;  /* 0x000000d100b87202 */ /* 0x000fca0000000f00 */
[----:B------:R-:W-:Y:S01]  /*7520*/  FADD.FTZ R205, R184, R208 ;  /* 0x000000d0b8cd7221 */ /* 0x000fe20000010000 */
[----:B------:R-:W-:-:S11]  /*7530*/  HFMA2.MMA R184, -RZ, RZ, 0, 9.5367431640625e-07 ;  /* 0x00000010ffb87435 */ /* 0x000fd600000001ff */
[----:B------:R-:W-:Y:S05]  /*7540*/  WARPSYNC.COLLECTIVE R187, `(.L_x_12353) ;  /* 0x00000000bb087348 */ /* 0x000fea0003c00000 */
[----:B------:R0:W1:Y:S02]  /*7550*/  SHFL.DOWN P6, R209, R206, R184, R185 ;  /* 0x080000b8ced17389 */ /* 0x00006400000c00b9 */
[----:B01----:R-:W-:Y:S01]  /*7560*/  ENDCOLLECTIVE ;  /* 0x000000000000791b */ /* 0x003fe20003800000 */
.L_x_12353:
[----:B------:R-:W-:Y:S01]  /*7570*/  MOV R206, R205 ;  /* 0x000000cd00ce7202 */ /* 0x000fe20000000f00 */
[----:B------:R-:W-:-:S04]  /*7580*/  IMAD.MOV.U32 R184, RZ, RZ, R209 ;  /* 0x000000ffffb87224 */ /* 0x000fc800078e00d1 */
[----:B------:R-:W-:Y:S01]  /*7590*/  FADD.FTZ R207, R184, R207 ;  /* 0x000000cfb8cf7221 */ /* 0x000fe20000010000 */
[----:B------:R-:W-:-:S11]  /*75a0*/  HFMA2.MMA R184, -RZ, RZ, 0, 4.76837158203125e-07 ;  /* 0x00000008ffb87435 */ /* 0x000fd600000001ff */
[----:B------:R-:W-:Y:S05]  /*75b0*/  WARPSYNC.COLLECTIVE R187, `(.L_x_12354) ;  /* 0x00000000bb087348 */ /* 0x000fea0003c00000 */
[----:B------:R0:W1:Y:S02]  /*75c0*/  SHFL.DOWN P6, R209, R206, R184, R185 ;  /* 0x080000b8ced17389 */ /* 0x00006400000c00b9 */
[----:B01----:R-:W-:Y:S01]  /*75d0*/  ENDCOLLECTIVE ;  /* 0x000000000000791b */ /* 0x003fe20003800000 */
.L_x_12354:
[----:B------:R-:W-:Y:S02]  /*75e0*/  MOV R206, R207 ;  /* 0x000000cf00ce7202 */ /* 0x000fe40000000f00 */
[----:B------:R-:W-:-:S05]  /*75f0*/  MOV R184, R209 ;  /* 0x000000d100b87202 */ /* 0x000fca0000000f00 */
[----:B------:R-:W-:Y:S01]  /*7600*/  FADD.FTZ R205, R205, R184 ;  /* 0x000000b8cdcd7221 */ /* 0x000fe20000010000 */
[----:B------:R-:W-:-:S11]  /*7610*/  HFMA2.MMA R184, -RZ, RZ, 0, 4.76837158203125e-07 ;  /* 0x00000008ffb87435 */ /* 0x000fd600000001ff */
[----:B------:R-:W-:Y:S05]  /*7620*/  WARPSYNC.COLLECTIVE R187, `(.L_x_12355) ;  /* 0x00000000bb087348 */ /* 0x000fea0003c00000 */
[----:B------:R0:W1:Y:S02]  /*7630*/  SHFL.DOWN P6, R209, R206, R184, R185 ;  /* 0x080000b8ced17389 */ /* 0x00006400000c00b9 */
[----:B01----:R-:W-:Y:S01]  /*7640*/  ENDCOLLECTIVE ;  /* 0x000000000000791b */ /* 0x003fe20003800000 */
.L_x_12355:
[----:B------:R-:W-:Y:S01]  /*7650*/  MOV R206, R205 ;  /* 0x000000cd00ce7202 */ /* 0x000fe20000000f00 */
[----:B------:R-:W-:-:S04]  /*7660*/  IMAD.MOV.U32 R184, RZ, RZ, R209 ;  /* 0x000000ffffb87224 */ /* 0x000fc800078e00d1 */
[----:B------:R-:W-:Y:S01]  /*7670*/  FADD.FTZ R207, R207, R184 ;  /* 0x000000b8cfcf7221 */ /* 0x000fe20000010000 */
[----:B------:R-:W-:-:S11]  /*7680*/  HFMA2.MMA R184, -RZ, RZ, 0, 2.384185791015625e-07 ;  /* 0x00000004ffb87435 */ /* 0x000fd600000001ff */
[----:B------:R-:W-:Y:S05]  /*7690*/  WARPSYNC.COLLECTIVE R187, `(.L_x_12356) ;  /* 0x00000000bb087348 */ /* 0x000fea0003c00000 */
[----:B------:R0:W1:Y:S02]  /*76a0*/  SHFL.DOWN P6, R209, R206, R184, R185 ;  /* 0x080000b8ced17389 */ /* 0x00006400000c00b9 */
[----:B01----:R-:W-:Y:S01]  /*76b0*/  ENDCOLLECTIVE ;  /* 0x000000000000791b */ /* 0x003fe20003800000 */
.L_x_12356:
[----:B------:R-:W-:Y:S02]  /*76c0*/  MOV R206, R207 ;  /* 0x000000cf00ce7202 */ /* 0x000fe40000000f00 */
[----:B------:R-:W-:-:S05]  /*76d0*/  MOV R184, R209 ;  /* 0x000000d100b87202 */ /* 0x000fca0000000f00 */
[----:B------:R-:W-:Y:S01]  /*76e0*/  FADD.FTZ R205, R205, R184 ;  /* 0x000000b8cdcd7221 */ /* 0x000fe20000010000 */
[----:B------:R-:W-:-:S11]  /*76f0*/  HFMA2.MMA R184, -RZ, RZ, 0, 2.384185791015625e-07 ;  /* 0x00000004ffb87435 */ /* 0x000fd600000001ff */
[----:B------:R-:W-:Y:S05]  /*7700*/  WARPSYNC.COLLECTIVE R187, `(.L_x_12357) ;  /* 0x00000000bb087348 */ /* 0x000fea0003c00000 */
[----:B------:R0:W1:Y:S02]  /*7710*/  SHFL.DOWN P6, R209, R206, R184, R185 ;  /* 0x080000b8ced17389 */ /* 0x00006400000c00b9 */
[----:B01----:R-:W-:Y:S01]  /*7720*/  ENDCOLLECTIVE ;  /* 0x000000000000791b */ /* 0x003fe20003800000 */
.L_x_12357:
[----:B------:R-:W-:Y:S01]  /*7730*/  MOV R206, R205 ;  /* 0x000000cd00ce7202 */ /* 0x000fe20000000f00 */
[----:B------:R-:W-:-:S04]  /*7740*/  IMAD.MOV.U32 R184, RZ, RZ, R209 ;  /* 0x000000ffffb87224 */ /* 0x000fc800078e00d1 */
[----:B------:R-:W-:Y:S01]  /*7750*/  FADD.FTZ R208, R207, R184 ;  /* 0x000000b8cfd07221 */ /* 0x000fe20000010000 */
[----:B------:R-:W-:-:S11]  /*7760*/  HFMA2.MMA R184, -RZ, RZ, 0, 1.1920928955078125e-07 ;  /* 0x00000002ffb87435 */ /* 0x000fd600000001ff */
[----:B------:R-:W-:Y:S05]  /*7770*/  WARPSYNC.COLLECTIVE R187, `(.L_x_12358) ;  /* 0x00000000bb087348 */ /* 0x000fea0003c00000 */
[----:B------:R0:W1:Y:S02]  /*7780*/  SHFL.DOWN P6, R209, R206, R184, R185 ;  /* 0x080000b8ced17389 */ /* 0x00006400000c00b9 */
[----:B01----:R-:W-:Y:S01]  /*7790*/  ENDCOLLECTIVE ;  /* 0x000000000000791b */ /* 0x003fe20003800000 */
.L_x_12358:
[----:B------:R-:W-:Y:S02]  /*77a0*/  MOV R206, R208 ;  /* 0x000000d000ce7202 */ /* 0x000fe40000000f00 */
[----:B------:R-:W-:-:S05]  /*77b0*/  MOV R184, R209 ;  /* 0x000000d100b87202 */ /* 0x000fca0000000f00 */
[----:B------:R-:W-:Y:S01]  /*77c0*/  FADD.FTZ R207, R205, R184 ;  /* 0x000000b8cdcf7221 */ /* 0x000fe20000010000 */
[----:B------:R-:W-:-:S11]  /*77d0*/  HFMA2.MMA R184, -RZ, RZ, 0, 1.1920928955078125e-07 ;  /* 0x00000002ffb87435 */ /* 0x000fd600000001ff */
[----:B------:R-:W-:Y:S05]  /*77e0*/  WARPSYNC.COLLECTIVE R187, `(.L_x_12359) ;  /* 0x00000000bb087348 */ /* 0x000fea0003c00000 */
[----:B------:R0:W1:Y:S02]  /*77f0*/  SHFL.DOWN P6, R209, R206, R184, R185 ;  /* 0x080000b8ced17389 */ /* 0x00006400000c00b9 */
[----:B01----:R-:W-:Y:S01]  /*7800*/  ENDCOLLECTIVE ;  /* 0x000000000000791b */ /* 0x003fe20003800000 */
.L_x_12359:
[----:B------:R-:W-:Y:S01]  /*7810*/  MOV R206, R207 ;  /* 0x000000cf00ce7202 */ /* 0x000fe20000000f00 */
[----:B------:R-:W-:-:S04]  /*7820*/  IMAD.MOV.U32 R184, RZ, RZ, R209 ;  /* 0x000000ffffb87224 */ /* 0x000fc800078e00d1 */
[----:B------:R-:W-:Y:S01]  /*7830*/  FADD.FTZ R205, R208, R184 ;  /* 0x000000b8d0cd7221 */ /* 0x000fe20000010000 */
[----:B------:R-:W-:-:S11]  /*7840*/  HFMA2.MMA R184, -RZ, RZ, 0, 5.9604644775390625e-08 ;  /* 0x00000001ffb87435 */ /* 0x000fd600000001ff */
[----:B------:R-:W-:Y:S05]  /*7850*/  WARPSYNC.COLLECTIVE R187, `(.L_x_12360) ;  /* 0x00000000bb087348 */ /* 0x000fea0003c00000 */
[----:B------:R0:W1:Y:S02]  /*7860*/  SHFL.DOWN P6, R209, R206, R184, R185 ;  /* 0x080000b8ced17389 */ /* 0x00006400000c00b9 */
[----:B01----:R-:W-:Y:S01]  /*7870*/  ENDCOLLECTIVE ;  /* 0x000000000000791b */ /* 0x003fe20003800000 */
.L_x_12360:
[----:B------:R-:W-:Y:S02]  /*7880*/  MOV R206, R205 ;  /* 0x000000cd00ce7202 */ /* 0x000fe40000000f00 */
[----:B------:R-:W-:-:S07]  /*7890*/  MOV R208, R209 ;  /* 0x000000d100d07202 */ /* 0x000fce0000000f00 */
[----:B------:R-:W-:Y:S05]  /*78a0*/  WARPSYNC.COLLECTIVE R187, `(.L_x_12361) ;  /* 0x00000000bb087348 */ /* 0x000fea0003c00000 */
[----:B------:R0:W1:Y:S02]  /*78b0*/  SHFL.DOWN P6, R209, R206, R184, R185 ;  /* 0x080000b8ced17389 */ /* 0x00006400000c00b9 */
[----:B01----:R-:W-:Y:S01]  /*78c0*/  ENDCOLLECTIVE ;  /* 0x000000000000791b */ /* 0x003fe20003800000 */
.L_x_12361:
[----:B------:R-:W-:Y:S01]  /*78d0*/  MOV R185, R209 ;  /* 0x000000d100b97202 */ /* 0x000fe20000000f00 */
[----:B------:R-:W-:Y:S06]  /*78e0*/  BRA `(.L_x_12362) ;  /* 0xffffffb000dc7947 */ /* 0x000fec000383ffff */
.L_x_12363:
        /* <DEDUP_REMOVED lines=9> */
.L_x_15319:


//--------------------- .text._ZN10layer_norm22ln_bwd_finalize_kernelINS_22Kernel_traits_finalizeILj7168Ef6__halffS2_fjLb1ELj1024ELj4ENS_18Kernel_traits_baseILj7168EfS2_fS2_fjLj1024EEEEELb1ELb1EEEvNS_9BwdParamsE --------------------------
	.section	.text._ZN10layer_norm22ln_bwd_finalize_kernelINS_22Kernel_traits_finalizeILj7168Ef6__halffS2_fjLb1ELj1024ELj4ENS_18Kernel_traits_baseILj7168EfS2_fS2_fjLj1024EEEEELb1ELb1EEEvNS_9BwdParamsE,"ax",@progbits
	.align	128
        .global         _ZN10layer_norm22ln_bwd_finalize_kernelINS_22Kernel_traits_finalizeILj7168Ef6__halffS2_fjLb1ELj1024ELj4ENS_18Kernel_traits_baseILj7168EfS2_fS2_fjLj1024EEEEELb1ELb1EEEvNS_9BwdParamsE
        .type           _ZN10layer_norm22ln_bwd_finalize_kernelINS_22Kernel_traits_finalizeILj7168Ef6__halffS2_fjLb1ELj1024ELj4ENS_18Kernel_traits_baseILj7168EfS2_fS2_fjLj1024EEEEELb1ELb1EEEvNS_9BwdParamsE,@function
        .size           _ZN10layer_norm22ln_bwd_finalize_kernelINS_22Kernel_traits_finalizeILj7168Ef6__halffS2_fjLb1ELj1024ELj4ENS_18Kernel_traits_baseILj7168EfS2_fS2_fjLj1024EEEEELb1ELb1EEEvNS_9BwdParamsE,(.L_x_15320 - _ZN10layer_norm22ln_bwd_finalize_kernelINS_22Kernel_traits_finalizeILj7168Ef6__halffS2_fjLb1ELj1024ELj4ENS_18Kernel_traits_baseILj7168EfS2_fS2_fjLj1024EEEEELb1ELb1EEEvNS_9BwdParamsE)
        .other          _ZN10layer_norm22ln_bwd_finalize_kernelINS_22Kernel_traits_finalizeILj7168Ef6__halffS2_fjLb1ELj1024ELj4ENS_18Kernel_traits_baseILj7168EfS2_fS2_fjLj1024EEEEELb1ELb1EEEvNS_9BwdParamsE,@"STO_CUDA_ENTRY STV_DEFAULT"
_ZN10layer_norm22ln_bwd_finalize_kernelINS_22Kernel_traits_finalizeILj7168Ef6__halffS2_fjLb1ELj1024ELj4ENS_18Kernel_traits_baseILj7168EfS2_fS2_fjLj1024EEEEELb1ELb1EEEvNS_9BwdParamsE:
.text._ZN10layer_norm22ln_bwd_finalize_kernelINS_22Kernel_traits_finalizeILj7168Ef6__halffS2_fjLb1ELj1024ELj4ENS_18Kernel_traits_baseILj7168EfS2_fS2_fjLj1024EEEEELb1ELb1EEEvNS_9BwdParamsE:
        /* <DEDUP_REMOVED lines=25> */
.L_x_12375:
        /* <DEDUP_REMOVED lines=33> */
.L_x_12368:
        /* <DEDUP_REMOVED lines=49> */
.L_x_12367:
[----:B------:R-:W-:Y:S05]  /*06b0*/  BSYNC B1 ;  /* 0x0000000000017941 */ /* 0x000fea0003800000 */
.L_x_12366:
        /* <DEDUP_REMOVED lines=32> */
.L_x_12370:
[----:B------:R-:W-:Y:S05]  /*08c0*/  BSYNC B1 ;  /* 0x0000000000017941 */ /* 0x000fea0003800000 */
.L_x_12369:
        /* <DEDUP_REMOVED lines=16> */
.L_x_12365:
[----:B------:R-:W-:Y:S05]  /*09d0*/  BSYNC B0 ;  /* 0x0000000000007941 */ /* 0x000fea0003800000 */
.L_x_12364:
        /* <DEDUP_REMOVED lines=40> */
.L_x_12391:
        /* <DEDUP_REMOVED lines=8> */
.L_x_12371:
        /* <DEDUP_REMOVED lines=18> */
.L_x_12374:
[----:B------:R-:W-:Y:S05]  /*0e00*/  BSYNC B0 ;  /* 0x0000000000007941 */ /* 0x000fea0003800000 */
.L_x_12373:
[C---:B------:R-:W-:Y:S01]  /*0e10*/  ISETP.GT.U32.AND P1, PT, R4.reuse, -0x1c01, PT ;  /* 0xffffe3ff0400780c */ /* 0x040fe20003f24070 */
[----:B------:R-:W-:Y:S01]  /*0e20*/  VIADD R4, R4, 0x1c00 ;  /* 0x00001c0004047836 */ /* 0x000fe20000000000 */
[----:B------:R-:W-:-:S11]  /*0e30*/  IADD3 R5, R5, 0xe00, RZ ;  /* 0x00000e0005057810 */ /* 0x000fd60007ffe0ff */
[----:B------:R-:W-:Y:S05]  /*0e40*/  @P1 BRA `(.L_x_12375) ;  /* 0xfffffff000d01947 */ /* 0x000fea000383ffff */
[----:B------:R-:W-:Y:S05]  /*0e50*/  EXIT ;  /* 0x000000000000794d */ /* 0x000fea0003800000 */
.L_x_12372:
[----:B------:R-:W-:Y:S01]  /*0e60*/  HFMA2.MMA R22, -RZ, RZ, 0, 5.9604644775390625e-08 ;  /* 0x00000001ff167435 */ /* 0x000fe200000001ff */
[----:B---3--:R-:W-:Y:S02]  /*0e70*/  MOV R23, R8 ;  /* 0x0000000800177202 */ /* 0x008fe40000000f00 */
[----:B------:R-:W-:Y:S02]  /*0e80*/  MOV R25, 0x1f ;  /* 0x0000001f00197802 */ /* 0x000fe40000000f00 */
[----:B------:R-:W-:-:S07]  /*0e90*/  MOV R20, 0xffffffff ;  /* 0xffffffff00147802 */ /* 0x000fce0000000f00 */
[----:B012---:R-:W-:Y:S05]  /*0ea0*/  WARPSYNC.COLLECTIVE R20, `(.L_x_12376) ;  /* 0x0000000014087348 */ /* 0x007fea0003c00000 */
[----:B------:R3:W4:Y:S02]  /*0eb0*/  SHFL.BFLY P2, R21, R23, R22, R25 ;  /* 0x0c00001617157389 */ /* 0x0007240000040019 */
[----:B01234-:R-:W-:Y:S01]  /*0ec0*/  ENDCOLLECTIVE ;  /* 0x000000000000791b */ /* 0x01ffe20003800000 */
.L_x_12376:
[----:B------:R-:W-:Y:S01]  /*0ed0*/  HFMA2.MMA R22, -RZ, RZ, 0, 1.1920928955078125e-07 ;  /* 0x00000002ff167435 */ /* 0x000fe200000001ff */
[----:B------:R-:W-:-:S05]  /*0ee0*/  MOV R9, R21 ;  /* 0x0000001500097202 */ /* 0x000fca0000000f00 */
[----:B------:R-:W-:-:S05]  /*0ef0*/  FADD.FTZ R9, R8, R9 ;  /* 0x0000000908097221 */ /* 0x000fca0000010000 */
[----:B------:R-:W-:-:S07]  /*0f00*/  MOV R23, R9 ;  /* 0x0000000900177202 */ /* 0x000fce0000000f00 */
[----:B------:R-:W-:Y:S05]  /*0f10*/  WARPSYNC.COLLECTIVE R20, `(.L_x_12377) ;  /* 0x0000000014087348 */ /* 0x000fea0003c00000 */
[----:B------:R0:W1:Y:S02]  /*0f20*/  SHFL.BFLY P2, R21, R23, R22, R25 ;  /* 0x0c00001617157389 */ /* 0x0000640000040019 */
[----:B01----:R-:W-:Y:S01]  /*0f30*/  ENDCOLLECTIVE ;  /* 0x000000000000791b */ /* 0x003fe20003800000 */
.L_x_12377:
[----:B------:R-:W-:Y:S01]  /*0f40*/  HFMA2.MMA R22, -RZ, RZ, 0, 2.384185791015625e-07 ;  /* 0x00000004ff167435 */ /* 0x000fe200000001ff */
[----:B------:R-:W-:-:S04]  /*0f50*/  IMAD.MOV.U32 R12, RZ, RZ, R21 ;  /* 0x000000ffff0c7224 */ /* 0x000fc800078e0015 */
[----:B------:R-:W-:-:S05]  /*0f60*/  FADD.FTZ R12, R9, R12 ;  /* 0x0000000c090c7221 */ /* 0x000fca0000010000 */
[----:B------:R-:W-:-:S07]  /*0f70*/  MOV R23, R12 ;  /* 0x0000000c00177202 */ /* 0x000fce0000000f00 */
[----:B------:R-:W-:Y:S05]  /*0f80*/  WARPSYNC.COLLECTIVE R20, `(.L_x_12378) ;  /* 0x0000000014087348 */ /* 0x000fea0003c00000 */
[----:B------:R0:W1:Y:S02]  /*0f90*/  SHFL.BFLY P2, R21, R23, R22, R25 ;  /* 0x0c00001617157389 */ /* 0x0000640000040019 */
[----:B01----:R-:W-:Y:S01]  /*0fa0*/  ENDCOLLECTIVE ;  /* 0x000000000000791b */ /* 0x003fe20003800000 */
.L_x_12378:
[----:B------:R-:W-:Y:S01]  /*0fb0*/  HFMA2.MMA R22, -RZ, RZ, 0, 4.76837158203125e-07 ;  /* 0x00000008ff167435 */ /* 0x000fe200000001ff */
[----:B------:R-:W-:-:S05]  /*0fc0*/  MOV R13, R21 ;  /* 0x00000015000d7202 */ /* 0x000fca0000000f00 */
[----:B------:R-:W-:-:S05]  /*0fd0*/  FADD.FTZ R13, R12, R13 ;  /* 0x0000000d0c0d7221 */ /* 0x000fca0000010000 */
[----:B------:R-:W-:-:S07]  /*0fe0*/  MOV R23, R13 ;  /* 0x0000000d00177202 */ /* 0x000fce0000000f00 */
[----:B------:R-:W-:Y:S05]  /*0ff0*/  WARPSYNC.COLLECTIVE R20, `(.L_x_12379) ;  /* 0x0000000014087348 */ /* 0x000fea0003c00000 */
[----:B------:R0:W1:Y:S02]  /*1000*/  SHFL.BFLY P2, R21, R23, R22, R25 ;  /* 0x0c00001617157389 */ /* 0x0000640000040019 */
[----:B01----:R-:W-:Y:S01]  /*1010*/  ENDCOLLECTIVE ;  /* 0x000000000000791b */ /* 0x003fe20003800000 */
.L_x_12379:
[----:B------:R-:W-:Y:S01]  /*1020*/  HFMA2.MMA R22, -RZ, RZ, 0, 9.5367431640625e-07 ;  /* 0x00000010ff167435 */ /* 0x000fe200000001ff */
[----:B------:R-:W-:-:S05]  /*1030*/  MOV R8, R21 ;  /* 0x0000001500087202 */ /* 0x000fca0000000f00 */
[----:B------:R-:W-:-:S05]  /*1040*/  FADD.FTZ R9, R13, R8 ;  /* 0x000000080d097221 */ /* 0x000fca0000010000 */
[----:B------:R-:W-:-:S07]  /*1050*/  MOV R23, R9 ;  /* 0x0000000900177202 */ /* 0x000fce0000000f00 */
[----:B------:R-:W-:Y:S05]  /*1060*/  WARPSYNC.COLLECTIVE R20, `(.L_x_12380) ;  /* 0x0000000014087348 */ /* 0x000fea0003c00000 */
[----:B------:R0:W1:Y:S02]  /*1070*/  SHFL.BFLY P2, R21, R23, R22, R25 ;  /* 0x0c00001617157389 */ /* 0x0000640000040019 */
[----:B01----:R-:W-:Y:S01]  /*1080*/  ENDCOLLECTIVE ;  /* 0x000000000000791b */ /* 0x003fe20003800000 */
.L_x_12380:
[----:B------:R-:W-:Y:S01]  /*1090*/  HFMA2.MMA R22, -RZ, RZ, 0, 5.9604644775390625e-08 ;  /* 0x00000001ff167435 */ /* 0x000fe200000001ff */
[----:B------:R-:W-:Y:S01]  /*10a0*/  IMAD.MOV.U32 R23, RZ, RZ, R11 ;  /* 0x000000ffff177224 */ /* 0x000fe200078e000b */
[----:B------:R-:W-:-:S09]  /*10b0*/  MOV R8, R21 ;  /* 0x0000001500087202 */ /* 0x000fd20000000f00 */
[----:B------:R-:W-:Y:S05]  /*10c0*/  WARPSYNC.COLLECTIVE R20, `(.L_x_12381) ;  /* 0x0000000014087348 */ /* 0x000fea0003c00000 */
[----:B------:R0:W1:Y:S02]  /*10d0*/  SHFL.BFLY P2, R21, R23, R22, R25 ;  /* 0x0c00001617157389 */ /* 0x0000640000040019 */
[----:B01----:R-:W-:Y:S01]  /*10e0*/  ENDCOLLECTIVE ;  /* 0x000000000000791b */ /* 0x003fe20003800000 */
.L_x_12381:
[----:B------:R-:W-:Y:S01]  /*10f0*/  HFMA2.MMA R22, -RZ, RZ, 0, 1.1920928955078125e-07 ;  /* 0x00000002ff167435 */ /* 0x000fe200000001ff */
[----:B------:R-:W-:-:S05]  /*1100*/  MOV R12, R21 ;  /* 0x00000015000c7202 */ /* 0x000fca0000000f00 */
[----:B------:R-:W-:-:S05]  /*1110*/  FADD.FTZ R14, R11, R12 ;  /* 0x0000000c0b0e7221 */ /* 0x000fca0000010000 */
[----:B------:R-:W-:-:S07]  /*1120*/  MOV R23, R14 ;  /* 0x0000000e00177202 */ /* 0x000fce0000000f00 */
[----:B------:R-:W-:Y:S05]  /*1130*/  WARPSYNC.COLLECTIVE R20, `(.L_x_12382) ;  /* 0x0000000014087348 */ /* 0x000fea0003c00000 */
[----:B------:R0:W1:Y:S02]  /*1140*/  SHFL.BFLY P2, R21, R23, R22, R25 ;  /* 0x0c00001617157389 */ /* 0x0000640000040019 */
[----:B01----:R-:W-:Y:S01]  /*1150*/  ENDCOLLECTIVE ;  /* 0x000000000000791b */ /* 0x003fe20003800000 */
.L_x_12382:
[----:B------:R-:W-:Y:S01]  /*1160*/  HFMA2.MMA R22, -RZ, RZ, 0, 2.384185791015625e-07 ;  /* 0x00000004ff167435 */ /* 0x000fe200000001ff */
[----:B------:R-:W-:-:S05]  /*1170*/  MOV R13, R21 ;  /* 0x00000015000d7202 */ /* 0x000fca0000000f00 */
[----:B------:R-:W-:-:S05]  /*1180*/  FADD.FTZ R15, R14, R13 ;  /* 0x0000000d0e0f7221 */ /* 0x000fca0000010000 */
[----:B------:R-:W-:-:S07]  /*1190*/  MOV R23, R15 ;  /* 0x0000000f00177202 */ /* 0x000fce0000000f00 */
[----:B------:R-:W-:Y:S05]  /*11a0*/  WARPSYNC.COLLECTIVE R20, `(.L_x_12383) ;  /* 0x0000000014087348 */ /* 0x000fea0003c00000 */
[----:B------:R0:W1:Y:S02]  /*11b0*/  SHFL.BFLY P2, R21, R23, R22, R25 ;  /* 0x0c00001617157389 */ /* 0x0000640000040019 */
[----:B01----:R-:W-:Y:S01]  /*11c0*/  ENDCOLLECTIVE ;  /* 0x000000000000791b */ /* 0x003fe20003800000 */
.L_x_12383:
[----:B------:R-:W-:Y:S01]  /*11d0*/  IMAD.MOV.U32 R22, RZ, RZ, 0x8 ;  /* 0x00000008ff167424 */ /* 0x000fe200078e00ff */
[----:B------:R-:W-:-:S05]  /*11e0*/  MOV R16, R21 ;  /* 0x0000001500107202 */ /* 0x000fca0000000f00 */
[----:B------:R-:W-:-:S05]  /*11f0*/  FADD.FTZ R16, R15, R16 ;  /* 0x000000100f107221 */ /* 0x000fca0000010000 */
[----:B------:R-:W-:-:S07]  /*1200*/  MOV R23, R16 ;  /* 0x0000001000177202 */ /* 0x000fce0000000f00 */
[----:B------:R-:W-:Y:S05]  /*1210*/  WARPSYNC.COLLECTIVE R20, `(.L_x_12384) ;  /* 0x0000000014087348 */ /* 0x000fea0003c00000 */
[----:B------:R0:W1:Y:S02]  /*1220*/  SHFL.BFLY P2, R21, R23, R22, R25 ;  /* 0x0c00001617157389 */ /* 0x0000640000040019 */
[----:B01----:R-:W-:Y:S01]  /*1230*/  ENDCOLLECTIVE ;  /* 0x000000000000791b */ /* 0x003fe20003800000 */
.L_x_12384:
[----:B------:R-:W-:Y:S01]  /*1240*/  HFMA2.MMA R22, -RZ, RZ, 0, 9.5367431640625e-07 ;  /* 0x00000010ff167435 */ /* 0x000fe200000001ff */
[----:B------:R-:W-:-:S05]  /*1250*/  MOV R11, R21 ;  /* 0x00000015000b7202 */ /* 0x000fca0000000f00 */
[----:B------:R-:W-:-:S05]  /*1260*/  FADD.FTZ R11, R16, R11 ;  /* 0x0000000b100b7221 */ /* 0x000fca0000010000 */
[----:B------:R-:W-:-:S07]  /*1270*/  MOV R23, R11 ;  /* 0x0000000b00177202 */ /* 0x000fce0000000f00 */
[----:B------:R-:W-:Y:S05]  /*1280*/  WARPSYNC.COLLECTIVE R20, `(.L_x_12385) ;  /* 0x0000000014087348 */ /* 0x000fea0003c00000 */
[----:B------:R0:W1:Y:S02]  /*1290*/  SHFL.BFLY P2, R21, R23, R22, R25 ;  /* 0x0c00001617157389 */ /* 0x0000640000040019 */
[----:B01----:R-:W-:Y:S01]  /*12a0*/  ENDCOLLECTIVE ;  /* 0x000000000000791b */ /* 0x003fe20003800000 */
.L_x_12385:
[----:B------:R-:W-:Y:S01]  /*12b0*/  HFMA2.MMA R22, -RZ, RZ, 0, 5.9604644775390625e-08 ;  /* 0x00000001ff167435 */ /* 0x000fe200000001ff */
[----:B------:R-:W-:Y:S02]  /*12c0*/  MOV R23, R10 ;  /* 0x0000000a00177202 */ /* 0x000fe40000000f00 */
[----:B------:R-:W-:-:S08]  /*12d0*/  MOV R12, R21 ;  /* 0x00000015000c7202 */ /* 0x000fd00000000f00 */
[----:B------:R-:W-:Y:S05]  /*12e0*/  WARPSYNC.COLLECTIVE R20, `(.L_x_12386) ;  /* 0x0000000014087348 */ /* 0x000fea0003c00000 */
[----:B------:R0:W1:Y:S02]  /*12f0*/  SHFL.BFLY P2, R21, R23, R22, R25 ;  /* 0x0c00001617157389 */ /* 0x0000640000040019 */
[----:B01----:R-:W-:Y:S01]  /*1300*/  ENDCOLLECTIVE ;  /* 0x000000000000791b */ /* 0x003fe20003800000 */
.L_x_12386:
[----:B------:R-:W-:Y:S01]  /*1310*/  HFMA2.MMA R22, -RZ, RZ, 0, 1.1920928955078125e-07 ;  /* 0x00000002ff167435 */ /* 0x000fe200000001ff */
[----:B------:R-:W-:-:S05]  /*1320*/  MOV R13, R21 ;  /* 0x00000015000d7202 */ /* 0x000fca0000000f00 */
[----:B------:R-:W-:-:S05]  /*1330*/  FADD.FTZ R17, R10, R13 ;  /* 0x0000000d0a117221 */ /* 0x000fca0000010000 */
[----:B------:R-:W-:-:S07]  /*1340*/  MOV R23, R17 ;  /* 0x0000001100177202 */ /* 0x000fce0000000f00 */
[----:B------:R-:W-:Y:S05]  /*1350*/  WARPSYNC.COLLECTIVE R20, `(.L_x_12387) ;  /* 0x0000000014087348 */ /* 0x000fea0003c00000 */
[----:B------:R0:W1:Y:S02]  /*1360*/  SHFL.BFLY P2, R21, R23, R22, R25 ;  /* 0x0c00001617157389 */ /* 0x0000640000040019 */
[----:B01----:R-:W-:Y:S01]  /*1370*/  ENDCOLLECTIVE ;  /* 0x000000000000791b */ /* 0x003fe20003800000 */
.L_x_12387:
[----:B------:R-:W-:Y:S01]  /*1380*/  HFMA2.MMA R22, -RZ, RZ, 0, 2.384185791015625e-07 ;  /* 0x00000004ff167435 */ /* 0x000fe200000001ff */
[----:B------:R-:W-:-:S04]  /*1390*/  IMAD.MOV.U32 R16, RZ, RZ, R21 ;  /* 0x000000ffff107224 */ /* 0x000fc800078e0015 */
[----:B------:R-:W-:-:S05]  /*13a0*/  FADD.FTZ R18, R17, R16 ;  /* 0x0000001011127221 */ /* 0x000fca0000010000 */
[----:B------:R-:W-:-:S07]  /*13b0*/  MOV R23, R18 ;  /* 0x0000001200177202 */ /* 0x000fce0000000f00 */
[----:B------:R-:W-:Y:S05]  /*13c0*/  WARPSYNC.COLLECTIVE R20, `(.L_x_12388) ;  /* 0x0000000014087348 */ /* 0x000fea0003c00000 */
[----:B------:R0:W1:Y:S02]  /*13d0*/  SHFL.BFLY P2, R21, R23, R22, R25 ;  /* 0x0c00001617157389 */ /* 0x0000640000040019 */
[----:B01----:R-:W-:Y:S01]  /*13e0*/  ENDCOLLECTIVE ;  /* 0x000000000000791b */ /* 0x003fe20003800000 */
.L_x_12388:
[----:B------:R-:W-:Y:S01]  /*13f0*/  HFMA2.MMA R22, -RZ, RZ, 0, 4.76837158203125e-07 ;  /* 0x00000008ff167435 */ /* 0x000fe200000001ff */
[----:B------:R-:W-:-:S05]  /*1400*/  MOV R19, R21 ;  /* 0x0000001500137202 */ /* 0x000fca0000000f00 */
[----:B------:R-:W-:-:S05]  /*1410*/  FADD.FTZ R19, R18, R19 ;  /* 0x0000001312137221 */ /* 0x000fca0000010000 */
[----:B------:R-:W-:-:S07]  /*1420*/  MOV R23, R19 ;  /* 0x0000001300177202 */ /* 0x000fce0000000f00 */
[----:B------:R-:W-:Y:S05]  /*1430*/  WARPSYNC.COLLECTIVE R20, `(.L_x_12389) ;  /* 0x0000000014087348 */ /* 0x000fea0003c00000 */
[----:B------:R0:W1:Y:S02]  /*1440*/  SHFL.BFLY P2, R21, R23, R22, R25 ;  /* 0x0c00001617157389 */ /* 0x0000640000040019 */
[----:B01----:R-:W-:Y:S01]  /*1450*/  ENDCOLLECTIVE ;  /* 0x000000000000791b */ /* 0x003fe20003800000 */
.L_x_12389:
[----:B------:R-:W-:Y:S01]  /*1460*/  HFMA2.MMA R22, -RZ, RZ, 0, 9.5367431640625e-07 ;  /* 0x00000010ff167435 */ /* 0x000fe200000001ff */
[----:B------:R-:W-:-:S05]  /*1470*/  MOV R10, R21 ;  /* 0x00000015000a7202 */ /* 0x000fca0000000f00 */
[----:B------:R-:W-:-:S05]  /*1480*/  FADD.FTZ R10, R19, R10 ;  /* 0x0000000a130a7221 */ /* 0x000fca0000010000 */
[----:B------:R-:W-:-:S07]  /*1490*/  MOV R23, R10 ;  /* 0x0000000a00177202 */ /* 0x000fce0000000f00 */
[----:B------:R-:W-:Y:S05]  /*14a0*/  WARPSYNC.COLLECTIVE R20, `(.L_x_12390) ;  /* 0x0000000014087348 */ /* 0x000fea0003c00000 */
[----:B------:R0:W1:Y:S02]  /*14b0*/  SHFL.BFLY P2, R21, R23, R22, R25 ;  /* 0x0c00001617157389 */ /* 0x0000640000040019 */
[----:B01----:R-:W-:Y:S01]  /*14c0*/  ENDCOLLECTIVE ;  /* 0x000000000000791b */ /* 0x003fe20003800000 */
.L_x_12390:
[----:B------:R-:W-:Y:S01]  /*14d0*/  MOV R15, R21 ;  /* 0x00000015000f7202 */ /* 0x000fe20000000f00 */
[----:B------:R-:W-:Y:S06]  /*14e0*/  BRA `(.L_x_12391) ;  /* 0xfffffff400dc7947 */ /* 0x000fec000383ffff */
.L_x_12392:
        /* <DEDUP_REMOVED lines=9> */
.L_x_15320:


//--------------------- .text._ZN10layer_norm13ln_bwd_kernelINS_13Kernel_traitsIf6__halffS2_fjLj7168ELj1ELj1ELj8ELj8ENS_18Kernel_traits_baseILj7168EfS2_fS2_fjLj256EEEEELb1ELb1ELb1ELb1EEEvNS_9BwdParamsE --------------------------
	.section	.text._ZN10layer_norm13ln_bwd_kernelINS_13Kernel_traitsIf6__halffS2_fjLj7168ELj1ELj1ELj8ELj8ENS_18Kernel_traits_baseILj7168EfS2_fS2_fjLj256EEEEELb1ELb1ELb1ELb1EEEvNS_9BwdParamsE,"ax",@progbits
	.align	128
        .global         _ZN10layer_norm13ln_bwd_kernelINS_13Kernel_traitsIf6__halffS2_fjLj7168ELj1ELj1ELj8ELj8ENS_18Kernel_traits_baseILj7168EfS2_fS2_fjLj256EEEEELb1ELb1ELb1ELb1EEEvNS_9BwdParamsE
        .type           _ZN10layer_norm13ln_bwd_kernelINS_13Kernel_traitsIf6__halffS2_fjLj7168ELj1ELj1ELj8ELj8ENS_18Kernel_traits_baseILj7168EfS2_fS2_fjLj256EEEEELb1ELb1ELb1ELb1EEEvNS_9BwdParamsE,@function
        .size           _ZN10layer_norm13ln_bwd_kernelINS_13Kernel_traitsIf6__halffS2_fjLj7168ELj1ELj1ELj8ELj8ENS_18Kernel_traits_baseILj7168EfS2_fS2_fjLj256EEEEELb1ELb1ELb1ELb1EEEvNS_9BwdParamsE,(.L_x_15321 - _ZN10layer_norm13ln_bwd_kernelINS_13Kernel_traitsIf6__halffS2_fjLj7168ELj1ELj1ELj8ELj8ENS_18Kernel_traits_baseILj7168EfS2_fS2_fjLj256EEEEELb1ELb1ELb1ELb1EEEvNS_9BwdParamsE)
        .other          _ZN10layer_norm13ln_bwd_kernelINS_13Kernel_traitsIf6__halffS2_fjLj7168ELj1ELj1ELj8ELj8ENS_18Kernel_traits_baseILj7168EfS2_fS2_fjLj256EEEEELb1ELb1ELb1ELb1EEEvNS_9BwdParamsE,@"STO_CUDA_ENTRY STV_DEFAULT"
_ZN10layer_norm13ln_bwd_kernelINS_13Kernel_traitsIf6__halffS2_fjLj7168ELj1ELj1ELj8ELj8ENS_18Kernel_traits_baseILj7168EfS2_fS2_fjLj256EEEEELb1ELb1ELb1ELb1EEEvNS_9BwdParamsE:
.text._ZN10layer_norm13ln_bwd_kernelINS_13Kernel_traitsIf6__halffS2_fjLj7168ELj1ELj1ELj8ELj8ENS_18Kernel_traits_baseILj7168EfS2_fS2_fjLj256EEEEELb1ELb1ELb1ELb1EEEvNS_9BwdParamsE:
        /* <DEDUP_REMOVED lines=57> */
.L_x_12393:
        /* <DEDUP_REMOVED lines=69> */
[----:B------:R0:W-:Y:S02]  /*07e0*/  STL.S16 [R1], R0 ;  /* 0x0000000001007387 */ /* 0x0001e40000100600 */
.L_x_12537:
        /* <DEDUP_REMOVED lines=12> */
[----:B------:R-:W-:-:S03]  /*08b0*/  SHF.R.S32.HI R189, RZ, 0x1f, R188 ;  /* 0x0000001fffbd7819 */ /* 0x000fc600000114bc */
[----:B------:R0:W5:Y:S01]  /*08c0*/  LDG.E R8, desc[UR4][R8.64] ;  /* 0x0000000408087981 */ /* 0x000162000c1e1900 */
[----:B------:R-:W-:Y:S01]  /*08d0*/  LEA.HI R189, R189, R188, RZ, 0x2 ;  /* 0x000000bcbdbd7211 */ /* 0x000fe200078f10ff */
[----:B------:R-:W-:Y:S01]  /*08e0*/  BSSY B0, `(.L_x_12395) ;  /* 0x00001bb000007945 */ /* 0x000fe20003800000 */
[----:B-1----:R-:W-:-:S04]  /*08f0*/  LOP3.LUT R208, R191, 0xff, RZ, 0xc0, !PT ;  /* 0x000000ffbfd07812 */ /* 0x002fc800078ec0ff */
[----:B0-----:R-:W-:-:S04]  /*0900*/  LEA.HI.SX32 R9, R189, R208, 0x1e ;  /* 0x000000d0bd097211 */ /* 0x001fc800078ff2ff */
[C---:B------:R-:W-:Y:S02]  /*0910*/  IADD3 R216, R9.reuse, 0x100, RZ ;  /* 0x0000010009d87810 */ /* 0x040fe40007ffe0ff */
[C---:B------:R-:W-:Y:S02]  /*0920*/  IADD3 R232, R9.reuse, 0x200, RZ ;  /* 0x0000020009e87810 */ /* 0x040fe40007ffe0ff */
[C---:B------:R-:W-:Y:S01]  /*0930*/  IADD3 R233, R9.reuse, 0x300, RZ ;  /* 0x0000030009e97810 */ /* 0x040fe20007ffe0ff */
[----:B----4-:R-:W-:-:S04]  /*0940*/  IMAD.WIDE.U32 R214, R9, 0x10, R210 ;  /* 0x0000001009d67825 */ /* 0x010fc800078e00d2 */
[----:B------:R-:W-:-:S04]  /*0950*/  IMAD.WIDE.U32 R212, R216, 0x10, R210 ;  /* 0x00000010d8d47825 */ /* 0x000fc800078e00d2 */
[----:B------:R-:W-:-:S04]  /*0960*/  IMAD.WIDE.U32 R198, R232, 0x10, R210 ;  /* 0x00000010e8c67825 */ /* 0x000fc800078e00d2 */
[----:B------:R-:W-:Y:S01]  /*0970*/  IMAD.WIDE.U32 R196, R233, 0x10, R210 ;  /* 0x00000010e9c47825 */ /* 0x000fe200078e00d2 */
[----:B---3--:R-:W-:-:S13]  /*0980*/  ISETP.GT.AND P2, PT, R4, RZ, PT ;  /* 0x000000ff0400720c */ /* 0x008fda0003f44270 */
[----:B------:R-:W-:Y:S05]  /*0990*/  @P2 BRA `(.L_x_12396) ;  /* 0x0000000000d02947 */ /* 0x000fea0003800000 */
[----:B-----5:R-:W-:Y:S01]  /*09a0*/  ISETP.GE.AND P3, PT, R219, 0x1, PT ;  /* 0x00000001db00780c */ /* 0x020fe20003f66270 */
[----:B------:R0:W-:Y:S01]  /*09b0*/  STL.64 [R1+0x28], R6 ;  /* 0x0000280601007387 */ /* 0x0001e20000100a00 */
[----:B------:R-:W-:Y:S02]  /*09c0*/  MOV R4, UR18 ;  /* 0x0000001200047c02 */ /* 0x000fe40008000f00 */
[----:B------:R-:W-:Y:S02]  /*09d0*/  MOV R3, UR19 ;  /* 0x0000001300037c02 */ /* 0x000fe40008000f00 */
[----:B------:R-:W-:-:S04]  /*09e0*/  ISETP.NE.U32.AND P0, PT, R4, RZ, PT ;  /* 0x000000ff0400720c */ /* 0x000fc80003f05070 */
[----:B------:R-:W-:Y:S01]  /*09f0*/  ISETP.NE.AND.EX P0, PT, R3, RZ, PT, P0 ;  /* 0x000000ff0300720c */ /* 0x000fe20003f05300 */
[----:B0-----:R-:W0:Y:S02]  /*0a00*/  LDC.64 R6, c[0x0][0x240] ;  /* 0x00009000ff067b82 */ /* 0x001e240000000a00 */
[----:B------:R-:W-:-:S05]  /*0a10*/  @P3 IADD3 R2, R219, -0x1, RZ ;  /* 0xffffffffdb023810 */ /* 0x000fca0007ffe0ff */
[----:B------:R-:W-:-:S05]  /*0a20*/  @P3 IMAD R2, R2, R190, RZ ;  /* 0x000000be02023224 */ /* 0x000fca00078e02ff */
[----:B------:R-:W-:Y:S01]  /*0a30*/  @P0 IADD3 R188, R9, 0x400, RZ ;  /* 0x0000040009bc0810 */ /* 0x000fe20007ffe0ff */
[----:B------:R1:W5:Y:S01]  /*0a40*/  @P0 LDG.E.128 R168, desc[UR4][R196.64] ;  /* 0x00000004c4a80981 */ /* 0x000362000c1e1d00 */
[----:B------:R-:W-:-:S03]  /*0a50*/  @P3 SHF.R.S32.HI R195, RZ, 0x1f, R2 ;  /* 0x0000001fffc33819 */ /* 0x000fc60000011402 */
[----:B------:R-:W5:Y:S01]  /*0a60*/  @P0 LDG.E.128 R160, desc[UR4][R212.64] ;  /* 0x00000004d4a00981 */ /* 0x000f62000c1e1d00 */
[----:B------:R-:W-:Y:S01]  /*0a70*/  @P3 LEA.HI R195, R195, R2, RZ, 0x2 ;  /* 0x00000002c3c33211 */ /* 0x000fe200078f10ff */
[--C-:B------:R-:W-:Y:S01]  /*0a80*/  @P0 IMAD.WIDE.U32 R188, R188, 0x10, R210.reuse ;  /* 0x00000010bcbc0825 */ /* 0x100fe200078e00d2 */
[----:B------:R-:W-:Y:S01]  /*0a90*/  MOV R2, RZ ;  /* 0x000000ff00027202 */ /* 0x000fe20000000f00 */
[----:B------:R2:W5:Y:S01]  /*0aa0*/  @P0 LDG.E.128 R164, desc[UR4][R198.64] ;  /* 0x00000004c6a40981 */ /* 0x000562000c1e1d00 */
[C---:B------:R-:W-:Y:S02]  /*0ab0*/  @P0 IADD3 R190, R9.reuse, 0x500, RZ ;  /* 0x0000050009be0810 */ /* 0x040fe40007ffe0ff */
[----:B-1----:R-:W-:Y:S01]  /*0ac0*/  @P0 IADD3 R196, R9, 0x600, RZ ;  /* 0x0000060009c40810 */ /* 0x002fe20007ffe0ff */
[----:B------:R0:W5:Y:S01]  /*0ad0*/  @P0 LDG.E.128 R172, desc[UR4][R188.64] ;  /* 0x00000004bcac0981 */ /* 0x000162000c1e1d00 */
[----:B------:R-:W-:Y:S01]  /*0ae0*/  @P3 LEA.HI.SX32 R2, R195, R208, 0x1e ;  /* 0x000000d0c3023211 */ /* 0x000fe200078ff2ff */
[----:B------:R-:W-:-:S02]  /*0af0*/  @P0 IMAD.WIDE.U32 R190, R190, 0x10, R210 ;  /* 0x00000010bebe0825 */ /* 0x000fc400078e00d2 */
[----:B------:R-:W5:Y:S02]  /*0b00*/  @P0 LDG.E.128 R156, desc[UR4][R214.64] ;  /* 0x00000004d69c0981 */ /* 0x000f64000c1e1d00 */
[----:B------:R-:W-:Y:S01]  /*0b10*/  @P0 IMAD.WIDE.U32 R196, R196, 0x10, R210 ;  /* 0x00000010c4c40825 */ /* 0x000fe200078e00d2 */
[C---:B--2---:R-:W-:Y:S01]  /*0b20*/  IADD3 R198, R2.reuse, 0x400, RZ ;  /* 0x0000040002c67810 */ /* 0x044fe20007ffe0ff */
[----:B------:R1:W5:Y:S02]  /*0b30*/  @P0 LDG.E.128 R176, desc[UR4][R190.64] ;  /* 0x00000004beb00981 */ /* 0x000364000c1e1d00 */
[C---:B0-----:R-:W-:Y:S01]  /*0b40*/  IMAD.WIDE.U32 R188, R2.reuse, 0x4, R6 ;  /* 0x0000000402bc7825 */ /* 0x041fe200078e0006 */
[C---:B------:R-:W-:Y:S01]  /*0b50*/  IADD3 R195, R2.reuse, 0x500, RZ ;  /* 0x0000050002c37810 */ /* 0x040fe20007ffe0ff */
[----:B------:R0:W5:Y:S04]  /*0b60*/  @P0 LDG.E.128 R180, desc[UR4][R196.64] ;  /* 0x00000004c4b40981 */ /* 0x000168000c1e1d00 */
[----:B------:R2:W5:Y:S01]  /*0b70*/  LDG.E R212, desc[UR4][R188.64] ;  /* 0x00000004bcd47981 */ /* 0x000562000c1e1900 */
[----:B-1----:R-:W-:-:S02]  /*0b80*/  IADD3 R190, R2, 0x200, RZ ;  /* 0x0000020002be7810 */ /* 0x002fc40007ffe0ff */
[C---:B0-----:R-:W-:Y:S02]  /*0b90*/  IADD3 R196, R2.reuse, 0x300, RZ ;  /* 0x0000030002c47810 */ /* 0x041fe40007ffe0ff */
[C---:B--2---:R-:W-:Y:S02]  /*0ba0*/  IADD3 R188, R2.reuse, 0x100, RZ ;  /* 0x0000010002bc7810 */ /* 0x044fe40007ffe0ff */
[----:B------:R-:W-:Y:S01]  /*0bb0*/  IADD3 R2, R2, 0x600, RZ ;  /* 0x0000060002027810 */ /* 0x000fe20007ffe0ff */
[----:B------:R-:W-:-:S04]  /*0bc0*/  IMAD.WIDE.U32 R190, R190, 0x4, R6 ;  /* 0x00000004bebe7825 */ /* 0x000fc800078e0006 */
[----:B------:R-:W-:-:S04]  /*0bd0*/  IMAD.WIDE.U32 R188, R188, 0x4, R6 ;  /* 0x00000004bcbc7825 */ /* 0x000fc800078e0006 */
[--C-:B------:R-:W-:Y:S01]  /*0be0*/  IMAD.WIDE.U32 R196, R196, 0x4, R6.reuse ;  /* 0x00000004c4c47825 */ /* 0x100fe200078e0006 */
[----:B------:R0:W5:Y:S03]  /*0bf0*/  LDG.E R199, desc[UR4][R188.64] ;  /* 0x00000004bcc77981 */ /* 0x000166000c1e1900 */
[--C-:B------:R-:W-:Y:S02]  /*0c00*/  IMAD.WIDE.U32 R210, R198, 0x4, R6.reuse ;  /* 0x00000004c6d27825 */ /* 0x100fe400078e0006 */
[----:B------:R-:W5:Y:S02]  /*0c10*/  LDG.E R198, desc[UR4][R190.64] ;  /* 0x00000004bec67981 */ /* 0x000f64000c1e1900 */
[--C-:B------:R-:W-:Y:S02]  /*0c20*/  IMAD.WIDE.U32 R214, R195, 0x4, R6.reuse ;  /* 0x00000004c3d67825 */ /* 0x100fe400078e0006 */
[----:B------:R-:W5:Y:S02]  /*0c30*/  LDG.E R197, desc[UR4][R196.64] ;  /* 0x00000004c4c57981 */ /* 0x000f64000c1e1900 */
[----:B------:R-:W-:-:S02]  /*0c40*/  IMAD.WIDE.U32 R6, R2, 0x4, R6 ;  /* 0x0000000402067825 */ /* 0x000fc400078e0006 */
[----:B------:R-:W5:Y:S01]  /*0c50*/  LDG.E R195, desc[UR4][R214.64] ;  /* 0x00000004d6c37981 */ /* 0x000f62000c1e1900 */
[----:B0-----:R-:W-:Y:S02]  /*0c60*/  MOV R188, R6 ;  /* 0x0000000600bc7202 */ /* 0x001fe40000000f00 */
[----:B------:R-:W-:Y:S01]  /*0c70*/  MOV R189, R7 ;  /* 0x0000000700bd7202 */ /* 0x000fe20000000f00 */
[----:B------:R0:W5:Y:S04]  /*0c80*/  LDG.E R196, desc[UR4][R210.64] ;  /* 0x00000004d2c47981 */ /* 0x000168000c1e1900 */
[----:B------:R-:W5:Y:S04]  /*0c90*/  LDL.LU.64 R6, [R1+0x28] ;  /* 0x0000280001067983 */ /* 0x000f680000300a00 */
[----:B------:R1:W5:Y:S01]  /*0ca0*/  LDG.E R2, desc[UR4][R188.64] ;  /* 0x00000004bc027981 */ /* 0x000362000c1e1900 */
[----:B0-----:R-:W-:Y:S01]  /*0cb0*/  HFMA2.MMA R211, -RZ, RZ, 0, 0 ;  /* 0x00000000ffd37435 */ /* 0x001fe200000001ff */
[----:B-1----:R-:W-:Y:S01]  /*0cc0*/  MOV R189, RZ ;  /* 0x000000ff00bd7202 */ /* 0x002fe20000000f00 */
[----:B------:R-:W-:Y:S09]  /*0cd0*/  BRA `(.L_x_12397) ;  /* 0x0000001400ec7947 */ /* 0x000ff20003800000 */
.L_x_12396:
[----:B------:R-:W0:Y:S01]  /*0ce0*/  LDC R236, c[0x0][0x218] ;  /* 0x00008600ffec7b82 */ /* 0x000e220000000800 */
[----:B------:R-:W1:Y:S01]  /*0cf0*/  S2R R188, SR_TID.X ;  /* 0x0000000000bc7919 */ /* 0x000e620000002100 */
[----:B------:R-:W-:-:S06]  /*0d00*/  IADD3 R4, R4, -0x1, RZ ;  /* 0xffffffff04047810 */ /* 0x000fcc0007ffe0ff */
[----:B------:R-:W2:Y:S08]  /*0d10*/  LDC.64 R2, c[0x0][0x2b8] ;  /* 0x0000ae00ff027b82 */ /* 0x000eb00000000a00 */
[----:B------:R-:W3:Y:S01]  /*0d20*/  LDC.64 R204, c[0x0][0x238] ;  /* 0x00008e00ffcc7b82 */ /* 0x000ee20000000a00 */
[----:B0-----:R-:W-:Y:S01]  /*0d30*/  IMAD R4, R4, R236, RZ ;  /* 0x000000ec04047224 */ /* 0x001fe200078e02ff */
[----:B------:R-:W-:-:S06]  /*0d40*/  IADD3 R234, R9, 0x400, RZ ;  /* 0x0000040009ea7810 */ /* 0x000fcc0007ffe0ff */
[----:B------:R-:W0:Y:S01]  /*0d50*/  LDC.U8 R249, c[0x0][0x2a0] ;  /* 0x0000a800fff97b82 */ /* 0x000e220000000000 */
[----:B------:R-:W-:-:S04]  /*0d60*/  SHF.R.S32.HI R13, RZ, 0x1f, R4 ;  /* 0x0000001fff0d7819 */ /* 0x000fc80000011404 */
[----:B------:R-:W-:Y:S02]  /*0d70*/  LEA.HI R13, R13, R4, RZ, 0x2 ;  /* 0x000000040d0d7211 */ /* 0x000fe400078f10ff */
[----:B-1----:R-:W-:-:S04]  /*0d80*/  LOP3.LUT R238, R188, 0xff, RZ, 0xc0, !PT ;  /* 0x000000ffbcee7812 */ /* 0x002fc800078ec0ff */
[----:B------:R-:W-:Y:S02]  /*0d90*/  LEA.HI.SX32 R231, R13, R238, 0x1e ;  /* 0x000000ee0de77211 */ /* 0x000fe400078ff2ff */
[----:B------:R-:W1:Y:S02]  /*0da0*/  LDC.64 R12, c[0x0][0x250] ;  /* 0x00009400ff0c7b82 */ /* 0x000e640000000a00 */
        /* <DEDUP_REMOVED lines=10> */
[----:B------:R-:W4:Y:S01]  /*0e50*/  LDG.E.64 R220, desc[UR4][R220.64] ;  /* 0x00000004dcdc7981 */ /* 0x000f22000c1e1b00 */
[----:B------:R-:W-:Y:S01]  /*0e60*/  IADD3 R218, R9, 0x500, RZ ;  /* 0x0000050009da7810 */ /* 0x000fe20007ffe0ff */
[--C-:B------:R-:W-:Y:S01]  /*0e70*/  IMAD.WIDE.U32 R224, R225, 0x8, R2.reuse ;  /* 0x00000008e1e07825 */ /* 0x100fe200078e0002 */
[----:B------:R-:W-:Y:S01]  /*0e80*/  IADD3 R217, R9, 0x600, RZ ;  /* 0x0000060009d97810 */ /* 0x000fe20007ffe0ff */
[----:B------:R-:W4:Y:S02]  /*0e90*/  LDG.E.64 R222, desc[UR4][R222.64] ;  /* 0x00000004dede7981 */ /* 0x000f24000c1e1b00 */
[----:B------:R-:W-:-:S02]  /*0ea0*/  IMAD.WIDE.U32 R226, R227, 0x8, R2 ;  /* 0x00000008e3e27825 */ /* 0x000fc400078e0002 */
[----:B------:R-:W4:Y:S02]  /*0eb0*/  LDG.E.64 R224, desc[UR4][R224.64] ;  /* 0x00000004e0e07981 */ /* 0x000f24000c1e1b00 */
[----:B------:R-:W-:Y:S02]  /*0ec0*/  IMAD.WIDE.U32 R228, R229, 0x8, R2 ;  /* 0x00000008e5e47825 */ /* 0x000fe400078e0002 */
[----:B------:R-:W4:Y:S02]  /*0ed0*/  LDG.E.64 R226, desc[UR4][R226.64] ;  /* 0x00000004e2e27981 */ /* 0x000f24000c1e1b00 */
[----:B-1----:R-:W-:-:S04]  /*0ee0*/  IMAD.WIDE R190, R5, 0x4, R12 ;  /* 0x0000000405be7825 */ /* 0x002fc800078e020c */
[----:B---3--:R-:W-:Y:S01]  /*0ef0*/  IMAD.WIDE.U32 R16, R216, 0x10, R204 ;  /* 0x00000010d8107825 */ /* 0x008fe200078e00cc */
[----:B------:R-:W3:Y:S03]  /*0f00*/  LDG.E R0, desc[UR4][R190.64] ;  /* 0x00000004be007981 */ /* 0x000ee6000c1e1900 */
[----:B------:R-:W-:-:S04]  /*0f10*/  IMAD.WIDE.U32 R230, R231, 0x8, R2 ;  /* 0x00000008e7e67825 */ /* 0x000fc800078e0002 */
[--C-:B------:R-:W-:Y:S01]  /*0f20*/  IMAD.WIDE.U32 R20, R232, 0x10, R204.reuse ;  /* 0x00000010e8147825 */ /* 0x100fe200078e00cc */
[----:B------:R-:W3:Y:S03]  /*0f30*/  LDG.E.128 R16, desc[UR4][R16.64] ;  /* 0x0000000410107981 */ /* 0x000ee6000c1e1d00 */
[--C-:B------:R-:W-:Y:S01]  /*0f40*/  IMAD.WIDE.U32 R2, R234, 0x10, R204.reuse ;  /* 0x00000010ea027825 */ /* 0x100fe200078e00cc */
[----:B-----5:R-:W-:Y:S01]  /*0f50*/  ISETP.GE.AND P3, PT, R219, 0x1, PT ;  /* 0x00000001db00780c */ /* 0x020fe20003f66270 */
[----:B------:R-:W3:Y:S02]  /*0f60*/  LDG.E.64 R228, desc[UR4][R228.64] ;  /* 0x00000004e4e47981 */ /* 0x000ee4000c1e1b00 */
[--C-:B------:R-:W-:Y:S02]  /*0f70*/  IMAD.WIDE.U32 R194, R218, 0x10, R204.reuse ;  /* 0x00000010dac27825 */ /* 0x100fe400078e00cc */
[----:B------:R1:W3:Y:S02]  /*0f80*/  LDG.E.128 R200, desc[UR4][R2.64] ;  /* 0x0000000402c87981 */ /* 0x0002e4000c1e1d00 */
[--C-:B------:R-:W-:Y:S01]  /*0f90*/  IMAD.WIDE.U32 R12, R9, 0x10, R204.reuse ;  /* 0x00000010090c7825 */ /* 0x100fe200078e00cc */
[----:B------:R-:W-:Y:S01]  /*0fa0*/  MOV R4, UR18 ;  /* 0x0000001200047c02 */ /* 0x000fe20008000f00 */
[----:B------:R-:W3:Y:S02]  /*0fb0*/  LDG.E.64 R230, desc[UR4][R230.64] ;  /* 0x00000004e6e67981 */ /* 0x000ee4000c1e1b00 */
[----:B------:R-:W-:-:S02]  /*0fc0*/  IMAD.WIDE.U32 R188, R233, 0x10, R204 ;  /* 0x00000010e9bc7825 */ /* 0x000fc400078e00cc */
[----:B------:R-:W3:Y:S02]  /*0fd0*/  LDG.E.128 R20, desc[UR4][R20.64] ;  /* 0x0000000414147981 */ /* 0x000ee4000c1e1d00 */
[----:B-1----:R-:W-:Y:S02]  /*0fe0*/  IMAD.WIDE.U32 R2, R217, 0x10, R204 ;  /* 0x00000010d9027825 */ /* 0x002fe400078e00cc */
[----:B------:R-:W3:Y:S01]  /*0ff0*/  LDG.E.128 R204, desc[UR4][R194.64] ;  /* 0x00000004c2cc7981 */ /* 0x000ee2000c1e1d00 */
[----:B------:R-:W-:-:S03]  /*1000*/  @P3 IADD3 R235, R219, -0x1, RZ ;  /* 0xffffffffdbeb3810 */ /* 0x000fc60007ffe0ff */
[----:B------:R1:W3:Y:S01]  /*1010*/  LDG.E.128 R208, desc[UR4][R2.64] ;  /* 0x0000000402d07981 */ /* 0x0002e2000c1e1d00 */
[----:B------:R-:W-:-:S03]  /*1020*/  ISETP.NE.U32.AND P0, PT, R4, RZ, PT ;  /* 0x000000ff0400720c */ /* 0x000fc60003f05070 */
[----:B------:R-:W3:Y:S04]  /*1030*/  LDG.E.128 R12, desc[UR4][R12.64] ;  /* 0x000000040c0c7981 */ /* 0x000ee8000c1e1d00 */
[----:B------:R-:W3:Y:S01]  /*1040*/  LDG.E.128 R188, desc[UR4][R188.64] ;  /* 0x00000004bcbc7981 */ /* 0x000ee2000c1e1d00 */
[----:B-1----:R-:W-:Y:S02]  /*1050*/  @P3 IMAD R2, R235, R236, RZ ;  /* 0x000000eceb023224 */ /* 0x002fe400078e02ff */
[----:B------:R-:W1:Y:S03]  /*1060*/  LDC.64 R236, c[0x0][0x240] ;  /* 0x00009000ffec7b82 */ /* 0x000e660000000a00 */
[----:B------:R-:W-:-:S04]  /*1070*/  @P3 SHF.R.S32.HI R194, RZ, 0x1f, R2 ;  /* 0x0000001fffc23819 */ /* 0x000fc80000011402 */
[----:B------:R-:W-:Y:S01]  /*1080*/  @P3 LEA.HI R194, R194, R2, RZ, 0x2 ;  /* 0x00000002c2c23211 */ /* 0x000fe200078f10ff */
[----:B------:R-:W-:-:S06]  /*1090*/  HFMA2.MMA R2, -RZ, RZ, 0, 0 ;  /* 0x00000000ff027435 */ /* 0x000fcc00000001ff */
[----:B------:R-:W-:Y:S02]  /*10a0*/  @P3 LEA.HI.SX32 R2, R194, R238, 0x1e ;  /* 0x000000eec2023211 */ /* 0x000fe400078ff2ff */
[----:B------:R-:W0:Y:S01]  /*10b0*/  LDC.64 R238, c[0x0][0x2c8] ;  /* 0x0000b200ffee7b82 */ /* 0x000e220000000a00 */
[----:B------:R-:W-:-:S04]  /*10c0*/  MOV R3, UR19 ;  /* 0x0000001300037c02 */ /* 0x000fc80008000f00 */
[----:B------:R-:W-:Y:S02]  /*10d0*/  ISETP.NE.AND.EX P0, PT, R3, RZ, PT, P0 ;  /* 0x000000ff0300720c */ /* 0x000fe40003f05300 */
[----:B------:R-:W-:-:S11]  /*10e0*/  IADD3 R241, R2, 0x200, RZ ;  /* 0x0000020002f17810 */ /* 0x000fd60007ffe0ff */
[----:B------:R0:W5:Y:S04]  /*10f0*/  @P0 LDG.E.128 R156, desc[UR4][R214.64] ;  /* 0x00000004d69c0981 */ /* 0x000168000c1e1d00 */
[----:B------:R1:W5:Y:S01]  /*1100*/  @P0 LDG.E.128 R164, desc[UR4][R198.64] ;  /* 0x00000004c6a40981 */ /* 0x000362000c1e1d00 */
[----:B0-----:R-:W-:-:S03]  /*1110*/  @P0 IMAD.WIDE.U32 R194, R234, 0x10, R238 ;  /* 0x00000010eac20825 */ /* 0x001fc600078e00ee */
[----:B------:R0:W5:Y:S01]  /*1120*/  @P0 LDG.E.128 R168, desc[UR4][R196.64] ;  /* 0x00000004c4a80981 */ /* 0x000162000c1e1d00 */
[----:B------:R-:W-:-:S03]  /*1130*/  @P0 IMAD.WIDE.U32 R214, R218, 0x10, R238 ;  /* 0x00000010dad60825 */ /* 0x000fc600078e00ee */
[----:B------:R0:W5:Y:S01]  /*1140*/  @P0 LDG.E.128 R172, desc[UR4][R194.64] ;  /* 0x00000004c2ac0981 */ /* 0x000162000c1e1d00 */
[----:B------:R-:W-:Y:S01]  /*1150*/  @P0 IMAD.WIDE.U32 R234, R217, 0x10, R238 ;  /* 0x00000010d9ea0825 */ /* 0x000fe200078e00ee */
[C---:B------:R-:W-:Y:S02]  /*1160*/  IADD3 R217, R2.reuse, 0x100, RZ ;  /* 0x0000010002d97810 */ /* 0x040fe40007ffe0ff */
[----:B------:R-:W5:Y:S01]  /*1170*/  @P0 LDG.E.128 R160, desc[UR4][R212.64] ;  /* 0x00000004d4a00981 */ /* 0x000f62000c1e1d00 */
[C-C-:B-1----:R-:W-:Y:S01]  /*1180*/  IMAD.WIDE.U32 R198, R2.reuse, 0x4, R236.reuse ;  /* 0x0000000402c67825 */ /* 0x142fe200078e00ec */
[C---:B0-----:R-:W-:Y:S02]  /*1190*/  IADD3 R196, R2.reuse, 0x300, RZ ;  /* 0x0000030002c47810 */ /* 0x041fe40007ffe0ff */
[----:B------:R-:W5:Y:S01]  /*11a0*/  @P0 LDG.E.128 R176, desc[UR4][R214.64] ;  /* 0x00000004d6b00981 */ /* 0x000f62000c1e1d00 */
[C---:B------:R-:W-:Y:S02]  /*11b0*/  IADD3 R238, R2.reuse, 0x400, RZ ;  /* 0x0000040002ee7810 */ /* 0x040fe40007ffe0ff */
[C---:B------:R-:W-:Y:S01]  /*11c0*/  IADD3 R194, R2.reuse, 0x500, RZ ;  /* 0x0000050002c27810 */ /* 0x040fe20007ffe0ff */
[----:B------:R-:W5:Y:S01]  /*11d0*/  @P0 LDG.E.128 R180, desc[UR4][R234.64] ;  /* 0x00000004eab40981 */ /* 0x000f62000c1e1d00 */
[----:B------:R-:W-:Y:S01]  /*11e0*/  IADD3 R2, R2, 0x600, RZ ;  /* 0x0000060002027810 */ /* 0x000fe20007ffe0ff */
[--C-:B------:R-:W-:Y:S01]  /*11f0*/  IMAD.WIDE.U32 R196, R196, 0x4, R236.reuse ;  /* 0x00000004c4c47825 */ /* 0x100fe200078e00ec */
[----:B------:R-:W-:Y:S01]  /*1200*/  ISETP.NE.AND P0, PT, R249, RZ, PT ;  /* 0x000000fff900720c */ /* 0x000fe20003f05270 */
[----:B------:R0:W5:Y:S02]  /*1210*/  LDG.E R212, desc[UR4][R198.64] ;  /* 0x00000004c6d47981 */ /* 0x000164000c1e1900 */
[----:B------:R-:W-:-:S02]  /*1220*/  IMAD.WIDE.U32 R240, R241, 0x4, R236 ;  /* 0x00000004f1f07825 */ /* 0x000fc400078e00ec */
[----:B------:R-:W5:Y:S02]  /*1230*/  LDG.E R197, desc[UR4][R196.64] ;  /* 0x00000004c4c57981 */ /* 0x000f64000c1e1900 */
[----:B------:R-:W-:-:S04]  /*1240*/  IMAD.WIDE.U32 R238, R238, 0x4, R236 ;  /* 0x00000004eeee7825 */ /* 0x000fc800078e00ec */
[----:B0-----:R-:W-:-:S04]  /*1250*/  IMAD.WIDE.U32 R198, R217, 0x4, R236 ;  /* 0x00000004d9c67825 */ /* 0x001fc800078e00ec */
[--C-:B------:R-:W-:Y:S01]  /*1260*/  IMAD.WIDE.U32 R194, R194, 0x4, R236.reuse ;  /* 0x00000004c2c27825 */ /* 0x100fe200078e00ec */
[----:B------:R-:W5:Y:S03]  /*1270*/  LDG.E R196, desc[UR4][R238.64] ;  /* 0x00000004eec47981 */ /* 0x000f66000c1e1900 */
[----:B------:R-:W-:Y:S01]  /*1280*/  IMAD.WIDE.U32 R236, R2, 0x4, R236 ;  /* 0x0000000402ec7825 */ /* 0x000fe200078e00ec */
[----:B------:R-:W5:Y:S04]  /*1290*/  LDG.E R199, desc[UR4][R198.64] ;  /* 0x00000004c6c77981 */ /* 0x000f68000c1e1900 */
[----:B------:R0:W5:Y:S04]  /*12a0*/  LDG.E R2, desc[UR4][R236.64] ;  /* 0x00000004ec027981 */ /* 0x000168000c1e1900 */
[----:B------:R-:W5:Y:S04]  /*12b0*/  LDG.E R195, desc[UR4][R194.64] ;  /* 0x00000004c2c37981 */ /* 0x000f68000c1e1900 */
[----:B------:R4:W5:Y:S01]  /*12c0*/  LDG.E R198, desc[UR4][R240.64] ;  /* 0x00000004f0c67981 */ /* 0x000962000c1e1900 */
[----:B--2---:R-:W-:-:S02]  /*12d0*/  SHF.R.U64 R214, R192, 0x10, R193 ;  /* 0x00000010c0d67819 */ /* 0x004fc400000012c1 */
[----:B0-----:R-:W-:Y:S02]  /*12e0*/  MOV R237, R193 ;  /* 0x000000c100ed7202 */ /* 0x001fe40000000f00 */
[----:B------:R-:W-:Y:S02]  /*12f0*/  SHF.R.U32.HI R235, RZ, 0x10, R193 ;  /* 0x00000010ffeb7819 */ /* 0x000fe400000116c1 */
[----:B----4-:R-:W-:Y:S02]  /*1300*/  MOV R241, R220 ;  /* 0x000000dc00f17202 */ /* 0x010fe40000000f00 */
[----:B------:R-:W-:Y:S02]  /*1310*/  SHF.R.U64 R234, R220, 0x10, R221 ;  /* 0x00000010dcea7819 */ /* 0x000fe400000012dd */
[----:B------:R-:W-:Y:S02]  /*1320*/  SHF.R.U64 R213, R224, 0x10, R225 ;  /* 0x00000010e0d57819 */ /* 0x000fe400000012e1 */
[----:B------:R-:W-:-:S02]  /*1330*/  MOV R193, R225 ;  /* 0x000000e100c17202 */ /* 0x000fc40000000f00 */
[----:B------:R-:W-:Y:S02]  /*1340*/  MOV R217, R226 ;  /* 0x000000e200d97202 */ /* 0x000fe40000000f00 */
[----:B------:R-:W-:Y:S02]  /*1350*/  SHF.R.U64 R238, R226, 0x10, R227 ;  /* 0x00000010e2ee7819 */ /* 0x000fe400000012e3 */
[----:B---3--:R-:W-:Y:S02]  /*1360*/  FSEL R0, R0, RZ, !P0 ;  /* 0x000000ff00007208 */ /* 0x008fe40004000000 */
[----:B------:R-:W-:Y:S02]  /*1370*/  SHF.R.U32.HI R220, RZ, 0x10, R225 ;  /* 0x00000010ffdc7819 */ /* 0x000fe400000116e1 */
[----:B------:R-:W-:Y:S02]  /*1380*/  MOV R248, R227 ;  /* 0x000000e300f87202 */ /* 0x000fe40000000f00 */
[----:B------:R-:W-:Y:S01]  /*1390*/  SHF.R.U32.HI R218, RZ, 0x10, R227 ;  /* 0x00000010ffda7819 */ /* 0x000fe200000116e3 */
        /* <DEDUP_REMOVED lines=8> */
[----:B------:R-:W2:Y:S01]  /*1420*/  LDL R226, [R1+0x20] ;  /* 0x0000200001e27983 */ /* 0x000ea20000100800 */
[----:B------:R-:W-:-:S03]  /*1430*/  FMUL.FTZ R18, R8, R225 ;  /* 0x000000e108127220 */ /* 0x000fc60000410000 */
[----:B------:R-:W3:Y:S01]  /*1440*/  LDL R225, [R1+0x24] ;  /* 0x0000240001e17983 */ /* 0x000ee20000100800 */
[----:B------:R-:W-:Y:S02]  /*1450*/  MOV R236, R192 ;  /* 0x000000c000ec7202 */ /* 0x000fe40000000f00 */
[----:B------:R-:W-:Y:S02]  /*1460*/  MOV R192, R229 ;  /* 0x000000e500c07202 */ /* 0x000fe40000000f00 */
[----:B------:R-:W-:Y:S02]  /*1470*/  MOV R244, R221 ;  /* 0x000000dd00f47202 */ /* 0x000fe40000000f00 */
[----:B------:R-:W-:Y:S02]  /*1480*/  SHF.R.U32.HI R242, RZ, 0x10, R221 ;  /* 0x00000010fff27819 */ /* 0x000fe400000116dd */
[----:B------:R-:W-:Y:S02]  /*1490*/  MOV R221, R230 ;  /* 0x000000e600dd7202 */ /* 0x000fe40000000f00 */
[----:B------:R-:W-:-:S02]  /*14a0*/  SHF.R.U64 R240, R230, 0x10, R231 ;  /* 0x00000010e6f07819 */ /* 0x000fc400000012e7 */
[----:B------:R-:W-:Y:S01]  /*14b0*/  MOV R230, R192 ;  /* 0x000000c000e67202 */ /* 0x000fe20000000f00 */
[----:B------:R-:W-:Y:S01]  /*14c0*/  FADD.FTZ R192, -R0, R12 ;  /* 0x0000000c00c07221 */ /* 0x000fe20000010100 */
[--C-:B------:R-:W-:Y:S01]  /*14d0*/  SHF.R.U64 R239, R228, 0x10, R229.reuse ;  /* 0x00000010e4ef7819 */ /* 0x100fe200000012e5 */
[C---:B------:R-:W-:Y:S01]  /*14e0*/  FADD.FTZ R12, -R0.reuse, R16 ;  /* 0x00000010000c7221 */ /* 0x040fe20000010100 */
[----:B------:R-:W-:Y:S01]  /*14f0*/  SHF.R.U32.HI R249, RZ, 0x10, R229 ;  /* 0x00000010fff97819 */ /* 0x000fe200000116e5 */
[C---:B------:R-:W-:Y:S01]  /*1500*/  FADD.FTZ R16, -R0.reuse, R20 ;  /* 0x0000001400107221 */ /* 0x040fe20000010100 */
[----:B------:R-:W-:Y:S01]  /*1510*/  MOV R229, R248 ;  /* 0x000000f800e57202 */ /* 0x000fe20000000f00 */
        /* <DEDUP_REMOVED lines=30> */
[----:B------:R-:W-:Y:S01]  /*1700*/  MOV R192, R220 ;  /* 0x000000dc00c07202 */ /* 0x000fe20000000f00 */
[C---:B------:R-:W-:Y:S01]  /*1710*/  FMUL.FTZ R220, R8.reuse, R13 ;  /* 0x0000000d08dc7220 */ /* 0x040fe20000410000 */
[----:B------:R-:W-:Y:S01]  /*1720*/  MOV R13, R218 ;  /* 0x000000da000d7202 */ /* 0x000fe20000000f00 */
[C---:B------:R-:W-:Y:S01]  /*1730*/  FMUL.FTZ R218, R8.reuse, R14 ;  /* 0x0000000e08da7220 */ /* 0x040fe20000410000 */
[----:B------:R-:W-:Y:S01]  /*1740*/  MOV R14, R217 ;  /* 0x000000d9000e7202 */ /* 0x000fe20000000f00 */
[C---:B------:R-:W-:Y:S01]  /*1750*/  FMUL.FTZ R217, R8.reuse, R15 ;  /* 0x0000000f08d97220 */ /* 0x040fe20000410000 */
[C---:B------:R-:W-:Y:S01]  /*1760*/  FMUL.FTZ R200, R8.reuse, R20 ;  /* 0x0000001408c87220 */ /* 0x040fe20000410000 */
[----:B------:R-:W-:Y:S01]  /*1770*/  MOV R15, R194 ;  /* 0x000000c2000f7202 */ /* 0x000fe20000000f00 */
[C---:B------:R-:W-:Y:S01]  /*1780*/  FMUL.FTZ R20, R8.reuse, R223 ;  /* 0x000000df08147220 */ /* 0x040fe20000410000 */
[C---:B------:R-:W-:Y:S01]  /*1790*/  FMUL.FTZ R204, R8.reuse, R16 ;  /* 0x0000001008cc7220 */ /* 0x040fe20000410000 */
[C---:B------:R-:W-:Y:S01]  /*17a0*/  FMUL.FTZ R194, R8.reuse, R189 ;  /* 0x000000bd08c27220 */ /* 0x040fe20000410000 */
[----:B------:R-:W-:Y:S01]  /*17b0*/  MOV R223, R13 ;  /* 0x0000000d00df7202 */ /* 0x000fe20000000f00 */
[C---:B------:R-:W-:Y:S01]  /*17c0*/  FMUL.FTZ R16, R8.reuse, R227 ;  /* 0x000000e308107220 */ /* 0x040fe20000410000 */
[----:B------:R-:W-:Y:S01]  /*17d0*/  MOV R189, R193 ;  /* 0x000000c100bd7202 */ /* 0x000fe20000000f00 */
[C---:B------:R-:W-:Y:S01]  /*17e0*/  FMUL.FTZ R13, R8.reuse, R210 ;  /* 0x000000d2080d7220 */ /* 0x040fe20000410000 */
[C---:B------:R-:W-:Y:S01]  /*17f0*/  FMUL.FTZ R209, R8.reuse, R12 ;  /* 0x0000000c08d17220 */ /* 0x040fe20000410000 */
[----:B------:R-:W-:Y:S01]  /*1800*/  FMUL.FTZ R193, R8, R190 ;  /* 0x000000be08c17220 */ /* 0x000fe20000410000 */
[----:B------:R-:W4:Y:S01]  /*1810*/  LDL R227, [R1+0x18] ;  /* 0x0000180001e37983 */ /* 0x000f220000100800 */
[----:B------:R-:W-:Y:S01]  /*1820*/  MOV R210, R230 ;  /* 0x000000e600d27202 */ /* 0x000fe20000000f00 */
[----:B------:R-:W-:Y:S01]  /*1830*/  HADD2.F32 R12, -RZ, R236.H0_H0 ;  /* 0x200000ecff0c7230 */ /* 0x000fe20000004100 */
[----:B------:R-:W-:Y:S01]  /*1840*/  MOV R190, R192 ;  /* 0x000000c000be7202 */ /* 0x000fe20000000f00 */
[----:B------:R-:W-:-:S02]  /*1850*/  HADD2.F32 R230, -RZ, R243.H0_H0 ;  /* 0x200000f3ffe67230 */ /* 0x000fc40000004100 */
[----:B------:R-:W-:Y:S01]  /*1860*/  FMUL.FTZ R192, R8, R191 ;  /* 0x000000bf08c07220 */ /* 0x000fe20000410000 */
[----:B------:R-:W-:Y:S01]  /*1870*/  HADD2.F32 R236, -RZ, R241.H0_H0 ;  /* 0x200000f1ffec7230 */ /* 0x000fe20000004100 */
[----:B------:R-:W4:Y:S01]  /*1880*/  LDL R243, [R1+0x8] ;  /* 0x0000080001f37983 */ /* 0x000f220000100800 */
[----:B------:R-:W-:-:S03]  /*1890*/  MOV R191, R250 ;  /* 0x000000fa00bf7202 */ /* 0x000fc60000000f00 */
[----:B------:R-:W4:Y:S01]  /*18a0*/  LDL R241, [R1+0x10] ;  /* 0x0000100001f17983 */ /* 0x000f220000100800 */
[----:B------:R-:W-:-:S03]  /*18b0*/  FMUL.FTZ R201, R8, R23 ;  /* 0x0000001708c97220 */ /* 0x000fc60000410000 */
[----:B------:R-:W4:Y:S01]  /*18c0*/  LDL R250, [R1+0x1c] ;  /* 0x00001c0001fa7983 */ /* 0x000f220000100800 */
[C---:B------:R-:W-:Y:S01]  /*18d0*/  FMUL.FTZ R23, R8.reuse, R188 ;  /* 0x000000bc08177220 */ /* 0x040fe20000410000 */
[----:B------:R-:W-:Y:S01]  /*18e0*/  MOV R188, R15 ;  /* 0x0000000f00bc7202 */ /* 0x000fe20000000f00 */
[C---:B------:R-:W-:Y:S01]  /*18f0*/  FMUL.FTZ R203, R8.reuse, R21 ;  /* 0x0000001508cb7220 */ /* 0x040fe20000410000 */
[C---:B------:R-:W-:Y:S01]  /*1900*/  FMUL.FTZ R21, R8.reuse, R222 ;  /* 0x000000de08157220 */ /* 0x040fe20000410000 */
[C---:B------:R-:W-:Y:S01]  /*1910*/  FMUL.FTZ R205, R8.reuse, R19 ;  /* 0x0000001308cd7220 */ /* 0x040fe20000410000 */
[C---:B------:R-:W-:Y:S01]  /*1920*/  FMUL.FTZ R222, R8.reuse, R211 ;  /* 0x000000d308de7220 */ /* 0x040fe20000410000 */
[----:B------:R-:W-:Y:S01]  /*1930*/  FMUL.FTZ R19, R8, R224 ;  /* 0x000000e008137220 */ /* 0x000fe20000410000 */
[----:B------:R-:W-:Y:S01]  /*1940*/  MOV R211, R188 ;  /* 0x000000bc00d37202 */ /* 0x000fe20000000f00 */
[----:B------:R-:W-:Y:S01]  /*1950*/  HADD2.F32 R188, -RZ, R214.H0_H0 ;  /* 0x200000d6ffbc7230 */ /* 0x000fe20000004100 */
[----:B------:R-:W-:Y:S01]  /*1960*/  MOV R224, R189 ;  /* 0x000000bd00e07202 */ /* 0x000fe20000000f00 */
[----:B------:R-:W-:Y:S01]  /*1970*/  HADD2.F32 R189, -RZ, R237.H0_H0 ;  /* 0x200000edffbd7230 */ /* 0x000fe20000004100 */
[----:B------:R-:W-:-:S02]  /*1980*/  MOV R214, R223 ;  /* 0x000000df00d67202 */ /* 0x000fc40000000f00 */
[----:B------:R-:W-:Y:S01]  /*1990*/  MOV R223, R190 ;  /* 0x000000be00df7202 */ /* 0x000fe20000000f00 */
[----:B------:R-:W-:Y:S02]  /*19a0*/  HADD2.F32 R190, -RZ, R235.H0_H0 ;  /* 0x200000ebffbe7230 */ /* 0x000fe40000004100 */
[C---:B------:R-:W-:Y:S01]  /*19b0*/  FMUL.FTZ R202, R8.reuse, R22 ;  /* 0x0000001608ca7220 */ /* 0x040fe20000410000 */
[C---:B------:R-:W-:Y:S01]  /*19c0*/  FMUL.FTZ R15, R8.reuse, R208 ;  /* 0x000000d0080f7220 */ /* 0x040fe20000410000 */
[----:B------:R-:W-:Y:S01]  /*19d0*/  FMUL.FTZ R22, R8, R221 ;  /* 0x000000dd08167220 */ /* 0x000fe20000410000 */
[----:B------:R-:W-:Y:S01]  /*19e0*/  MOV R208, R249 ;  /* 0x000000f900d07202 */ /* 0x000fe20000000f00 */
[----:B------:R-:W-:Y:S01]  /*19f0*/  HADD2.F32 R237, -RZ, R234.H0_H0 ;  /* 0x200000eaffed7230 */ /* 0x000fe20000004100 */
[----:B------:R-:W-:Y:S01]  /*1a00*/  MOV R221, R14 ;  /* 0x0000000e00dd7202 */ /* 0x000fe20000000f00 */
[----:B------:R-:W-:Y:S01]  /*1a10*/  FADD.FTZ R78, R78, R189 ;  /* 0x000000bd4e4e7221 */ /* 0x000fe20000010000 */
[----:B------:R-:W-:Y:S01]  /*1a20*/  FFMA.FTZ R106, R218, R189, R106 ;  /* 0x000000bdda6a7223 */ /* 0x000fe2000001006a */
[----:B------:R-:W-:-:S02]  /*1a30*/  HADD2.F32 R234, -RZ, R242.H0_H0 ;  /* 0x200000f2ffea7230 */ /* 0x000fc40000004100 */
[----:B------:R-:W4:Y:S01]  /*1a40*/  LDL R242, [R1+0xc] ;  /* 0x00000c0001f27983 */ /* 0x000f220000100800 */
[----:B--2---:R-:W-:Y:S01]  /*1a50*/  FMUL.FTZ R249, R226, R189 ;  /* 0x000000bde2f97220 */ /* 0x004fe20000410000 */
[----:B------:R-:W-:Y:S02]  /*1a60*/  IMAD.MOV.U32 R189, RZ, RZ, R248 ;  /* 0x000000ffffbd7224 */ /* 0x000fe400078e00f8 */
[----:B---3--:R-:W-:Y:S01]  /*1a70*/  FMUL.FTZ R248, R225, R190 ;  /* 0x000000bee1f87220 */ /* 0x008fe20000410000 */
[----:B------:R-:W-:Y:S02]  /*1a80*/  HADD2.F32 R225, -RZ, R224.H0_H0 ;  /* 0x200000e0ffe17230 */ /* 0x000fe40000004100 */
[----:B------:R-:W-:Y:S02]  /*1a90*/  HADD2.F32 R224, -RZ, R223.H0_H0 ;  /* 0x200000dfffe07230 */ /* 0x000fe40000004100 */
[----:B------:R-:W-:Y:S02]  /*1aa0*/  HADD2.F32 R223, -RZ, R221.H0_H0 ;  /* 0x200000ddffdf7230 */ /* 0x000fe40000004100 */
[----:B------:R-:W-:-:S02]  /*1ab0*/  HADD2.F32 R221, -RZ, R238.H0_H0 ;  /* 0x200000eeffdd7230 */ /* 0x000fc40000004100 */
[----:B------:R-:W2:Y:S01]  /*1ac0*/  LDL R238, [R1+0x14] ;  /* 0x0000140001ee7983 */ /* 0x000ea20000100800 */
[----:B------:R-:W-:Y:S01]  /*1ad0*/  FADD.FTZ R79, R79, R190 ;  /* 0x000000be4f4f7221 */ /* 0x000fe20000010000 */
[----:B------:R-:W-:Y:S01]  /*1ae0*/  FFMA.FTZ R107, R217, R190, R107 ;  /* 0x000000bed96b7223 */ /* 0x000fe2000001006b */
[----:B------:R-:W-:Y:S01]  /*1af0*/  MOV R190, R229 ;  /* 0x000000e500be7202 */ /* 0x000fe20000000f00 */
[----:B------:R-:W-:Y:S02]  /*1b00*/  HADD2.F32 R235, -RZ, R244.H0_H0 ;  /* 0x200000f4ffeb7230 */ /* 0x000fe40000004100 */
[----:B------:R-:W-:Y:S01]  /*1b10*/  FADD.FTZ R76, R76, R12 ;  /* 0x0000000c4c4c7221 */ /* 0x000fe20000010000 */
[----:B------:R-:W-:Y:S01]  /*1b20*/  FFMA.FTZ R104, R0, R12, R104 ;  /* 0x0000000c00687223 */ /* 0x000fe20000010068 */
[----:B------:R-:W-:Y:S02]  /*1b30*/  HADD2.F32 R229, -RZ, R247.H0_H0 ;  /* 0x200000f7ffe57230 */ /* 0x000fe40000004100 */
[----:B------:R-:W-:Y:S01]  /*1b40*/  FMUL.FTZ R14, R8, R228 ;  /* 0x000000e4080e7220 */ /* 0x000fe20000410000 */
[----:B------:R-:W-:-:S02]  /*1b50*/  HADD2.F32 R228, -RZ, R245.H0_H0 ;  /* 0x200000f5ffe47230 */ /* 0x000fc40000004100 */
        /* <DEDUP_REMOVED lines=8> */
[----:B------:R-:W-:-:S05]  /*1be0*/  HADD2.F32 R226, -RZ, R246.H0_H0 ;  /* 0x200000f6ffe27230 */ /* 0x000fca0000004100 */
[----:B------:R-:W-:Y:S01]  /*1bf0*/  FADD.FTZ R64, R64, R226 ;  /* 0x000000e240407221 */ /* 0x000fe20000010000 */
[----:B------:R-:W-:Y:S01]  /*1c00*/  FFMA.FTZ R92, R200, R226, R92 ;  /* 0x000000e2c85c7223 */ /* 0x000fe2000001005c */
[----:B------:R-:W-:Y:S01]  /*1c10*/  FADD.FTZ R73, R73, R237 ;  /* 0x000000ed49497221 */ /* 0x000fe20000010000 */
[----:B------:R-:W-:Y:S01]  /*1c20*/  FFMA.FTZ R101, R207, R237, R101 ;  /* 0x000000edcf657223 */ /* 0x000fe20000010065 */
[----:B------:R-:W-:Y:S01]  /*1c30*/  FADD.FTZ R66, R66, R225 ;  /* 0x000000e142427221 */ /* 0x000fe20000010000 */
[----:B----4-:R-:W-:Y:S01]  /*1c40*/  FMUL.FTZ R12, R227, R12 ;  /* 0x0000000ce30c7220 */ /* 0x010fe20000410000 */
[----:B------:R-:W-:Y:S01]  /*1c50*/  FMUL.FTZ R247, R243, R236 ;  /* 0x000000ecf3f77220 */ /* 0x000fe20000410000 */
[----:B------:R-:W-:Y:S02]  /*1c60*/  FMUL.FTZ R243, R108, R230 ;  /* 0x000000e66cf37220 */ /* 0x000fe40000410000 */
[----:B------:R-:W-:Y:S01]  /*1c70*/  FADD.FTZ R230, RZ, R12 ;  /* 0x0000000cffe67221 */ /* 0x000fe20000010000 */
[----:B------:R-:W-:Y:S01]  /*1c80*/  FMUL.FTZ R245, R241, R235 ;  /* 0x000000ebf1f57220 */ /* 0x000fe20000410000 */
[----:B------:R-:W-:Y:S01]  /*1c90*/  FMUL.FTZ R241, R110, R229 ;  /* 0x000000e56ef17220 */ /* 0x000fe20000410000 */
[----:B------:R-:W-:Y:S01]  /*1ca0*/  FFMA.FTZ R229, R0, R12, RZ ;  /* 0x0000000c00e57223 */ /* 0x000fe200000100ff */
[----:B------:R-:W-:Y:S01]  /*1cb0*/  FMUL.FTZ R250, R250, R188 ;  /* 0x000000bcfafa7220 */ /* 0x000fe20000410000 */
[----:B------:R-:W-:-:S02]  /*1cc0*/  MOV R188, R191 ;  /* 0x000000bf00bc7202 */ /* 0x000fc40000000f00 */
[----:B------:R-:W-:Y:S01]  /*1cd0*/  MOV R191, R231 ;  /* 0x000000e700bf7202 */ /* 0x000fe20000000f00 */
[----:B------:R-:W-:Y:S01]  /*1ce0*/  FADD.FTZ R230, R230, R250 ;  /* 0x000000fae6e67221 */ /* 0x000fe20000010000 */
[----:B------:R-:W-:Y:S02]  /*1cf0*/  HADD2.F32 R231, -RZ, R215.H0_H0 ;  /* 0x200000d7ffe77230 */ /* 0x000fe40000004100 */
[----:B------:R-:W-:Y:S01]  /*1d00*/  FFMA.FTZ R229, R220, R250, R229 ;  /* 0x000000fadce57223 */ /* 0x000fe200000100e5 */
[----:B------:R-:W-:Y:S02]  /*1d10*/  HADD2.F32 R215, -RZ, R190.H0_H0 ;  /* 0x200000beffd77230 */ /* 0x000fe40000004100 */
[----:B------:R-:W-:Y:S01]  /*1d20*/  FADD.FTZ R230, R230, R249 ;  /* 0x000000f9e6e67221 */ /* 0x000fe20000010000 */
[----:B------:R-:W-:Y:S02]  /*1d30*/  HADD2.F32 R190, -RZ, R240.H0_H0 ;  /* 0x200000f0ffbe7230 */ /* 0x000fe40000004100 */
[----:B------:R-:W-:Y:S01]  /*1d40*/  FMUL.FTZ R240, R111, R228 ;  /* 0x000000e46ff07220 */ /* 0x000fe20000410000 */
[----:B------:R-:W-:Y:S01]  /*1d50*/  FFMA.FTZ R228, R218, R249, R229 ;  /* 0x000000f9dae47223 */ /* 0x000fe200000100e5 */
[----:B------:R-:W-:-:S02]  /*1d60*/  HADD2.F32 R227, -RZ, R213.H0_H0 ;  /* 0x200000d5ffe37230 */ /* 0x000fc40000004100 */
[----:B------:R-:W-:Y:S01]  /*1d70*/  FADD.FTZ R229, R230, R248 ;  /* 0x000000f8e6e57221 */ /* 0x000fe20000010000 */
[----:B------:R-:W-:Y:S02]  /*1d80*/  HADD2.F32 R213, -RZ, R211.H0_H0 ;  /* 0x200000d3ffd57230 */ /* 0x000fe40000004100 */
[----:B------:R-:W-:Y:S01]  /*1d90*/  FFMA.FTZ R228, R217, R248, R228 ;  /* 0x000000f8d9e47223 */ /* 0x000fe200000100e4 */
[----:B------:R-:W-:Y:S02]  /*1da0*/  HADD2.F32 R211, -RZ, R239.H0_H0 ;  /* 0x200000efffd37230 */ /* 0x000fe40000004100 */
[----:B------:R-:W-:Y:S01]  /*1db0*/  FMUL.FTZ R239, R112, R226 ;  /* 0x000000e270ef7220 */ /* 0x000fe20000410000 */
[----:B------:R-:W-:Y:S01]  /*1dc0*/  FADD.FTZ R226, R229, R247 ;  /* 0x000000f7e5e27221 */ /* 0x000fe20000010000 */
[----:B------:R-:W-:Y:S01]  /*1dd0*/  FFMA.FTZ R228, R209, R247, R228 ;  /* 0x000000f7d1e47223 */ /* 0x000fe200000100e4 */
[----:B------:R-:W-:Y:S01]  /*1de0*/  FMUL.FTZ R246, R242, R237 ;  /* 0x000000edf2f67220 */ /* 0x000fe20000410000 */
[----:B------:R-:W-:-:S03]  /*1df0*/  FADD.FTZ R65, R65, R227 ;  /* 0x000000e341417221 */ /* 0x000fc60000010000 */
[----:B------:R-:W-:Y:S01]  /*1e00*/  FADD.FTZ R226, R226, R246 ;  /* 0x000000f6e2e27221 */ /* 0x000fe20000010000 */
[----:B------:R-:W-:Y:S01]  /*1e10*/  FFMA.FTZ R228, R207, R246, R228 ;  /* 0x000000f6cfe47223 */ /* 0x000fe200000100e4 */
[----:B------:R-:W-:Y:S01]  /*1e20*/  FFMA.FTZ R93, R194, R227, R93 ;  /* 0x000000e3c25d7223 */ /* 0x000fe2000001005d */
        /* <DEDUP_REMOVED lines=32> */
[----:B------:R-:W-:-:S03]  /*2030*/  HADD2.F32 R208, -RZ, R208.H0_H0 ;  /* 0x200000d0ffd07230 */ /* 0x000fc60000004100 */
        /* <DEDUP_REMOVED lines=9> */
[----:B------:R-:W-:Y:S02]  /*20d0*/  HADD2.F32 R189, -RZ, R189.H0_H0 ;  /* 0x200000bdffbd7230 */ /* 0x000fe40000004100 */
[----:B------:R-:W-:-:S03]  /*20e0*/  HADD2.F32 R188, -RZ, R188.H0_H0 ;  /* 0x200000bcffbc7230 */ /* 0x000fc60000004100 */
[----:B------:R-:W-:Y:S01]  /*20f0*/  FADD.FTZ R54, R54, R189 ;  /* 0x000000bd36367221 */ /* 0x000fe20000010000 */
[----:B------:R-:W-:Y:S01]  /*2100*/  FFMA.FTZ R82, R13, R189, R82 ;  /* 0x000000bd0d527223 */ /* 0x000fe20000010052 */
[----:B------:R-:W-:Y:S01]  /*2110*/  FADD.FTZ R55, R55, R188 ;  /* 0x000000bc37377221 */ /* 0x000fe20000010000 */
[----:B------:R-:W-:Y:S01]  /*2120*/  FFMA.FTZ R83, R222, R188, R83 ;  /* 0x000000bcde537223 */ /* 0x000fe20000010053 */
[----:B--2---:R-:W-:Y:S01]  /*2130*/  FMUL.FTZ R244, R238, R234 ;  /* 0x000000eaeef47220 */ /* 0x004fe20000410000 */
        /* <DEDUP_REMOVED lines=52> */
[----:B------:R-:W-:-:S07]  /*2480*/  FFMA.FTZ R189, R222, R221, R190 ;  /* 0x000000dddebd7223 */ /* 0x000fce00000100be */
.L_x_12397:
[----:B------:R-:W-:Y:S05]  /*2490*/  BSYNC B0 ;  /* 0x0000000000007941 */ /* 0x000fea0003800000 */
.L_x_12395:
[----:B------:R-:W2:Y:S01]  /*24a0*/  LDL.LU R190, [R1] ;  /* 0x0000000001be7983 */ /* 0x000ea20000300800 */
        /* <DEDUP_REMOVED lines=26> */
.L_x_12548:
        /* <DEDUP_REMOVED lines=10> */
[----:B------:R-:W-:-:S03]  /*26f0*/  HFMA2.MMA R208, -RZ, RZ, 0, 0 ;  /* 0x00000000ffd07435 */ /* 0x000fc600000001ff */
        /* <DEDUP_REMOVED lines=61> */
.L_x_12400:
[----:B------:R-:W-:Y:S05]  /*2ad0*/  BSYNC B0 ;  /* 0x0000000000007941 */ /* 0x000fea0003800000 */
.L_x_12399:
[----:B------:R-:W-:Y:S04]  /*2ae0*/  BSSY B0, `(.L_x_12401) ;  /* 0x000000c000007945 */ /* 0x000fe80003800000 */
[----:B------:R-:W-:Y:S05]  /*2af0*/  @!P3 BRA `(.L_x_12402) ;  /* 0x000000000028b947 */ /* 0x000fea0003800000 */
[----:B------:R-:W-:Y:S01]  /*2b00*/  LOP3.LUT P5, RZ, R212, 0xff, RZ, 0xc0, !PT ;  /* 0x000000ffd4ff7812 */ /* 0x000fe200078ac0ff */
        /* <DEDUP_REMOVED lines=8> */
[----:B------:R-:W-:-:S07]  /*2b90*/  F2FP.F16.F32.PACK_AB R10, RZ, R10 ;  /* 0x0000000aff0a723e */ /* 0x000fce00000000ff */
.L_x_12402:
[----:B------:R-:W-:Y:S05]  /*2ba0*/  BSYNC B0 ;  /* 0x0000000000007941 */ /* 0x000fea0003800000 */
.L_x_12401:
        /* <DEDUP_REMOVED lines=9> */
.L_x_12404:
[----:B------:R-:W-:Y:S05]  /*2c40*/  BSYNC B0 ;  /* 0x0000000000007941 */ /* 0x000fea0003800000 */
.L_x_12403:
[----:B------:R-:W-:Y:S04]  /*2c50*/  BSSY B0, `(.L_x_12405) ;  /* 0x000000c000007945 */ /* 0x000fe80003800000 */
[----:B------:R-:W-:Y:S05]  /*2c60*/  @!P3 BRA `(.L_x_12406) ;  /* 0x000000000028b947 */ /* 0x000fea0003800000 */
[----:B------:R-:W-:Y:S01]  /*2c70*/  LOP3.LUT P0, RZ, R212, 0xff00, RZ, 0xc0, !PT ;  /* 0x0000ff00d4ff7812 */ /* 0x000fe2000780c0ff */
        /* <DEDUP_REMOVED lines=9> */
.L_x_12406:
[----:B------:R-:W-:Y:S05]  /*2d10*/  BSYNC B0 ;  /* 0x0000000000007941 */ /* 0x000fea0003800000 */
.L_x_12405:
        /* <DEDUP_REMOVED lines=9> */
.L_x_12408:
[----:B------:R-:W-:Y:S05]  /*2db0*/  BSYNC B0 ;  /* 0x0000000000007941 */ /* 0x000fea0003800000 */
.L_x_12407:
        /* <DEDUP_REMOVED lines=12> */
.L_x_12410:
[----:B------:R-:W-:Y:S05]  /*2e80*/  BSYNC B0 ;  /* 0x0000000000007941 */ /* 0x000fea0003800000 */
.L_x_12409:
        /* <DEDUP_REMOVED lines=9> */
.L_x_12412:
[----:B------:R-:W-:Y:S05]  /*2f20*/  BSYNC B0 ;  /* 0x0000000000007941 */ /* 0x000fea0003800000 */
.L_x_12411:
        /* <DEDUP_REMOVED lines=12> */
.L_x_12414:
[----:B------:R-:W-:Y:S05]  /*2ff0*/  BSYNC B0 ;  /* 0x0000000000007941 */ /* 0x000fea0003800000 */
.L_x_12413:
        /* <DEDUP_REMOVED lines=24> */
.L_x_12416:
[----:B------:R-:W-:Y:S05]  /*3180*/  BSYNC B0 ;  /* 0x0000000000007941 */ /* 0x000fea0003800000 */
.L_x_12415:
[----:B------:R-:W-:Y:S04]  /*3190*/  BSSY B0, `(.L_x_12417) ;  /* 0x000000a000007945 */ /* 0x000fe80003800000 */
[----:B------:R-:W-:Y:S05]  /*31a0*/  @!P3 BRA `(.L_x_12418) ;  /* 0x000000000020b947 */ /* 0x000fea0003800000 */
[----:B01----:R-:W0:Y:S01]  /*31b0*/  LDC.64 R188, c[0x0][0x220] ;  /* 0x00008800ffbc7b82 */ /* 0x003e220000000a00 */
[----:B------:R-:W-:-:S05]  /*31c0*/  IADD3 R190, R208, 0x100, RZ ;  /* 0x00000100d0be7810 */ /* 0x000fca0007ffe0ff */
[----:B0-----:R-:W-:-:S06]  /*31d0*/  IMAD.WIDE.U32 R188, R190, 0x8, R188 ;  /* 0x00000008bebc7825 */ /* 0x001fcc00078e00bc */
[----:B------:R-:W2:Y:S02]  /*31e0*/  LDG.E.64 R188, desc[UR4][R188.64] ;  /* 0x00000004bcbc7981 */ /* 0x000ea4000c1e1b00 */
[----:B--2---:R-:W-:-:S04]  /*31f0*/  SHF.R.U64 R190, R188, 0x10, R189 ;  /* 0x00000010bcbe7819 */ /* 0x004fc800000012bd */
[----:B------:R-:W-:Y:S02]  /*3200*/  PRMT R251, R188, 0x5410, R190 ;  /* 0x00005410bcfb7816 */ /* 0x000fe400000000be */
[----:B------:R-:W-:-:S04]  /*3210*/  SHF.R.U32.HI R188, RZ, 0x10, R189 ;  /* 0x00000010ffbc7819 */ /* 0x000fc800000116bd */
[----:B------:R-:W-:-:S07]  /*3220*/  PRMT R252, R189, 0x5410, R188 ;  /* 0x00005410bdfc7816 */ /* 0x000fce00000000bc */
.L_x_12418:
[----:B------:R-:W-:Y:S05]  /*3230*/  BSYNC B0 ;  /* 0x0000000000007941 */ /* 0x000fea0003800000 */
.L_x_12417:
        /* <DEDUP_REMOVED lines=9> */
.L_x_12420:
[----:B------:R-:W-:Y:S05]  /*32d0*/  BSYNC B0 ;  /* 0x0000000000007941 */ /* 0x000fea0003800000 */
.L_x_12419:
[----:B------:R-:W-:Y:S04]  /*32e0*/  BSSY B0, `(.L_x_12421) ;  /* 0x000000c000007945 */ /* 0x000fe80003800000 */
[----:B------:R-:W-:Y:S05]  /*32f0*/  @!P3 BRA `(.L_x_12422) ;  /* 0x000000000028b947 */ /* 0x000fea0003800000 */
[----:B------:R-:W-:Y:S01]  /*3300*/  LOP3.LUT P5, RZ, R199, 0xff, RZ, 0xc0, !PT ;  /* 0x000000ffc7ff7812 */ /* 0x000fe200078ac0ff */
        /* <DEDUP_REMOVED lines=8> */
[----:B------:R-:W-:-:S07]  /*3390*/  F2FP.F16.F32.PACK_AB R10, RZ, R10 ;  /* 0x0000000aff0a723e */ /* 0x000fce00000000ff */
.L_x_12422:
[----:B------:R-:W-:Y:S05]  /*33a0*/  BSYNC B0 ;  /* 0x0000000000007941 */ /* 0x000fea0003800000 */
.L_x_12421:
        /* <DEDUP_REMOVED lines=11> */
.L_x_12424:
[----:B------:R-:W-:Y:S05]  /*3460*/  BSYNC B0 ;  /* 0x0000000000007941 */ /* 0x000fea0003800000 */
.L_x_12423:
[----:B------:R-:W-:Y:S04]  /*3470*/  BSSY B0, `(.L_x_12425) ;  /* 0x000000c000007945 */ /* 0x000fe80003800000 */
[----:B------:R-:W-:Y:S05]  /*3480*/  @!P3 BRA `(.L_x_12426) ;  /* 0x000000000028b947 */ /* 0x000fea0003800000 */
[----:B------:R-:W-:Y:S01]  /*3490*/  LOP3.LUT P6, RZ, R199, 0xff00, RZ, 0xc0, !PT ;  /* 0x0000ff00c7ff7812 */ /* 0x000fe200078cc0ff */
        /* <DEDUP_REMOVED lines=9> */
.L_x_12426:
[----:B------:R-:W-:Y:S05]  /*3530*/  BSYNC B0 ;  /* 0x0000000000007941 */ /* 0x000fea0003800000 */
.L_x_12425:
        /* <DEDUP_REMOVED lines=12> */
.L_x_12428:
[----:B------:R-:W-:Y:S05]  /*3600*/  BSYNC B0 ;  /* 0x0000000000007941 */ /* 0x000fea0003800000 */
.L_x_12427:
        /* <DEDUP_REMOVED lines=12> */
.L_x_12430:
[----:B------:R-:W-:Y:S05]  /*36d0*/  BSYNC B0 ;  /* 0x0000000000007941 */ /* 0x000fea0003800000 */
.L_x_12429:
        /* <DEDUP_REMOVED lines=9> */
.L_x_12432:
[----:B------:R-:W-:Y:S05]  /*3770*/  BSYNC B0 ;  /* 0x0000000000007941 */ /* 0x000fea0003800000 */
.L_x_12431:
        /* <DEDUP_REMOVED lines=12> */
.L_x_12434:
[----:B------:R-:W-:Y:S05]  /*3840*/  BSYNC B0 ;  /* 0x0000000000007941 */ /* 0x000fea0003800000 */
.L_x_12433:
        /* <DEDUP_REMOVED lines=21> */
.L_x_12436:
[----:B------:R-:W-:Y:S05]  /*39a0*/  BSYNC B0 ;  /* 0x0000000000007941 */ /* 0x000fea0003800000 */
.L_x_12435:
[----:B------:R-:W-:Y:S01]  /*39b0*/  BSSY B0, `(.L_x_12437) ;  /* 0x000000a000007945 */ /* 0x000fe20003800000 */
[----:B0-----:R-:W-:-:S03]  /*39c0*/  IADD3 R210, R208, 0x200, RZ ;  /* 0x00000200d0d27810 */ /* 0x001fc60007ffe0ff */
[----:B------:R-:W-:Y:S05]  /*39d0*/  @!P3 BRA `(.L_x_12438) ;  /* 0x00000000001cb947 */ /* 0x000fea0003800000 */
[----:B-1----:R-:W0:Y:S02]  /*39e0*/  LDC.64 R188, c[0x0][0x220] ;  /* 0x00008800ffbc7b82 */ /* 0x002e240000000a00 */
[----:B0-----:R-:W-:-:S06]  /*39f0*/  IMAD.WIDE.U32 R188, R210, 0x8, R188 ;  /* 0x00000008d2bc7825 */ /* 0x001fcc00078e00bc */
[----:B------:R-:W2:Y:S02]  /*3a00*/  LDG.E.64 R188, desc[UR4][R188.64] ;  /* 0x00000004bcbc7981 */ /* 0x000ea4000c1e1b00 */
[----:B--2---:R-:W-:-:S04]  /*3a10*/  SHF.R.U64 R190, R188, 0x10, R189 ;  /* 0x00000010bcbe7819 */ /* 0x004fc800000012bd */
[----:B------:R-:W-:Y:S02]  /*3a20*/  PRMT R251, R188, 0x5410, R190 ;  /* 0x00005410bcfb7816 */ /* 0x000fe400000000be */
[----:B------:R-:W-:-:S04]  /*3a30*/  SHF.R.U32.HI R188, RZ, 0x10, R189 ;  /* 0x00000010ffbc7819 */ /* 0x000fc800000116bd */
[----:B------:R-:W-:-:S07]  /*3a40*/  PRMT R252, R189, 0x5410, R188 ;  /* 0x00005410bdfc7816 */ /* 0x000fce00000000bc */
.L_x_12438:
[----:B------:R-:W-:Y:S05]  /*3a50*/  BSYNC B0 ;  /* 0x0000000000007941 */ /* 0x000fea0003800000 */
.L_x_12437:
        /* <DEDUP_REMOVED lines=9> */
.L_x_12440:
[----:B------:R-:W-:Y:S05]  /*3af0*/  BSYNC B0 ;  /* 0x0000000000007941 */ /* 0x000fea0003800000 */
.L_x_12439:
        /* <DEDUP_REMOVED lines=12> */
.L_x_12442:
[----:B------:R-:W-:Y:S05]  /*3bc0*/  BSYNC B0 ;  /* 0x0000000000007941 */ /* 0x000fea0003800000 */
.L_x_12441:
        /* <DEDUP_REMOVED lines=11> */
.L_x_12444:
[----:B------:R-:W-:Y:S05]  /*3c80*/  BSYNC B0 ;  /* 0x0000000000007941 */ /* 0x000fea0003800000 */
.L_x_12443:
        /* <DEDUP_REMOVED lines=12> */
.L_x_12446:
[----:B------:R-:W-:Y:S05]  /*3d50*/  BSYNC B0 ;  /* 0x0000000000007941 */ /* 0x000fea0003800000 */
.L_x_12445:
        /* <DEDUP_REMOVED lines=12> */
.L_x_12448:
[----:B------:R-:W-:Y:S05]  /*3e20*/  BSYNC B0 ;  /* 0x0000000000007941 */ /* 0x000fea0003800000 */
.L_x_12447:
        /* <DEDUP_REMOVED lines=12> */
.L_x_12450:
[----:B------:R-:W-:Y:S05]  /*3ef0*/  BSYNC B0 ;  /* 0x0000000000007941 */ /* 0x000fea0003800000 */
.L_x_12449:
        /* <DEDUP_REMOVED lines=9> */
.L_x_12452:
[----:B------:R-:W-:Y:S05]  /*3f90*/  BSYNC B0 ;  /* 0x0000000000007941 */ /* 0x000fea0003800000 */
.L_x_12451:
        /* <DEDUP_REMOVED lines=12> */
.L_x_12454:
[----:B------:R-:W-:Y:S05]  /*4060*/  BSYNC B0 ;  /* 0x0000000000007941 */ /* 0x000fea0003800000 */
.L_x_12453:
        /* <DEDUP_REMOVED lines=17> */
.L_x_12456:
[----:B------:R-:W-:Y:S05]  /*4180*/  BSYNC B0 ;  /* 0x0000000000007941 */ /* 0x000fea0003800000 */
.L_x_12455:
[----:B01----:R-:W0:Y:S01]  /*4190*/  @P1 LDC.64 R188, c[0x0][0x308] ;  /* 0x0000c200ffbc1b82 */ /* 0x003e220000000a00 */
[C---:B------:R-:W-:Y:S01]  /*41a0*/  @!P2 ISETP.NE.U32.AND P5, PT, R4.reuse, RZ, PT ;  /* 0x000000ff0400a20c */ /* 0x040fe20003fa5070 */
[----:B------:R-:W-:Y:S01]  /*41b0*/  BSSY B0, `(.L_x_12457) ;  /* 0x000000c000007945 */ /* 0x000fe20003800000 */
[----:B------:R-:W-:Y:S02]  /*41c0*/  @!P2 ISETP.NE.U32.AND P6, PT, R4, RZ, PT ;  /* 0x000000ff0400a20c */ /* 0x000fe40003fc5070 */
[----:B------:R-:W-:Y:S02]  /*41d0*/  @!P2 ISETP.NE.AND.EX P5, PT, R3, RZ, PT, P5 ;  /* 0x000000ff0300a20c */ /* 0x000fe40003fa5350 */
[----:B------:R-:W-:Y:S01]  /*41e0*/  IADD3 R210, R208, 0x300, RZ ;  /* 0x00000300d0d27810 */ /* 0x000fe20007ffe0ff */
[----:B------:R-:W-:Y:S10]  /*41f0*/  @!P3 BRA `(.L_x_12458) ;  /* 0x00000000001cb947 */ /* 0x000ff40003800000 */
[----:B0-----:R-:W0:Y:S02]  /*4200*/  LDC.64 R188, c[0x0][0x220] ;  /* 0x00008800ffbc7b82 */ /* 0x001e240000000a00 */
[----:B0-----:R-:W-:-:S06]  /*4210*/  IMAD.WIDE.U32 R188, R210, 0x8, R188 ;  /* 0x00000008d2bc7825 */ /* 0x001fcc00078e00bc */
[----:B------:R-:W2:Y:S02]  /*4220*/  LDG.E.64 R188, desc[UR4][R188.64] ;  /* 0x00000004bcbc7981 */ /* 0x000ea4000c1e1b00 */
[----:B--2---:R-:W-:-:S04]  /*4230*/  SHF.R.U64 R190, R188, 0x10, R189 ;  /* 0x00000010bcbe7819 */ /* 0x004fc800000012bd */
[----:B------:R-:W-:Y:S02]  /*4240*/  PRMT R251, R188, 0x5410, R190 ;  /* 0x00005410bcfb7816 */ /* 0x000fe400000000be */
[----:B------:R-:W-:-:S04]  /*4250*/  SHF.R.U32.HI R188, RZ, 0x10, R189 ;  /* 0x00000010ffbc7819 */ /* 0x000fc800000116bd */
[----:B------:R-:W-:-:S07]  /*4260*/  PRMT R252, R189, 0x5410, R188 ;  /* 0x00005410bdfc7816 */ /* 0x000fce00000000bc */
.L_x_12458:
[----:B------:R-:W-:Y:S05]  /*4270*/  BSYNC B0 ;  /* 0x0000000000007941 */ /* 0x000fea0003800000 */
.L_x_12457:
[----:B------:R-:W-:Y:S01]  /*4280*/  BSSY B0, `(.L_x_12459) ;  /* 0x0000009000007945 */ /* 0x000fe20003800000 */
[----:B0-----:R-:W-:-:S03]  /*4290*/  @!P2 FSEL R188, R168, RZ, P5 ;  /* 0x000000ffa8bca208 */ /* 0x001fc60002800000 */
[----:B------:R-:W-:Y:S05]  /*42a0*/  @!P2 BRA `(.L_x_12460) ;  /* 0x000000000018a947 */ /* 0x000fea0003800000 */
[----:B------:R-:W-:Y:S01]  /*42b0*/  ISETP.NE.U32.AND P5, PT, R4, RZ, PT ;  /* 0x000000ff0400720c */ /* 0x000fe20003fa5070 */
[----:B------:R-:W-:-:S03]  /*42c0*/  FFMA.FTZ R188, R200, R214, R213 ;  /* 0x000000d6c8bc7223 */ /* 0x000fc600000100d5 */
[----:B------:R-:W-:Y:S01]  /*42d0*/  ISETP.NE.AND.EX P5, PT, R3, RZ, PT, P5 ;  /* 0x000000ff0300720c */ /* 0x000fe20003fa5350 */
[----:B------:R-:W-:-:S04]  /*42e0*/  FADD.FTZ R188, R239, -R188 ;  /* 0x800000bcefbc7221 */ /* 0x000fc80000010000 */
[----:B------:R-:W-:-:S08]  /*42f0*/  FMUL.FTZ R188, R8, R188 ;  /* 0x000000bc08bc7220 */ /* 0x000fd00000410000 */
[----:B------:R-:W-:-:S07]  /*4300*/  @P5 FADD.FTZ R188, R168, R188 ;  /* 0x000000bca8bc5221 */ /* 0x000fce0000010000 */
.L_x_12460:
[----:B------:R-:W-:Y:S05]  /*4310*/  BSYNC B0 ;  /* 0x0000000000007941 */ /* 0x000fea0003800000 */
.L_x_12459:
        /* <DEDUP_REMOVED lines=12> */
.L_x_12462:
[----:B------:R-:W-:Y:S05]  /*43e0*/  BSYNC B0 ;  /* 0x0000000000007941 */ /* 0x000fea0003800000 */
.L_x_12461:
        /* <DEDUP_REMOVED lines=11> */
.L_x_12464:
[----:B------:R-:W-:Y:S05]  /*44a0*/  BSYNC B0 ;  /* 0x0000000000007941 */ /* 0x000fea0003800000 */
.L_x_12463:
        /* <DEDUP_REMOVED lines=12> */
.L_x_12466:
[----:B------:R-:W-:Y:S05]  /*4570*/  BSYNC B0 ;  /* 0x0000000000007941 */ /* 0x000fea0003800000 */
.L_x_12465:
        /* <DEDUP_REMOVED lines=12> */
.L_x_12468:
[----:B------:R-:W-:Y:S05]  /*4640*/  BSYNC B0 ;  /* 0x0000000000007941 */ /* 0x000fea0003800000 */
.L_x_12467:
        /* <DEDUP_REMOVED lines=12> */
.L_x_12470:
[----:B------:R-:W-:Y:S05]  /*4710*/  BSYNC B0 ;  /* 0x0000000000007941 */ /* 0x000fea0003800000 */
.L_x_12469:
        /* <DEDUP_REMOVED lines=9> */
.L_x_12472:
[----:B------:R-:W-:Y:S05]  /*47b0*/  BSYNC B0 ;  /* 0x0000000000007941 */ /* 0x000fea0003800000 */
.L_x_12471:
        /* <DEDUP_REMOVED lines=12> */
.L_x_12474:
[----:B------:R-:W-:Y:S05]  /*4880*/  BSYNC B0 ;  /* 0x0000000000007941 */ /* 0x000fea0003800000 */
.L_x_12473:
        /* <DEDUP_REMOVED lines=9> */
[----:B0-----:R-:W-:Y:S02]  /*4920*/  @P1 IMAD.WIDE.U32 R198, R233, 0x10, R198 ;  /* 0x00000010e9c61825 */ /* 0x001fe400078e00c6 */
[----:B------:R-:W0:Y:S03]  /*4930*/  @P1 LDC.64 R232, c[0x0][0x308] ;  /* 0x0000c200ffe81b82 */ /* 0x000e260000000a00 */
[----:B------:R1:W-:Y:S01]  /*4940*/  @P1 STG.E.128 desc[UR4][R198.64], R188 ;  /* 0x000000bcc6001986 */ /* 0x0003e2000c101d04 */
        /* <DEDUP_REMOVED lines=9> */
.L_x_12476:
[----:B------:R-:W-:Y:S05]  /*49e0*/  BSYNC B0 ;  /* 0x0000000000007941 */ /* 0x000fea0003800000 */
.L_x_12475:
[----:B------:R-:W-:Y:S01]  /*49f0*/  BSSY B0, `(.L_x_12477) ;  /* 0x000000a000007945 */ /* 0x000fe20003800000 */
[----:B-1----:R-:W-:-:S03]  /*4a00*/  IADD3 R198, R208, 0x400, RZ ;  /* 0x00000400d0c67810 */ /* 0x002fc60007ffe0ff */
[----:B------:R-:W-:Y:S05]  /*4a10*/  @!P3 BRA `(.L_x_12478) ;  /* 0x00000000001cb947 */ /* 0x000fea0003800000 */
[----:B--2---:R-:W1:Y:S02]  /*4a20*/  LDC.64 R188, c[0x0][0x220] ;  /* 0x00008800ffbc7b82 */ /* 0x004e640000000a00 */
[----:B-1----:R-:W-:-:S06]  /*4a30*/  IMAD.WIDE.U32 R188, R198, 0x8, R188 ;  /* 0x00000008c6bc7825 */ /* 0x002fcc00078e00bc */
[----:B------:R-:W2:Y:S02]  /*4a40*/  LDG.E.64 R188, desc[UR4][R188.64] ;  /* 0x00000004bcbc7981 */ /* 0x000ea4000c1e1b00 */
[----:B--2---:R-:W-:-:S04]  /*4a50*/  SHF.R.U64 R190, R188, 0x10, R189 ;  /* 0x00000010bcbe7819 */ /* 0x004fc800000012bd */
[----:B------:R-:W-:Y:S02]  /*4a60*/  PRMT R251, R188, 0x5410, R190 ;  /* 0x00005410bcfb7816 */ /* 0x000fe400000000be */
[----:B------:R-:W-:-:S04]  /*4a70*/  SHF.R.U32.HI R188, RZ, 0x10, R189 ;  /* 0x00000010ffbc7819 */ /* 0x000fc800000116bd */
[----:B------:R-:W-:-:S07]  /*4a80*/  PRMT R252, R189, 0x5410, R188 ;  /* 0x00005410bdfc7816 */ /* 0x000fce00000000bc */
.L_x_12478:
[----:B------:R-:W-:Y:S05]  /*4a90*/  BSYNC B0 ;  /* 0x0000000000007941 */ /* 0x000fea0003800000 */
.L_x_12477:
        /* <DEDUP_REMOVED lines=9> */
.L_x_12480:
[----:B------:R-:W-:Y:S05]  /*4b30*/  BSYNC B0 ;  /* 0x0000000000007941 */ /* 0x000fea0003800000 */
.L_x_12479:
        /* <DEDUP_REMOVED lines=12> */
.L_x_12482:
[----:B------:R-:W-:Y:S05]  /*4c00*/  BSYNC B0 ;  /* 0x0000000000007941 */ /* 0x000fea0003800000 */
.L_x_12481:
        /* <DEDUP_REMOVED lines=11> */
.L_x_12484:
[----:B------:R-:W-:Y:S05]  /*4cc0*/  BSYNC B0 ;  /* 0x0000000000007941 */ /* 0x000fea0003800000 */
.L_x_12483:
        /* <DEDUP_REMOVED lines=12> */
.L_x_12486:
[----:B------:R-:W-:Y:S05]  /*4d90*/  BSYNC B0 ;  /* 0x0000000000007941 */ /* 0x000fea0003800000 */
.L_x_12485:
        /* <DEDUP_REMOVED lines=12> */
.L_x_12488:
[----:B------:R-:W-:Y:S05]  /*4e60*/  BSYNC B0 ;  /* 0x0000000000007941 */ /* 0x000fea0003800000 */
.L_x_12487:
        /* <DEDUP_REMOVED lines=12> */
.L_x_12490:
[----:B------:R-:W-:Y:S05]  /*4f30*/  BSYNC B0 ;  /* 0x0000000000007941 */ /* 0x000fea0003800000 */
.L_x_12489:
        /* <DEDUP_REMOVED lines=9> */
.L_x_12492:
[----:B------:R-:W-:Y:S05]  /*4fd0*/  BSYNC B0 ;  /* 0x0000000000007941 */ /* 0x000fea0003800000 */
.L_x_12491:
        /* <DEDUP_REMOVED lines=12> */
.L_x_12494:
[----:B------:R-:W-:Y:S05]  /*50a0*/  BSYNC B0 ;  /* 0x0000000000007941 */ /* 0x000fea0003800000 */
.L_x_12493:
        /* <DEDUP_REMOVED lines=21> */
.L_x_12496:
[----:B------:R-:W-:Y:S05]  /*5200*/  BSYNC B0 ;  /* 0x0000000000007941 */ /* 0x000fea0003800000 */
.L_x_12495:
[----:B------:R-:W-:Y:S01]  /*5210*/  BSSY B0, `(.L_x_12497) ;  /* 0x000000a000007945 */ /* 0x000fe20003800000 */
[----:B------:R-:W-:-:S03]  /*5220*/  IADD3 R198, R208, 0x500, RZ ;  /* 0x00000500d0c67810 */ /* 0x000fc60007ffe0ff */
[----:B------:R-:W-:Y:S05]  /*5230*/  @!P3 BRA `(.L_x_12498) ;  /* 0x00000000001cb947 */ /* 0x000fea0003800000 */
[----:B-1----:R-:W1:Y:S02]  /*5240*/  LDC.64 R188, c[0x0][0x220] ;  /* 0x00008800ffbc7b82 */ /* 0x002e640000000a00 */
[----:B-1----:R-:W-:-:S06]  /*5250*/  IMAD.WIDE.U32 R188, R198, 0x8, R188 ;  /* 0x00000008c6bc7825 */ /* 0x002fcc00078e00bc */
[----:B------:R-:W2:Y:S02]  /*5260*/  LDG.E.64 R188, desc[UR4][R188.64] ;  /* 0x00000004bcbc7981 */ /* 0x000ea4000c1e1b00 */
[----:B--2---:R-:W-:-:S04]  /*5270*/  SHF.R.U64 R190, R188, 0x10, R189 ;  /* 0x00000010bcbe7819 */ /* 0x004fc800000012bd */
[----:B------:R-:W-:Y:S02]  /*5280*/  PRMT R251, R188, 0x5410, R190 ;  /* 0x00005410bcfb7816 */ /* 0x000fe400000000be */
[----:B------:R-:W-:-:S04]  /*5290*/  SHF.R.U32.HI R190, RZ, 0x10, R189 ;  /* 0x00000010ffbe7819 */ /* 0x000fc800000116bd */
[----:B------:R-:W-:-:S07]  /*52a0*/  PRMT R252, R189, 0x5410, R190 ;  /* 0x00005410bdfc7816 */ /* 0x000fce00000000be */
.L_x_12498:
[----:B------:R-:W-:Y:S05]  /*52b0*/  BSYNC B0 ;  /* 0x0000000000007941 */ /* 0x000fea0003800000 */
.L_x_12497:
        /* <DEDUP_REMOVED lines=9> */
.L_x_12500:
[----:B------:R-:W-:Y:S05]  /*5350*/  BSYNC B0 ;  /* 0x0000000000007941 */ /* 0x000fea0003800000 */
.L_x_12499:
        /* <DEDUP_REMOVED lines=12> */
.L_x_12502:
[----:B------:R-:W-:Y:S05]  /*5420*/  BSYNC B0 ;  /* 0x0000000000007941 */ /* 0x000fea0003800000 */
.L_x_12501:
        /* <DEDUP_REMOVED lines=11> */
.L_x_12504:
[----:B------:R-:W-:Y:S05]  /*54e0*/  BSYNC B0 ;  /* 0x0000000000007941 */ /* 0x000fea0003800000 */
.L_x_12503:
        /* <DEDUP_REMOVED lines=12> */
.L_x_12506:
[----:B------:R-:W-:Y:S05]  /*55b0*/  BSYNC B0 ;  /* 0x0000000000007941 */ /* 0x000fea0003800000 */
.L_x_12505:
        /* <DEDUP_REMOVED lines=12> */
.L_x_12508:
[----:B------:R-:W-:Y:S05]  /*5680*/  BSYNC B0 ;  /* 0x0000000000007941 */ /* 0x000fea0003800000 */
.L_x_12507:
        /* <DEDUP_REMOVED lines=12> */
.L_x_12510:
[----:B------:R-:W-:Y:S05]  /*5750*/  BSYNC B0 ;  /* 0x0000000000007941 */ /* 0x000fea0003800000 */
.L_x_12509:
        /* <DEDUP_REMOVED lines=9> */
.L_x_12512:
[----:B------:R-:W-:Y:S05]  /*57f0*/  BSYNC B0 ;  /* 0x0000000000007941 */ /* 0x000fea0003800000 */
.L_x_12511:
        /* <DEDUP_REMOVED lines=12> */
.L_x_12514:
[----:B------:R-:W-:Y:S05]  /*58c0*/  BSYNC B0 ;  /* 0x0000000000007941 */ /* 0x000fea0003800000 */
.L_x_12513:
        /* <DEDUP_REMOVED lines=21> */
.L_x_12516:
[----:B------:R-:W-:Y:S05]  /*5a20*/  BSYNC B0 ;  /* 0x0000000000007941 */ /* 0x000fea0003800000 */
.L_x_12515:
[----:B------:R-:W-:Y:S01]  /*5a30*/  BSSY B0, `(.L_x_12517) ;  /* 0x000000c000007945 */ /* 0x000fe20003800000 */
[----:B-1----:R-:W-:-:S03]  /*5a40*/  IADD3 R190, R208, 0x600, RZ ;  /* 0x00000600d0be7810 */ /* 0x002fc60007ffe0ff */
[----:B------:R-:W-:Y:S05]  /*5a50*/  @!P3 BRA `(.L_x_12518) ;  /* 0x000000000024b947 */ /* 0x000fea0003800000 */
[----:B------:R-:W1:Y:S02]  /*5a60*/  LDC.64 R188, c[0x0][0x220] ;  /* 0x00008800ffbc7b82 */ /* 0x000e640000000a00 */
[----:B-1----:R-:W-:-:S06]  /*5a70*/  IMAD.WIDE.U32 R188, R190, 0x8, R188 ;  /* 0x00000008bebc7825 */ /* 0x002fcc00078e00bc */
[----:B------:R-:W2:Y:S02]  /*5a80*/  LDG.E.64 R188, desc[UR4][R188.64] ;  /* 0x00000004bcbc7981 */ /* 0x000ea4000c1e1b00 */
[C---:B--2---:R-:W-:Y:S02]  /*5a90*/  PRMT R251, R188.reuse, 0x7610, R251 ;  /* 0x00007610bcfb7816 */ /* 0x044fe400000000fb */
[--C-:B------:R-:W-:Y:S02]  /*5aa0*/  SHF.R.U64 R195, R188, 0x10, R189.reuse ;  /* 0x00000010bcc37819 */ /* 0x100fe400000012bd */
[----:B------:R-:W-:Y:S02]  /*5ab0*/  PRMT R252, R189, 0x7610, R252 ;  /* 0x00007610bdfc7816 */ /* 0x000fe400000000fc */
[----:B------:R-:W-:Y:S02]  /*5ac0*/  SHF.R.U32.HI R191, RZ, 0x10, R189 ;  /* 0x00000010ffbf7819 */ /* 0x000fe400000116bd */
[----:B------:R-:W-:-:S02]  /*5ad0*/  PRMT R251, R251, 0x5410, R195 ;  /* 0x00005410fbfb7816 */ /* 0x000fc400000000c3 */
[----:B------:R-:W-:-:S07]  /*5ae0*/  PRMT R252, R252, 0x5410, R191 ;  /* 0x00005410fcfc7816 */ /* 0x000fce00000000bf */
.L_x_12518:
[----:B------:R-:W-:Y:S05]  /*5af0*/  BSYNC B0 ;  /* 0x0000000000007941 */ /* 0x000fea0003800000 */
.L_x_12517:
        /* <DEDUP_REMOVED lines=9> */
.L_x_12520:
[----:B------:R-:W-:Y:S05]  /*5b90*/  BSYNC B0 ;  /* 0x0000000000007941 */ /* 0x000fea0003800000 */
.L_x_12519:
[----:B------:R-:W-:Y:S04]  /*5ba0*/  BSSY B0, `(.L_x_12521) ;  /* 0x000000c000007945 */ /* 0x000fe80003800000 */
        /* <DEDUP_REMOVED lines=11> */
.L_x_12522:
[----:B------:R-:W-:Y:S05]  /*5c60*/  BSYNC B0 ;  /* 0x0000000000007941 */ /* 0x000fea0003800000 */
.L_x_12521:
        /* <DEDUP_REMOVED lines=11> */
.L_x_12524:
[----:B------:R-:W-:Y:S05]  /*5d20*/  BSYNC B0 ;  /* 0x0000000000007941 */ /* 0x000fea0003800000 */
.L_x_12523:
[----:B------:R-:W-:Y:S04]  /*5d30*/  BSSY B0, `(.L_x_12525) ;  /* 0x000000c000007945 */ /* 0x000fe80003800000 */
        /* <DEDUP_REMOVED lines=11> */
.L_x_12526:
[----:B------:R-:W-:Y:S05]  /*5df0*/  BSYNC B0 ;  /* 0x0000000000007941 */ /* 0x000fea0003800000 */
.L_x_12525:
        /* <DEDUP_REMOVED lines=12> */
.L_x_12528:
[----:B------:R-:W-:Y:S05]  /*5ec0*/  BSYNC B0 ;  /* 0x0000000000007941 */ /* 0x000fea0003800000 */
.L_x_12527:
[----:B------:R-:W-:Y:S04]  /*5ed0*/  BSSY B0, `(.L_x_12529) ;  /* 0x000000c000007945 */ /* 0x000fe80003800000 */
        /* <DEDUP_REMOVED lines=11> */
.L_x_12530:
[----:B------:R-:W-:Y:S05]  /*5f90*/  BSYNC B0 ;  /* 0x0000000000007941 */ /* 0x000fea0003800000 */
.L_x_12529:
        /* <DEDUP_REMOVED lines=9> */
.L_x_12532:
[----:B------:R-:W-:Y:S05]  /*6030*/  BSYNC B0 ;  /* 0x0000000000007941 */ /* 0x000fea0003800000 */
.L_x_12531:
        /* <DEDUP_REMOVED lines=20> */
.L_x_12534:
[----:B------:R-:W-:Y:S05]  /*6180*/  BSYNC B0 ;  /* 0x0000000000007941 */ /* 0x000fea0003800000 */
.L_x_12533:
        /* <DEDUP_REMOVED lines=10> */
.L_x_12536:
[----:B------:R-:W-:Y:S05]  /*6230*/  BSYNC B0 ;  /* 0x0000000000007941 */ /* 0x000fea0003800000 */
.L_x_12535:
[----:B-1----:R-:W-:Y:S02]  /*6240*/  SEL R2, RZ, 0x1, P4 ;  /* 0x00000001ff027807 */ /* 0x002fe40002000000 */
[----:B------:R-:W-:-:S03]  /*6250*/  IADD3 R5, R5, UR16, RZ ;  /* 0x0000001005057c10 */ /* 0x000fc6000fffe0ff */
[----:B------:R1:W-:Y:S01]  /*6260*/  STL.S16 [R1], R2 ;  /* 0x0000000201007387 */ /* 0x0003e20000100600 */
[----:B------:R-:W-:-:S13]  /*6270*/  ISETP.GE.AND P0, PT, R5, UR17, PT ;  /* 0x0000001105007c0c */ /* 0x000fda000bf06270 */
[----:B-1----:R-:W-:Y:S05]  /*6280*/  @!P0 BRA `(.L_x_12537) ;  /* 0xffffffa400588947 */ /* 0x002fea000383ffff */
.L_x_12394:
        /* <DEDUP_REMOVED lines=35> */
.L_x_12398:
[----:B------:R-:W-:Y:S01]  /*64c0*/  HFMA2.MMA R208, -RZ, RZ, 0, 9.5367431640625e-07 ;  /* 0x00000010ffd07435 */ /* 0x000fe200000001ff */
[----:B------:R-:W-:Y:S02]  /*64d0*/  MOV R210, R211 ;  /* 0x000000d300d27202 */ /* 0x000fe40000000f00 */
[----:B------:R-:W-:Y:S02]  /*64e0*/  MOV R191, 0x1f ;  /* 0x0000001f00bf7802 */ /* 0x000fe40000000f00 */
[----:B------:R-:W-:-:S07]  /*64f0*/  MOV R188, 0xffffffff ;  /* 0xffffffff00bc7802 */ /* 0x000fce0000000f00 */
[----:B-----5:R-:W-:Y:S05]  /*6500*/  WARPSYNC.COLLECTIVE R188, `(.L_x_12538) ;  /* 0x00000000bc087348 */ /* 0x020fea0003c00000 */
[----:B------:R0:W1:Y:S02]  /*6510*/  SHFL.DOWN P1, R214, R210, R208, R191 ;  /* 0x080000d0d2d67389 */ /* 0x00006400000200bf */
[----:B01---5:R-:W-:Y:S01]  /*6520*/  ENDCOLLECTIVE ;  /* 0x000000000000791b */ /* 0x023fe20003800000 */
.L_x_12538:
[----:B------:R-:W-:Y:S02]  /*6530*/  MOV R210, R189 ;  /* 0x000000bd00d27202 */ /* 0x000fe40000000f00 */
[----:B------:R-:W-:-:S05]  /*6540*/  MOV R188, R214 ;  /* 0x000000d600bc7202 */ /* 0x000fca0000000f00 */
[----:B------:R-:W-:Y:S01]  /*6550*/  FADD.FTZ R211, R188, R211 ;  /* 0x000000d3bcd37221 */ /* 0x000fe20000010000 */
[----:B------:R-:W-:-:S07]  /*6560*/  MOV R188, 0xffffffff ;  /* 0xffffffff00bc7802 */ /* 0x000fce0000000f00 */
[----:B------:R-:W-:Y:S05]  /*6570*/  WARPSYNC.COLLECTIVE R188, `(.L_x_12539) ;  /* 0x00000000bc087348 */ /* 0x000fea0003c00000 */
[----:B------:R0:W1:Y:S02]  /*6580*/  SHFL.DOWN P1, R214, R210, R208, R191 ;  /* 0x080000d0d2d67389 */ /* 0x00006400000200bf */
[----:B01----:R-:W-:Y:S01]  /*6590*/  ENDCOLLECTIVE ;  /* 0x000000000000791b */ /* 0x003fe20003800000 */
.L_x_12539:
[----:B------:R-:W-:Y:S01]  /*65a0*/  HFMA2.MMA R208, -RZ, RZ, 0, 4.76837158203125e-07 ;  /* 0x00000008ffd07435 */ /* 0x000fe200000001ff */
[----:B------:R-:W-:Y:S02]  /*65b0*/  MOV R210, R211 ;  /* 0x000000d300d27202 */ /* 0x000fe40000000f00 */
[----:B------:R-:W-:-:S05]  /*65c0*/  MOV R188, R214 ;  /* 0x000000d600bc7202 */ /* 0x000fca0000000f00 */
[----:B------:R-:W-:Y:S01]  /*65d0*/  FADD.FTZ R189, R188, R189 ;  /* 0x000000bdbcbd7221 */ /* 0x000fe20000010000 */
[----:B------:R-:W-:-:S07]  /*65e0*/  MOV R188, 0xffffffff ;  /* 0xffffffff00bc7802 */ /* 0x000fce0000000f00 */
[----:B------:R-:W-:Y:S05]  /*65f0*/  WARPSYNC.COLLECTIVE R188, `(.L_x_12540) ;  /* 0x00000000bc087348 */ /* 0x000fea0003c00000 */
[----:B------:R0:W1:Y:S02]  /*6600*/  SHFL.DOWN P1, R214, R210, R208, R191 ;  /* 0x080000d0d2d67389 */ /* 0x00006400000200bf */
[----:B01----:R-:W-:Y:S01]  /*6610*/  ENDCOLLECTIVE ;  /* 0x000000000000791b */ /* 0x003fe20003800000 */
.L_x_12540:
[----:B------:R-:W-:Y:S02]  /*6620*/  MOV R210, R189 ;  /* 0x000000bd00d27202 */ /* 0x000fe40000000f00 */
[----:B------:R-:W-:-:S05]  /*6630*/  MOV R188, R214 ;  /* 0x000000d600bc7202 */ /* 0x000fca0000000f00 */
[----:B------:R-:W-:Y:S01]  /*6640*/  FADD.FTZ R211, R211, R188 ;  /* 0x000000bcd3d37221 */ /* 0x000fe20000010000 */
[----:B------:R-:W-:-:S07]  /*6650*/  MOV R188, 0xffffffff ;  /* 0xffffffff00bc7802 */ /* 0x000fce0000000f00 */
[----:B------:R-:W-:Y:S05]  /*6660*/  WARPSYNC.COLLECTIVE R188, `(.L_x_12541) ;  /* 0x00000000bc087348 */ /* 0x000fea0003c00000 */
[----:B------:R0:W1:Y:S02]  /*6670*/  SHFL.DOWN P1, R214, R210, R208, R191 ;  /* 0x080000d0d2d67389 */ /* 0x00006400000200bf */
[----:B01----:R-:W-:Y:S01]  /*6680*/  ENDCOLLECTIVE ;  /* 0x000000000000791b */ /* 0x003fe20003800000 */
.L_x_12541:
[----:B------:R-:W-:Y:S01]  /*6690*/  HFMA2.MMA R208, -RZ, RZ, 0, 2.384185791015625e-07 ;  /* 0x00000004ffd07435 */ /* 0x000fe200000001ff */
[----:B------:R-:W-:Y:S02]  /*66a0*/  MOV R210, R211 ;  /* 0x000000d300d27202 */ /* 0x000fe40000000f00 */
[----:B------:R-:W-:-:S05]  /*66b0*/  MOV R188, R214 ;  /* 0x000000d600bc7202 */ /* 0x000fca0000000f00 */
[----:B------:R-:W-:Y:S01]  /*66c0*/  FADD.FTZ R189, R189, R188 ;  /* 0x000000bcbdbd7221 */ /* 0x000fe20000010000 */
[----:B------:R-:W-:-:S07]  /*66d0*/  MOV R188, 0xffffffff ;  /* 0xffffffff00bc7802 */ /* 0x000fce0000000f00 */
[----:B------:R-:W-:Y:S05]  /*66e0*/  WARPSYNC.COLLECTIVE R188, `(.L_x_12542) ;  /* 0x00000000bc087348 */ /* 0x000fea0003c00000 */
[----:B------:R0:W1:Y:S02]  /*66f0*/  SHFL.DOWN P1, R214, R210, R208, R191 ;  /* 0x080000d0d2d67389 */ /* 0x00006400000200bf */
[----:B01----:R-:W-:Y:S01]  /*6700*/  ENDCOLLECTIVE ;  /* 0x000000000000791b */ /* 0x003fe20003800000 */
.L_x_12542:
[----:B------:R-:W-:Y:S02]  /*6710*/  MOV R210, R189 ;  /* 0x000000bd00d27202 */ /* 0x000fe40000000f00 */
[----:B------:R-:W-:-:S05]  /*6720*/  MOV R188, R214 ;  /* 0x000000d600bc7202 */ /* 0x000fca0000000f00 */
[----:B------:R-:W-:Y:S01]  /*6730*/  FADD.FTZ R211, R211, R188 ;  /* 0x000000bcd3d37221 */ /* 0x000fe20000010000 */
[----:B------:R-:W-:-:S07]  /*6740*/  MOV R188, 0xffffffff ;  /* 0xffffffff00bc7802 */ /* 0x000fce0000000f00 */
[----:B------:R-:W-:Y:S05]  /*6750*/  WARPSYNC.COLLECTIVE R188, `(.L_x_12543) ;  /* 0x00000000bc087348 */ /* 0x000fea0003c00000 */
[----:B------:R0:W1:Y:S02]  /*6760*/  SHFL.DOWN P1, R214, R210, R208, R191 ;  /* 0x080000d0d2d67389 */ /* 0x00006400000200bf */
[----:B01----:R-:W-:Y:S01]  /*6770*/  ENDCOLLECTIVE ;  /* 0x000000000000791b */ /* 0x003fe20003800000 */
.L_x_12543:
[----:B------:R-:W-:Y:S01]  /*6780*/  HFMA2.MMA R208, -RZ, RZ, 0, 1.1920928955078125e-07 ;  /* 0x00000002ffd07435 */ /* 0x000fe200000001ff */
[----:B------:R-:W-:Y:S02]  /*6790*/  MOV R210, R211 ;  /* 0x000000d300d27202 */ /* 0x000fe40000000f00 */
[----:B------:R-:W-:-:S05]  /*67a0*/  MOV R188, R214 ;  /* 0x000000d600bc7202 */ /* 0x000fca0000000f00 */
[----:B------:R-:W-:Y:S01]  /*67b0*/  FADD.FTZ R189, R189, R188 ;  /* 0x000000bcbdbd7221 */ /* 0x000fe20000010000 */
[----:B------:R-:W-:-:S07]  /*67c0*/  MOV R188, 0xffffffff ;  /* 0xffffffff00bc7802 */ /* 0x000fce0000000f00 */
[----:B------:R-:W-:Y:S05]  /*67d0*/  WARPSYNC.COLLECTIVE R188, `(.L_x_12544) ;  /* 0x00000000bc087348 */ /* 0x000fea0003c00000 */
[----:B------:R0:W1:Y:S02]  /*67e0*/  SHFL.DOWN P1, R214, R210, R208, R191 ;  /* 0x080000d0d2d67389 */ /* 0x00006400000200bf */
[----:B01----:R-:W-:Y:S01]  /*67f0*/  ENDCOLLECTIVE ;  /* 0x000000000000791b */ /* 0x003fe20003800000 */
.L_x_12544:
[----:B------:R-:W-:Y:S02]  /*6800*/  MOV R210, R189 ;  /* 0x000000bd00d27202 */ /* 0x000fe40000000f00 */
[----:B------:R-:W-:-:S05]  /*6810*/  MOV R188, R214 ;  /* 0x000000d600bc7202 */ /* 0x000fca0000000f00 */
[----:B------:R-:W-:Y:S01]  /*6820*/  FADD.FTZ R211, R211, R188 ;  /* 0x000000bcd3d37221 */ /* 0x000fe20000010000 */
[----:B------:R-:W-:-:S07]  /*6830*/  MOV R188, 0xffffffff ;  /* 0xffffffff00bc7802 */ /* 0x000fce0000000f00 */
[----:B------:R-:W-:Y:S05]  /*6840*/  WARPSYNC.COLLECTIVE R188, `(.L_x_12545) ;  /* 0x00000000bc087348 */ /* 0x000fea0003c00000 */
[----:B------:R0:W1:Y:S02]  /*6850*/  SHFL.DOWN P1, R214, R210, R208, R191 ;  /* 0x080000d0d2d67389 */ /* 0x00006400000200bf */
[----:B01----:R-:W-:Y:S01]  /*6860*/  ENDCOLLECTIVE ;  /* 0x000000000000791b */ /* 0x003fe20003800000 */
.L_x_12545:
[----:B------:R-:W-:Y:S01]  /*6870*/  HFMA2.MMA R208, -RZ, RZ, 0, 5.9604644775390625e-08 ;  /* 0x00000001ffd07435 */ /* 0x000fe200000001ff */
[----:B------:R-:W-:Y:S02]  /*6880*/  MOV R210, R211 ;  /* 0x000000d300d27202 */ /* 0x000fe40000000f00 */
[----:B------:R-:W-:-:S05]  /*6890*/  MOV R188, R214 ;  /* 0x000000d600bc7202 */ /* 0x000fca0000000f00 */
[----:B------:R-:W-:Y:S01]  /*68a0*/  FADD.FTZ R189, R189, R188 ;  /* 0x000000bcbdbd7221 */ /* 0x000fe20000010000 */
[----:B------:R-:W-:-:S07]  /*68b0*/  MOV R188, 0xffffffff ;  /* 0xffffffff00bc7802 */ /* 0x000fce0000000f00 */
[----:B------:R-:W-:Y:S05]  /*68c0*/  WARPSYNC.COLLECTIVE R188, `(.L_x_12546) ;  /* 0x00000000bc087348 */ /* 0x000fea0003c00000 */
[----:B------:R0:W1:Y:S02]  /*68d0*/  SHFL.DOWN P1, R214, R210, R208, R191 ;  /* 0x080000d0d2d67389 */ /* 0x00006400000200bf */
[----:B01----:R-:W-:Y:S01]  /*68e0*/  ENDCOLLECTIVE ;  /* 0x000000000000791b */ /* 0x003fe20003800000 */
.L_x_12546:
[----:B------:R-:W-:Y:S02]  /*68f0*/  MOV R210, R189 ;  /* 0x000000bd00d27202 */ /* 0x000fe40000000f00 */
[----:B------:R-:W-:-:S07]  /*6900*/  MOV R213, R214 ;  /* 0x000000d600d57202 */ /* 0x000fce0000000f00 */
[----:B------:R-:W-:Y:S05]  /*6910*/  WARPSYNC.COLLECTIVE R188, `(.L_x_12547) ;  /* 0x00000000bc087348 */ /* 0x000fea0003c00000 */
[----:B------:R0:W1:Y:S02]  /*6920*/  SHFL.DOWN P1, R214, R210, R208, R191 ;  /* 0x080000d0d2d67389 */ /* 0x00006400000200bf */
[----:B01----:R-:W-:Y:S01]  /*6930*/  ENDCOLLECTIVE ;  /* 0x000000000000791b */ /* 0x003fe20003800000 */
.L_x_12547:
[----:B------:R-:W-:Y:S01]  /*6940*/  MOV R191, R214 ;  /* 0x000000d600bf7202 */ /* 0x000fe20000000f00 */
[----:B------:R-:W-:Y:S06]  /*6950*/  BRA `(.L_x_12548) ;  /* 0xffffffbc003c7947 */ /* 0x000fec000383ffff */
.L_x_12549:
        /* <DEDUP_REMOVED lines=10> */
.L_x_15321:


//--------------------- .text._ZN10layer_norm13ln_bwd_kernelINS_13Kernel_traitsI6__halfffffjLj7168ELj1ELj1ELj8ELj16ENS_18Kernel_traits_baseILj7168ES2_ffffjLj256EEEEELb0ELb0ELb0ELb0EEEvNS_9BwdParamsE --------------------------
	.section	.text._ZN10layer_norm13ln_bwd_kernelINS_13Kernel_traitsI6__halfffffjLj7168ELj1ELj1ELj8ELj16ENS_18Kernel_traits_baseILj7168ES2_ffffjLj256EEEEELb0ELb0ELb0ELb0EEEvNS_9BwdParamsE,"ax",@progbits
	.align	128
        .global         _ZN10layer_norm13ln_bwd_kernelINS_13Kernel_traitsI6__halfffffjLj7168ELj1ELj1ELj8ELj16ENS_18Kernel_traits_baseILj7168ES2_ffffjLj256EEEEELb0ELb0ELb0ELb0EEEvNS_9BwdParamsE
        .type           _ZN10layer_norm13ln_bwd_kernelINS_13Kernel_traitsI6__halfffffjLj7168ELj1ELj1ELj8ELj16ENS_18Kernel_traits_baseILj7168ES2_ffffjLj256EEEEELb0ELb0ELb0ELb0EEEvNS_9BwdParamsE,@function
        .size           _ZN10layer_norm13ln_bwd_kernelINS_13Kernel_traitsI6__halfffffjLj7168ELj1ELj1ELj8ELj16ENS_18Kernel_traits_baseILj7168ES2_ffffjLj256EEEEELb0ELb0ELb0ELb0EEEvNS_9BwdParamsE,(.L_x_15322 - _ZN10layer_norm13ln_bwd_kernelINS_13Kernel_traitsI6__halfffffjLj7168ELj1ELj1ELj8ELj16ENS_18Kernel_traits_baseILj7168ES2_ffffjLj256EEEEELb0ELb0ELb0ELb0EEEvNS_9BwdParamsE)
        .other          _ZN10layer_norm13ln_bwd_kernelINS_13Kernel_traitsI6__halfffffjLj7168ELj1ELj1ELj8ELj16ENS_18Kernel_traits_baseILj7168ES2_ffffjLj256EEEEELb0ELb0ELb0ELb0EEEvNS_9BwdParamsE,@"STO_CUDA_ENTRY STV_DEFAULT"
_ZN10layer_norm13ln_bwd_kernelINS_13Kernel_traitsI6__halfffffjLj7168ELj1ELj1ELj8ELj16ENS_18Kernel_traits_baseILj7168ES2_ffffjLj256EEEEELb0ELb0ELb0ELb0EEEvNS_9BwdParamsE:
.text._ZN10layer_norm13ln_bwd_kernelINS_13Kernel_traitsI6__halfffffjLj7168ELj1ELj1ELj8ELj16ENS_18Kernel_traits_baseILj7168ES2_ffffjLj256EEEEELb0ELb0ELb0ELb0EEEvNS_9BwdParamsE:
        /* <DEDUP_REMOVED lines=37> */
[----:B------:R-:W1:Y:S01]  /*0250*/  @P3 LDC.64 R28, c[0x0][0x260] ;  /* 0x00009800ff1c3b82 */ /* 0x000e620000000a00 */
[C---:B--2---:R-:W-:Y:S01]  /*0260*/  @P1 IMAD.WIDE.U32 R22, R33.reuse, 0x8, R18 ;  /* 0x0000000821161825 */ /* 0x044fe200078e0012 */
[----:B------:R-:W-:-:S04]  /*0270*/  @P1 IADD3 R33, R33, 0x100, RZ ;  /* 0x0000010021211810 */ /* 0x000fc80007ffe0ff */
[----:B------:R0:W5:Y:S02]  /*0280*/  @P1 LDG.E.64 R8, desc[UR4][R22.64] ;  /* 0x0000000416081981 */ /* 0x000164000c1e1b00 */
[----:B------:R-:W2:Y:S01]  /*0290*/  @P2 LDC.64 R30, c[0x0][0x260] ;  /* 0x00009800ff1e2b82 */ /* 0x000ea20000000a00 */
[C---:B---3--:R-:W-:Y:S01]  /*02a0*/  @P5 IMAD.WIDE.U32 R24, R33.reuse, 0x8, R24 ;  /* 0x0000000821185825 */ /* 0x048fe200078e0018 */
[----:B------:R-:W-:-:S04]  /*02b0*/  @P5 IADD3 R33, R33, 0x100, RZ ;  /* 0x0000010021215810 */ /* 0x000fc80007ffe0ff */
[----:B------:R0:W5:Y:S01]  /*02c0*/  @P5 LDG.E.64 R10, desc[UR4][R24.64] ;  /* 0x00000004180a5981 */ /* 0x000162000c1e1b00 */
[C---:B----4-:R-:W-:Y:S01]  /*02d0*/  @P4 IMAD.WIDE.U32 R26, R33.reuse, 0x8, R26 ;  /* 0x00000008211a4825 */ /* 0x050fe200078e001a */
[----:B------:R-:W-:Y:S01]  /*02e0*/  @P4 IADD3 R33, R33, 0x100, RZ ;  /* 0x0000010021214810 */ /* 0x000fe20007ffe0ff */
[----:B------:R-:W3:Y:S03]  /*02f0*/  @P0 LDC.64 R18, c[0x0][0x260] ;  /* 0x00009800ff120b82 */ /* 0x000ee60000000a00 */
[----:B------:R0:W5:Y:S01]  /*0300*/  @P4 LDG.E.64 R12, desc[UR4][R26.64] ;  /* 0x000000041a0c4981 */ /* 0x000162000c1e1b00 */
[C---:B-1----:R-:W-:Y:S01]  /*0310*/  @P3 IMAD.WIDE.U32 R28, R33.reuse, 0x8, R28 ;  /* 0x00000008211c3825 */ /* 0x042fe200078e001c */
[----:B------:R-:W-:-:S04]  /*0320*/  @P3 IADD3 R33, R33, 0x100, RZ ;  /* 0x0000010021213810 */ /* 0x000fc80007ffe0ff */
[----:B------:R0:W5:Y:S01]  /*0330*/  @P3 LDG.E.64 R14, desc[UR4][R28.64] ;  /* 0x000000041c0e3981 */ /* 0x000162000c1e1b00 */
[C---:B--2---:R-:W-:Y:S01]  /*0340*/  @P2 IMAD.WIDE.U32 R30, R33.reuse, 0x8, R30 ;  /* 0x00000008211e2825 */ /* 0x044fe200078e001e */
[----:B------:R-:W-:-:S04]  /*0350*/  @P2 IADD3 R33, R33, 0x100, RZ ;  /* 0x0000010021212810 */ /* 0x000fc80007ffe0ff */
[----:B------:R0:W5:Y:S01]  /*0360*/  @P2 LDG.E.64 R16, desc[UR4][R30.64] ;  /* 0x000000041e102981 */ /* 0x000162000c1e1b00 */
[----:B---3--:R-:W-:Y:S01]  /*0370*/  @P0 IMAD.WIDE.U32 R18, R33, 0x8, R18 ;  /* 0x0000000821120825 */ /* 0x008fe200078e0012 */
[----:B------:R-:W-:-:S04]  /*0380*/  LEA.HI R33, R35, UR6, RZ, 0x18 ;  /* 0x0000000623217c11 */ /* 0x000fc8000f8fc0ff */
        /* <DEDUP_REMOVED lines=62> */
[----:B------:R-:W-:Y:S02]  /*0770*/  SHF.R.U64 R14, R14, 0x10, R15 ;  /* 0x000000100e0e7819 */ /* 0x000fe4000000120f */
        /* <DEDUP_REMOVED lines=29> */
.L_x_12580:
[----:B01234-:R-:W0:Y:S01]  /*0950*/  @P1 LDC.64 R128, c[0x0][0x270] ;  /* 0x00009c00ff801b82 */ /* 0x01fe220000000a00 */
[----:B------:R-:W-:Y:S02]  /*0960*/  SHF.R.S32.HI R34, RZ, 0x1f, R33 ;  /* 0x0000001fff227819 */ /* 0x000fe40000011421 */
[----:B------:R-:W-:Y:S02]  /*0970*/  MOV R38, 0x3f800000 ;  /* 0x3f80000000267802 */ /* 0x000fe40000000f00 */
[----:B------:R-:W-:-:S03]  /*0980*/  ISETP.NE.AND P6, PT, R2, RZ, PT ;  /* 0x000000ff0200720c */ /* 0x000fc60003fc5270 */
[----:B------:R-:W1:Y:S01]  /*0990*/  LDC.64 R140, c[0x0][0x250] ;  /* 0x00009400ff8c7b82 */ /* 0x000e620000000a00 */
[----:B0-----:R-:W-:-:S04]  /*09a0*/  @P1 LEA R130, P0, R33, R128, 0x2 ;  /* 0x0000008021821211 */ /* 0x001fc800078010ff */
[----:B------:R-:W-:-:S03]  /*09b0*/  @P1 LEA.HI.X R131, R33, R129, R34, 0x2, P0 ;  /* 0x0000008121831211 */ /* 0x000fc600000f1422 */
[----:B------:R-:W0:Y:S02]  /*09c0*/  LDC.64 R128, c[0x0][0x258] ;  /* 0x00009600ff807b82 */ /* 0x000e240000000a00 */
[----:B------:R-:W5:Y:S01]  /*09d0*/  @P1 LDG.E R38, desc[UR4][R130.64] ;  /* 0x0000000482261981 */ /* 0x000f62000c1e1900 */
[----:B------:R-:W-:Y:S01]  /*09e0*/  MOV R36, UR13 ;  /* 0x0000000d00247c02 */ /* 0x000fe20008000f00 */
[----:B-1----:R-:W-:-:S04]  /*09f0*/  IMAD.WIDE R140, R33, 0x4, R140 ;  /* 0x00000004218c7825 */ /* 0x002fc800078e028c */
[C---:B0-----:R-:W-:Y:S01]  /*0a00*/  IMAD.WIDE R128, R33.reuse, 0x4, R128 ;  /* 0x0000000421807825 */ /* 0x041fe200078e0280 */
[----:B------:R-:W-:Y:S01]  /*0a10*/  SHF.R.U32.HI R138, RZ, 0x5, R35 ;  /* 0x00000005ff8a7819 */ /* 0x000fe20000011623 */
[----:B------:R-:W-:Y:S01]  /*0a20*/  BSSY B0, `(.L_x_12551) ;  /* 0x0000037000007945 */ /* 0x000fe20003800000 */
[----:B------:R0:W5:Y:S04]  /*0a30*/  LDG.E R140, desc[UR4][R140.64] ;  /* 0x000000048c8c7981 */ /* 0x000168000c1e1900 */
[----:B------:R1:W5:Y:S01]  /*0a40*/  LDG.E R157, desc[UR4][R128.64] ;  /* 0x00000004809d7981 */ /* 0x000362000c1e1900 */
[----:B------:R-:W-:Y:S01]  /*0a50*/  IMAD R34, R33, R36, RZ ;  /* 0x0000002421227224 */ /* 0x000fe200078e02ff */
[----:B------:R-:W-:Y:S02]  /*0a60*/  MOV R139, RZ ;  /* 0x000000ff008b7202 */ /* 0x000fe40000000f00 */
[----:B------:R-:W-:-:S02]  /*0a70*/  MOV R142, RZ ;  /* 0x000000ff008e7202 */ /* 0x000fc40000000f00 */
[----:B------:R-:W-:Y:S02]  /*0a80*/  SHF.R.S32.HI R133, RZ, 0x1f, R34 ;  /* 0x0000001fff857819 */ /* 0x000fe40000011422 */
[----:B------:R-:W-:Y:S02]  /*0a90*/  LOP3.LUT R137, R138, 0x7fffff8, RZ, 0xc0, !PT ;  /* 0x07fffff88a897812 */ /* 0x000fe400078ec0ff */
[----:B------:R-:W-:Y:S02]  /*0aa0*/  LEA.HI R133, R133, R34, RZ, 0x2 ;  /* 0x0000002285857211 */ /* 0x000fe400078f10ff */
[----:B------:R-:W-:-:S04]  /*0ab0*/  LOP3.LUT R34, R35, 0xff, RZ, 0xc0, !PT ;  /* 0x000000ff23227812 */ /* 0x000fc800078ec0ff */
[----:B------:R-:W-:-:S04]  /*0ac0*/  LEA.HI.SX32 R155, R133, R34, 0x1e ;  /* 0x00000022859b7211 */ /* 0x000fc800078ff2ff */
[----:B0-----:R-:W-:Y:S01]  /*0ad0*/  MOV R141, R155 ;  /* 0x0000009b008d7202 */ /* 0x001fe20000000f00 */
[----:B-1----:R-:W-:Y:S06]  /*0ae0*/  @!P6 BRA `(.L_x_12552) ;  /* 0x0000000000a8e947 */ /* 0x002fec0003800000 */
        /* <DEDUP_REMOVED lines=8> */
[C---:B------:R-:W-:Y:S01]  /*0b70*/  @P0 LEA.HI.X R143, R155.reuse, UR9, RZ, 0x4, P6 ;  /* 0x000000099b8f0c11 */ /* 0x040fe2000b0f24ff */
[----:B------:R-:W3:Y:S01]  /*0b80*/  LDG.E.128 R132, desc[UR4][R132.64] ;  /* 0x0000000484847981 */ /* 0x000ee2000c1e1d00 */
[----:B------:R-:W-:Y:S02]  /*0b90*/  ISETP.NE.AND P6, PT, R32, RZ, PT ;  /* 0x000000ff2000720c */ /* 0x000fe40003fc5270 */
[----:B------:R-:W-:Y:S01]  /*0ba0*/  IADD3 R141, R155, 0x100, RZ ;  /* 0x000001009b8d7810 */ /* 0x000fe20007ffe0ff */
[----:B------:R0:W5:Y:S02]  /*0bb0*/  @P0 LDG.E.128 R60, desc[UR4][R142.64] ;  /* 0x000000048e3c0981 */ /* 0x000164000c1e1d00 */
[----:B-----5:R-:W-:-:S05]  /*0bc0*/  FSEL R139, R140, RZ, !P6 ;  /* 0x000000ff8c8b7208 */ /* 0x020fca0007000000 */
[C---:B--2---:R-:W-:Y:S01]  /*0bd0*/  FADD.FTZ R156, -R139.reuse, R128 ;  /* 0x000000808b9c7221 */ /* 0x044fe20000010100 */
[----:B------:R-:W-:-:S03]  /*0be0*/  FADD.FTZ R170, -R139, R129 ;  /* 0x000000818baa7221 */ /* 0x000fc60000010100 */
[C---:B------:R-:W-:Y:S01]  /*0bf0*/  FMUL.FTZ R3, R157.reuse, R156 ;  /* 0x0000009c9d037220 */ /* 0x040fe20000410000 */
[----:B------:R-:W-:Y:S01]  /*0c00*/  FMUL.FTZ R156, R157, R170 ;  /* 0x000000aa9d9c7220 */ /* 0x000fe20000410000 */
[C---:B------:R-:W-:Y:S01]  /*0c10*/  FADD.FTZ R130, -R139.reuse, R130 ;  /* 0x000000828b827221 */ /* 0x040fe20000010100 */
[----:B------:R-:W-:-:S03]  /*0c20*/  FADD.FTZ R204, -R139, R131 ;  /* 0x000000838bcc7221 */ /* 0x000fc60000010100 */
[----:B------:R-:W-:Y:S01]  /*0c30*/  FMUL.FTZ R183, R157, R130 ;  /* 0x000000829db77220 */ /* 0x000fe20000410000 */
[----:B---3--:R-:W-:Y:S01]  /*0c40*/  FMUL.FTZ R170, R31, R132 ;  /* 0x000000841faa7220 */ /* 0x008fe20000410000 */
[----:B------:R-:W-:-:S03]  /*0c50*/  FMUL.FTZ R185, R30, R133 ;  /* 0x000000851eb97220 */ /* 0x000fc60000410000 */
[----:B------:R-:W-:Y:S01]  /*0c60*/  FADD.FTZ R128, RZ, R170 ;  /* 0x000000aaff807221 */ /* 0x000fe20000010000 */
[----:B------:R-:W-:Y:S01]  /*0c70*/  FFMA.FTZ R129, R3, R170, RZ ;  /* 0x000000aa03817223 */ /* 0x000fe200000100ff */
[----:B------:R-:W-:Y:S02]  /*0c80*/  FMUL.FTZ R206, R29, R134 ;  /* 0x000000861dce7220 */ /* 0x000fe40000410000 */
        /* <DEDUP_REMOVED lines=15> */
[----:B0-----:R-:W-:-:S07]  /*0d80*/  FFMA.FTZ R142, R204, R195, R129 ;  /* 0x000000c3cc8e7223 */ /* 0x001fce0000010081 */
.L_x_12552:
[----:B------:R-:W-:Y:S05]  /*0d90*/  BSYNC B0 ;  /* 0x0000000000007941 */ /* 0x000fea0003800000 */
.L_x_12551:
[----:B------:R-:W-:Y:S01]  /*0da0*/  ISETP.NE.AND P0, PT, R0, RZ, PT ;  /* 0x000000ff0000720c */ /* 0x000fe20003f05270 */
[----:B------:R-:W-:-:S12]  /*0db0*/  BSSY B0, `(.L_x_12553) ;  /* 0x000002c000007945 */ /* 0x000fd80003800000 */
        /* <DEDUP_REMOVED lines=10> */
[----:B------:R-:W3:Y:S01]  /*0e60*/  LDG.E.128 R132, desc[UR4][R132.64] ;  /* 0x0000000484847981 */ /* 0x000ee2000c1e1d00 */
[----:B------:R-:W-:-:S03]  /*0e70*/  ISETP.NE.AND P6, PT, R32, RZ, PT ;  /* 0x000000ff2000720c */ /* 0x000fc60003fc5270 */
[----:B------:R0:W5:Y:S02]  /*0e80*/  @P0 LDG.E.128 R56, desc[UR4][R186.64] ;  /* 0x00000004ba380981 */ /* 0x000164000c1e1d00 */
[----:B-----5:R-:W-:Y:S02]  /*0e90*/  FSEL R200, R140, RZ, !P6 ;  /* 0x000000ff8cc87208 */ /* 0x020fe40007000000 */
[----:B------:R-:W-:-:S03]  /*0ea0*/  IADD3 R141, R141, 0x100, RZ ;  /* 0x000001008d8d7810 */ /* 0x000fc60007ffe0ff */
        /* <DEDUP_REMOVED lines=9> */
[----:B------:R-:W-:Y:S01]  /*0f40*/  FADD.FTZ R128, R139, R168 ;  /* 0x000000a88b807221 */ /* 0x000fe20000010000 */
[----:B------:R-:W-:Y:S01]  /*0f50*/  FFMA.FTZ R129, R151, R168, R142 ;  /* 0x000000a897817223 */ /* 0x000fe2000001008e */
        /* <DEDUP_REMOVED lines=17> */
.L_x_12554:
[----:B------:R-:W-:Y:S05]  /*1070*/  BSYNC B0 ;  /* 0x0000000000007941 */ /* 0x000fea0003800000 */
.L_x_12553:
        /* <DEDUP_REMOVED lines=44> */
.L_x_12556:
[----:B------:R-:W-:Y:S05]  /*1340*/  BSYNC B0 ;  /* 0x0000000000007941 */ /* 0x000fea0003800000 */
.L_x_12555:
        /* <DEDUP_REMOVED lines=19> */
[C---:B------:R-:W-:Y:S01]  /*1480*/  FADD.FTZ R130, -R192.reuse, R130 ;  /* 0x00000082c0827221 */ /* 0x040fe20000010100 */
[C---:B------:R-:W-:Y:S01]  /*1490*/  FMUL.FTZ R150, R157.reuse, R186 ;  /* 0x000000ba9d967220 */ /* 0x040fe20000410000 */
[----:B------:R-:W-:Y:S02]  /*14a0*/  FADD.FTZ R192, -R192, R131 ;  /* 0x00000083c0c07221 */ /* 0x000fe40000010100 */
[----:B0-----:R-:W-:Y:S01]  /*14b0*/  FMUL.FTZ R165, R157, R130 ;  /* 0x000000829da57220 */ /* 0x001fe20000410000 */
        /* <DEDUP_REMOVED lines=21> */
.L_x_12558:
[----:B------:R-:W-:Y:S05]  /*1610*/  BSYNC B0 ;  /* 0x0000000000007941 */ /* 0x000fea0003800000 */
.L_x_12557:
        /* <DEDUP_REMOVED lines=44> */
.L_x_12560:
[----:B------:R-:W-:Y:S05]  /*18e0*/  BSYNC B0 ;  /* 0x0000000000007941 */ /* 0x000fea0003800000 */
.L_x_12559:
        /* <DEDUP_REMOVED lines=44> */
.L_x_12562:
[----:B------:R-:W-:Y:S05]  /*1bb0*/  BSYNC B0 ;  /* 0x0000000000007941 */ /* 0x000fea0003800000 */
.L_x_12561:
        /* <DEDUP_REMOVED lines=12> */
[----:B------:R0:W5:Y:S01]  /*1c80*/  @P0 LDG.E.128 R120, desc[UR4][R174.64] ;  /* 0x00000004ae780981 */ /* 0x000162000c1e1d00 */
[----:B------:R-:W-:-:S03]  /*1c90*/  LEA.HI.X R129, R141, UR11, RZ, 0x4, P6 ;  /* 0x0000000b8d817c11 */ /* 0x000fc6000b0f24ff */
[----:B------:R-:W2:Y:S04]  /*1ca0*/  LDG.E.128 R132, desc[UR4][R132.64] ;  /* 0x0000000484847981 */ /* 0x000ea8000c1e1d00 */
[----:B------:R-:W3:Y:S01]  /*1cb0*/  LDG.E.128 R128, desc[UR4][R128.64] ;  /* 0x0000000480807981 */ /* 0x000ee2000c1e1d00 */
[----:B--2---:R-:W-:Y:S01]  /*1cc0*/  FMUL.FTZ R158, R7, R132 ;  /* 0x00000084079e7220 */ /* 0x004fe20000410000 */
[C---:B---3--:R-:W-:Y:S01]  /*1cd0*/  FADD.FTZ R140, -R143.reuse, R128 ;  /* 0x000000808f8c7221 */ /* 0x048fe20000010100 */
[----:B------:R-:W-:-:S03]  /*1ce0*/  FADD.FTZ R144, -R143, R129 ;  /* 0x000000818f907221 */ /* 0x000fc60000010100 */
[----:B------:R-:W-:Y:S01]  /*1cf0*/  FMUL.FTZ R153, R157, R140 ;  /* 0x0000008c9d997220 */ /* 0x000fe20000410000 */
[----:B0-----:R-:W-:Y:S01]  /*1d00*/  FMUL.FTZ R175, R6, R133 ;  /* 0x0000008506af7220 */ /* 0x001fe20000410000 */
[----:B------:R-:W-:Y:S01]  /*1d10*/  FADD.FTZ R128, R139, R158 ;  /* 0x0000009e8b807221 */ /* 0x000fe20000010000 */
[----:B------:R-:W-:Y:S01]  /*1d20*/  FADD.FTZ R130, -R143, R130 ;  /* 0x000000828f827221 */ /* 0x000fe20000010100 */
[----:B------:R-:W-:Y:S01]  /*1d30*/  FMUL.FTZ R144, R157, R144 ;  /* 0x000000909d907220 */ /* 0x000fe20000410000 */
[----:B------:R-:W-:Y:S01]  /*1d40*/  FFMA.FTZ R129, R153, R158, R142 ;  /* 0x0000009e99817223 */ /* 0x000fe2000001008e */
        /* <DEDUP_REMOVED lines=19> */
.L_x_12564:
[----:B------:R-:W-:Y:S05]  /*1e80*/  BSYNC B0 ;  /* 0x0000000000007941 */ /* 0x000fea0003800000 */
.L_x_12563:
[----:B------:R-:W-:Y:S01]  /*1e90*/  LOP3.LUT P0, RZ, R136, 0xff, RZ, 0xc0, !PT ;  /* 0x000000ff88ff7812 */ /* 0x000fe2000780c0ff */
[----:B------:R-:W-:Y:S01]  /*1ea0*/  UMOV UR6, 0xffffffff ;  /* 0xffffffff00067882 */ /* 0x000fe20000000000 */
[----:B------:R-:W-:-:S04]  /*1eb0*/  LOP3.LUT P6, RZ, R35, 0x1f, RZ, 0xc0, !PT ;  /* 0x0000001f23ff7812 */ /* 0x000fc800078cc0ff */
[----:B------:R-:W-:-:S07]  /*1ec0*/  P2R R128, PR, RZ, 0x40 ;  /* 0x00000040ff807803 */ /* 0x000fce0000000000 */
        /* <DEDUP_REMOVED lines=20> */
.L_x_12591:
[----:B------:R-:W3:Y:S01]  /*2010*/  S2R R129, SR_CgaCtaId ;  /* 0x0000000000817919 */ /* 0x000ee20000008800 */
[----:B------:R-:W-:Y:S01]  /*2020*/  LOP3.LUT P6, RZ, R35, 0x1f, RZ, 0xc0, !PT ;  /* 0x0000001f23ff7812 */ /* 0x000fe200078cc0ff */
[----:B-1----:R-:W-:Y:S01]  /*2030*/  FADD.FTZ R186, R135, R186 ;  /* 0x000000ba87ba7221 */ /* 0x002fe20000010000 */
[----:B------:R-:W-:Y:S01]  /*2040*/  MOV R128, 0x400 ;  /* 0x0000040000807802 */ /* 0x000fe20000000f00 */
[----:B--2---:R-:W-:Y:S01]  /*2050*/  FADD.FTZ R187, R134, R187 ;  /* 0x000000bb86bb7221 */ /* 0x004fe20000010000 */
[----:B------:R-:W-:Y:S05]  /*2060*/  WARPSYNC.ALL ;  /* 0x0000000000007948 */ /* 0x000fea0003800000 */
        /* <DEDUP_REMOVED lines=12> */
[----:B-----5:R-:W3:Y:S01]  /*2130*/  LDS.128 R140, [R199+0x7030] ;  /* 0x00703000c78c7984 */ /* 0x020ee20000000c00 */
        /* <DEDUP_REMOVED lines=19> */
[----:B------:R-:W-:-:S13]  /*2270*/  ISETP.NE.AND P6, PT, R2, RZ, PT ;  /* 0x000000ff0200720c */ /* 0x000fda0003fc5270 */
[----:B------:R-:W-:Y:S05]  /*2280*/  @!P6 BRA `(.L_x_12567) ;  /* 0x00000000008ce947 */ /* 0x000fea0003800000 */
[----:B------:R-:W-:Y:S01]  /*2290*/  ISETP.NE.U32.AND P6, PT, RZ, UR8, PT ;  /* 0x00000008ff007c0c */ /* 0x000fe2000bfc5070 */
        /* <DEDUP_REMOVED lines=13> */
[----:B------:R-:W0:Y:S03]  /*2370*/  LDC.64 R132, c[0x0][0x2f8] ;  /* 0x0000be00ff847b82 */ /* 0x000e260000000a00 */
        /* <DEDUP_REMOVED lines=8> */
[----:B------:R-:W-:Y:S02]  /*2400*/  SEL R126, R139, R126, P6 ;  /* 0x0000007e8b7e7207 */ /* 0x000fe40003000000 */
[----:B------:R-:W-:-:S03]  /*2410*/  SEL R127, R138, R127, P6 ;  /* 0x0000007f8a7f7207 */ /* 0x000fc60003000000 */
[----:B------:R-:W1:Y:S01]  /*2420*/  @P6 LDC.64 R128, c[0x0][0x308] ;  /* 0x0000c200ff806b82 */ /* 0x000e620000000a00 */
[----:B0-----:R-:W-:-:S04]  /*2430*/  IMAD.WIDE.U32 R132, R155, 0x10, R132 ;  /* 0x000000109b847825 */ /* 0x001fc800078e0084 */
[----:B-1----:R-:W-:-:S04]  /*2440*/  @P6 IMAD.WIDE.U32 R134, R155, 0x10, R128 ;  /* 0x000000109b866825 */ /* 0x002fc800078e0080 */
[-C--:B------:R-:W-:Y:S01]  /*2450*/  FMUL.FTZ R128, R131, R38.reuse ;  /* 0x0000002683807220 */ /* 0x080fe20000410000 */
[-C--:B------:R-:W-:Y:S01]  /*2460*/  FMUL.FTZ R129, R130, R38.reuse ;  /* 0x0000002682817220 */ /* 0x080fe20000410000 */
[-C--:B------:R-:W-:Y:S01]  /*2470*/  FMUL.FTZ R130, R139, R38.reuse ;  /* 0x000000268b827220 */ /* 0x080fe20000410000 */
[----:B------:R-:W-:Y:S01]  /*2480*/  FMUL.FTZ R131, R138, R38 ;  /* 0x000000268a837220 */ /* 0x000fe20000410000 */
[----:B------:R0:W-:Y:S01]  /*2490*/  @P6 STG.E.128 desc[UR4][R134.64], R124 ;  /* 0x0000007c86006986 */ /* 0x0001e2000c101d04 */
[----:B------:R-:W-:-:S03]  /*24a0*/  IADD3 R155, R155, 0x100, RZ ;  /* 0x000001009b9b7810 */ /* 0x000fc60007ffe0ff */
[----:B------:R0:W-:Y:S04]  /*24b0*/  STG.E.128 desc[UR4][R132.64], R128 ;  /* 0x0000008084007986 */ /* 0x0001e8000c101d04 */
.L_x_12567:
[----:B------:R-:W-:Y:S05]  /*24c0*/  BSYNC B0 ;  /* 0x0000000000007941 */ /* 0x000fea0003800000 */
.L_x_12566:
[----:B------:R-:W-:Y:S01]  /*24d0*/  ISETP.NE.AND P6, PT, R0, RZ, PT ;  /* 0x000000ff0000720c */ /* 0x000fe20003fc5270 */
[----:B------:R-:W-:-:S12]  /*24e0*/  BSSY B0, `(.L_x_12568) ;  /* 0x0000025000007945 */ /* 0x000fd80003800000 */
[----:B------:R-:W-:Y:S05]  /*24f0*/  @!P6 BRA `(.L_x_12569) ;  /* 0x00000000008ce947 */ /* 0x000fea0003800000 */
[----:B------:R-:W-:Y:S01]  /*2500*/  ISETP.NE.U32.AND P6, PT, RZ, UR8, PT ;  /* 0x00000008ff007c0c */ /* 0x000fe2000bfc5070 */
[-CC-:B0-----:R-:W-:Y:S01]  /*2510*/  FFMA.FTZ R129, R151, R137.reuse, R136.reuse ;  /* 0x0000008997817223 */ /* 0x181fe20000010088 */
        /* <DEDUP_REMOVED lines=17> */
[----:B------:R-:W-:Y:S01]  /*2630*/  ISETP.NE.U32.AND P6, PT, RZ, UR14, PT ;  /* 0x0000000eff007c0c */ /* 0x000fe2000bfc5070 */
[----:B------:R-:W-:-:S03]  /*2640*/  FMUL.FTZ R128, R129, R38 ;  /* 0x0000002681807220 */ /* 0x000fc60000410000 */
[----:B------:R-:W-:-:S04]  /*2650*/  ISETP.NE.AND.EX P6, PT, RZ, UR15, PT, P6 ;  /* 0x0000000fff007c0c */ /* 0x000fc8000bfc5360 */
[----:B------:R-:W-:Y:S01]  /*2660*/  SEL R124, R129, R124, P6 ;  /* 0x0000007c817c7207 */ /* 0x000fe20003000000 */
[CC--:B------:R-:W-:Y:S01]  /*2670*/  FMUL.FTZ R129, R130.reuse, R38.reuse ;  /* 0x0000002682817220 */ /* 0x0c0fe20000410000 */
[----:B------:R-:W-:Y:S01]  /*2680*/  SEL R125, R130, R125, P6 ;  /* 0x0000007d827d7207 */ /* 0x000fe20003000000 */
[C---:B------:R-:W-:Y:S01]  /*2690*/  FMUL.FTZ R130, R131.reuse, R38 ;  /* 0x0000002683827220 */ /* 0x040fe20000410000 */
[----:B------:R-:W-:Y:S01]  /*26a0*/  SEL R126, R131, R126, P6 ;  /* 0x0000007e837e7207 */ /* 0x000fe20003000000 */
[C---:B------:R-:W-:Y:S01]  /*26b0*/  FMUL.FTZ R131, R138.reuse, R38 ;  /* 0x000000268a837220 */ /* 0x040fe20000410000 */
[----:B------:R-:W-:-:S03]  /*26c0*/  SEL R127, R138, R127, P6 ;  /* 0x0000007f8a7f7207 */ /* 0x000fc60003000000 */
[----:B------:R-:W1:Y:S01]  /*26d0*/  @P6 LDC.64 R134, c[0x0][0x308] ;  /* 0x0000c200ff866b82 */ /* 0x000e620000000a00 */
[----:B0-----:R-:W-:-:S04]  /*26e0*/  IMAD.WIDE.U32 R132, R155, 0x10, R132 ;  /* 0x000000109b847825 */ /* 0x001fc800078e0084 */
[C---:B-1----:R-:W-:Y:S01]  /*26f0*/  @P6 IMAD.WIDE.U32 R134, R155.reuse, 0x10, R134 ;  /* 0x000000109b866825 */ /* 0x042fe200078e0086 */
[----:B------:R-:W-:-:S04]  /*2700*/  IADD3 R155, R155, 0x100, RZ ;  /* 0x000001009b9b7810 */ /* 0x000fc80007ffe0ff */
[----:B------:R1:W-:Y:S04]  /*2710*/  @P6 STG.E.128 desc[UR4][R134.64], R124 ;  /* 0x0000007c86006986 */ /* 0x0003e8000c101d04 */
[----:B------:R1:W-:Y:S02]  /*2720*/  STG.E.128 desc[UR4][R132.64], R128 ;  /* 0x0000008084007986 */ /* 0x0003e4000c101d04 */
.L_x_12569:
[----:B------:R-:W-:Y:S05]  /*2730*/  BSYNC B0 ;  /* 0x0000000000007941 */ /* 0x000fea0003800000 */
.L_x_12568:
[----:B------:R-:W-:Y:S04]  /*2740*/  BSSY B0, `(.L_x_12570) ;  /* 0x0000025000007945 */ /* 0x000fe80003800000 */
[----:B------:R-:W-:Y:S05]  /*2750*/  @!P5 BRA `(.L_x_12571) ;  /* 0x00000000008cd947 */ /* 0x000fea0003800000 */
[----:B------:R-:W-:Y:S01]  /*2760*/  ISETP.NE.U32.AND P6, PT, RZ, UR8, PT ;  /* 0x00000008ff007c0c */ /* 0x000fe2000bfc5070 */
[-CC-:B01----:R-:W-:Y:S01]  /*2770*/  FFMA.FTZ R129, R149, R137.reuse, R136.reuse ;  /* 0x0000008995817223 */ /* 0x183fe20000010088 */
        /* <DEDUP_REMOVED lines=33> */
.L_x_12571:
[----:B------:R-:W-:Y:S05]  /*2990*/  BSYNC B0 ;  /* 0x0000000000007941 */ /* 0x000fea0003800000 */
.L_x_12570:
[----:B------:R-:W-:Y:S04]  /*29a0*/  BSSY B0, `(.L_x_12572) ;  /* 0x0000025000007945 */ /* 0x000fe80003800000 */
[----:B------:R-:W-:Y:S05]  /*29b0*/  @!P4 BRA `(.L_x_12573) ;  /* 0x00000000008cc947 */ /* 0x000fea0003800000 */
[----:B------:R-:W-:Y:S01]  /*29c0*/  ISETP.NE.U32.AND P6, PT, RZ, UR8, PT ;  /* 0x00000008ff007c0c */ /* 0x000fe2000bfc5070 */
[-CC-:B012---:R-:W-:Y:S01]  /*29d0*/  FFMA.FTZ R129, R147, R137.reuse, R136.reuse ;  /* 0x0000008993817223 */ /* 0x187fe20000010088 */
        /* <DEDUP_REMOVED lines=33> */
.L_x_12573:
[----:B------:R-:W-:Y:S05]  /*2bf0*/  BSYNC B0 ;  /* 0x0000000000007941 */ /* 0x000fea0003800000 */
.L_x_12572:
[----:B------:R-:W-:Y:S04]  /*2c00*/  BSSY B0, `(.L_x_12574) ;  /* 0x0000025000007945 */ /* 0x000fe80003800000 */
[----:B------:R-:W-:Y:S05]  /*2c10*/  @!P3 BRA `(.L_x_12575) ;  /* 0x00000000008cb947 */ /* 0x000fea0003800000 */
[----:B------:R-:W-:Y:S01]  /*2c20*/  ISETP.NE.U32.AND P6, PT, RZ, UR8, PT ;  /* 0x00000008ff007c0c */ /* 0x000fe2000bfc5070 */
[-CC-:B0123--:R-:W-:Y:S01]  /*2c30*/  FFMA.FTZ R129, R145, R137.reuse, R136.reuse ;  /* 0x0000008991817223 */ /* 0x18ffe20000010088 */
        /* <DEDUP_REMOVED lines=33> */
.L_x_12575:
[----:B------:R-:W-:Y:S05]  /*2e50*/  BSYNC B0 ;  /* 0x0000000000007941 */ /* 0x000fea0003800000 */
.L_x_12574:
[----:B------:R-:W-:Y:S04]  /*2e60*/  BSSY B0, `(.L_x_12576) ;  /* 0x0000025000007945 */ /* 0x000fe80003800000 */
[----:B------:R-:W-:Y:S05]  /*2e70*/  @!P2 BRA `(.L_x_12577) ;  /* 0x00000000008ca947 */ /* 0x000fea0003800000 */
[----:B------:R-:W-:Y:S01]  /*2e80*/  ISETP.NE.U32.AND P6, PT, RZ, UR8, PT ;  /* 0x00000008ff007c0c */ /* 0x000fe2000bfc5070 */
[-CC-:B01234-:R-:W-:Y:S01]  /*2e90*/  FFMA.FTZ R129, R39, R137.reuse, R136.reuse ;  /* 0x0000008927817223 */ /* 0x19ffe20000010088 */
        /* <DEDUP_REMOVED lines=33> */
.L_x_12577:
[----:B------:R-:W-:Y:S05]  /*30b0*/  BSYNC B0 ;  /* 0x0000000000007941 */ /* 0x000fea0003800000 */
.L_x_12576:
[----:B------:R-:W-:Y:S01]  /*30c0*/  ISETP.NE.AND P6, PT, R37, RZ, PT ;  /* 0x000000ff2500720c */ /* 0x000fe20003fc5270 */
[----:B------:R-:W-:-:S12]  /*30d0*/  BSSY B0, `(.L_x_12578) ;  /* 0x0000024000007945 */ /* 0x000fd80003800000 */
        /* <DEDUP_REMOVED lines=33> */
[----:B------:R0:W-:Y:S04]  /*32f0*/  @P6 STG.E.128 desc[UR4][R134.64], R124 ;  /* 0x0000007c86006986 */ /* 0x0001e8000c101d04 */
[----:B------:R0:W-:Y:S02]  /*3300*/  STG.E.128 desc[UR4][R132.64], R128 ;  /* 0x0000008084007986 */ /* 0x0001e4000c101d04 */
.L_x_12579:
[----:B------:R-:W-:Y:S05]  /*3310*/  BSYNC B0 ;  /* 0x0000000000007941 */ /* 0x000fea0003800000 */
.L_x_12578:
[----:B------:R-:W-:Y:S02]  /*3320*/  IADD3 R33, R33, UR16, RZ ;  /* 0x0000001021217c10 */ /* 0x000fe4000fffe0ff */
[----:B------:R-:W-:Y:S02]  /*3330*/  SEL R136, RZ, 0x1, P0 ;  /* 0x00000001ff887807 */ /* 0x000fe40000000000 */
[----:B------:R-:W-:-:S13]  /*3340*/  ISETP.GE.AND P0, PT, R33, UR17, PT ;  /* 0x0000001121007c0c */ /* 0x000fda000bf06270 */
[----:B------:R-:W-:Y:S05]  /*3350*/  @!P0 BRA `(.L_x_12580) ;  /* 0xffffffd4007c8947 */ /* 0x000fea000383ffff */
.L_x_12550:
        /* <DEDUP_REMOVED lines=58> */
.L_x_12565:
[----:B-----5:R-:W-:Y:S01]  /*3700*/  HFMA2.MMA R140, -RZ, RZ, 0, 9.5367431640625e-07 ;  /* 0x00000010ff8c7435 */ /* 0x020fe200000001ff */
[----:B------:R-:W-:Y:S02]  /*3710*/  MOV R141, R139 ;  /* 0x0000008b008d7202 */ /* 0x000fe40000000f00 */
[----:B------:R-:W-:Y:S02]  /*3720*/  MOV R143, 0x1f ;  /* 0x0000001f008f7802 */ /* 0x000fe40000000f00 */
[----:B------:R-:W-:-:S07]  /*3730*/  MOV R136, 0xffffffff ;  /* 0xffffffff00887802 */ /* 0x000fce0000000f00 */
[----:B------:R-:W-:Y:S05]  /*3740*/  WARPSYNC.COLLECTIVE R136, `(.L_x_12581) ;  /* 0x0000000088087348 */ /* 0x000fea0003c00000 */
[----:B------:R0:W1:Y:S02]  /*3750*/  SHFL.DOWN P6, R187, R141, R140, R143 ;  /* 0x0800008c8dbb7389 */ /* 0x00006400000c008f */
[----:B01----:R-:W-:Y:S01]  /*3760*/  ENDCOLLECTIVE ;  /* 0x000000000000791b */ /* 0x003fe20003800000 */
.L_x_12581:
[----:B------:R-:W-:Y:S02]  /*3770*/  MOV R141, R142 ;  /* 0x0000008e008d7202 */ /* 0x000fe40000000f00 */
[----:B------:R-:W-:-:S07]  /*3780*/  MOV R128, R187 ;  /* 0x000000bb00807202 */ /* 0x000fce0000000f00 */
[----:B------:R-:W-:Y:S05]  /*3790*/  WARPSYNC.COLLECTIVE R136, `(.L_x_12582) ;  /* 0x0000000088087348 */ /* 0x000fea0003c00000 */
[----:B------:R0:W1:Y:S02]  /*37a0*/  SHFL.DOWN P6, R187, R141, R140, R143 ;  /* 0x0800008c8dbb7389 */ /* 0x00006400000c008f */
[----:B01----:R-:W-:Y:S01]  /*37b0*/  ENDCOLLECTIVE ;  /* 0x000000000000791b */ /* 0x003fe20003800000 */
.L_x_12582:
[----:B------:R-:W-:Y:S01]  /*37c0*/  FADD.FTZ R128, R128, R139 ;  /* 0x0000008b80807221 */ /* 0x000fe20000010000 */
[----:B------:R-:W-:-:S04]  /*37d0*/  HFMA2.MMA R140, -RZ, RZ, 0, 4.76837158203125e-07 ;  /* 0x00000008ff8c7435 */ /* 0x000fc800000001ff */
[----:B------:R-:W-:Y:S02]  /*37e0*/  MOV R141, R128 ;  /* 0x00000080008d7202 */ /* 0x000fe40000000f00 */
[----:B------:R-:W-:-:S07]  /*37f0*/  MOV R129, R187 ;  /* 0x000000bb00817202 */ /* 0x000fce0000000f00 */
[----:B------:R-:W-:Y:S05]  /*3800*/  WARPSYNC.COLLECTIVE R136, `(.L_x_12583) ;  /* 0x0000000088087348 */ /* 0x000fea0003c00000 */
[----:B------:R0:W1:Y:S02]  /*3810*/  SHFL.DOWN P6, R187, R141, R140, R143 ;  /* 0x0800008c8dbb7389 */ /* 0x00006400000c008f */
[----:B01----:R-:W-:Y:S01]  /*3820*/  ENDCOLLECTIVE ;  /* 0x000000000000791b */ /* 0x003fe20003800000 */
.L_x_12583:
[----:B------:R-:W-:-:S05]  /*3830*/  FADD.FTZ R129, R129, R142 ;  /* 0x0000008e81817221 */ /* 0x000fca0000010000 */
[----:B------:R-:W-:Y:S02]  /*3840*/  MOV R141, R129 ;  /* 0x00000081008d7202 */ /* 0x000fe40000000f00 */
[----:B------:R-:W-:-:S07]  /*3850*/  MOV R131, R187 ;  /* 0x000000bb00837202 */ /* 0x000fce0000000f00 */
[----:B------:R-:W-:Y:S05]  /*3860*/  WARPSYNC.COLLECTIVE R136, `(.L_x_12584) ;  /* 0x0000000088087348 */ /* 0x000fea0003c00000 */
[----:B------:R0:W1:Y:S02]  /*3870*/  SHFL.DOWN P6, R187, R141, R140, R143 ;  /* 0x0800008c8dbb7389 */ /* 0x00006400000c008f */
[----:B01----:R-:W-:Y:S01]  /*3880*/  ENDCOLLECTIVE ;  /* 0x000000000000791b */ /* 0x003fe20003800000 */
.L_x_12584:
[----:B------:R-:W-:Y:S01]  /*3890*/  FADD.FTZ R131, R128, R131 ;  /* 0x0000008380837221 */ /* 0x000fe20000010000 */
[----:B------:R-:W-:-:S04]  /*38a0*/  HFMA2.MMA R140, -RZ, RZ, 0, 2.384185791015625e-07 ;  /* 0x00000004ff8c7435 */ /* 0x000fc800000001ff */
[----:B------:R-:W-:Y:S02]  /*38b0*/  MOV R141, R131 ;  /* 0x00000083008d7202 */ /* 0x000fe40000000f00 */
[----:B------:R-:W-:-:S07]  /*38c0*/  MOV R130, R187 ;  /* 0x000000bb00827202 */ /* 0x000fce0000000f00 */
[----:B------:R-:W-:Y:S05]  /*38d0*/  WARPSYNC.COLLECTIVE R136, `(.L_x_12585) ;  /* 0x0000000088087348 */ /* 0x000fea0003c00000 */
[----:B------:R0:W1:Y:S02]  /*38e0*/  SHFL.DOWN P6, R187, R141, R140, R143 ;  /* 0x0800008c8dbb7389 */ /* 0x00006400000c008f */
[----:B01----:R-:W-:Y:S01]  /*38f0*/  ENDCOLLECTIVE ;  /* 0x000000000000791b */ /* 0x003fe20003800000 */
.L_x_12585:
[----:B------:R-:W-:-:S05]  /*3900*/  FADD.FTZ R130, R129, R130 ;  /* 0x0000008281827221 */ /* 0x000fca0000010000 */
[----:B------:R-:W-:Y:S02]  /*3910*/  MOV R141, R130 ;  /* 0x00000082008d7202 */ /* 0x000fe40000000f00 */
[----:B------:R-:W-:-:S07]  /*3920*/  MOV R132, R187 ;  /* 0x000000bb00847202 */ /* 0x000fce0000000f00 */
[----:B------:R-:W-:Y:S05]  /*3930*/  WARPSYNC.COLLECTIVE R136, `(.L_x_12586) ;  /* 0x0000000088087348 */ /* 0x000fea0003c00000 */
[----:B------:R0:W1:Y:S02]  /*3940*/  SHFL.DOWN P6, R187, R141, R140, R143 ;  /* 0x0800008c8dbb7389 */ /* 0x00006400000c008f */
[----:B01----:R-:W-:Y:S01]  /*3950*/  ENDCOLLECTIVE ;  /* 0x000000000000791b */ /* 0x003fe20003800000 */
.L_x_12586:
[----:B------:R-:W-:Y:S01]  /*3960*/  FADD.FTZ R132, R131, R132 ;  /* 0x0000008483847221 */ /* 0x000fe20000010000 */
[----:B------:R-:W-:-:S04]  /*3970*/  HFMA2.MMA R140, -RZ, RZ, 0, 1.1920928955078125e-07 ;  /* 0x00000002ff8c7435 */ /* 0x000fc800000001ff */
[----:B------:R-:W-:Y:S02]  /*3980*/  MOV R141, R132 ;  /* 0x00000084008d7202 */ /* 0x000fe40000000f00 */
[----:B------:R-:W-:-:S07]  /*3990*/  MOV R133, R187 ;  /* 0x000000bb00857202 */ /* 0x000fce0000000f00 */
[----:B------:R-:W-:Y:S05]  /*39a0*/  WARPSYNC.COLLECTIVE R136, `(.L_x_12587) ;  /* 0x0000000088087348 */ /* 0x000fea0003c00000 */
[----:B------:R0:W1:Y:S02]  /*39b0*/  SHFL.DOWN P6, R187, R141, R140, R143 ;  /* 0x0800008c8dbb7389 */ /* 0x00006400000c008f */
[----:B01----:R-:W-:Y:S01]  /*39c0*/  ENDCOLLECTIVE ;  /* 0x000000000000791b */ /* 0x003fe20003800000 */
.L_x_12587:
[----:B------:R-:W-:-:S05]  /*39d0*/  FADD.FTZ R133, R130, R133 ;  /* 0x0000008582857221 */ /* 0x000fca0000010000 */
[----:B------:R-:W-:Y:S02]  /*39e0*/  MOV R141, R133 ;  /* 0x00000085008d7202 */ /* 0x000fe40000000f00 */
[----:B------:R-:W-:-:S07]  /*39f0*/  MOV R135, R187 ;  /* 0x000000bb00877202 */ /* 0x000fce0000000f00 */
[----:B------:R-:W-:Y:S05]  /*3a00*/  WARPSYNC.COLLECTIVE R136, `(.L_x_12588) ;  /* 0x0000000088087348 */ /* 0x000fea0003c00000 */
[----:B------:R0:W1:Y:S02]  /*3a10*/  SHFL.DOWN P6, R187, R141, R140, R143 ;  /* 0x0800008c8dbb7389 */ /* 0x00006400000c008f */
[----:B01----:R-:W-:Y:S01]  /*3a20*/  ENDCOLLECTIVE ;  /* 0x000000000000791b */ /* 0x003fe20003800000 */
.L_x_12588:
[----:B------:R-:W-:Y:S01]  /*3a30*/  FADD.FTZ R135, R132, R135 ;  /* 0x0000008784877221 */ /* 0x000fe20000010000 */
[----:B------:R-:W-:-:S04]  /*3a40*/  HFMA2.MMA R140, -RZ, RZ, 0, 5.9604644775390625e-08 ;  /* 0x00000001ff8c7435 */ /* 0x000fc800000001ff */
[----:B------:R-:W-:Y:S02]  /*3a50*/  MOV R141, R135 ;  /* 0x00000087008d7202 */ /* 0x000fe40000000f00 */
[----:B------:R-:W-:-:S07]  /*3a60*/  MOV R134, R187 ;  /* 0x000000bb00867202 */ /* 0x000fce0000000f00 */
[----:B------:R-:W-:Y:S05]  /*3a70*/  WARPSYNC.COLLECTIVE R136, `(.L_x_12589) ;  /* 0x0000000088087348 */ /* 0x000fea0003c00000 */
[----:B------:R0:W1:Y:S02]  /*3a80*/  SHFL.DOWN P6, R187, R141, R140, R143 ;  /* 0x0800008c8dbb7389 */ /* 0x00006400000c008f */
[----:B01----:R-:W-:Y:S01]  /*3a90*/  ENDCOLLECTIVE ;  /* 0x000000000000791b */ /* 0x003fe20003800000 */
.L_x_12589:
[----:B------:R-:W-:-:S05]  /*3aa0*/  FADD.FTZ R134, R133, R134 ;  /* 0x0000008685867221 */ /* 0x000fca0000010000 */
[----:B------:R-:W-:Y:S02]  /*3ab0*/  MOV R141, R134 ;  /* 0x00000086008d7202 */ /* 0x000fe40000000f00 */
[----:B------:R-:W-:-:S07]  /*3ac0*/  MOV R186, R187 ;  /* 0x000000bb00ba7202 */ /* 0x000fce0000000f00 */
[----:B------:R-:W-:Y:S05]  /*3ad0*/  WARPSYNC.COLLECTIVE R136, `(.L_x_12590) ;  /* 0x0000000088087348 */ /* 0x000fea0003c00000 */
[----:B------:R0:W1:Y:S02]  /*3ae0*/  SHFL.DOWN P6, R187, R141, R140, R143 ;  /* 0x0800008c8dbb7389 */ /* 0x00006400000c008f */
[----:B01----:R-:W-:Y:S01]  /*3af0*/  ENDCOLLECTIVE ;  /* 0x000000000000791b */ /* 0x003fe20003800000 */
.L_x_12590:
[----:B------:R-:W-:Y:S05]  /*3b00*/  BRA `(.L_x_12591) ;  /* 0xffffffe400407947 */ /* 0x000fea000383ffff */
.L_x_12592:
        /* <DEDUP_REMOVED lines=15> */
.L_x_15322:


//--------------------- .text._ZN10layer_norm13ln_bwd_kernelINS_13Kernel_traitsI6__halfffffjLj7168ELj1ELj1ELj8ELj16ENS_18Kernel_traits_baseILj7168ES2_ffffjLj256EEEEELb0ELb0ELb0ELb1EEEvNS_9BwdParamsE --------------------------
	.section	.text._ZN10layer_norm13ln_bwd_kernelINS_13Kernel_traitsI6__halfffffjLj7168ELj1ELj1ELj8ELj16ENS_18Kernel_traits_baseILj7168ES2_ffffjLj256EEEEELb0ELb0ELb0ELb1EEEvNS_9BwdParamsE,"ax",@progbits
	.align	128
        .global         _ZN10layer_norm13ln_bwd_kernelINS_13Kernel_traitsI6__halfffffjLj7168ELj1ELj1ELj8ELj16ENS_18Kernel_traits_baseILj7168ES2_ffffjLj256EEEEELb0ELb0ELb0ELb1EEEvNS_9BwdParamsE
        .type           _ZN10layer_norm13ln_bwd_kernelINS_13Kernel_traitsI6__halfffffjLj7168ELj1ELj1ELj8ELj16ENS_18Kernel_traits_baseILj7168ES2_ffffjLj256EEEEELb0ELb0ELb0ELb1EEEvNS_9BwdParamsE,@function
        .size           _ZN10layer_norm13ln_bwd_kernelINS_13Kernel_traitsI6__halfffffjLj7168ELj1ELj1ELj8ELj16ENS_18Kernel_traits_baseILj7168ES2_ffffjLj256EEEEELb0ELb0ELb0ELb1EEEvNS_9BwdParamsE,(.L_x_15323 - _ZN10layer_norm13ln_bwd_kernelINS_13Kernel_traitsI6__halfffffjLj7168ELj1ELj1ELj8ELj16ENS_18Kernel_traits_baseILj7168ES2_ffffjLj256EEEEELb0ELb0ELb0ELb1EEEvNS_9BwdParamsE)
        .other          _ZN10layer_norm13ln_bwd_kernelINS_13Kernel_traitsI6__halfffffjLj7168ELj1ELj1ELj8ELj16ENS_18Kernel_traits_baseILj7168ES2_ffffjLj256EEEEELb0ELb0ELb0ELb1EEEvNS_9BwdParamsE,@"STO_CUDA_ENTRY STV_DEFAULT"
_ZN10layer_norm13ln_bwd_kernelINS_13Kernel_traitsI6__halfffffjLj7168ELj1ELj1ELj8ELj16ENS_18Kernel_traits_baseILj7168ES2_ffffjLj256EEEEELb0ELb0ELb0ELb1EEEvNS_9BwdParamsE:
.text._ZN10layer_norm13ln_bwd_kernelINS_13Kernel_traitsI6__halfffffjLj7168ELj1ELj1ELj8ELj16ENS_18Kernel_traits_baseILj7168ES2_ffffjLj256EEEEELb0ELb0ELb0ELb1EEEvNS_9BwdParamsE:
        /* <DEDUP_REMOVED lines=42> */
.L_x_12593:
        /* <DEDUP_REMOVED lines=17> */
[----:B------:R-:W-:Y:S01]  /*03b0*/  ISETP.NE.AND.EX P2, PT, RZ, UR5, PT, P2 ;  /* 0x00000005ff007c0c */ /* 0x000fe2000bf45320 */
[----:B------:R-:W-:Y:S01]  /*03c0*/  HFMA2.MMA R135, -RZ, RZ, 0, 0 ;  /* 0x00000000ff877435 */ /* 0x000fe200000001ff */
[----:B------:R-:W-:Y:S01]  /*03d0*/  MOV R184, RZ ;  /* 0x000000ff00b87202 */ /* 0x000fe20000000f00 */
[----:B------:R-:W-:Y:S01]  /*03e0*/  HFMA2.MMA R31, -RZ, RZ, 0, 0 ;  /* 0x00000000ff1f7435 */ /* 0x000fe200000001ff */
[----:B------:R-:W-:Y:S01]  /*03f0*/  CS2R R176, SRZ ;  /* 0x0000000000b07805 */ /* 0x000fe2000001ff00 */
        /* <DEDUP_REMOVED lines=9> */
[----:B------:R-:W-:-:S02]  /*0490*/  CS2R R156, SRZ ;  /* 0x00000000009c7805 */ /* 0x000fc4000001ff00 */
[----:B------:R-:W-:Y:S02]  /*04a0*/  CS2R R152, SRZ ;  /* 0x0000000000987805 */ /* 0x000fe4000001ff00 */
[----:B------:R-:W-:Y:S02]  /*04b0*/  CS2R R158, SRZ ;  /* 0x00000000009e7805 */ /* 0x000fe4000001ff00 */
[----:B------:R-:W-:Y:S02]  /*04c0*/  MOV R37, RZ ;  /* 0x000000ff00257202 */ /* 0x000fe40000000f00 */
[----:B------:R-:W-:Y:S02]  /*04d0*/  CS2R R154, SRZ ;  /* 0x00000000009a7805 */ /* 0x000fe4000001ff00 */
[----:B------:R-:W-:Y:S02]  /*04e0*/  CS2R R146, SRZ ;  /* 0x0000000000927805 */ /* 0x000fe4000001ff00 */
[----:B------:R-:W-:-:S02]  /*04f0*/  MOV R39, RZ ;  /* 0x000000ff00277202 */ /* 0x000fc40000000f00 */
[----:B------:R-:W-:Y:S02]  /*0500*/  CS2R R150, SRZ ;  /* 0x0000000000967805 */ /* 0x000fe4000001ff00 */
[----:B------:R-:W-:Y:S02]  /*0510*/  CS2R R140, SRZ ;  /* 0x00000000008c7805 */ /* 0x000fe4000001ff00 */
[----:B------:R-:W-:Y:S02]  /*0520*/  MOV R41, RZ ;  /* 0x000000ff00297202 */ /* 0x000fe40000000f00 */
[----:B------:R-:W-:Y:S02]  /*0530*/  CS2R R144, SRZ ;  /* 0x0000000000907805 */ /* 0x000fe4000001ff00 */
[----:B------:R-:W-:Y:S02]  /*0540*/  MOV R43, RZ ;  /* 0x000000ff002b7202 */ /* 0x000fe40000000f00 */
[----:B------:R-:W-:-:S02]  /*0550*/  CS2R R182, SRZ ;  /* 0x0000000000b67805 */ /* 0x000fc4000001ff00 */
[----:B------:R-:W-:Y:S02]  /*0560*/  MOV R6, RZ ;  /* 0x000000ff00067202 */ /* 0x000fe40000000f00 */
[----:B------:R-:W-:Y:S02]  /*0570*/  CS2R R148, SRZ ;  /* 0x0000000000947805 */ /* 0x000fe4000001ff00 */
[----:B0-----:R-:W-:Y:S02]  /*0580*/  MOV R8, RZ ;  /* 0x000000ff00087202 */ /* 0x001fe40000000f00 */
[----:B------:R-:W-:Y:S02]  /*0590*/  CS2R R142, SRZ ;  /* 0x00000000008e7805 */ /* 0x000fe4000001ff00 */
[----:B------:R-:W-:Y:S02]  /*05a0*/  MOV R14, RZ ;  /* 0x000000ff000e7202 */ /* 0x000fe40000000f00 */
[----:B------:R-:W-:-:S02]  /*05b0*/  MOV R139, RZ ;  /* 0x000000ff008b7202 */ /* 0x000fc40000000f00 */
        /* <DEDUP_REMOVED lines=11> */
[----:B------:R-:W-:Y:S01]  /*0670*/  HFMA2.MMA R12, -RZ, RZ, 0, 0 ;  /* 0x00000000ff0c7435 */ /* 0x000fe200000001ff */
[--C-:B-----5:R-:W-:Y:S01]  /*0680*/  SHF.R.U64 R36, R16, 0x10, R17.reuse ;  /* 0x0000001010247819 */ /* 0x120fe20000001211 */
[----:B------:R-:W-:Y:S01]  /*0690*/  HADD2.F32 R15, -RZ, R16.H0_H0 ;  /* 0x20000010ff0f7230 */ /* 0x000fe20000004100 */
[----:B------:R-:W-:Y:S01]  /*06a0*/  SHF.R.U32.HI R38, RZ, 0x10, R17 ;  /* 0x00000010ff267819 */ /* 0x000fe20000011611 */
[----:B------:R-:W-:Y:S01]  /*06b0*/  HFMA2.MMA R16, -RZ, RZ, 0, 0 ;  /* 0x00000000ff107435 */ /* 0x000fe200000001ff */
[--C-:B------:R-:W-:Y:S01]  /*06c0*/  SHF.R.U64 R40, R20, 0x10, R21.reuse ;  /* 0x0000001014287819 */ /* 0x100fe20000001215 */
[----:B------:R-:W-:Y:S01]  /*06d0*/  HFMA2.MMA R10, -RZ, RZ, 0, 0 ;  /* 0x00000000ff0a7435 */ /* 0x000fe200000001ff */
        /* <DEDUP_REMOVED lines=10> */
[----:B------:R-:W-:Y:S01]  /*0780*/  MOV R4, RZ ;  /* 0x000000ff00047202 */ /* 0x000fe20000000f00 */
        /* <DEDUP_REMOVED lines=18> */
.L_x_12603:
[----:B0-----:R-:W0:Y:S01]  /*08b0*/  LDC.64 R192, c[0x0][0x250] ;  /* 0x00009400ffc07b82 */ /* 0x001e220000000a00 */
[----:B------:R-:W-:-:S05]  /*08c0*/  IMAD R76, R2, UR8, RZ ;  /* 0x00000008024c7c24 */ /* 0x000fca000f8e02ff */
[----:B------:R-:W-:Y:S02]  /*08d0*/  SHF.R.S32.HI R77, RZ, 0x1f, R76 ;  /* 0x0000001fff4d7819 */ /* 0x000fe4000001144c */
[----:B------:R-:W1:Y:S02]  /*08e0*/  LDC.64 R124, c[0x0][0x238] ;  /* 0x00008e00ff7c7b82 */ /* 0x000e640000000a00 */
[----:B------:R-:W-:Y:S02]  /*08f0*/  LEA.HI R77, R77, R76, RZ, 0x2 ;  /* 0x0000004c4d4d7211 */ /* 0x000fe400078f10ff */
[----:B------:R-:W-:-:S04]  /*0900*/  LOP3.LUT R76, R0, 0xff, RZ, 0xc0, !PT ;  /* 0x000000ff004c7812 */ /* 0x000fc800078ec0ff */
[----:B------:R-:W2:Y:S01]  /*0910*/  LDC.64 R96, c[0x0][0x258] ;  /* 0x00009600ff607b82 */ /* 0x000ea20000000a00 */
[----:B------:R-:W-:Y:S01]  /*0920*/  LEA.HI.SX32 R209, R77, R76, 0x1e ;  /* 0x0000004c4dd17211 */ /* 0x000fe200078ff2ff */
[----:B0-----:R-:W-:-:S06]  /*0930*/  IMAD.WIDE R192, R2, 0x4, R192 ;  /* 0x0000000402c07825 */ /* 0x001fcc00078e02c0 */
[----:B------:R-:W0:Y:S01]  /*0940*/  LDC.64 R128, c[0x0][0x2b8] ;  /* 0x0000ae00ff807b82 */ /* 0x000e220000000a00 */
[C---:B------:R-:W-:Y:S01]  /*0950*/  IADD3 R207, R209.reuse, 0x100, RZ ;  /* 0x00000100d1cf7810 */ /* 0x040fe20007ffe0ff */
[----:B------:R3:W4:Y:S01]  /*0960*/  LDG.E R192, desc[UR6][R192.64] ;  /* 0x00000006c0c07981 */ /* 0x000722000c1e1900 */
[C---:B-1----:R-:W-:Y:S01]  /*0970*/  IMAD.WIDE.U32 R76, R209.reuse, 0x10, R124 ;  /* 0x00000010d14c7825 */ /* 0x042fe200078e007c */
[----:B------:R-:W-:-:S04]  /*0980*/  IADD3 R205, R209, 0x200, RZ ;  /* 0x00000200d1cd7810 */ /* 0x000fc80007ffe0ff */
[----:B------:R-:W1:Y:S01]  /*0990*/  LDC.64 R162, c[0x0][0x2c8] ;  /* 0x0000b200ffa27b82 */ /* 0x000e620000000a00 */
[----:B------:R-:W4:Y:S01]  /*09a0*/  LDG.E.128 R76, desc[UR6][R76.64] ;  /* 0x000000064c4c7981 */ /* 0x000f22000c1e1d00 */
[----:B--2---:R-:W-:-:S06]  /*09b0*/  IMAD.WIDE R96, R2, 0x4, R96 ;  /* 0x0000000402607825 */ /* 0x004fcc00078e0260 */
[----:B------:R-:W2:Y:S01]  /*09c0*/  @P2 LDC.64 R168, c[0x0][0x270] ;  /* 0x00009c00ffa82b82 */ /* 0x000ea20000000a00 */
[--C-:B------:R-:W-:Y:S01]  /*09d0*/  IMAD.WIDE.U32 R84, R207, 0x10, R124.reuse ;  /* 0x00000010cf547825 */ /* 0x100fe200078e007c */
[----:B------:R-:W4:Y:S01]  /*09e0*/  LDG.E R185, desc[UR6][R96.64] ;  /* 0x0000000660b97981 */ /* 0x000f22000c1e1900 */
[----:B------:R-:W-:Y:S02]  /*09f0*/  IADD3 R203, R209, 0x300, RZ ;  /* 0x00000300d1cb7810 */ /* 0x000fe40007ffe0ff */
[----:B------:R-:W-:Y:S02]  /*0a00*/  IMAD.WIDE.U32 R92, R205, 0x10, R124 ;  /* 0x00000010cd5c7825 */ /* 0x000fe400078e007c */
[----:B------:R-:W4:Y:S02]  /*0a10*/  LDG.E.128 R84, desc[UR6][R84.64] ;  /* 0x0000000654547981 */ /* 0x000f24000c1e1d00 */
[----:B0-----:R-:W-:Y:S02]  /*0a20*/  IMAD.WIDE.U32 R80, R209, 0x10, R128 ;  /* 0x00000010d1507825 */ /* 0x001fe400078e0080 */
[----:B------:R-:W4:Y:S02]  /*0a30*/  LDG.E.128 R92, desc[UR6][R92.64] ;  /* 0x000000065c5c7981 */ /* 0x000f24000c1e1d00 */
[----:B------:R-:W-:-:S02]  /*0a40*/  IMAD.WIDE.U32 R100, R203, 0x10, R124 ;  /* 0x00000010cb647825 */ /* 0x000fc400078e007c */
[----:B------:R-:W4:Y:S04]  /*0a50*/  LDG.E.128 R80, desc[UR6][R80.64] ;  /* 0x0000000650507981 */ /* 0x000f28000c1e1d00 */
[----:B------:R-:W4:Y:S01]  /*0a60*/  LDG.E.128 R100, desc[UR6][R100.64] ;  /* 0x0000000664647981 */ /* 0x000f22000c1e1d00 */
[----:B------:R-:W-:-:S06]  /*0a70*/  IMAD.WIDE.U32 R88, R207, 0x10, R128 ;  /* 0x00000010cf587825 */ /* 0x000fcc00078e0080 */
[----:B------:R-:W4:Y:S01]  /*0a80*/  LDG.E.128 R88, desc[UR6][R88.64] ;  /* 0x0000000658587981 */ /* 0x000f22000c1e1d00 */
[----:B------:R-:W-:-:S06]  /*0a90*/  IMAD.WIDE.U32 R98, R205, 0x10, R128 ;  /* 0x00000010cd627825 */ /* 0x000fcc00078e0080 */
[----:B------:R-:W4:Y:S01]  /*0aa0*/  LDG.E.128 R96, desc[UR6][R98.64] ;  /* 0x0000000662607981 */ /* 0x000f22000c1e1d00 */
[----:B------:R-:W-:Y:S01]  /*0ab0*/  IMAD.WIDE.U32 R104, R203, 0x10, R128 ;  /* 0x00000010cb687825 */ /* 0x000fe200078e0080 */
[----:B------:R-:W-:-:S05]  /*0ac0*/  IADD3 R199, R209, 0x400, RZ ;  /* 0x00000400d1c77810 */ /* 0x000fca0007ffe0ff */
[----:B------:R-:W4:Y:S01]  /*0ad0*/  LDG.E.128 R104, desc[UR6][R104.64] ;  /* 0x0000000668687981 */ /* 0x000f22000c1e1d00 */
[----:B------:R-:W-:-:S04]  /*0ae0*/  IMAD.WIDE.U32 R108, R199, 0x10, R124 ;  /* 0x00000010c76c7825 */ /* 0x000fc800078e007c */
[----:B------:R-:W-:Y:S02]  /*0af0*/  IMAD.WIDE.U32 R112, R199, 0x10, R128 ;  /* 0x00000010c7707825 */ /* 0x000fe400078e0080 */
[----:B------:R-:W4:Y:S01]  /*0b00*/  LDG.E.128 R108, desc[UR6][R108.64] ;  /* 0x000000066c6c7981 */ /* 0x000f22000c1e1d00 */
[----:B------:R-:W-:-:S03]  /*0b10*/  IADD3 R191, R209, 0x500, RZ ;  /* 0x00000500d1bf7810 */ /* 0x000fc60007ffe0ff */
[----:B------:R-:W4:Y:S02]  /*0b20*/  LDG.E.128 R112, desc[UR6][R112.64] ;  /* 0x0000000670707981 */ /* 0x000f24000c1e1d00 */
[----:B------:R-:W-:Y:S01]  /*0b30*/  IMAD.WIDE.U32 R116, R191, 0x10, R124 ;  /* 0x00000010bf747825 */ /* 0x000fe200078e007c */
[----:B---3--:R-:W-:-:S03]  /*0b40*/  IADD3 R193, R209, 0x600, RZ ;  /* 0x00000600d1c17810 */ /* 0x008fc60007ffe0ff */
[----:B------:R-:W-:Y:S02]  /*0b50*/  IMAD.WIDE.U32 R120, R191, 0x10, R128 ;  /* 0x00000010bf787825 */ /* 0x000fe400078e0080 */
[----:B------:R-:W3:Y:S02]  /*0b60*/  LDG.E.128 R116, desc[UR6][R116.64] ;  /* 0x0000000674747981 */ /* 0x000ee4000c1e1d00 */
[C---:B------:R-:W-:Y:S02]  /*0b70*/  IMAD.WIDE.U32 R124, R193.reuse, 0x10, R124 ;  /* 0x00000010c17c7825 */ /* 0x040fe400078e007c */
[----:B------:R-:W3:Y:S02]  /*0b80*/  LDG.E.128 R120, desc[UR6][R120.64] ;  /* 0x0000000678787981 */ /* 0x000ee4000c1e1d00 */
[----:B------:R-:W-:Y:S02]  /*0b90*/  IMAD.WIDE.U32 R128, R193, 0x10, R128 ;  /* 0x00000010c1807825 */ /* 0x000fe400078e0080 */
[----:B------:R-:W3:Y:S04]  /*0ba0*/  LDG.E.128 R124, desc[UR6][R124.64] ;  /* 0x000000067c7c7981 */ /* 0x000ee8000c1e1d00 */
[----:B------:R-:W3:Y:S01]  /*0bb0*/  LDG.E.128 R128, desc[UR6][R128.64] ;  /* 0x0000000680807981 */ /* 0x000ee2000c1e1d00 */
[----:B-1----:R-:W-:-:S04]  /*0bc0*/  ISETP.NE.U32.AND P0, PT, R162, RZ, PT ;  /* 0x000000ffa200720c */ /* 0x002fc80003f05070 */
[----:B------:R-:W-:Y:S02]  /*0bd0*/  ISETP.NE.AND.EX P0, PT, R163, RZ, PT, P0 ;  /* 0x000000ffa300720c */ /* 0x000fe40003f05300 */
[----:B------:R-:W-:Y:S02]  /*0be0*/  SHF.R.S32.HI R198, RZ, 0x1f, R2 ;  /* 0x0000001fffc67819 */ /* 0x000fe40000011402 */
[----:B--2---:R-:W-:-:S09]  /*0bf0*/  @P2 LEA R200, P1, R2, R168, 0x2 ;  /* 0x000000a802c82211 */ /* 0x004fd200078210ff */
[----:B------:R-:W0:Y:S08]  /*0c00*/  @P0 LDC.64 R174, c[0x0][0x2c8] ;  /* 0x0000b200ffae0b82 */ /* 0x000e300000000a00 */
[----:B------:R-:W1:Y:S01]  /*0c10*/  @P0 LDC.64 R172, c[0x0][0x2c8] ;  /* 0x0000b200ffac0b82 */ /* 0x000e620000000a00 */
[----:B------:R-:W-:-:S07]  /*0c20*/  @P2 LEA.HI.X R201, R2, R169, R198, 0x2, P1 ;  /* 0x000000a902c92211 */ /* 0x000fce00008f14c6 */
[----:B------:R-:W2:Y:S01]  /*0c30*/  @P0 LDC.64 R188, c[0x0][0x2c8] ;  /* 0x0000b200ffbc0b82 */ /* 0x000ea20000000a00 */
[----:B------:R-:W-:-:S07]  /*0c40*/  ISETP.NE.AND P1, PT, RZ, UR9, PT ;  /* 0x00000009ff007c0c */ /* 0x000fce000bf25270 */
[----:B------:R-:W2:Y:S08]  /*0c50*/  @P0 LDC.64 R196, c[0x0][0x2c8] ;  /* 0x0000b200ffc40b82 */ /* 0x000eb00000000a00 */
[----:B------:R-:W2:Y:S01]  /*0c60*/  @P0 LDC.64 R170, c[0x0][0x2c8] ;  /* 0x0000b200ffaa0b82 */ /* 0x000ea20000000a00 */
[----:B0-----:R-:W-:-:S07]  /*0c70*/  @P0 IMAD.WIDE.U32 R174, R193, 0x10, R174 ;  /* 0x00000010c1ae0825 */ /* 0x001fce00078e00ae */
[----:B------:R-:W0:Y:S01]  /*0c80*/  @P0 LDC.64 R186, c[0x0][0x2c8] ;  /* 0x0000b200ffba0b82 */ /* 0x000e220000000a00 */
[----:B-1----:R-:W-:Y:S01]  /*0c90*/  @P0 IMAD.WIDE.U32 R172, R191, 0x10, R172 ;  /* 0x00000010bfac0825 */ /* 0x002fe200078e00ac */
[----:B------:R-:W5:Y:S03]  /*0ca0*/  @P0 LDG.E.128 R68, desc[UR6][R174.64] ;  /* 0x00000006ae440981 */ /* 0x000f66000c1e1d00 */
[----:B--2---:R-:W-:Y:S01]  /*0cb0*/  @P0 IMAD.WIDE.U32 R188, R205, 0x10, R188 ;  /* 0x00000010cdbc0825 */ /* 0x004fe200078e00bc */
[----:B------:R1:W5:Y:S02]  /*0cc0*/  @P0 LDG.E.128 R64, desc[UR6][R172.64] ;  /* 0x00000006ac400981 */ /* 0x000364000c1e1d00 */
[----:B------:R-:W2:Y:S01]  /*0cd0*/  @P0 LDC.64 R194, c[0x0][0x2c8] ;  /* 0x0000b200ffc20b82 */ /* 0x000ea20000000a00 */
[----:B------:R-:W-:Y:S01]  /*0ce0*/  @P0 IMAD.WIDE.U32 R196, R209, 0x10, R196 ;  /* 0x00000010d1c40825 */ /* 0x000fe200078e00c4 */
[----:B------:R1:W5:Y:S04]  /*0cf0*/  @P0 LDG.E.128 R52, desc[UR6][R188.64] ;  /* 0x00000006bc340981 */ /* 0x000368000c1e1d00 */
[----:B------:R1:W5:Y:S01]  /*0d00*/  @P0 LDG.E.128 R44, desc[UR6][R196.64] ;  /* 0x00000006c42c0981 */ /* 0x000362000c1e1d00 */
[----:B------:R-:W-:-:S05]  /*0d10*/  @P0 IMAD.WIDE.U32 R170, R199, 0x10, R170 ;  /* 0x00000010c7aa0825 */ /* 0x000fca00078e00aa */
[----:B------:R1:W5:Y:S01]  /*0d20*/  @P0 LDG.E.128 R60, desc[UR6][R170.64] ;  /* 0x00000006aa3c0981 */ /* 0x000362000c1e1d00 */
[----:B0-----:R-:W-:-:S05]  /*0d30*/  @P0 IMAD.WIDE.U32 R186, R203, 0x10, R186 ;  /* 0x00000010cbba0825 */ /* 0x001fca00078e00ba */
[----:B------:R0:W5:Y:S01]  /*0d40*/  @P0 LDG.E.128 R56, desc[UR6][R186.64] ;  /* 0x00000006ba380981 */ /* 0x000162000c1e1d00 */
[----:B--2---:R-:W-:Y:S01]  /*0d50*/  @P0 IMAD.WIDE.U32 R194, R207, 0x10, R194 ;  /* 0x00000010cfc20825 */ /* 0x004fe200078e00c2 */
[----:B------:R-:W-:-:S04]  /*0d60*/  MOV R168, 0x3f800000 ;  /* 0x3f80000000a87802 */ /* 0x000fc80000000f00 */
[----:B------:R2:W5:Y:S04]  /*0d70*/  @P0 LDG.E.128 R48, desc[UR6][R194.64] ;  /* 0x00000006c2300981 */ /* 0x000568000c1e1d00 */
[----:B------:R2:W5:Y:S01]  /*0d80*/  @P2 LDG.E R168, desc[UR6][R200.64] ;  /* 0x00000006c8a82981 */ /* 0x000562000c1e1900 */
[----:B----4-:R-:W-:-:S05]  /*0d90*/  FSEL R204, R192, RZ, !P1 ;  /* 0x000000ffc0cc7208 */ /* 0x010fca0004800000 */
[C---:B------:R-:W-:Y:S01]  /*0da0*/  FADD.FTZ R76, -R204.reuse, R76 ;  /* 0x0000004ccc4c7221 */ /* 0x040fe20000010100 */
[----:B------:R-:W-:-:S03]  /*0db0*/  FADD.FTZ R78, -R204, R78 ;  /* 0x0000004ecc4e7221 */ /* 0x000fc60000010100 */
[C---:B------:R-:W-:Y:S01]  /*0dc0*/  FMUL.FTZ R169, R185.reuse, R76 ;  /* 0x0000004cb9a97220 */ /* 0x040fe20000410000 */
[----:B------:R-:W-:Y:S01]  /*0dd0*/  FADD.FTZ R76, -R204, R79 ;  /* 0x0000004fcc4c7221 */ /* 0x000fe20000010100 */
[----:B-1----:R-:W-:-:S03]  /*0de0*/  FMUL.FTZ R173, R185, R78 ;  /* 0x0000004eb9ad7220 */ /* 0x002fc60000410000 */
[----:B------:R-:W-:Y:S01]  /*0df0*/  FMUL.FTZ R175, R185, R76 ;  /* 0x0000004cb9af7220 */ /* 0x000fe20000410000 */
[C---:B------:R-:W-:Y:S01]  /*0e00*/  FADD.FTZ R76, -R204.reuse, R85 ;  /* 0x00000055cc4c7221 */ /* 0x040fe20000010100 */
[----:B------:R-:W-:-:S03]  /*0e10*/  FADD.FTZ R78, -R204, R87 ;  /* 0x00000057cc4e7221 */ /* 0x000fc60000010100 */
[C---:B------:R-:W-:Y:S01]  /*0e20*/  FMUL.FTZ R189, R185.reuse, R76 ;  /* 0x0000004cb9bd7220 */ /* 0x040fe20000410000 */
[C---:B------:R-:W-:Y:S01]  /*0e30*/  FADD.FTZ R76, -R204.reuse, R93 ;  /* 0x0000005dcc4c7221 */ /* 0x040fe20000010100 */
[----:B------:R-:W-:Y:S01]  /*0e40*/  FMUL.FTZ R197, R185, R78 ;  /* 0x0000004eb9c57220 */ /* 0x000fe20000410000 */
[C---:B------:R-:W-:Y:S01]  /*0e50*/  FADD.FTZ R78, -R204.reuse, R95 ;  /* 0x0000005fcc4e7221 */ /* 0x040fe20000010100 */
[----:B------:R-:W-:Y:S01]  /*0e60*/  FMUL.FTZ R170, R3, R80 ;  /* 0x0000005003aa7220 */ /* 0x000fe20000410000 */
[C---:B------:R-:W-:Y:S01]  /*0e70*/  FMUL.FTZ R213, R185.reuse, R76 ;  /* 0x0000004cb9d57220 */ /* 0x040fe20000410000 */
[C---:B------:R-:W-:Y:S01]  /*0e80*/  FADD.FTZ R192, -R204.reuse, R77 ;  /* 0x0000004dccc07221 */ /* 0x040fe20000010100 */
[C---:B------:R-:W-:Y:S01]  /*0e90*/  FADD.FTZ R76, -R204.reuse, R101 ;  /* 0x00000065cc4c7221 */ /* 0x040fe20000010100 */
[C---:B------:R-:W-:Y:S01]  /*0ea0*/  FMUL.FTZ R215, R185.reuse, R78 ;  /* 0x0000004eb9d77220 */ /* 0x040fe20000410000 */
[----:B------:R-:W-:Y:S01]  /*0eb0*/  FADD.FTZ R78, -R204, R103 ;  /* 0x00000067cc4e7221 */ /* 0x000fe20000010100 */
[----:B------:R-:W-:Y:S01]  /*0ec0*/  FMUL.FTZ R172, R24, R81 ;  /* 0x0000005118ac7220 */ /* 0x000fe20000410000 */
[C---:B------:R-:W-:Y:S01]  /*0ed0*/  FMUL.FTZ R103, R185.reuse, R76 ;  /* 0x0000004cb9677220 */ /* 0x040fe20000410000 */
[----:B------:R-:W-:Y:S01]  /*0ee0*/  FADD.FTZ R77, RZ, R170 ;  /* 0x000000aaff4d7221 */ /* 0x000fe20000010000 */
[----:B------:R-:W-:Y:S01]  /*0ef0*/  FMUL.FTZ R171, R185, R192 ;  /* 0x000000c0b9ab7220 */ /* 0x000fe20000410000 */
[----:B------:R-:W-:Y:S01]  /*0f00*/  FFMA.FTZ R76, R169, R170, RZ ;  /* 0x000000aaa94c7223 */ /* 0x000fe200000100ff */
[----:B------:R-:W-:Y:S01]  /*0f10*/  FMUL.FTZ R174, R5, R82 ;  /* 0x0000005205ae7220 */ /* 0x000fe20000410000 */
[----:B------:R-:W-:-:S02]  /*0f20*/  FADD.FTZ R77, R77, R172 ;  /* 0x000000ac4d4d7221 */ /* 0x000fc40000010000 */
[----:B------:R-:W-:Y:S01]  /*0f30*/  FFMA.FTZ R76, R171, R172, R76 ;  /* 0x000000acab4c7223 */ /* 0x000fe2000001004c */
[----:B0-----:R-:W-:Y:S01]  /*0f40*/  FMUL.FTZ R186, R26, R83 ;  /* 0x000000531aba7220 */ /* 0x001fe20000410000 */
[----:B------:R-:W-:Y:S01]  /*0f50*/  FADD.FTZ R77, R77, R174 ;  /* 0x000000ae4d4d7221 */ /* 0x000fe20000010000 */
[----:B------:R-:W-:Y:S01]  /*0f60*/  FADD.FTZ R84, -R204, R84 ;  /* 0x00000054cc547221 */ /* 0x000fe20000010100 */
[----:B------:R-:W-:Y:S01]  /*0f70*/  FFMA.FTZ R76, R173, R174, R76 ;  /* 0x000000aead4c7223 */ /* 0x000fe2000001004c */
[----:B------:R-:W-:Y:S01]  /*0f80*/  FMUL.FTZ R188, R7, R88 ;  /* 0x0000005807bc7220 */ /* 0x000fe20000410000 */
[----:B------:R-:W-:Y:S01]  /*0f90*/  FADD.FTZ R77, R77, R186 ;  /* 0x000000ba4d4d7221 */ /* 0x000fe20000010000 */
[----:B------:R-:W-:Y:S01]  /*0fa0*/  FMUL.FTZ R187, R185, R84 ;  /* 0x00000054b9bb7220 */ /* 0x000fe20000410000 */
[----:B------:R-:W-:Y:S01]  /*0fb0*/  FFMA.FTZ R76, R175, R186, R76 ;  /* 0x000000baaf4c7223 */ /* 0x000fe2000001004c */
[----:B------:R-:W-:Y:S01]  /*0fc0*/  FMUL.FTZ R192, R28, R89 ;  /* 0x000000591cc07220 */ /* 0x000fe20000410000 */
[----:B------:R-:W-:Y:S01]  /*0fd0*/  FADD.FTZ R77, R77, R188 ;  /* 0x000000bc4d4d7221 */ /* 0x000fe20000010000 */
[----:B------:R-:W-:Y:S01]  /*0fe0*/  FADD.FTZ R86, -R204, R86 ;  /* 0x00000056cc567221 */ /* 0x000fe20000010100 */
[----:B------:R-:W-:Y:S01]  /*0ff0*/  FFMA.FTZ R76, R187, R188, R76 ;  /* 0x000000bcbb4c7223 */ /* 0x000fe2000001004c */
[----:B--2---:R-:W-:Y:S01]  /*1000*/  FMUL.FTZ R194, R9, R90 ;  /* 0x0000005a09c27220 */ /* 0x004fe20000410000 */
[----:B------:R-:W-:Y:S01]  /*1010*/  FADD.FTZ R77, R77, R192 ;  /* 0x000000c04d4d7221 */ /* 0x000fe20000010000 */
[----:B------:R-:W-:Y:S01]  /*1020*/  FMUL.FTZ R195, R185, R86 ;  /* 0x00000056b9c37220 */ /* 0x000fe20000410000 */
[----:B------:R-:W-:Y:S01]  /*1030*/  FFMA.FTZ R76, R189, R192, R76 ;  /* 0x000000c0bd4c7223 */ /* 0x000fe2000001004c */
        /* <DEDUP_REMOVED lines=10> */
[C---:B------:R-:W-:Y:S01]  /*10e0*/  FADD.FTZ R94, -R204.reuse, R94 ;  /* 0x0000005ecc5e7221 */ /* 0x040fe20000010100 */
[----:B------:R-:W-:Y:S01]  /*10f0*/  FFMA.FTZ R76, R201, R200, R76 ;  /* 0x000000c8c94c7223 */ /* 0x000fe2000001004c */
[----:B------:R-:W-:Y:S01]  /*1100*/  FADD.FTZ R100, -R204, R100 ;  /* 0x00000064cc647221 */ /* 0x000fe20000010100 */
        /* <DEDUP_REMOVED lines=8> */
[----:B------:R-:W-:Y:S01]  /*1190*/  FADD.FTZ R102, -R204, R102 ;  /* 0x00000066cc667221 */ /* 0x000fe20000010100 */
[C---:B------:R-:W-:Y:S01]  /*11a0*/  FADD.FTZ R37, R104.reuse, R37 ;  /* 0x0000002568257221 */ /* 0x040fe20000010000 */
[----:B------:R-:W-:Y:S01]  /*11b0*/  FFMA.FTZ R151, R104, R217, R151 ;  /* 0x000000d968977223 */ /* 0x000fe20000010097 */
[----:B------:R-:W-:Y:S01]  /*11c0*/  FMUL.FTZ R104, R15, R104 ;  /* 0x000000680f687220 */ /* 0x000fe20000410000 */
[----:B------:R-:W-:Y:S01]  /*11d0*/  FADD.FTZ R77, R77, R206 ;  /* 0x000000ce4d4d7221 */ /* 0x000fe20000010000 */
[----:B------:R-:W-:Y:S01]  /*11e0*/  FFMA.FTZ R76, R215, R206, R76 ;  /* 0x000000ced74c7223 */ /* 0x000fe2000001004c */
[----:B------:R-:W-:Y:S01]  /*11f0*/  FMUL.FTZ R219, R185, R102 ;  /* 0x00000066b9db7220 */ /* 0x000fe20000410000 */
[----:B------:R-:W-:Y:S01]  /*1200*/  FMUL.FTZ R102, R36, R105 ;  /* 0x0000006924667220 */ /* 0x000fe20000410000 */
[----:B------:R-:W-:Y:S01]  /*1210*/  FADD.FTZ R77, R77, R104 ;  /* 0x000000684d4d7221 */ /* 0x000fe20000010000 */
[C---:B------:R-:W-:Y:S01]  /*1220*/  FADD.FTZ R154, R105.reuse, R154 ;  /* 0x0000009a699a7221 */ /* 0x040fe20000010000 */
[----:B------:R-:W-:Y:S01]  /*1230*/  FFMA.FTZ R156, R105, R103, R156 ;  /* 0x00000067699c7223 */ /* 0x000fe2000001009c */
[----:B------:R-:W-:Y:S01]  /*1240*/  FFMA.FTZ R76, R217, R104, R76 ;  /* 0x00000068d94c7223 */ /* 0x000fe2000001004c */
[----:B------:R-:W-:Y:S01]  /*1250*/  FMUL.FTZ R105, R185, R78 ;  /* 0x0000004eb9697220 */ /* 0x000fe20000410000 */
[C---:B------:R-:W-:Y:S01]  /*1260*/  FADD.FTZ R153, R106.reuse, R153 ;  /* 0x000000996a997221 */ /* 0x040fe20000010000 */
[----:B------:R-:W-:Y:S01]  /*1270*/  FFMA.FTZ R155, R106, R219, R155 ;  /* 0x000000db6a9b7223 */ /* 0x000fe2000001009b */
[----:B------:R-:W-:Y:S01]  /*1280*/  FADD.FTZ R108, -R204, R108 ;  /* 0x0000006ccc6c7221 */ /* 0x000fe20000010100 */
[----:B------:R-:W-:Y:S01]  /*1290*/  FMUL.FTZ R106, R17, R106 ;  /* 0x0000006a116a7220 */ /* 0x000fe20000410000 */
[----:B------:R-:W-:Y:S01]  /*12a0*/  FADD.FTZ R77, R77, R102 ;  /* 0x000000664d4d7221 */ /* 0x000fe20000010000 */
[----:B------:R-:W-:Y:S01]  /*12b0*/  FFMA.FTZ R76, R103, R102, R76 ;  /* 0x00000066674c7223 */ /* 0x000fe2000001004c */
[C---:B------:R-:W-:Y:S01]  /*12c0*/  FADD.FTZ R158, R107.reuse, R158 ;  /* 0x0000009e6b9e7221 */ /* 0x040fe20000010000 */
        /* <DEDUP_REMOVED lines=10> */
[C---:B------:R-:W-:Y:S01]  /*1370*/  FADD.FTZ R43, R80.reuse, R43 ;  /* 0x0000002b502b7221 */ /* 0x040fe20000010000 */
[----:B------:R-:W-:Y:S01]  /*1380*/  FFMA.FTZ R133, R80, R169, R133 ;  /* 0x000000a950857223 */ /* 0x000fe20000010085 */
[C---:B------:R-:W-:Y:S01]  /*1390*/  FADD.FTZ R78, -R204.reuse, R109 ;  /* 0x0000006dcc4e7221 */ /* 0x040fe20000010100 */
[----:B------:R-:W-:Y:S01]  /*13a0*/  FFMA.FTZ R76, R105, R208, R76 ;  /* 0x000000d0694c7223 */ /* 0x000fe2000001004c */
[----:B------:R-:W-:Y:S01]  /*13b0*/  FADD.FTZ R80, -R204, R111 ;  /* 0x0000006fcc507221 */ /* 0x000fe20000010100 */
[----:B------:R-:W-:Y:S01]  /*13c0*/  FMUL.FTZ R111, R185, R110 ;  /* 0x0000006eb96f7220 */ /* 0x000fe20000410000 */
[----:B------:R-:W-:Y:S01]  /*13d0*/  FMUL.FTZ R108, R40, R113 ;  /* 0x00000071286c7220 */ /* 0x000fe20000410000 */
[----:B------:R-:W-:Y:S01]  /*13e0*/  FADD.FTZ R77, R77, R112 ;  /* 0x000000704d4d7221 */ /* 0x000fe20000010000 */
[----:B------:R-:W-:Y:S01]  /*13f0*/  FMUL.FTZ R109, R185, R78 ;  /* 0x0000004eb96d7220 */ /* 0x000fe20000410000 */
[----:B------:R-:W-:Y:S01]  /*1400*/  FFMA.FTZ R76, R107, R112, R76 ;  /* 0x000000706b4c7223 */ /* 0x000fe2000001004c */
[C---:B------:R-:W-:Y:S01]  /*1410*/  FADD.FTZ R161, R114.reuse, R161 ;  /* 0x000000a172a17221 */ /* 0x040fe20000010000 */
[----:B------:R-:W-:Y:S01]  /*1420*/  FFMA.FTZ R35, R114, R111, R35 ;  /* 0x0000006f72237223 */ /* 0x000fe20000010023 */
[----:B------:R-:W-:Y:S01]  /*1430*/  FMUL.FTZ R114, R21, R114 ;  /* 0x0000007215727220 */ /* 0x000fe20000410000 */
[----:B------:R-:W-:Y:S01]  /*1440*/  FADD.FTZ R77, R77, R108 ;  /* 0x0000006c4d4d7221 */ /* 0x000fe20000010000 */
[----:B------:R-:W-:Y:S01]  /*1450*/  FFMA.FTZ R76, R109, R108, R76 ;  /* 0x0000006c6d4c7223 */ /* 0x000fe2000001004c */
[----:B---3--:R-:W-:Y:S01]  /*1460*/  FADD.FTZ R94, -R204, R117 ;  /* 0x00000075cc5e7221 */ /* 0x008fe20000010100 */
[C---:B------:R-:W-:Y:S01]  /*1470*/  FADD.FTZ R22, R113.reuse, R22 ;  /* 0x0000001671167221 */ /* 0x040fe20000010000 */
[----:B------:R-:W-:Y:S01]  /*1480*/  FFMA.FTZ R160, R113, R109, R160 ;  /* 0x0000006d71a07223 */ /* 0x000fe200000100a0 */
[----:B------:R-:W-:Y:S01]  /*1490*/  FMUL.FTZ R110, R42, R115 ;  /* 0x000000732a6e7220 */ /* 0x000fe20000410000 */
[----:B------:R-:W-:Y:S01]  /*14a0*/  FADD.FTZ R77, R77, R114 ;  /* 0x000000724d4d7221 */ /* 0x000fe20000010000 */
[----:B------:R-:W-:Y:S01]  /*14b0*/  FMUL.FTZ R113, R185, R80 ;  /* 0x00000050b9717220 */ /* 0x000fe20000410000 */
        /* <DEDUP_REMOVED lines=10> */
[----:B------:R-:W-:Y:S01]  /*1560*/  FADD.FTZ R96, -R204, R119 ;  /* 0x00000077cc607221 */ /* 0x000fe20000010100 */
[C---:B------:R-:W-:Y:S01]  /*1570*/  FADD.FTZ R164, R121.reuse, R164 ;  /* 0x000000a479a47221 */ /* 0x040fe20000010000 */
[----:B------:R-:W-:Y:S01]  /*1580*/  FFMA.FTZ R6, R121, R94, R6 ;  /* 0x0000005e79067223 */ /* 0x000fe20000010006 */
[C---:B------:R-:W-:Y:S01]  /*1590*/  FMUL.FTZ R95, R185.reuse, R118 ;  /* 0x00000076b95f7220 */ /* 0x040fe20000410000 */
[----:B------:R-:W-:Y:S01]  /*15a0*/  FMUL.FTZ R121, R132, R121 ;  /* 0x0000007984797220 */ /* 0x000fe20000410000 */
[----:B------:R-:W-:Y:S01]  /*15b0*/  FADD.FTZ R76, R78, R93 ;  /* 0x0000005d4e4c7221 */ /* 0x000fe20000010000 */
[----:B------:R-:W-:Y:S01]  /*15c0*/  FFMA.FTZ R77, R92, R93, R77 ;  /* 0x0000005d5c4d7223 */ /* 0x000fe2000001004d */
[C---:B------:R-:W-:Y:S01]  /*15d0*/  FADD.FTZ R167, R122.reuse, R167 ;  /* 0x000000a77aa77221 */ /* 0x040fe20000010000 */
[----:B------:R-:W-:Y:S01]  /*15e0*/  FFMA.FTZ R31, R122, R95, R31 ;  /* 0x0000005f7a1f7223 */ /* 0x000fe2000001001f */
[----:B------:R-:W-:Y:S01]  /*15f0*/  FMUL.FTZ R96, R185, R96 ;  /* 0x00000060b9607220 */ /* 0x000fe20000410000 */
[----:B------:R-:W-:Y:S01]  /*1600*/  FADD.FTZ R124, -R204, R124 ;  /* 0x0000007ccc7c7221 */ /* 0x000fe20000010100 */
[----:B------:R-:W-:Y:S01]  /*1610*/  FMUL.FTZ R122, R25, R122 ;  /* 0x0000007a197a7220 */ /* 0x000fe20000410000 */
[----:B------:R-:W-:Y:S01]  /*1620*/  FADD.FTZ R79, R76, R121 ;  /* 0x000000794c4f7221 */ /* 0x000fe20000010000 */
[----:B------:R-:W-:Y:S01]  /*1630*/  FFMA.FTZ R76, R94, R121, R77 ;  /* 0x000000795e4c7223 */ /* 0x000fe2000001004d */
[C---:B------:R-:W-:Y:S01]  /*1640*/  FADD.FTZ R150, R97.reuse, R150 ;  /* 0x0000009661967221 */ /* 0x040fe20000010000 */
[----:B------:R-:W-:Y:S01]  /*1650*/  FFMA.FTZ R152, R97, R213, R152 ;  /* 0x000000d561987223 */ /* 0x000fe20000010098 */
[C---:B------:R-:W-:Y:S01]  /*1660*/  FADD.FTZ R147, R98.reuse, R147 ;  /* 0x0000009362937221 */ /* 0x040fe20000010000 */
[----:B------:R-:W-:Y:S01]  /*1670*/  FFMA.FTZ R149, R98, R211, R149 ;  /* 0x000000d362957223 */ /* 0x000fe20000010095 */
[C---:B------:R-:W-:Y:S01]  /*1680*/  FADD.FTZ R176, R123.reuse, R176 ;  /* 0x000000b07bb07221 */ /* 0x040fe20000010000 */
[----:B------:R-:W-:Y:S01]  /*1690*/  FFMA.FTZ R4, R123, R96, R4 ;  /* 0x000000607b047223 */ /* 0x000fe20000010004 */
[----:B------:R-:W-:Y:S01]  /*16a0*/  FADD.FTZ R98, -R204, R125 ;  /* 0x0000007dcc627221 */ /* 0x000fe20000010100 */
[----:B------:R-:W-:Y:S01]  /*16b0*/  FMUL.FTZ R97, R185, R124 ;  /* 0x0000007cb9617220 */ /* 0x000fe20000410000 */
        /* <DEDUP_REMOVED lines=14> */
[----:B------:R-:W-:Y:S01]  /*17a0*/  FMUL.FTZ R129, R136, R129 ;  /* 0x0000008188817220 */ /* 0x000fe20000410000 */
[----:B------:R-:W-:Y:S01]  /*17b0*/  FMUL.FTZ R99, R185, R126 ;  /* 0x0000007eb9637220 */ /* 0x000fe20000410000 */
[----:B------:R-:W-:Y:S01]  /*17c0*/  FADD.FTZ R76, R79, R128 ;  /* 0x000000804f4c7221 */ /* 0x000fe20000010000 */
[----:B------:R-:W-:Y:S01]  /*17d0*/  FFMA.FTZ R77, R97, R128, R78 ;  /* 0x00000080614d7223 */ /* 0x000fe2000001004e */
[C---:B------:R-:W-:Y:S01]  /*17e0*/  FADD.FTZ R181, R130.reuse, R181 ;  /* 0x000000b582b57221 */ /* 0x040fe20000010000 */
[----:B------:R-:W-:Y:S01]  /*17f0*/  FFMA.FTZ R183, R130, R99, R183 ;  /* 0x0000006382b77223 */ /* 0x000fe200000100b7 */
[----:B------:R-:W-:Y:S01]  /*1800*/  FADD.FTZ R79, R76, R129 ;  /* 0x000000814c4f7221 */ /* 0x000fe20000010000 */
[----:B------:R-:W-:Y:S01]  /*1810*/  FADD.FTZ R204, -R204, R127 ;  /* 0x0000007fcccc7221 */ /* 0x000fe20000010100 */
[----:B------:R-:W-:Y:S01]  /*1820*/  FMUL.FTZ R130, R29, R130 ;  /* 0x000000821d827220 */ /* 0x000fe20000410000 */
[----:B------:R-:W-:Y:S01]  /*1830*/  FFMA.FTZ R76, R98, R129, R77 ;  /* 0x00000081624c7223 */ /* 0x000fe2000001004d */
[----:B------:R-:W-:Y:S01]  /*1840*/  UMOV UR4, 0xffffffff ;  /* 0xffffffff00047882 */ /* 0x000fe20000000000 */
[----:B------:R-:W-:Y:S01]  /*1850*/  FMUL.FTZ R100, R138, R131 ;  /* 0x000000838a647220 */ /* 0x000fe20000410000 */
        /* <DEDUP_REMOVED lines=21> */
[----:B------:R-:W-:Y:S01]  /*19b0*/  LOP3.LUT P0, RZ, R0, 0x1f, RZ, 0xc0, !PT ;  /* 0x0000001f00ff7812 */ /* 0x000fe2000780c0ff */
[C---:B------:R-:W-:Y:S01]  /*19c0*/  FADD.FTZ R184, R131.reuse, R184 ;  /* 0x000000b883b87221 */ /* 0x040fe20000010000 */
[----:B------:R-:W-:Y:S01]  /*19d0*/  FFMA.FTZ R182, R131, R101, R182 ;  /* 0x0000006583b67223 */ /* 0x000fe200000100b6 */
[----:B------:R-:W-:Y:S01]  /*19e0*/  FADD.FTZ R79, R79, R100 ;  /* 0x000000644f4f7221 */ /* 0x000fe20000010000 */
[----:B------:R-:W-:Y:S01]  /*19f0*/  FFMA.FTZ R76, R101, R100, R76 ;  /* 0x00000064654c7223 */ /* 0x000fe2000001004c */
[----:B------:R-:W-:Y:S08]  /*1a00*/  BRA.DIV UR4, `(.L_x_12595) ;  /* 0x0000001604b07947 */ /* 0x000ff0000b800000 */
        /* <DEDUP_REMOVED lines=18> */
.L_x_12614:
[----:B------:R-:W-:Y:S01]  /*1b30*/  LOP3.LUT P4, RZ, R190, 0xff, RZ, 0xc0, !PT ;  /* 0x000000ffbeff7812 */ /* 0x000fe2000788c0ff */
[----:B-1----:R-:W-:Y:S01]  /*1b40*/  FADD.FTZ R76, R79, R76 ;  /* 0x0000004c4f4c7221 */ /* 0x002fe20000010000 */
[----:B--2---:R-:W-:Y:S01]  /*1b50*/  FADD.FTZ R77, R78, R77 ;  /* 0x0000004d4e4d7221 */ /* 0x004fe20000010000 */
[----:B------:R-:W-:Y:S10]  /*1b60*/  @P0 BRA `(.L_x_12596) ;  /* 0x0000000000240947 */ /* 0x000ff40003800000 */
        /* <DEDUP_REMOVED lines=9> */
.L_x_12596:
        /* <DEDUP_REMOVED lines=8> */
[----:B------:R-:W-:Y:S02]  /*1c80*/  @!P4 IADD3 R76, R76, 0x8, RZ ;  /* 0x000000084c4cc810 */ /* 0x000fe40007ffe0ff */
[----:B------:R-:W-:-:S04]  /*1c90*/  ISETP.NE.U32.AND P3, PT, RZ, UR12, PT ;  /* 0x0000000cff007c0c */ /* 0x000fc8000bf65070 */
[----:B------:R-:W-:Y:S01]  /*1ca0*/  ISETP.NE.AND.EX P3, PT, RZ, UR13, PT, P3 ;  /* 0x0000000dff007c0c */ /* 0x000fe2000bf65330 */
        /* <DEDUP_REMOVED lines=15> */
[----:B------:R-:W-:Y:S02]  /*1da0*/  FADD.FTZ R76, R76, R85 ;  /* 0x000000554c4c7221 */ /* 0x000fe40000010000 */
[----:B------:R-:W0:Y:S01]  /*1db0*/  LDC.64 R84, c[0x0][0x2f8] ;  /* 0x0000be00ff547b82 */ /* 0x000e220000000a00 */
        /* <DEDUP_REMOVED lines=9> */
[----:B------:R-:W-:-:S03]  /*1e50*/  ISETP.NE.U32.AND P1, PT, R162, RZ, PT ;  /* 0x000000ffa200720c */ /* 0x000fc60003f25070 */
[-CC-:B------:R-:W-:Y:S01]  /*1e60*/  FFMA.FTZ R169, R169, R91.reuse, R90.reuse ;  /* 0x0000005ba9a97223 */ /* 0x180fe2000001005a */
[----:B------:R-:W-:Y:S01]  /*1e70*/  ISETP.NE.AND.EX P1, PT, R163, RZ, PT, P1 ;  /* 0x000000ffa300720c */ /* 0x000fe20003f25310 */
[-CC-:B------:R-:W-:Y:S01]  /*1e80*/  FFMA.FTZ R171, R171, R91.reuse, R90.reuse ;  /* 0x0000005babab7223 */ /* 0x180fe2000001005a */
[-CC-:B------:R-:W-:Y:S01]  /*1e90*/  FFMA.FTZ R173, R173, R91.reuse, R90.reuse ;  /* 0x0000005badad7223 */ /* 0x180fe2000001005a */
[-CC-:B------:R-:W-:Y:S01]  /*1ea0*/  FFMA.FTZ R175, R175, R91.reuse, R90.reuse ;  /* 0x0000005bafaf7223 */ /* 0x180fe2000001005a */
[-CC-:B------:R-:W-:Y:S01]  /*1eb0*/  FFMA.FTZ R103, R103, R91.reuse, R90.reuse ;  /* 0x0000005b67677223 */ /* 0x180fe2000001005a */
[----:B------:R-:W-:Y:S01]  /*1ec0*/  FADD.FTZ R170, R170, -R169 ;  /* 0x800000a9aaaa7221 */ /* 0x000fe20000010000 */
        /* <DEDUP_REMOVED lines=23> */
[----:B-----5:R-:W-:Y:S01]  /*2040*/  @P1 FADD.FTZ R186, R47, R186 ;  /* 0x000000ba2fba1221 */ /* 0x020fe20000010000 */
[----:B------:R-:W-:Y:S01]  /*2050*/  @P1 FADD.FTZ R89, R46, R89 ;  /* 0x000000592e591221 */ /* 0x000fe20000010000 */
[----:B------:R-:W-:Y:S01]  /*2060*/  @P1 FADD.FTZ R172, R45, R172 ;  /* 0x000000ac2dac1221 */ /* 0x000fe20000010000 */
[----:B------:R-:W-:Y:S01]  /*2070*/  @P1 FADD.FTZ R103, R44, R103 ;  /* 0x000000672c671221 */ /* 0x000fe20000010000 */
[----:B------:R-:W-:Y:S01]  /*2080*/  FADD.FTZ R188, R188, -R187 ;  /* 0x800000bbbcbc7221 */ /* 0x000fe20000010000 */
        /* <DEDUP_REMOVED lines=14> */
[----:B0-----:R-:W-:-:S04]  /*2170*/  IMAD.WIDE.U32 R86, R209, 0x10, R84 ;  /* 0x00000010d1567825 */ /* 0x001fc800078e0054 */
[-C--:B------:R-:W-:Y:S01]  /*2180*/  FMUL.FTZ R79, R186, R168.reuse ;  /* 0x000000a8ba4f7220 */ /* 0x080fe20000410000 */
[-C--:B------:R-:W-:Y:S01]  /*2190*/  FMUL.FTZ R78, R89, R168.reuse ;  /* 0x000000a8594e7220 */ /* 0x080fe20000410000 */
[-C--:B------:R-:W-:Y:S01]  /*21a0*/  FMUL.FTZ R77, R172, R168.reuse ;  /* 0x000000a8ac4d7220 */ /* 0x080fe20000410000 */
[----:B------:R-:W-:Y:S01]  /*21b0*/  FMUL.FTZ R76, R103, R168 ;  /* 0x000000a8674c7220 */ /* 0x000fe20000410000 */
[----:B------:R-:W-:Y:S06]  /*21c0*/  @!P0 BRA `(.L_x_12597) ;  /* 0x00000000001c8947 */ /* 0x000fec0003800000 */
[----:B------:R-:W0:Y:S01]  /*21d0*/  LDC.64 R80, c[0x0][0x308] ;  /* 0x0000c200ff507b82 */ /* 0x000e220000000a00 */
[----:B------:R-:W-:Y:S02]  /*21e0*/  SEL R82, R89, R74, P3 ;  /* 0x0000004a59527207 */ /* 0x000fe40001800000 */
[----:B------:R-:W-:Y:S01]  /*21f0*/  SEL R83, R186, R75, P3 ;  /* 0x0000004bba537207 */ /* 0x000fe20001800000 */
[----:B0-----:R-:W-:Y:S01]  /*2200*/  IMAD.WIDE.U32 R88, R209, 0x10, R80 ;  /* 0x00000010d1587825 */ /* 0x001fe200078e0050 */
[----:B------:R-:W-:Y:S02]  /*2210*/  SEL R81, R172, R73, P3 ;  /* 0x00000049ac517207 */ /* 0x000fe40001800000 */
[----:B------:R-:W-:-:S05]  /*2220*/  SEL R80, R103, R72, P3 ;  /* 0x0000004867507207 */ /* 0x000fca0001800000 */
[----:B------:R0:W-:Y:S02]  /*2230*/  STG.E.128 desc[UR6][R88.64], R80 ;  /* 0x0000005058007986 */ /* 0x0001e4000c101d06 */
.L_x_12597:
[----:B------:R1:W-:Y:S01]  /*2240*/  STG.E.128 desc[UR6][R86.64], R76 ;  /* 0x0000004c56007986 */ /* 0x0003e2000c101d06 */
        /* <DEDUP_REMOVED lines=8> */
[----:B------:R-:W-:Y:S06]  /*22d0*/  @!P0 BRA `(.L_x_12598) ;  /* 0x00000000001c8947 */ /* 0x000fec0003800000 */
[----:B0-----:R-:W0:Y:S01]  /*22e0*/  LDC.64 R80, c[0x0][0x308] ;  /* 0x0000c200ff507b82 */ /* 0x001e220000000a00 */
[----:B-1----:R-:W-:Y:S02]  /*22f0*/  SEL R79, R196, R75, P3 ;  /* 0x0000004bc44f7207 */ /* 0x002fe40001800000 */
[----:B------:R-:W-:Y:S02]  /*2300*/  SEL R78, R105, R74, P3 ;  /* 0x0000004a694e7207 */ /* 0x000fe40001800000 */
[----:B------:R-:W-:Y:S02]  /*2310*/  SEL R77, R192, R73, P3 ;  /* 0x00000049c04d7207 */ /* 0x000fe40001800000 */
[----:B------:R-:W-:Y:S01]  /*2320*/  SEL R76, R103, R72, P3 ;  /* 0x00000048674c7207 */ /* 0x000fe20001800000 */
[----:B0-----:R-:W-:-:S05]  /*2330*/  IMAD.WIDE.U32 R80, R207, 0x10, R80 ;  /* 0x00000010cf507825 */ /* 0x001fca00078e0050 */
[----:B------:R2:W-:Y:S02]  /*2340*/  STG.E.128 desc[UR6][R80.64], R76 ;  /* 0x0000004c50007986 */ /* 0x0005e4000c101d06 */
.L_x_12598:
[----:B0-----:R-:W-:-:S04]  /*2350*/  IMAD.WIDE.U32 R88, R207, 0x10, R84 ;  /* 0x00000010cf587825 */ /* 0x001fc800078e0054 */
[-C--:B------:R-:W-:Y:S01]  /*2360*/  FMUL.FTZ R83, R196, R168.reuse ;  /* 0x000000a8c4537220 */ /* 0x080fe20000410000 */
[-C--:B------:R-:W-:Y:S01]  /*2370*/  FMUL.FTZ R82, R105, R168.reuse ;  /* 0x000000a869527220 */ /* 0x080fe20000410000 */
[-C--:B--2---:R-:W-:Y:S01]  /*2380*/  FMUL.FTZ R81, R192, R168.reuse ;  /* 0x000000a8c0517220 */ /* 0x084fe20000410000 */
[----:B------:R-:W-:Y:S01]  /*2390*/  FMUL.FTZ R80, R103, R168 ;  /* 0x000000a867507220 */ /* 0x000fe20000410000 */
[C---:B------:R-:W-:Y:S01]  /*23a0*/  FMUL.FTZ R107, R185.reuse, R200 ;  /* 0x000000c8b96b7220 */ /* 0x040fe20000410000 */
[C---:B------:R-:W-:Y:S01]  /*23b0*/  FMUL.FTZ R198, R185.reuse, R198 ;  /* 0x000000c6b9c67220 */ /* 0x040fe20000410000 */
[C---:B------:R-:W-:Y:S01]  /*23c0*/  FMUL.FTZ R109, R185.reuse, R202 ;  /* 0x000000cab96d7220 */ /* 0x040fe20000410000 */
[----:B------:R-:W-:Y:S01]  /*23d0*/  FMUL.FTZ R206, R185, R206 ;  /* 0x000000ceb9ce7220 */ /* 0x000fe20000410000 */
[----:B------:R0:W-:Y:S01]  /*23e0*/  STG.E.128 desc[UR6][R88.64], R80 ;  /* 0x0000005058007986 */ /* 0x0001e2000c101d06 */
[----:B------:R-:W-:Y:S01]  /*23f0*/  @P1 FADD.FTZ R107, R52, R107 ;  /* 0x0000006b346b1221 */ /* 0x000fe20000010000 */
[----:B------:R-:W-:Y:S01]  /*2400*/  @P1 FADD.FTZ R198, R53, R198 ;  /* 0x000000c635c61221 */ /* 0x000fe20000010000 */
[----:B------:R-:W-:Y:S01]  /*2410*/  @P1 FADD.FTZ R109, R54, R109 ;  /* 0x0000006d366d1221 */ /* 0x000fe20000010000 */
[----:B------:R-:W-:Y:S01]  /*2420*/  @P1 FADD.FTZ R206, R55, R206 ;  /* 0x000000ce37ce1221 */ /* 0x000fe20000010000 */
[----:B-1----:R-:W-:-:S04]  /*2430*/  IMAD.WIDE.U32 R86, R205, 0x10, R84 ;  /* 0x00000010cd567825 */ /* 0x002fc800078e0054 */
[-C--:B------:R-:W-:Y:S01]  /*2440*/  FMUL.FTZ R77, R198, R168.reuse ;  /* 0x000000a8c64d7220 */ /* 0x080fe20000410000 */
[-C--:B------:R-:W-:Y:S01]  /*2450*/  FMUL.FTZ R78, R109, R168.reuse ;  /* 0x000000a86d4e7220 */ /* 0x080fe20000410000 */
[-C--:B------:R-:W-:Y:S01]  /*2460*/  FMUL.FTZ R79, R206, R168.reuse ;  /* 0x000000a8ce4f7220 */ /* 0x080fe20000410000 */
[----:B------:R-:W-:Y:S01]  /*2470*/  FMUL.FTZ R76, R107, R168 ;  /* 0x000000a86b4c7220 */ /* 0x000fe20000410000 */
[----:B------:R-:W-:Y:S06]  /*2480*/  @!P0 BRA `(.L_x_12599) ;  /* 0x00000000001c8947 */ /* 0x000fec0003800000 */
[----:B0-----:R-:W0:Y:S01]  /*2490*/  LDC.64 R80, c[0x0][0x308] ;  /* 0x0000c200ff507b82 */ /* 0x001e220000000a00 */
[----:B------:R-:W-:Y:S02]  /*24a0*/  SEL R83, R206, R75, P3 ;  /* 0x0000004bce537207 */ /* 0x000fe40001800000 */
[----:B------:R-:W-:Y:S01]  /*24b0*/  SEL R82, R109, R74, P3 ;  /* 0x0000004a6d527207 */ /* 0x000fe20001800000 */
[----:B0-----:R-:W-:Y:S01]  /*24c0*/  IMAD.WIDE.U32 R88, R205, 0x10, R80 ;  /* 0x00000010cd587825 */ /* 0x001fe200078e0050 */
[----:B------:R-:W-:Y:S02]  /*24d0*/  SEL R81, R198, R73, P3 ;  /* 0x00000049c6517207 */ /* 0x000fe40001800000 */
[----:B------:R-:W-:-:S05]  /*24e0*/  SEL R80, R107, R72, P3 ;  /* 0x000000486b507207 */ /* 0x000fca0001800000 */
[----:B------:R1:W-:Y:S02]  /*24f0*/  STG.E.128 desc[UR6][R88.64], R80 ;  /* 0x0000005058007986 */ /* 0x0003e4000c101d06 */
.L_x_12599:
        /* <DEDUP_REMOVED lines=10> */
[----:B01----:R-:W0:Y:S01]  /*25a0*/  LDC.64 R80, c[0x0][0x308] ;  /* 0x0000c200ff507b82 */ /* 0x003e220000000a00 */
[----:B--2---:R-:W-:Y:S02]  /*25b0*/  SEL R79, R208, R75, P3 ;  /* 0x0000004bd04f7207 */ /* 0x004fe40001800000 */
[----:B------:R-:W-:Y:S02]  /*25c0*/  SEL R78, R105, R74, P3 ;  /* 0x0000004a694e7207 */ /* 0x000fe40001800000 */
[----:B------:R-:W-:Y:S02]  /*25d0*/  SEL R77, R102, R73, P3 ;  /* 0x00000049664d7207 */ /* 0x000fe40001800000 */
[----:B------:R-:W-:Y:S01]  /*25e0*/  SEL R76, R103, R72, P3 ;  /* 0x00000048674c7207 */ /* 0x000fe20001800000 */
[----:B0-----:R-:W-:-:S05]  /*25f0*/  IMAD.WIDE.U32 R80, R203, 0x10, R80 ;  /* 0x00000010cb507825 */ /* 0x001fca00078e0050 */
[----:B------:R3:W-:Y:S02]  /*2600*/  STG.E.128 desc[UR6][R80.64], R76 ;  /* 0x0000004c50007986 */ /* 0x0007e4000c101d06 */
.L_x_12600:
[----:B01----:R-:W-:-:S04]  /*2610*/  IMAD.WIDE.U32 R88, R203, 0x10, R84 ;  /* 0x00000010cb587825 */ /* 0x003fc800078e0054 */
[-C--:B------:R-:W-:Y:S01]  /*2620*/  FMUL.FTZ R83, R208, R168.reuse ;  /* 0x000000a8d0537220 */ /* 0x080fe20000410000 */
[-C--:B------:R-:W-:Y:S01]  /*2630*/  FMUL.FTZ R82, R105, R168.reuse ;  /* 0x000000a869527220 */ /* 0x080fe20000410000 */
[-C--:B---3--:R-:W-:Y:S01]  /*2640*/  FMUL.FTZ R81, R102, R168.reuse ;  /* 0x000000a866517220 */ /* 0x088fe20000410000 */
        /* <DEDUP_REMOVED lines=10> */
[----:B--2---:R-:W-:-:S04]  /*26f0*/  IMAD.WIDE.U32 R86, R199, 0x10, R84 ;  /* 0x00000010c7567825 */ /* 0x004fc800078e0054 */
        /* <DEDUP_REMOVED lines=12> */
.L_x_12601:
[----:B------:R2:W-:Y:S01]  /*27c0*/  STG.E.128 desc[UR6][R86.64], R76 ;  /* 0x0000004c56007986 */ /* 0x0005e2000c101d06 */
        /* <DEDUP_REMOVED lines=8> */
[C---:B01----:R-:W-:Y:S01]  /*2850*/  FMUL.FTZ R83, R185.reuse, R92 ;  /* 0x0000005cb9537220 */ /* 0x043fe20000410000 */
        /* <DEDUP_REMOVED lines=8> */
[----:B------:R-:W0:Y:S01]  /*28e0*/  LDC.64 R80, c[0x0][0x308] ;  /* 0x0000c200ff507b82 */ /* 0x000e220000000a00 */
[----:B--2---:R-:W-:Y:S02]  /*28f0*/  SEL R79, R96, R75, P3 ;  /* 0x0000004b604f7207 */ /* 0x004fe40001800000 */
[----:B------:R-:W-:Y:S02]  /*2900*/  SEL R78, R93, R74, P3 ;  /* 0x0000004a5d4e7207 */ /* 0x000fe40001800000 */
[----:B------:R-:W-:Y:S02]  /*2910*/  SEL R77, R94, R73, P3 ;  /* 0x000000495e4d7207 */ /* 0x000fe40001800000 */
[----:B------:R-:W-:Y:S01]  /*2920*/  SEL R76, R83, R72, P3 ;  /* 0x00000048534c7207 */ /* 0x000fe20001800000 */
[----:B0-----:R-:W-:-:S05]  /*2930*/  IMAD.WIDE.U32 R80, R191, 0x10, R80 ;  /* 0x00000010bf507825 */ /* 0x001fca00078e0050 */
[----:B------:R0:W-:Y:S02]  /*2940*/  STG.E.128 desc[UR6][R80.64], R76 ;  /* 0x0000004c50007986 */ /* 0x0001e4000c101d06 */
.L_x_12602:
[----:B0-2---:R-:W0:Y:S01]  /*2950*/  @P0 LDC.64 R76, c[0x0][0x308] ;  /* 0x0000c200ff4c0b82 */ /* 0x005e220000000a00 */
        /* <DEDUP_REMOVED lines=16> */
[----:B------:R-:W-:-:S04]  /*2a60*/  IMAD.WIDE.U32 R86, R191, 0x10, R84 ;  /* 0x00000010bf567825 */ /* 0x000fc800078e0054 */
[-C--:B------:R-:W-:Y:S01]  /*2a70*/  FMUL.FTZ R79, R96, R168.reuse ;  /* 0x000000a8604f7220 */ /* 0x080fe20000410000 */
[----:B------:R-:W-:Y:S01]  /*2a80*/  FMUL.FTZ R78, R93, R168 ;  /* 0x000000a85d4e7220 */ /* 0x000fe20000410000 */
[----:B------:R-:W-:Y:S01]  /*2a90*/  SEL R72, R81, R72, P3 ;  /* 0x0000004851487207 */ /* 0x000fe20001800000 */
[----:B------:R-:W-:-:S04]  /*2aa0*/  IMAD.WIDE.U32 R88, R193, 0x10, R84 ;  /* 0x00000010c1587825 */ /* 0x000fc800078e0054 */
[-C--:B------:R-:W-:Y:S01]  /*2ab0*/  FMUL.FTZ R80, R81, R168.reuse ;  /* 0x000000a851507220 */ /* 0x080fe20000410000 */
[C---:B------:R-:W-:Y:S01]  /*2ac0*/  SEL R73, R98.reuse, R73, P3 ;  /* 0x0000004962497207 */ /* 0x040fe20001800000 */
[----:B------:R-:W-:Y:S01]  /*2ad0*/  FMUL.FTZ R81, R98, R168 ;  /* 0x000000a862517220 */ /* 0x000fe20000410000 */
[----:B0-----:R-:W-:-:S04]  /*2ae0*/  @P0 IMAD.WIDE.U32 R84, R193, 0x10, R76 ;  /* 0x00000010c1540825 */ /* 0x001fc800078e004c */
[-C--:B------:R-:W-:Y:S01]  /*2af0*/  FMUL.FTZ R77, R94, R168.reuse ;  /* 0x000000a85e4d7220 */ /* 0x080fe20000410000 */
[----:B------:R-:W-:Y:S01]  /*2b00*/  FMUL.FTZ R76, R83, R168 ;  /* 0x000000a8534c7220 */ /* 0x000fe20000410000 */
[C---:B------:R-:W-:Y:S01]  /*2b10*/  SEL R74, R91.reuse, R74, P3 ;  /* 0x0000004a5b4a7207 */ /* 0x040fe20001800000 */
[-C--:B------:R-:W-:Y:S01]  /*2b20*/  FMUL.FTZ R82, R91, R168.reuse ;  /* 0x000000a85b527220 */ /* 0x080fe20000410000 */
[C---:B------:R-:W-:Y:S01]  /*2b30*/  SEL R75, R100.reuse, R75, P3 ;  /* 0x0000004b644b7207 */ /* 0x040fe20001800000 */
[----:B------:R-:W-:Y:S01]  /*2b40*/  FMUL.FTZ R83, R100, R168 ;  /* 0x000000a864537220 */ /* 0x000fe20000410000 */
[----:B------:R0:W-:Y:S01]  /*2b50*/  STG.E.128 desc[UR6][R86.64], R76 ;  /* 0x0000004c56007986 */ /* 0x0001e2000c101d06 */
[----:B------:R-:W-:Y:S02]  /*2b60*/  IADD3 R2, R2, UR14, RZ ;  /* 0x0000000e02027c10 */ /* 0x000fe4000fffe0ff */
[----:B------:R-:W-:Y:S01]  /*2b70*/  SEL R190, RZ, 0x1, P4 ;  /* 0x00000001ffbe7807 */ /* 0x000fe20002000000 */
[----:B------:R0:W-:Y:S01]  /*2b80*/  @P0 STG.E.128 desc[UR6][R84.64], R72 ;  /* 0x0000004854000986 */ /* 0x0001e2000c101d06 */
[----:B------:R-:W-:-:S03]  /*2b90*/  ISETP.GE.AND P0, PT, R2, UR15, PT ;  /* 0x0000000f02007c0c */ /* 0x000fc6000bf06270 */
[----:B------:R0:W-:Y:S10]  /*2ba0*/  STG.E.128 desc[UR6][R88.64], R80 ;  /* 0x0000005058007986 */ /* 0x0001f4000c101d06 */
        /* <DEDUP_REMOVED lines=57> */
.L_x_12594:
[----:B------:R-:W1:Y:S01]  /*2f40*/  S2UR UR4, SR_CTAID.X ;  /* 0x00000000000479c3 */ /* 0x000e620000002500 */
[----:B------:R-:W-:-:S07]  /*2f50*/  LOP3.LUT R7, R0, 0xff, RZ, 0xc0, !PT ;  /* 0x000000ff00077812 */ /* 0x000fce00078ec0ff */
[----:B------:R-:W2:Y:S08]  /*2f60*/  LDC.64 R2, c[0x0][0x2d0] ;  /* 0x0000b400ff027b82 */ /* 0x000eb00000000a00 */
[----:B------:R-:W3:Y:S01]  /*2f70*/  LDC.64 R4, c[0x0][0x2d8] ;  /* 0x0000b600ff047b82 */ /* 0x000ee20000000a00 */
[----:B-1----:R-:W-:Y:S01]  /*2f80*/  LEA.HI R6, R0, UR4, RZ, 0x18 ;  /* 0x0000000400067c11 */ /* 0x002fe2000f8fc0ff */
        /* <DEDUP_REMOVED lines=20> */
.L_x_12595:
[----:B------:R-:W-:Y:S01]  /*30d0*/  HFMA2.MMA R86, -RZ, RZ, 0, 9.5367431640625e-07 ;  /* 0x00000010ff567435 */ /* 0x000fe200000001ff */
[----:B------:R-:W-:Y:S02]  /*30e0*/  MOV R87, R79 ;  /* 0x0000004f00577202 */ /* 0x000fe40000000f00 */
[----:B------:R-:W-:Y:S02]  /*30f0*/  MOV R89, 0x1f ;  /* 0x0000001f00597802 */ /* 0x000fe40000000f00 */
[----:B------:R-:W-:-:S07]  /*3100*/  MOV R84, 0xffffffff ;  /* 0xffffffff00547802 */ /* 0x000fce0000000f00 */
[----:B-----5:R-:W-:Y:S05]  /*3110*/  WARPSYNC.COLLECTIVE R84, `(.L_x_12604) ;  /* 0x0000000054087348 */ /* 0x020fea0003c00000 */
[----:B------:R0:W1:Y:S02]  /*3120*/  SHFL.DOWN P3, R85, R87, R86, R89 ;  /* 0x0800005657557389 */ /* 0x0000640000060059 */
[----:B01---5:R-:W-:Y:S01]  /*3130*/  ENDCOLLECTIVE ;  /* 0x000000000000791b */ /* 0x023fe20003800000 */
.L_x_12604:
[----:B------:R-:W-:Y:S02]  /*3140*/  MOV R87, R76 ;  /* 0x0000004c00577202 */ /* 0x000fe40000000f00 */
[----:B------:R-:W-:-:S07]  /*3150*/  MOV R78, R85 ;  /* 0x00000055004e7202 */ /* 0x000fce0000000f00 */
[----:B------:R-:W-:Y:S05]  /*3160*/  WARPSYNC.COLLECTIVE R84, `(.L_x_12605) ;  /* 0x0000000054087348 */ /* 0x000fea0003c00000 */
[----:B------:R0:W1:Y:S02]  /*3170*/  SHFL.DOWN P3, R85, R87, R86, R89 ;  /* 0x0800005657557389 */ /* 0x0000640000060059 */
[----:B01----:R-:W-:Y:S01]  /*3180*/  ENDCOLLECTIVE ;  /* 0x000000000000791b */ /* 0x003fe20003800000 */
.L_x_12605:
[----:B------:R-:W-:Y:S01]  /*3190*/  FADD.FTZ R78, R79, R78 ;  /* 0x0000004e4f4e7221 */ /* 0x000fe20000010000 */
[----:B------:R-:W-:-:S04]  /*31a0*/  HFMA2.MMA R86, -RZ, RZ, 0, 4.76837158203125e-07 ;  /* 0x00000008ff567435 */ /* 0x000fc800000001ff */
[----:B------:R-:W-:Y:S02]  /*31b0*/  MOV R87, R78 ;  /* 0x0000004e00577202 */ /* 0x000fe40000000f00 */
[----:B------:R-:W-:-:S07]  /*31c0*/  MOV R77, R85 ;  /* 0x00000055004d7202 */ /* 0x000fce0000000f00 */
[----:B------:R-:W-:Y:S05]  /*31d0*/  WARPSYNC.COLLECTIVE R84, `(.L_x_12606) ;  /* 0x0000000054087348 */ /* 0x000fea0003c00000 */
[----:B------:R0:W1:Y:S02]  /*31e0*/  SHFL.DOWN P3, R85, R87, R86, R89 ;  /* 0x0800005657557389 */ /* 0x0000640000060059 */
[----:B01----:R-:W-:Y:S01]  /*31f0*/  ENDCOLLECTIVE ;  /* 0x000000000000791b */ /* 0x003fe20003800000 */
.L_x_12606:
[----:B------:R-:W-:-:S05]  /*3200*/  FADD.FTZ R77, R76, R77 ;  /* 0x0000004d4c4d7221 */ /* 0x000fca0000010000 */
[----:B------:R-:W-:Y:S02]  /*3210*/  MOV R87, R77 ;  /* 0x0000004d00577202 */ /* 0x000fe40000000f00 */
[----:B------:R-:W-:-:S07]  /*3220*/  MOV R81, R85 ;  /* 0x0000005500517202 */ /* 0x000fce0000000f00 */
[----:B------:R-:W-:Y:S05]  /*3230*/  WARPSYNC.COLLECTIVE R84, `(.L_x_12607) ;  /* 0x0000000054087348 */ /* 0x000fea0003c00000 */
[----:B------:R0:W1:Y:S02]  /*3240*/  SHFL.DOWN P3, R85, R87, R86, R89 ;  /* 0x0800005657557389 */ /* 0x0000640000060059 */
[----:B01----:R-:W-:Y:S01]  /*3250*/  ENDCOLLECTIVE ;  /* 0x000000000000791b */ /* 0x003fe20003800000 */
.L_x_12607:
[----:B------:R-:W-:Y:S01]  /*3260*/  FADD.FTZ R81, R78, R81 ;  /* 0x000000514e517221 */ /* 0x000fe20000010000 */
[----:B------:R-:W-:-:S04]  /*3270*/  HFMA2.MMA R86, -RZ, RZ, 0, 2.384185791015625e-07 ;  /* 0x00000004ff567435 */ /* 0x000fc800000001ff */
[----:B------:R-:W-:Y:S02]  /*3280*/  MOV R87, R81 ;  /* 0x0000005100577202 */ /* 0x000fe40000000f00 */
[----:B------:R-:W-:-:S07]  /*3290*/  MOV R80, R85 ;  /* 0x0000005500507202 */ /* 0x000fce0000000f00 */
[----:B------:R-:W-:Y:S05]  /*32a0*/  WARPSYNC.COLLECTIVE R84, `(.L_x_12608) ;  /* 0x0000000054087348 */ /* 0x000fea0003c00000 */
[----:B------:R0:W1:Y:S02]  /*32b0*/  SHFL.DOWN P3, R85, R87, R86, R89 ;  /* 0x0800005657557389 */ /* 0x0000640000060059 */
[----:B01----:R-:W-:Y:S01]  /*32c0*/  ENDCOLLECTIVE ;  /* 0x000000000000791b */ /* 0x003fe20003800000 */
.L_x_12608:
[----:B------:R-:W-:-:S05]  /*32d0*/  FADD.FTZ R80, R77, R80 ;  /* 0x000000504d507221 */ /* 0x000fca0000010000 */
[----:B------:R-:W-:Y:S02]  /*32e0*/  MOV R87, R80 ;  /* 0x0000005000577202 */ /* 0x000fe40000000f00 */
[----:B------:R-:W-:-:S07]  /*32f0*/  MOV R82, R85 ;  /* 0x0000005500527202 */ /* 0x000fce0000000f00 */
[----:B------:R-:W-:Y:S05]  /*3300*/  WARPSYNC.COLLECTIVE R84, `(.L_x_12609) ;  /* 0x0000000054087348 */ /* 0x000fea0003c00000 */
[----:B------:R0:W1:Y:S02]  /*3310*/  SHFL.DOWN P3, R85, R87, R86, R89 ;  /* 0x0800005657557389 */ /* 0x0000640000060059 */
[----:B01----:R-:W-:Y:S01]  /*3320*/  ENDCOLLECTIVE ;  /* 0x000000000000791b */ /* 0x003fe20003800000 */
.L_x_12609:
[----:B------:R-:W-:Y:S01]  /*3330*/  FADD.FTZ R82, R81, R82 ;  /* 0x0000005251527221 */ /* 0x000fe20000010000 */
[----:B------:R-:W-:-:S04]  /*3340*/  HFMA2.MMA R86, -RZ, RZ, 0, 1.1920928955078125e-07 ;  /* 0x00000002ff567435 */ /* 0x000fc800000001ff */
[----:B------:R-:W-:Y:S02]  /*3350*/  MOV R87, R82 ;  /* 0x0000005200577202 */ /* 0x000fe40000000f00 */
[----:B------:R-:W-:-:S07]  /*3360*/  MOV R83, R85 ;  /* 0x0000005500537202 */ /* 0x000fce0000000f00 */
[----:B------:R-:W-:Y:S05]  /*3370*/  WARPSYNC.COLLECTIVE R84, `(.L_x_12610) ;  /* 0x0000000054087348 */ /* 0x000fea0003c00000 */
[----:B------:R0:W1:Y:S02]  /*3380*/  SHFL.DOWN P3, R85, R87, R86, R89 ;  /* 0x0800005657557389 */ /* 0x0000640000060059 */
[----:B01----:R-:W-:Y:S01]  /*3390*/  ENDCOLLECTIVE ;  /* 0x000000000000791b */ /* 0x003fe20003800000 */
.L_x_12610:
[----:B------:R-:W-:-:S05]  /*33a0*/  FADD.FTZ R83, R80, R83 ;  /* 0x0000005350537221 */ /* 0x000fca0000010000 */
[----:B------:R-:W-:Y:S02]  /*33b0*/  MOV R87, R83 ;  /* 0x0000005300577202 */ /* 0x000fe40000000f00 */
[----:B------:R-:W-:-:S07]  /*33c0*/  MOV R79, R85 ;  /* 0x00000055004f7202 */ /* 0x000fce0000000f00 */
[----:B------:R-:W-:Y:S05]  /*33d0*/  WARPSYNC.COLLECTIVE R84, `(.L_x_12611) ;  /* 0x0000000054087348 */ /* 0x000fea0003c00000 */
[----:B------:R0:W1:Y:S02]  /*33e0*/  SHFL.DOWN P3, R85, R87, R86, R89 ;  /* 0x0800005657557389 */ /* 0x0000640000060059 */
[----:B01----:R-:W-:Y:S01]  /*33f0*/  ENDCOLLECTIVE ;  /* 0x000000000000791b */ /* 0x003fe20003800000 */
.L_x_12611:
[----:B------:R-:W-:Y:S01]  /*3400*/  FADD.FTZ R79, R82, R79 ;  /* 0x0000004f524f7221 */ /* 0x000fe20000010000 */
[----:B------:R-:W-:-:S04]  /*3410*/  HFMA2.MMA R86, -RZ, RZ, 0, 5.9604644775390625e-08 ;  /* 0x00000001ff567435 */ /* 0x000fc800000001ff */
[----:B------:R-:W-:Y:S02]  /*3420*/  MOV R87, R79 ;  /* 0x0000004f00577202 */ /* 0x000fe40000000f00 */
[----:B------:R-:W-:-:S07]  /*3430*/  MOV R76, R85 ;  /* 0x00000055004c7202 */ /* 0x000fce0000000f00 */
[----:B------:R-:W-:Y:S05]  /*3440*/  WARPSYNC.COLLECTIVE R84, `(.L_x_12612) ;  /* 0x0000000054087348 */ /* 0x000fea0003c00000 */
[----:B------:R0:W1:Y:S02]  /*3450*/  SHFL.DOWN P3, R85, R87, R86, R89 ;  /* 0x0800005657557389 */ /* 0x0000640000060059 */
[----:B01----:R-:W-:Y:S01]  /*3460*/  ENDCOLLECTIVE ;  /* 0x000000000000791b */ /* 0x003fe20003800000 */
.L_x_12612:
[----:B------:R-:W-:-:S05]  /*3470*/  FADD.FTZ R78, R83, R76 ;  /* 0x0000004c534e7221 */ /* 0x000fca0000010000 */
[----:B------:R-:W-:Y:S02]  /*3480*/  MOV R87, R78 ;  /* 0x0000004e00577202 */ /* 0x000fe40000000f00 */
[----:B------:R-:W-:-:S07]  /*3490*/  MOV R76, R85 ;  /* 0x00000055004c7202 */ /* 0x000fce0000000f00 */
[----:B------:R-:W-:Y:S05]  /*34a0*/  WARPSYNC.COLLECTIVE R84, `(.L_x_12613) ;  /* 0x0000000054087348 */ /* 0x000fea0003c00000 */
[----:B------:R0:W1:Y:S02]  /*34b0*/  SHFL.DOWN P3, R85, R87, R86, R89 ;  /* 0x0800005657557389 */ /* 0x0000640000060059 */
[----:B01----:R-:W-:Y:S01]  /*34c0*/  ENDCOLLECTIVE ;  /* 0x000000000000791b */ /* 0x003fe20003800000 */
.L_x_12613:
[----:B------:R-:W-:Y:S01]  /*34d0*/  MOV R77, R85 ;  /* 0x00000055004d7202 */ /* 0x000fe20000000f00 */
[----:B------:R-:W-:Y:S06]  /*34e0*/  BRA `(.L_x_12614) ;  /* 0xffffffe400907947 */ /* 0x000fec000383ffff */
.L_x_12615:
        /* <DEDUP_REMOVED lines=9> */
.L_x_15323:


//--------------------- .text._ZN10layer_norm13ln_bwd_kernelINS_13Kernel_traitsI6__halfffffjLj7168ELj1ELj1ELj8ELj16ENS_18Kernel_traits_baseILj7168ES2_ffffjLj256EEEEELb0ELb0ELb1ELb0EEEvNS_9BwdParamsE --------------------------
	.section	.text._ZN10layer_norm13ln_bwd_kernelINS_13Kernel_traitsI6__halfffffjLj7168ELj1ELj1ELj8ELj16ENS_18Kernel_traits_baseILj7168ES2_ffffjLj256EEEEELb0ELb0ELb1ELb0EEEvNS_9BwdParamsE,"ax",@progbits
	.align	128
        .global         _ZN10layer_norm13ln_bwd_kernelINS_13Kernel_traitsI6__halfffffjLj7168ELj1ELj1ELj8ELj16ENS_18Kernel_traits_baseILj7168ES2_ffffjLj256EEEEELb0ELb0ELb1ELb0EEEvNS_9BwdParamsE
        .type           _ZN10layer_norm13ln_bwd_kernelINS_13Kernel_traitsI6__halfffffjLj7168ELj1ELj1ELj8ELj16ENS_18Kernel_traits_baseILj7168ES2_ffffjLj256EEEEELb0ELb0ELb1ELb0EEEvNS_9BwdParamsE,@function
        .size           _ZN10layer_norm13ln_bwd_kernelINS_13Kernel_traitsI6__halfffffjLj7168ELj1ELj1ELj8ELj16ENS_18Kernel_traits_baseILj7168ES2_ffffjLj256EEEEELb0ELb0ELb1ELb0EEEvNS_9BwdParamsE,(.L_x_15324 - _ZN10layer_norm13ln_bwd_kernelINS_13Kernel_traitsI6__halfffffjLj7168ELj1ELj1ELj8ELj16ENS_18Kernel_traits_baseILj7168ES2_ffffjLj256EEEEELb0ELb0ELb1ELb0EEEvNS_9BwdParamsE)
        .other          _ZN10layer_norm13ln_bwd_kernelINS_13Kernel_traitsI6__halfffffjLj7168ELj1ELj1ELj8ELj16ENS_18Kernel_traits_baseILj7168ES2_ffffjLj256EEEEELb0ELb0ELb1ELb0EEEvNS_9BwdParamsE,@"STO_CUDA_ENTRY STV_DEFAULT"
_ZN10layer_norm13ln_bwd_kernelINS_13Kernel_traitsI6__halfffffjLj7168ELj1ELj1ELj8ELj16ENS_18Kernel_traits_baseILj7168ES2_ffffjLj256EEEEELb0ELb0ELb1ELb0EEEvNS_9BwdParamsE:
.text._ZN10layer_norm13ln_bwd_kernelINS_13Kernel_traitsI6__halfffffjLj7168ELj1ELj1ELj8ELj16ENS_18Kernel_traits_baseILj7168ES2_ffffjLj256EEEEELb0ELb0ELb1ELb0EEEvNS_9BwdParamsE:
        /* <DEDUP_REMOVED lines=47> */
[----:B------:R-:W2:Y:S03]  /*02f0*/  @P3 LDC.64 R20, c[0x0][0x260] ;  /* 0x00009800ff143b82 */ /* 0x000ea60000000a00 */
[----:B------:R-:W-:Y:S01]  /*0300*/  @P0 VIADD R35, R35, 0x100 ;  /* 0x0000010023230836 */ /* 0x000fe20000000000 */
[----:B------:R0:W5:Y:S03]  /*0310*/  @P0 LDG.E.64 R14, desc[UR4][R28.64] ;  /* 0x000000041c0e0981 */ /* 0x000166000c1e1b00 */
        /* <DEDUP_REMOVED lines=39> */
[----:B------:R-:W-:Y:S01]  /*0590*/  IMAD.MOV.U32 R33, RZ, RZ, R10 ;  /* 0x000000ffff217224 */ /* 0x000fe200078e000a */
[----:B------:R-:W-:Y:S01]  /*05a0*/  ISETP.NE.U32.AND P3, PT, RZ, UR6, PT ;  /* 0x00000006ff007c0c */ /* 0x000fe2000bf65070 */
[----:B------:R-:W-:Y:S01]  /*05b0*/  IMAD.MOV.U32 R3, RZ, RZ, R15 ;  /* 0x000000ffff037224 */ /* 0x000fe200078e000f */
[--C-:B------:R-:W-:Y:S01]  /*05c0*/  SHF.R.U64 R144, R8, 0x10, R9.reuse ;  /* 0x0000001008907819 */ /* 0x100fe20000001209 */
[----:B------:R-:W-:Y:S01]  /*05d0*/  HFMA2.MMA R140, -RZ, RZ, 0, 5.9604644775390625e-08 ;  /* 0x00000001ff8c7435 */ /* 0x000fe200000001ff */
[----:B------:R-:W-:Y:S01]  /*05e0*/  ISETP.NE.AND.EX P3, PT, RZ, UR7, PT, P3 ;  /* 0x00000007ff007c0c */ /* 0x000fe2000bf65330 */
        /* <DEDUP_REMOVED lines=18> */
[----:B------:R-:W-:Y:S01]  /*0710*/  IMAD.MOV.U32 R13, RZ, RZ, R22 ;  /* 0x000000ffff0d7224 */ /* 0x000fe200078e0016 */
        /* <DEDUP_REMOVED lines=35> */
[----:B0-----:R-:W-:-:S07]  /*0950*/  HADD2.F32 R10, -RZ, R10.H0_H0 ;  /* 0x2000000aff0a7230 */ /* 0x001fce0000004100 */
.L_x_12721:
[----:B01----:R-:W0:Y:S08]  /*0960*/  LDC.64 R8, c[0x0][0x288] ;  /* 0x0000a200ff087b82 */ /* 0x003e300000000a00 */
[----:B------:R-:W1:Y:S08]  /*0970*/  LDC.64 R190, c[0x0][0x250] ;  /* 0x00009400ffbe7b82 */ /* 0x000e700000000a00 */
[----:B--2---:R-:W2:Y:S08]  /*0980*/  LDC.64 R130, c[0x0][0x258] ;  /* 0x00009600ff827b82 */ /* 0x004eb00000000a00 */
[----:B---34-:R-:W3:Y:S01]  /*0990*/  LDC.64 R128, c[0x0][0x280] ;  /* 0x0000a000ff807b82 */ /* 0x018ee20000000a00 */
[----:B0-----:R-:W-:-:S06]  /*09a0*/  IMAD.WIDE R132, R147, 0x4, R8 ;  /* 0x0000000493847825 */ /* 0x001fcc00078e0208 */
[----:B------:R-:W4:Y:S01]  /*09b0*/  LDG.E R132, desc[UR4][R132.64] ;  /* 0x0000000484847981 */ /* 0x000f22000c1e1900 */
        /* <DEDUP_REMOVED lines=25> */
.L_x_12621:
[----:B------:R-:W-:-:S07]  /*0b50*/  IADD3 R129, R7, 0x100, RZ ;  /* 0x0000010007817810 */ /* 0x000fce0007ffe0ff */
.L_x_12620:
[----:B------:R-:W-:Y:S05]  /*0b60*/  BSYNC B1 ;  /* 0x0000000000017941 */ /* 0x000fea0003800000 */
.L_x_12619:
        /* <DEDUP_REMOVED lines=8> */
.L_x_12624:
[----:B------:R-:W-:-:S07]  /*0bf0*/  IADD3 R129, R129, 0x100, RZ ;  /* 0x0000010081817810 */ /* 0x000fce0007ffe0ff */
.L_x_12623:
[----:B------:R-:W-:Y:S05]  /*0c00*/  BSYNC B1 ;  /* 0x0000000000017941 */ /* 0x000fea0003800000 */
.L_x_12622:
        /* <DEDUP_REMOVED lines=8> */
.L_x_12627:
[----:B------:R-:W-:-:S07]  /*0c90*/  IADD3 R129, R129, 0x100, RZ ;  /* 0x0000010081817810 */ /* 0x000fce0007ffe0ff */
.L_x_12626:
[----:B------:R-:W-:Y:S05]  /*0ca0*/  BSYNC B1 ;  /* 0x0000000000017941 */ /* 0x000fea0003800000 */
.L_x_12625:
[----:B------:R-:W-:Y:S04]  /*0cb0*/  BSSY B1, `(.L_x_12628) ;  /* 0x0000008000017945 */ /* 0x000fe80003800000 */
[----:B------:R-:W-:Y:S05]  /*0cc0*/  @!P0 BRA `(.L_x_12629) ;  /* 0x0000000000188947 */ /* 0x000fea0003800000 */
[----:B------:R-:W-:-:S04]  /*0cd0*/  ISETP.NE.U32.AND P4, PT, RZ, UR12, PT ;  /* 0x0000000cff007c0c */ /* 0x000fc8000bf85070 */
[----:B------:R-:W-:-:S13]  /*0ce0*/  ISETP.NE.AND.EX P4, PT, RZ, UR13, PT, P4 ;  /* 0x0000000dff007c0c */ /* 0x000fda000bf85340 */
[----:B------:R-:W-:Y:S05]  /*0cf0*/  @!P4 BRA `(.L_x_12630) ;  /* 0x000000000008c947 */ /* 0x000fea0003800000 */
[----:B------:R-:W-:-:S06]  /*0d00*/  IMAD.WIDE.U32 R104, R129, 0x10, R136 ;  /* 0x0000001081687825 */ /* 0x000fcc00078e0088 */
[----:B------:R-:W5:Y:S02]  /*0d10*/  LDG.E.128 R104, desc[UR4][R104.64] ;  /* 0x0000000468687981 */ /* 0x000f64000c1e1d00 */
.L_x_12630:
[----:B------:R-:W-:-:S07]  /*0d20*/  IADD3 R129, R129, 0x100, RZ ;  /* 0x0000010081817810 */ /* 0x000fce0007ffe0ff */
.L_x_12629:
[----:B------:R-:W-:Y:S05]  /*0d30*/  BSYNC B1 ;  /* 0x0000000000017941 */ /* 0x000fea0003800000 */
.L_x_12628:
[----:B------:R-:W-:Y:S04]  /*0d40*/  BSSY B1, `(.L_x_12631) ;  /* 0x0000008000017945 */ /* 0x000fe80003800000 */
[----:B------:R-:W-:Y:S05]  /*0d50*/  @!P1 BRA `(.L_x_12632) ;  /* 0x0000000000189947 */ /* 0x000fea0003800000 */
[----:B------:R-:W-:-:S04]  /*0d60*/  ISETP.NE.U32.AND P4, PT, RZ, UR12, PT ;  /* 0x0000000cff007c0c */ /* 0x000fc8000bf85070 */
[----:B------:R-:W-:-:S13]  /*0d70*/  ISETP.NE.AND.EX P4, PT, RZ, UR13, PT, P4 ;  /* 0x0000000dff007c0c */ /* 0x000fda000bf85340 */
[----:B------:R-:W-:Y:S05]  /*0d80*/  @!P4 BRA `(.L_x_12633) ;  /* 0x000000000008c947 */ /* 0x000fea0003800000 */
[----:B------:R-:W-:-:S06]  /*0d90*/  IMAD.WIDE.U32 R108, R129, 0x10, R136 ;  /* 0x00000010816c7825 */ /* 0x000fcc00078e0088 */
[----:B------:R-:W5:Y:S02]  /*0da0*/  LDG.E.128 R108, desc[UR4][R108.64] ;  /* 0x000000046c6c7981 */ /* 0x000f64000c1e1d00 */
.L_x_12633:
[----:B------:R-:W-:-:S07]  /*0db0*/  VIADD R129, R129, 0x100 ;  /* 0x0000010081817836 */ /* 0x000fce0000000000 */
.L_x_12632:
[----:B------:R-:W-:Y:S05]  /*0dc0*/  BSYNC B1 ;  /* 0x0000000000017941 */ /* 0x000fea0003800000 */
.L_x_12631:
[----:B------:R-:W-:Y:S04]  /*0dd0*/  BSSY B1, `(.L_x_12634) ;  /* 0x0000008000017945 */ /* 0x000fe80003800000 */
[----:B------:R-:W-:Y:S05]  /*0de0*/  @!P2 BRA `(.L_x_12635) ;  /* 0x000000000018a947 */ /* 0x000fea0003800000 */
[----:B------:R-:W-:-:S04]  /*0df0*/  ISETP.NE.U32.AND P4, PT, RZ, UR12, PT ;  /* 0x0000000cff007c0c */ /* 0x000fc8000bf85070 */
[----:B------:R-:W-:-:S13]  /*0e00*/  ISETP.NE.AND.EX P4, PT, RZ, UR13, PT, P4 ;  /* 0x0000000dff007c0c */ /* 0x000fda000bf85340 */
[----:B------:R-:W-:Y:S05]  /*0e10*/  @!P4 BRA `(.L_x_12636) ;  /* 0x000000000008c947 */ /* 0x000fea0003800000 */
[----:B------:R-:W-:-:S06]  /*0e20*/  IMAD.WIDE.U32 R112, R129, 0x10, R136 ;  /* 0x0000001081707825 */ /* 0x000fcc00078e0088 */
[----:B------:R-:W5:Y:S02]  /*0e30*/  LDG.E.128 R112, desc[UR4][R112.64] ;  /* 0x0000000470707981 */ /* 0x000f64000c1e1d00 */
.L_x_12636:
[----:B------:R-:W-:-:S07]  /*0e40*/  IADD3 R129, R129, 0x100, RZ ;  /* 0x0000010081817810 */ /* 0x000fce0007ffe0ff */
.L_x_12635:
[----:B------:R-:W-:Y:S05]  /*0e50*/  BSYNC B1 ;  /* 0x0000000000017941 */ /* 0x000fea0003800000 */
.L_x_12634:
[----:B------:R-:W-:Y:S02]  /*0e60*/  ISETP.NE.AND P4, PT, R2, RZ, PT ;  /* 0x000000ff0200720c */ /* 0x000fe40003f85270 */
[----:B------:R-:W-:-:S11]  /*0e70*/  CS2R R142, SRZ ;  /* 0x00000000008e7805 */ /* 0x000fd6000001ff00 */
[----:B------:R-:W-:Y:S05]  /*0e80*/  @P4 BRA `(.L_x_12637) ;  /* 0x0000001400104947 */ /* 0x000fea0003800000 */
[----:B------:R-:W-:-:S06]  /*0e90*/  IMAD.WIDE.U32 R116, R129, 0x10, R136 ;  /* 0x0000001081747825 */ /* 0x000fcc00078e0088 */
[----:B------:R-:W5:Y:S01]  /*0ea0*/  LDG.E.128 R116, desc[UR4][R116.64] ;  /* 0x0000000474747981 */ /* 0x000f62000c1e1d00 */
[----:B------:R-:W-:Y:S05]  /*0eb0*/  BRA `(.L_x_12637) ;  /* 0x0000001400047947 */ /* 0x000fea0003800000 */
.L_x_12618:
[----:B------:R-:W-:Y:S01]  /*0ec0*/  IADD3 R129, R132, -0x1, RZ ;  /* 0xffffffff84817810 */ /* 0x000fe20007ffe0ff */
[----:B------:R-:W-:Y:S01]  /*0ed0*/  BSSY B1, `(.L_x_12638) ;  /* 0x0000032000017945 */ /* 0x000fe20003800000 */
[----:B------:R-:W-:Y:S02]  /*0ee0*/  ISETP.NE.AND P4, PT, R6, RZ, PT ;  /* 0x000000ff0600720c */ /* 0x000fe40003f85270 */
[----:B------:R-:W-:Y:S02]  /*0ef0*/  CS2R R142, SRZ ;  /* 0x00000000008e7805 */ /* 0x000fe4000001ff00 */
[----:B------:R-:W-:Y:S01]  /*0f00*/  MOV R191, R7 ;  /* 0x0000000700bf7202 */ /* 0x000fe20000000f00 */
[----:B------:R-:W-:-:S05]  /*0f10*/  IMAD R129, R129, R150, RZ ;  /* 0x0000009681817224 */ /* 0x000fca00078e02ff */
        /* <DEDUP_REMOVED lines=12> */
[----:B------:R-:W2:Y:S01]  /*0fe0*/  LDG.E.128 R128, desc[UR4][R128.64] ;  /* 0x0000000480807981 */ /* 0x000ea2000c1e1d00 */
[----:B-1----:R-:W-:-:S06]  /*0ff0*/  IMAD.WIDE.U32 R132, R141, 0x10, R132 ;  /* 0x000000108d847825 */ /* 0x002fcc00078e0084 */
[----:B------:R-:W3:Y:S01]  /*1000*/  LDG.E.128 R132, desc[UR4][R132.64] ;  /* 0x0000000484847981 */ /* 0x000ee2000c1e1d00 */
[----:B------:R-:W-:Y:S01]  /*1010*/  IADD3 R191, R7, 0x100, RZ ;  /* 0x0000010007bf7810 */ /* 0x000fe20007ffe0ff */
[----:B------:R-:W-:Y:S02]  /*1020*/  VIADD R141, R141, 0x100 ;  /* 0x000001008d8d7836 */ /* 0x000fe40000000000 */
        /* <DEDUP_REMOVED lines=8> */
[----:B---3--:R-:W-:Y:S01]  /*10b0*/  FMUL.FTZ R178, R145, R132 ;  /* 0x0000008491b27220 */ /* 0x008fe20000410000 */
[----:B------:R-:W-:Y:S01]  /*10c0*/  FMUL.FTZ R189, R144, R133 ;  /* 0x0000008590bd7220 */ /* 0x000fe20000410000 */
[----:B------:R-:W-:Y:S01]  /*10d0*/  FMUL.FTZ R210, R35, R134 ;  /* 0x0000008623d27220 */ /* 0x000fe20000410000 */
[----:B------:R-:W-:Y:S01]  /*10e0*/  FMUL.FTZ R203, R34, R135 ;  /* 0x0000008722cb7220 */ /* 0x000fe20000410000 */
[----:B------:R-:W-:Y:S01]  /*10f0*/  FADD.FTZ R128, RZ, R178 ;  /* 0x000000b2ff807221 */ /* 0x000fe20000010000 */
[----:B------:R-:W-:Y:S01]  /*1100*/  FFMA.FTZ R129, R3, R178, RZ ;  /* 0x000000b203817223 */ /* 0x000fe200000100ff */
        /* <DEDUP_REMOVED lines=14> */
.L_x_12639:
[----:B------:R-:W-:Y:S05]  /*11f0*/  BSYNC B1 ;  /* 0x0000000000017941 */ /* 0x000fea0003800000 */
.L_x_12638:
        /* <DEDUP_REMOVED lines=11> */
[----:B------:R-:W2:Y:S03]  /*12b0*/  LDG.E.128 R128, desc[UR4][R128.64] ;  /* 0x0000000480807981 */ /* 0x000ea6000c1e1d00 */
[C---:B-1----:R-:W-:Y:S01]  /*12c0*/  IMAD.WIDE.U32 R132, R141.reuse, 0x10, R132 ;  /* 0x000000108d847825 */ /* 0x042fe200078e0084 */
[----:B------:R0:W5:Y:S05]  /*12d0*/  @P4 LDG.E.128 R96, desc[UR4][R138.64] ;  /* 0x000000048a604981 */ /* 0x00016a000c1e1d00 */
[----:B------:R-:W3:Y:S01]  /*12e0*/  LDG.E.128 R132, desc[UR4][R132.64] ;  /* 0x0000000484847981 */ /* 0x000ee2000c1e1d00 */
[----:B------:R-:W-:-:S02]  /*12f0*/  IADD3 R141, R141, 0x100, RZ ;  /* 0x000001008d8d7810 */ /* 0x000fc40007ffe0ff */
[----:B------:R-:W-:Y:S01]  /*1300*/  IADD3 R191, R191, 0x100, RZ ;  /* 0x00000100bfbf7810 */ /* 0x000fe20007ffe0ff */
[C---:B--2---:R-:W-:Y:S01]  /*1310*/  FADD.FTZ R162, -R204.reuse, R128 ;  /* 0x00000080cca27221 */ /* 0x044fe20000010100 */
[----:B------:R-:W-:-:S03]  /*1320*/  FADD.FTZ R176, -R204, R129 ;  /* 0x00000081ccb07221 */ /* 0x000fc60000010100 */
[C---:B------:R-:W-:Y:S01]  /*1330*/  FMUL.FTZ R161, R9.reuse, R162 ;  /* 0x000000a209a17220 */ /* 0x040fe20000410000 */
[----:B------:R-:W-:Y:S01]  /*1340*/  FMUL.FTZ R162, R9, R176 ;  /* 0x000000b009a27220 */ /* 0x000fe20000410000 */
[----:B---3--:R-:W-:Y:S01]  /*1350*/  FMUL.FTZ R176, R33, R132 ;  /* 0x0000008421b07220 */ /* 0x008fe20000410000 */
[----:B------:R-:W-:Y:S01]  /*1360*/  FMUL.FTZ R187, R32, R133 ;  /* 0x0000008520bb7220 */ /* 0x000fe20000410000 */
[C---:B------:R-:W-:Y:S02]  /*1370*/  FADD.FTZ R130, -R204.reuse, R130 ;  /* 0x00000082cc827221 */ /* 0x040fe40000010100 */
[----:B------:R-:W-:Y:S01]  /*1380*/  FADD.FTZ R128, R143, R176 ;  /* 0x000000b08f807221 */ /* 0x000fe20000010000 */
        /* <DEDUP_REMOVED lines=20> */
.L_x_12641:
[----:B------:R-:W-:Y:S05]  /*14d0*/  BSYNC B1 ;  /* 0x0000000000017941 */ /* 0x000fea0003800000 */
.L_x_12640:
        /* <DEDUP_REMOVED lines=19> */
[----:B------:R-:W-:Y:S01]  /*1610*/  FMUL.FTZ R159, R9, R174 ;  /* 0x000000ae099f7220 */ /* 0x000fe20000410000 */
[----:B---3--:R-:W-:Y:S01]  /*1620*/  FMUL.FTZ R174, R29, R132 ;  /* 0x000000841dae7220 */ /* 0x008fe20000410000 */
[C---:B------:R-:W-:Y:S01]  /*1630*/  FADD.FTZ R130, -R160.reuse, R130 ;  /* 0x00000082a0827221 */ /* 0x040fe20000010100 */
[----:B0-----:R-:W-:Y:S01]  /*1640*/  FADD.FTZ R138, -R160, R131 ;  /* 0x00000083a08a7221 */ /* 0x001fe20000010100 */
        /* <DEDUP_REMOVED lines=22> */
.L_x_12643:
[----:B------:R-:W-:Y:S05]  /*17b0*/  BSYNC B1 ;  /* 0x0000000000017941 */ /* 0x000fea0003800000 */
.L_x_12642:
        /* <DEDUP_REMOVED lines=14> */
[----:B------:R-:W-:Y:S01]  /*18a0*/  VIADD R141, R141, 0x100 ;  /* 0x000001008d8d7836 */ /* 0x000fe20000000000 */
        /* <DEDUP_REMOVED lines=29> */
.L_x_12645:
[----:B------:R-:W-:Y:S05]  /*1a80*/  BSYNC B1 ;  /* 0x0000000000017941 */ /* 0x000fea0003800000 */
.L_x_12644:
        /* <DEDUP_REMOVED lines=44> */
.L_x_12647:
[----:B------:R-:W-:Y:S05]  /*1d50*/  BSYNC B1 ;  /* 0x0000000000017941 */ /* 0x000fea0003800000 */
.L_x_12646:
        /* <DEDUP_REMOVED lines=14> */
[----:B------:R-:W-:Y:S01]  /*1e40*/  IADD3 R141, R141, 0x100, RZ ;  /* 0x000001008d8d7810 */ /* 0x000fe20007ffe0ff */
[----:B------:R-:W-:-:S02]  /*1e50*/  VIADD R191, R191, 0x100 ;  /* 0x00000100bfbf7836 */ /* 0x000fc40000000000 */
        /* <DEDUP_REMOVED lines=28> */
.L_x_12649:
[----:B------:R-:W-:Y:S05]  /*2020*/  BSYNC B1 ;  /* 0x0000000000017941 */ /* 0x000fea0003800000 */
.L_x_12648:
[----:B------:R-:W-:-:S13]  /*2030*/  ISETP.NE.AND P4, PT, R0, RZ, PT ;  /* 0x000000ff0000720c */ /* 0x000fda0003f85270 */
        /* <DEDUP_REMOVED lines=10> */
[----:B-1----:R-:W-:Y:S01]  /*20e0*/  IMAD.WIDE.U32 R132, R141, 0x10, R132 ;  /* 0x000000108d847825 */ /* 0x002fe200078e0084 */
[----:B------:R0:W5:Y:S05]  /*20f0*/  @P4 LDG.E.128 R116, desc[UR4][R136.64] ;  /* 0x0000000488744981 */ /* 0x00016a000c1e1d00 */
[----:B------:R-:W3:Y:S01]  /*2100*/  LDG.E.128 R132, desc[UR4][R132.64] ;  /* 0x0000000484847981 */ /* 0x000ee2000c1e1d00 */
[C---:B--2---:R-:W-:Y:S01]  /*2110*/  FADD.FTZ R138, -R190.reuse, R128 ;  /* 0x00000080be8a7221 */ /* 0x044fe20000010100 */
[----:B------:R-:W-:-:S03]  /*2120*/  FADD.FTZ R152, -R190, R129 ;  /* 0x00000081be987221 */ /* 0x000fc60000010100 */
[----:B------:R-:W-:Y:S01]  /*2130*/  FMUL.FTZ R151, R9, R138 ;  /* 0x0000008a09977220 */ /* 0x000fe20000410000 */
[----:B---3--:R-:W-:Y:S01]  /*2140*/  FMUL.FTZ R166, R13, R132 ;  /* 0x000000840da67220 */ /* 0x008fe20000410000 */
[----:B------:R-:W-:Y:S01]  /*2150*/  FMUL.FTZ R177, R12, R133 ;  /* 0x000000850cb17220 */ /* 0x000fe20000410000 */
[C---:B------:R-:W-:Y:S01]  /*2160*/  FADD.FTZ R130, -R190.reuse, R130 ;  /* 0x00000082be827221 */ /* 0x040fe20000010100 */
        /* <DEDUP_REMOVED lines=22> */
.L_x_12637:
[----:B------:R-:W-:Y:S05]  /*22d0*/  BSYNC B0 ;  /* 0x0000000000007941 */ /* 0x000fea0003800000 */
.L_x_12617:
        /* <DEDUP_REMOVED lines=24> */
[----:B-----5:R1:W2:Y:S04]  /*2460*/  SHFL.DOWN PT, R190, R137, 0x1, 0x1f ;  /* 0x08201f0089be7f89 */ /* 0x0202a800000e0000 */
[----:B------:R1:W3:Y:S02]  /*2470*/  SHFL.DOWN PT, R191, R136, 0x1, 0x1f ;  /* 0x08201f0088bf7f89 */ /* 0x0002e400000e0000 */
.L_x_12732:
        /* <DEDUP_REMOVED lines=14> */
[----:B------:R-:W-:-:S05]  /*2560*/  ISETP.GE.AND P4, PT, R8, 0x1, PT ;  /* 0x000000010800780c */ /* 0x000fca0003f86270 */
[----:B------:R-:W2:Y:S04]  /*2570*/  LDS.128 R128, [R209+0x7000] ;  /* 0x00700000d1807984 */ /* 0x000ea80000000c00 */
[----:B------:R-:W3:Y:S04]  /*2580*/  LDS.128 R132, [R209+0x7010] ;  /* 0x00701000d1847984 */ /* 0x000ee80000000c00 */
[----:B01----:R-:W0:Y:S04]  /*2590*/  LDS.128 R136, [R209+0x7020] ;  /* 0x00702000d1887984 */ /* 0x003e280000000c00 */
[----:B------:R-:W1:Y:S01]  /*25a0*/  LDS.128 R140, [R209+0x7030] ;  /* 0x00703000d18c7984 */ /* 0x000e620000000c00 */
[----:B--2---:R-:W-:Y:S01]  /*25b0*/  FADD.FTZ R211, RZ, R128 ;  /* 0x00000080ffd37221 */ /* 0x004fe20000010000 */
[----:B------:R-:W-:Y:S01]  /*25c0*/  FADD.FTZ R128, RZ, R129 ;  /* 0x00000081ff807221 */ /* 0x000fe20000010000 */
[----:B------:R-:W-:-:S02]  /*25d0*/  @P4 IADD3 R129, R8, -0x1, RZ ;  /* 0xffffffff08814810 */ /* 0x000fc40007ffe0ff */
[----:B------:R-:W-:Y:S01]  /*25e0*/  FADD.FTZ R211, R130, R211 ;  /* 0x000000d382d37221 */ /* 0x000fe20000010000 */
[----:B------:R-:W-:Y:S02]  /*25f0*/  FADD.FTZ R128, R131, R128 ;  /* 0x0000008083807221 */ /* 0x000fe40000010000 */
[----:B------:R-:W-:Y:S02]  /*2600*/  @P4 IMAD R129, R129, R150, RZ ;  /* 0x0000009681814224 */ /* 0x000fe400078e02ff */
[----:B---3--:R-:W-:Y:S01]  /*2610*/  FADD.FTZ R211, R211, R132 ;  /* 0x00000084d3d37221 */ /* 0x008fe20000010000 */
        /* <DEDUP_REMOVED lines=11> */
[----:B-1----:R-:W-:Y:S01]  /*26d0*/  FADD.FTZ R211, R211, R140 ;  /* 0x0000008cd3d37221 */ /* 0x002fe20000010000 */
        /* <DEDUP_REMOVED lines=22> */
.L_x_12654:
[----:B------:R-:W-:Y:S05]  /*2840*/  BSYNC B1 ;  /* 0x0000000000017941 */ /* 0x000fea0003800000 */
.L_x_12653:
        /* <DEDUP_REMOVED lines=13> */
.L_x_12656:
[----:B------:R-:W-:Y:S05]  /*2920*/  BSYNC B1 ;  /* 0x0000000000017941 */ /* 0x000fea0003800000 */
.L_x_12655:
        /* <DEDUP_REMOVED lines=13> */
.L_x_12658:
[----:B------:R-:W-:Y:S05]  /*2a00*/  BSYNC B1 ;  /* 0x0000000000017941 */ /* 0x000fea0003800000 */
.L_x_12657:
        /* <DEDUP_REMOVED lines=18> */
.L_x_12660:
[----:B------:R-:W-:Y:S05]  /*2b30*/  BSYNC B1 ;  /* 0x0000000000017941 */ /* 0x000fea0003800000 */
.L_x_12659:
[----:B------:R-:W-:Y:S02]  /*2b40*/  SEL R122, R137, R122, P5 ;  /* 0x0000007a897a7207 */ /* 0x000fe40002800000 */
[----:B------:R-:W-:Y:S02]  /*2b50*/  SEL R123, R138, R123, P5 ;  /* 0x0000007b8a7b7207 */ /* 0x000fe40002800000 */
[----:B------:R-:W-:Y:S02]  /*2b60*/  ISETP.NE.U32.AND P5, PT, R130, RZ, PT ;  /* 0x000000ff8200720c */ /* 0x000fe40003fa5070 */
[----:B------:R-:W0:Y:S02]  /*2b70*/  LDC R130, c[0x0][0x29c] ;  /* 0x0000a700ff827b82 */ /* 0x000e240000000800 */
[----:B------:R-:W-:-:S13]  /*2b80*/  ISETP.NE.AND.EX P5, PT, R131, RZ, PT, P5 ;  /* 0x000000ff8300720c */ /* 0x000fda0003fa5350 */
[----:B------:R-:W1:Y:S01]  /*2b90*/  @P5 LDC.64 R128, c[0x0][0x308] ;  /* 0x0000c200ff805b82 */ /* 0x000e620000000a00 */
[-C--:B0-----:R-:W-:Y:S01]  /*2ba0*/  FMUL.FTZ R135, R135, R130.reuse ;  /* 0x0000008287877220 */ /* 0x081fe20000410000 */
[-C--:B------:R-:W-:Y:S01]  /*2bb0*/  FMUL.FTZ R136, R136, R130.reuse ;  /* 0x0000008288887220 */ /* 0x080fe20000410000 */
[-C--:B------:R-:W-:Y:S01]  /*2bc0*/  FMUL.FTZ R137, R137, R130.reuse ;  /* 0x0000008289897220 */ /* 0x080fe20000410000 */
[----:B------:R-:W-:Y:S01]  /*2bd0*/  FMUL.FTZ R138, R138, R130 ;  /* 0x000000828a8a7220 */ /* 0x000fe20000410000 */
[C---:B-1----:R-:W-:Y:S01]  /*2be0*/  @P5 IMAD.WIDE.U32 R128, R7.reuse, 0x10, R128 ;  /* 0x0000001007805825 */ /* 0x042fe200078e0080 */
[----:B------:R-:W-:-:S04]  /*2bf0*/  IADD3 R7, R7, 0x100, RZ ;  /* 0x0000010007077810 */ /* 0x000fc80007ffe0ff */
[----:B------:R0:W-:Y:S01]  /*2c00*/  @P5 STG.E.128 desc[UR4][R128.64], R120 ;  /* 0x0000007880005986 */ /* 0x0001e2000c101d04 */
[----:B------:R-:W-:-:S04]  /*2c10*/  ISETP.GT.AND P5, PT, R8, RZ, PT ;  /* 0x000000ff0800720c */ /* 0x000fc80003fa4270 */
[----:B------:R-:W-:Y:S02]  /*2c20*/  SEL R124, R135, R124, P5 ;  /* 0x0000007c877c7207 */ /* 0x000fe40002800000 */
[----:B------:R-:W-:Y:S02]  /*2c30*/  SEL R125, R136, R125, P5 ;  /* 0x0000007d887d7207 */ /* 0x000fe40002800000 */
[----:B------:R-:W-:Y:S02]  /*2c40*/  SEL R126, R137, R126, P5 ;  /* 0x0000007e897e7207 */ /* 0x000fe40002800000 */
[----:B------:R-:W-:Y:S01]  /*2c50*/  SEL R127, R138, R127, P5 ;  /* 0x0000007f8a7f7207 */ /* 0x000fe20002800000 */
[----:B0-----:R-:W0:Y:S02]  /*2c60*/  @P4 LDC.64 R128, c[0x0][0x2f8] ;  /* 0x0000be00ff804b82 */ /* 0x001e240000000a00 */
[C---:B0-----:R-:W-:Y:S01]  /*2c70*/  @P4 IMAD.WIDE.U32 R128, R133.reuse, 0x10, R128 ;  /* 0x0000001085804825 */ /* 0x041fe200078e0080 */
[----:B------:R-:W-:-:S04]  /*2c80*/  IADD3 R133, R133, 0x100, RZ ;  /* 0x0000010085857810 */ /* 0x000fc80007ffe0ff */
[----:B------:R0:W-:Y:S03]  /*2c90*/  @P4 STG.E.128 desc[UR4][R128.64], R124 ;  /* 0x0000007c80004986 */ /* 0x0001e6000c101d04 */
.L_x_12652:
[----:B------:R-:W-:Y:S05]  /*2ca0*/  BSYNC B0 ;  /* 0x0000000000007941 */ /* 0x000fea0003800000 */
.L_x_12651:
        /* <DEDUP_REMOVED lines=19> */
.L_x_12664:
[----:B------:R-:W-:Y:S05]  /*2de0*/  BSYNC B1 ;  /* 0x0000000000017941 */ /* 0x000fea0003800000 */
.L_x_12663:
        /* <DEDUP_REMOVED lines=11> */
.L_x_12666:
[----:B------:R-:W-:Y:S05]  /*2ea0*/  BSYNC B1 ;  /* 0x0000000000017941 */ /* 0x000fea0003800000 */
.L_x_12665:
        /* <DEDUP_REMOVED lines=11> */
.L_x_12668:
[----:B------:R-:W-:Y:S05]  /*2f60*/  BSYNC B1 ;  /* 0x0000000000017941 */ /* 0x000fea0003800000 */
.L_x_12667:
        /* <DEDUP_REMOVED lines=16> */
.L_x_12670:
[----:B------:R-:W-:Y:S05]  /*3070*/  BSYNC B1 ;  /* 0x0000000000017941 */ /* 0x000fea0003800000 */
.L_x_12669:
        /* <DEDUP_REMOVED lines=22> */
.L_x_12662:
[----:B------:R-:W-:Y:S05]  /*31e0*/  BSYNC B0 ;  /* 0x0000000000007941 */ /* 0x000fea0003800000 */
.L_x_12661:
        /* <DEDUP_REMOVED lines=19> */
.L_x_12674:
[----:B------:R-:W-:Y:S05]  /*3320*/  BSYNC B1 ;  /* 0x0000000000017941 */ /* 0x000fea0003800000 */
.L_x_12673:
        /* <DEDUP_REMOVED lines=11> */
.L_x_12676:
[----:B------:R-:W-:Y:S05]  /*33e0*/  BSYNC B1 ;  /* 0x0000000000017941 */ /* 0x000fea0003800000 */
.L_x_12675:
        /* <DEDUP_REMOVED lines=11> */
.L_x_12678:
[----:B------:R-:W-:Y:S05]  /*34a0*/  BSYNC B1 ;  /* 0x0000000000017941 */ /* 0x000fea0003800000 */
.L_x_12677:
        /* <DEDUP_REMOVED lines=16> */
.L_x_12680:
[----:B------:R-:W-:Y:S05]  /*35b0*/  BSYNC B1 ;  /* 0x0000000000017941 */ /* 0x000fea0003800000 */
.L_x_12679:
        /* <DEDUP_REMOVED lines=10> */
[----:B-1----:R-:W-:-:S04]  /*3660*/  @P5 IMAD.WIDE.U32 R128, R7, 0x10, R128 ;  /* 0x0000001007805825 */ /* 0x002fc800078e0080 */
[----:B------:R-:W-:Y:S01]  /*3670*/  VIADD R7, R7, 0x100 ;  /* 0x0000010007077836 */ /* 0x000fe20000000000 */
        /* <DEDUP_REMOVED lines=10> */
.L_x_12672:
[----:B------:R-:W-:Y:S05]  /*3720*/  BSYNC B0 ;  /* 0x0000000000007941 */ /* 0x000fea0003800000 */
.L_x_12671:
[----:B------:R-:W-:Y:S04]  /*3730*/  BSSY B0, `(.L_x_12681) ;  /* 0x0000052000007945 */ /* 0x000fe80003800000 */
[----:B------:R-:W-:Y:S05]  /*3740*/  @!P0 BRA `(.L_x_12682) ;  /* 0x0000000400408947 */ /* 0x000fea0003800000 */
[----:B012---:R-:W0:Y:S01]  /*3750*/  @!P3 LDC.64 R128, c[0x0][0x2c8] ;  /* 0x0000b200ff80bb82 */ /* 0x007e220000000a00 */
        /* <DEDUP_REMOVED lines=15> */
.L_x_12684:
[----:B------:R-:W-:Y:S05]  /*3850*/  BSYNC B1 ;  /* 0x0000000000017941 */ /* 0x000fea0003800000 */
.L_x_12683:
        /* <DEDUP_REMOVED lines=11> */
.L_x_12686:
[----:B------:R-:W-:Y:S05]  /*3910*/  BSYNC B1 ;  /* 0x0000000000017941 */ /* 0x000fea0003800000 */
.L_x_12685:
        /* <DEDUP_REMOVED lines=11> */
.L_x_12688:
[----:B------:R-:W-:Y:S05]  /*39d0*/  BSYNC B1 ;  /* 0x0000000000017941 */ /* 0x000fea0003800000 */
.L_x_12687:
        /* <DEDUP_REMOVED lines=16> */
.L_x_12690:
[----:B------:R-:W-:Y:S05]  /*3ae0*/  BSYNC B1 ;  /* 0x0000000000017941 */ /* 0x000fea0003800000 */
.L_x_12689:
        /* <DEDUP_REMOVED lines=22> */
.L_x_12682:
[----:B------:R-:W-:Y:S05]  /*3c50*/  BSYNC B0 ;  /* 0x0000000000007941 */ /* 0x000fea0003800000 */
.L_x_12681:
[----:B------:R-:W-:Y:S04]  /*3c60*/  BSSY B0, `(.L_x_12691) ;  /* 0x0000052000007945 */ /* 0x000fe80003800000 */
[----:B------:R-:W-:Y:S05]  /*3c70*/  @!P1 BRA `(.L_x_12692) ;  /* 0x0000000400409947 */ /* 0x000fea0003800000 */
[----:B0123--:R-:W0:Y:S01]  /*3c80*/  @!P3 LDC.64 R128, c[0x0][0x2c8] ;  /* 0x0000b200ff80bb82 */ /* 0x00fe220000000a00 */
        /* <DEDUP_REMOVED lines=15> */
.L_x_12694:
[----:B------:R-:W-:Y:S05]  /*3d80*/  BSYNC B1 ;  /* 0x0000000000017941 */ /* 0x000fea0003800000 */
.L_x_12693:
        /* <DEDUP_REMOVED lines=11> */
.L_x_12696:
[----:B------:R-:W-:Y:S05]  /*3e40*/  BSYNC B1 ;  /* 0x0000000000017941 */ /* 0x000fea0003800000 */
.L_x_12695:
        /* <DEDUP_REMOVED lines=11> */
.L_x_12698:
[----:B------:R-:W-:Y:S05]  /*3f00*/  BSYNC B1 ;  /* 0x0000000000017941 */ /* 0x000fea0003800000 */
.L_x_12697:
        /* <DEDUP_REMOVED lines=16> */
.L_x_12700:
[----:B------:R-:W-:Y:S05]  /*4010*/  BSYNC B1 ;  /* 0x0000000000017941 */ /* 0x000fea0003800000 */
.L_x_12699:
        /* <DEDUP_REMOVED lines=22> */
.L_x_12692:
[----:B------:R-:W-:Y:S05]  /*4180*/  BSYNC B0 ;  /* 0x0000000000007941 */ /* 0x000fea0003800000 */
.L_x_12691:
[----:B------:R-:W-:Y:S04]  /*4190*/  BSSY B0, `(.L_x_12701) ;  /* 0x0000052000007945 */ /* 0x000fe80003800000 */
[----:B------:R-:W-:Y:S05]  /*41a0*/  @!P2 BRA `(.L_x_12702) ;  /* 0x000000040040a947 */ /* 0x000fea0003800000 */
[----:B01234-:R-:W0:Y:S01]  /*41b0*/  @!P3 LDC.64 R128, c[0x0][0x2c8] ;  /* 0x0000b200ff80bb82 */ /* 0x01fe220000000a00 */
        /* <DEDUP_REMOVED lines=15> */
.L_x_12704:
[----:B------:R-:W-:Y:S05]  /*42b0*/  BSYNC B1 ;  /* 0x0000000000017941 */ /* 0x000fea0003800000 */
.L_x_12703:
        /* <DEDUP_REMOVED lines=11> */
.L_x_12706:
[----:B------:R-:W-:Y:S05]  /*4370*/  BSYNC B1 ;  /* 0x0000000000017941 */ /* 0x000fea0003800000 */
.L_x_12705:
        /* <DEDUP_REMOVED lines=11> */
.L_x_12708:
[----:B------:R-:W-:Y:S05]  /*4430*/  BSYNC B1 ;  /* 0x0000000000017941 */ /* 0x000fea0003800000 */
.L_x_12707:
        /* <DEDUP_REMOVED lines=16> */
.L_x_12710:
[----:B------:R-:W-:Y:S05]  /*4540*/  BSYNC B1 ;  /* 0x0000000000017941 */ /* 0x000fea0003800000 */
.L_x_12709:
        /* <DEDUP_REMOVED lines=22> */
.L_x_12702:
[----:B------:R-:W-:Y:S05]  /*46b0*/  BSYNC B0 ;  /* 0x0000000000007941 */ /* 0x000fea0003800000 */
.L_x_12701:
[----:B------:R-:W-:Y:S01]  /*46c0*/  ISETP.NE.AND P5, PT, R0, RZ, PT ;  /* 0x000000ff0000720c */ /* 0x000fe20003fa5270 */
[----:B------:R-:W-:-:S12]  /*46d0*/  BSSY B0, `(.L_x_12711) ;  /* 0x0000050000007945 */ /* 0x000fd80003800000 */
        /* <DEDUP_REMOVED lines=17> */
.L_x_12714:
[----:B------:R-:W-:Y:S05]  /*47f0*/  BSYNC B1 ;  /* 0x0000000000017941 */ /* 0x000fea0003800000 */
.L_x_12713:
        /* <DEDUP_REMOVED lines=11> */
.L_x_12716:
[----:B------:R-:W-:Y:S05]  /*48b0*/  BSYNC B1 ;  /* 0x0000000000017941 */ /* 0x000fea0003800000 */
.L_x_12715:
        /* <DEDUP_REMOVED lines=11> */
.L_x_12718:
[----:B------:R-:W-:Y:S05]  /*4970*/  BSYNC B1 ;  /* 0x0000000000017941 */ /* 0x000fea0003800000 */
.L_x_12717:
        /* <DEDUP_REMOVED lines=10> */
[----:B------:R-:W-:-:S04]  /*4a20*/  ISETP.NE.U32.AND P3, PT, R128, RZ, PT ;  /* 0x000000ff8000720c */ /* 0x000fc80003f65070 */
[----:B------:R-:W-:Y:S01]  /*4a30*/  ISETP.NE.AND.EX P3, PT, R129, RZ, PT, P3 ;  /* 0x000000ff8100720c */ /* 0x000fe20003f65330 */
[----:B------:R-:W-:-:S04]  /*4a40*/  FFMA.FTZ R129, R192, R132, R139 ;  /* 0x00000084c0817223 */ /* 0x000fc8000001008b */
[----:B------:R-:W-:-:S04]  /*4a50*/  FADD.FTZ R128, R188, -R129 ;  /* 0x80000081bc807221 */ /* 0x000fc80000010000 */
[----:B------:R-:W-:-:S04]  /*4a60*/  FMUL.FTZ R136, R9, R128 ;  /* 0x0000008009887220 */ /* 0x000fc80000410000 */
[----:B------:R-:W-:-:S07]  /*4a70*/  @P3 FADD.FTZ R136, R119, R136 ;  /* 0x0000008877883221 */ /* 0x000fce0000010000 */
.L_x_12720:
[----:B------:R-:W-:Y:S05]  /*4a80*/  BSYNC B1 ;  /* 0x0000000000017941 */ /* 0x000fea0003800000 */
.L_x_12719:
[----:B------:R-:W-:Y:S02]  /*4a90*/  ISETP.NE.U32.AND P3, PT, R130, RZ, PT ;  /* 0x000000ff8200720c */ /* 0x000fe40003f65070 */
[----:B------:R-:W-:Y:S02]  /*4aa0*/  SEL R122, R137, R122, P5 ;  /* 0x0000007a897a7207 */ /* 0x000fe40002800000 */
[----:B------:R-:W-:Y:S02]  /*4ab0*/  ISETP.NE.AND.EX P3, PT, R131, RZ, PT, P3 ;  /* 0x000000ff8300720c */ /* 0x000fe40003f65330 */
[----:B------:R-:W-:-:S11]  /*4ac0*/  SEL R123, R136, R123, P5 ;  /* 0x0000007b887b7207 */ /* 0x000fd60002800000 */
[----:B------:R-:W0:Y:S02]  /*4ad0*/  @P3 LDC.64 R128, c[0x0][0x308] ;  /* 0x0000c200ff803b82 */ /* 0x000e240000000a00 */
[----:B0-----:R-:W-:-:S06]  /*4ae0*/  @P3 IMAD.WIDE.U32 R128, R7, 0x10, R128 ;  /* 0x0000001007803825 */ /* 0x001fcc00078e0080 */
[----:B------:R-:W0:Y:S01]  /*4af0*/  LDC R7, c[0x0][0x29c] ;  /* 0x0000a700ff077b82 */ /* 0x000e220000000800 */
[----:B------:R1:W-:Y:S01]  /*4b00*/  @P3 STG.E.128 desc[UR4][R128.64], R120 ;  /* 0x0000007880003986 */ /* 0x0003e2000c101d04 */
[----:B------:R-:W-:-:S06]  /*4b10*/  ISETP.GT.AND P3, PT, R8, RZ, PT ;  /* 0x000000ff0800720c */ /* 0x000fcc0003f64270 */
[----:B------:R-:W2:Y:S01]  /*4b20*/  @P4 LDC.64 R8, c[0x0][0x2f8] ;  /* 0x0000be00ff084b82 */ /* 0x000ea20000000a00 */
[-C--:B0-----:R-:W-:Y:S01]  /*4b30*/  FMUL.FTZ R135, R135, R7.reuse ;  /* 0x0000000787877220 */ /* 0x081fe20000410000 */
[-C--:B------:R-:W-:Y:S01]  /*4b40*/  FMUL.FTZ R134, R134, R7.reuse ;  /* 0x0000000786867220 */ /* 0x080fe20000410000 */
[-C--:B------:R-:W-:Y:S01]  /*4b50*/  FMUL.FTZ R137, R137, R7.reuse ;  /* 0x0000000789897220 */ /* 0x080fe20000410000 */
[----:B------:R-:W-:Y:S02]  /*4b60*/  FMUL.FTZ R136, R136, R7 ;  /* 0x0000000788887220 */ /* 0x000fe40000410000 */
[----:B------:R-:W-:Y:S02]  /*4b70*/  SEL R124, R135, R124, P3 ;  /* 0x0000007c877c7207 */ /* 0x000fe40001800000 */
[----:B------:R-:W-:Y:S01]  /*4b80*/  SEL R125, R134, R125, P3 ;  /* 0x0000007d867d7207 */ /* 0x000fe20001800000 */
[----:B--2---:R-:W-:Y:S01]  /*4b90*/  @P4 IMAD.WIDE.U32 R8, R133, 0x10, R8 ;  /* 0x0000001085084825 */ /* 0x004fe200078e0008 */
[----:B------:R-:W-:-:S02]  /*4ba0*/  SEL R126, R137, R126, P3 ;  /* 0x0000007e897e7207 */ /* 0x000fc40001800000 */
[----:B------:R-:W-:-:S05]  /*4bb0*/  SEL R127, R136, R127, P3 ;  /* 0x0000007f887f7207 */ /* 0x000fca0001800000 */
[----:B------:R1:W-:Y:S02]  /*4bc0*/  @P4 STG.E.128 desc[UR4][R8.64], R124 ;  /* 0x0000007c08004986 */ /* 0x0003e4000c101d04 */
.L_x_12712:
[----:B------:R-:W-:Y:S05]  /*4bd0*/  BSYNC B0 ;  /* 0x0000000000007941 */ /* 0x000fea0003800000 */
.L_x_12711:
[----:B------:R-:W-:Y:S02]  /*4be0*/  ISETP.NE.AND P3, PT, R205, RZ, PT ;  /* 0x000000ffcd00720c */ /* 0x000fe40003f65270 */
[----:B------:R-:W-:Y:S02]  /*4bf0*/  IADD3 R147, R147, UR10, RZ ;  /* 0x0000000a93937c10 */ /* 0x000fe4000fffe0ff */
[----:B------:R-:W-:Y:S02]  /*4c00*/  SEL R140, RZ, 0x1, P3 ;  /* 0x00000001ff8c7807 */ /* 0x000fe40001800000 */
[----:B------:R-:W-:-:S13]  /*4c10*/  ISETP.GE.AND P3, PT, R147, UR11, PT ;  /* 0x0000000b93007c0c */ /* 0x000fda000bf66270 */
[----:B------:R-:W-:Y:S05]  /*4c20*/  @!P3 BRA `(.L_x_12721) ;  /* 0xffffffbc004cb947 */ /* 0x000fea000383ffff */
.L_x_12616:
[----:B------:R-:W-:Y:S01]  /*4c30*/  ISETP.NE.AND P3, PT, R0, RZ, PT ;  /* 0x000000ff0000720c */ /* 0x000fe20003f65270 */
[----:B------:R-:W0:Y:S01]  /*4c40*/  S2UR UR6, SR_CTAID.X ;  /* 0x00000000000679c3 */ /* 0x000e220000002500 */
[----:B------:R-:W0:Y:S01]  /*4c50*/  S2R R0, SR_TID.X ;  /* 0x0000000000007919 */ /* 0x000e220000002100 */
[----:B------:R-:W-:Y:S02]  /*4c60*/  ISETP.NE.AND P6, PT, R6, RZ, PT ;  /* 0x000000ff0600720c */ /* 0x000fe40003fc5270 */
[----:B------:R-:W-:Y:S02]  /*4c70*/  ISETP.NE.AND P5, PT, R5, RZ, PT ;  /* 0x000000ff0500720c */ /* 0x000fe40003fa5270 */
[----:B------:R-:W-:Y:S02]  /*4c80*/  ISETP.NE.AND P4, PT, R4, RZ, PT ;  /* 0x000000ff0400720c */ /* 0x000fe40003f85270 */
[----:B-----5:R-:W2:Y:S08]  /*4c90*/  @P0 LDC.64 R16, c[0x0][0x2d8] ;  /* 0x0000b600ff100b82 */ /* 0x020eb00000000a00 */
[----:B------:R-:W3:Y:S08]  /*4ca0*/  @P6 LDC.64 R2, c[0x0][0x2d0] ;  /* 0x0000b400ff026b82 */ /* 0x000ef00000000a00 */
[----:B------:R-:W4:Y:S08]  /*4cb0*/  @P6 LDC.64 R4, c[0x0][0x2d8] ;  /* 0x0000b600ff046b82 */ /* 0x000f300000000a00 */
[----:B------:R-:W2:Y:S01]  /*4cc0*/  @P5 LDC.64 R6, c[0x0][0x2d0] ;  /* 0x0000b400ff065b82 */ /* 0x000ea20000000a00 */
[----:B0-----:R-:W-:-:S05]  /*4cd0*/  LEA.HI R15, R0, UR6, RZ, 0x18 ;  /* 0x00000006000f7c11 */ /* 0x001fca000f8fc0ff */
[----:B------:R-:W-:Y:S02]  /*4ce0*/  IMAD R15, R15, R150, RZ ;  /* 0x000000960f0f7224 */ /* 0x000fe400078e02ff */
[----:B-1----:R-:W0:Y:S03]  /*4cf0*/  @P5 LDC.64 R8, c[0x0][0x2d8] ;  /* 0x0000b600ff085b82 */ /* 0x002e260000000a00 */
[----:B------:R-:W-:-:S05]  /*4d00*/  LEA.HI R27, R15, R148, RZ, 0x1e ;  /* 0x000000940f1b7211 */ /* 0x000fca00078ff0ff */
[----:B------:R-:W1:Y:S01]  /*4d10*/  @P4 LDC.64 R10, c[0x0][0x2d0] ;  /* 0x0000b400ff0a4b82 */ /* 0x000e620000000a00 */
[----:B---3--:R-:W-:-:S04]  /*4d20*/  @P6 IMAD.WIDE.U32 R2, R27, 0x10, R2 ;  /* 0x000000101b026825 */ /* 0x008fc800078e0002 */
[C---:B----4-:R-:W-:Y:S01]  /*4d30*/  @P6 IMAD.WIDE.U32 R4, R27.reuse, 0x10, R4 ;  /* 0x000000101b046825 */ /* 0x050fe200078e0004 */
[----:B------:R-:W-:Y:S01]  /*4d40*/  @P6 IADD3 R27, R27, 0x100, RZ ;  /* 0x000001001b1b6810 */ /* 0x000fe20007ffe0ff */
[----:B------:R3:W-:Y:S01]  /*4d50*/  @P6 STG.E.128 desc[UR4][R2.64], R60 ;  /* 0x0000003c02006986 */ /* 0x0007e2000c101d04 */
[----:B------:R-:W4:Y:S03]  /*4d60*/  @P4 LDC.64 R12, c[0x0][0x2d8] ;  /* 0x0000b600ff0c4b82 */ /* 0x000f260000000a00 */
[C---:B--2---:R-:W-:Y:S01]  /*4d70*/  @P5 IMAD.WIDE.U32 R6, R27.reuse, 0x10, R6 ;  /* 0x000000101b065825 */ /* 0x044fe200078e0006 */
[----:B------:R3:W-:Y:S04]  /*4d80*/  @P6 STG.E.128 desc[UR4][R4.64], R88 ;  /* 0x0000005804006986 */ /* 0x0007e8000c101d04 */
[----:B------:R-:W2:Y:S01]  /*4d90*/  @P0 LDC.64 R14, c[0x0][0x2d0] ;  /* 0x0000b400ff0e0b82 */ /* 0x000ea20000000a00 */
[C---:B0-----:R-:W-:Y:S01]  /*4da0*/  @P5 IMAD.WIDE.U32 R8, R27.reuse, 0x10, R8 ;  /* 0x000000101b085825 */ /* 0x041fe200078e0008 */
[----:B------:R-:W-:Y:S01]  /*4db0*/  @P5 IADD3 R27, R27, 0x100, RZ ;  /* 0x000001001b1b5810 */ /* 0x000fe20007ffe0ff */
[----:B------:R3:W-:Y:S04]  /*4dc0*/  @P5 STG.E.128 desc[UR4][R6.64], R56 ;  /* 0x0000003806005986 */ /* 0x0007e8000c101d04 */
[----:B------:R3:W-:Y:S01]  /*4dd0*/  @P5 STG.E.128 desc[UR4][R8.64], R84 ;  /* 0x0000005408005986 */ /* 0x0007e2000c101d04 */
[----:B------:R-:W0:Y:S01]  /*4de0*/  @P1 LDC.64 R18, c[0x0][0x2d0] ;  /* 0x0000b400ff121b82 */ /* 0x000e220000000a00 */
[----:B-1----:R-:W-:-:S05]  /*4df0*/  @P4 IMAD.WIDE.U32 R10, R27, 0x10, R10 ;  /* 0x000000101b0a4825 */ /* 0x002fca00078e000a */
[----:B------:R3:W-:Y:S02]  /*4e00*/  @P4 STG.E.128 desc[UR4][R10.64], R52 ;  /* 0x000000340a004986 */ /* 0x0007e4000c101d04 */
[----:B------:R-:W1:Y:S01]  /*4e10*/  @P1 LDC.64 R20, c[0x0][0x2d8] ;  /* 0x0000b600ff141b82 */ /* 0x000e620000000a00 */
[----:B----4-:R-:W-:-:S04]  /*4e20*/  @P4 IMAD.WIDE.U32 R12, R27, 0x10, R12 ;  /* 0x000000101b0c4825 */ /* 0x010fc800078e000c */
[----:B------:R-:W-:Y:S01]  /*4e30*/  @P4 VIADD R27, R27, 0x100 ;  /* 0x000001001b1b4836 */ /* 0x000fe20000000000 */
[----:B------:R3:W-:Y:S02]  /*4e40*/  @P4 STG.E.128 desc[UR4][R12.64], R80 ;  /* 0x000000500c004986 */ /* 0x0007e4000c101d04 */
[----:B------:R-:W4:Y:S01]  /*4e50*/  @P2 LDC.64 R22, c[0x0][0x2d0] ;  /* 0x0000b400ff162b82 */ /* 0x000f220000000a00 */
[----:B--2---:R-:W-:-:S04]  /*4e60*/  @P0 IMAD.WIDE.U32 R14, R27, 0x10, R14 ;  /* 0x000000101b0e0825 */ /* 0x004fc800078e000e */
[C---:B------:R-:W-:Y:S01]  /*4e70*/  @P0 IMAD.WIDE.U32 R16, R27.reuse, 0x10, R16 ;  /* 0x000000101b100825 */ /* 0x040fe200078e0010 */
[----:B------:R-:W-:Y:S01]  /*4e80*/  @P0 IADD3 R27, R27, 0x100, RZ ;  /* 0x000001001b1b0810 */ /* 0x000fe20007ffe0ff */
[----:B------:R3:W-:Y:S01]  /*4e90*/  @P0 STG.E.128 desc[UR4][R14.64], R48 ;  /* 0x000000300e000986 */ /* 0x0007e2000c101d04 */
[----:B------:R-:W2:Y:S03]  /*4ea0*/  @P2 LDC.64 R24, c[0x0][0x2d8] ;  /* 0x0000b600ff182b82 */ /* 0x000ea60000000a00 */
[C---:B0-----:R-:W-:Y:S01]  /*4eb0*/  @P1 IMAD.WIDE.U32 R18, R27.reuse, 0x10, R18 ;  /* 0x000000101b121825 */ /* 0x041fe200078e0012 */
[----:B------:R3:W-:Y:S03]  /*4ec0*/  @P0 STG.E.128 desc[UR4][R16.64], R76 ;  /* 0x0000004c10000986 */ /* 0x0007e6000c101d04 */
[C---:B-1----:R-:W-:Y:S01]  /*4ed0*/  @P1 IMAD.WIDE.U32 R20, R27.reuse, 0x10, R20 ;  /* 0x000000101b141825 */ /* 0x042fe200078e0014 */
[----:B------:R-:W-:Y:S01]  /*4ee0*/  @P1 IADD3 R27, R27, 0x100, RZ ;  /* 0x000001001b1b1810 */ /* 0x000fe20007ffe0ff */
[----:B------:R3:W-:Y:S04]  /*4ef0*/  @P1 STG.E.128 desc[UR4][R18.64], R44 ;  /* 0x0000002c12001986 */ /* 0x0007e8000c101d04 */
[----:B------:R3:W-:Y:S01]  /*4f00*/  @P1 STG.E.128 desc[UR4][R20.64], R72 ;  /* 0x0000004814001986 */ /* 0x0007e2000c101d04 */
[----:B----4-:R-:W-:-:S05]  /*4f10*/  @P2 IMAD.WIDE.U32 R22, R27, 0x10, R22 ;  /* 0x000000101b162825 */ /* 0x010fca00078e0016 */
[----:B------:R3:W-:Y:S01]  /*4f20*/  @P2 STG.E.128 desc[UR4][R22.64], R40 ;  /* 0x0000002816002986 */ /* 0x0007e2000c101d04 */
[----:B--2---:R-:W-:-:S05]  /*4f30*/  @P2 IMAD.WIDE.U32 R24, R27, 0x10, R24 ;  /* 0x000000101b182825 */ /* 0x004fca00078e0018 */
[----:B------:R3:W-:Y:S01]  /*4f40*/  @P2 STG.E.128 desc[UR4][R24.64], R68 ;  /* 0x0000004418002986 */ /* 0x0007e2000c101d04 */
[----:B------:R-:W-:Y:S05]  /*4f50*/  @!P3 EXIT ;  /* 0x000000000000b94d */ /* 0x000fea0003800000 */
[----:B---3--:R-:W0:Y:S01]  /*4f60*/  LDC.64 R2, c[0x0][0x2d0] ;  /* 0x0000b400ff027b82 */ /* 0x008e220000000a00 */
[----:B------:R-:W-:-:S07]  /*4f70*/  @P2 IADD3 R27, R27, 0x100, RZ ;  /* 0x000001001b1b2810 */ /* 0x000fce0007ffe0ff */
[----:B------:R-:W1:Y:S01]  /*4f80*/  LDC.64 R4, c[0x0][0x2d8] ;  /* 0x0000b600ff047b82 */ /* 0x000e620000000a00 */
[----:B0-----:R-:W-:-:S05]  /*4f90*/  IMAD.WIDE.U32 R2, R27, 0x10, R2 ;  /* 0x000000101b027825 */ /* 0x001fca00078e0002 */
[----:B------:R-:W-:Y:S01]  /*4fa0*/  STG.E.128 desc[UR4][R2.64], R36 ;  /* 0x0000002402007986 */ /* 0x000fe2000c101d04 */
[----:B-1----:R-:W-:-:S05]  /*4fb0*/  IMAD.WIDE.U32 R4, R27, 0x10, R4 ;  /* 0x000000101b047825 */ /* 0x002fca00078e0004 */
[----:B------:R-:W-:Y:S01]  /*4fc0*/  STG.E.128 desc[UR4][R4.64], R64 ;  /* 0x0000004004007986 */ /* 0x000fe2000c101d04 */
[----:B------:R-:W-:Y:S05]  /*4fd0*/  EXIT ;  /* 0x000000000000794d */ /* 0x000fea0003800000 */
.L_x_12650:
[----:B------:R-:W-:Y:S01]  /*4fe0*/  HFMA2.MMA R140, -RZ, RZ, 0, 9.5367431640625e-07 ;  /* 0x00000010ff8c7435 */ /* 0x000fe200000001ff */
[----:B0-----:R-:W-:Y:S01]  /*4ff0*/  MOV R139, R143 ;  /* 0x0000008f008b7202 */ /* 0x001fe20000000f00 */
[----:B------:R-:W-:Y:S01]  /*5000*/  IMAD.MOV.U32 R141, RZ, RZ, 0x1f ;  /* 0x0000001fff8d7424 */ /* 0x000fe200078e00ff */
[----:B------:R-:W-:-:S08]  /*5010*/  MOV R138, 0xffffffff ;  /* 0xffffffff008a7802 */ /* 0x000fd00000000f00 */
[----:B-----5:R-:W-:Y:S05]  /*5020*/  WARPSYNC.COLLECTIVE R138, `(.L_x_12722) ;  /* 0x000000008a087348 */ /* 0x020fea0003c00000 */
[----:B------:R0:W1:Y:S02]  /*5030*/  SHFL.DOWN P5, R191, R139, R140, R141 ;  /* 0x0800008c8bbf7389 */ /* 0x00006400000a008d */
[----:B01---5:R-:W-:Y:S01]  /*5040*/  ENDCOLLECTIVE ;  /* 0x000000000000791b */ /* 0x023fe20003800000 */
.L_x_12722:
[----:B------:R-:W-:Y:S02]  /*5050*/  MOV R139, R142 ;  /* 0x0000008e008b7202 */ /* 0x000fe40000000f00 */
[----:B------:R-:W-:-:S07]  /*5060*/  MOV R130, R191 ;  /* 0x000000bf00827202 */ /* 0x000fce0000000f00 */
[----:B------:R-:W-:Y:S05]  /*5070*/  WARPSYNC.COLLECTIVE R138, `(.L_x_12723) ;  /* 0x000000008a087348 */ /* 0x000fea0003c00000 */
[----:B------:R0:W1:Y:S02]  /*5080*/  SHFL.DOWN P5, R191, R139, R140, R141 ;  /* 0x0800008c8bbf7389 */ /* 0x00006400000a008d */
[----:B01----:R-:W-:Y:S01]  /*5090*/  ENDCOLLECTIVE ;  /* 0x000000000000791b */ /* 0x003fe20003800000 */
.L_x_12723:
[----:B------:R-:W-:-:S05]  /*50a0*/  FADD.FTZ R130, R130, R143 ;  /* 0x0000008f82827221 */ /* 0x000fca0000010000 */
[----:B------:R-:W-:Y:S01]  /*50b0*/  MOV R139, R130 ;  /* 0x00000082008b7202 */ /* 0x000fe20000000f00 */
[----:B------:R-:W-:Y:S01]  /*50c0*/  IMAD.MOV.U32 R140, RZ, RZ, 0x8 ;  /* 0x00000008ff8c7424 */ /* 0x000fe200078e00ff */
[----:B------:R-:W-:-:S07]  /*50d0*/  MOV R131, R191 ;  /* 0x000000bf00837202 */ /* 0x000fce0000000f00 */
[----:B------:R-:W-:Y:S05]  /*50e0*/  WARPSYNC.COLLECTIVE R138, `(.L_x_12724) ;  /* 0x000000008a087348 */ /* 0x000fea0003c00000 */
[----:B------:R0:W1:Y:S02]  /*50f0*/  SHFL.DOWN P5, R191, R139, R140, R141 ;  /* 0x0800008c8bbf7389 */ /* 0x00006400000a008d */
[----:B01----:R-:W-:Y:S01]  /*5100*/  ENDCOLLECTIVE ;  /* 0x000000000000791b */ /* 0x003fe20003800000 */
.L_x_12724:
[----:B------:R-:W-:-:S05]  /*5110*/  FADD.FTZ R131, R131, R142 ;  /* 0x0000008e83837221 */ /* 0x000fca0000010000 */
[----:B------:R-:W-:Y:S02]  /*5120*/  MOV R139, R131 ;  /* 0x00000083008b7202 */ /* 0x000fe40000000f00 */
[----:B------:R-:W-:-:S07]  /*5130*/  MOV R133, R191 ;  /* 0x000000bf00857202 */ /* 0x000fce0000000f00 */
[----:B------:R-:W-:Y:S05]  /*5140*/  WARPSYNC.COLLECTIVE R138, `(.L_x_12725) ;  /* 0x000000008a087348 */ /* 0x000fea0003c00000 */
[----:B------:R0:W1:Y:S02]  /*5150*/  SHFL.DOWN P5, R191, R139, R140, R141 ;  /* 0x0800008c8bbf7389 */ /* 0x00006400000a008d */
[----:B01----:R-:W-:Y:S01]  /*5160*/  ENDCOLLECTIVE ;  /* 0x000000000000791b */ /* 0x003fe20003800000 */
.L_x_12725:
[----:B------:R-:W-:Y:S01]  /*5170*/  FADD.FTZ R133, R130, R133 ;  /* 0x0000008582857221 */ /* 0x000fe20000010000 */
[----:B------:R-:W-:-:S04]  /*5180*/  HFMA2.MMA R140, -RZ, RZ, 0, 2.384185791015625e-07 ;  /* 0x00000004ff8c7435 */ /* 0x000fc800000001ff */
[----:B------:R-:W-:Y:S02]  /*5190*/  MOV R139, R133 ;  /* 0x00000085008b7202 */ /* 0x000fe40000000f00 */
[----:B------:R-:W-:-:S07]  /*51a0*/  MOV R132, R191 ;  /* 0x000000bf00847202 */ /* 0x000fce0000000f00 */
[----:B------:R-:W-:Y:S05]  /*51b0*/  WARPSYNC.COLLECTIVE R138, `(.L_x_12726) ;  /* 0x000000008a087348 */ /* 0x000fea0003c00000 */
[----:B------:R0:W1:Y:S02]  /*51c0*/  SHFL.DOWN P5, R191, R139, R140, R141 ;  /* 0x0800008c8bbf7389 */ /* 0x00006400000a008d */
[----:B01----:R-:W-:Y:S01]  /*51d0*/  ENDCOLLECTIVE ;  /* 0x000000000000791b */ /* 0x003fe20003800000 */
.L_x_12726:
[----:B------:R-:W-:-:S05]  /*51e0*/  FADD.FTZ R132, R131, R132 ;  /* 0x0000008483847221 */ /* 0x000fca0000010000 */
[----:B------:R-:W-:Y:S01]  /*51f0*/  MOV R139, R132 ;  /* 0x00000084008b7202 */ /* 0x000fe20000000f00 */
[----:B------:R-:W-:-:S07]  /*5200*/  IMAD.MOV.U32 R134, RZ, RZ, R191 ;  /* 0x000000ffff867224 */ /* 0x000fce00078e00bf */
[----:B------:R-:W-:Y:S05]  /*5210*/  WARPSYNC.COLLECTIVE R138, `(.L_x_12727) ;  /* 0x000000008a087348 */ /* 0x000fea0003c00000 */
[----:B------:R0:W1:Y:S02]  /*5220*/  SHFL.DOWN P5, R191, R139, R140, R141 ;  /* 0x0800008c8bbf7389 */ /* 0x00006400000a008d */
[----:B01----:R-:W-:Y:S01]  /*5230*/  ENDCOLLECTIVE ;  /* 0x000000000000791b */ /* 0x003fe20003800000 */
.L_x_12727:
[----:B------:R-:W-:Y:S01]  /*5240*/  FADD.FTZ R134, R133, R134 ;  /* 0x0000008685867221 */ /* 0x000fe20000010000 */
[----:B------:R-:W-:-:S04]  /*5250*/  HFMA2.MMA R140, -RZ, RZ, 0, 1.1920928955078125e-07 ;  /* 0x00000002ff8c7435 */ /* 0x000fc800000001ff */
[----:B------:R-:W-:Y:S02]  /*5260*/  MOV R139, R134 ;  /* 0x00000086008b7202 */ /* 0x000fe40000000f00 */
[----:B------:R-:W-:-:S07]  /*5270*/  MOV R135, R191 ;  /* 0x000000bf00877202 */ /* 0x000fce0000000f00 */
[----:B------:R-:W-:Y:S05]  /*5280*/  WARPSYNC.COLLECTIVE R138, `(.L_x_12728) ;  /* 0x000000008a087348 */ /* 0x000fea0003c00000 */
[----:B------:R0:W1:Y:S02]  /*5290*/  SHFL.DOWN P5, R191, R139, R140, R141 ;  /* 0x0800008c8bbf7389 */ /* 0x00006400000a008d */
[----:B01----:R-:W-:Y:S01]  /*52a0*/  ENDCOLLECTIVE ;  /* 0x000000000000791b */ /* 0x003fe20003800000 */
.L_x_12728:
[----:B------:R-:W-:-:S04]  /*52b0*/  FADD.FTZ R135, R132, R135 ;  /* 0x0000008784877221 */ /* 0x000fc80000010000 */
[----:B------:R-:W-:Y:S01]  /*52c0*/  IMAD.MOV.U32 R139, RZ, RZ, R135 ;  /* 0x000000ffff8b7224 */ /* 0x000fe200078e0087 */
[----:B------:R-:W-:-:S07]  /*52d0*/  MOV R137, R191 ;  /* 0x000000bf00897202 */ /* 0x000fce0000000f00 */
[----:B------:R-:W-:Y:S05]  /*52e0*/  WARPSYNC.COLLECTIVE R138, `(.L_x_12729) ;  /* 0x000000008a087348 */ /* 0x000fea0003c00000 */
[----:B------:R0:W1:Y:S02]  /*52f0*/  SHFL.DOWN P5, R191, R139, R140, R141 ;  /* 0x0800008c8bbf7389 */ /* 0x00006400000a008d */
[----:B01----:R-:W-:Y:S01]  /*5300*/  ENDCOLLECTIVE ;  /* 0x000000000000791b */ /* 0x003fe20003800000 */
.L_x_12729:
[----:B------:R-:W-:Y:S01]  /*5310*/  FADD.FTZ R137, R134, R137 ;  /* 0x0000008986897221 */ /* 0x000fe20000010000 */
[----:B------:R-:W-:-:S04]  /*5320*/  HFMA2.MMA R140, -RZ, RZ, 0, 5.9604644775390625e-08 ;  /* 0x00000001ff8c7435 */ /* 0x000fc800000001ff */
[----:B------:R-:W-:Y:S02]  /*5330*/  MOV R139, R137 ;  /* 0x00000089008b7202 */ /* 0x000fe40000000f00 */
[----:B------:R-:W-:-:S07]  /*5340*/  MOV R136, R191 ;  /* 0x000000bf00887202 */ /* 0x000fce0000000f00 */
[----:B------:R-:W-:Y:S05]  /*5350*/  WARPSYNC.COLLECTIVE R138, `(.L_x_12730) ;  /* 0x000000008a087348 */ /* 0x000fea0003c00000 */
[----:B------:R0:W1:Y:S02]  /*5360*/  SHFL.DOWN P5, R191, R139, R140, R141 ;  /* 0x0800008c8bbf7389 */ /* 0x00006400000a008d */
[----:B01----:R-:W-:Y:S01]  /*5370*/  ENDCOLLECTIVE ;  /* 0x000000000000791b */ /* 0x003fe20003800000 */
.L_x_12730:
[----:B------:R-:W-:-:S05]  /*5380*/  FADD.FTZ R136, R135, R136 ;  /* 0x0000008887887221 */ /* 0x000fca0000010000 */
[----:B------:R-:W-:Y:S02]  /*5390*/  MOV R139, R136 ;  /* 0x00000088008b7202 */ /* 0x000fe40000000f00 */
[----:B------:R-:W-:-:S07]  /*53a0*/  MOV R190, R191 ;  /* 0x000000bf00be7202 */ /* 0x000fce0000000f00 */
[----:B------:R-:W-:Y:S05]  /*53b0*/  WARPSYNC.COLLECTIVE R138, `(.L_x_12731) ;  /* 0x000000008a087348 */ /* 0x000fea0003c00000 */
[----:B------:R0:W1:Y:S02]  /*53c0*/  SHFL.DOWN P5, R191, R139, R140, R141 ;  /* 0x0800008c8bbf7389 */ /* 0x00006400000a008d */
[----:B01----:R-:W-:Y:S01]  /*53d0*/  ENDCOLLECTIVE ;  /* 0x000000000000791b */ /* 0x003fe20003800000 */
.L_x_12731:
[----:B------:R-:W-:Y:S05]  /*53e0*/  BRA `(.L_x_12732) ;  /* 0xffffffd000247947 */ /* 0x000fea000383ffff */
.L_x_12733:
        /* <DEDUP_REMOVED lines=9> */
.L_x_15324:


//--------------------- .text._ZN10layer_norm13ln_bwd_kernelINS_13Kernel_traitsI6__halfffffjLj7168ELj1ELj1ELj8ELj16ENS_18Kernel_traits_baseILj7168ES2_ffffjLj256EEEEELb0ELb0ELb1ELb1EEEvNS_9BwdParamsE --------------------------
	.section	.text._ZN10layer_norm13ln_bwd_kernelINS_13Kernel_traitsI6__halfffffjLj7168ELj1ELj1ELj8ELj16ENS_18Kernel_traits_baseILj7168ES2_ffffjLj256EEEEELb0ELb0ELb1ELb1EEEvNS_9BwdParamsE,"ax",@progbits
	.align	128
        .global         _ZN10layer_norm13ln_bwd_kernelINS_13Kernel_traitsI6__halfffffjLj7168ELj1ELj1ELj8ELj16ENS_18Kernel_traits_baseILj7168ES2_ffffjLj256EEEEELb0ELb0ELb1ELb1EEEvNS_9BwdParamsE
        .type           _ZN10layer_norm13ln_bwd_kernelINS_13Kernel_traitsI6__halfffffjLj7168ELj1ELj1ELj8ELj16ENS_18Kernel_traits_baseILj7168ES2_ffffjLj256EEEEELb0ELb0ELb1ELb1EEEvNS_9BwdParamsE,@function
        .size           _ZN10layer_norm13ln_bwd_kernelINS_13Kernel_traitsI6__halfffffjLj7168ELj1ELj1ELj8ELj16ENS_18Kernel_traits_baseILj7168ES2_ffffjLj256EEEEELb0ELb0ELb1ELb1EEEvNS_9BwdParamsE,(.L_x_15325 - _ZN10layer_norm13ln_bwd_kernelINS_13Kernel_traitsI6__halfffffjLj7168ELj1ELj1ELj8ELj16ENS_18Kernel_traits_baseILj7168ES2_ffffjLj256EEEEELb0ELb0ELb1ELb1EEEvNS_9BwdParamsE)
        .other          _ZN10layer_norm13ln_bwd_kernelINS_13Kernel_traitsI6__halfffffjLj7168ELj1ELj1ELj8ELj16ENS_18Kernel_traits_baseILj7168ES2_ffffjLj256EEEEELb0ELb0ELb1ELb1EEEvNS_9BwdParamsE,@"STO_CUDA_ENTRY STV_DEFAULT"
_ZN10layer_norm13ln_bwd_kernelINS_13Kernel_traitsI6__halfffffjLj7168ELj1ELj1ELj8ELj16ENS_18Kernel_traits_baseILj7168ES2_ffffjLj256EEEEELb0ELb0ELb1ELb1EEEvNS_9BwdParamsE:
.text._ZN10layer_norm13ln_bwd_kernelINS_13Kernel_traitsI6__halfffffjLj7168ELj1ELj1ELj8ELj16ENS_18Kernel_traits_baseILj7168ES2_ffffjLj256EEEEELb0ELb0ELb1ELb1EEEvNS_9BwdParamsE:
[----:B------:R-:W-:Y:S01]  /*0000*/  LDC R1, c[0x0][0x28] ;  /* 0x00000a00ff017b82 */ /* 0x000fe20000000800 */
[----:B------:R-:W0:Y:S07]  /*0010*/  S2R R184, SR_TID.X ;  /* 0x0000000000b87919 */ /* 0x000e2e0000002100 */
[----:B------:R-:W0:Y:S01]  /*0020*/  S2UR UR4, SR_CTAID.X ;  /* 0x00000000000479c3 */ /* 0x000e220000002500 */
        /* <DEDUP_REMOVED lines=39> */
.L_x_12734:
        /* <DEDUP_REMOVED lines=43> */
[----:B------:R-:W-:Y:S02]  /*0550*/  SHF.R.U32.HI R26, RZ, 0x10, R7 ;  /* 0x00000010ff1a7819 */ /* 0x000fe40000011607 */
[----:B------:R-:W0:Y:S01]  /*0560*/  LDC.U8 R7, c[0x0][0x2a0] ;  /* 0x0000a800ff077b82 */ /* 0x000e220000000000 */
[----:B------:R-:W-:Y:S01]  /*0570*/  HADD2.F32 R31, -RZ, R6.H0_H0 ;  /* 0x20000006ff1f7230 */ /* 0x000fe20000004100 */
[----:B---3--:R-:W-:Y:S01]  /*0580*/  SHF.R.U64 R24, R8, 0x10, R9 ;  /* 0x0000001008187819 */ /* 0x008fe20000001209 */
[----:B------:R-:W-:Y:S01]  /*0590*/  HADD2.F32 R27, -RZ, R8.H0_H0 ;  /* 0x20000008ff1b7230 */ /* 0x000fe20000004100 */
[----:B----4-:R-:W-:Y:S01]  /*05a0*/  SHF.R.U64 R20, R10, 0x10, R11 ;  /* 0x000000100a147819 */ /* 0x010fe2000000120b */
[----:B------:R-:W-:Y:S01]  /*05b0*/  HADD2.F32 R23, -RZ, R10.H0_H0 ;  /* 0x2000000aff177230 */ /* 0x000fe20000004100 */
[----:B------:R-:W-:-:S02]  /*05c0*/  SHF.R.U32.HI R22, RZ, 0x10, R9 ;  /* 0x00000010ff167819 */ /* 0x000fc40000011609 */
[----:B-----5:R-:W-:Y:S01]  /*05d0*/  SHF.R.U64 R16, R12, 0x10, R13 ;  /* 0x000000100c107819 */ /* 0x020fe2000000120d */
[----:B------:R-:W-:Y:S01]  /*05e0*/  HADD2.F32 R19, -RZ, R12.H0_H0 ;  /* 0x2000000cff137230 */ /* 0x000fe20000004100 */
[----:B------:R-:W-:Y:S02]  /*05f0*/  SHF.R.U32.HI R18, RZ, 0x10, R11 ;  /* 0x00000010ff127819 */ /* 0x000fe4000001160b */
[--C-:B------:R-:W-:Y:S02]  /*0600*/  SHF.R.U64 R32, R4, 0x10, R5.reuse ;  /* 0x0000001004207819 */ /* 0x100fe40000001205 */
[----:B------:R-:W-:Y:S02]  /*0610*/  SHF.R.U32.HI R30, RZ, 0x10, R5 ;  /* 0x00000010ff1e7819 */ /* 0x000fe40000011605 */
[----:B------:R-:W-:Y:S02]  /*0620*/  SHF.R.U32.HI R14, RZ, 0x10, R13 ;  /* 0x00000010ff0e7819 */ /* 0x000fe4000001160d */
[----:B------:R-:W-:-:S02]  /*0630*/  SHF.R.U64 R12, R36, 0x10, R37 ;  /* 0x00000010240c7819 */ /* 0x000fc40000001225 */
        /* <DEDUP_REMOVED lines=25> */
[----:B0-----:R-:W-:-:S07]  /*07d0*/  HADD2.F32 R6, -RZ, R6.H0_H0 ;  /* 0x20000006ff067230 */ /* 0x001fce0000004100 */
.L_x_12809:
[----:B0-----:R-:W0:Y:S08]  /*07e0*/  LDC.64 R128, c[0x0][0x288] ;  /* 0x0000a200ff807b82 */ /* 0x001e300000000a00 */
[----:B------:R-:W1:Y:S08]  /*07f0*/  LDC.64 R130, c[0x0][0x258] ;  /* 0x00009600ff827b82 */ /* 0x000e700000000a00 */
[----:B------:R-:W2:Y:S01]  /*0800*/  LDC.64 R4, c[0x0][0x280] ;  /* 0x0000a000ff047b82 */ /* 0x000ea20000000a00 */
[----:B0-----:R-:W-:-:S07]  /*0810*/  IMAD.WIDE R128, R34, 0x4, R128 ;  /* 0x0000000422807825 */ /* 0x001fce00078e0280 */
[----:B------:R-:W0:Y:S01]  /*0820*/  LDC R207, c[0x0][0x218] ;  /* 0x00008600ffcf7b82 */ /* 0x000e220000000800 */
[----:B------:R-:W3:Y:S01]  /*0830*/  LDG.E R128, desc[UR4][R128.64] ;  /* 0x0000000480807981 */ /* 0x000ee2000c1e1900 */
[----:B-1----:R-:W-:-:S06]  /*0840*/  IMAD.WIDE R132, R34, 0x4, R130 ;  /* 0x0000000422847825 */ /* 0x002fcc00078e0282 */
[----:B------:R-:W1:Y:S01]  /*0850*/  LDC.64 R218, c[0x0][0x2c8] ;  /* 0x0000b200ffda7b82 */ /* 0x000e620000000a00 */
[----:B--2---:R-:W-:Y:S02]  /*0860*/  IMAD.WIDE R130, R34, 0x4, R4 ;  /* 0x0000000422827825 */ /* 0x004fe400078e0204 */
[----:B------:R2:W5:Y:S04]  /*0870*/  LDG.E R5, desc[UR4][R132.64] ;  /* 0x0000000484057981 */ /* 0x000568000c1e1900 */
[----:B------:R2:W5:Y:S01]  /*0880*/  LDG.E R185, desc[UR4][R130.64] ;  /* 0x0000000482b97981 */ /* 0x000562000c1e1900 */
[----:B------:R-:W-:Y:S01]  /*0890*/  LOP3.LUT R206, R184, 0xff, RZ, 0xc0, !PT ;  /* 0x000000ffb8ce7812 */ /* 0x000fe200078ec0ff */
[----:B------:R-:W-:Y:S01]  /*08a0*/  BSSY B0, `(.L_x_12736) ;  /* 0x0000128000007945 */ /* 0x000fe20003800000 */
[----:B0-----:R-:W-:-:S05]  /*08b0*/  IMAD R0, R34, R207, RZ ;  /* 0x000000cf22007224 */ /* 0x001fca00078e02ff */
[----:B------:R-:W-:-:S04]  /*08c0*/  SHF.R.S32.HI R135, RZ, 0x1f, R0 ;  /* 0x0000001fff877819 */ /* 0x000fc80000011400 */
[----:B------:R-:W-:-:S04]  /*08d0*/  LEA.HI R135, R135, R0, RZ, 0x2 ;  /* 0x0000000087877211 */ /* 0x000fc800078f10ff */
[----:B------:R-:W-:-:S04]  /*08e0*/  LEA.HI.SX32 R4, R135, R206, 0x1e ;  /* 0x000000ce87047211 */ /* 0x000fc800078ff2ff */
[C---:B------:R-:W-:Y:S01]  /*08f0*/  IADD3 R205, R4.reuse, 0x100, RZ ;  /* 0x0000010004cd7810 */ /* 0x040fe20007ffe0ff */
[C-C-:B-1----:R-:W-:Y:S01]  /*0900*/  IMAD.WIDE.U32 R216, R4.reuse, 0x10, R218.reuse ;  /* 0x0000001004d87825 */ /* 0x142fe200078e00da */
[C---:B------:R-:W-:Y:S02]  /*0910*/  IADD3 R202, R4.reuse, 0x200, RZ ;  /* 0x0000020004ca7810 */ /* 0x040fe40007ffe0ff */
[----:B------:R-:W-:Y:S01]  /*0920*/  IADD3 R201, R4, 0x300, RZ ;  /* 0x0000030004c97810 */ /* 0x000fe20007ffe0ff */
[----:B------:R-:W-:-:S04]  /*0930*/  IMAD.WIDE.U32 R214, R205, 0x10, R218 ;  /* 0x00000010cdd67825 */ /* 0x000fc800078e00da */
[----:B------:R-:W-:-:S04]  /*0940*/  IMAD.WIDE.U32 R212, R202, 0x10, R218 ;  /* 0x00000010cad47825 */ /* 0x000fc800078e00da */
[----:B------:R-:W-:Y:S01]  /*0950*/  IMAD.WIDE.U32 R210, R201, 0x10, R218 ;  /* 0x00000010c9d27825 */ /* 0x000fe200078e00da */
[----:B---3--:R-:W-:-:S13]  /*0960*/  ISETP.GT.AND P4, PT, R128, RZ, PT ;  /* 0x000000ff8000720c */ /* 0x008fda0003f84270 */
[----:B--2---:R-:W-:Y:S05]  /*0970*/  @P4 BRA `(.L_x_12737) ;  /* 0x00000000005c4947 */ /* 0x004fea0003800000 */
        /* <DEDUP_REMOVED lines=23> */
.L_x_12737:
[----:B------:R-:W0:Y:S01]  /*0af0*/  LDC.64 R140, c[0x0][0x250] ;  /* 0x00009400ff8c7b82 */ /* 0x000e220000000a00 */
[----:B------:R-:W-:-:S05]  /*0b00*/  IADD3 R0, R128, -0x1, RZ ;  /* 0xffffffff80007810 */ /* 0x000fca0007ffe0ff */
[----:B------:R-:W-:Y:S02]  /*0b10*/  IMAD R0, R0, R207, RZ ;  /* 0x000000cf00007224 */ /* 0x000fe400078e02ff */
[----:B------:R-:W1:Y:S03]  /*0b20*/  LDC.64 R172, c[0x0][0x238] ;  /* 0x00008e00ffac7b82 */ /* 0x000e660000000a00 */
[----:B------:R-:W-:-:S04]  /*0b30*/  SHF.R.S32.HI R129, RZ, 0x1f, R0 ;  /* 0x0000001fff817819 */ /* 0x000fc80000011400 */
[----:B------:R-:W-:Y:S01]  /*0b40*/  LEA.HI R129, R129, R0, RZ, 0x2 ;  /* 0x0000000081817211 */ /* 0x000fe200078f10ff */
[----:B------:R-:W2:Y:S01]  /*0b50*/  LDC.64 R2, c[0x0][0x2b8] ;  /* 0x0000ae00ff027b82 */ /* 0x000ea20000000a00 */
[----:B0-----:R-:W-:Y:S02]  /*0b60*/  IMAD.WIDE R140, R34, 0x4, R140 ;  /* 0x00000004228c7825 */ /* 0x001fe400078e028c */
[----:B------:R-:W-:-:S03]  /*0b70*/  LEA.HI.SX32 R177, R129, R206, 0x1e ;  /* 0x000000ce81b17211 */ /* 0x000fc600078ff2ff */
[----:B------:R0:W3:Y:S01]  /*0b80*/  LDG.E R208, desc[UR4][R140.64] ;  /* 0x000000048cd07981 */ /* 0x0000e2000c1e1900 */
[C---:B-1----:R-:W-:Y:S01]  /*0b90*/  IMAD.WIDE.U32 R180, R4.reuse, 0x10, R172 ;  /* 0x0000001004b47825 */ /* 0x042fe200078e00ac */
[----:B------:R-:W-:-:S05]  /*0ba0*/  IADD3 R187, R4, 0x400, RZ ;  /* 0x0000040004bb7810 */ /* 0x000fca0007ffe0ff */
[----:B------:R-:W4:Y:S01]  /*0bb0*/  LDG.E.128 R180, desc[UR4][R180.64] ;  /* 0x00000004b4b47981 */ /* 0x000f22000c1e1d00 */
[----:B------:R-:W-:-:S04]  /*0bc0*/  IMAD.WIDE.U32 R148, R201, 0x10, R172 ;  /* 0x00000010c9947825 */ /* 0x000fc800078e00ac */
[----:B--2---:R-:W-:Y:S02]  /*0bd0*/  IMAD.WIDE.U32 R128, R177, 0x10, R2 ;  /* 0x00000010b1807825 */ /* 0x004fe400078e0002 */
[----:B------:R-:W2:Y:S02]  /*0be0*/  LDG.E.128 R148, desc[UR4][R148.64] ;  /* 0x0000000494947981 */ /* 0x000ea4000c1e1d00 */
[--C-:B------:R-:W-:Y:S02]  /*0bf0*/  IMAD.WIDE.U32 R156, R187, 0x10, R172.reuse ;  /* 0x00000010bb9c7825 */ /* 0x100fe400078e00ac */
[----:B------:R-:W2:Y:S01]  /*0c00*/  LDG.E.128 R128, desc[UR4][R128.64] ;  /* 0x0000000480807981 */ /* 0x000ea2000c1e1d00 */
[----:B------:R-:W-:Y:S01]  /*0c10*/  IADD3 R137, R177, 0x100, RZ ;  /* 0x00000100b1897810 */ /* 0x000fe20007ffe0ff */
[----:B------:R-:W-:Y:S02]  /*0c20*/  IMAD.WIDE.U32 R132, R205, 0x10, R172 ;  /* 0x00000010cd847825 */ /* 0x000fe400078e00ac */
[----:B------:R-:W2:Y:S02]  /*0c30*/  LDG.E.128 R156, desc[UR4][R156.64] ;  /* 0x000000049c9c7981 */ /* 0x000ea4000c1e1d00 */
[----:B------:R-:W-:-:S02]  /*0c40*/  IMAD.WIDE.U32 R136, R137, 0x10, R2 ;  /* 0x0000001089887825 */ /* 0x000fc400078e0002 */
[----:B------:R-:W2:Y:S02]  /*0c50*/  LDG.E.128 R132, desc[UR4][R132.64] ;  /* 0x0000000484847981 */ /* 0x000ea4000c1e1d00 */
[----:B0-----:R-:W-:Y:S02]  /*0c60*/  IMAD.WIDE.U32 R140, R202, 0x10, R172 ;  /* 0x00000010ca8c7825 */ /* 0x001fe400078e00ac */
[----:B------:R-:W2:Y:S01]  /*0c70*/  LDG.E.128 R136, desc[UR4][R136.64] ;  /* 0x0000000488887981 */ /* 0x000ea2000c1e1d00 */
[----:B------:R-:W-:-:S03]  /*0c80*/  IADD3 R145, R177, 0x200, RZ ;  /* 0x00000200b1917810 */ /* 0x000fc60007ffe0ff */
[----:B------:R-:W2:Y:S02]  /*0c90*/  LDG.E.128 R140, desc[UR4][R140.64] ;  /* 0x000000048c8c7981 */ /* 0x000ea4000c1e1d00 */
[----:B------:R-:W-:Y:S01]  /*0ca0*/  IMAD.WIDE.U32 R144, R145, 0x10, R2 ;  /* 0x0000001091907825 */ /* 0x000fe200078e0002 */
[----:B------:R-:W-:-:S05]  /*0cb0*/  IADD3 R153, R177, 0x300, RZ ;  /* 0x00000300b1997810 */ /* 0x000fca0007ffe0ff */
[----:B------:R-:W2:Y:S01]  /*0cc0*/  LDG.E.128 R144, desc[UR4][R144.64] ;  /* 0x0000000490907981 */ /* 0x000ea2000c1e1d00 */
        /* <DEDUP_REMOVED lines=15> */
[----:B------:R-:W-:-:S06]  /*0dc0*/  IMAD.WIDE.U32 R176, R177, 0x10, R2 ;  /* 0x00000010b1b07825 */ /* 0x000fcc00078e0002 */
[----:B------:R-:W2:Y:S01]  /*0dd0*/  LDG.E.128 R176, desc[UR4][R176.64] ;  /* 0x00000004b0b07981 */ /* 0x000ea2000c1e1d00 */
[----:B------:R-:W-:Y:S02]  /*0de0*/  MOV R2, UR14 ;  /* 0x0000000e00027c02 */ /* 0x000fe40008000f00 */
        /* <DEDUP_REMOVED lines=9> */
[----:B------:R-:W5:Y:S04]  /*0e80*/  @P0 LDG.E.128 R48, desc[UR4][R210.64] ;  /* 0x00000004d2300981 */ /* 0x000f68000c1e1d00 */
[----:B------:R0:W5:Y:S04]  /*0e90*/  @P0 LDG.E.128 R44, desc[UR4][R186.64] ;  /* 0x00000004ba2c0981 */ /* 0x000168000c1e1d00 */
[----:B------:R1:W5:Y:S04]  /*0ea0*/  @P0 LDG.E.128 R40, desc[UR4][R188.64] ;  /* 0x00000004bc280981 */ /* 0x000368000c1e1d00 */
[----:B------:R0:W5:Y:S01]  /*0eb0*/  @P0 LDG.E.128 R36, desc[UR4][R218.64] ;  /* 0x00000004da240981 */ /* 0x000162000c1e1d00 */
[----:B------:R-:W-:-:S04]  /*0ec0*/  ISETP.NE.AND P0, PT, R7, RZ, PT ;  /* 0x000000ff0700720c */ /* 0x000fc80003f05270 */
[----:B---3--:R-:W-:-:S05]  /*0ed0*/  FSEL R208, R208, RZ, !P0 ;  /* 0x000000ffd0d07208 */ /* 0x008fca0004000000 */
[C---:B----4-:R-:W-:Y:S01]  /*0ee0*/  FADD.FTZ R180, -R208.reuse, R180 ;  /* 0x000000b4d0b47221 */ /* 0x050fe20000010100 */
[C---:B------:R-:W-:Y:S01]  /*0ef0*/  FADD.FTZ R192, -R208.reuse, R182 ;  /* 0x000000b6d0c07221 */ /* 0x040fe20000010100 */
[----:B------:R-:W-:Y:S02]  /*0f00*/  FADD.FTZ R190, -R208, R181 ;  /* 0x000000b5d0be7221 */ /* 0x000fe40000010100 */
[C---:B-----5:R-:W-:Y:S01]  /*0f10*/  FMUL.FTZ R3, R5.reuse, R180 ;  /* 0x000000b405037220 */ /* 0x060fe20000410000 */
[----:B------:R-:W-:-:S03]  /*0f20*/  FMUL.FTZ R181, R5, R192 ;  /* 0x000000c005b57220 */ /* 0x000fc60000410000 */
[----:B--2---:R-:W-:Y:S01]  /*0f30*/  FFMA.FTZ R120, R128, R3, R120 ;  /* 0x0000000380787223 */ /* 0x004fe20000010078 */
[----:B------:R-:W-:Y:S01]  /*0f40*/  FADD.FTZ R112, R112, R128 ;  /* 0x0000008070707221 */ /* 0x000fe20000010000 */
[----:B0-----:R-:W-:Y:S01]  /*0f50*/  FMUL.FTZ R186, R35, R128 ;  /* 0x0000008023ba7220 */ /* 0x001fe20000410000 */
[----:B------:R-:W-:Y:S01]  /*0f60*/  FADD.FTZ R128, -R208, R149 ;  /* 0x00000095d0807221 */ /* 0x000fe20000010100 */
[----:B------:R-:W-:Y:S01]  /*0f70*/  FFMA.FTZ R122, R130, R181, R122 ;  /* 0x000000b5827a7223 */ /* 0x000fe2000001007a */
[----:B------:R-:W-:Y:S01]  /*0f80*/  FADD.FTZ R114, R114, R130 ;  /* 0x0000008272727221 */ /* 0x000fe20000010000 */
[----:B-1----:R-:W-:Y:S01]  /*0f90*/  FMUL.FTZ R188, R33, R130 ;  /* 0x0000008221bc7220 */ /* 0x002fe20000410000 */
[C---:B------:R-:W-:Y:S01]  /*0fa0*/  FADD.FTZ R130, -R208.reuse, R150 ;  /* 0x00000096d0827221 */ /* 0x040fe20000010100 */
[C---:B------:R-:W-:Y:S01]  /*0fb0*/  FMUL.FTZ R150, R5.reuse, R128 ;  /* 0x0000008005967220 */ /* 0x040fe20000410000 */
[C---:B------:R-:W-:Y:S01]  /*0fc0*/  FADD.FTZ R194, -R208.reuse, R183 ;  /* 0x000000b7d0c27221 */ /* 0x040fe20000010100 */
[C---:B------:R-:W-:Y:S01]  /*0fd0*/  FADD.FTZ R128, -R208.reuse, R157 ;  /* 0x0000009dd0807221 */ /* 0x040fe20000010100 */
[C---:B------:R-:W-:Y:S01]  /*0fe0*/  FMUL.FTZ R182, R5.reuse, R190 ;  /* 0x000000be05b67220 */ /* 0x040fe20000410000 */
[C---:B------:R-:W-:Y:S01]  /*0ff0*/  FMUL.FTZ R149, R5.reuse, R130 ;  /* 0x0000008205957220 */ /* 0x040fe20000410000 */
[----:B------:R-:W-:Y:S01]  /*1000*/  FADD.FTZ R130, -R208, R158 ;  /* 0x0000009ed0827221 */ /* 0x000fe20000010100 */
[C---:B------:R-:W-:Y:S01]  /*1010*/  FMUL.FTZ R180, R5.reuse, R194 ;  /* 0x000000c205b47220 */ /* 0x040fe20000410000 */
[----:B------:R-:W-:Y:S01]  /*1020*/  FMUL.FTZ R158, R5, R128 ;  /* 0x00000080059e7220 */ /* 0x000fe20000410000 */
[----:B------:R-:W-:Y:S01]  /*1030*/  FFMA.FTZ R121, R129, R182, R121 ;  /* 0x000000b681797223 */ /* 0x000fe20000010079 */
[----:B------:R-:W-:Y:S01]  /*1040*/  FADD.FTZ R113, R113, R129 ;  /* 0x0000008171717221 */ /* 0x000fe20000010000 */
[----:B------:R-:W-:Y:S01]  /*1050*/  FMUL.FTZ R183, R32, R129 ;  /* 0x0000008120b77220 */ /* 0x000fe20000410000 */
[----:B------:R-:W-:Y:S01]  /*1060*/  FADD.FTZ R128, RZ, R186 ;  /* 0x000000baff807221 */ /* 0x000fe20000010000 */
[----:B------:R-:W-:Y:S01]  /*1070*/  FFMA.FTZ R129, R3, R186, RZ ;  /* 0x000000ba03817223 */ /* 0x000fe200000100ff */
[----:B------:R-:W-:Y:S01]  /*1080*/  FFMA.FTZ R123, R131, R180, R123 ;  /* 0x000000b4837b7223 */ /* 0x000fe2000001007b */
[----:B------:R-:W-:Y:S01]  /*1090*/  FADD.FTZ R115, R115, R131 ;  /* 0x0000008373737221 */ /* 0x000fe20000010000 */
[----:B------:R-:W-:Y:S01]  /*10a0*/  FMUL.FTZ R187, R30, R131 ;  /* 0x000000831ebb7220 */ /* 0x000fe20000410000 */
[----:B------:R-:W-:Y:S01]  /*10b0*/  FADD.FTZ R131, R128, R183 ;  /* 0x000000b780837221 */ /* 0x000fe20000010000 */
[----:B------:R-:W-:Y:S01]  /*10c0*/  FFMA.FTZ R128, R182, R183, R129 ;  /* 0x000000b7b6807223 */ /* 0x000fe20000010081 */
[----:B------:R-:W-:Y:S01]  /*10d0*/  FMUL.FTZ R157, R5, R130 ;  /* 0x00000082059d7220 */ /* 0x000fe20000410000 */
[C---:B------:R-:W-:Y:S01]  /*10e0*/  FADD.FTZ R132, -R208.reuse, R132 ;  /* 0x00000084d0847221 */ /* 0x040fe20000010100 */
[----:B------:R-:W-:Y:S01]  /*10f0*/  FADD.FTZ R130, R131, R188 ;  /* 0x000000bc83827221 */ /* 0x000fe20000010000 */
[----:B------:R-:W-:Y:S01]  /*1100*/  FFMA.FTZ R129, R181, R188, R128 ;  /* 0x000000bcb5817223 */ /* 0x000fe20000010080 */
[----:B------:R-:W-:Y:S01]  /*1110*/  FMUL.FTZ R194, R31, R136 ;  /* 0x000000881fc27220 */ /* 0x000fe20000410000 */
[----:B------:R-:W-:Y:S01]  /*1120*/  FADD.FTZ R192, -R208, R133 ;  /* 0x00000085d0c07221 */ /* 0x000fe20000010100 */
[----:B------:R-:W-:Y:S01]  /*1130*/  FADD.FTZ R131, R130, R187 ;  /* 0x000000bb82837221 */ /* 0x000fe20000010000 */
[----:B------:R-:W-:Y:S01]  /*1140*/  FMUL.FTZ R191, R5, R132 ;  /* 0x0000008405bf7220 */ /* 0x000fe20000410000 */
        /* <DEDUP_REMOVED lines=9> */
[----:B------:R-:W-:Y:S01]  /*11e0*/  FADD.FTZ R190, -R208, R135 ;  /* 0x00000087d0be7221 */ /* 0x000fe20000010100 */
[C---:B------:R-:W-:Y:S01]  /*11f0*/  FMUL.FTZ R189, R5.reuse, R134 ;  /* 0x0000008605bd7220 */ /* 0x040fe20000410000 */
[----:B------:R-:W-:Y:S01]  /*1200*/  FFMA.FTZ R128, R192, R193, R129 ;  /* 0x000000c1c0807223 */ /* 0x000fe20000010081 */
[----:B------:R-:W-:Y:S01]  /*1210*/  FADD.FTZ R200, -R208, R141 ;  /* 0x0000008dd0c87221 */ /* 0x000fe20000010100 */
[----:B------:R-:W-:Y:S01]  /*1220*/  FMUL.FTZ R199, R5, R140 ;  /* 0x0000008c05c77220 */ /* 0x000fe20000410000 */
[----:B------:R-:W-:Y:S01]  /*1230*/  FMUL.FTZ R195, R26, R139 ;  /* 0x0000008b1ac37220 */ /* 0x000fe20000410000 */
[----:B------:R-:W-:Y:S01]  /*1240*/  FADD.FTZ R130, R131, R196 ;  /* 0x000000c483827221 */ /* 0x000fe20000010000 */
[----:B------:R-:W-:Y:S01]  /*1250*/  FMUL.FTZ R190, R5, R190 ;  /* 0x000000be05be7220 */ /* 0x000fe20000410000 */
[----:B------:R-:W-:Y:S01]  /*1260*/  FFMA.FTZ R129, R189, R196, R128 ;  /* 0x000000c4bd817223 */ /* 0x000fe20000010080 */
[----:B------:R-:W-:Y:S01]  /*1270*/  FADD.FTZ R142, -R208, R142 ;  /* 0x0000008ed08e7221 */ /* 0x000fe20000010100 */
[----:B------:R-:W-:Y:S01]  /*1280*/  FMUL.FTZ R200, R5, R200 ;  /* 0x000000c805c87220 */ /* 0x000fe20000410000 */
[----:B------:R-:W-:Y:S01]  /*1290*/  FFMA.FTZ R88, R144, R199, R88 ;  /* 0x000000c790587223 */ /* 0x000fe20000010058 */
[----:B------:R-:W-:Y:S01]  /*12a0*/  FADD.FTZ R64, R64, R144 ;  /* 0x0000009040407221 */ /* 0x000fe20000010000 */
[----:B------:R-:W-:Y:S01]  /*12b0*/  FMUL.FTZ R144, R27, R144 ;  /* 0x000000901b907220 */ /* 0x000fe20000410000 */
[----:B------:R-:W-:Y:S01]  /*12c0*/  FADD.FTZ R131, R130, R195 ;  /* 0x000000c382837221 */ /* 0x000fe20000010000 */
        /* <DEDUP_REMOVED lines=8> */
[----:B------:R-:W-:Y:S01]  /*1350*/  FMUL.FTZ R198, R5, R198 ;  /* 0x000000c605c67220 */ /* 0x000fe20000410000 */
[----:B------:R-:W-:Y:S01]  /*1360*/  FFMA.FTZ R90, R146, R197, R90 ;  /* 0x000000c5925a7223 */ /* 0x000fe2000001005a */
[----:B------:R-:W-:Y:S01]  /*1370*/  FADD.FTZ R66, R66, R146 ;  /* 0x0000009242427221 */ /* 0x000fe20000010000 */
[----:B------:R-:W-:Y:S01]  /*1380*/  FADD.FTZ R148, -R208, R148 ;  /* 0x00000094d0947221 */ /* 0x000fe20000010100 */
[----:B------:R-:W-:Y:S01]  /*1390*/  FMUL.FTZ R146, R25, R146 ;  /* 0x0000009219927220 */ /* 0x000fe20000410000 */
[----:B------:R-:W-:Y:S01]  /*13a0*/  FADD.FTZ R131, R128, R145 ;  /* 0x0000009180837221 */ /* 0x000fe20000010000 */
[----:B------:R-:W-:Y:S01]  /*13b0*/  FFMA.FTZ R128, R200, R145, R129 ;  /* 0x00000091c8807223 */ /* 0x000fe20000010081 */
[----:B------:R-:W-:Y:S01]  /*13c0*/  FADD.FTZ R132, -R208, R151 ;  /* 0x00000097d0847221 */ /* 0x000fe20000010100 */
[----:B------:R-:W-:Y:S01]  /*13d0*/  FFMA.FTZ R91, R147, R198, R91 ;  /* 0x000000c6935b7223 */ /* 0x000fe2000001005b */
[----:B------:R-:W-:Y:S01]  /*13e0*/  FADD.FTZ R67, R67, R147 ;  /* 0x0000009343437221 */ /* 0x000fe20000010000 */
[----:B------:R-:W-:Y:S01]  /*13f0*/  FMUL.FTZ R151, R5, R148 ;  /* 0x0000009405977220 */ /* 0x000fe20000410000 */
[----:B------:R-:W-:Y:S01]  /*1400*/  FMUL.FTZ R147, R22, R147 ;  /* 0x0000009316937220 */ /* 0x000fe20000410000 */
[----:B------:R-:W-:Y:S01]  /*1410*/  FADD.FTZ R130, R131, R146 ;  /* 0x0000009283827221 */ /* 0x000fe20000010000 */
[----:B------:R-:W-:Y:S01]  /*1420*/  FFMA.FTZ R129, R197, R146, R128 ;  /* 0x00000092c5817223 */ /* 0x000fe20000010080 */
[----:B------:R-:W-:Y:S01]  /*1430*/  FFMA.FTZ R92, R152, R151, R92 ;  /* 0x00000097985c7223 */ /* 0x000fe2000001005c */
[----:B------:R-:W-:Y:S01]  /*1440*/  FADD.FTZ R68, R68, R152 ;  /* 0x0000009844447221 */ /* 0x000fe20000010000 */
        /* <DEDUP_REMOVED lines=39> */
[----:B------:R-:W-:Y:S01]  /*16c0*/  FFMA.FTZ R75, R163, R156, R75 ;  /* 0x0000009ca34b7223 */ /* 0x000fe2000001004b */
[----:B------:R-:W-:Y:S01]  /*16d0*/  FADD.FTZ R79, R79, R163 ;  /* 0x000000a34f4f7221 */ /* 0x000fe20000010000 */
[----:B------:R-:W-:Y:S01]  /*16e0*/  FADD.FTZ R204, -R208, R165 ;  /* 0x000000a5d0cc7221 */ /* 0x000fe20000010100 */
[----:B------:R-:W-:Y:S01]  /*16f0*/  FMUL.FTZ R203, R5, R164 ;  /* 0x000000a405cb7220 */ /* 0x000fe20000410000 */
        /* <DEDUP_REMOVED lines=24> */
[C---:B------:R-:W-:Y:S01]  /*1880*/  FADD.FTZ R134, -R208.reuse, R175 ;  /* 0x000000afd0867221 */ /* 0x040fe20000010100 */
[----:B------:R-:W-:Y:S01]  /*1890*/  FFMA.FTZ R83, R171, R166, R83 ;  /* 0x000000a6ab537223 */ /* 0x000fe20000010053 */
[----:B------:R-:W-:Y:S01]  /*18a0*/  FADD.FTZ R87, R87, R171 ;  /* 0x000000ab57577221 */ /* 0x000fe20000010000 */
[----:B------:R-:W-:Y:S01]  /*18b0*/  FADD.FTZ R132, -R208, R173 ;  /* 0x000000add0847221 */ /* 0x000fe20000010100 */
[----:B------:R-:W-:Y:S01]  /*18c0*/  FMUL.FTZ R175, R5, R172 ;  /* 0x000000ac05af7220 */ /* 0x000fe20000410000 */
[----:B------:R-:W-:Y:S01]  /*18d0*/  FMUL.FTZ R171, R10, R171 ;  /* 0x000000ab0aab7220 */ /* 0x000fe20000410000 */
[----:B------:R-:W-:Y:S01]  /*18e0*/  FADD.FTZ R130, R131, R170 ;  /* 0x000000aa83827221 */ /* 0x000fe20000010000 */
[----:B------:R-:W-:Y:S01]  /*18f0*/  FFMA.FTZ R129, R167, R170, R128 ;  /* 0x000000aaa7817223 */ /* 0x000fe20000010080 */
[----:B------:R-:W-:Y:S01]  /*1900*/  FMUL.FTZ R172, R5, R132 ;  /* 0x0000008405ac7220 */ /* 0x000fe20000410000 */
[----:B------:R-:W-:Y:S01]  /*1910*/  FFMA.FTZ R100, R176, R175, R100 ;  /* 0x000000afb0647223 */ /* 0x000fe20000010064 */
[----:B------:R-:W-:Y:S01]  /*1920*/  FADD.FTZ R104, R104, R176 ;  /* 0x000000b068687221 */ /* 0x000fe20000010000 */
[----:B------:R-:W-:Y:S01]  /*1930*/  FMUL.FTZ R176, R11, R176 ;  /* 0x000000b00bb07220 */ /* 0x000fe20000410000 */
[----:B------:R-:W-:Y:S01]  /*1940*/  FADD.FTZ R131, R130, R171 ;  /* 0x000000ab82837221 */ /* 0x000fe20000010000 */
[----:B------:R-:W-:Y:S01]  /*1950*/  FFMA.FTZ R130, R166, R171, R129 ;  /* 0x000000aba6827223 */ /* 0x000fe20000010081 */
[----:B------:R-:W-:Y:S01]  /*1960*/  FFMA.FTZ R101, R177, R172, R101 ;  /* 0x000000acb1657223 */ /* 0x000fe20000010065 */
[----:B------:R-:W-:Y:S01]  /*1970*/  FADD.FTZ R105, R105, R177 ;  /* 0x000000b169697221 */ /* 0x000fe20000010000 */
        /* <DEDUP_REMOVED lines=24> */
[----:B------:R-:W-:Y:S01]  /*1b00*/  FADD.FTZ R131, R131, R174 ;  /* 0x000000ae83837221 */ /* 0x000fe20000010000 */
[----:B------:R-:W-:-:S07]  /*1b10*/  FFMA.FTZ R129, R178, R174, R129 ;  /* 0x000000aeb2817223 */ /* 0x000fce0000010081 */
.L_x_12738:
[----:B------:R-:W-:Y:S05]  /*1b20*/  BSYNC B0 ;  /* 0x0000000000007941 */ /* 0x000fea0003800000 */
.L_x_12736:
        /* <DEDUP_REMOVED lines=25> */
.L_x_12820:
        /* <DEDUP_REMOVED lines=9> */
[----:B------:R-:W-:Y:S02]  /*1d50*/  @!P4 ISETP.NE.U32.AND P3, PT, R2, RZ, PT ;  /* 0x000000ff0200c20c */ /* 0x000fe40003f65070 */
[----:B-----5:R-:W-:Y:S02]  /*1d60*/  ISETP.GE.AND P6, PT, R185, 0x1, PT ;  /* 0x00000001b900780c */ /* 0x020fe40003fc6270 */
[----:B------:R-:W-:Y:S02]  /*1d70*/  @!P4 ISETP.NE.AND.EX P3, PT, R0, RZ, PT, P3 ;  /* 0x000000ff0000c20c */ /* 0x000fe40003f65330 */
[----:B------:R-:W-:Y:S02]  /*1d80*/  @!P4 ISETP.NE.U32.AND P2, PT, R2, RZ, PT ;  /* 0x000000ff0200c20c */ /* 0x000fe40003f45070 */
[----:B------:R-:W-:Y:S02]  /*1d90*/  @!P4 FSEL R225, R62, RZ, P3 ;  /* 0x000000ff3ee1c208 */ /* 0x000fe40001800000 */
[----:B------:R-:W-:-:S02]  /*1da0*/  @!P4 ISETP.NE.U32.AND P3, PT, R2, RZ, PT ;  /* 0x000000ff0200c20c */ /* 0x000fc40003f65070 */
[C---:B------:R-:W-:Y:S02]  /*1db0*/  @!P4 ISETP.NE.AND.EX P2, PT, R0.reuse, RZ, PT, P2 ;  /* 0x000000ff0000c20c */ /* 0x040fe40003f45320 */
[----:B------:R-:W-:Y:S02]  /*1dc0*/  @!P4 ISETP.NE.AND.EX P3, PT, R0, RZ, PT, P3 ;  /* 0x000000ff0000c20c */ /* 0x000fe40003f65330 */
[----:B------:R-:W-:Y:S02]  /*1dd0*/  @!P4 FSEL R223, R60, RZ, P2 ;  /* 0x000000ff3cdfc208 */ /* 0x000fe40001000000 */
[----:B---3--:R-:W-:Y:S02]  /*1de0*/  LEA R134, R135, R134, 0x18 ;  /* 0x0000008687867211 */ /* 0x008fe400078ec0ff */
[----:B------:R-:W-:Y:S02]  /*1df0*/  @!P4 FSEL R224, R57, RZ, P3 ;  /* 0x000000ff39e0c208 */ /* 0x000fe40001800000 */
[----:B------:R-:W-:-:S02]  /*1e00*/  @!P0 LEA R179, R133, R134, 0x3 ;  /* 0x0000008685b38211 */ /* 0x000fc400078e18ff */
[----:B------:R-:W-:Y:S02]  /*1e10*/  LEA R209, R130, R134, 0x3 ;  /* 0x0000008682d17211 */ /* 0x000fe400078e18ff */
[C---:B------:R-:W-:Y:S01]  /*1e20*/  @!P4 ISETP.NE.U32.AND P3, PT, R2.reuse, RZ, PT ;  /* 0x000000ff0200c20c */ /* 0x040fe20003f65070 */
[----:B------:R1:W-:Y:S01]  /*1e30*/  @!P0 STS.64 [R179+0x7000], R164 ;  /* 0x007000a4b3008388 */ /* 0x0003e20000000a00 */
[----:B------:R-:W-:Y:S01]  /*1e40*/  BAR.SYNC.DEFER_BLOCKING 0x0 ;  /* 0x0000000000007b1d */ /* 0x000fe20000010000 */
[----:B------:R-:W-:Y:S02]  /*1e50*/  @!P4 ISETP.NE.U32.AND P0, PT, R2, RZ, PT ;  /* 0x000000ff0200c20c */ /* 0x000fe40003f05070 */
[----:B------:R-:W-:Y:S02]  /*1e60*/  ISETP.NE.U32.AND P2, PT, RZ, UR10, PT ;  /* 0x0000000aff007c0c */ /* 0x000fe4000bf45070 */
[C---:B------:R-:W-:Y:S02]  /*1e70*/  @!P4 ISETP.NE.AND.EX P0, PT, R0.reuse, RZ, PT, P0 ;  /* 0x000000ff0000c20c */ /* 0x040fe40003f05300 */
[----:B------:R-:W-:Y:S01]  /*1e80*/  @!P4 ISETP.NE.AND.EX P3, PT, R0, RZ, PT, P3 ;  /* 0x000000ff0000c20c */ /* 0x000fe20003f65330 */
[----:B-1----:R-:W-:Y:S01]  /*1e90*/  HFMA2.MMA R164, -RZ, RZ, 0, 0 ;  /* 0x00000000ffa47435 */ /* 0x002fe200000001ff */
[----:B------:R-:W-:-:S02]  /*1ea0*/  @!P4 FSEL R228, R61, RZ, P0 ;  /* 0x000000ff3de4c208 */ /* 0x000fc40000000000 */
[----:B------:R-:W-:Y:S02]  /*1eb0*/  @!P4 ISETP.NE.U32.AND P0, PT, R2, RZ, PT ;  /* 0x000000ff0200c20c */ /* 0x000fe40003f05070 */
[----:B------:R-:W-:Y:S02]  /*1ec0*/  @!P4 FSEL R215, R52, RZ, P3 ;  /* 0x000000ff34d7c208 */ /* 0x000fe40001800000 */
[----:B------:R-:W-:Y:S02]  /*1ed0*/  @!P4 ISETP.NE.AND.EX P0, PT, R0, RZ, PT, P0 ;  /* 0x000000ff0000c20c */ /* 0x000fe40003f05300 */
[----:B------:R-:W-:Y:S02]  /*1ee0*/  ISETP.NE.AND.EX P2, PT, RZ, UR11, PT, P2 ;  /* 0x0000000bff007c0c */ /* 0x000fe4000bf45320 */
[----:B------:R-:W-:Y:S02]  /*1ef0*/  @!P4 FSEL R219, R56, RZ, P0 ;  /* 0x000000ff38dbc208 */ /* 0x000fe40000000000 */
[----:B------:R-:W-:-:S02]  /*1f00*/  @!P4 ISETP.NE.U32.AND P0, PT, R2, RZ, PT ;  /* 0x000000ff0200c20c */ /* 0x000fc40003f05070 */
[----:B------:R-:W-:Y:S01]  /*1f10*/  @!P4 ISETP.NE.U32.AND P3, PT, R2, RZ, PT ;  /* 0x000000ff0200c20c */ /* 0x000fe20003f65070 */
[----:B0-----:R-:W0:Y:S01]  /*1f20*/  LDS.128 R128, [R209+0x7000] ;  /* 0x00700000d1807984 */ /* 0x001e220000000c00 */
[C---:B------:R-:W-:Y:S02]  /*1f30*/  @!P4 ISETP.NE.AND.EX P0, PT, R0.reuse, RZ, PT, P0 ;  /* 0x000000ff0000c20c */ /* 0x040fe40003f05300 */
[----:B------:R-:W-:Y:S01]  /*1f40*/  @!P4 ISETP.NE.AND.EX P3, PT, R0, RZ, PT, P3 ;  /* 0x000000ff0000c20c */ /* 0x000fe20003f65330 */
[----:B------:R-:W1:Y:S01]  /*1f50*/  LDS.128 R132, [R209+0x7010] ;  /* 0x00701000d1847984 */ /* 0x000e620000000c00 */
[----:B------:R-:W-:Y:S02]  /*1f60*/  @!P4 FSEL R226, R59, RZ, P0 ;  /* 0x000000ff3be2c208 */ /* 0x000fe40000000000 */
[----:B------:R-:W-:Y:S01]  /*1f70*/  @!P4 ISETP.NE.U32.AND P0, PT, R2, RZ, PT ;  /* 0x000000ff0200c20c */ /* 0x000fe20003f05070 */
[----:B------:R-:W2:Y:S01]  /*1f80*/  LDS.128 R136, [R209+0x7020] ;  /* 0x00702000d1887984 */ /* 0x000ea20000000c00 */
[----:B------:R-:W-:-:S02]  /*1f90*/  @!P4 FSEL R222, R55, RZ, P3 ;  /* 0x000000ff37dec208 */ /* 0x000fc40001800000 */
[----:B------:R-:W-:Y:S01]  /*1fa0*/  @!P4 ISETP.NE.AND.EX P0, PT, R0, RZ, PT, P0 ;  /* 0x000000ff0000c20c */ /* 0x000fe20003f05300 */
[----:B------:R-:W3:Y:S01]  /*1fb0*/  LDS.128 R140, [R209+0x7030] ;  /* 0x00703000d18c7984 */ /* 0x000ee20000000c00 */
[----:B------:R-:W-:Y:S02]  /*1fc0*/  @!P4 ISETP.NE.U32.AND P3, PT, R2, RZ, PT ;  /* 0x000000ff0200c20c */ /* 0x000fe40003f65070 */
[----:B------:R-:W-:Y:S02]  /*1fd0*/  @!P4 FSEL R217, R54, RZ, P0 ;  /* 0x000000ff36d9c208 */ /* 0x000fe40000000000 */
[----:B------:R-:W-:Y:S02]  /*1fe0*/  @!P4 ISETP.NE.U32.AND P0, PT, R2, RZ, PT ;  /* 0x000000ff0200c20c */ /* 0x000fe40003f05070 */
[C---:B------:R-:W-:Y:S02]  /*1ff0*/  @!P4 ISETP.NE.AND.EX P3, PT, R0.reuse, RZ, PT, P3 ;  /* 0x000000ff0000c20c */ /* 0x040fe40003f65330 */
[----:B------:R-:W-:-:S02]  /*2000*/  @!P4 ISETP.NE.AND.EX P0, PT, R0, RZ, PT, P0 ;  /* 0x000000ff0000c20c */ /* 0x000fc40003f05300 */
[----:B------:R-:W-:Y:S02]  /*2010*/  @!P4 FSEL R213, R50, RZ, P3 ;  /* 0x000000ff32d5c208 */ /* 0x000fe40001800000 */
[----:B------:R-:W-:Y:S02]  /*2020*/  @!P4 FSEL R216, R49, RZ, P0 ;  /* 0x000000ff31d8c208 */ /* 0x000fe40000000000 */
[C---:B------:R-:W-:Y:S02]  /*2030*/  @!P4 ISETP.NE.U32.AND P0, PT, R2.reuse, RZ, PT ;  /* 0x000000ff0200c20c */ /* 0x040fe40003f05070 */
[----:B------:R-:W-:Y:S02]  /*2040*/  @!P4 ISETP.NE.U32.AND P3, PT, R2, RZ, PT ;  /* 0x000000ff0200c20c */ /* 0x000fe40003f65070 */
[C---:B------:R-:W-:Y:S02]  /*2050*/  @!P4 ISETP.NE.AND.EX P0, PT, R0.reuse, RZ, PT, P0 ;  /* 0x000000ff0000c20c */ /* 0x040fe40003f05300 */
[----:B------:R-:W-:-:S02]  /*2060*/  @!P4 ISETP.NE.AND.EX P3, PT, R0, RZ, PT, P3 ;  /* 0x000000ff0000c20c */ /* 0x000fc40003f65330 */
[----:B------:R-:W-:Y:S02]  /*2070*/  @!P4 FSEL R179, R44, RZ, P0 ;  /* 0x000000ff2cb3c208 */ /* 0x000fe40000000000 */
[----:B------:R-:W-:Y:S02]  /*2080*/  @!P4 ISETP.NE.U32.AND P0, PT, R2, RZ, PT ;  /* 0x000000ff0200c20c */ /* 0x000fe40003f05070 */
[----:B------:R-:W-:Y:S01]  /*2090*/  @!P4 FSEL R212, R45, RZ, P3 ;  /* 0x000000ff2dd4c208 */ /* 0x000fe20001800000 */
[----:B0-----:R-:W-:Y:S01]  /*20a0*/  FADD.FTZ R211, RZ, R128 ;  /* 0x00000080ffd37221 */ /* 0x001fe20000010000 */
[----:B------:R-:W-:Y:S01]  /*20b0*/  FADD.FTZ R128, RZ, R129 ;  /* 0x00000081ff807221 */ /* 0x000fe20000010000 */
[----:B------:R-:W-:Y:S02]  /*20c0*/  @!P4 ISETP.NE.AND.EX P0, PT, R0, RZ, PT, P0 ;  /* 0x000000ff0000c20c */ /* 0x000fe40003f05300 */
[----:B------:R-:W-:Y:S01]  /*20d0*/  FADD.FTZ R211, R130, R211 ;  /* 0x000000d382d37221 */ /* 0x000fe20000010000 */
[----:B------:R-:W-:Y:S01]  /*20e0*/  FADD.FTZ R128, R131, R128 ;  /* 0x0000008083807221 */ /* 0x000fe20000010000 */
[----:B------:R-:W-:-:S02]  /*20f0*/  @P6 IADD3 R130, R185, -0x1, RZ ;  /* 0xffffffffb9826810 */ /* 0x000fc40007ffe0ff */
[----:B-1----:R-:W-:Y:S01]  /*2100*/  FADD.FTZ R211, R211, R132 ;  /* 0x00000084d3d37221 */ /* 0x002fe20000010000 */
[----:B------:R-:W-:Y:S01]  /*2110*/  FADD.FTZ R128, R128, R133 ;  /* 0x0000008580807221 */ /* 0x000fe20000010000 */
[----:B------:R-:W-:Y:S01]  /*2120*/  @!P4 ISETP.NE.U32.AND P3, PT, R2, RZ, PT ;  /* 0x000000ff0200c20c */ /* 0x000fe20003f65070 */
[----:B------:R-:W-:Y:S02]  /*2130*/  @P6 IMAD R130, R130, R207, RZ ;  /* 0x000000cf82826224 */ /* 0x000fe400078e02ff */
[----:B------:R-:W-:Y:S01]  /*2140*/  FADD.FTZ R211, R134, R211 ;  /* 0x000000d386d37221 */ /* 0x000fe20000010000 */
[----:B------:R-:W-:Y:S01]  /*2150*/  FADD.FTZ R128, R135, R128 ;  /* 0x0000008087807221 */ /* 0x000fe20000010000 */
[----:B------:R-:W0:Y:S01]  /*2160*/  @P2 LDC.64 R132, c[0x0][0x308] ;  /* 0x0000c200ff842b82 */ /* 0x000e220000000a00 */
[----:B------:R-:W-:Y:S01]  /*2170*/  @!P4 FSEL R214, R47, RZ, P0 ;  /* 0x000000ff2fd6c208 */ /* 0x000fe20000000000 */
[----:B--2---:R-:W-:Y:S01]  /*2180*/  FADD.FTZ R211, R211, R136 ;  /* 0x00000088d3d37221 */ /* 0x004fe20000010000 */
[----:B------:R-:W-:Y:S01]  /*2190*/  @P6 SHF.R.S32.HI R129, RZ, 0x1f, R130 ;  /* 0x0000001fff816819 */ /* 0x000fe20000011482 */
[----:B------:R-:W-:Y:S01]  /*21a0*/  FADD.FTZ R128, R128, R137 ;  /* 0x0000008980807221 */ /* 0x000fe20000010000 */
[----:B------:R-:W-:Y:S01]  /*21b0*/  @!P4 ISETP.NE.U32.AND P0, PT, R2, RZ, PT ;  /* 0x000000ff0200c20c */ /* 0x000fe20003f05070 */
[----:B------:R-:W-:Y:S01]  /*21c0*/  FADD.FTZ R211, R138, R211 ;  /* 0x000000d38ad37221 */ /* 0x000fe20000010000 */
[----:B------:R-:W-:Y:S01]  /*21d0*/  @P6 LEA.HI R131, R129, R130, RZ, 0x2 ;  /* 0x0000008281836211 */ /* 0x000fe200078f10ff */
[----:B------:R-:W-:Y:S01]  /*21e0*/  FADD.FTZ R130, R139, R128 ;  /* 0x000000808b827221 */ /* 0x000fe20000010000 */
[----:B------:R-:W1:Y:S01]  /*21f0*/  @P2 LDC.64 R136, c[0x0][0x308] ;  /* 0x0000c200ff882b82 */ /* 0x000e620000000a00 */
[----:B---3--:R-:W-:Y:S01]  /*2200*/  FADD.FTZ R211, R211, R140 ;  /* 0x0000008cd3d37221 */ /* 0x008fe20000010000 */
[----:B------:R-:W-:Y:S01]  /*2210*/  @!P4 ISETP.NE.AND.EX P3, PT, R0, RZ, PT, P3 ;  /* 0x000000ff0000c20c */ /* 0x000fe20003f65330 */
[----:B------:R-:W-:Y:S01]  /*2220*/  FADD.FTZ R130, R130, R141 ;  /* 0x0000008d82827221 */ /* 0x000fe20000010000 */
[----:B------:R-:W-:Y:S01]  /*2230*/  @!P4 ISETP.NE.AND.EX P0, PT, R0, RZ, PT, P0 ;  /* 0x000000ff0000c20c */ /* 0x000fe20003f05300 */
[----:B------:R-:W-:Y:S01]  /*2240*/  FADD.FTZ R142, R142, R211 ;  /* 0x000000d38e8e7221 */ /* 0x000fe20000010000 */
[----:B------:R-:W-:Y:S01]  /*2250*/  @!P4 FSEL R165, R40, RZ, P3 ;  /* 0x000000ff28a5c208 */ /* 0x000fe20001800000 */
[----:B------:R-:W-:Y:S01]  /*2260*/  FADD.FTZ R143, R143, R130 ;  /* 0x000000828f8f7221 */ /* 0x000fe20000010000 */
[----:B------:R-:W2:Y:S01]  /*2270*/  @P2 LDC.64 R128, c[0x0][0x308] ;  /* 0x0000c200ff802b82 */ /* 0x000ea20000000a00 */
[----:B------:R-:W-:Y:S01]  /*2280*/  FMUL.FTZ R142, R142, UR8 ;  /* 0x000000088e8e7c20 */ /* 0x000fe20008410000 */
[----:B------:R-:W-:Y:S01]  /*2290*/  @!P4 ISETP.NE.U32.AND P3, PT, R2, RZ, PT ;  /* 0x000000ff0200c20c */ /* 0x000fe20003f65070 */
[----:B------:R-:W-:Y:S01]  /*22a0*/  FMUL.FTZ R143, R143, UR8 ;  /* 0x000000088f8f7c20 */ /* 0x000fe20008410000 */
[----:B------:R-:W-:-:S02]  /*22b0*/  @P6 LEA.HI.SX32 R164, R131, R206, 0x1e ;  /* 0x000000ce83a46211 */ /* 0x000fc400078ff2ff */
[----:B------:R-:W-:Y:S02]  /*22c0*/  FSEL R142, R142, RZ, !P1 ;  /* 0x000000ff8e8e7208 */ /* 0x000fe40004800000 */
[----:B------:R-:W-:Y:S01]  /*22d0*/  @!P4 ISETP.NE.U32.AND P1, PT, R2, RZ, PT ;  /* 0x000000ff0200c20c */ /* 0x000fe20003f25070 */
[----:B------:R-:W3:Y:S01]  /*22e0*/  @P2 LDC.64 R138, c[0x0][0x308] ;  /* 0x0000c200ff8a2b82 */ /* 0x000ee20000000a00 */
[----:B------:R-:W-:Y:S02]  /*22f0*/  @!P4 FSEL R210, R41, RZ, P0 ;  /* 0x000000ff29d2c208 */ /* 0x000fe40000000000 */
[----:B------:R-:W-:-:S04]  /*2300*/  @!P4 ISETP.NE.AND.EX P1, PT, R0, RZ, PT, P1 ;  /* 0x000000ff0000c20c */ /* 0x000fc80003f25310 */
[----:B------:R-:W-:Y:S01]  /*2310*/  @!P4 FSEL R230, R63, RZ, P1 ;  /* 0x000000ff3fe6c208 */ /* 0x000fe20000800000 */
[----:B------:R-:W4:Y:S01]  /*2320*/  @P2 LDC.64 R134, c[0x0][0x308] ;  /* 0x0000c200ff862b82 */ /* 0x000f220000000a00 */
[----:B------:R-:W-:-:S04]  /*2330*/  @!P4 ISETP.NE.U32.AND P1, PT, R2, RZ, PT ;  /* 0x000000ff0200c20c */ /* 0x000fc80003f25070 */
[----:B------:R-:W-:Y:S01]  /*2340*/  @!P4 ISETP.NE.AND.EX P1, PT, R0, RZ, PT, P1 ;  /* 0x000000ff0000c20c */ /* 0x000fe20003f25310 */
[----:B--2---:R-:W-:-:S03]  /*2350*/  @P2 IMAD.WIDE.U32 R140, R205, 0x10, R128 ;  /* 0x00000010cd8c2825 */ /* 0x004fc600078e0080 */
[----:B------:R-:W-:Y:S02]  /*2360*/  @!P4 FSEL R221, R58, RZ, P1 ;  /* 0x000000ff3addc208 */ /* 0x000fe40000800000 */
[----:B------:R-:W-:-:S04]  /*2370*/  @!P4 ISETP.NE.U32.AND P1, PT, R2, RZ, PT ;  /* 0x000000ff0200c20c */ /* 0x000fc80003f25070 */
[----:B------:R-:W-:-:S04]  /*2380*/  @!P4 ISETP.NE.AND.EX P1, PT, R0, RZ, PT, P1 ;  /* 0x000000ff0000c20c */ /* 0x000fc80003f25310 */
        /* <DEDUP_REMOVED lines=10> */
[----:B------:R-:W-:-:S04]  /*2430*/  ISETP.NE.U32.AND P1, PT, RZ, UR10, PT ;  /* 0x0000000aff007c0c */ /* 0x000fc8000bf25070 */
[----:B------:R-:W-:Y:S01]  /*2440*/  ISETP.NE.AND.EX P1, PT, RZ, UR11, PT, P1 ;  /* 0x0000000bff007c0c */ /* 0x000fe2000bf25310 */
[----:B01-34-:R-:W-:-:S12]  /*2450*/  @!P4 BRA `(.L_x_12741) ;  /* 0x000000000018c947 */ /* 0x01bfd80003800000 */
[----:B------:R-:W-:Y:S01]  /*2460*/  ISETP.NE.U32.AND P0, PT, R2, RZ, PT ;  /* 0x000000ff0200720c */ /* 0x000fe20003f05070 */
[----:B------:R-:W-:-:S03]  /*2470*/  FFMA.FTZ R129, R3, R143, R142 ;  /* 0x0000008f03817223 */ /* 0x000fc6000001008e */
[----:B------:R-:W-:Y:S01]  /*2480*/  ISETP.NE.AND.EX P0, PT, R0, RZ, PT, P0 ;  /* 0x000000ff0000720c */ /* 0x000fe20003f05300 */
[----:B------:R-:W-:-:S04]  /*2490*/  FADD.FTZ R128, R186, -R129 ;  /* 0x80000081ba807221 */ /* 0x000fc80000010000 */
[----:B------:R-:W-:-:S08]  /*24a0*/  FMUL.FTZ R223, R5, R128 ;  /* 0x0000008005df7220 */ /* 0x000fd00000410000 */
[----:B------:R-:W-:-:S07]  /*24b0*/  @P0 FADD.FTZ R223, R60, R223 ;  /* 0x000000df3cdf0221 */ /* 0x000fce0000010000 */
.L_x_12741:
[----:B------:R-:W-:Y:S05]  /*24c0*/  BSYNC B0 ;  /* 0x0000000000007941 */ /* 0x000fea0003800000 */
.L_x_12740:
        /* <DEDUP_REMOVED lines=8> */
.L_x_12743:
[----:B------:R-:W-:Y:S05]  /*2550*/  BSYNC B0 ;  /* 0x0000000000007941 */ /* 0x000fea0003800000 */
.L_x_12742:
        /* <DEDUP_REMOVED lines=8> */
.L_x_12745:
[----:B------:R-:W-:Y:S05]  /*25e0*/  BSYNC B0 ;  /* 0x0000000000007941 */ /* 0x000fea0003800000 */
.L_x_12744:
        /* <DEDUP_REMOVED lines=8> */
.L_x_12747:
[----:B------:R-:W-:Y:S05]  /*2670*/  BSYNC B0 ;  /* 0x0000000000007941 */ /* 0x000fea0003800000 */
.L_x_12746:
[----:B------:R-:W-:Y:S05]  /*2680*/  @!P2 BRA `(.L_x_12748) ;  /* 0x00000000001ca947 */ /* 0x000fea0003800000 */
[----:B------:R-:W0:Y:S01]  /*2690*/  LDC.64 R206, c[0x0][0x308] ;  /* 0x0000c200ffce7b82 */ /* 0x000e220000000a00 */
[----:B------:R-:W-:Y:S02]  /*26a0*/  SEL R130, R225, R98, P1 ;  /* 0x00000062e1827207 */ /* 0x000fe40000800000 */
[----:B------:R-:W-:Y:S02]  /*26b0*/  SEL R129, R228, R97, P1 ;  /* 0x00000061e4817207 */ /* 0x000fe40000800000 */
[----:B------:R-:W-:Y:S02]  /*26c0*/  SEL R128, R223, R96, P1 ;  /* 0x00000060df807207 */ /* 0x000fe40000800000 */
[----:B------:R-:W-:Y:S01]  /*26d0*/  SEL R131, R230, R99, P1 ;  /* 0x00000063e6837207 */ /* 0x000fe20000800000 */
[----:B0-----:R-:W-:-:S05]  /*26e0*/  IMAD.WIDE.U32 R206, R4, 0x10, R206 ;  /* 0x0000001004ce7825 */ /* 0x001fca00078e00ce */
[----:B------:R0:W-:Y:S02]  /*26f0*/  STG.E.128 desc[UR4][R206.64], R128 ;  /* 0x00000080ce007986 */ /* 0x0001e4000c101d04 */
.L_x_12748:
[----:B------:R-:W-:Y:S04]  /*2700*/  BSSY B0, `(.L_x_12749) ;  /* 0x000000e000007945 */ /* 0x000fe80003800000 */
[----:B------:R-:W-:Y:S05]  /*2710*/  @!P6 BRA `(.L_x_12750) ;  /* 0x000000000030e947 */ /* 0x000fea0003800000 */
[----:B0-----:R-:W0:Y:S01]  /*2720*/  LDC.64 R206, c[0x0][0x2f8] ;  /* 0x0000be00ffce7b82 */ /* 0x001e220000000a00 */
[----:B------:R-:W-:Y:S01]  /*2730*/  FMUL.FTZ R230, R230, UR9 ;  /* 0x00000009e6e67c20 */ /* 0x000fe20008410000 */
[----:B------:R-:W-:Y:S01]  /*2740*/  FMUL.FTZ R225, R225, UR9 ;  /* 0x00000009e1e17c20 */ /* 0x000fe20008410000 */
[----:B------:R-:W-:Y:S01]  /*2750*/  FMUL.FTZ R228, R228, UR9 ;  /* 0x00000009e4e47c20 */ /* 0x000fe20008410000 */
[----:B------:R-:W-:Y:S01]  /*2760*/  FMUL.FTZ R223, R223, UR9 ;  /* 0x00000009dfdf7c20 */ /* 0x000fe20008410000 */
[----:B------:R-:W-:-:S04]  /*2770*/  ISETP.GT.AND P0, PT, R185, RZ, PT ;  /* 0x000000ffb900720c */ /* 0x000fc80003f04270 */
[----:B------:R-:W-:Y:S02]  /*2780*/  SEL R131, R230, R119, P0 ;  /* 0x00000077e6837207 */ /* 0x000fe40000000000 */
[----:B------:R-:W-:Y:S02]  /*2790*/  SEL R130, R225, R118, P0 ;  /* 0x00000076e1827207 */ /* 0x000fe40000000000 */
[----:B------:R-:W-:Y:S02]  /*27a0*/  SEL R129, R228, R117, P0 ;  /* 0x00000075e4817207 */ /* 0x000fe40000000000 */
[----:B------:R-:W-:Y:S01]  /*27b0*/  SEL R128, R223, R116, P0 ;  /* 0x00000074df807207 */ /* 0x000fe20000000000 */
[----:B0-----:R-:W-:-:S05]  /*27c0*/  IMAD.WIDE.U32 R206, R164, 0x10, R206 ;  /* 0x00000010a4ce7825 */ /* 0x001fca00078e00ce */
[----:B------:R1:W-:Y:S02]  /*27d0*/  STG.E.128 desc[UR4][R206.64], R128 ;  /* 0x00000080ce007986 */ /* 0x0003e4000c101d04 */
.L_x_12750:
[----:B------:R-:W-:Y:S05]  /*27e0*/  BSYNC B0 ;  /* 0x0000000000007941 */ /* 0x000fea0003800000 */
.L_x_12749:
[----:B------:R-:W-:Y:S04]  /*27f0*/  BSSY B0, `(.L_x_12751) ;  /* 0x0000008000007945 */ /* 0x000fe80003800000 */
[----:B------:R-:W-:Y:S05]  /*2800*/  @!P4 BRA `(.L_x_12752) ;  /* 0x000000000018c947 */ /* 0x000fea0003800000 */
[----:B------:R-:W-:Y:S01]  /*2810*/  ISETP.NE.U32.AND P0, PT, R2, RZ, PT ;  /* 0x000000ff0200720c */ /* 0x000fe20003f05070 */
[----:B01----:R-:W-:-:S03]  /*2820*/  FFMA.FTZ R129, R191, R143, R142 ;  /* 0x0000008fbf817223 */ /* 0x003fc6000001008e */
[----:B------:R-:W-:Y:S01]  /*2830*/  ISETP.NE.AND.EX P0, PT, R0, RZ, PT, P0 ;  /* 0x000000ff0000720c */ /* 0x000fe20003f05300 */
[----:B------:R-:W-:-:S04]  /*2840*/  FADD.FTZ R128, R194, -R129 ;  /* 0x80000081c2807221 */ /* 0x000fc80000010000 */
[----:B------:R-:W-:-:S08]  /*2850*/  FMUL.FTZ R219, R5, R128 ;  /* 0x0000008005db7220 */ /* 0x000fd00000410000 */
[----:B------:R-:W-:-:S07]  /*2860*/  @P0 FADD.FTZ R219, R56, R219 ;  /* 0x000000db38db0221 */ /* 0x000fce0000010000 */
.L_x_12752:
[----:B------:R-:W-:Y:S05]  /*2870*/  BSYNC B0 ;  /* 0x0000000000007941 */ /* 0x000fea0003800000 */
.L_x_12751:
        /* <DEDUP_REMOVED lines=8> */
.L_x_12754:
[----:B------:R-:W-:Y:S05]  /*2900*/  BSYNC B0 ;  /* 0x0000000000007941 */ /* 0x000fea0003800000 */
.L_x_12753:
        /* <DEDUP_REMOVED lines=8> */
.L_x_12756:
[----:B------:R-:W-:Y:S05]  /*2990*/  BSYNC B0 ;  /* 0x0000000000007941 */ /* 0x000fea0003800000 */
.L_x_12755:
        /* <DEDUP_REMOVED lines=8> */
.L_x_12758:
[----:B------:R-:W-:Y:S05]  /*2a20*/  BSYNC B0 ;  /* 0x0000000000007941 */ /* 0x000fea0003800000 */
.L_x_12757:
[----:B01----:R-:W-:Y:S01]  /*2a30*/  SEL R130, R221, R98, P1 ;  /* 0x00000062dd827207 */ /* 0x003fe20000800000 */
[----:B------:R-:W-:Y:S01]  /*2a40*/  BSSY B0, `(.L_x_12759) ;  /* 0x0000017000007945 */ /* 0x000fe20003800000 */
[----:B------:R-:W-:Y:S01]  /*2a50*/  @P2 SEL R129, R224, R97, P1 ;  /* 0x00000061e0812207 */ /* 0x000fe20000800000 */
[----:B------:R-:W-:Y:S01]  /*2a60*/  @P2 IMAD.WIDE.U32 R138, R202, 0x10, R138 ;  /* 0x00000010ca8a2825 */ /* 0x000fe200078e008a */
[----:B------:R-:W-:Y:S02]  /*2a70*/  @P2 SEL R128, R219, R96, P1 ;  /* 0x00000060db802207 */ /* 0x000fe40000800000 */
[----:B------:R-:W-:Y:S02]  /*2a80*/  @P2 SEL R131, R226, R99, P1 ;  /* 0x00000063e2832207 */ /* 0x000fe40000800000 */
[----:B------:R-:W-:Y:S02]  /*2a90*/  @!P4 ISETP.NE.AND.EX P3, PT, R0, RZ, PT, P3 ;  /* 0x000000ff0000c20c */ /* 0x000fe40003f65330 */
[----:B------:R-:W-:Y:S01]  /*2aa0*/  @!P4 ISETP.NE.U32.AND P0, PT, R2, RZ, PT ;  /* 0x000000ff0200c20c */ /* 0x000fe20003f05070 */
[----:B------:R0:W-:Y:S01]  /*2ab0*/  @P2 STG.E.128 desc[UR4][R140.64], R128 ;  /* 0x000000808c002986 */ /* 0x0001e2000c101d04 */
[----:B------:R-:W-:Y:S01]  /*2ac0*/  @!P4 FSEL R205, R42, RZ, P3 ;  /* 0x000000ff2acdc208 */ /* 0x000fe20001800000 */
[----:B------:R-:W-:Y:S10]  /*2ad0*/  @!P6 BRA `(.L_x_12760) ;  /* 0x000000000034e947 */ /* 0x000ff40003800000 */
[----:B0-----:R-:W0:Y:S01]  /*2ae0*/  LDC.64 R140, c[0x0][0x2f8] ;  /* 0x0000be00ff8c7b82 */ /* 0x001e220000000a00 */
[----:B------:R-:W-:Y:S01]  /*2af0*/  IADD3 R129, R164, 0x100, RZ ;  /* 0x00000100a4817810 */ /* 0x000fe20007ffe0ff */
[----:B------:R-:W-:Y:S01]  /*2b00*/  FMUL.FTZ R226, R226, UR9 ;  /* 0x00000009e2e27c20 */ /* 0x000fe20008410000 */
[----:B------:R-:W-:Y:S01]  /*2b10*/  FMUL.FTZ R221, R221, UR9 ;  /* 0x00000009dddd7c20 */ /* 0x000fe20008410000 */
[----:B------:R-:W-:Y:S01]  /*2b20*/  FMUL.FTZ R224, R224, UR9 ;  /* 0x00000009e0e07c20 */ /* 0x000fe20008410000 */
[----:B------:R-:W-:Y:S01]  /*2b30*/  FMUL.FTZ R219, R219, UR9 ;  /* 0x00000009dbdb7c20 */ /* 0x000fe20008410000 */
[----:B------:R-:W-:-:S04]  /*2b40*/  ISETP.GT.AND P3, PT, R185, RZ, PT ;  /* 0x000000ffb900720c */ /* 0x000fc80003f64270 */
[----:B------:R-:W-:Y:S02]  /*2b50*/  SEL R131, R226, R119, P3 ;  /* 0x00000077e2837207 */ /* 0x000fe40001800000 */
[----:B------:R-:W-:Y:S02]  /*2b60*/  SEL R130, R221, R118, P3 ;  /* 0x00000076dd827207 */ /* 0x000fe40001800000 */
[----:B------:R-:W-:Y:S01]  /*2b70*/  SEL R128, R219, R116, P3 ;  /* 0x00000074db807207 */ /* 0x000fe20001800000 */
[----:B0-----:R-:W-:Y:S01]  /*2b80*/  IMAD.WIDE.U32 R140, R129, 0x10, R140 ;  /* 0x00000010818c7825 */ /* 0x001fe200078e008c */
[----:B------:R-:W-:-:S05]  /*2b90*/  SEL R129, R224, R117, P3 ;  /* 0x00000075e0817207 */ /* 0x000fca0001800000 */
[----:B------:R1:W-:Y:S02]  /*2ba0*/  STG.E.128 desc[UR4][R140.64], R128 ;  /* 0x000000808c007986 */ /* 0x0003e4000c101d04 */
.L_x_12760:
[----:B------:R-:W-:Y:S05]  /*2bb0*/  BSYNC B0 ;  /* 0x0000000000007941 */ /* 0x000fea0003800000 */
.L_x_12759:
        /* <DEDUP_REMOVED lines=8> */
.L_x_12762:
[----:B------:R-:W-:Y:S05]  /*2c40*/  BSYNC B0 ;  /* 0x0000000000007941 */ /* 0x000fea0003800000 */
.L_x_12761:
        /* <DEDUP_REMOVED lines=8> */
.L_x_12764:
[----:B------:R-:W-:Y:S05]  /*2cd0*/  BSYNC B0 ;  /* 0x0000000000007941 */ /* 0x000fea0003800000 */
.L_x_12763:
        /* <DEDUP_REMOVED lines=8> */
.L_x_12766:
[----:B------:R-:W-:Y:S05]  /*2d60*/  BSYNC B0 ;  /* 0x0000000000007941 */ /* 0x000fea0003800000 */
.L_x_12765:
        /* <DEDUP_REMOVED lines=8> */
.L_x_12768:
[----:B------:R-:W-:Y:S05]  /*2df0*/  BSYNC B0 ;  /* 0x0000000000007941 */ /* 0x000fea0003800000 */
.L_x_12767:
[----:B01----:R-:W-:Y:S01]  /*2e00*/  SEL R128, R215, R96, P1 ;  /* 0x00000060d7807207 */ /* 0x003fe20000800000 */
[----:B------:R-:W-:Y:S01]  /*2e10*/  BSSY B0, `(.L_x_12769) ;  /* 0x0000017000007945 */ /* 0x000fe20003800000 */
[----:B------:R-:W-:Y:S01]  /*2e20*/  SEL R129, R220, R97, P1 ;  /* 0x00000061dc817207 */ /* 0x000fe20000800000 */
[----:B------:R-:W-:Y:S01]  /*2e30*/  @P2 IMAD.WIDE.U32 R136, R201, 0x10, R136 ;  /* 0x00000010c9882825 */ /* 0x000fe200078e0088 */
[----:B------:R-:W-:Y:S02]  /*2e40*/  SEL R130, R217, R98, P1 ;  /* 0x00000062d9827207 */ /* 0x000fe40000800000 */
        /* <DEDUP_REMOVED lines=14> */
[----:B------:R-:W-:Y:S01]  /*2f30*/  SEL R130, R217, R118, P0 ;  /* 0x00000076d9827207 */ /* 0x000fe20000000000 */
[----:B0-----:R-:W-:Y:S01]  /*2f40*/  IMAD.WIDE.U32 R138, R139, 0x10, R128 ;  /* 0x000000108b8a7825 */ /* 0x001fe200078e0080 */
[----:B------:R-:W-:Y:S02]  /*2f50*/  SEL R129, R220, R117, P0 ;  /* 0x00000075dc817207 */ /* 0x000fe40000000000 */
[----:B------:R-:W-:-:S05]  /*2f60*/  SEL R128, R215, R116, P0 ;  /* 0x00000074d7807207 */ /* 0x000fca0000000000 */
[----:B------:R1:W-:Y:S02]  /*2f70*/  STG.E.128 desc[UR4][R138.64], R128 ;  /* 0x000000808a007986 */ /* 0x0003e4000c101d04 */
.L_x_12770:
[----:B------:R-:W-:Y:S05]  /*2f80*/  BSYNC B0 ;  /* 0x0000000000007941 */ /* 0x000fea0003800000 */
.L_x_12769:
        /* <DEDUP_REMOVED lines=8> */
.L_x_12772:
[----:B------:R-:W-:Y:S05]  /*3010*/  BSYNC B0 ;  /* 0x0000000000007941 */ /* 0x000fea0003800000 */
.L_x_12771:
        /* <DEDUP_REMOVED lines=8> */
.L_x_12774:
[----:B------:R-:W-:Y:S05]  /*30a0*/  BSYNC B0 ;  /* 0x0000000000007941 */ /* 0x000fea0003800000 */
.L_x_12773:
        /* <DEDUP_REMOVED lines=8> */
.L_x_12776:
[----:B------:R-:W-:Y:S05]  /*3130*/  BSYNC B0 ;  /* 0x0000000000007941 */ /* 0x000fea0003800000 */
.L_x_12775:
        /* <DEDUP_REMOVED lines=8> */
.L_x_12778:
[----:B------:R-:W-:Y:S05]  /*31c0*/  BSYNC B0 ;  /* 0x0000000000007941 */ /* 0x000fea0003800000 */
.L_x_12777:
[----:B01----:R-:W-:Y:S01]  /*31d0*/  SEL R128, R211, R96, P1 ;  /* 0x00000060d3807207 */ /* 0x003fe20000800000 */
[----:B------:R-:W-:Y:S01]  /*31e0*/  BSSY B0, `(.L_x_12779) ;  /* 0x0000018000007945 */ /* 0x000fe20003800000 */
[----:B------:R-:W-:Y:S02]  /*31f0*/  SEL R129, R216, R97, P1 ;  /* 0x00000061d8817207 */ /* 0x000fe40000800000 */
[----:B------:R-:W-:Y:S02]  /*3200*/  SEL R130, R213, R98, P1 ;  /* 0x00000062d5827207 */ /* 0x000fe40000800000 */
[----:B------:R-:W-:Y:S02]  /*3210*/  @P2 SEL R131, R218, R99, P1 ;  /* 0x00000063da832207 */ /* 0x000fe40000800000 */
[----:B------:R-:W-:Y:S02]  /*3220*/  @P2 IADD3 R139, R4, 0x400, RZ ;  /* 0x00000400048b2810 */ /* 0x000fe40007ffe0ff */
[----:B------:R-:W-:Y:S01]  /*3230*/  @!P4 ISETP.NE.AND.EX P3, PT, R0, RZ, PT, P3 ;  /* 0x000000ff0000c20c */ /* 0x000fe20003f65330 */
[----:B------:R0:W-:Y:S01]  /*3240*/  @P2 STG.E.128 desc[UR4][R136.64], R128 ;  /* 0x0000008088002986 */ /* 0x0001e2000c101d04 */
[----:B------:R-:W-:Y:S01]  /*3250*/  @!P4 ISETP.NE.U32.AND P0, PT, R2, RZ, PT ;  /* 0x000000ff0200c20c */ /* 0x000fe20003f05070 */
[----:B------:R-:W-:Y:S01]  /*3260*/  @P2 IMAD.WIDE.U32 R134, R139, 0x10, R134 ;  /* 0x000000108b862825 */ /* 0x000fe200078e0086 */
        /* <DEDUP_REMOVED lines=15> */
.L_x_12780:
[----:B------:R-:W-:Y:S05]  /*3360*/  BSYNC B0 ;  /* 0x0000000000007941 */ /* 0x000fea0003800000 */
.L_x_12779:
        /* <DEDUP_REMOVED lines=8> */
.L_x_12782:
[----:B------:R-:W-:Y:S05]  /*33f0*/  BSYNC B0 ;  /* 0x0000000000007941 */ /* 0x000fea0003800000 */
.L_x_12781:
        /* <DEDUP_REMOVED lines=8> */
.L_x_12784:
[----:B------:R-:W-:Y:S05]  /*3480*/  BSYNC B0 ;  /* 0x0000000000007941 */ /* 0x000fea0003800000 */
.L_x_12783:
        /* <DEDUP_REMOVED lines=8> */
.L_x_12786:
[----:B------:R-:W-:Y:S05]  /*3510*/  BSYNC B0 ;  /* 0x0000000000007941 */ /* 0x000fea0003800000 */
.L_x_12785:
        /* <DEDUP_REMOVED lines=8> */
.L_x_12788:
[----:B------:R-:W-:Y:S05]  /*35a0*/  BSYNC B0 ;  /* 0x0000000000007941 */ /* 0x000fea0003800000 */
.L_x_12787:
        /* <DEDUP_REMOVED lines=25> */
.L_x_12790:
[----:B------:R-:W-:Y:S05]  /*3740*/  BSYNC B0 ;  /* 0x0000000000007941 */ /* 0x000fea0003800000 */
.L_x_12789:
        /* <DEDUP_REMOVED lines=8> */
.L_x_12792:
[----:B------:R-:W-:Y:S05]  /*37d0*/  BSYNC B0 ;  /* 0x0000000000007941 */ /* 0x000fea0003800000 */
.L_x_12791:
        /* <DEDUP_REMOVED lines=8> */
.L_x_12794:
[----:B------:R-:W-:Y:S05]  /*3860*/  BSYNC B0 ;  /* 0x0000000000007941 */ /* 0x000fea0003800000 */
.L_x_12793:
        /* <DEDUP_REMOVED lines=8> */
.L_x_12796:
[----:B------:R-:W-:Y:S05]  /*38f0*/  BSYNC B0 ;  /* 0x0000000000007941 */ /* 0x000fea0003800000 */
.L_x_12795:
        /* <DEDUP_REMOVED lines=8> */
.L_x_12798:
[----:B------:R-:W-:Y:S05]  /*3980*/  BSYNC B0 ;  /* 0x0000000000007941 */ /* 0x000fea0003800000 */
.L_x_12797:
[----:B01----:R-:W-:Y:S01]  /*3990*/  SEL R128, R165, R96, P1 ;  /* 0x00000060a5807207 */ /* 0x003fe20000800000 */
[----:B------:R-:W-:Y:S01]  /*39a0*/  BSSY B0, `(.L_x_12799) ;  /* 0x0000016000007945 */ /* 0x000fe20003800000 */
[----:B------:R-:W-:Y:S02]  /*39b0*/  SEL R129, R210, R97, P1 ;  /* 0x00000061d2817207 */ /* 0x000fe40000800000 */
[----:B------:R-:W-:Y:S02]  /*39c0*/  SEL R130, R205, R98, P1 ;  /* 0x00000062cd827207 */ /* 0x000fe40000800000 */
[----:B------:R-:W-:Y:S02]  /*39d0*/  @P2 SEL R131, R140, R99, P1 ;  /* 0x000000638c832207 */ /* 0x000fe40000800000 */
[----:B------:R-:W-:Y:S02]  /*39e0*/  @!P4 ISETP.NE.AND.EX P3, PT, R0, RZ, PT, P3 ;  /* 0x000000ff0000c20c */ /* 0x000fe40003f65330 */
[----:B------:R-:W-:Y:S01]  /*39f0*/  ISETP.GT.AND P0, PT, R185, RZ, PT ;  /* 0x000000ffb900720c */ /* 0x000fe20003f04270 */
        /* <DEDUP_REMOVED lines=16> */
.L_x_12800:
[----:B------:R-:W-:Y:S05]  /*3b00*/  BSYNC B0 ;  /* 0x0000000000007941 */ /* 0x000fea0003800000 */
.L_x_12799:
        /* <DEDUP_REMOVED lines=8> */
.L_x_12802:
[----:B------:R-:W-:Y:S05]  /*3b90*/  BSYNC B0 ;  /* 0x0000000000007941 */ /* 0x000fea0003800000 */
.L_x_12801:
        /* <DEDUP_REMOVED lines=8> */
.L_x_12804:
[----:B------:R-:W-:Y:S05]  /*3c20*/  BSYNC B0 ;  /* 0x0000000000007941 */ /* 0x000fea0003800000 */
.L_x_12803:
        /* <DEDUP_REMOVED lines=8> */
.L_x_12806:
[----:B------:R-:W-:Y:S05]  /*3cb0*/  BSYNC B0 ;  /* 0x0000000000007941 */ /* 0x000fea0003800000 */
.L_x_12805:
[----:B------:R-:W-:Y:S01]  /*3cc0*/  @!P4 ISETP.NE.U32.AND P3, PT, R2, RZ, PT ;  /* 0x000000ff0200c20c */ /* 0x000fe20003f65070 */
[----:B01----:R-:W-:Y:S01]  /*3cd0*/  FMUL.FTZ R129, R139, UR9 ;  /* 0x000000098b817c20 */ /* 0x003fe20008410000 */
[----:B------:R-:W-:Y:S01]  /*3ce0*/  FMUL.FTZ R128, R136, UR9 ;  /* 0x0000000988807c20 */ /* 0x000fe20008410000 */
[----:B------:R-:W-:Y:S01]  /*3cf0*/  FMUL.FTZ R131, R135, UR9 ;  /* 0x0000000987837c20 */ /* 0x000fe20008410000 */
[----:B------:R-:W-:Y:S01]  /*3d00*/  @!P4 ISETP.NE.AND.EX P3, PT, R0, RZ, PT, P3 ;  /* 0x000000ff0000c20c */ /* 0x000fe20003f65330 */
[----:B------:R-:W-:Y:S01]  /*3d10*/  BSSY B0, `(.L_x_12807) ;  /* 0x000000f000007945 */ /* 0x000fe20003800000 */
[----:B------:R-:W-:Y:S02]  /*3d20*/  SEL R96, R139, R96, P1 ;  /* 0x000000608b607207 */ /* 0x000fe40000800000 */
[----:B------:R-:W-:Y:S02]  /*3d30*/  SEL R116, R129, R116, P0 ;  /* 0x0000007481747207 */ /* 0x000fe40000000000 */
[----:B------:R-:W-:-:S02]  /*3d40*/  SEL R97, R136, R97, P1 ;  /* 0x0000006188617207 */ /* 0x000fc40000800000 */
[----:B------:R-:W-:Y:S02]  /*3d50*/  SEL R117, R128, R117, P0 ;  /* 0x0000007580757207 */ /* 0x000fe40000000000 */
[----:B------:R-:W-:Y:S02]  /*3d60*/  SEL R98, R135, R98, P1 ;  /* 0x0000006287627207 */ /* 0x000fe40000800000 */
[----:B------:R-:W-:Y:S02]  /*3d70*/  SEL R118, R131, R118, P0 ;  /* 0x0000007683767207 */ /* 0x000fe40000000000 */
        /* <DEDUP_REMOVED lines=8> */
.L_x_12808:
[----:B------:R-:W-:Y:S05]  /*3e00*/  BSYNC B0 ;  /* 0x0000000000007941 */ /* 0x000fea0003800000 */
.L_x_12807:
[----:B------:R-:W0:Y:S01]  /*3e10*/  @P2 LDC.64 R130, c[0x0][0x308] ;  /* 0x0000c200ff822b82 */ /* 0x000e220000000a00 */
[----:B------:R-:W-:Y:S01]  /*3e20*/  @P2 IADD3 R133, R4, 0x600, RZ ;  /* 0x0000060004852810 */ /* 0x000fe20007ffe0ff */
[----:B------:R-:W-:Y:S01]  /*3e30*/  FMUL.FTZ R0, R132, UR9 ;  /* 0x0000000984007c20 */ /* 0x000fe20008410000 */
[----:B------:R-:W-:Y:S02]  /*3e40*/  @P6 IADD3 R5, R164, 0x600, RZ ;  /* 0x00000600a4056810 */ /* 0x000fe40007ffe0ff */
[----:B------:R-:W-:Y:S02]  /*3e50*/  SEL R99, R132, R99, P1 ;  /* 0x0000006384637207 */ /* 0x000fe40000800000 */
[----:B------:R-:W-:Y:S01]  /*3e60*/  SEL R119, R0, R119, P0 ;  /* 0x0000007700777207 */ /* 0x000fe20000000000 */
[----:B------:R-:W1:Y:S01]  /*3e70*/  @P6 LDC.64 R128, c[0x0][0x2f8] ;  /* 0x0000be00ff806b82 */ /* 0x000e620000000a00 */
[----:B------:R-:W-:Y:S02]  /*3e80*/  IADD3 R34, R34, UR12, RZ ;  /* 0x0000000c22227c10 */ /* 0x000fe4000fffe0ff */
[----:B------:R-:W-:-:S02]  /*3e90*/  SEL R209, RZ, 0x1, P5 ;  /* 0x00000001ffd17807 */ /* 0x000fc40002800000 */
[----:B------:R-:W-:Y:S01]  /*3ea0*/  ISETP.GE.AND P0, PT, R34, UR13, PT ;  /* 0x0000000d22007c0c */ /* 0x000fe2000bf06270 */
[----:B0-----:R-:W-:-:S05]  /*3eb0*/  @P2 IMAD.WIDE.U32 R130, R133, 0x10, R130 ;  /* 0x0000001085822825 */ /* 0x001fca00078e0082 */
[----:B------:R0:W-:Y:S01]  /*3ec0*/  @P2 STG.E.128 desc[UR4][R130.64], R96 ;  /* 0x0000006082002986 */ /* 0x0001e2000c101d04 */
[----:B-1----:R-:W-:-:S05]  /*3ed0*/  @P6 IMAD.WIDE.U32 R128, R5, 0x10, R128 ;  /* 0x0000001005806825 */ /* 0x002fca00078e0080 */
[----:B------:R0:W-:Y:S01]  /*3ee0*/  @P6 STG.E.128 desc[UR4][R128.64], R116 ;  /* 0x0000007480006986 */ /* 0x0001e2000c101d04 */
[----:B------:R-:W-:Y:S05]  /*3ef0*/  @!P0 BRA `(.L_x_12809) ;  /* 0xffffffc800388947 */ /* 0x000fea000383ffff */
.L_x_12735:
        /* <DEDUP_REMOVED lines=25> */
.L_x_12739:
[----:B------:R-:W-:Y:S01]  /*4090*/  HFMA2.MMA R141, -RZ, RZ, 0, 9.5367431640625e-07 ;  /* 0x00000010ff8d7435 */ /* 0x000fe200000001ff */
[----:B------:R-:W-:Y:S02]  /*40a0*/  MOV R140, R131 ;  /* 0x00000083008c7202 */ /* 0x000fe40000000f00 */
[----:B------:R-:W-:Y:S02]  /*40b0*/  MOV R142, 0x1f ;  /* 0x0000001f008e7802 */ /* 0x000fe40000000f00 */
[----:B------:R-:W-:-:S07]  /*40c0*/  MOV R137, 0xffffffff ;  /* 0xffffffff00897802 */ /* 0x000fce0000000f00 */
[----:B-----5:R-:W-:Y:S05]  /*40d0*/  WARPSYNC.COLLECTIVE R137, `(.L_x_12810) ;  /* 0x0000000089087348 */ /* 0x020fea0003c00000 */
[----:B------:R0:W1:Y:S02]  /*40e0*/  SHFL.DOWN P1, R139, R140, R141, R142 ;  /* 0x0800008d8c8b7389 */ /* 0x000064000002008e */
[----:B01---5:R-:W-:Y:S01]  /*40f0*/  ENDCOLLECTIVE ;  /* 0x000000000000791b */ /* 0x023fe20003800000 */
.L_x_12810:
[----:B------:R-:W-:Y:S02]  /*4100*/  MOV R140, R129 ;  /* 0x00000081008c7202 */ /* 0x000fe40000000f00 */
[----:B------:R-:W-:-:S07]  /*4110*/  MOV R132, R139 ;  /* 0x0000008b00847202 */ /* 0x000fce0000000f00 */
[----:B------:R-:W-:Y:S05]  /*4120*/  WARPSYNC.COLLECTIVE R137, `(.L_x_12811) ;  /* 0x0000000089087348 */ /* 0x000fea0003c00000 */
[----:B------:R0:W1:Y:S02]  /*4130*/  SHFL.DOWN P1, R139, R140, R141, R142 ;  /* 0x0800008d8c8b7389 */ /* 0x000064000002008e */
[----:B01----:R-:W-:Y:S01]  /*4140*/  ENDCOLLECTIVE ;  /* 0x000000000000791b */ /* 0x003fe20003800000 */
.L_x_12811:
[----:B------:R-:W-:Y:S01]  /*4150*/  FADD.FTZ R132, R132, R131 ;  /* 0x0000008384847221 */ /* 0x000fe20000010000 */
[----:B------:R-:W-:-:S04]  /*4160*/  HFMA2.MMA R141, -RZ, RZ, 0, 4.76837158203125e-07 ;  /* 0x00000008ff8d7435 */ /* 0x000fc800000001ff */
[----:B------:R-:W-:Y:S02]  /*4170*/  MOV R140, R132 ;  /* 0x00000084008c7202 */ /* 0x000fe40000000f00 */
[----:B------:R-:W-:-:S07]  /*4180*/  MOV R134, R139 ;  /* 0x0000008b00867202 */ /* 0x000fce0000000f00 */
[----:B------:R-:W-:Y:S05]  /*4190*/  WARPSYNC.COLLECTIVE R137, `(.L_x_12812) ;  /* 0x0000000089087348 */ /* 0x000fea0003c00000 */
[----:B------:R0:W1:Y:S02]  /*41a0*/  SHFL.DOWN P1, R139, R140, R141, R142 ;  /* 0x0800008d8c8b7389 */ /* 0x000064000002008e */
[----:B01----:R-:W-:Y:S01]  /*41b0*/  ENDCOLLECTIVE ;  /* 0x000000000000791b */ /* 0x003fe20003800000 */
.L_x_12812:
[----:B------:R-:W-:-:S05]  /*41c0*/  FADD.FTZ R134, R134, R129 ;  /* 0x0000008186867221 */ /* 0x000fca0000010000 */
[----:B------:R-:W-:Y:S02]  /*41d0*/  MOV R140, R134 ;  /* 0x00000086008c7202 */ /* 0x000fe40000000f00 */
[----:B------:R-:W-:-:S07]  /*41e0*/  MOV R133, R139 ;  /* 0x0000008b00857202 */ /* 0x000fce0000000f00 */
[----:B------:R-:W-:Y:S05]  /*41f0*/  WARPSYNC.COLLECTIVE R137, `(.L_x_12813) ;  /* 0x0000000089087348 */ /* 0x000fea0003c00000 */
[----:B------:R0:W1:Y:S02]  /*4200*/  SHFL.DOWN P1, R139, R140, R141, R142 ;  /* 0x0800008d8c8b7389 */ /* 0x000064000002008e */
[----:B01----:R-:W-:Y:S01]  /*4210*/  ENDCOLLECTIVE ;  /* 0x000000000000791b */ /* 0x003fe20003800000 */
.L_x_12813:
[----:B------:R-:W-:Y:S01]  /*4220*/  FADD.FTZ R133, R132, R133 ;  /* 0x0000008584857221 */ /* 0x000fe20000010000 */
[----:B------:R-:W-:-:S04]  /*4230*/  HFMA2.MMA R141, -RZ, RZ, 0, 2.384185791015625e-07 ;  /* 0x00000004ff8d7435 */ /* 0x000fc800000001ff */
[----:B------:R-:W-:Y:S02]  /*4240*/  MOV R140, R133 ;  /* 0x00000085008c7202 */ /* 0x000fe40000000f00 */
[----:B------:R-:W-:-:S07]  /*4250*/  MOV R135, R139 ;  /* 0x0000008b00877202 */ /* 0x000fce0000000f00 */
[----:B------:R-:W-:Y:S05]  /*4260*/  WARPSYNC.COLLECTIVE R137, `(.L_x_12814) ;  /* 0x0000000089087348 */ /* 0x000fea0003c00000 */
[----:B------:R0:W1:Y:S02]  /*4270*/  SHFL.DOWN P1, R139, R140, R141, R142 ;  /* 0x0800008d8c8b7389 */ /* 0x000064000002008e */
[----:B01----:R-:W-:Y:S01]  /*4280*/  ENDCOLLECTIVE ;  /* 0x000000000000791b */ /* 0x003fe20003800000 */
.L_x_12814:
[----:B------:R-:W-:-:S05]  /*4290*/  FADD.FTZ R135, R134, R135 ;  /* 0x0000008786877221 */ /* 0x000fca0000010000 */
[----:B------:R-:W-:Y:S02]  /*42a0*/  MOV R140, R135 ;  /* 0x00000087008c7202 */ /* 0x000fe40000000f00 */
[----:B------:R-:W-:-:S07]  /*42b0*/  MOV R136, R139 ;  /* 0x0000008b00887202 */ /* 0x000fce0000000f00 */
[----:B------:R-:W-:Y:S05]  /*42c0*/  WARPSYNC.COLLECTIVE R137, `(.L_x_12815) ;  /* 0x0000000089087348 */ /* 0x000fea0003c00000 */
[----:B------:R0:W1:Y:S02]  /*42d0*/  SHFL.DOWN P1, R139, R140, R141, R142 ;  /* 0x0800008d8c8b7389 */ /* 0x000064000002008e */
[----:B01----:R-:W-:Y:S01]  /*42e0*/  ENDCOLLECTIVE ;  /* 0x000000000000791b */ /* 0x003fe20003800000 */
.L_x_12815:
[----:B------:R-:W-:Y:S01]  /*42f0*/  FADD.FTZ R136, R133, R136 ;  /* 0x0000008885887221 */ /* 0x000fe20000010000 */
[----:B------:R-:W-:-:S04]  /*4300*/  HFMA2.MMA R141, -RZ, RZ, 0, 1.1920928955078125e-07 ;  /* 0x00000002ff8d7435 */ /* 0x000fc800000001ff */
[----:B------:R-:W-:Y:S02]  /*4310*/  MOV R140, R136 ;  /* 0x00000088008c7202 */ /* 0x000fe40000000f00 */
[----:B------:R-:W-:-:S07]  /*4320*/  MOV R138, R139 ;  /* 0x0000008b008a7202 */ /* 0x000fce0000000f00 */
[----:B------:R-:W-:Y:S05]  /*4330*/  WARPSYNC.COLLECTIVE R137, `(.L_x_12816) ;  /* 0x0000000089087348 */ /* 0x000fea0003c00000 */
[----:B------:R0:W1:Y:S02]  /*4340*/  SHFL.DOWN P1, R139, R140, R141, R142 ;  /* 0x0800008d8c8b7389 */ /* 0x000064000002008e */
[----:B01----:R-:W-:Y:S01]  /*4350*/  ENDCOLLECTIVE ;  /* 0x000000000000791b */ /* 0x003fe20003800000 */
.L_x_12816:
[----:B------:R-:W-:-:S05]  /*4360*/  FADD.FTZ R138, R135, R138 ;  /* 0x0000008a878a7221 */ /* 0x000fca0000010000 */
[----:B------:R-:W-:Y:S02]  /*4370*/  MOV R140, R138 ;  /* 0x0000008a008c7202 */ /* 0x000fe40000000f00 */
[----:B------:R-:W-:-:S07]  /*4380*/  MOV R129, R139 ;  /* 0x0000008b00817202 */ /* 0x000fce0000000f00 */
[----:B------:R-:W-:Y:S05]  /*4390*/  WARPSYNC.COLLECTIVE R137, `(.L_x_12817) ;  /* 0x0000000089087348 */ /* 0x000fea0003c00000 */
[----:B------:R0:W1:Y:S02]  /*43a0*/  SHFL.DOWN P1, R139, R140, R141, R142 ;  /* 0x0800008d8c8b7389 */ /* 0x000064000002008e */
[----:B01----:R-:W-:Y:S01]  /*43b0*/  ENDCOLLECTIVE ;  /* 0x000000000000791b */ /* 0x003fe20003800000 */
.L_x_12817:
[----:B------:R-:W-:Y:S01]  /*43c0*/  FADD.FTZ R129, R136, R129 ;  /* 0x0000008188817221 */ /* 0x000fe20000010000 */
[----:B------:R-:W-:-:S04]  /*43d0*/  HFMA2.MMA R141, -RZ, RZ, 0, 5.9604644775390625e-08 ;  /* 0x00000001ff8d7435 */ /* 0x000fc800000001ff */
[----:B------:R-:W-:Y:S02]  /*43e0*/  MOV R140, R129 ;  /* 0x00000081008c7202 */ /* 0x000fe40000000f00 */
[----:B------:R-:W-:-:S07]  /*43f0*/  MOV R131, R139 ;  /* 0x0000008b00837202 */ /* 0x000fce0000000f00 */
[----:B------:R-:W-:Y:S05]  /*4400*/  WARPSYNC.COLLECTIVE R137, `(.L_x_12818) ;  /* 0x0000000089087348 */ /* 0x000fea0003c00000 */
[----:B------:R0:W1:Y:S02]  /*4410*/  SHFL.DOWN P1, R139, R140, R141, R142 ;  /* 0x0800008d8c8b7389 */ /* 0x000064000002008e */
[----:B01----:R-:W-:Y:S01]  /*4420*/  ENDCOLLECTIVE ;  /* 0x000000000000791b */ /* 0x003fe20003800000 */
.L_x_12818:
[----:B------:R-:W-:-:S05]  /*4430*/  FADD.FTZ R131, R138, R131 ;  /* 0x000000838a837221 */ /* 0x000fca0000010000 */
[----:B------:R-:W-:Y:S02]  /*4440*/  MOV R140, R131 ;  /* 0x00000083008c7202 */ /* 0x000fe40000000f00 */
[----:B------:R-:W-:-:S07]  /*4450*/  MOV R164, R139 ;  /* 0x0000008b00a47202 */ /* 0x000fce0000000f00 */
[----:B------:R-:W-:Y:S05]  /*4460*/  WARPSYNC.COLLECTIVE R137, `(.L_x_12819) ;  /* 0x0000000089087348 */ /* 0x000fea0003c00000 */
[----:B------:R0:W1:Y:S02]  /*4470*/  SHFL.DOWN P1, R139, R140, R141, R142 ;  /* 0x0800008d8c8b7389 */ /* 0x000064000002008e */
[----:B01----:R-:W-:Y:S01]  /*4480*/  ENDCOLLECTIVE ;  /* 0x000000000000791b */ /* 0x003fe20003800000 */
.L_x_12819:
[----:B------:R-:W-:Y:S01]  /*4490*/  MOV R132, R139 ;  /* 0x0000008b00847202 */ /* 0x000fe20000000f00 */
[----:B------:R-:W-:Y:S06]  /*44a0*/  BRA `(.L_x_12820) ;  /* 0xffffffd800047947 */ /* 0x000fec000383ffff */
.L_x_12821:
        /* <DEDUP_REMOVED lines=13> */
.L_x_15325:


//--------------------- .text._ZN10layer_norm13ln_bwd_kernelINS_13Kernel_traitsI6__halfffffjLj7168ELj1ELj1ELj8ELj16ENS_18Kernel_traits_baseILj7168ES2_ffffjLj256EEEEELb0ELb1ELb0ELb0EEEvNS_9BwdParamsE --------------------------
	.section	.text._ZN10layer_norm13ln_bwd_kernelINS_13Kernel_traitsI6__halfffffjLj7168ELj1ELj1ELj8ELj16ENS_18Kernel_traits_baseILj7168ES2_ffffjLj256EEEEELb0ELb1ELb0ELb0EEEvNS_9BwdParamsE,"ax",@progbits
	.align	128
        .global         _ZN10layer_norm13ln_bwd_kernelINS_13Kernel_traitsI6__halfffffjLj7168ELj1ELj1ELj8ELj16ENS_18Kernel_traits_baseILj7168ES2_ffffjLj256EEEEELb0ELb1ELb0ELb0EEEvNS_9BwdParamsE
        .type           _ZN10layer_norm13ln_bwd_kernelINS_13Kernel_traitsI6__halfffffjLj7168ELj1ELj1ELj8ELj16ENS_18Kernel_traits_baseILj7168ES2_ffffjLj256EEEEELb0ELb1ELb0ELb0EEEvNS_9BwdParamsE,@function
        .size           _ZN10layer_norm13ln_bwd_kernelINS_13Kernel_traitsI6__halfffffjLj7168ELj1ELj1ELj8ELj16ENS_18Kernel_traits_baseILj7168ES2_ffffjLj256EEEEELb0ELb1ELb0ELb0EEEvNS_9BwdParamsE,(.L_x_15326 - _ZN10layer_norm13ln_bwd_kernelINS_13Kernel_traitsI6__halfffffjLj7168ELj1ELj1ELj8ELj16ENS_18Kernel_traits_baseILj7168ES2_ffffjLj256EEEEELb0ELb1ELb0ELb0EEEvNS_9BwdParamsE)
        .other          _ZN10layer_norm13ln_bwd_kernelINS_13Kernel_traitsI6__halfffffjLj7168ELj1ELj1ELj8ELj16ENS_18Kernel_traits_baseILj7168ES2_ffffjLj256EEEEELb0ELb1ELb0ELb0EEEvNS_9BwdParamsE,@"STO_CUDA_ENTRY STV_DEFAULT"
_ZN10layer_norm13ln_bwd_kernelINS_13Kernel_traitsI6__halfffffjLj7168ELj1ELj1ELj8ELj16ENS_18Kernel_traits_baseILj7168ES2_ffffjLj256EEEEELb0ELb1ELb0ELb0EEEvNS_9BwdParamsE:
.text._ZN10layer_norm13ln_bwd_kernelINS_13Kernel_traitsI6__halfffffjLj7168ELj1ELj1ELj8ELj16ENS_18Kernel_traits_baseILj7168ES2_ffffjLj256EEEEELb0ELb1ELb0ELb0EEEvNS_9BwdParamsE:
        /* <DEDUP_REMOVED lines=131> */
[----:B------:R-:W-:Y:S01]  /*0830*/  SHF.R.U64 R178, R22, 0x10, R23 ;  /* 0x0000001016b27819 */ /* 0x000fe20000001217 */
[----:B------:R-:W-:Y:S01]  /*0840*/  HFMA2.MMA R156, -RZ, RZ, 0, 5.9604644775390625e-08 ;  /* 0x00000001ff9c7435 */ /* 0x000fe200000001ff */
[----:B------:R-:W-:Y:S01]  /*0850*/  MOV R18, R13 ;  /* 0x0000000d00127202 */ /* 0x000fe20000000f00 */
[----:B------:R-:W-:Y:S01]  /*0860*/  HADD2.F32 R181, -RZ, R181.H0_H0 ;  /* 0x200000b5ffb57230 */ /* 0x000fe20000004100 */
        /* <DEDUP_REMOVED lines=15> */
[----:B------:R-:W-:-:S02]  /*0960*/  SHF.R.U64 R124, R20, 0x10, R21 ;  /* 0x00000010147c7819 */ /* 0x000fc40000001215 */
[----:B------:R-:W-:Y:S02]  /*0970*/  MOV R22, R9 ;  /* 0x0000000900167202 */ /* 0x000fe40000000f00 */
[--C-:B------:R-:W-:Y:S02]  /*0980*/  SHF.R.U64 R174, R24, 0x10, R25.reuse ;  /* 0x0000001018ae7819 */ /* 0x100fe40000001219 */
[----:B------:R-:W-:Y:S02]  /*0990*/  MOV R175, R25 ;  /* 0x0000001900af7202 */ /* 0x000fe40000000f00 */
[----:B------:R-:W-:Y:S01]  /*09a0*/  SHF.R.U32.HI R172, RZ, 0x10, R25 ;  /* 0x00000010ffac7819 */ /* 0x000fe20000011619 */
[----:B------:R-:W-:Y:S01]  /*09b0*/  HADD2.F32 R174, -RZ, R174.H0_H0 ;  /* 0x200000aeffae7230 */ /* 0x000fe20000004100 */
[----:B------:R-:W-:Y:S01]  /*09c0*/  MOV R17, R21 ;  /* 0x0000001500117202 */ /* 0x000fe20000000f00 */
[----:B------:R-:W-:Y:S01]  /*09d0*/  HADD2.F32 R175, -RZ, R175.H0_H0 ;  /* 0x200000afffaf7230 */ /* 0x000fe20000004100 */
[----:B------:R-:W-:Y:S01]  /*09e0*/  SHF.R.U32.HI R121, RZ, 0x10, R21 ;  /* 0x00000010ff797819 */ /* 0x000fe20000011615 */
[----:B------:R-:W-:Y:S01]  /*09f0*/  HADD2.F32 R172, -RZ, R172.H0_H0 ;  /* 0x200000acffac7230 */ /* 0x000fe20000004100 */
[----:B------:R-:W-:-:S02]  /*0a00*/  MOV R16, R12 ;  /* 0x0000000c00107202 */ /* 0x000fc40000000f00 */
[----:B------:R-:W-:Y:S02]  /*0a10*/  SHF.R.U64 R123, R12, 0x10, R13 ;  /* 0x000000100c7b7819 */ /* 0x000fe4000000120d */
[----:B------:R-:W-:Y:S02]  /*0a20*/  MOV R20, R11 ;  /* 0x0000000b00147202 */ /* 0x000fe40000000f00 */
[----:B------:R-:W-:Y:S02]  /*0a30*/  MOV R23, R7 ;  /* 0x0000000700177202 */ /* 0x000fe40000000f00 */
[----:B------:R-:W-:Y:S02]  /*0a40*/  MOV R177, R24 ;  /* 0x0000001800b17202 */ /* 0x000fe40000000f00 */
        /* <DEDUP_REMOVED lines=29> */
[----:B------:R-:W-:Y:S01]  /*0c20*/  SHF.R.U32.HI R13, RZ, 0x10, R13 ;  /* 0x00000010ff0d7819 */ /* 0x000fe2000001160d */
[----:B------:R-:W-:Y:S01]  /*0c30*/  HADD2.F32 R0, -RZ, R0.H0_H0 ;  /* 0x20000000ff007230 */ /* 0x000fe20000004100 */
[----:B------:R-:W-:-:S02]  /*0c40*/  MOV R19, R8 ;  /* 0x0000000800137202 */ /* 0x000fc40000000f00 */
[----:B------:R-:W-:Y:S02]  /*0c50*/  MOV R21, R6 ;  /* 0x0000000600157202 */ /* 0x000fe40000000f00 */
[----:B------:R-:W-:Y:S02]  /*0c60*/  SHF.R.U32.HI R25, RZ, 0x10, R7 ;  /* 0x00000010ff197819 */ /* 0x000fe40000011607 */
        /* <DEDUP_REMOVED lines=47> */
.L_x_12852:
[----:B0-----:R-:W0:Y:S01]  /*0f60*/  @P3 LDC.64 R148, c[0x0][0x270] ;  /* 0x00009c00ff943b82 */ /* 0x001e220000000a00 */
[----:B------:R-:W-:Y:S02]  /*0f70*/  SHF.R.S32.HI R150, RZ, 0x1f, R187 ;  /* 0x0000001fff967819 */ /* 0x000fe400000114bb */
[----:B------:R-:W-:Y:S02]  /*0f80*/  MOV R220, 0x3f800000 ;  /* 0x3f80000000dc7802 */ /* 0x000fe40000000f00 */
[----:B------:R-:W-:Y:S02]  /*0f90*/  LOP3.LUT P5, RZ, R189, 0x4, RZ, 0xc0, !PT ;  /* 0x00000004bdff7812 */ /* 0x000fe400078ac0ff */
[----:B01-34-:R-:W-:-:S04]  /*0fa0*/  @P3 LEA R152, P4, R187, R148, 0x2 ;  /* 0x00000094bb983211 */ /* 0x01bfc800078810ff */
[C---:B------:R-:W-:Y:S02]  /*0fb0*/  @P3 LEA.HI.X R153, R187.reuse, R149, R150, 0x2, P4 ;  /* 0x00000095bb993211 */ /* 0x040fe400020f1496 */
[----:B------:R-:W0:Y:S03]  /*0fc0*/  LDC.64 R150, c[0x0][0x250] ;  /* 0x00009400ff967b82 */ /* 0x000e260000000a00 */
[----:B------:R1:W5:Y:S05]  /*0fd0*/  @P3 LDG.E R220, desc[UR4][R152.64] ;  /* 0x0000000498dc3981 */ /* 0x00036a000c1e1900 */
[----:B------:R-:W2:Y:S01]  /*0fe0*/  LDC.64 R148, c[0x0][0x258] ;  /* 0x00009600ff947b82 */ /* 0x000ea20000000a00 */
[----:B0-----:R-:W-:-:S05]  /*0ff0*/  IMAD.WIDE R150, R187, 0x4, R150 ;  /* 0x00000004bb967825 */ /* 0x001fca00078e0296 */
[----:B------:R1:W5:Y:S01]  /*1000*/  LDG.E R158, desc[UR4][R150.64] ;  /* 0x00000004969e7981 */ /* 0x000362000c1e1900 */
[----:B--2---:R-:W-:-:S05]  /*1010*/  IMAD.WIDE R148, R187, 0x4, R148 ;  /* 0x00000004bb947825 */ /* 0x004fca00078e0294 */
[----:B------:R1:W5:Y:S01]  /*1020*/  LDG.E R247, desc[UR4][R148.64] ;  /* 0x0000000494f77981 */ /* 0x000362000c1e1900 */
[----:B------:R-:W0:Y:S01]  /*1030*/  S2R R157, SR_TID.X ;  /* 0x00000000009d7919 */ /* 0x000e220000002100 */
[----:B------:R-:W-:-:S05]  /*1040*/  MOV R186, UR13 ;  /* 0x0000000d00ba7c02 */ /* 0x000fca0008000f00 */
[----:B------:R-:W-:-:S05]  /*1050*/  IMAD R154, R187, R186, RZ ;  /* 0x000000babb9a7224 */ /* 0x000fca00078e02ff */
[----:B------:R-:W-:-:S04]  /*1060*/  SHF.R.S32.HI R155, RZ, 0x1f, R154 ;  /* 0x0000001fff9b7819 */ /* 0x000fc8000001149a */
[----:B------:R-:W-:Y:S01]  /*1070*/  LEA.HI R155, R155, R154, RZ, 0x2 ;  /* 0x0000009a9b9b7211 */ /* 0x000fe200078f10ff */
[----:B------:R-:W-:Y:S01]  /*1080*/  BSSY B0, `(.L_x_12823) ;  /* 0x0000031000007945 */ /* 0x000fe20003800000 */
[----:B------:R-:W-:Y:S02]  /*1090*/  MOV R159, RZ ;  /* 0x000000ff009f7202 */ /* 0x000fe40000000f00 */
[----:B------:R-:W-:Y:S02]  /*10a0*/  MOV R250, RZ ;  /* 0x000000ff00fa7202 */ /* 0x000fe40000000f00 */
[----:B0-----:R-:W-:-:S04]  /*10b0*/  LOP3.LUT R188, R157, 0xff, RZ, 0xc0, !PT ;  /* 0x000000ff9dbc7812 */ /* 0x001fc800078ec0ff */
[----:B------:R-:W-:-:S04]  /*10c0*/  LEA.HI.SX32 R218, R155, R188, 0x1e ;  /* 0x000000bc9bda7211 */ /* 0x000fc800078ff2ff */
[----:B------:R-:W-:Y:S01]  /*10d0*/  MOV R249, R218 ;  /* 0x000000da00f97202 */ /* 0x000fe20000000f00 */
[----:B-1----:R-:W-:Y:S06]  /*10e0*/  @!P5 BRA `(.L_x_12824) ;  /* 0x0000000000a8d947 */ /* 0x002fec0003800000 */
[----:B------:R-:W-:Y:S01]  /*10f0*/  ISETP.NE.U32.AND P4, PT, RZ, UR8, PT ;  /* 0x00000008ff007c0c */ /* 0x000fe2000bf85070 */
[----:B------:R-:W0:Y:S03]  /*1100*/  LDC.64 R152, c[0x0][0x2b8] ;  /* 0x0000ae00ff987b82 */ /* 0x000e260000000a00 */
[----:B------:R-:W-:-:S13]  /*1110*/  ISETP.NE.AND.EX P4, PT, RZ, UR9, PT, P4 ;  /* 0x00000009ff007c0c */ /* 0x000fda000bf85340 */
[----:B------:R-:W-:-:S04]  /*1120*/  @P4 LEA R202, P5, R218, UR8, 0x4 ;  /* 0x00000008daca4c11 */ /* 0x000fc8000f8a20ff */
[----:B------:R-:W-:-:S05]  /*1130*/  @P4 LEA.HI.X R203, R218, UR9, RZ, 0x4, P5 ;  /* 0x00000009dacb4c11 */ /* 0x000fca000a8f24ff */
[----:B------:R1:W5:Y:S01]  /*1140*/  @P4 LDG.E.128 R116, desc[UR4][R202.64] ;  /* 0x00000004ca744981 */ /* 0x000362000c1e1d00 */
[C---:B------:R-:W-:Y:S01]  /*1150*/  LEA R148, P4, R218.reuse, UR10, 0x4 ;  /* 0x0000000ada947c11 */ /* 0x040fe2000f8820ff */
[----:B0-----:R-:W-:-:S03]  /*1160*/  IMAD.WIDE.U32 R152, R218, 0x10, R152 ;  /* 0x00000010da987825 */ /* 0x001fc600078e0098 */
[----:B------:R-:W-:Y:S02]  /*1170*/  LEA.HI.X R149, R218, UR11, RZ, 0x4, P4 ;  /* 0x0000000bda957c11 */ /* 0x000fe4000a0f24ff */
[----:B------:R-:W-:Y:S01]  /*1180*/  ISETP.NE.AND P4, PT, R184, RZ, PT ;  /* 0x000000ffb800720c */ /* 0x000fe20003f85270 */
[----:B------:R-:W2:Y:S03]  /*1190*/  LDG.E.128 R152, desc[UR4][R152.64] ;  /* 0x0000000498987981 */ /* 0x000ea6000c1e1d00 */
[----:B-----5:R-:W-:Y:S01]  /*11a0*/  FSEL R159, R158, RZ, !P4 ;  /* 0x000000ff9e9f7208 */ /* 0x020fe20006000000 */
[----:B------:R-:W3:Y:S01]  /*11b0*/  LDG.E.128 R148, desc[UR4][R148.64] ;  /* 0x0000000494947981 */ /* 0x000ee2000c1e1d00 */
[----:B------:R-:W-:-:S03]  /*11c0*/  IADD3 R249, R218, 0x100, RZ ;  /* 0x00000100daf97810 */ /* 0x000fc60007ffe0ff */
[C---:B---3--:R-:W-:Y:S01]  /*11d0*/  FADD.FTZ R216, -R159.reuse, R148 ;  /* 0x000000949fd87221 */ /* 0x048fe20000010100 */
[----:B------:R-:W-:-:S03]  /*11e0*/  FADD.FTZ R246, -R159, R149 ;  /* 0x000000959ff67221 */ /* 0x000fc60000010100 */
[----:B-1----:R-:W-:Y:S01]  /*11f0*/  FMUL.FTZ R203, R247, R216 ;  /* 0x000000d8f7cb7220 */ /* 0x002fe20000410000 */
[----:B--2---:R-:W-:Y:S01]  /*1200*/  FMUL.FTZ R216, R185, R152 ;  /* 0x00000098b9d87220 */ /* 0x004fe20000410000 */
[----:B------:R-:W-:Y:S01]  /*1210*/  FMUL.FTZ R231, R182, R153 ;  /* 0x00000099b6e77220 */ /* 0x000fe20000410000 */
[----:B------:R-:W-:Y:S01]  /*1220*/  FADD.FTZ R150, -R159, R150 ;  /* 0x000000969f967221 */ /* 0x000fe20000010100 */
[----:B------:R-:W-:Y:S01]  /*1230*/  FMUL.FTZ R202, R247, R246 ;  /* 0x000000f6f7ca7220 */ /* 0x000fe20000410000 */
[----:B------:R-:W-:Y:S01]  /*1240*/  FADD.FTZ R148, RZ, R216 ;  /* 0x000000d8ff947221 */ /* 0x000fe20000010000 */
[----:B------:R-:W-:Y:S01]  /*1250*/  FFMA.FTZ R149, R203, R216, RZ ;  /* 0x000000d8cb957223 */ /* 0x000fe200000100ff */
        /* <DEDUP_REMOVED lines=19> */
.L_x_12824:
[----:B------:R-:W-:Y:S05]  /*1390*/  BSYNC B0 ;  /* 0x0000000000007941 */ /* 0x000fea0003800000 */
.L_x_12823:
        /* <DEDUP_REMOVED lines=11> */
[C---:B------:R-:W-:Y:S02]  /*1450*/  LEA.HI.X R149, R249.reuse, UR11, RZ, 0x4, P4 ;  /* 0x0000000bf9957c11 */ /* 0x040fe4000a0f24ff */
        /* <DEDUP_REMOVED lines=33> */
.L_x_12826:
[----:B------:R-:W-:Y:S05]  /*1670*/  BSYNC B0 ;  /* 0x0000000000007941 */ /* 0x000fea0003800000 */
.L_x_12825:
        /* <DEDUP_REMOVED lines=45> */
.L_x_12828:
[----:B------:R-:W-:Y:S05]  /*1950*/  BSYNC B0 ;  /* 0x0000000000007941 */ /* 0x000fea0003800000 */
.L_x_12827:
[----:B------:R-:W-:Y:S04]  /*1960*/  BSSY B0, `(.L_x_12829) ;  /* 0x000002c000007945 */ /* 0x000fe80003800000 */
        /* <DEDUP_REMOVED lines=43> */
.L_x_12830:
[----:B------:R-:W-:Y:S05]  /*1c20*/  BSYNC B0 ;  /* 0x0000000000007941 */ /* 0x000fea0003800000 */
.L_x_12829:
        /* <DEDUP_REMOVED lines=44> */
.L_x_12832:
[----:B------:R-:W-:Y:S05]  /*1ef0*/  BSYNC B0 ;  /* 0x0000000000007941 */ /* 0x000fea0003800000 */
.L_x_12831:
        /* <DEDUP_REMOVED lines=44> */
.L_x_12834:
[----:B------:R-:W-:Y:S05]  /*21c0*/  BSYNC B0 ;  /* 0x0000000000007941 */ /* 0x000fea0003800000 */
.L_x_12833:
        /* <DEDUP_REMOVED lines=9> */
[----:B------:R-:W-:Y:S01]  /*2260*/  ISETP.NE.AND P4, PT, R184, RZ, PT ;  /* 0x000000ffb800720c */ /* 0x000fe20003f85270 */
[----:B0-----:R-:W-:-:S03]  /*2270*/  IMAD.WIDE.U32 R152, R249, 0x10, R152 ;  /* 0x00000010f9987825 */ /* 0x001fc600078e0098 */
[----:B-----5:R-:W-:Y:S02]  /*2280*/  FSEL R222, R158, RZ, !P4 ;  /* 0x000000ff9ede7208 */ /* 0x020fe40006000000 */
[C---:B------:R-:W-:Y:S01]  /*2290*/  LEA R148, P4, R249.reuse, UR10, 0x4 ;  /* 0x0000000af9947c11 */ /* 0x040fe2000f8820ff */
[----:B------:R-:W2:Y:S03]  /*22a0*/  LDG.E.128 R152, desc[UR4][R152.64] ;  /* 0x0000000498987981 */ /* 0x000ea6000c1e1d00 */
[----:B------:R-:W-:-:S06]  /*22b0*/  LEA.HI.X R149, R249, UR11, RZ, 0x4, P4 ;  /* 0x0000000bf9957c11 */ /* 0x000fcc000a0f24ff */
[----:B------:R-:W3:Y:S01]  /*22c0*/  LDG.E.128 R148, desc[UR4][R148.64] ;  /* 0x0000000494947981 */ /* 0x000ee2000c1e1d00 */
[----:B--2---:R-:W-:Y:S01]  /*22d0*/  FMUL.FTZ R219, R0, R153 ;  /* 0x0000009900db7220 */ /* 0x004fe20000410000 */
[C---:B---3--:R-:W-:Y:S01]  /*22e0*/  FADD.FTZ R204, -R222.reuse, R149 ;  /* 0x00000095decc7221 */ /* 0x048fe20000010100 */
[----:B------:R-:W-:-:S03]  /*22f0*/  FADD.FTZ R158, -R222, R148 ;  /* 0x00000094de9e7221 */ /* 0x000fc60000010100 */
[----:B-1----:R-:W-:Y:S01]  /*2300*/  FMUL.FTZ R190, R247, R204 ;  /* 0x000000ccf7be7220 */ /* 0x002fe20000410000 */
[----:B------:R-:W-:Y:S01]  /*2310*/  FMUL.FTZ R204, R161, R152 ;  /* 0x00000098a1cc7220 */ /* 0x000fe20000410000 */
        /* <DEDUP_REMOVED lines=23> */
.L_x_12836:
[----:B------:R-:W-:Y:S05]  /*2490*/  BSYNC B0 ;  /* 0x0000000000007941 */ /* 0x000fea0003800000 */
.L_x_12835:
        /* <DEDUP_REMOVED lines=25> */
.L_x_12875:
[----:B------:R-:W3:Y:S01]  /*2630*/  S2R R151, SR_CgaCtaId ;  /* 0x0000000000977919 */ /* 0x000ee20000008800 */
[----:B------:R-:W-:Y:S01]  /*2640*/  @!P5 LOP3.LUT R149, R149, 0x7, RZ, 0xc0, !PT ;  /* 0x000000079595d812 */ /* 0x000fe200078ec0ff */
[----:B-1----:R-:W-:Y:S01]  /*2650*/  FADD.FTZ R156, R249, R154 ;  /* 0x0000009af99c7221 */ /* 0x002fe20000010000 */
[----:B------:R-:W-:Y:S01]  /*2660*/  MOV R150, 0x400 ;  /* 0x0000040000967802 */ /* 0x000fe20000000f00 */
[----:B0-2---:R-:W-:Y:S01]  /*2670*/  FADD.FTZ R157, R157, R250 ;  /* 0x000000fa9d9d7221 */ /* 0x005fe20000010000 */
        /* <DEDUP_REMOVED lines=32> */
[----:B------:R-:W-:Y:S01]  /*2880*/  ISETP.NE.AND P5, PT, R184, RZ, PT ;  /* 0x000000ffb800720c */ /* 0x000fe20003fa5270 */
[----:B------:R-:W0:Y:S03]  /*2890*/  LDC.64 R158, c[0x0][0x2f8] ;  /* 0x0000be00ff9e7b82 */ /* 0x000e260000000a00 */
        /* <DEDUP_REMOVED lines=8> */
[----:B------:R-:W-:Y:S01]  /*2920*/  ISETP.NE.AND.EX P5, PT, RZ, UR9, PT, P5 ;  /* 0x00000009ff007c0c */ /* 0x000fe2000bfa5350 */
[----:B------:R-:W-:Y:S01]  /*2930*/  FADD.FTZ R152, R248, -R153 ;  /* 0x80000099f8987221 */ /* 0x000fe20000010000 */
[C---:B------:R-:W-:Y:S01]  /*2940*/  FMUL.FTZ R249, R247.reuse, R148 ;  /* 0x00000094f7f97220 */ /* 0x040fe20000410000 */
[----:B------:R-:W-:Y:S01]  /*2950*/  FMUL.FTZ R250, R247, R150 ;  /* 0x00000096f7fa7220 */ /* 0x000fe20000410000 */
[----:B------:R-:W1:Y:S01]  /*2960*/  LDC.64 R148, c[0x0][0x220] ;  /* 0x00008800ff947b82 */ /* 0x000e620000000a00 */
[----:B------:R-:W-:Y:S01]  /*2970*/  FADD.FTZ R154, R245, -R154 ;  /* 0x8000009af59a7221 */ /* 0x000fe20000010000 */
[----:B------:R-:W-:-:S03]  /*2980*/  FMUL.FTZ R155, R247, R152 ;  /* 0x00000098f79b7220 */ /* 0x000fc60000410000 */
[----:B------:R-:W-:-:S04]  /*2990*/  FMUL.FTZ R154, R247, R154 ;  /* 0x0000009af79a7220 */ /* 0x000fc80000410000 */
        /* <DEDUP_REMOVED lines=8> */
[----:B-1----:R-:W-:Y:S01]  /*2a20*/  IMAD.WIDE.U32 R148, R218, 0x10, R148 ;  /* 0x00000010da947825 */ /* 0x002fe200078e0094 */
[----:B------:R-:W-:Y:S02]  /*2a30*/  SEL R146, R155, R146, P5 ;  /* 0x000000929b927207 */ /* 0x000fe40002800000 */
[----:B------:R-:W-:-:S03]  /*2a40*/  SEL R147, R154, R147, P5 ;  /* 0x000000939a937207 */ /* 0x000fc60002800000 */
[----:B------:R-:W2:Y:S01]  /*2a50*/  LDG.E.128 R148, desc[UR4][R148.64] ;  /* 0x0000000494947981 */ /* 0x000ea2000c1e1d00 */
[----:B------:R-:W-:Y:S01]  /*2a60*/  ISETP.NE.U32.AND P5, PT, RZ, UR14, PT ;  /* 0x0000000eff007c0c */ /* 0x000fe2000bfa5070 */
[-C--:B------:R-:W-:Y:S01]  /*2a70*/  FMUL.FTZ R249, R249, R220.reuse ;  /* 0x000000dcf9f97220 */ /* 0x080fe20000410000 */
[-C--:B------:R-:W-:Y:S01]  /*2a80*/  FMUL.FTZ R250, R250, R220.reuse ;  /* 0x000000dcfafa7220 */ /* 0x080fe20000410000 */
[----:B------:R-:W-:Y:S01]  /*2a90*/  FMUL.FTZ R251, R155, R220 ;  /* 0x000000dc9bfb7220 */ /* 0x000fe20000410000 */
[----:B------:R-:W-:Y:S01]  /*2aa0*/  ISETP.NE.AND.EX P5, PT, RZ, UR15, PT, P5 ;  /* 0x0000000fff007c0c */ /* 0x000fe2000bfa5350 */
[----:B0-----:R-:W-:-:S12]  /*2ab0*/  IMAD.WIDE.U32 R158, R218, 0x10, R158 ;  /* 0x00000010da9e7825 */ /* 0x001fd800078e009e */
[----:B------:R-:W0:Y:S02]  /*2ac0*/  @P5 LDC.64 R152, c[0x0][0x308] ;  /* 0x0000c200ff985b82 */ /* 0x000e240000000a00 */
[C---:B0-----:R-:W-:Y:S01]  /*2ad0*/  @P5 IMAD.WIDE.U32 R152, R218.reuse, 0x10, R152 ;  /* 0x00000010da985825 */ /* 0x041fe200078e0098 */
[----:B------:R-:W-:-:S04]  /*2ae0*/  IADD3 R218, R218, 0x100, RZ ;  /* 0x00000100dada7810 */ /* 0x000fc80007ffe0ff */
[----:B------:R0:W-:Y:S02]  /*2af0*/  @P5 STG.E.128 desc[UR4][R152.64], R144 ;  /* 0x0000009098005986 */ /* 0x0001e4000c101d04 */
[----:B0-----:R-:W-:Y:S01]  /*2b00*/  FMUL.FTZ R152, R4, R249 ;  /* 0x000000f904987220 */ /* 0x001fe20000410000 */
[----:B------:R-:W-:Y:S01]  /*2b10*/  FMUL.FTZ R153, R5, R250 ;  /* 0x000000fa05997220 */ /* 0x000fe20000410000 */
[----:B--2---:R-:W-:Y:S01]  /*2b20*/  FFMA.FTZ R56, R249, R148, R56 ;  /* 0x00000094f9387223 */ /* 0x004fe20000010038 */
[----:B------:R-:W-:Y:S01]  /*2b30*/  FMUL.FTZ R148, R154, R220 ;  /* 0x000000dc9a947220 */ /* 0x000fe20000410000 */
[-C--:B------:R-:W-:Y:S01]  /*2b40*/  FMUL.FTZ R154, R6, R251.reuse ;  /* 0x000000fb069a7220 */ /* 0x080fe20000410000 */
[----:B------:R-:W-:Y:S01]  /*2b50*/  FFMA.FTZ R57, R149, R250, R57 ;  /* 0x000000fa95397223 */ /* 0x000fe20000010039 */
[----:B------:R-:W-:Y:S01]  /*2b60*/  FFMA.FTZ R58, R150, R251, R58 ;  /* 0x000000fb963a7223 */ /* 0x000fe2000001003a */
[-C--:B------:R-:W-:Y:S01]  /*2b70*/  FMUL.FTZ R155, R7, R148.reuse ;  /* 0x00000094079b7220 */ /* 0x080fe20000410000 */
[----:B------:R-:W-:-:S04]  /*2b80*/  FFMA.FTZ R59, R151, R148, R59 ;  /* 0x00000094973b7223 */ /* 0x000fc8000001003b */
[----:B------:R0:W-:Y:S03]  /*2b90*/  STG.E.128 desc[UR4][R158.64], R152 ;  /* 0x000000989e007986 */ /* 0x0001e6000c101d04 */
.L_x_12839:
[----:B------:R-:W-:Y:S05]  /*2ba0*/  BSYNC B0 ;  /* 0x0000000000007941 */ /* 0x000fea0003800000 */
.L_x_12838:
[----:B------:R-:W-:Y:S01]  /*2bb0*/  LOP3.LUT P5, RZ, R189, 0x2, RZ, 0xc0, !PT ;  /* 0x00000002bdff7812 */ /* 0x000fe200078ac0ff */
[----:B------:R-:W-:-:S12]  /*2bc0*/  BSSY B0, `(.L_x_12840) ;  /* 0x0000034000007945 */ /* 0x000fd80003800000 */
[----:B------:R-:W-:Y:S05]  /*2bd0*/  @!P5 BRA `(.L_x_12841) ;  /* 0x0000000000c8d947 */ /* 0x000fea0003800000 */
[----:B------:R-:W-:-:S04]  /*2be0*/  ISETP.NE.AND P5, PT, R184, RZ, PT ;  /* 0x000000ffb800720c */ /* 0x000fc80003fa5270 */
[----:B0-----:R-:W-:Y:S02]  /*2bf0*/  FSEL R153, R157, RZ, !P5 ;  /* 0x000000ff9d997208 */ /* 0x001fe40006800000 */
        /* <DEDUP_REMOVED lines=11> */
[----:B------:R-:W0:Y:S01]  /*2cb0*/  LDC.64 R148, c[0x0][0x220] ;  /* 0x00008800ff947b82 */ /* 0x000e220000000a00 */
[----:B------:R-:W-:Y:S01]  /*2cc0*/  ISETP.NE.AND.EX P5, PT, RZ, UR9, PT, P5 ;  /* 0x00000009ff007c0c */ /* 0x000fe2000bfa5350 */
[C---:B------:R-:W-:Y:S01]  /*2cd0*/  FMUL.FTZ R155, R247.reuse, R154 ;  /* 0x0000009af79b7220 */ /* 0x040fe20000410000 */
[----:B------:R-:W-:-:S11]  /*2ce0*/  FMUL.FTZ R154, R247, R158 ;  /* 0x0000009ef79a7220 */ /* 0x000fd60000410000 */
[----:B------:R-:W-:Y:S01]  /*2cf0*/  @P5 FADD.FTZ R153, R120, R153 ;  /* 0x0000009978995221 */ /* 0x000fe20000010000 */
[----:B------:R-:W-:Y:S01]  /*2d00*/  @P5 FADD.FTZ R152, R121, R152 ;  /* 0x0000009879985221 */ /* 0x000fe20000010000 */
[----:B------:R-:W-:Y:S01]  /*2d10*/  @P5 FADD.FTZ R155, R122, R155 ;  /* 0x0000009b7a9b5221 */ /* 0x000fe20000010000 */
[----:B------:R-:W-:Y:S01]  /*2d20*/  @P5 FADD.FTZ R154, R123, R154 ;  /* 0x0000009a7b9a5221 */ /* 0x000fe20000010000 */
[----:B------:R-:W-:-:S04]  /*2d30*/  ISETP.NE.U32.AND P5, PT, RZ, UR14, PT ;  /* 0x0000000eff007c0c */ /* 0x000fc8000bfa5070 */
[----:B------:R-:W-:Y:S01]  /*2d40*/  ISETP.NE.AND.EX P5, PT, RZ, UR15, PT, P5 ;  /* 0x0000000fff007c0c */ /* 0x000fe2000bfa5350 */
[----:B0-----:R-:W-:-:S03]  /*2d50*/  IMAD.WIDE.U32 R148, R218, 0x10, R148 ;  /* 0x00000010da947825 */ /* 0x001fc600078e0094 */
[----:B------:R-:W-:Y:S02]  /*2d60*/  SEL R144, R153, R144, P5 ;  /* 0x0000009099907207 */ /* 0x000fe40002800000 */
[----:B------:R-:W-:Y:S01]  /*2d70*/  SEL R145, R152, R145, P5 ;  /* 0x0000009198917207 */ /* 0x000fe20002800000 */
[----:B------:R-:W2:Y:S01]  /*2d80*/  LDG.E.128 R148, desc[UR4][R148.64] ;  /* 0x0000000494947981 */ /* 0x000ea2000c1e1d00 */
[----:B------:R-:W-:Y:S02]  /*2d90*/  SEL R146, R155, R146, P5 ;  /* 0x000000929b927207 */ /* 0x000fe40002800000 */
[----:B------:R-:W-:Y:S02]  /*2da0*/  SEL R147, R154, R147, P5 ;  /* 0x000000939a937207 */ /* 0x000fe40002800000 */
[----:B------:R-:W-:-:S04]  /*2db0*/  ISETP.NE.U32.AND P5, PT, RZ, UR14, PT ;  /* 0x0000000eff007c0c */ /* 0x000fc8000bfa5070 */
[----:B------:R-:W-:Y:S01]  /*2dc0*/  ISETP.NE.AND.EX P5, PT, RZ, UR15, PT, P5 ;  /* 0x0000000fff007c0c */ /* 0x000fe2000bfa5350 */
[-C--:B------:R-:W-:Y:S01]  /*2dd0*/  FMUL.FTZ R153, R153, R220.reuse ;  /* 0x000000dc99997220 */ /* 0x080fe20000410000 */
[-C--:B------:R-:W-:Y:S01]  /*2de0*/  FMUL.FTZ R252, R152, R220.reuse ;  /* 0x000000dc98fc7220 */ /* 0x080fe20000410000 */
[----:B------:R-:W-:-:S10]  /*2df0*/  FMUL.FTZ R249, R155, R220 ;  /* 0x000000dc9bf97220 */ /* 0x000fd40000410000 */
[----:B------:R-:W-:-:S04]  /*2e00*/  @P5 LEA R250, P6, R218, UR14, 0x4 ;  /* 0x0000000edafa5c11 */ /* 0x000fc8000f8c20ff */
[----:B------:R-:W-:Y:S01]  /*2e10*/  @P5 LEA.HI.X R251, R218, UR15, RZ, 0x4, P6 ;  /* 0x0000000fdafb5c11 */ /* 0x000fe2000b0f24ff */
[----:B------:R-:W-:-:S04]  /*2e20*/  FMUL.FTZ R152, R8, R153 ;  /* 0x0000009908987220 */ /* 0x000fc80000410000 */
[----:B------:R1:W-:Y:S01]  /*2e30*/  @P5 STG.E.128 desc[UR4][R250.64], R144 ;  /* 0x00000090fa005986 */ /* 0x0003e2000c101d04 */
[----:B------:R-:W-:-:S04]  /*2e40*/  LEA R158, P5, R218, UR16, 0x4 ;  /* 0x00000010da9e7c11 */ /* 0x000fc8000f8a20ff */
[C---:B------:R-:W-:Y:S02]  /*2e50*/  LEA.HI.X R159, R218.reuse, UR17, RZ, 0x4, P5 ;  /* 0x00000011da9f7c11 */ /* 0x040fe4000a8f24ff */
[----:B------:R-:W-:Y:S01]  /*2e60*/  IADD3 R218, R218, 0x100, RZ ;  /* 0x00000100dada7810 */ /* 0x000fe20007ffe0ff */
[----:B--2---:R-:W-:Y:S01]  /*2e70*/  FFMA.FTZ R52, R153, R148, R52 ;  /* 0x0000009499347223 */ /* 0x004fe20000010034 */
[----:B------:R-:W-:Y:S01]  /*2e80*/  FMUL.FTZ R148, R154, R220 ;  /* 0x000000dc9a947220 */ /* 0x000fe20000410000 */
[----:B------:R-:W-:Y:S01]  /*2e90*/  FMUL.FTZ R153, R9, R252 ;  /* 0x000000fc09997220 */ /* 0x000fe20000410000 */
[----:B------:R-:W-:Y:S02]  /*2ea0*/  FMUL.FTZ R154, R10, R249 ;  /* 0x000000f90a9a7220 */ /* 0x000fe40000410000 */
[----:B------:R-:W-:-:S05]  /*2eb0*/  FMUL.FTZ R155, R11, R148 ;  /* 0x000000940b9b7220 */ /* 0x000fca0000410000 */
[----:B------:R1:W-:Y:S01]  /*2ec0*/  STG.E.128 desc[UR4][R158.64], R152 ;  /* 0x000000989e007986 */ /* 0x0003e2000c101d04 */
[----:B------:R-:W-:Y:S01]  /*2ed0*/  FFMA.FTZ R53, R149, R252, R53 ;  /* 0x000000fc95357223 */ /* 0x000fe20000010035 */
[----:B------:R-:W-:Y:S01]  /*2ee0*/  FFMA.FTZ R54, R150, R249, R54 ;  /* 0x000000f996367223 */ /* 0x000fe20000010036 */
[----:B------:R-:W-:-:S07]  /*2ef0*/  FFMA.FTZ R55, R151, R148, R55 ;  /* 0x0000009497377223 */ /* 0x000fce0000010037 */
.L_x_12841:
[----:B------:R-:W-:Y:S05]  /*2f00*/  BSYNC B0 ;  /* 0x0000000000007941 */ /* 0x000fea0003800000 */
.L_x_12840:
[----:B------:R-:W-:Y:S01]  /*2f10*/  LOP3.LUT P5, RZ, R189, 0x1, RZ, 0xc0, !PT ;  /* 0x00000001bdff7812 */ /* 0x000fe200078ac0ff */
[----:B------:R-:W-:-:S12]  /*2f20*/  BSSY B0, `(.L_x_12842) ;  /* 0x0000034000007945 */ /* 0x000fd80003800000 */
[----:B------:R-:W-:Y:S05]  /*2f30*/  @!P5 BRA `(.L_x_12843) ;  /* 0x0000000000c8d947 */ /* 0x000fea0003800000 */
[----:B------:R-:W-:-:S04]  /*2f40*/  ISETP.NE.AND P5, PT, R184, RZ, PT ;  /* 0x000000ffb800720c */ /* 0x000fc80003fa5270 */
[----:B01----:R-:W-:Y:S02]  /*2f50*/  FSEL R153, R157, RZ, !P5 ;  /* 0x000000ff9d997208 */ /* 0x003fe40006800000 */
        /* <DEDUP_REMOVED lines=48> */
.L_x_12843:
[----:B------:R-:W-:Y:S05]  /*3260*/  BSYNC B0 ;  /* 0x0000000000007941 */ /* 0x000fea0003800000 */
.L_x_12842:
[----:B------:R-:W-:Y:S04]  /*3270*/  BSSY B0, `(.L_x_12844) ;  /* 0x0000034000007945 */ /* 0x000fe80003800000 */
[----:B------:R-:W-:Y:S05]  /*3280*/  @!P0 BRA `(.L_x_12845) ;  /* 0x0000000000c88947 */ /* 0x000fea0003800000 */
[----:B------:R-:W-:-:S04]  /*3290*/  ISETP.NE.AND P5, PT, R184, RZ, PT ;  /* 0x000000ffb800720c */ /* 0x000fc80003fa5270 */
[----:B01-3--:R-:W-:Y:S02]  /*32a0*/  FSEL R153, R157, RZ, !P5 ;  /* 0x000000ff9d997208 */ /* 0x00bfe40006800000 */
        /* <DEDUP_REMOVED lines=48> */
.L_x_12845:
[----:B------:R-:W-:Y:S05]  /*35b0*/  BSYNC B0 ;  /* 0x0000000000007941 */ /* 0x000fea0003800000 */
.L_x_12844:
[----:B------:R-:W-:Y:S04]  /*35c0*/  BSSY B0, `(.L_x_12846) ;  /* 0x0000034000007945 */ /* 0x000fe80003800000 */
[----:B------:R-:W-:Y:S05]  /*35d0*/  @!P1 BRA `(.L_x_12847) ;  /* 0x0000000000c89947 */ /* 0x000fea0003800000 */
[----:B------:R-:W-:-:S04]  /*35e0*/  ISETP.NE.AND P5, PT, R184, RZ, PT ;  /* 0x000000ffb800720c */ /* 0x000fc80003fa5270 */
[----:B01-34-:R-:W-:Y:S02]  /*35f0*/  FSEL R153, R157, RZ, !P5 ;  /* 0x000000ff9d997208 */ /* 0x01bfe40006800000 */
        /* <DEDUP_REMOVED lines=48> */
.L_x_12847:
[----:B------:R-:W-:Y:S05]  /*3900*/  BSYNC B0 ;  /* 0x0000000000007941 */ /* 0x000fea0003800000 */
.L_x_12846:
        /* <DEDUP_REMOVED lines=52> */
.L_x_12849:
[----:B------:R-:W-:Y:S05]  /*3c50*/  BSYNC B0 ;  /* 0x0000000000007941 */ /* 0x000fea0003800000 */
.L_x_12848:
        /* <DEDUP_REMOVED lines=8> */
[-C--:B------:R-:W-:Y:S01]  /*3ce0*/  FFMA.FTZ R151, R205, R156.reuse, R157 ;  /* 0x0000009ccd977223 */ /* 0x080fe2000001009d */
[----:B------:R-:W-:Y:S01]  /*3cf0*/  ISETP.NE.AND.EX P5, PT, RZ, UR9, PT, P5 ;  /* 0x00000009ff007c0c */ /* 0x000fe2000bfa5350 */
[----:B------:R-:W-:Y:S01]  /*3d00*/  FADD.FTZ R148, R204, -R149 ;  /* 0x80000095cc947221 */ /* 0x000fe20000010000 */
[----:B------:R-:W-:Y:S01]  /*3d10*/  FADD.FTZ R150, R219, -R150 ;  /* 0x80000096db967221 */ /* 0x000fe20000010000 */
[----:B01-34-:R-:W-:Y:S01]  /*3d20*/  FADD.FTZ R154, R224, -R151 ;  /* 0x80000097e09a7221 */ /* 0x01bfe20000010000 */
[----:B------:R-:W-:Y:S01]  /*3d30*/  FFMA.FTZ R156, R222, R156, R157 ;  /* 0x0000009cde9c7223 */ /* 0x000fe2000001009d */
        /* <DEDUP_REMOVED lines=18> */
[----:B------:R-:W2:Y:S01]  /*3e60*/  LDG.E.128 R148, desc[UR4][R148.64] ;  /* 0x0000000494947981 */ /* 0x000ea2000c1e1d00 */
[----:B------:R-:W-:-:S13]  /*3e70*/  ISETP.NE.AND.EX P5, PT, RZ, UR15, PT, P5 ;  /* 0x0000000fff007c0c */ /* 0x000fda000bfa5350 */
[----:B------:R-:W-:-:S04]  /*3e80*/  @P5 LEA R158, P6, R218, UR14, 0x4 ;  /* 0x0000000eda9e5c11 */ /* 0x000fc8000f8c20ff */
[----:B------:R-:W-:-:S05]  /*3e90*/  @P5 LEA.HI.X R159, R218, UR15, RZ, 0x4, P6 ;  /* 0x0000000fda9f5c11 */ /* 0x000fca000b0f24ff */
[----:B------:R0:W-:Y:S01]  /*3ea0*/  @P5 STG.E.128 desc[UR4][R158.64], R144 ;  /* 0x000000909e005986 */ /* 0x0001e2000c101d04 */
[C---:B------:R-:W-:Y:S01]  /*3eb0*/  LEA R156, P5, R218.reuse, UR16, 0x4 ;  /* 0x00000010da9c7c11 */ /* 0x040fe2000f8a20ff */
[-C--:B------:R-:W-:Y:S01]  /*3ec0*/  FMUL.FTZ R247, R155, R220.reuse ;  /* 0x000000dc9bf77220 */ /* 0x080fe20000410000 */
[-C--:B------:R-:W-:Y:S02]  /*3ed0*/  FMUL.FTZ R249, R153, R220.reuse ;  /* 0x000000dc99f97220 */ /* 0x080fe40000410000 */
[----:B------:R-:W-:Y:S01]  /*3ee0*/  LEA.HI.X R157, R218, UR17, RZ, 0x4, P5 ;  /* 0x00000011da9d7c11 */ /* 0x000fe2000a8f24ff */
[-C--:B------:R-:W-:Y:S01]  /*3ef0*/  FMUL.FTZ R218, R152, R220.reuse ;  /* 0x000000dc98da7220 */ /* 0x080fe20000410000 */
[----:B------:R-:W-:Y:S01]  /*3f00*/  FMUL.FTZ R220, R154, R220 ;  /* 0x000000dc9adc7220 */ /* 0x000fe20000410000 */
[----:B------:R-:W-:Y:S01]  /*3f10*/  FMUL.FTZ R152, R28, R247 ;  /* 0x000000f71c987220 */ /* 0x000fe20000410000 */
[----:B------:R-:W-:Y:S01]  /*3f20*/  FMUL.FTZ R154, R30, R249 ;  /* 0x000000f91e9a7220 */ /* 0x000fe20000410000 */
[----:B------:R-:W-:Y:S01]  /*3f30*/  FMUL.FTZ R153, R29, R218 ;  /* 0x000000da1d997220 */ /* 0x000fe20000410000 */
[----:B------:R-:W-:-:S05]  /*3f40*/  FMUL.FTZ R155, R31, R220 ;  /* 0x000000dc1f9b7220 */ /* 0x000fca0000410000 */
[----:B------:R0:W-:Y:S01]  /*3f50*/  STG.E.128 desc[UR4][R156.64], R152 ;  /* 0x000000989c007986 */ /* 0x0001e2000c101d04 */
[----:B--2---:R-:W-:Y:S01]  /*3f60*/  FFMA.FTZ R32, R247, R148, R32 ;  /* 0x00000094f7207223 */ /* 0x004fe20000010020 */
[----:B------:R-:W-:Y:S01]  /*3f70*/  FFMA.FTZ R33, R149, R218, R33 ;  /* 0x000000da95217223 */ /* 0x000fe20000010021 */
[----:B------:R-:W-:Y:S01]  /*3f80*/  FFMA.FTZ R34, R150, R249, R34 ;  /* 0x000000f996227223 */ /* 0x000fe20000010022 */
[----:B0-----:R-:W-:-:S07]  /*3f90*/  FFMA.FTZ R35, R151, R220, R35 ;  /* 0x000000dc97237223 */ /* 0x001fce0000010023 */
.L_x_12851:
[----:B------:R-:W-:Y:S05]  /*3fa0*/  BSYNC B0 ;  /* 0x0000000000007941 */ /* 0x000fea0003800000 */
.L_x_12850:
[----:B------:R-:W-:Y:S02]  /*3fb0*/  IADD3 R187, R187, UR18, RZ ;  /* 0x00000012bbbb7c10 */ /* 0x000fe4000fffe0ff */
[----:B------:R-:W-:Y:S02]  /*3fc0*/  SEL R156, RZ, 0x1, P4 ;  /* 0x00000001ff9c7807 */ /* 0x000fe40002000000 */
[----:B------:R-:W-:-:S13]  /*3fd0*/  ISETP.GE.AND P4, PT, R187, UR19, PT ;  /* 0x00000013bb007c0c */ /* 0x000fda000bf86270 */
[----:B------:R-:W-:Y:S05]  /*3fe0*/  @!P4 BRA `(.L_x_12852) ;  /* 0xffffffcc00dcc947 */ /* 0x000fea000383ffff */
.L_x_12822:
        /* <DEDUP_REMOVED lines=9> */
[----:B------:R-:W5:Y:S08]  /*4080*/  LDC.64 R4, c[0x0][0x2d8] ;  /* 0x0000b600ff047b82 */ /* 0x000f700000000a00 */
[----:B------:R-:W0:Y:S01]  /*4090*/  LDC.64 R6, c[0x0][0x2f0] ;  /* 0x0000bc00ff067b82 */ /* 0x000e220000000a00 */
[----:B--2---:R-:W-:-:S05]  /*40a0*/  IMAD.WIDE.U32 R2, R9, 0x10, R2 ;  /* 0x0000001009027825 */ /* 0x004fca00078e0002 */
[----:B------:R2:W-:Y:S01]  /*40b0*/  STG.E.128 desc[UR4][R2.64], R84 ;  /* 0x0000005402007986 */ /* 0x0005e2000c101d04 */
[----:B-----5:R-:W-:-:S05]  /*40c0*/  IMAD.WIDE.U32 R4, R9, 0x10, R4 ;  /* 0x0000001009047825 */ /* 0x020fca00078e0004 */
[----:B------:R2:W-:Y:S01]  /*40d0*/  STG.E.128 desc[UR4][R4.64], R112 ;  /* 0x0000007004007986 */ /* 0x0005e2000c101d04 */
[C---:B0-----:R-:W-:Y:S01]  /*40e0*/  IMAD.WIDE.U32 R6, R9.reuse, 0x10, R6 ;  /* 0x0000001009067825 */ /* 0x041fe200078e0006 */
[----:B------:R-:W-:-:S04]  /*40f0*/  IADD3 R9, R9, 0x100, RZ ;  /* 0x0000010009097810 */ /* 0x000fc80007ffe0ff */
[----:B------:R2:W-:Y:S03]  /*4100*/  STG.E.128 desc[UR4][R6.64], R56 ;  /* 0x0000003806007986 */ /* 0x0005e6000c101d04 */
.L_x_12854:
[----:B------:R-:W-:Y:S05]  /*4110*/  BSYNC B0 ;  /* 0x0000000000007941 */ /* 0x000fea0003800000 */
.L_x_12853:
[----:B------:R-:W-:Y:S01]  /*4120*/  LOP3.LUT P3, RZ, R189, 0x2, RZ, 0xc0, !PT ;  /* 0x00000002bdff7812 */ /* 0x000fe2000786c0ff */
[----:B------:R-:W-:-:S12]  /*4130*/  BSSY B0, `(.L_x_12855) ;  /* 0x000000c000007945 */ /* 0x000fd80003800000 */
[----:B------:R-:W-:Y:S05]  /*4140*/  @!P3 BRA `(.L_x_12856) ;  /* 0x000000000028b947 */ /* 0x000fea0003800000 */
[----:B--2---:R-:W2:Y:S08]  /*4150*/  LDC.64 R2, c[0x0][0x2d0] ;  /* 0x0000b400ff027b82 */ /* 0x004eb00000000a00 */
        /* <DEDUP_REMOVED lines=9> */
.L_x_12856:
[----:B------:R-:W-:Y:S05]  /*41f0*/  BSYNC B0 ;  /* 0x0000000000007941 */ /* 0x000fea0003800000 */
.L_x_12855:
        /* <DEDUP_REMOVED lines=13> */
.L_x_12858:
[----:B------:R-:W-:Y:S05]  /*42d0*/  BSYNC B0 ;  /* 0x0000000000007941 */ /* 0x000fea0003800000 */
.L_x_12857:
[----:B------:R-:W-:Y:S04]  /*42e0*/  BSSY B0, `(.L_x_12859) ;  /* 0x000000c000007945 */ /* 0x000fe80003800000 */
        /* <DEDUP_REMOVED lines=11> */
.L_x_12860:
[----:B------:R-:W-:Y:S05]  /*43a0*/  BSYNC B0 ;  /* 0x0000000000007941 */ /* 0x000fea0003800000 */
.L_x_12859:
        /* <DEDUP_REMOVED lines=12> */
.L_x_12862:
[----:B------:R-:W-:Y:S05]  /*4470*/  BSYNC B0 ;  /* 0x0000000000007941 */ /* 0x000fea0003800000 */
.L_x_12861:
        /* <DEDUP_REMOVED lines=12> */
.L_x_12864:
[----:B------:R-:W-:Y:S05]  /*4540*/  BSYNC B0 ;  /* 0x0000000000007941 */ /* 0x000fea0003800000 */
.L_x_12863:
[----:B------:R-:W-:-:S13]  /*4550*/  LOP3.LUT P0, RZ, R189, 0x8, RZ, 0xc0, !PT ;  /* 0x00000008bdff7812 */ /* 0x000fda000780c0ff */
[----:B------:R-:W-:Y:S05]  /*4560*/  @!P0 EXIT ;  /* 0x000000000000894d */ /* 0x000fea0003800000 */
[----:B--2---:R-:W2:Y:S08]  /*4570*/  LDC.64 R2, c[0x0][0x2d0] ;  /* 0x0000b400ff027b82 */ /* 0x004eb00000000a00 */
[----:B------:R-:W5:Y:S08]  /*4580*/  LDC.64 R4, c[0x0][0x2d8] ;  /* 0x0000b600ff047b82 */ /* 0x000f700000000a00 */
[----:B------:R-:W0:Y:S01]  /*4590*/  LDC.64 R6, c[0x0][0x2f0] ;  /* 0x0000bc00ff067b82 */ /* 0x000e220000000a00 */
[----:B--2---:R-:W-:-:S05]  /*45a0*/  IMAD.WIDE.U32 R2, R9, 0x10, R2 ;  /* 0x0000001009027825 */ /* 0x004fca00078e0002 */
[----:B------:R-:W-:Y:S01]  /*45b0*/  STG.E.128 desc[UR4][R2.64], R60 ;  /* 0x0000003c02007986 */ /* 0x000fe2000c101d04 */
[----:B-----5:R-:W-:-:S05]  /*45c0*/  IMAD.WIDE.U32 R4, R9, 0x10, R4 ;  /* 0x0000001009047825 */ /* 0x020fca00078e0004 */
[----:B------:R-:W-:Y:S01]  /*45d0*/  STG.E.128 desc[UR4][R4.64], R88 ;  /* 0x0000005804007986 */ /* 0x000fe2000c101d04 */
[----:B0-----:R-:W-:-:S05]  /*45e0*/  IMAD.WIDE.U32 R6, R9, 0x10, R6 ;  /* 0x0000001009067825 */ /* 0x001fca00078e0006 */
[----:B------:R-:W-:Y:S01]  /*45f0*/  STG.E.128 desc[UR4][R6.64], R32 ;  /* 0x0000002006007986 */ /* 0x000fe2000c101d04 */
[----:B------:R-:W-:Y:S05]  /*4600*/  EXIT ;  /* 0x000000000000794d */ /* 0x000fea0003800000 */
.L_x_12837:
[----:B------:R-:W-:Y:S01]  /*4610*/  HFMA2.MMA R150, -RZ, RZ, 0, 9.5367431640625e-07 ;  /* 0x00000010ff967435 */ /* 0x000fe200000001ff */
[----:B------:R-:W-:Y:S02]  /*4620*/  MOV R252, R159 ;  /* 0x0000009f00fc7202 */ /* 0x000fe40000000f00 */
[----:B------:R-:W-:Y:S02]  /*4630*/  MOV R151, 0x1f ;  /* 0x0000001f00977802 */ /* 0x000fe40000000f00 */
[----:B------:R-:W-:-:S07]  /*4640*/  MOV R152, 0xffffffff ;  /* 0xffffffff00987802 */ /* 0x000fce0000000f00 */
[----:B-----5:R-:W-:Y:S05]  /*4650*/  WARPSYNC.COLLECTIVE R152, `(.L_x_12865) ;  /* 0x0000000098087348 */ /* 0x020fea0003c00000 */
[----:B------:R0:W1:Y:S02]  /*4660*/  SHFL.DOWN P6, R251, R252, R150, R151 ;  /* 0x08000096fcfb7389 */ /* 0x00006400000c0097 */
[----:B01---5:R-:W-:Y:S01]  /*4670*/  ENDCOLLECTIVE ;  /* 0x000000000000791b */ /* 0x023fe20003800000 */
.L_x_12865:
[----:B------:R-:W-:Y:S02]  /*4680*/  MOV R252, R250 ;  /* 0x000000fa00fc7202 */ /* 0x000fe40000000f00 */
[----:B------:R-:W-:-:S07]  /*4690*/  MOV R154, R251 ;  /* 0x000000fb009a7202 */ /* 0x000fce0000000f00 */
[----:B------:R-:W-:Y:S05]  /*46a0*/  WARPSYNC.COLLECTIVE R152, `(.L_x_12866) ;  /* 0x0000000098087348 */ /* 0x000fea0003c00000 */
[----:B------:R0:W1:Y:S02]  /*46b0*/  SHFL.DOWN P6, R251, R252, R150, R151 ;  /* 0x08000096fcfb7389 */ /* 0x00006400000c0097 */
[----:B01----:R-:W-:Y:S01]  /*46c0*/  ENDCOLLECTIVE ;  /* 0x000000000000791b */ /* 0x003fe20003800000 */
.L_x_12866:
[----:B------:R-:W-:Y:S01]  /*46d0*/  FADD.FTZ R154, R154, R159 ;  /* 0x0000009f9a9a7221 */ /* 0x000fe20000010000 */
[----:B------:R-:W-:-:S04]  /*46e0*/  HFMA2.MMA R150, -RZ, RZ, 0, 4.76837158203125e-07 ;  /* 0x00000008ff967435 */ /* 0x000fc800000001ff */
[----:B------:R-:W-:Y:S02]  /*46f0*/  MOV R252, R154 ;  /* 0x0000009a00fc7202 */ /* 0x000fe40000000f00 */
[----:B------:R-:W-:-:S07]  /*4700*/  MOV R153, R251 ;  /* 0x000000fb00997202 */ /* 0x000fce0000000f00 */
[----:B------:R-:W-:Y:S05]  /*4710*/  WARPSYNC.COLLECTIVE R152, `(.L_x_12867) ;  /* 0x0000000098087348 */ /* 0x000fea0003c00000 */
[----:B------:R0:W1:Y:S02]  /*4720*/  SHFL.DOWN P6, R251, R252, R150, R151 ;  /* 0x08000096fcfb7389 */ /* 0x00006400000c0097 */
[----:B01----:R-:W-:Y:S01]  /*4730*/  ENDCOLLECTIVE ;  /* 0x000000000000791b */ /* 0x003fe20003800000 */
.L_x_12867:
[----:B------:R-:W-:-:S05]  /*4740*/  FADD.FTZ R153, R153, R250 ;  /* 0x000000fa99997221 */ /* 0x000fca0000010000 */
[----:B------:R-:W-:Y:S02]  /*4750*/  MOV R252, R153 ;  /* 0x0000009900fc7202 */ /* 0x000fe40000000f00 */
[----:B------:R-:W-:-:S07]  /*4760*/  MOV R155, R251 ;  /* 0x000000fb009b7202 */ /* 0x000fce0000000f00 */
[----:B------:R-:W-:Y:S05]  /*4770*/  WARPSYNC.COLLECTIVE R152, `(.L_x_12868) ;  /* 0x0000000098087348 */ /* 0x000fea0003c00000 */
[----:B------:R0:W1:Y:S02]  /*4780*/  SHFL.DOWN P6, R251, R252, R150, R151 ;  /* 0x08000096fcfb7389 */ /* 0x00006400000c0097 */
[----:B01----:R-:W-:Y:S01]  /*4790*/  ENDCOLLECTIVE ;  /* 0x000000000000791b */ /* 0x003fe20003800000 */
.L_x_12868:
[----:B------:R-:W-:Y:S01]  /*47a0*/  FADD.FTZ R155, R154, R155 ;  /* 0x0000009b9a9b7221 */ /* 0x000fe20000010000 */
[----:B------:R-:W-:-:S04]  /*47b0*/  HFMA2.MMA R150, -RZ, RZ, 0, 2.384185791015625e-07 ;  /* 0x00000004ff967435 */ /* 0x000fc800000001ff */
[----:B------:R-:W-:Y:S02]  /*47c0*/  MOV R252, R155 ;  /* 0x0000009b00fc7202 */ /* 0x000fe40000000f00 */
[----:B------:R-:W-:-:S07]  /*47d0*/  MOV R156, R251 ;  /* 0x000000fb009c7202 */ /* 0x000fce0000000f00 */
[----:B------:R-:W-:Y:S05]  /*47e0*/  WARPSYNC.COLLECTIVE R152, `(.L_x_12869) ;  /* 0x0000000098087348 */ /* 0x000fea0003c00000 */
[----:B------:R0:W1:Y:S02]  /*47f0*/  SHFL.DOWN P6, R251, R252, R150, R151 ;  /* 0x08000096fcfb7389 */ /* 0x00006400000c0097 */
[----:B01----:R-:W-:Y:S01]  /*4800*/  ENDCOLLECTIVE ;  /* 0x000000000000791b */ /* 0x003fe20003800000 */
.L_x_12869:
[----:B------:R-:W-:-:S05]  /*4810*/  FADD.FTZ R156, R153, R156 ;  /* 0x0000009c999c7221 */ /* 0x000fca0000010000 */
[----:B------:R-:W-:Y:S02]  /*4820*/  MOV R252, R156 ;  /* 0x0000009c00fc7202 */ /* 0x000fe40000000f00 */
[----:B------:R-:W-:-:S07]  /*4830*/  MOV R158, R251 ;  /* 0x000000fb009e7202 */ /* 0x000fce0000000f00 */
[----:B------:R-:W-:Y:S05]  /*4840*/  WARPSYNC.COLLECTIVE R152, `(.L_x_12870) ;  /* 0x0000000098087348 */ /* 0x000fea0003c00000 */
[----:B------:R0:W1:Y:S02]  /*4850*/  SHFL.DOWN P6, R251, R252, R150, R151 ;  /* 0x08000096fcfb7389 */ /* 0x00006400000c0097 */
[----:B01----:R-:W-:Y:S01]  /*4860*/  ENDCOLLECTIVE ;  /* 0x000000000000791b */ /* 0x003fe20003800000 */
.L_x_12870:
[----:B------:R-:W-:Y:S01]  /*4870*/  FADD.FTZ R158, R155, R158 ;  /* 0x0000009e9b9e7221 */ /* 0x000fe20000010000 */
[----:B------:R-:W-:-:S04]  /*4880*/  HFMA2.MMA R150, -RZ, RZ, 0, 1.1920928955078125e-07 ;  /* 0x00000002ff967435 */ /* 0x000fc800000001ff */
[----:B------:R-:W-:Y:S02]  /*4890*/  MOV R252, R158 ;  /* 0x0000009e00fc7202 */ /* 0x000fe40000000f00 */
[----:B------:R-:W-:-:S07]  /*48a0*/  MOV R157, R251 ;  /* 0x000000fb009d7202 */ /* 0x000fce0000000f00 */
[----:B------:R-:W-:Y:S05]  /*48b0*/  WARPSYNC.COLLECTIVE R152, `(.L_x_12871) ;  /* 0x0000000098087348 */ /* 0x000fea0003c00000 */
[----:B------:R0:W1:Y:S02]  /*48c0*/  SHFL.DOWN P6, R251, R252, R150, R151 ;  /* 0x08000096fcfb7389 */ /* 0x00006400000c0097 */
[----:B01----:R-:W-:Y:S01]  /*48d0*/  ENDCOLLECTIVE ;  /* 0x000000000000791b */ /* 0x003fe20003800000 */
.L_x_12871:
[----:B------:R-:W-:-:S05]  /*48e0*/  FADD.FTZ R159, R156, R157 ;  /* 0x0000009d9c9f7221 */ /* 0x000fca0000010000 */
[----:B------:R-:W-:Y:S02]  /*48f0*/  MOV R252, R159 ;  /* 0x0000009f00fc7202 */ /* 0x000fe40000000f00 */
[----:B------:R-:W-:-:S07]  /*4900*/  MOV R157, R251 ;  /* 0x000000fb009d7202 */ /* 0x000fce0000000f00 */
[----:B------:R-:W-:Y:S05]  /*4910*/  WARPSYNC.COLLECTIVE R152, `(.L_x_12872) ;  /* 0x0000000098087348 */ /* 0x000fea0003c00000 */
[----:B------:R0:W1:Y:S02]  /*4920*/  SHFL.DOWN P6, R251, R252, R150, R151 ;  /* 0x08000096fcfb7389 */ /* 0x00006400000c0097 */
[----:B01----:R-:W-:Y:S01]  /*4930*/  ENDCOLLECTIVE ;  /* 0x000000000000791b */ /* 0x003fe20003800000 */
.L_x_12872:
[----:B------:R-:W-:Y:S01]  /*4940*/  FADD.FTZ R249, R158, R157 ;  /* 0x0000009d9ef97221 */ /* 0x000fe20000010000 */
[----:B------:R-:W-:-:S04]  /*4950*/  HFMA2.MMA R150, -RZ, RZ, 0, 5.9604644775390625e-08 ;  /* 0x00000001ff967435 */ /* 0x000fc800000001ff */
[----:B------:R-:W-:Y:S02]  /*4960*/  MOV R252, R249 ;  /* 0x000000f900fc7202 */ /* 0x000fe40000000f00 */
[----:B------:R-:W-:-:S07]  /*4970*/  MOV R250, R251 ;  /* 0x000000fb00fa7202 */ /* 0x000fce0000000f00 */
[----:B------:R-:W-:Y:S05]  /*4980*/  WARPSYNC.COLLECTIVE R152, `(.L_x_12873) ;  /* 0x0000000098087348 */ /* 0x000fea0003c00000 */
[----:B------:R0:W1:Y:S02]  /*4990*/  SHFL.DOWN P6, R251, R252, R150, R151 ;  /* 0x08000096fcfb7389 */ /* 0x00006400000c0097 */
[----:B01----:R-:W-:Y:S01]  /*49a0*/  ENDCOLLECTIVE ;  /* 0x000000000000791b */ /* 0x003fe20003800000 */
.L_x_12873:
[----:B------:R-:W-:-:S05]  /*49b0*/  FADD.FTZ R157, R159, R250 ;  /* 0x000000fa9f9d7221 */ /* 0x000fca0000010000 */
[----:B------:R-:W-:Y:S02]  /*49c0*/  MOV R252, R157 ;  /* 0x0000009d00fc7202 */ /* 0x000fe40000000f00 */
[----:B------:R-:W-:-:S07]  /*49d0*/  MOV R154, R251 ;  /* 0x000000fb009a7202 */ /* 0x000fce0000000f00 */
[----:B------:R-:W-:Y:S05]  /*49e0*/  WARPSYNC.COLLECTIVE R152, `(.L_x_12874) ;  /* 0x0000000098087348 */ /* 0x000fea0003c00000 */
[----:B------:R0:W1:Y:S02]  /*49f0*/  SHFL.DOWN P6, R251, R252, R150, R151 ;  /* 0x08000096fcfb7389 */ /* 0x00006400000c0097 */
[----:B01----:R-:W-:Y:S01]  /*4a00*/  ENDCOLLECTIVE ;  /* 0x000000000000791b */ /* 0x003fe20003800000 */
.L_x_12874:
[----:B------:R-:W-:Y:S01]  /*4a10*/  MOV R250, R251 ;  /* 0x000000fb00fa7202 */ /* 0x000fe20000000f00 */
[----:B------:R-:W-:Y:S06]  /*4a20*/  BRA `(.L_x_12875) ;  /* 0xffffffdc00007947 */ /* 0x000fec000383ffff */
.L_x_12876:
        /* <DEDUP_REMOVED lines=13> */
.L_x_15326:


//--------------------- .text._ZN10layer_norm13ln_bwd_kernelINS_13Kernel_traitsI6__halfffffjLj7168ELj1ELj1ELj8ELj16ENS_18Kernel_traits_baseILj7168ES2_ffffjLj256EEEEELb0ELb1ELb0ELb1EEEvNS_9BwdParamsE --------------------------
	.section	.text._ZN10layer_norm13ln_bwd_kernelINS_13Kernel_traitsI6__halfffffjLj7168ELj1ELj1ELj8ELj16ENS_18Kernel_traits_baseILj7168ES2_ffffjLj256EEEEELb0ELb1ELb0ELb1EEEvNS_9BwdParamsE,"ax",@progbits
	.align	128
        .global         _ZN10layer_norm13ln_bwd_kernelINS_13Kernel_traitsI6__halfffffjLj7168ELj1ELj1ELj8ELj16ENS_18Kernel_traits_baseILj7168ES2_ffffjLj256EEEEELb0ELb1ELb0ELb1EEEvNS_9BwdParamsE
        .type           _ZN10layer_norm13ln_bwd_kernelINS_13Kernel_traitsI6__halfffffjLj7168ELj1ELj1ELj8ELj16ENS_18Kernel_traits_baseILj7168ES2_ffffjLj256EEEEELb0ELb1ELb0ELb1EEEvNS_9BwdParamsE,@function
        .size           _ZN10layer_norm13ln_bwd_kernelINS_13Kernel_traitsI6__halfffffjLj7168ELj1ELj1ELj8ELj16ENS_18Kernel_traits_baseILj7168ES2_ffffjLj256EEEEELb0ELb1ELb0ELb1EEEvNS_9BwdParamsE,(.L_x_15327 - _ZN10layer_norm13ln_bwd_kernelINS_13Kernel_traitsI6__halfffffjLj7168ELj1ELj1ELj8ELj16ENS_18Kernel_traits_baseILj7168ES2_ffffjLj256EEEEELb0ELb1ELb0ELb1EEEvNS_9BwdParamsE)
        .other          _ZN10layer_norm13ln_bwd_kernelINS_13Kernel_traitsI6__halfffffjLj7168ELj1ELj1ELj8ELj16ENS_18Kernel_traits_baseILj7168ES2_ffffjLj256EEEEELb0ELb1ELb0ELb1EEEvNS_9BwdParamsE,@"STO_CUDA_ENTRY STV_DEFAULT"
_ZN10layer_norm13ln_bwd_kernelINS_13Kernel_traitsI6__halfffffjLj7168ELj1ELj1ELj8ELj16ENS_18Kernel_traits_baseILj7168ES2_ffffjLj256EEEEELb0ELb1ELb0ELb1EEEvNS_9BwdParamsE:
.text._ZN10layer_norm13ln_bwd_kernelINS_13Kernel_traitsI6__halfffffjLj7168ELj1ELj1ELj8ELj16ENS_18Kernel_traits_baseILj7168ES2_ffffjLj256EEEEELb0ELb1ELb0ELb1EEEvNS_9BwdParamsE:
        /* <DEDUP_REMOVED lines=60> */
.L_x_12877:
        /* <DEDUP_REMOVED lines=25> */
[----:B------:R-:W-:Y:S01]  /*0550*/  MOV R196, RZ ;  /* 0x000000ff00c47202 */ /* 0x000fe20000000f00 */
        /* <DEDUP_REMOVED lines=8> */
[----:B------:R-:W-:Y:S02]  /*05e0*/  MOV R173, RZ ;  /* 0x000000ff00ad7202 */ /* 0x000fe40000000f00 */
        /* <DEDUP_REMOVED lines=23> */
[----:B0-----:R-:W-:Y:S01]  /*0760*/  CS2R R4, SRZ ;  /* 0x0000000000047805 */ /* 0x001fe2000001ff00 */
[----:B--2---:R-:W-:Y:S01]  /*0770*/  HADD2.F32 R2, -RZ, R6.H0_H0 ;  /* 0x20000006ff027230 */ /* 0x004fe20000004100 */
[--C-:B------:R-:W-:Y:S01]  /*0780*/  SHF.R.U64 R48, R6, 0x10, R7.reuse ;  /* 0x0000001006307819 */ /* 0x100fe20000001207 */
[----:B------:R-:W-:Y:S01]  /*0790*/  HADD2.F32 R0, -RZ, R7.H0_H0 ;  /* 0x20000007ff007230 */ /* 0x000fe20000004100 */
[----:B------:R-:W-:-:S02]  /*07a0*/  SHF.R.U32.HI R47, RZ, 0x10, R7 ;  /* 0x00000010ff2f7819 */ /* 0x000fc40000011607 */
[----:B------:R-:W-:Y:S01]  /*07b0*/  CS2R R6, SRZ ;  /* 0x0000000000067805 */ /* 0x000fe2000001ff00 */
[----:B------:R0:W-:Y:S01]  /*07c0*/  STL [R1+0x28], R2 ;  /* 0x0000280201007387 */ /* 0x0001e20000100800 */
[--C-:B---3--:R-:W-:Y:S01]  /*07d0*/  SHF.R.U64 R46, R10, 0x10, R11.reuse ;  /* 0x000000100a2e7819 */ /* 0x108fe2000000120b */
[----:B------:R-:W-:Y:S01]  /*07e0*/  HADD2.F32 R48, -RZ, R48.H0_H0 ;  /* 0x20000030ff307230 */ /* 0x000fe20000004100 */
[----:B------:R-:W-:Y:S01]  /*07f0*/  SHF.R.U32.HI R45, RZ, 0x10, R11 ;  /* 0x00000010ff2d7819 */ /* 0x000fe2000001160b */
[----:B------:R1:W-:Y:S01]  /*0800*/  STL [R1+0x20], R0 ;  /* 0x0000200001007387 */ /* 0x0003e20000100800 */
[----:B----4-:R-:W-:Y:S01]  /*0810*/  SHF.R.U64 R44, R14, 0x10, R15 ;  /* 0x000000100e2c7819 */ /* 0x010fe2000000120f */
[----:B------:R-:W-:Y:S01]  /*0820*/  HADD2.F32 R47, -RZ, R47.H0_H0 ;  /* 0x2000002fff2f7230 */ /* 0x000fe20000004100 */
[----:B-----5:R-:W-:Y:S01]  /*0830*/  SHF.R.U64 R250, R248, 0x10, R249 ;  /* 0x00000010f8fa7819 */ /* 0x020fe200000012f9 */
[----:B------:R-:W-:Y:S01]  /*0840*/  HADD2.F32 R46, -RZ, R46.H0_H0 ;  /* 0x2000002eff2e7230 */ /* 0x000fe20000004100 */
[----:B------:R-:W-:Y:S01]  /*0850*/  SHF.R.U32.HI R252, RZ, 0x10, R15 ;  /* 0x00000010fffc7819 */ /* 0x000fe2000001160f */
[----:B0-----:R-:W-:Y:S01]  /*0860*/  HADD2.F32 R2, -RZ, R10.H0_H0 ;  /* 0x2000000aff027230 */ /* 0x001fe20000004100 */
[----:B------:R-:W-:Y:S01]  /*0870*/  SHF.R.U64 R246, R244, 0x10, R245 ;  /* 0x00000010f4f67819 */ /* 0x000fe200000012f5 */
[----:B------:R-:W-:-:S02]  /*0880*/  HADD2.F32 R45, -RZ, R45.H0_H0 ;  /* 0x2000002dff2d7230 */ /* 0x000fc40000004100 */
[----:B-1----:R-:W-:Y:S01]  /*0890*/  HADD2.F32 R0, -RZ, R11.H0_H0 ;  /* 0x2000000bff007230 */ /* 0x002fe20000004100 */
[----:B------:R0:W-:Y:S01]  /*08a0*/  STL [R1+0x18], R2 ;  /* 0x0000180201007387 */ /* 0x0001e20000100800 */
[----:B------:R-:W-:Y:S01]  /*08b0*/  HADD2.F32 R44, -RZ, R44.H0_H0 ;  /* 0x2000002cff2c7230 */ /* 0x000fe20000004100 */
[----:B------:R-:W-:Y:S01]  /*08c0*/  SHF.R.U64 R242, R240, 0x10, R241 ;  /* 0x00000010f0f27819 */ /* 0x000fe200000012f1 */
[----:B------:R-:W-:Y:S01]  /*08d0*/  HADD2.F32 R251, -RZ, R248.H0_H0 ;  /* 0x200000f8fffb7230 */ /* 0x000fe20000004100 */
[----:B------:R1:W-:Y:S01]  /*08e0*/  STL [R1+0x10], R0 ;  /* 0x0000100001007387 */ /* 0x0003e20000100800 */
[----:B------:R-:W-:Y:S01]  /*08f0*/  HADD2.F32 R247, -RZ, R244.H0_H0 ;  /* 0x200000f4fff77230 */ /* 0x000fe20000004100 */
[----:B------:R-:W-:Y:S01]  /*0900*/  SHF.R.U32.HI R248, RZ, 0x10, R249 ;  /* 0x00000010fff87819 */ /* 0x000fe200000116f9 */
[----:B------:R-:W-:Y:S01]  /*0910*/  HADD2.F32 R243, -RZ, R240.H0_H0 ;  /* 0x200000f0fff37230 */ /* 0x000fe20000004100 */
[----:B------:R-:W-:Y:S01]  /*0920*/  SHF.R.U32.HI R244, RZ, 0x10, R245 ;  /* 0x00000010fff47819 */ /* 0x000fe200000116f5 */
[----:B------:R-:W-:Y:S01]  /*0930*/  HADD2.F32 R232, -RZ, R8.H0_H0 ;  /* 0x20000008ffe87230 */ /* 0x000fe20000004100 */
[----:B------:R-:W-:Y:S01]  /*0940*/  SHF.R.U32.HI R240, RZ, 0x10, R241 ;  /* 0x00000010fff07819 */ /* 0x000fe200000116f1 */
[----:B0-----:R-:W-:Y:S01]  /*0950*/  HADD2.F32 R2, -RZ, R14.H0_H0 ;  /* 0x2000000eff027230 */ /* 0x001fe20000004100 */
[--C-:B------:R-:W-:Y:S01]  /*0960*/  SHF.R.U64 R235, R236, 0x10, R237.reuse ;  /* 0x00000010eceb7819 */ /* 0x100fe200000012ed */
[----:B------:R-:W-:Y:S01]  /*0970*/  HADD2.F32 R230, -RZ, R9.H0_H0 ;  /* 0x20000009ffe67230 */ /* 0x000fe20000004100 */
[----:B------:R-:W-:Y:S01]  /*0980*/  SHF.R.U32.HI R233, RZ, 0x10, R237 ;  /* 0x00000010ffe97819 */ /* 0x000fe200000116ed */
[----:B-1----:R-:W-:Y:S01]  /*0990*/  HADD2.F32 R0, -RZ, R15.H0_H0 ;  /* 0x2000000fff007230 */ /* 0x002fe20000004100 */
[----:B------:R-:W-:Y:S01]  /*09a0*/  STL [R1+0x8], R2 ;  /* 0x0000080201007387 */ /* 0x000fe20000100800 */
[--C-:B------:R-:W-:Y:S01]  /*09b0*/  SHF.R.U64 R231, R8, 0x10, R9.reuse ;  /* 0x0000001008e77819 */ /* 0x100fe20000001209 */
[----:B------:R-:W-:Y:S01]  /*09c0*/  HADD2.F32 R228, -RZ, R12.H0_H0 ;  /* 0x2000000cffe47230 */ /* 0x000fe20000004100 */
[----:B------:R-:W-:Y:S01]  /*09d0*/  SHF.R.U32.HI R229, RZ, 0x10, R9 ;  /* 0x00000010ffe57819 */ /* 0x000fe20000011609 */
[----:B------:R0:W-:Y:S01]  /*09e0*/  STL [R1], R0 ;  /* 0x0000000001007387 */ /* 0x0001e20000100800 */
[--C-:B------:R-:W-:Y:S01]  /*09f0*/  SHF.R.U64 R227, R12, 0x10, R13.reuse ;  /* 0x000000100ce37819 */ /* 0x100fe2000000120d */
[----:B------:R-:W-:Y:S01]  /*0a00*/  HADD2.F32 R226, -RZ, R13.H0_H0 ;  /* 0x2000000dffe27230 */ /* 0x000fe20000004100 */
[----:B------:R-:W-:Y:S01]  /*0a10*/  SHF.R.U32.HI R225, RZ, 0x10, R13 ;  /* 0x00000010ffe17819 */ /* 0x000fe2000001160d */
[----:B------:R1:W-:Y:S01]  /*0a20*/  STL [R1+0x24], R48 ;  /* 0x0000243001007387 */ /* 0x0003e20000100800 */
[--C-:B------:R-:W-:Y:S01]  /*0a30*/  SHF.R.U64 R223, R16, 0x10, R17.reuse ;  /* 0x0000001010df7819 */ /* 0x100fe20000001211 */
[----:B------:R-:W-:Y:S01]  /*0a40*/  HADD2.F32 R224, -RZ, R16.H0_H0 ;  /* 0x20000010ffe07230 */ /* 0x000fe20000004100 */
[----:B------:R-:W-:Y:S01]  /*0a50*/  SHF.R.U32.HI R221, RZ, 0x10, R17 ;  /* 0x00000010ffdd7819 */ /* 0x000fe20000011611 */
[----:B------:R1:W-:Y:S01]  /*0a60*/  STL [R1+0x1c], R47 ;  /* 0x00001c2f01007387 */ /* 0x0003e20000100800 */
[--C-:B------:R-:W-:Y:S01]  /*0a70*/  SHF.R.U64 R219, R18, 0x10, R19.reuse ;  /* 0x0000001012db7819 */ /* 0x100fe20000001213 */
[----:B0-----:R-:W-:Y:S01]  /*0a80*/  HFMA2.MMA R0, -RZ, RZ, 0, 0 ;  /* 0x00000000ff007435 */ /* 0x001fe200000001ff */
[----:B------:R-:W-:Y:S01]  /*0a90*/  SHF.R.U32.HI R217, RZ, 0x10, R19 ;  /* 0x00000010ffd97819 */ /* 0x000fe20000011613 */
[----:B------:R1:W-:Y:S01]  /*0aa0*/  STL [R1+0x14], R46 ;  /* 0x0000142e01007387 */ /* 0x0003e20000100800 */
        /* <DEDUP_REMOVED lines=54> */
[----:B-1----:R-:W-:-:S07]  /*0e10*/  HADD2.F32 R197, -RZ, R197.H0_H0 ;  /* 0x200000c5ffc57230 */ /* 0x002fce0000004100 */
.L_x_12881:
[----:B------:R-:W0:Y:S01]  /*0e20*/  S2R R78, SR_TID.X ;  /* 0x00000000004e7919 */ /* 0x000e220000002100 */
[----:B------:R-:W-:Y:S01]  /*0e30*/  IMAD R76, R154, UR8, RZ ;  /* 0x000000089a4c7c24 */ /* 0x000fe2000f8e02ff */
[----:B------:R-:W1:Y:S04]  /*0e40*/  LDC.64 R192, c[0x0][0x250] ;  /* 0x00009400ffc07b82 */ /* 0x000e680000000a00 */
[----:B------:R-:W-:-:S04]  /*0e50*/  SHF.R.S32.HI R77, RZ, 0x1f, R76 ;  /* 0x0000001fff4d7819 */ /* 0x000fc8000001144c */
[----:B------:R-:W-:Y:S01]  /*0e60*/  LEA.HI R77, R77, R76, RZ, 0x2 ;  /* 0x0000004c4d4d7211 */ /* 0x000fe200078f10ff */
[----:B------:R-:W2:Y:S08]  /*0e70*/  LDC.64 R160, c[0x0][0x2c8] ;  /* 0x0000b200ffa07b82 */ /* 0x000eb00000000a00 */
[----:B------:R-:W3:Y:S01]  /*0e80*/  @P0 LDC.64 R124, c[0x0][0x270] ;  /* 0x00009c00ff7c0b82 */ /* 0x000ee20000000a00 */
[----:B-1----:R-:W-:-:S07]  /*0e90*/  IMAD.WIDE R192, R154, 0x4, R192 ;  /* 0x000000049ac07825 */ /* 0x002fce00078e02c0 */
[----:B------:R-:W1:Y:S01]  /*0ea0*/  LDC.64 R170, c[0x0][0x2b8] ;  /* 0x0000ae00ffaa7b82 */ /* 0x000e620000000a00 */
[----:B0-----:R-:W-:Y:S01]  /*0eb0*/  LOP3.LUT R126, R78, 0xff, RZ, 0xc0, !PT ;  /* 0x000000ff4e7e7812 */ /* 0x001fe200078ec0ff */
[----:B------:R0:W4:Y:S06]  /*0ec0*/  LDG.E R192, desc[UR6][R192.64] ;  /* 0x00000006c0c07981 */ /* 0x00012c000c1e1900 */
[----:B------:R-:W3:Y:S01]  /*0ed0*/  LDC.64 R106, c[0x0][0x258] ;  /* 0x00009600ff6a7b82 */ /* 0x000ee20000000a00 */
[----:B------:R-:W-:-:S04]  /*0ee0*/  LEA.HI.SX32 R126, R77, R126, 0x1e ;  /* 0x0000007e4d7e7211 */ /* 0x000fc800078ff2ff */
[C---:B------:R-:W-:Y:S02]  /*0ef0*/  IADD3 R131, R126.reuse, 0x200, RZ ;  /* 0x000002007e837810 */ /* 0x040fe40007ffe0ff */
[----:B------:R-:W-:Y:S02]  /*0f00*/  IADD3 R205, R126, 0x400, RZ ;  /* 0x000004007ecd7810 */ /* 0x000fe40007ffe0ff */
[----:B------:R-:W-:Y:S02]  /*0f10*/  SHF.L.U32 R178, R131, 0x4, RZ ;  /* 0x0000000483b27819 */ /* 0x000fe400000006ff */
[----:B------:R-:W-:Y:S02]  /*0f20*/  SHF.R.U32.HI R179, RZ, 0x1c, R131 ;  /* 0x0000001cffb37819 */ /* 0x000fe40000011683 */
[----:B------:R-:W-:Y:S02]  /*0f30*/  IADD3 R84, P2, R178, UR10, RZ ;  /* 0x0000000ab2547c10 */ /* 0x000fe4000ff5e0ff */
[----:B------:R-:W-:-:S02]  /*0f40*/  SHF.L.U32 R169, R205, 0x4, RZ ;  /* 0x00000004cda97819 */ /* 0x000fc400000006ff */
[----:B------:R-:W-:Y:S02]  /*0f50*/  IADD3.X R85, R179, UR11, RZ, P2, !PT ;  /* 0x0000000bb3557c10 */ /* 0x000fe400097fe4ff */
[----:B------:R-:W-:Y:S02]  /*0f60*/  SHF.R.U32.HI R172, RZ, 0x1c, R205 ;  /* 0x0000001cffac7819 */ /* 0x000fe400000116cd */
[----:B------:R-:W-:Y:S02]  /*0f70*/  IADD3 R92, P2, R169, UR10, RZ ;  /* 0x0000000aa95c7c10 */ /* 0x000fe4000ff5e0ff */
[----:B------:R-:W4:Y:S02]  /*0f80*/  LDG.E.128 R84, desc[UR6][R84.64] ;  /* 0x0000000654547981 */ /* 0x000f24000c1e1d00 */
[----:B------:R-:W-:-:S06]  /*0f90*/  IADD3.X R93, R172, UR11, RZ, P2, !PT ;  /* 0x0000000bac5d7c10 */ /* 0x000fcc00097fe4ff */
[----:B------:R-:W4:Y:S01]  /*0fa0*/  LDG.E.128 R92, desc[UR6][R92.64] ;  /* 0x000000065c5c7981 */ /* 0x000f22000c1e1d00 */
[C---:B------:R-:W-:Y:S02]  /*0fb0*/  SHF.L.U32 R183, R126.reuse, 0x4, RZ ;  /* 0x000000047eb77819 */ /* 0x040fe400000006ff */
[C---:B------:R-:W-:Y:S02]  /*0fc0*/  IADD3 R129, R126.reuse, 0x100, RZ ;  /* 0x000001007e817810 */ /* 0x040fe40007ffe0ff */
[----:B------:R-:W-:Y:S02]  /*0fd0*/  SHF.R.U32.HI R182, RZ, 0x1c, R126 ;  /* 0x0000001cffb67819 */ /* 0x000fe4000001167e */
[----:B------:R-:W-:Y:S02]  /*0fe0*/  IADD3 R76, P1, R183, UR10, RZ ;  /* 0x0000000ab74c7c10 */ /* 0x000fe4000ff3e0ff */
[----:B------:R-:W-:Y:S02]  /*0ff0*/  SHF.L.U32 R181, R129, 0x4, RZ ;  /* 0x0000000481b57819 */ /* 0x000fe400000006ff */
[----:B------:R-:W-:-:S02]  /*1000*/  IADD3 R130, R126, 0x300, RZ ;  /* 0x000003007e827810 */ /* 0x000fc40007ffe0ff */
[----:B------:R-:W-:Y:S02]  /*1010*/  IADD3.X R77, R182, UR11, RZ, P1, !PT ;  /* 0x0000000bb64d7c10 */ /* 0x000fe40008ffe4ff */
[----:B------:R-:W-:Y:S02]  /*1020*/  SHF.R.U32.HI R180, RZ, 0x1c, R129 ;  /* 0x0000001cffb47819 */ /* 0x000fe40000011681 */
[----:B------:R-:W-:Y:S02]  /*1030*/  IADD3 R80, P1, R181, UR10, RZ ;  /* 0x0000000ab5507c10 */ /* 0x000fe4000ff3e0ff */
[----:B------:R-:W-:Y:S02]  /*1040*/  SHF.L.U32 R174, R130, 0x4, RZ ;  /* 0x0000000482ae7819 */ /* 0x000fe400000006ff */
[C---:B------:R-:W-:Y:S02]  /*1050*/  IADD3 R204, R126.reuse, 0x500, RZ ;  /* 0x000005007ecc7810 */ /* 0x040fe40007ffe0ff */
[----:B0-----:R-:W-:-:S02]  /*1060*/  IADD3 R193, R126, 0x600, RZ ;  /* 0x000006007ec17810 */ /* 0x001fc40007ffe0ff */
[----:B------:R-:W-:Y:S02]  /*1070*/  SHF.R.S32.HI R127, RZ, 0x1f, R154 ;  /* 0x0000001fff7f7819 */ /* 0x000fe4000001149a */
[----:B------:R-:W-:Y:S01]  /*1080*/  MOV R158, 0x3f800000 ;  /* 0x3f800000009e7802 */ /* 0x000fe20000000f00 */
[----:B-1----:R-:W-:Y:S01]  /*1090*/  IMAD.WIDE.U32 R108, R129, 0x10, R170 ;  /* 0x00000010816c7825 */ /* 0x002fe200078e00aa */
[----:B------:R-:W-:Y:S01]  /*10a0*/  IADD3.X R81, R180, UR11, RZ, P1, !PT ;  /* 0x0000000bb4517c10 */ /* 0x000fe20008ffe4ff */
[----:B------:R-:W4:Y:S01]  /*10b0*/  LDG.E.128 R76, desc[UR6][R76.64] ;  /* 0x000000064c4c7981 */ /* 0x000f22000c1e1d00 */
[----:B------:R-:W-:Y:S02]  /*10c0*/  SHF.R.U32.HI R175, RZ, 0x1c, R130 ;  /* 0x0000001cffaf7819 */ /* 0x000fe40000011682 */
[----:B------:R-:W-:Y:S01]  /*10d0*/  IADD3 R88, P1, R174, UR10, RZ ;  /* 0x0000000aae587c10 */ /* 0x000fe2000ff3e0ff */
[----:B------:R-:W-:Y:S01]  /*10e0*/  IMAD.WIDE.U32 R104, R126, 0x10, R170 ;  /* 0x000000107e687825 */ /* 0x000fe200078e00aa */
[----:B------:R-:W-:Y:S01]  /*10f0*/  SHF.L.U32 R167, R204, 0x4, RZ ;  /* 0x00000004cca77819 */ /* 0x000fe200000006ff */
[----:B------:R-:W4:Y:S01]  /*1100*/  LDG.E.128 R80, desc[UR6][R80.64] ;  /* 0x0000000650507981 */ /* 0x000f22000c1e1d00 */
[----:B------:R-:W-:-:S02]  /*1110*/  IADD3.X R89, R175, UR11, RZ, P1, !PT ;  /* 0x0000000baf597c10 */ /* 0x000fc40008ffe4ff */
[----:B------:R-:W-:Y:S01]  /*1120*/  SHF.R.U32.HI R168, RZ, 0x1c, R204 ;  /* 0x0000001cffa87819 */ /* 0x000fe200000116cc */
[--C-:B------:R-:W-:Y:S01]  /*1130*/  IMAD.WIDE.U32 R112, R131, 0x10, R170.reuse ;  /* 0x0000001083707825 */ /* 0x100fe200078e00aa */
[----:B------:R-:W-:Y:S01]  /*1140*/  IADD3 R96, P1, R167, UR10, RZ ;  /* 0x0000000aa7607c10 */ /* 0x000fe2000ff3e0ff */
[----:B------:R-:W4:Y:S01]  /*1150*/  LDG.E.128 R108, desc[UR6][R108.64] ;  /* 0x000000066c6c7981 */ /* 0x000f22000c1e1d00 */
[----:B------:R-:W-:Y:S02]  /*1160*/  SHF.L.U32 R155, R193, 0x4, RZ ;  /* 0x00000004c19b7819 */ /* 0x000fe400000006ff */
[----:B------:R-:W-:Y:S01]  /*1170*/  IADD3.X R97, R168, UR11, RZ, P1, !PT ;  /* 0x0000000ba8617c10 */ /* 0x000fe20008ffe4ff */
[----:B------:R-:W-:Y:S01]  /*1180*/  IMAD.WIDE.U32 R116, R130, 0x10, R170 ;  /* 0x0000001082747825 */ /* 0x000fe200078e00aa */
[----:B--2---:R-:W-:Y:S01]  /*1190*/  ISETP.NE.U32.AND P1, PT, R160, RZ, PT ;  /* 0x000000ffa000720c */ /* 0x004fe20003f25070 */
[----:B------:R-:W2:Y:S01]  /*11a0*/  LDG.E.128 R88, desc[UR6][R88.64] ;  /* 0x0000000658587981 */ /* 0x000ea2000c1e1d00 */
[----:B------:R-:W-:-:S02]  /*11b0*/  SHF.R.U32.HI R156, RZ, 0x1c, R193 ;  /* 0x0000001cff9c7819 */ /* 0x000fc400000116c1 */
[----:B------:R-:W-:Y:S01]  /*11c0*/  IADD3 R100, P2, R155, UR10, RZ ;  /* 0x0000000a9b647c10 */ /* 0x000fe2000ff5e0ff */
[----:B------:R-:W-:Y:S01]  /*11d0*/  IMAD.WIDE.U32 R120, R205, 0x10, R170 ;  /* 0x00000010cd787825 */ /* 0x000fe200078e00aa */
[----:B------:R-:W-:Y:S01]  /*11e0*/  ISETP.NE.AND.EX P1, PT, R161, RZ, PT, P1 ;  /* 0x000000ffa100720c */ /* 0x000fe20003f25310 */
[----:B------:R-:W2:Y:S01]  /*11f0*/  LDG.E.128 R96, desc[UR6][R96.64] ;  /* 0x0000000660607981 */ /* 0x000ea2000c1e1d00 */
[----:B------:R-:W-:Y:S02]  /*1200*/  IADD3.X R101, R156, UR11, RZ, P2, !PT ;  /* 0x0000000b9c657c10 */ /* 0x000fe400097fe4ff */
[C---:B---3--:R-:W-:Y:S01]  /*1210*/  @P0 LEA R124, P2, R154.reuse, R124, 0x2 ;  /* 0x0000007c9a7c0211 */ /* 0x048fe200078410ff */
[C---:B------:R-:W-:Y:S01]  /*1220*/  IMAD.WIDE R106, R154.reuse, 0x4, R106 ;  /* 0x000000049a6a7825 */ /* 0x040fe200078e026a */
[----:B------:R-:W3:Y:S02]  /*1230*/  LDG.E.128 R112, desc[UR6][R112.64] ;  /* 0x0000000670707981 */ /* 0x000ee4000c1e1d00 */
[----:B------:R-:W-:-:S02]  /*1240*/  @P0 LEA.HI.X R125, R154, R125, R127, 0x2, P2 ;  /* 0x0000007d9a7d0211 */ /* 0x000fc400010f147f */
[----:B------:R-:W3:Y:S04]  /*1250*/  LDG.E R157, desc[UR6][R106.64] ;  /* 0x000000066a9d7981 */ /* 0x000ee8000c1e1900 */
[----:B------:R0:W5:Y:S04]  /*1260*/  @P0 LDG.E R158, desc[UR6][R124.64] ;  /* 0x000000067c9e0981 */ /* 0x000168000c1e1900 */
[----:B------:R-:W3:Y:S04]  /*1270*/  LDG.E.128 R100, desc[UR6][R100.64] ;  /* 0x0000000664647981 */ /* 0x000ee8000c1e1d00 */
[----:B------:R-:W3:Y:S01]  /*1280*/  LDG.E.128 R104, desc[UR6][R104.64] ;  /* 0x0000000668687981 */ /* 0x000ee2000c1e1d00 */
[----:B0-----:R-:W-:-:S03]  /*1290*/  @P1 LEA R124, P2, R126, R160, 0x4 ;  /* 0x000000a07e7c1211 */ /* 0x001fc600078420ff */
[----:B------:R-:W3:Y:S01]  /*12a0*/  LDG.E.128 R116, desc[UR6][R116.64] ;  /* 0x0000000674747981 */ /* 0x000ee2000c1e1d00 */
[-C--:B------:R-:W-:Y:S02]  /*12b0*/  @P1 LEA.HI.X R125, R126, R161.reuse, RZ, 0x4, P2 ;  /* 0x000000a17e7d1211 */ /* 0x080fe400010f24ff */
[CC--:B------:R-:W-:Y:S01]  /*12c0*/  @P1 LEA R128, P2, R129.reuse, R160.reuse, 0x4 ;  /* 0x000000a081801211 */ /* 0x0c0fe200078420ff */
[----:B------:R-:W3:Y:S03]  /*12d0*/  LDG.E.128 R120, desc[UR6][R120.64] ;  /* 0x0000000678787981 */ /* 0x000ee6000c1e1d00 */
[----:B------:R-:W-:Y:S01]  /*12e0*/  @P1 LEA.HI.X R129, R129, R161, RZ, 0x4, P2 ;  /* 0x000000a181811211 */ /* 0x000fe200010f24ff */
[----:B------:R-:W5:Y:S04]  /*12f0*/  @P1 LDG.E.128 R44, desc[UR6][R124.64] ;  /* 0x000000067c2c1981 */ /* 0x000f68000c1e1d00 */
[----:B------:R0:W5:Y:S02]  /*1300*/  @P1 LDG.E.128 R48, desc[UR6][R128.64] ;  /* 0x0000000680301981 */ /* 0x000164000c1e1d00 */
[----:B0-----:R-:W-:-:S04]  /*1310*/  @P1 LEA R128, P2, R131, R160, 0x4 ;  /* 0x000000a083801211 */ /* 0x001fc800078420ff */
[----:B------:R-:W-:Y:S01]  /*1320*/  @P1 LEA.HI.X R129, R131, R161, RZ, 0x4, P2 ;  /* 0x000000a183811211 */ /* 0x000fe200010f24ff */
[----:B------:R-:W-:-:S04]  /*1330*/  IMAD.WIDE.U32 R124, R204, 0x10, R170 ;  /* 0x00000010cc7c7825 */ /* 0x000fc800078e00aa */
[----:B------:R0:W5:Y:S04]  /*1340*/  @P1 LDG.E.128 R52, desc[UR6][R128.64] ;  /* 0x0000000680341981 */ /* 0x000168000c1e1d00 */
[----:B------:R-:W3:Y:S01]  /*1350*/  LDG.E.128 R124, desc[UR6][R124.64] ;  /* 0x000000067c7c7981 */ /* 0x000ee2000c1e1d00 */
[----:B0-----:R-:W-:Y:S01]  /*1360*/  IMAD.WIDE.U32 R128, R193, 0x10, R170 ;  /* 0x00000010c1807825 */ /* 0x001fe200078e00aa */
[----:B------:R-:W-:-:S04]  /*1370*/  @P1 LEA R170, P2, R130, R160, 0x4 ;  /* 0x000000a082aa1211 */ /* 0x000fc800078420ff */
[----:B------:R-:W-:Y:S02]  /*1380*/  @P1 LEA.HI.X R171, R130, R161, RZ, 0x4, P2 ;  /* 0x000000a182ab1211 */ /* 0x000fe400010f24ff */
[----:B------:R-:W3:Y:S04]  /*1390*/  LDG.E.128 R128, desc[UR6][R128.64] ;  /* 0x0000000680807981 */ /* 0x000ee8000c1e1d00 */
[----:B------:R0:W5:Y:S02]  /*13a0*/  @P1 LDG.E.128 R56, desc[UR6][R170.64] ;  /* 0x00000006aa381981 */ /* 0x000164000c1e1d00 */
[----:B0-----:R-:W-:-:S04]  /*13b0*/  @P1 LEA R170, P2, R205, R160, 0x4 ;  /* 0x000000a0cdaa1211 */ /* 0x001fc800078420ff */
[----:B------:R-:W-:-:S05]  /*13c0*/  @P1 LEA.HI.X R171, R205, R161, RZ, 0x4, P2 ;  /* 0x000000a1cdab1211 */ /* 0x000fca00010f24ff */
[----:B------:R0:W5:Y:S02]  /*13d0*/  @P1 LDG.E.128 R60, desc[UR6][R170.64] ;  /* 0x00000006aa3c1981 */ /* 0x000164000c1e1d00 */
[----:B0-----:R-:W-:-:S04]  /*13e0*/  @P1 LEA R170, P2, R204, R160, 0x4 ;  /* 0x000000a0ccaa1211 */ /* 0x001fc800078420ff */
[----:B------:R-:W-:-:S05]  /*13f0*/  @P1 LEA.HI.X R171, R204, R161, RZ, 0x4, P2 ;  /* 0x000000a1ccab1211 */ /* 0x000fca00010f24ff */
[----:B------:R0:W5:Y:S02]  /*1400*/  @P1 LDG.E.128 R64, desc[UR6][R170.64] ;  /* 0x00000006aa401981 */ /* 0x000164000c1e1d00 */
[----:B0-----:R-:W-:-:S04]  /*1410*/  @P1 LEA R170, P2, R193, R160, 0x4 ;  /* 0x000000a0c1aa1211 */ /* 0x001fc800078420ff */
[----:B------:R-:W-:Y:S02]  /*1420*/  @P1 LEA.HI.X R171, R193, R161, RZ, 0x4, P2 ;  /* 0x000000a1c1ab1211 */ /* 0x000fe400010f24ff */
[----:B------:R-:W-:-:S03]  /*1430*/  ISETP.NE.AND P2, PT, RZ, UR9, PT ;  /* 0x00000009ff007c0c */ /* 0x000fc6000bf45270 */
[----:B------:R0:W5:Y:S01]  /*1440*/  @P1 LDG.E.128 R68, desc[UR6][R170.64] ;  /* 0x00000006aa441981 */ /* 0x000162000c1e1d00 */
[----:B----4-:R-:W-:-:S05]  /*1450*/  FSEL R210, R192, RZ, !P2 ;  /* 0x000000ffc0d27208 */ /* 0x010fca0005000000 */
[C---:B------:R-:W-:Y:S02]  /*1460*/  FADD.FTZ R238, -R210.reuse, R94 ;  /* 0x0000005ed2ee7221 */ /* 0x040fe40000010100 */
[----:B------:R-:W4:Y:S01]  /*1470*/  LDL R94, [R1+0x20] ;  /* 0x00002000015e7983 */ /* 0x000f220000100800 */
[C---:B------:R-:W-:Y:S01]  /*1480*/  FADD.FTZ R193, -R210.reuse, R86 ;  /* 0x00000056d2c17221 */ /* 0x040fe20000010100 */
[C---:B------:R-:W-:Y:S02]  /*1490*/  FADD.FTZ R86, -R210.reuse, R92 ;  /* 0x0000005cd2567221 */ /* 0x040fe40000010100 */
[----:B------:R-:W4:Y:S01]  /*14a0*/  LDL R92, [R1+0x24] ;  /* 0x00002400015c7983 */ /* 0x000f220000100800 */
[C---:B------:R-:W-:Y:S01]  /*14b0*/  FADD.FTZ R192, -R210.reuse, R87 ;  /* 0x00000057d2c07221 */ /* 0x040fe20000010100 */
[C---:B------:R-:W-:Y:S02]  /*14c0*/  FADD.FTZ R87, -R210.reuse, R93 ;  /* 0x0000005dd2577221 */ /* 0x040fe40000010100 */
[----:B------:R-:W4:Y:S01]  /*14d0*/  LDL R93, [R1+0x28] ;  /* 0x00002800015d7983 */ /* 0x000f220000100800 */
[C---:B------:R-:W-:Y:S01]  /*14e0*/  FADD.FTZ R239, -R210.reuse, R85 ;  /* 0x00000055d2ef7221 */ /* 0x040fe20000010100 */
[----:B------:R-:W-:-:S02]  /*14f0*/  FADD.FTZ R237, -R210, R95 ;  /* 0x0000005fd2ed7221 */ /* 0x000fc40000010100 */
[----:B------:R-:W4:Y:S01]  /*1500*/  LDL R95, [R1+0x14] ;  /* 0x00001400015f7983 */ /* 0x000f220000100800 */
[C---:B------:R-:W-:Y:S01]  /*1510*/  FADD.FTZ R213, -R210.reuse, R77 ;  /* 0x0000004dd2d57221 */ /* 0x040fe20000010100 */
[C---:B------:R-:W-:Y:S01]  /*1520*/  FADD.FTZ R204, -R210.reuse, R81 ;  /* 0x00000051d2cc7221 */ /* 0x040fe20000010100 */
[C---:B------:R-:W-:Y:S01]  /*1530*/  FADD.FTZ R209, -R210.reuse, R78 ;  /* 0x0000004ed2d17221 */ /* 0x040fe20000010100 */
[C---:B------:R-:W-:Y:S01]  /*1540*/  FADD.FTZ R211, -R210.reuse, R79 ;  /* 0x0000004fd2d37221 */ /* 0x040fe20000010100 */
[C---:B--2---:R-:W-:Y:S02]  /*1550*/  FADD.FTZ R81, -R210.reuse, R98 ;  /* 0x00000062d2517221 */ /* 0x044fe40000010100 */
[----:B------:R-:W2:Y:S01]  /*1560*/  LDL R98, [R1+0x18] ;  /* 0x0000180001627983 */ /* 0x000ea20000100800 */
[----:B---3--:R-:W-:Y:S01]  /*1570*/  FMUL.FTZ R85, R157, R213 ;  /* 0x000000d59d557220 */ /* 0x008fe20000410000 */
[C---:B------:R-:W-:Y:S01]  /*1580*/  FADD.FTZ R78, -R210.reuse, R101 ;  /* 0x00000065d24e7221 */ /* 0x040fe20000010100 */
[C---:B------:R-:W-:Y:S01]  /*1590*/  FADD.FTZ R79, -R210.reuse, R100 ;  /* 0x00000064d24f7221 */ /* 0x040fe20000010100 */
[----:B------:R-:W3:Y:S04]  /*15a0*/  LDL R101, [R1+0x4] ;  /* 0x0000040001657983 */ /* 0x000ee80000100800 */
[----:B------:R-:W3:Y:S01]  /*15b0*/  LDL R100, [R1] ;  /* 0x0000000001647983 */ /* 0x000ee20000100800 */
[C---:B0-----:R-:W-:Y:S01]  /*15c0*/  FADD.FTZ R171, -R210.reuse, R82 ;  /* 0x00000052d2ab7221 */ /* 0x041fe20000010100 */
[----:B------:R-:W-:-:S02]  /*15d0*/  FADD.FTZ R82, -R210, R97 ;  /* 0x00000061d2527221 */ /* 0x000fc40000010100 */
[----:B------:R-:W3:Y:S01]  /*15e0*/  LDL R97, [R1+0x1c] ;  /* 0x00001c0001617983 */ /* 0x000ee20000100800 */
[C---:B------:R-:W-:Y:S01]  /*15f0*/  FADD.FTZ R212, -R210.reuse, R76 ;  /* 0x0000004cd2d47221 */ /* 0x040fe20000010100 */
[----:B------:R-:W-:-:S03]  /*1600*/  FADD.FTZ R205, -R210, R84 ;  /* 0x00000054d2cd7221 */ /* 0x000fc60000010100 */
        /* <DEDUP_REMOVED lines=11> */
[----:B----4-:R-:W-:-:S02]  /*16c0*/  FMUL.FTZ R213, R94, R106 ;  /* 0x0000006a5ed57220 */ /* 0x010fc40000410000 */
[----:B------:R-:W4:Y:S01]  /*16d0*/  LDL R94, [R1+0x8] ;  /* 0x00000800015e7983 */ /* 0x000f220000100800 */
[----:B------:R-:W-:-:S03]  /*16e0*/  FMUL.FTZ R212, R92, R105 ;  /* 0x000000695cd47220 */ /* 0x000fc60000410000 */
[----:B------:R-:W4:Y:S01]  /*16f0*/  LDL R92, [R1+0x10] ;  /* 0x00001000015c7983 */ /* 0x000f220000100800 */
[----:B------:R-:W-:-:S03]  /*1700*/  FMUL.FTZ R210, R93, R104 ;  /* 0x000000685dd27220 */ /* 0x000fc60000410000 */
[----:B------:R-:W4:Y:S01]  /*1710*/  LDL R93, [R1+0xc] ;  /* 0x00000c00015d7983 */ /* 0x000f220000100800 */
[----:B------:R-:W-:Y:S01]  /*1720*/  FADD.FTZ R40, R114, R40 ;  /* 0x0000002872287221 */ /* 0x000fe20000010000 */
[C---:B------:R-:W-:Y:S01]  /*1730*/  FMUL.FTZ R209, R157.reuse, R209 ;  /* 0x000000d19dd17220 */ /* 0x040fe20000410000 */
[C---:B------:R-:W-:Y:S01]  /*1740*/  FMUL.FTZ R96, R157.reuse, R214 ;  /* 0x000000d69d607220 */ /* 0x040fe20000410000 */
[C---:B------:R-:W-:Y:S01]  /*1750*/  FMUL.FTZ R211, R157.reuse, R211 ;  /* 0x000000d39dd37220 */ /* 0x040fe20000410000 */
[C---:B------:R-:W-:Y:S01]  /*1760*/  FMUL.FTZ R170, R157.reuse, R170 ;  /* 0x000000aa9daa7220 */ /* 0x040fe20000410000 */
[----:B--2---:R-:W-:Y:S01]  /*1770*/  FMUL.FTZ R99, R98, R108 ;  /* 0x0000006c62637220 */ /* 0x004fe20000410000 */
[----:B------:R-:W-:Y:S01]  /*1780*/  FMUL.FTZ R98, R157, R171 ;  /* 0x000000ab9d627220 */ /* 0x000fe20000410000 */
[----:B------:R-:W-:Y:S01]  /*1790*/  FMUL.FTZ R171, R95, R109 ;  /* 0x0000006d5fab7220 */ /* 0x000fe20000410000 */
[----:B---3--:R-:W-:Y:S01]  /*17a0*/  FMUL.FTZ R214, R97, R107 ;  /* 0x0000006b61d67220 */ /* 0x008fe20000410000 */
[C---:B------:R-:W-:Y:S01]  /*17b0*/  FMUL.FTZ R97, R157.reuse, R204 ;  /* 0x000000cc9d617220 */ /* 0x040fe20000410000 */
[C---:B------:R-:W-:Y:S01]  /*17c0*/  FADD.FTZ R30, R104.reuse, R30 ;  /* 0x0000001e681e7221 */ /* 0x040fe20000010000 */
[----:B------:R-:W-:Y:S01]  /*17d0*/  FFMA.FTZ R2, R104, R84, R2 ;  /* 0x0000005468027223 */ /* 0x000fe20000010002 */
[----:B------:R-:W-:Y:S01]  /*17e0*/  FMUL.FTZ R192, R157, R192 ;  /* 0x000000c09dc07220 */ /* 0x000fe20000410000 */
[C---:B------:R-:W-:Y:S01]  /*17f0*/  FADD.FTZ R32, R106.reuse, R32 ;  /* 0x000000206a207221 */ /* 0x040fe20000010000 */
[----:B------:R-:W-:Y:S01]  /*1800*/  FFMA.FTZ R4, R106, R209, R4 ;  /* 0x000000d16a047223 */ /* 0x000fe20000010004 */
[----:B------:R-:W-:Y:S01]  /*1810*/  FADD.FTZ R39, R115, R39 ;  /* 0x0000002773277221 */ /* 0x000fe20000010000 */
[----:B------:R-:W-:Y:S01]  /*1820*/  FMUL.FTZ R88, R157, R88 ;  /* 0x000000589d587220 */ /* 0x000fe20000410000 */
[----:B------:R-:W-:Y:S01]  /*1830*/  FFMA.FTZ R11, R115, R192, R11 ;  /* 0x000000c0730b7223 */ /* 0x000fe2000001000b */
[----:B------:R-:W-:Y:S01]  /*1840*/  FMUL.FTZ R115, R252, R115 ;  /* 0x00000073fc737220 */ /* 0x000fe20000410000 */
[C---:B------:R-:W-:Y:S01]  /*1850*/  FADD.FTZ R42, R116.reuse, R42 ;  /* 0x0000002a742a7221 */ /* 0x040fe20000010000 */
[----:B------:R-:W-:Y:S01]  /*1860*/  FMUL.FTZ R89, R157, R89 ;  /* 0x000000599d597220 */ /* 0x000fe20000410000 */
[----:B------:R-:W-:Y:S01]  /*1870*/  FFMA.FTZ R14, R116, R88, R14 ;  /* 0x00000058740e7223 */ /* 0x000fe2000001000e */
[----:B------:R-:W-:Y:S01]  /*1880*/  FMUL.FTZ R116, R251, R116 ;  /* 0x00000074fb747220 */ /* 0x000fe20000410000 */
[----:B------:R-:W-:Y:S01]  /*1890*/  FADD.FTZ R41, R117, R41 ;  /* 0x0000002975297221 */ /* 0x000fe20000010000 */
[----:B------:R-:W-:Y:S01]  /*18a0*/  FMUL.FTZ R90, R157, R90 ;  /* 0x0000005a9d5a7220 */ /* 0x000fe20000410000 */
[----:B------:R-:W-:Y:S01]  /*18b0*/  FFMA.FTZ R13, R117, R89, R13 ;  /* 0x00000059750d7223 */ /* 0x000fe2000001000d */
[----:B------:R-:W-:Y:S01]  /*18c0*/  FMUL.FTZ R117, R250, R117 ;  /* 0x00000075fa757220 */ /* 0x000fe20000410000 */
[C---:B------:R-:W-:Y:S01]  /*18d0*/  FADD.FTZ R132, R118.reuse, R132 ;  /* 0x0000008476847221 */ /* 0x040fe20000010000 */
[----:B------:R-:W-:Y:S01]  /*18e0*/  FFMA.FTZ R16, R118, R90, R16 ;  /* 0x0000005a76107223 */ /* 0x000fe20000010010 */
[----:B------:R-:W-:Y:S01]  /*18f0*/  FMUL.FTZ R91, R157, R91 ;  /* 0x0000005b9d5b7220 */ /* 0x000fe20000410000 */
[----:B------:R-:W-:Y:S01]  /*1900*/  FMUL.FTZ R118, R249, R118 ;  /* 0x00000076f9767220 */ /* 0x000fe20000410000 */
[----:B------:R-:W-:Y:S01]  /*1910*/  FADD.FTZ R43, R119, R43 ;  /* 0x0000002b772b7221 */ /* 0x000fe20000010000 */
[----:B------:R-:W-:Y:S01]  /*1920*/  FMUL.FTZ R86, R157, R86 ;  /* 0x000000569d567220 */ /* 0x000fe20000410000 */
[----:B------:R-:W-:Y:S01]  /*1930*/  FFMA.FTZ R15, R119, R91, R15 ;  /* 0x0000005b770f7223 */ /* 0x000fe2000001000f */
[----:B------:R-:W-:Y:S01]  /*1940*/  FMUL.FTZ R119, R248, R119 ;  /* 0x00000077f8777220 */ /* 0x000fe20000410000 */
[C---:B------:R-:W-:Y:S01]  /*1950*/  FADD.FTZ R34, R108.reuse, R34 ;  /* 0x000000226c227221 */ /* 0x040fe20000010000 */
[----:B------:R-:W-:Y:S01]  /*1960*/  FFMA.FTZ R6, R108, R96, R6 ;  /* 0x000000606c067223 */ /* 0x000fe20000010006 */
[C---:B------:R-:W-:Y:S01]  /*1970*/  FADD.FTZ R134, R120.reuse, R134 ;  /* 0x0000008678867221 */ /* 0x040fe20000010000 */
[----:B------:R-:W-:Y:S01]  /*1980*/  FFMA.FTZ R18, R120, R86, R18 ;  /* 0x0000005678127223 */ /* 0x000fe20000010012 */
[C---:B------:R-:W-:Y:S01]  /*1990*/  FMUL.FTZ R87, R157.reuse, R87 ;  /* 0x000000579d577220 */ /* 0x040fe20000410000 */
[----:B------:R-:W-:Y:S01]  /*19a0*/  FMUL.FTZ R108, R157, R81 ;  /* 0x000000519d6c7220 */ /* 0x000fe20000410000 */
[----:B------:R-:W-:Y:S01]  /*19b0*/  FMUL.FTZ R120, R247, R120 ;  /* 0x00000078f7787220 */ /* 0x000fe20000410000 */
[C---:B------:R-:W-:Y:S01]  /*19c0*/  FADD.FTZ R33, R109.reuse, R33 ;  /* 0x000000216d217221 */ /* 0x040fe20000010000 */
[----:B------:R-:W-:Y:S01]  /*19d0*/  FFMA.FTZ R5, R109, R97, R5 ;  /* 0x000000616d057223 */ /* 0x000fe20000010005 */
[C---:B------:R-:W-:Y:S01]  /*19e0*/  FADD.FTZ R133, R121.reuse, R133 ;  /* 0x0000008579857221 */ /* 0x040fe20000010000 */
[----:B------:R-:W-:Y:S01]  /*19f0*/  FFMA.FTZ R17, R121, R87, R17 ;  /* 0x0000005779117223 */ /* 0x000fe20000010011 */
[C---:B------:R-:W-:Y:S01]  /*1a00*/  FMUL.FTZ R109, R157.reuse, R80 ;  /* 0x000000509d6d7220 */ /* 0x040fe20000410000 */
[----:B------:R-:W-:Y:S01]  /*1a10*/  FMUL.FTZ R121, R246, R121 ;  /* 0x00000079f6797220 */ /* 0x000fe20000410000 */
[----:B------:R-:W-:Y:S01]  /*1a20*/  FADD.FTZ R136, R122, R136 ;  /* 0x000000887a887221 */ /* 0x000fe20000010000 */
[----:B------:R-:W-:Y:S01]  /*1a30*/  FMUL.FTZ R103, R157, R237 ;  /* 0x000000ed9d677220 */ /* 0x000fe20000410000 */
[----:B------:R-:W-:-:S03]  /*1a40*/  FADD.FTZ R135, R123, R135 ;  /* 0x000000877b877221 */ /* 0x000fc60000010000 */
[----:B------:R-:W-:Y:S01]  /*1a50*/  FFMA.FTZ R19, R123, R103, R19 ;  /* 0x000000677b137223 */ /* 0x000fe20000010013 */
[----:B------:R-:W-:Y:S01]  /*1a60*/  FMUL.FTZ R123, R244, R123 ;  /* 0x0000007bf47b7220 */ /* 0x000fe20000410000 */
[C---:B------:R-:W-:Y:S01]  /*1a70*/  FADD.FTZ R36, R110.reuse, R36 ;  /* 0x000000246e247221 */ /* 0x040fe20000010000 */
[----:B------:R-:W-:Y:S01]  /*1a80*/  FFMA.FTZ R8, R110, R98, R8 ;  /* 0x000000626e087223 */ /* 0x000fe20000010008 */
[----:B------:R-:W-:Y:S01]  /*1a90*/  FADD.FTZ R138, R124, R138 ;  /* 0x0000008a7c8a7221 */ /* 0x000fe20000010000 */
[C---:B------:R-:W-:Y:S01]  /*1aa0*/  FADD.FTZ R29, R105.reuse, R29 ;  /* 0x0000001d691d7221 */ /* 0x040fe20000010000 */
[----:B------:R-:W-:Y:S01]  /*1ab0*/  FFMA.FTZ R0, R105, R85, R0 ;  /* 0x0000005569007223 */ /* 0x000fe20000010000 */
[----:B------:R-:W-:Y:S01]  /*1ac0*/  FADD.FTZ R137, R125, R137 ;  /* 0x000000897d897221 */ /* 0x000fe20000010000 */
[----:B------:R-:W-:Y:S01]  /*1ad0*/  FMUL.FTZ R105, R157, R78 ;  /* 0x0000004e9d697220 */ /* 0x000fe20000410000 */
[C---:B------:R-:W-:Y:S01]  /*1ae0*/  FADD.FTZ R140, R126.reuse, R140 ;  /* 0x0000008c7e8c7221 */ /* 0x040fe20000010000 */
[----:B------:R-:W-:Y:S01]  /*1af0*/  FFMA.FTZ R24, R126, R108, R24 ;  /* 0x0000006c7e187223 */ /* 0x000fe20000010018 */
[----:B------:R-:W-:Y:S01]  /*1b00*/  FMUL.FTZ R126, R241, R126 ;  /* 0x0000007ef17e7220 */ /* 0x000fe20000410000 */
[C---:B------:R-:W-:Y:S01]  /*1b10*/  FADD.FTZ R139, R127.reuse, R139 ;  /* 0x0000008b7f8b7221 */ /* 0x040fe20000010000 */
[----:B------:R-:W-:Y:S01]  /*1b20*/  FFMA.FTZ R23, R127, R109, R23 ;  /* 0x0000006d7f177223 */ /* 0x000fe20000010017 */
[----:B------:R-:W-:Y:S01]  /*1b30*/  FMUL.FTZ R127, R240, R127 ;  /* 0x0000007ff07f7220 */ /* 0x000fe20000410000 */
[----:B------:R-:W-:Y:S01]  /*1b40*/  FADD.FTZ R142, R128, R142 ;  /* 0x0000008e808e7221 */ /* 0x000fe20000010000 */
[C---:B------:R-:W-:Y:S01]  /*1b50*/  FADD.FTZ R141, R129.reuse, R141 ;  /* 0x0000008d818d7221 */ /* 0x040fe20000010000 */
[----:B------:R-:W-:Y:S01]  /*1b60*/  FFMA.FTZ R25, R129, R105, R25 ;  /* 0x0000006981197223 */ /* 0x000fe20000010019 */
[----:B------:R-:W-:Y:S01]  /*1b70*/  FMUL.FTZ R129, R235, R129 ;  /* 0x00000081eb817220 */ /* 0x000fe20000410000 */
[C---:B------:R-:W-:Y:S01]  /*1b80*/  FADD.FTZ R31, R107.reuse, R31 ;  /* 0x0000001f6b1f7221 */ /* 0x040fe20000010000 */
[----:B------:R-:W-:Y:S01]  /*1b90*/  FFMA.FTZ R3, R107, R211, R3 ;  /* 0x000000d36b037223 */ /* 0x000fe20000010003 */
[----:B------:R-:W-:Y:S01]  /*1ba0*/  FADD.FTZ R144, R130, R144 ;  /* 0x0000009082907221 */ /* 0x000fe20000010000 */
[----:B------:R-:W-:Y:S01]  /*1bb0*/  FMUL.FTZ R107, R157, R76 ;  /* 0x0000004c9d6b7220 */ /* 0x000fe20000410000 */
[----:B------:R-:W-:Y:S01]  /*1bc0*/  FADD.FTZ R143, R131, R143 ;  /* 0x0000008f838f7221 */ /* 0x000fe20000010000 */
[----:B------:R-:W-:-:S02]  /*1bd0*/  UMOV UR4, 0xffffffff ;  /* 0xffffffff00047882 */ /* 0x000fc40000000000 */
[----:B------:R-:W-:Y:S01]  /*1be0*/  FFMA.FTZ R27, R131, R107, R27 ;  /* 0x0000006b831b7223 */ /* 0x000fe2000001001b */
[----:B------:R-:W-:Y:S01]  /*1bf0*/  FMUL.FTZ R131, R233, R131 ;  /* 0x00000083e9837220 */ /* 0x000fe20000410000 */
[C---:B------:R-:W-:Y:S01]  /*1c00*/  FADD.FTZ R35, R111.reuse, R35 ;  /* 0x000000236f237221 */ /* 0x040fe20000010000 */
[----:B------:R-:W-:Y:S01]  /*1c10*/  FFMA.FTZ R7, R111, R170, R7 ;  /* 0x000000aa6f077223 */ /* 0x000fe20000010007 */
[----:B------:R-:W-:Y:S01]  /*1c20*/  FADD.FTZ R38, R112, R38 ;  /* 0x0000002670267221 */ /* 0x000fe20000010000 */
[----:B------:R-:W-:Y:S01]  /*1c30*/  FADD.FTZ R37, R113, R37 ;  /* 0x0000002571257221 */ /* 0x000fe20000010000 */
[----:B----4-:R-:W-:Y:S01]  /*1c40*/  FMUL.FTZ R95, R94, R112 ;  /* 0x000000705e5f7220 */ /* 0x010fe20000410000 */
[----:B------:R-:W-:Y:S01]  /*1c50*/  FMUL.FTZ R94, R157, R193 ;  /* 0x000000c19d5e7220 */ /* 0x000fe20000410000 */
[----:B------:R-:W-:Y:S01]  /*1c60*/  FMUL.FTZ R193, R101, R113 ;  /* 0x0000007165c17220 */ /* 0x000fe20000410000 */
[----:B------:R-:W-:Y:S02]  /*1c70*/  FADD.FTZ R101, RZ, R210 ;  /* 0x000000d2ff657221 */ /* 0x000fe40000010000 */
[----:B------:R-:W-:Y:S01]  /*1c80*/  FFMA.FTZ R12, R114, R94, R12 ;  /* 0x0000005e720c7223 */ /* 0x000fe2000001000c */
[----:B------:R-:W-:Y:S01]  /*1c90*/  FMUL.FTZ R114, R100, R114 ;  /* 0x0000007264727220 */ /* 0x000fe20000410000 */
[----:B------:R-:W-:Y:S01]  /*1ca0*/  FFMA.FTZ R100, R84, R210, RZ ;  /* 0x000000d254647223 */ /* 0x000fe200000100ff */
[----:B------:R-:W-:-:S03]  /*1cb0*/  FADD.FTZ R102, R101, R212 ;  /* 0x000000d465667221 */ /* 0x000fc60000010000 */
[----:B------:R-:W-:Y:S01]  /*1cc0*/  FFMA.FTZ R100, R85, R212, R100 ;  /* 0x000000d455647223 */ /* 0x000fe20000010064 */
[----:B------:R-:W-:-:S03]  /*1cd0*/  FADD.FTZ R101, R102, R213 ;  /* 0x000000d566657221 */ /* 0x000fc60000010000 */
[----:B------:R-:W-:Y:S01]  /*1ce0*/  FFMA.FTZ R102, R209, R213, R100 ;  /* 0x000000d5d1667223 */ /* 0x000fe20000010064 */
[----:B------:R-:W-:-:S03]  /*1cf0*/  FADD.FTZ R100, R101, R214 ;  /* 0x000000d665647221 */ /* 0x000fc60000010000 */
[----:B------:R-:W-:Y:S01]  /*1d00*/  FFMA.FTZ R101, R211, R214, R102 ;  /* 0x000000d6d3657223 */ /* 0x000fe20000010066 */
[----:B------:R-:W-:-:S03]  /*1d10*/  FADD.FTZ R100, R100, R99 ;  /* 0x0000006364647221 */ /* 0x000fc60000010000 */
[----:B------:R-:W-:Y:S01]  /*1d20*/  FFMA.FTZ R102, R96, R99, R101 ;  /* 0x0000006360667223 */ /* 0x000fe20000010065 */
[----:B------:R-:W-:Y:S01]  /*1d30*/  FMUL.FTZ R204, R92, R110 ;  /* 0x0000006e5ccc7220 */ /* 0x000fe20000410000 */
[----:B------:R-:W-:Y:S02]  /*1d40*/  FADD.FTZ R100, R100, R171 ;  /* 0x000000ab64647221 */ /* 0x000fe40000010000 */
[----:B------:R-:W-:Y:S01]  /*1d50*/  FFMA.FTZ R101, R97, R171, R102 ;  /* 0x000000ab61657223 */ /* 0x000fe20000010066 */
        /* <DEDUP_REMOVED lines=28> */
[----:B------:R-:W-:Y:S01]  /*1f20*/  FFMA.FTZ R20, R122, R102, R20 ;  /* 0x000000667a147223 */ /* 0x000fe20000010014 */
[----:B------:R-:W-:Y:S01]  /*1f30*/  FMUL.FTZ R122, R245, R122 ;  /* 0x0000007af57a7220 */ /* 0x000fe20000410000 */
[----:B------:R-:W-:Y:S01]  /*1f40*/  FADD.FTZ R81, R80, R121 ;  /* 0x0000007950517221 */ /* 0x000fe20000010000 */
[----:B------:R-:W-:Y:S01]  /*1f50*/  FFMA.FTZ R80, R87, R121, R82 ;  /* 0x0000007957507223 */ /* 0x000fe20000010052 */
[----:B------:R-:W-:-:S02]  /*1f60*/  FMUL.FTZ R104, R157, R79 ;  /* 0x0000004f9d687220 */ /* 0x000fc40000410000 */
[----:B------:R-:W-:Y:S01]  /*1f70*/  FADD.FTZ R79, R81, R122 ;  /* 0x0000007a514f7221 */ /* 0x000fe20000010000 */
[----:B------:R-:W-:Y:S01]  /*1f80*/  FFMA.FTZ R80, R102, R122, R80 ;  /* 0x0000007a66507223 */ /* 0x000fe20000010050 */
[----:B------:R-:W-:Y:S01]  /*1f90*/  FFMA.FTZ R22, R124, R100, R22 ;  /* 0x000000647c167223 */ /* 0x000fe20000010016 */
[----:B------:R-:W-:Y:S01]  /*1fa0*/  FMUL.FTZ R124, R243, R124 ;  /* 0x0000007cf37c7220 */ /* 0x000fe20000410000 */
[----:B------:R-:W-:Y:S01]  /*1fb0*/  FADD.FTZ R79, R79, R123 ;  /* 0x0000007b4f4f7221 */ /* 0x000fe20000010000 */
[----:B------:R-:W-:Y:S01]  /*1fc0*/  FFMA.FTZ R80, R103, R123, R80 ;  /* 0x0000007b67507223 */ /* 0x000fe20000010050 */
[----:B------:R-:W0:Y:S01]  /*1fd0*/  S2R R110, SR_TID.X ;  /* 0x00000000006e7919 */ /* 0x000e220000002100 */
[----:B------:R-:W-:Y:S01]  /*1fe0*/  FFMA.FTZ R21, R125, R101, R21 ;  /* 0x000000657d157223 */ /* 0x000fe20000010015 */
[----:B------:R-:W-:Y:S01]  /*1ff0*/  FMUL.FTZ R125, R242, R125 ;  /* 0x0000007df27d7220 */ /* 0x000fe20000410000 */
[----:B------:R-:W-:Y:S01]  /*2000*/  FADD.FTZ R79, R79, R124 ;  /* 0x0000007c4f4f7221 */ /* 0x000fe20000010000 */
[----:B------:R-:W-:-:S03]  /*2010*/  FFMA.FTZ R78, R100, R124, R80 ;  /* 0x0000007c644e7223 */ /* 0x000fc60000010050 */
[----:B------:R-:W-:Y:S01]  /*2020*/  FADD.FTZ R79, R79, R125 ;  /* 0x0000007d4f4f7221 */ /* 0x000fe20000010000 */
[----:B------:R-:W-:-:S03]  /*2030*/  FFMA.FTZ R78, R101, R125, R78 ;  /* 0x0000007d654e7223 */ /* 0x000fc6000001004e */
[----:B------:R-:W-:Y:S01]  /*2040*/  FADD.FTZ R79, R79, R126 ;  /* 0x0000007e4f4f7221 */ /* 0x000fe20000010000 */
[----:B------:R-:W-:Y:S01]  /*2050*/  FFMA.FTZ R78, R108, R126, R78 ;  /* 0x0000007e6c4e7223 */ /* 0x000fe2000001004e */
[----:B------:R-:W-:Y:S01]  /*2060*/  FFMA.FTZ R26, R128, R104, R26 ;  /* 0x00000068801a7223 */ /* 0x000fe2000001001a */
[----:B------:R-:W-:Y:S01]  /*2070*/  FMUL.FTZ R128, R236, R128 ;  /* 0x00000080ec807220 */ /* 0x000fe20000410000 */
        /* <DEDUP_REMOVED lines=8> */
[----:B------:R-:W-:-:S03]  /*2100*/  FFMA.FTZ R77, R105, R129, R78 ;  /* 0x00000081694d7223 */ /* 0x000fc6000001004e */
[----:B------:R-:W-:Y:S01]  /*2110*/  FADD.FTZ R76, R79, R130 ;  /* 0x000000824f4c7221 */ /* 0x000fe20000010000 */
[----:B------:R-:W-:Y:S01]  /*2120*/  FFMA.FTZ R78, R106, R130, R77 ;  /* 0x000000826a4e7223 */ /* 0x000fe2000001004d */
[----:B------:R-:W-:Y:S01]  /*2130*/  FFMA.FTZ R10, R112, R92, R10 ;  /* 0x0000005c700a7223 */ /* 0x000fe2000001000a */
[----:B------:R-:W-:Y:S01]  /*2140*/  FFMA.FTZ R9, R113, R93, R9 ;  /* 0x0000005d71097223 */ /* 0x000fe20000010009 */
[----:B------:R-:W-:Y:S01]  /*2150*/  FADD.FTZ R76, R76, R131 ;  /* 0x000000834c4c7221 */ /* 0x000fe20000010000 */
[----:B0-----:R-:W-:Y:S01]  /*2160*/  LOP3.LUT P1, RZ, R110, 0x1f, RZ, 0xc0, !PT ;  /* 0x0000001f6eff7812 */ /* 0x001fe2000782c0ff */
[----:B------:R-:W-:Y:S01]  /*2170*/  FFMA.FTZ R77, R107, R131, R78 ;  /* 0x000000836b4d7223 */ /* 0x000fe2000001004e */
[----:B------:R-:W-:Y:S11]  /*2180*/  BRA.DIV UR4, `(.L_x_12879) ;  /* 0x0000001e04007947 */ /* 0x000ff6000b800000 */
        /* <DEDUP_REMOVED lines=18> */
.L_x_12892:
[----:B-1----:R-:W-:Y:S01]  /*22b0*/  FADD.FTZ R76, R76, R79 ;  /* 0x0000004f4c4c7221 */ /* 0x002fe20000010000 */
[----:B0-----:R-:W-:Y:S01]  /*22c0*/  FADD.FTZ R77, R77, R78 ;  /* 0x0000004e4d4d7221 */ /* 0x001fe20000010000 */
[----:B------:R-:W-:Y:S01]  /*22d0*/  LOP3.LUT P4, RZ, R187, 0xff, RZ, 0xc0, !PT ;  /* 0x000000ffbbff7812 */ /* 0x000fe2000788c0ff */
[----:B------:R-:W-:-:S12]  /*22e0*/  @P1 BRA `(.L_x_12880) ;  /* 0x0000000000241947 */ /* 0x000fd80003800000 */
        /* <DEDUP_REMOVED lines=9> */
.L_x_12880:
[----:B------:R-:W-:Y:S05]  /*2380*/  WARPSYNC.ALL ;  /* 0x0000000000007948 */ /* 0x000fea0003800000 */
[----:B------:R-:W-:Y:S01]  /*2390*/  BAR.SYNC.DEFER_BLOCKING 0x0 ;  /* 0x0000000000007b1d */ /* 0x000fe20000010000 */
[----:B0-----:R-:W-:-:S04]  /*23a0*/  IADD3 R76, P1, R183, UR14, RZ ;  /* 0x0000000eb74c7c10 */ /* 0x001fc8000ff3e0ff */
[----:B------:R-:W-:-:S06]  /*23b0*/  IADD3.X R77, R182, UR15, RZ, P1, !PT ;  /* 0x0000000fb64d7c10 */ /* 0x000fcc0008ffe4ff */
[----:B------:R-:W2:Y:S01]  /*23c0*/  LDG.E.128 R76, desc[UR6][R76.64] ;  /* 0x000000064c4c7981 */ /* 0x000ea2000c1e1d00 */
[----:B------:R-:W0:Y:S01]  /*23d0*/  S2UR UR5, SR_CgaCtaId ;  /* 0x00000000000579c3 */ /* 0x000e220000008800 */
[----:B------:R-:W-:Y:S01]  /*23e0*/  SHF.R.U32.HI R80, RZ, 0x5, R110 ;  /* 0x00000005ff507819 */ /* 0x000fe2000001166e */
[----:B------:R-:W-:Y:S01]  /*23f0*/  UMOV UR4, 0x400 ;  /* 0x0000040000047882 */ /* 0x000fe20000000000 */
[----:B------:R-:W-:Y:S02]  /*2400*/  ISETP.NE.U32.AND P1, PT, R160, RZ, PT ;  /* 0x000000ffa000720c */ /* 0x000fe40003f25070 */
[----:B------:R-:W-:Y:S02]  /*2410*/  LOP3.LUT R80, R80, 0x7fffff8, RZ, 0xc0, !PT ;  /* 0x07fffff850507812 */ /* 0x000fe400078ec0ff */
[----:B------:R-:W-:Y:S02]  /*2420*/  ISETP.NE.AND.EX P1, PT, R161, RZ, PT, P1 ;  /* 0x000000ffa100720c */ /* 0x000fe40003f25310 */
[----:B------:R-:W-:-:S02]  /*2430*/  @!P4 IADD3 R80, R80, 0x8, RZ ;  /* 0x000000085050c810 */ /* 0x000fc40007ffe0ff */
[----:B------:R-:W-:-:S04]  /*2440*/  ISETP.NE.U32.AND P3, PT, RZ, UR16, PT ;  /* 0x00000010ff007c0c */ /* 0x000fc8000bf65070 */
[----:B------:R-:W-:Y:S01]  /*2450*/  ISETP.NE.AND.EX P3, PT, RZ, UR17, PT, P3 ;  /* 0x00000011ff007c0c */ /* 0x000fe2000bf65330 */
[----:B0-----:R-:W-:-:S06]  /*2460*/  ULEA UR4, UR5, UR4, 0x18 ;  /* 0x0000000405047291 */ /* 0x001fcc000f8ec03f */
[----:B------:R-:W-:-:S05]  /*2470*/  LEA R110, R80, UR4, 0x3 ;  /* 0x00000004506e7c11 */ /* 0x000fca000f8e18ff */
        /* <DEDUP_REMOVED lines=41> */
[----:B------:R-:W-:Y:S01]  /*2710*/  @P2 IADD3 R84, P5, R183, UR16, RZ ;  /* 0x00000010b7542c10 */ /* 0x000fe2000ffbe0ff */
[----:B------:R-:W-:Y:S01]  /*2720*/  FFMA.FTZ R96, R96, R111, R110 ;  /* 0x0000006f60607223 */ /* 0x000fe2000001006e */
[----:B------:R-:W-:-:S02]  /*2730*/  SEL R80, R161, R72, P3 ;  /* 0x00000048a1507207 */ /* 0x000fc40001800000 */
[----:B------:R-:W-:Y:S01]  /*2740*/  @P2 IADD3.X R85, R182, UR17, RZ, P5, !PT ;  /* 0x00000011b6552c10 */ /* 0x000fe2000affe4ff */
[----:B------:R-:W-:Y:S01]  /*2750*/  FADD.FTZ R96, R99, -R96 ;  /* 0x8000006063607221 */ /* 0x000fe20000010000 */
[C---:B------:R-:W-:Y:S01]  /*2760*/  SEL R81, R113.reuse, R73, P3 ;  /* 0x0000004971517207 */ /* 0x040fe20001800000 */
[----:B------:R-:W-:Y:S01]  /*2770*/  FMUL.FTZ R113, R113, R158 ;  /* 0x0000009e71717220 */ /* 0x000fe20000410000 */
[C---:B------:R-:W-:Y:S01]  /*2780*/  SEL R82, R112.reuse, R74, P3 ;  /* 0x0000004a70527207 */ /* 0x040fe20001800000 */
[----:B------:R-:W-:Y:S01]  /*2790*/  FMUL.FTZ R112, R112, R158 ;  /* 0x0000009e70707220 */ /* 0x000fe20000410000 */
[----:B------:R-:W-:-:S05]  /*27a0*/  SEL R83, R160, R75, P3 ;  /* 0x0000004ba0537207 */ /* 0x000fca0001800000 */
[----:B------:R0:W-:Y:S02]  /*27b0*/  @P2 STG.E.128 desc[UR6][R84.64], R80 ;  /* 0x0000005054002986 */ /* 0x0001e4000c101d06 */
[----:B0-----:R-:W-:Y:S01]  /*27c0*/  FMUL.FTZ R80, R161, R158 ;  /* 0x0000009ea1507220 */ /* 0x001fe20000410000 */
[----:B------:R-:W-:Y:S01]  /*27d0*/  IADD3 R84, P5, R183, UR18, RZ ;  /* 0x00000012b7547c10 */ /* 0x000fe2000ffbe0ff */
[----:B------:R-:W-:Y:S01]  /*27e0*/  FMUL.FTZ R81, R231, R113 ;  /* 0x00000071e7517220 */ /* 0x000fe20000410000 */
[----:B------:R-:W-:Y:S02]  /*27f0*/  FMUL.FTZ R82, R230, R112 ;  /* 0x00000070e6527220 */ /* 0x000fe40000410000 */
[----:B------:R-:W-:Y:S01]  /*2800*/  IADD3.X R85, R182, UR19, RZ, P5, !PT ;  /* 0x00000013b6557c10 */ /* 0x000fe2000affe4ff */
[----:B--2---:R-:W-:Y:S01]  /*2810*/  FFMA.FTZ R146, R80, R76, R146 ;  /* 0x0000004c50927223 */ /* 0x004fe20000010092 */
[----:B------:R-:W-:Y:S01]  /*2820*/  FMUL.FTZ R76, R160, R158 ;  /* 0x0000009ea04c7220 */ /* 0x000fe20000410000 */
[-CC-:B------:R-:W-:Y:S01]  /*2830*/  FFMA.FTZ R160, R97, R111.reuse, R110.reuse ;  /* 0x0000006f61a07223 */ /* 0x180fe2000001006e */
[-CC-:B------:R-:W-:Y:S01]  /*2840*/  FFMA.FTZ R97, R98, R111.reuse, R110.reuse ;  /* 0x0000006f62617223 */ /* 0x180fe2000001006e */
[-C--:B------:R-:W-:Y:S01]  /*2850*/  FFMA.FTZ R98, R170, R111.reuse, R110 ;  /* 0x0000006faa627223 */ /* 0x080fe2000001006e */
[----:B------:R-:W-:Y:S01]  /*2860*/  FMUL.FTZ R80, R232, R80 ;  /* 0x00000050e8507220 */ /* 0x000fe20000410000 */
[----:B------:R-:W-:Y:S01]  /*2870*/  FADD.FTZ R182, R171, -R160 ;  /* 0x800000a0abb67221 */ /* 0x000fe20000010000 */
[----:B------:R-:W-:Y:S01]  /*2880*/  FADD.FTZ R170, R204, -R97 ;  /* 0x80000061ccaa7221 */ /* 0x000fe20000010000 */
[----:B------:R-:W-:Y:S01]  /*2890*/  FADD.FTZ R98, R205, -R98 ;  /* 0x80000062cd627221 */ /* 0x000fe20000010000 */
[----:B------:R-:W-:Y:S01]  /*28a0*/  FMUL.FTZ R83, R229, R76 ;  /* 0x0000004ce5537220 */ /* 0x000fe20000410000 */
[C---:B------:R-:W-:Y:S01]  /*28b0*/  FMUL.FTZ R160, R157.reuse, R96 ;  /* 0x000000609da07220 */ /* 0x040fe20000410000 */
[C---:B------:R-:W-:Y:S01]  /*28c0*/  FMUL.FTZ R161, R157.reuse, R182 ;  /* 0x000000b69da17220 */ /* 0x040fe20000410000 */
[C---:B------:R-:W-:Y:S01]  /*28d0*/  FMUL.FTZ R170, R157.reuse, R170 ;  /* 0x000000aa9daa7220 */ /* 0x040fe20000410000 */
[----:B------:R-:W-:Y:S01]  /*28e0*/  FMUL.FTZ R171, R157, R98 ;  /* 0x000000629dab7220 */ /* 0x000fe20000410000 */
[----:B------:R-:W-:Y:S01]  /*28f0*/  IADD3 R96, P5, R181, UR14, RZ ;  /* 0x0000000eb5607c10 */ /* 0x000fe2000ffbe0ff */
[----:B------:R0:W-:Y:S01]  /*2900*/  STG.E.128 desc[UR6][R84.64], R80 ;  /* 0x0000005054007986 */ /* 0x0001e2000c101d06 */
[----:B------:R-:W-:Y:S01]  /*2910*/  @P1 FADD.FTZ R160, R48, R160 ;  /* 0x000000a030a01221 */ /* 0x000fe20000010000 */
[----:B------:R-:W-:Y:S01]  /*2920*/  @P1 FADD.FTZ R161, R49, R161 ;  /* 0x000000a131a11221 */ /* 0x000fe20000010000 */
[----:B------:R-:W-:Y:S01]  /*2930*/  @P1 FADD.FTZ R170, R50, R170 ;  /* 0x000000aa32aa1221 */ /* 0x000fe20000010000 */
[----:B------:R-:W-:Y:S01]  /*2940*/  @P1 FADD.FTZ R171, R51, R171 ;  /* 0x000000ab33ab1221 */ /* 0x000fe20000010000 */
[----:B------:R-:W-:Y:S01]  /*2950*/  IADD3.X R97, R180, UR15, RZ, P5, !PT ;  /* 0x0000000fb4617c10 */ /* 0x000fe2000affe4ff */
[----:B------:R-:W-:-:S05]  /*2960*/  FFMA.FTZ R92, R92, R111, R110 ;  /* 0x0000006f5c5c7223 */ /* 0x000fca000001006e */
[----:B------:R-:W2:Y:S01]  /*2970*/  LDG.E.128 R96, desc[UR6][R96.64] ;  /* 0x0000000660607981 */ /* 0x000ea2000c1e1d00 */
[----:B0-----:R-:W-:Y:S02]  /*2980*/  @P2 IADD3 R84, P6, R181, UR16, RZ ;  /* 0x00000010b5542c10 */ /* 0x001fe4000ffde0ff */
[----:B------:R-:W-:Y:S02]  /*2990*/  SEL R80, R160, R72, P3 ;  /* 0x00000048a0507207 */ /* 0x000fe40001800000 */
[----:B------:R-:W-:Y:S02]  /*29a0*/  @P2 IADD3.X R85, R180, UR17, RZ, P6, !PT ;  /* 0x00000011b4552c10 */ /* 0x000fe4000b7fe4ff */
[----:B------:R-:W-:Y:S02]  /*29b0*/  SEL R81, R161, R73, P3 ;  /* 0x00000049a1517207 */ /* 0x000fe40001800000 */
[----:B------:R-:W-:Y:S02]  /*29c0*/  SEL R82, R170, R74, P3 ;  /* 0x0000004aaa527207 */ /* 0x000fe40001800000 */
[----:B------:R-:W-:-:S05]  /*29d0*/  SEL R83, R171, R75, P3 ;  /* 0x0000004bab537207 */ /* 0x000fca0001800000 */
[----:B------:R0:W-:Y:S01]  /*29e0*/  @P2 STG.E.128 desc[UR6][R84.64], R80 ;  /* 0x0000005054002986 */ /* 0x0001e2000c101d06 */
[----:B------:R-:W-:Y:S01]  /*29f0*/  FFMA.FTZ R192, R192, R111, R110 ;  /* 0x0000006fc0c07223 */ /* 0x000fe2000001006e */
[-C--:B------:R-:W-:Y:S01]  /*2a00*/  FMUL.FTZ R160, R160, R158.reuse ;  /* 0x0000009ea0a07220 */ /* 0x080fe20000410000 */
[-C--:B------:R-:W-:Y:S01]  /*2a10*/  FMUL.FTZ R161, R161, R158.reuse ;  /* 0x0000009ea1a17220 */ /* 0x080fe20000410000 */
[-C--:B------:R-:W-:Y:S01]  /*2a20*/  FMUL.FTZ R170, R170, R158.reuse ;  /* 0x0000009eaaaa7220 */ /* 0x080fe20000410000 */
[----:B------:R-:W-:Y:S01]  /*2a30*/  FMUL.FTZ R171, R171, R158 ;  /* 0x0000009eabab7220 */ /* 0x000fe20000410000 */
[----:B------:R-:W-:Y:S01]  /*2a40*/  FADD.FTZ R192, R115, -R192 ;  /* 0x800000c073c07221 */ /* 0x000fe20000010000 */
[----:B0-----:R-:W-:-:S04]  /*2a50*/  IADD3 R84, P5, R181, UR18, RZ ;  /* 0x00000012b5547c10 */ /* 0x001fc8000ffbe0ff */
[----:B------:R-:W-:Y:S01]  /*2a60*/  IADD3.X R85, R180, UR19, RZ, P5, !PT ;  /* 0x00000013b4557c10 */ /* 0x000fe2000affe4ff */
[----:B------:R-:W-:Y:S01]  /*2a70*/  FADD.FTZ R180, R95, -R92 ;  /* 0x8000005c5fb47221 */ /* 0x000fe20000010000 */
[-CC-:B------:R-:W-:Y:S01]  /*2a80*/  FFMA.FTZ R92, R93, R111.reuse, R110.reuse ;  /* 0x0000006f5d5c7223 */ /* 0x180fe2000001006e */
[----:B------:R-:W-:-:S03]  /*2a90*/  FFMA.FTZ R93, R94, R111, R110 ;  /* 0x0000006f5e5d7223 */ /* 0x000fc6000001006e */
[----:B------:R-:W-:Y:S01]  /*2aa0*/  FADD.FTZ R182, R193, -R92 ;  /* 0x8000005cc1b67221 */ /* 0x000fe20000010000 */
[----:B------:R-:W-:Y:S01]  /*2ab0*/  FADD.FTZ R114, R114, -R93 ;  /* 0x8000005d72727221 */ /* 0x000fe20000010000 */
[----:B------:R-:W-:Y:S01]  /*2ac0*/  FMUL.FTZ R80, R228, R160 ;  /* 0x000000a0e4507220 */ /* 0x000fe20000410000 */
[----:B------:R-:W-:Y:S01]  /*2ad0*/  FMUL.FTZ R81, R227, R161 ;  /* 0x000000a1e3517220 */ /* 0x000fe20000410000 */
[----:B------:R-:W-:Y:S01]  /*2ae0*/  FMUL.FTZ R82, R226, R170 ;  /* 0x000000aae2527220 */ /* 0x000fe20000410000 */
        /* <DEDUP_REMOVED lines=11> */
[----:B------:R-:W-:-:S06]  /*2ba0*/  IADD3.X R93, R179, UR15, RZ, P5, !PT ;  /* 0x0000000fb35d7c10 */ /* 0x000fcc000affe4ff */
[----:B------:R-:W3:Y:S01]  /*2bb0*/  LDG.E.128 R92, desc[UR6][R92.64] ;  /* 0x000000065c5c7981 */ /* 0x000ee2000c1e1d00 */
[----:B0-----:R-:W-:Y:S02]  /*2bc0*/  @P2 IADD3 R84, P6, R178, UR16, RZ ;  /* 0x00000010b2542c10 */ /* 0x001fe4000ffde0ff */
[----:B------:R-:W-:Y:S02]  /*2bd0*/  SEL R80, R181, R72, P3 ;  /* 0x00000048b5507207 */ /* 0x000fe40001800000 */
[----:B------:R-:W-:Y:S02]  /*2be0*/  @P2 IADD3.X R85, R179, UR17, RZ, P6, !PT ;  /* 0x00000011b3552c10 */ /* 0x000fe4000b7fe4ff */
[----:B------:R-:W-:Y:S02]  /*2bf0*/  SEL R81, R182, R73, P3 ;  /* 0x00000049b6517207 */ /* 0x000fe40001800000 */
[----:B------:R-:W-:Y:S02]  /*2c00*/  SEL R82, R115, R74, P3 ;  /* 0x0000004a73527207 */ /* 0x000fe40001800000 */
[----:B------:R-:W-:-:S05]  /*2c10*/  SEL R83, R114, R75, P3 ;  /* 0x0000004b72537207 */ /* 0x000fca0001800000 */
[----:B------:R0:W-:Y:S01]  /*2c20*/  @P2 STG.E.128 desc[UR6][R84.64], R80 ;  /* 0x0000005054002986 */ /* 0x0001e2000c101d06 */
[-C--:B------:R-:W-:Y:S01]  /*2c30*/  FMUL.FTZ R183, R114, R158.reuse ;  /* 0x0000009e72b77220 */ /* 0x080fe20000410000 */
[-C--:B------:R-:W-:Y:S01]  /*2c40*/  FFMA.FTZ R114, R91, R111.reuse, R110 ;  /* 0x0000006f5b727223 */ /* 0x080fe2000001006e */
[----:B------:R-:W-:Y:S01]  /*2c50*/  IADD3 R178, P5, R178, UR18, RZ ;  /* 0x00000012b2b27c10 */ /* 0x000fe2000ffbe0ff */
[-C--:B------:R-:W-:Y:S01]  /*2c60*/  FMUL.FTZ R180, R181, R158.reuse ;  /* 0x0000009eb5b47220 */ /* 0x080fe20000410000 */
[-C--:B------:R-:W-:Y:S01]  /*2c70*/  FMUL.FTZ R181, R182, R158.reuse ;  /* 0x0000009eb6b57220 */ /* 0x080fe20000410000 */
[----:B------:R-:W-:Y:S01]  /*2c80*/  FADD.FTZ R114, R119, -R114 ;  /* 0x8000007277727221 */ /* 0x000fe20000010000 */
[----:B------:R-:W-:Y:S01]  /*2c90*/  FMUL.FTZ R182, R115, R158 ;  /* 0x0000009e73b67220 */ /* 0x000fe20000410000 */
[-CC-:B0-----:R-:W-:Y:S01]  /*2ca0*/  FFMA.FTZ R85, R88, R111.reuse, R110.reuse ;  /* 0x0000006f58557223 */ /* 0x181fe2000001006e */
[----:B------:R-:W-:-:S03]  /*2cb0*/  FFMA.FTZ R84, R89, R111, R110 ;  /* 0x0000006f59547223 */ /* 0x000fc6000001006e */
[----:B------:R-:W-:Y:S01]  /*2cc0*/  FADD.FTZ R116, R116, -R85 ;  /* 0x8000005574747221 */ /* 0x000fe20000010000 */
[----:B------:R-:W-:Y:S01]  /*2cd0*/  FFMA.FTZ R85, R90, R111, R110 ;  /* 0x0000006f5a557223 */ /* 0x000fe2000001006e */
[----:B------:R-:W-:-:S03]  /*2ce0*/  FADD.FTZ R90, R117, -R84 ;  /* 0x80000054755a7221 */ /* 0x000fc60000010000 */
[----:B------:R-:W-:Y:S01]  /*2cf0*/  FADD.FTZ R118, R118, -R85 ;  /* 0x8000005576767221 */ /* 0x000fe20000010000 */
[----:B------:R-:W-:Y:S01]  /*2d00*/  IADD3.X R179, R179, UR19, RZ, P5, !PT ;  /* 0x00000013b3b37c10 */ /* 0x000fe2000affe4ff */
[C---:B------:R-:W-:Y:S01]  /*2d10*/  FMUL.FTZ R115, R157.reuse, R116 ;  /* 0x000000749d737220 */ /* 0x040fe20000410000 */
[----:B------:R-:W-:Y:S01]  /*2d20*/  IADD3 R88, P5, R174, UR14, RZ ;  /* 0x0000000eae587c10 */ /* 0x000fe2000ffbe0ff */
[C---:B------:R-:W-:Y:S01]  /*2d30*/  FMUL.FTZ R116, R157.reuse, R90 ;  /* 0x0000005a9d747220 */ /* 0x040fe20000410000 */
[C---:B------:R-:W-:Y:S01]  /*2d40*/  FMUL.FTZ R117, R157.reuse, R118 ;  /* 0x000000769d757220 */ /* 0x040fe20000410000 */
[----:B------:R-:W-:Y:S01]  /*2d50*/  FMUL.FTZ R114, R157, R114 ;  /* 0x000000729d727220 */ /* 0x000fe20000410000 */
[----:B------:R-:W-:Y:S01]  /*2d60*/  FMUL.FTZ R80, R224, R180 ;  /* 0x000000b4e0507220 */ /* 0x000fe20000410000 */
[----:B------:R-:W-:Y:S01]  /*2d70*/  FMUL.FTZ R81, R223, R181 ;  /* 0x000000b5df517220 */ /* 0x000fe20000410000 */
[----:B------:R-:W-:Y:S01]  /*2d80*/  FMUL.FTZ R82, R222, R182 ;  /* 0x000000b6de527220 */ /* 0x000fe20000410000 */
[----:B------:R-:W-:Y:S01]  /*2d90*/  FMUL.FTZ R83, R221, R183 ;  /* 0x000000b7dd537220 */ /* 0x000fe20000410000 */
[----:B------:R-:W-:Y:S01]  /*2da0*/  IADD3.X R89, R175, UR15, RZ, P5, !PT ;  /* 0x0000000faf597c10 */ /* 0x000fe2000affe4ff */
[----:B------:R-:W-:Y:S01]  /*2db0*/  @P1 FADD.FTZ R115, R56, R115 ;  /* 0x0000007338731221 */ /* 0x000fe20000010000 */
[----:B------:R-:W-:Y:S01]  /*2dc0*/  @P1 FADD.FTZ R116, R57, R116 ;  /* 0x0000007439741221 */ /* 0x000fe20000010000 */
[----:B------:R-:W-:Y:S01]  /*2dd0*/  @P1 FADD.FTZ R117, R58, R117 ;  /* 0x000000753a751221 */ /* 0x000fe20000010000 */
[----:B------:R-:W-:Y:S01]  /*2de0*/  @P1 FADD.FTZ R114, R59, R114 ;  /* 0x000000723b721221 */ /* 0x000fe20000010000 */
[C---:B------:R-:W-:Y:S01]  /*2df0*/  @P2 IADD3 R84, P5, R174.reuse, UR16, RZ ;  /* 0x00000010ae542c10 */ /* 0x040fe2000ffbe0ff */
[----:B------:R0:W-:Y:S03]  /*2e00*/  STG.E.128 desc[UR6][R178.64], R80 ;  /* 0x00000050b2007986 */ /* 0x0001e6000c101d06 */
[----:B------:R-:W-:Y:S01]  /*2e10*/  @P2 IADD3.X R85, R175, UR17, RZ, P5, !PT ;  /* 0x00000011af552c10 */ /* 0x000fe2000affe4ff */
[----:B------:R-:W4:Y:S01]  /*2e20*/  LDG.E.128 R88, desc[UR6][R88.64] ;  /* 0x0000000658587981 */ /* 0x000f22000c1e1d00 */
[----:B------:R-:W-:Y:S01]  /*2e30*/  IADD3 R174, P5, R174, UR18, RZ ;  /* 0x00000012aeae7c10 */ /* 0x000fe2000ffbe0ff */
[----:B------:R-:W-:Y:S01]  /*2e40*/  FMUL.FTZ R119, R116, R158 ;  /* 0x0000009e74777220 */ /* 0x000fe20000410000 */
[----:B0-----:R-:W-:-:S02]  /*2e50*/  SEL R80, R115, R72, P3 ;  /* 0x0000004873507207 */ /* 0x001fc40001800000 */
[----:B------:R-:W-:Y:S02]  /*2e60*/  SEL R81, R116, R73, P3 ;  /* 0x0000004974517207 */ /* 0x000fe40001800000 */
[----:B------:R-:W-:Y:S02]  /*2e70*/  SEL R82, R117, R74, P3 ;  /* 0x0000004a75527207 */ /* 0x000fe40001800000 */
[----:B------:R-:W-:-:S05]  /*2e80*/  SEL R83, R114, R75, P3 ;  /* 0x0000004b72537207 */ /* 0x000fca0001800000 */
[----:B------:R0:W-:Y:S01]  /*2e90*/  @P2 STG.E.128 desc[UR6][R84.64], R80 ;  /* 0x0000005054002986 */ /* 0x0001e2000c101d06 */
[----:B------:R-:W-:Y:S01]  /*2ea0*/  IADD3.X R175, R175, UR19, RZ, P5, !PT ;  /* 0x00000013afaf7c10 */ /* 0x000fe2000affe4ff */
[-C--:B------:R-:W-:Y:S01]  /*2eb0*/  FMUL.FTZ R116, R117, R158.reuse ;  /* 0x0000009e75747220 */ /* 0x080fe20000410000 */
[-C--:B------:R-:W-:Y:S01]  /*2ec0*/  FMUL.FTZ R118, R115, R158.reuse ;  /* 0x0000009e73767220 */ /* 0x080fe20000410000 */
[----:B------:R-:W-:Y:S01]  /*2ed0*/  FMUL.FTZ R117, R114, R158 ;  /* 0x0000009e72757220 */ /* 0x000fe20000410000 */
[----:B0-----:R-:W-:Y:S01]  /*2ee0*/  FFMA.FTZ R85, R86, R111, R110 ;  /* 0x0000006f56557223 */ /* 0x001fe2000001006e */
[----:B------:R-:W-:-:S03]  /*2ef0*/  IADD3 R84, P5, R169, UR14, RZ ;  /* 0x0000000ea9547c10 */ /* 0x000fc6000ffbe0ff */
[----:B------:R-:W-:Y:S01]  /*2f00*/  FADD.FTZ R120, R120, -R85 ;  /* 0x8000005578787221 */ /* 0x000fe20000010000 */
[-CC-:B------:R-:W-:Y:S01]  /*2f10*/  FFMA.FTZ R85, R102, R111.reuse, R110.reuse ;  /* 0x0000006f66557223 */ /* 0x180fe2000001006e */
[-CC-:B------:R-:W-:Y:S01]  /*2f20*/  FFMA.FTZ R102, R103, R111.reuse, R110.reuse ;  /* 0x0000006f67667223 */ /* 0x180fe2000001006e */
[----:B------:R-:W-:Y:S01]  /*2f30*/  FFMA.FTZ R86, R87, R111, R110 ;  /* 0x0000006f57567223 */ /* 0x000fe2000001006e */
[----:B------:R-:W-:Y:S01]  /*2f40*/  FMUL.FTZ R80, R220, R118 ;  /* 0x00000076dc507220 */ /* 0x000fe20000410000 */
[----:B------:R-:W-:Y:S01]  /*2f50*/  FADD.FTZ R114, R122, -R85 ;  /* 0x800000557a727221 */ /* 0x000fe20000010000 */
[----:B------:R-:W-:Y:S01]  /*2f60*/  FMUL.FTZ R81, R219, R119 ;  /* 0x00000077db517220 */ /* 0x000fe20000410000 */
[----:B------:R-:W-:Y:S01]  /*2f70*/  FMUL.FTZ R82, R218, R116 ;  /* 0x00000074da527220 */ /* 0x000fe20000410000 */
[----:B------:R-:W-:Y:S01]  /*2f80*/  FMUL.FTZ R83, R217, R117 ;  /* 0x00000075d9537220 */ /* 0x000fe20000410000 */
[----:B------:R-:W-:Y:S01]  /*2f90*/  FADD.FTZ R178, R123, -R102 ;  /* 0x800000667bb27221 */ /* 0x000fe20000010000 */
[----:B------:R-:W-:-:S02]  /*2fa0*/  IADD3.X R85, R172, UR15, RZ, P5, !PT ;  /* 0x0000000fac557c10 */ /* 0x000fc4000affe4ff */
[----:B------:R-:W-:Y:S01]  /*2fb0*/  @P2 IADD3 R102, P5, R169, UR16, RZ ;  /* 0x00000010a9662c10 */ /* 0x000fe2000ffbe0ff */
[----:B------:R-:W-:Y:S01]  /*2fc0*/  FADD.FTZ R86, R121, -R86 ;  /* 0x8000005679567221 */ /* 0x000fe20000010000 */
[----:B------:R0:W-:Y:S01]  /*2fd0*/  STG.E.128 desc[UR6][R174.64], R80 ;  /* 0x00000050ae007986 */ /* 0x0001e2000c101d06 */
[-C--:B------:R-:W-:Y:S01]  /*2fe0*/  FFMA.FTZ R121, R100, R111.reuse, R110 ;  /* 0x0000006f64797223 */ /* 0x080fe2000001006e */
[----:B------:R-:W-:Y:S01]  /*2ff0*/  @P2 IADD3.X R103, R172, UR17, RZ, P5, !PT ;  /* 0x00000011ac672c10 */ /* 0x000fe2000affe4ff */
[----:B------:R-:W-:Y:S01]  /*3000*/  FMUL.FTZ R123, R157, R114 ;  /* 0x000000729d7b7220 */ /* 0x000fe20000410000 */
[----:B------:R-:W-:Y:S01]  /*3010*/  IADD3 R100, P5, R169, UR18, RZ ;  /* 0x00000012a9647c10 */ /* 0x000fe2000ffbe0ff */
[C---:B------:R-:W-:Y:S01]  /*3020*/  FMUL.FTZ R115, R157.reuse, R120 ;  /* 0x000000789d737220 */ /* 0x040fe20000410000 */
[C---:B------:R-:W-:Y:S01]  /*3030*/  FMUL.FTZ R122, R157.reuse, R86 ;  /* 0x000000569d7a7220 */ /* 0x040fe20000410000 */
[----:B------:R-:W-:Y:S01]  /*3040*/  FMUL.FTZ R114, R157, R178 ;  /* 0x000000b29d727220 */ /* 0x000fe20000410000 */
[----:B------:R-:W-:Y:S01]  /*3050*/  @P1 FADD.FTZ R123, R62, R123 ;  /* 0x0000007b3e7b1221 */ /* 0x000fe20000010000 */
[----:B------:R-:W-:Y:S01]  /*3060*/  @P1 FADD.FTZ R115, R60, R115 ;  /* 0x000000733c731221 */ /* 0x000fe20000010000 */
[----:B------:R-:W-:Y:S01]  /*3070*/  @P1 FADD.FTZ R122, R61, R122 ;  /* 0x0000007a3d7a1221 */ /* 0x000fe20000010000 */
[----:B------:R-:W-:Y:S01]  /*3080*/  @P1 FADD.FTZ R114, R63, R114 ;  /* 0x000000723f721221 */ /* 0x000fe20000010000 */
[-CC-:B0-----:R-:W-:Y:S01]  /*3090*/  FFMA.FTZ R174, R101, R111.reuse, R110.reuse ;  /* 0x0000006f65ae7223 */ /* 0x181fe2000001006e */
[----:B------:R-:W-:Y:S01]  /*30a0*/  IADD3.X R101, R172, UR19, RZ, P5, !PT ;  /* 0x00000013ac657c10 */ /* 0x000fe2000affe4ff */
[-C--:B------:R-:W-:Y:S01]  /*30b0*/  FFMA.FTZ R172, R109, R111.reuse, R110 ;  /* 0x0000006f6dac7223 */ /* 0x080fe2000001006e */
[----:B------:R-:W-:Y:S01]  /*30c0*/  FADD.FTZ R124, R124, -R121 ;  /* 0x800000797c7c7221 */ /* 0x000fe20000010000 */
[----:B------:R-:W-:Y:S01]  /*30d0*/  FADD.FTZ R174, R125, -R174 ;  /* 0x800000ae7dae7221 */ /* 0x000fe20000010000 */
[----:B------:R-:W-:Y:S01]  /*30e0*/  FFMA.FTZ R125, R108, R111, R110 ;  /* 0x0000006f6c7d7223 */ /* 0x000fe2000001006e */
[----:B------:R-:W-:Y:S01]  /*30f0*/  FADD.FTZ R172, R127, -R172 ;  /* 0x800000ac7fac7221 */ /* 0x000fe20000010000 */
[----:B------:R-:W-:Y:S01]  /*3100*/  SEL R80, R115, R72, P3 ;  /* 0x0000004873507207 */ /* 0x000fe20001800000 */
[-C--:B------:R-:W-:Y:S01]  /*3110*/  FMUL.FTZ R121, R122, R158.reuse ;  /* 0x0000009e7a797220 */ /* 0x080fe20000410000 */
[----:B------:R-:W-:Y:S01]  /*3120*/  FADD.FTZ R126, R126, -R125 ;  /* 0x8000007d7e7e7221 */ /* 0x000fe20000010000 */
[----:B------:R-:W-:Y:S01]  /*3130*/  SEL R81, R122, R73, P3 ;  /* 0x000000497a517207 */ /* 0x000fe20001800000 */
[C---:B------:R-:W-:Y:S01]  /*3140*/  FMUL.FTZ R122, R123.reuse, R158 ;  /* 0x0000009e7b7a7220 */ /* 0x040fe20000410000 */
[----:B------:R-:W-:Y:S01]  /*3150*/  SEL R82, R123, R74, P3 ;  /* 0x0000004a7b527207 */ /* 0x000fe20001800000 */
[----:B------:R-:W4:Y:S01]  /*3160*/  LDG.E.128 R84, desc[UR6][R84.64] ;  /* 0x0000000654547981 */ /* 0x000f22000c1e1d00 */
[C---:B------:R-:W-:Y:S01]  /*3170*/  SEL R83, R114.reuse, R75, P3 ;  /* 0x0000004b72537207 */ /* 0x040fe20001800000 */
[-C--:B------:R-:W-:Y:S01]  /*3180*/  FMUL.FTZ R120, R115, R158.reuse ;  /* 0x0000009e73787220 */ /* 0x080fe20000410000 */
[----:B------:R-:W-:Y:S01]  /*3190*/  FMUL.FTZ R123, R114, R158 ;  /* 0x0000009e727b7220 */ /* 0x000fe20000410000 */
[----:B------:R-:W-:Y:S01]  /*31a0*/  IADD3 R108, P5, R167, UR14, RZ ;  /* 0x0000000ea76c7c10 */ /* 0x000fe2000ffbe0ff */
[C---:B------:R-:W-:Y:S01]  /*31b0*/  FMUL.FTZ R125, R157.reuse, R124 ;  /* 0x0000007c9d7d7220 */ /* 0x040fe20000410000 */
[C---:B------:R-:W-:Y:S01]  /*31c0*/  FMUL.FTZ R174, R157.reuse, R174 ;  /* 0x000000ae9dae7220 */ /* 0x040fe20000410000 */
[C---:B------:R-:W-:Y:S01]  /*31d0*/  FMUL.FTZ R127, R157.reuse, R126 ;  /* 0x0000007e9d7f7220 */ /* 0x040fe20000410000 */
[----:B------:R-:W-:Y:S01]  /*31e0*/  FMUL.FTZ R172, R157, R172 ;  /* 0x000000ac9dac7220 */ /* 0x000fe20000410000 */
[----:B------:R0:W-:Y:S01]  /*31f0*/  @P2 STG.E.128 desc[UR6][R102.64], R80 ;  /* 0x0000005066002986 */ /* 0x0001e2000c101d06 */
[----:B------:R-:W-:Y:S01]  /*3200*/  IADD3.X R109, R168, UR15, RZ, P5, !PT ;  /* 0x0000000fa86d7c10 */ /* 0x000fe2000affe4ff */
[----:B------:R-:W-:Y:S01]  /*3210*/  @P1 FADD.FTZ R125, R64, R125 ;  /* 0x0000007d407d1221 */ /* 0x000fe20000010000 */
[----:B------:R-:W-:Y:S01]  /*3220*/  @P1 FADD.FTZ R174, R65, R174 ;  /* 0x000000ae41ae1221 */ /* 0x000fe20000010000 */
[----:B------:R-:W-:Y:S01]  /*3230*/  @P1 FADD.FTZ R127, R66, R127 ;  /* 0x0000007f427f1221 */ /* 0x000fe20000010000 */
[----:B------:R-:W-:Y:S01]  /*3240*/  @P1 FADD.FTZ R172, R67, R172 ;  /* 0x000000ac43ac1221 */ /* 0x000fe20000010000 */
[----:B------:R-:W-:-:S04]  /*3250*/  @P2 IADD3 R114, P5, R167, UR16, RZ ;  /* 0x00000010a7722c10 */ /* 0x000fc8000ffbe0ff */
[----:B------:R-:W-:Y:S01]  /*3260*/  @P2 IADD3.X R115, R168, UR17, RZ, P5, !PT ;  /* 0x00000011a8732c10 */ /* 0x000fe2000affe4ff */
[----:B0-----:R-:W-:Y:S01]  /*3270*/  FMUL.FTZ R80, R216, R120 ;  /* 0x00000078d8507220 */ /* 0x001fe20000410000 */
[----:B------:R-:W-:Y:S01]  /*3280*/  FMUL.FTZ R81, R215, R121 ;  /* 0x00000079d7517220 */ /* 0x000fe20000410000 */
[----:B------:R-:W-:Y:S01]  /*3290*/  FMUL.FTZ R82, R208, R122 ;  /* 0x0000007ad0527220 */ /* 0x000fe20000410000 */
[----:B------:R-:W-:Y:S01]  /*32a0*/  FMUL.FTZ R83, R207, R123 ;  /* 0x0000007bcf537220 */ /* 0x000fe20000410000 */
[----:B------:R-:W-:Y:S02]  /*32b0*/  SEL R102, R127, R74, P3 ;  /* 0x0000004a7f667207 */ /* 0x000fe40001800000 */
[C---:B------:R-:W-:Y:S02]  /*32c0*/  SEL R103, R172.reuse, R75, P3 ;  /* 0x0000004bac677207 */ /* 0x040fe40001800000 */
[----:B------:R0:W-:Y:S01]  /*32d0*/  STG.E.128 desc[UR6][R100.64], R80 ;  /* 0x0000005064007986 */ /* 0x0001e2000c101d06 */
[-C--:B------:R-:W-:Y:S01]  /*32e0*/  FMUL.FTZ R124, R125, R158.reuse ;  /* 0x0000009e7d7c7220 */ /* 0x080fe20000410000 */
[-C--:B------:R-:W-:Y:S01]  /*32f0*/  FMUL.FTZ R126, R127, R158.reuse ;  /* 0x0000009e7f7e7220 */ /* 0x080fe20000410000 */
[----:B------:R-:W-:Y:S01]  /*3300*/  FMUL.FTZ R127, R172, R158 ;  /* 0x0000009eac7f7220 */ /* 0x000fe20000410000 */
[----:B0-----:R-:W-:Y:S01]  /*3310*/  SEL R100, R125, R72, P3 ;  /* 0x000000487d647207 */ /* 0x001fe20001800000 */
[----:B------:R0:W4:Y:S01]  /*3320*/  LDG.E.128 R80, desc[UR6][R108.64] ;  /* 0x000000066c507981 */ /* 0x000122000c1e1d00 */
[C---:B------:R-:W-:Y:S01]  /*3330*/  SEL R101, R174.reuse, R73, P3 ;  /* 0x00000049ae657207 */ /* 0x040fe20001800000 */
[----:B------:R-:W-:-:S04]  /*3340*/  FMUL.FTZ R125, R174, R158 ;  /* 0x0000009eae7d7220 */ /* 0x000fc80000410000 */
[----:B------:R1:W-:Y:S01]  /*3350*/  @P2 STG.E.128 desc[UR6][R114.64], R100 ;  /* 0x0000006472002986 */ /* 0x0003e2000c101d06 */
[----:B0-----:R-:W-:-:S04]  /*3360*/  IADD3 R108, P5, R167, UR18, RZ ;  /* 0x00000012a76c7c10 */ /* 0x001fc8000ffbe0ff */
[----:B------:R-:W-:Y:S02]  /*3370*/  IADD3.X R109, R168, UR19, RZ, P5, !PT ;  /* 0x00000013a86d7c10 */ /* 0x000fe4000affe4ff */
[----:B-1----:R-:W-:Y:S01]  /*3380*/  IADD3 R114, P6, R155, UR14, RZ ;  /* 0x0000000e9b727c10 */ /* 0x002fe2000ffde0ff */
[----:B------:R-:W-:Y:S01]  /*3390*/  FMUL.FTZ R100, R206, R124 ;  /* 0x0000007cce647220 */ /* 0x000fe20000410000 */
[----:B------:R-:W-:Y:S01]  /*33a0*/  FMUL.FTZ R101, R203, R125 ;  /* 0x0000007dcb657220 */ /* 0x000fe20000410000 */
[----:B------:R-:W-:Y:S01]  /*33b0*/  FMUL.FTZ R102, R202, R126 ;  /* 0x0000007eca667220 */ /* 0x000fe20000410000 */
[----:B------:R-:W-:Y:S01]  /*33c0*/  FMUL.FTZ R103, R201, R127 ;  /* 0x0000007fc9677220 */ /* 0x000fe20000410000 */
[----:B------:R-:W-:-:S04]  /*33d0*/  IADD3.X R115, R156, UR15, RZ, P6, !PT ;  /* 0x0000000f9c737c10 */ /* 0x000fc8000b7fe4ff */
[----:B------:R0:W-:Y:S04]  /*33e0*/  STG.E.128 desc[UR6][R108.64], R100 ;  /* 0x000000646c007986 */ /* 0x0001e8000c101d06 */
[----:B0-----:R-:W4:Y:S01]  /*33f0*/  LDG.E.128 R100, desc[UR6][R114.64] ;  /* 0x0000000672647981 */ /* 0x001f22000c1e1d00 */
        /* <DEDUP_REMOVED lines=17> */
[-C--:B------:R-:W-:Y:S01]  /*3510*/  FMUL.FTZ R105, R105, R158.reuse ;  /* 0x0000009e69697220 */ /* 0x080fe20000410000 */
[C---:B------:R-:W-:Y:S01]  /*3520*/  SEL R73, R104.reuse, R73, P3 ;  /* 0x0000004968497207 */ /* 0x040fe20001800000 */
[----:B------:R-:W-:Y:S01]  /*3530*/  FMUL.FTZ R104, R104, R158 ;  /* 0x0000009e68687220 */ /* 0x000fe20000410000 */
[C---:B------:R-:W-:Y:S01]  /*3540*/  SEL R74, R107.reuse, R74, P3 ;  /* 0x0000004a6b4a7207 */ /* 0x040fe20001800000 */
[-C--:B------:R-:W-:Y:S01]  /*3550*/  FMUL.FTZ R107, R107, R158.reuse ;  /* 0x0000009e6b6b7220 */ /* 0x080fe20000410000 */
[----:B------:R-:W-:Y:S01]  /*3560*/  FMUL.FTZ R158, R110, R158 ;  /* 0x0000009e6e9e7220 */ /* 0x000fe20000410000 */
[----:B------:R-:W-:Y:S01]  /*3570*/  FFMA.FTZ R145, R77, R113, R145 ;  /* 0x000000714d917223 */ /* 0x000fe20000010091 */
[----:B------:R-:W-:Y:S01]  /*3580*/  FFMA.FTZ R148, R78, R112, R148 ;  /* 0x000000704e947223 */ /* 0x000fe20000010094 */
[----:B------:R-:W-:Y:S01]  /*3590*/  FFMA.FTZ R147, R79, R76, R147 ;  /* 0x0000004c4f937223 */ /* 0x000fe20000010093 */
[----:B------:R-:W-:Y:S01]  /*35a0*/  SEL R75, R110, R75, P3 ;  /* 0x0000004b6e4b7207 */ /* 0x000fe20001800000 */
[----:B---3--:R-:W-:Y:S01]  /*35b0*/  FFMA.FTZ R159, R180, R92, R159 ;  /* 0x0000005cb49f7223 */ /* 0x008fe2000001009f */
[----:B------:R-:W-:Y:S01]  /*35c0*/  @P2 IADD3 R92, P5, R155, UR16, RZ ;  /* 0x000000109b5c2c10 */ /* 0x000fe2000ffbe0ff */
[----:B------:R-:W-:Y:S01]  /*35d0*/  FFMA.FTZ R153, R93, R181, R153 ;  /* 0x000000b55d997223 */ /* 0x000fe20000010099 */
[----:B------:R-:W-:Y:S01]  /*35e0*/  FMUL.FTZ R76, R200, R105 ;  /* 0x00000069c84c7220 */ /* 0x000fe20000410000 */
[----:B------:R-:W-:Y:S01]  /*35f0*/  FMUL.FTZ R77, R199, R104 ;  /* 0x00000068c74d7220 */ /* 0x000fe20000410000 */
[----:B------:R-:W-:Y:S01]  /*3600*/  @P2 IADD3.X R93, R156, UR17, RZ, P5, !PT ;  /* 0x000000119c5d2c10 */ /* 0x000fe2000affe4ff */
[----:B------:R-:W-:Y:S01]  /*3610*/  FMUL.FTZ R78, R198, R107 ;  /* 0x0000006bc64e7220 */ /* 0x000fe20000410000 */
[----:B------:R-:W-:Y:S01]  /*3620*/  FMUL.FTZ R79, R197, R158 ;  /* 0x0000009ec54f7220 */ /* 0x000fe20000410000 */
[----:B------:R-:W-:-:S02]  /*3630*/  IADD3 R154, R154, UR20, RZ ;  /* 0x000000149a9a7c10 */ /* 0x000fc4000fffe0ff */
[----:B------:R0:W-:Y:S02]  /*3640*/  @P2 STG.E.128 desc[UR6][R92.64], R72 ;  /* 0x000000485c002986 */ /* 0x0001e4000c101d06 */
[----:B------:R-:W-:Y:S01]  /*3650*/  ISETP.GE.AND P1, PT, R154, UR21, PT ;  /* 0x000000159a007c0c */ /* 0x000fe2000bf26270 */
[----:B--2---:R-:W-:Y:S01]  /*3660*/  FFMA.FTZ R150, R160, R96, R150 ;  /* 0x00000060a0967223 */ /* 0x004fe20000010096 */
[----:B------:R-:W-:Y:S01]  /*3670*/  FFMA.FTZ R149, R97, R161, R149 ;  /* 0x000000a161957223 */ /* 0x000fe20000010095 */
[----:B------:R-:W-:Y:S01]  /*3680*/  FFMA.FTZ R152, R98, R170, R152 ;  /* 0x000000aa62987223 */ /* 0x000fe20000010098 */
[----:B------:R-:W-:Y:S01]  /*3690*/  FFMA.FTZ R151, R99, R171, R151 ;  /* 0x000000ab63977223 */ /* 0x000fe20000010097 */
[----:B------:R-:W-:Y:S01]  /*36a0*/  FFMA.FTZ R163, R94, R182, R163 ;  /* 0x000000b65ea37223 */ /* 0x000fe200000100a3 */
[----:B------:R-:W-:Y:S01]  /*36b0*/  FFMA.FTZ R162, R95, R183, R162 ;  /* 0x000000b75fa27223 */ /* 0x000fe200000100a2 */
[----:B------:R-:W-:Y:S01]  /*36c0*/  SEL R187, RZ, 0x1, P4 ;  /* 0x00000001ffbb7807 */ /* 0x000fe20002000000 */
[----:B----4-:R-:W-:Y:S01]  /*36d0*/  FFMA.FTZ R165, R118, R88, R165 ;  /* 0x0000005876a57223 */ /* 0x010fe200000100a5 */
[----:B------:R-:W-:Y:S01]  /*36e0*/  IADD3 R88, P6, R155, UR18, RZ ;  /* 0x000000129b587c10 */ /* 0x000fe2000ffde0ff */
[----:B------:R-:W-:-:S03]  /*36f0*/  FFMA.FTZ R164, R89, R119, R164 ;  /* 0x0000007759a47223 */ /* 0x000fc600000100a4 */
[----:B------:R-:W-:-:S05]  /*3700*/  IADD3.X R89, R156, UR19, RZ, P6, !PT ;  /* 0x000000139c597c10 */ /* 0x000fca000b7fe4ff */
[----:B------:R0:W-:Y:S01]  /*3710*/  STG.E.128 desc[UR6][R88.64], R76 ;  /* 0x0000004c58007986 */ /* 0x0001e2000c101d06 */
[----:B------:R-:W-:Y:S01]  /*3720*/  FFMA.FTZ R195, R90, R116, R195 ;  /* 0x000000745ac37223 */ /* 0x000fe200000100c3 */
        /* <DEDUP_REMOVED lines=67> */
.L_x_12878:
        /* <DEDUP_REMOVED lines=35> */
.L_x_12879:
[----:B------:R-:W-:Y:S01]  /*3d90*/  HFMA2.MMA R81, -RZ, RZ, 0, 9.5367431640625e-07 ;  /* 0x00000010ff517435 */ /* 0x000fe200000001ff */
[----:B------:R-:W-:Y:S02]  /*3da0*/  MOV R82, R76 ;  /* 0x0000004c00527202 */ /* 0x000fe40000000f00 */
[----:B------:R-:W-:Y:S02]  /*3db0*/  MOV R80, 0x1f ;  /* 0x0000001f00507802 */ /* 0x000fe40000000f00 */
[----:B------:R-:W-:-:S07]  /*3dc0*/  MOV R78, 0xffffffff ;  /* 0xffffffff004e7802 */ /* 0x000fce0000000f00 */
[----:B-----5:R-:W-:Y:S05]  /*3dd0*/  WARPSYNC.COLLECTIVE R78, `(.L_x_12882) ;  /* 0x000000004e087348 */ /* 0x020fea0003c00000 */
[----:B------:R0:W1:Y:S02]  /*3de0*/  SHFL.DOWN P3, R83, R82, R81, R80 ;  /* 0x0800005152537389 */ /* 0x0000640000060050 */
[----:B01---5:R-:W-:Y:S01]  /*3df0*/  ENDCOLLECTIVE ;  /* 0x000000000000791b */ /* 0x023fe20003800000 */
.L_x_12882:
[----:B------:R-:W-:Y:S01]  /*3e00*/  MOV R82, R77 ;  /* 0x0000004d00527202 */ /* 0x000fe20000000f00 */
[----:B------:R-:W-:-:S07]  /*3e10*/  FADD.FTZ R76, R76, R83 ;  /* 0x000000534c4c7221 */ /* 0x000fce0000010000 */
[----:B------:R-:W-:Y:S05]  /*3e20*/  WARPSYNC.COLLECTIVE R78, `(.L_x_12883) ;  /* 0x000000004e087348 */ /* 0x000fea0003c00000 */
[----:B------:R0:W1:Y:S02]  /*3e30*/  SHFL.DOWN P3, R83, R82, R81, R80 ;  /* 0x0800005152537389 */ /* 0x0000640000060050 */
[----:B01----:R-:W-:Y:S01]  /*3e40*/  ENDCOLLECTIVE ;  /* 0x000000000000791b */ /* 0x003fe20003800000 */
.L_x_12883:
[----:B------:R-:W-:Y:S01]  /*3e50*/  HFMA2.MMA R81, -RZ, RZ, 0, 4.76837158203125e-07 ;  /* 0x00000008ff517435 */ /* 0x000fe200000001ff */
[----:B------:R-:W-:Y:S01]  /*3e60*/  MOV R82, R76 ;  /* 0x0000004c00527202 */ /* 0x000fe20000000f00 */
[----:B------:R-:W-:-:S09]  /*3e70*/  FADD.FTZ R77, R77, R83 ;  /* 0x000000534d4d7221 */ /* 0x000fd20000010000 */
[----:B------:R-:W-:Y:S05]  /*3e80*/  WARPSYNC.COLLECTIVE R78, `(.L_x_12884) ;  /* 0x000000004e087348 */ /* 0x000fea0003c00000 */
[----:B------:R0:W1:Y:S02]  /*3e90*/  SHFL.DOWN P3, R83, R82, R81, R80 ;  /* 0x0800005152537389 */ /* 0x0000640000060050 */
[----:B01----:R-:W-:Y:S01]  /*3ea0*/  ENDCOLLECTIVE ;  /* 0x000000000000791b */ /* 0x003fe20003800000 */
.L_x_12884:
[----:B------:R-:W-:Y:S01]  /*3eb0*/  MOV R82, R77 ;  /* 0x0000004d00527202 */ /* 0x000fe20000000f00 */
[----:B------:R-:W-:-:S07]  /*3ec0*/  FADD.FTZ R76, R76, R83 ;  /* 0x000000534c4c7221 */ /* 0x000fce0000010000 */
[----:B------:R-:W-:Y:S05]  /*3ed0*/  WARPSYNC.COLLECTIVE R78, `(.L_x_12885) ;  /* 0x000000004e087348 */ /* 0x000fea0003c00000 */
[----:B------:R0:W1:Y:S02]  /*3ee0*/  SHFL.DOWN P3, R83, R82, R81, R80 ;  /* 0x0800005152537389 */ /* 0x0000640000060050 */
[----:B01----:R-:W-:Y:S01]  /*3ef0*/  ENDCOLLECTIVE ;  /* 0x000000000000791b */ /* 0x003fe20003800000 */
.L_x_12885:
[----:B------:R-:W-:Y:S01]  /*3f00*/  HFMA2.MMA R81, -RZ, RZ, 0, 2.384185791015625e-07 ;  /* 0x00000004ff517435 */ /* 0x000fe200000001ff */
[----:B------:R-:W-:Y:S01]  /*3f10*/  MOV R82, R76 ;  /* 0x0000004c00527202 */ /* 0x000fe20000000f00 */
[----:B------:R-:W-:-:S09]  /*3f20*/  FADD.FTZ R77, R77, R83 ;  /* 0x000000534d4d7221 */ /* 0x000fd20000010000 */
[----:B------:R-:W-:Y:S05]  /*3f30*/  WARPSYNC.COLLECTIVE R78, `(.L_x_12886) ;  /* 0x000000004e087348 */ /* 0x000fea0003c00000 */
[----:B------:R0:W1:Y:S02]  /*3f40*/  SHFL.DOWN P3, R83, R82, R81, R80 ;  /* 0x0800005152537389 */ /* 0x0000640000060050 */
[----:B01----:R-:W-:Y:S01]  /*3f50*/  ENDCOLLECTIVE ;  /* 0x000000000000791b */ /* 0x003fe20003800000 */
.L_x_12886:
[----:B------:R-:W-:Y:S01]  /*3f60*/  MOV R82, R77 ;  /* 0x0000004d00527202 */ /* 0x000fe20000000f00 */
[----:B------:R-:W-:-:S07]  /*3f70*/  FADD.FTZ R76, R76, R83 ;  /* 0x000000534c4c7221 */ /* 0x000fce0000010000 */
[----:B------:R-:W-:Y:S05]  /*3f80*/  WARPSYNC.COLLECTIVE R78, `(.L_x_12887) ;  /* 0x000000004e087348 */ /* 0x000fea0003c00000 */
[----:B------:R0:W1:Y:S02]  /*3f90*/  SHFL.DOWN P3, R83, R82, R81, R80 ;  /* 0x0800005152537389 */ /* 0x0000640000060050 */
[----:B01----:R-:W-:Y:S01]  /*3fa0*/  ENDCOLLECTIVE ;  /* 0x000000000000791b */ /* 0x003fe20003800000 */
.L_x_12887:
[----:B------:R-:W-:Y:S01]  /*3fb0*/  HFMA2.MMA R81, -RZ, RZ, 0, 1.1920928955078125e-07 ;  /* 0x00000002ff517435 */ /* 0x000fe200000001ff */
[----:B------:R-:W-:Y:S01]  /*3fc0*/  MOV R82, R76 ;  /* 0x0000004c00527202 */ /* 0x000fe20000000f00 */
[----:B------:R-:W-:-:S09]  /*3fd0*/  FADD.FTZ R77, R77, R83 ;  /* 0x000000534d4d7221 */ /* 0x000fd20000010000 */
[----:B------:R-:W-:Y:S05]  /*3fe0*/  WARPSYNC.COLLECTIVE R78, `(.L_x_12888) ;  /* 0x000000004e087348 */ /* 0x000fea0003c00000 */
[----:B------:R0:W1:Y:S02]  /*3ff0*/  SHFL.DOWN P3, R83, R82, R81, R80 ;  /* 0x0800005152537389 */ /* 0x0000640000060050 */
[----:B01----:R-:W-:Y:S01]  /*4000*/  ENDCOLLECTIVE ;  /* 0x000000000000791b */ /* 0x003fe20003800000 */
.L_x_12888:
[----:B------:R-:W-:Y:S01]  /*4010*/  MOV R82, R77 ;  /* 0x0000004d00527202 */ /* 0x000fe20000000f00 */
[----:B------:R-:W-:-:S07]  /*4020*/  FADD.FTZ R76, R76, R83 ;  /* 0x000000534c4c7221 */ /* 0x000fce0000010000 */
[----:B------:R-:W-:Y:S05]  /*4030*/  WARPSYNC.COLLECTIVE R78, `(.L_x_12889) ;  /* 0x000000004e087348 */ /* 0x000fea0003c00000 */
[----:B------:R0:W1:Y:S02]  /*4040*/  SHFL.DOWN P3, R83, R82, R81, R80 ;  /* 0x0800005152537389 */ /* 0x0000640000060050 */
[----:B01----:R-:W-:Y:S01]  /*4050*/  ENDCOLLECTIVE ;  /* 0x000000000000791b */ /* 0x003fe20003800000 */
.L_x_12889:
[----:B------:R-:W-:Y:S01]  /*4060*/  HFMA2.MMA R81, -RZ, RZ, 0, 5.9604644775390625e-08 ;  /* 0x00000001ff517435 */ /* 0x000fe200000001ff */
[----:B------:R-:W-:Y:S01]  /*4070*/  MOV R82, R76 ;  /* 0x0000004c00527202 */ /* 0x000fe20000000f00 */
[----:B------:R-:W-:-:S09]  /*4080*/  FADD.FTZ R77, R77, R83 ;  /* 0x000000534d4d7221 */ /* 0x000fd20000010000 */
[----:B------:R-:W-:Y:S05]  /*4090*/  WARPSYNC.COLLECTIVE R78, `(.L_x_12890) ;  /* 0x000000004e087348 */ /* 0x000fea0003c00000 */
[----:B------:R0:W1:Y:S02]  /*40a0*/  SHFL.DOWN P3, R83, R82, R81, R80 ;  /* 0x0800005152537389 */ /* 0x0000640000060050 */
[----:B01----:R-:W-:Y:S01]  /*40b0*/  ENDCOLLECTIVE ;  /* 0x000000000000791b */ /* 0x003fe20003800000 */
.L_x_12890:
[----:B------:R-:W-:Y:S02]  /*40c0*/  MOV R82, R77 ;  /* 0x0000004d00527202 */ /* 0x000fe40000000f00 */
[----:B------:R-:W-:-:S07]  /*40d0*/  MOV R79, R83 ;  /* 0x00000053004f7202 */ /* 0x000fce0000000f00 */
[----:B------:R-:W-:Y:S05]  /*40e0*/  WARPSYNC.COLLECTIVE R78, `(.L_x_12891) ;  /* 0x000000004e087348 */ /* 0x000fea0003c00000 */
[----:B------:R0:W1:Y:S02]  /*40f0*/  SHFL.DOWN P3, R83, R82, R81, R80 ;  /* 0x0800005152537389 */ /* 0x0000640000060050 */
[----:B01----:R-:W-:Y:S01]  /*4100*/  ENDCOLLECTIVE ;  /* 0x000000000000791b */ /* 0x003fe20003800000 */
.L_x_12891:
[----:B------:R-:W-:Y:S01]  /*4110*/  MOV R78, R83 ;  /* 0x00000053004e7202 */ /* 0x000fe20000000f00 */
[----:B------:R-:W-:Y:S06]  /*4120*/  BRA `(.L_x_12892) ;  /* 0xffffffe000607947 */ /* 0x000fec000383ffff */
.L_x_12893:
        /* <DEDUP_REMOVED lines=13> */
.L_x_15327:


//--------------------- .text._ZN10layer_norm13ln_bwd_kernelINS_13Kernel_traitsI6__halfffffjLj7168ELj1ELj1ELj8ELj16ENS_18Kernel_traits_baseILj7168ES2_ffffjLj256EEEEELb0ELb1ELb1ELb0EEEvNS_9BwdParamsE --------------------------
	.section	.text._ZN10layer_norm13ln_bwd_kernelINS_13Kernel_traitsI6__halfffffjLj7168ELj1ELj1ELj8ELj16ENS_18Kernel_traits_baseILj7168ES2_ffffjLj256EEEEELb0ELb1ELb1ELb0EEEvNS_9BwdParamsE,"ax",@progbits
	.align	128
        .global         _ZN10layer_norm13ln_bwd_kernelINS_13Kernel_traitsI6__halfffffjLj7168ELj1ELj1ELj8ELj16ENS_18Kernel_traits_baseILj7168ES2_ffffjLj256EEEEELb0ELb1ELb1ELb0EEEvNS_9BwdParamsE
        .type           _ZN10layer_norm13ln_bwd_kernelINS_13Kernel_traitsI6__halfffffjLj7168ELj1ELj1ELj8ELj16ENS_18Kernel_traits_baseILj7168ES2_ffffjLj256EEEEELb0ELb1ELb1ELb0EEEvNS_9BwdParamsE,@function
        .size           _ZN10layer_norm13ln_bwd_kernelINS_13Kernel_traitsI6__halfffffjLj7168ELj1ELj1ELj8ELj16ENS_18Kernel_traits_baseILj7168ES2_ffffjLj256EEEEELb0ELb1ELb1ELb0EEEvNS_9BwdParamsE,(.L_x_15328 - _ZN10layer_norm13ln_bwd_kernelINS_13Kernel_traitsI6__halfffffjLj7168ELj1ELj1ELj8ELj16ENS_18Kernel_traits_baseILj7168ES2_ffffjLj256EEEEELb0ELb1ELb1ELb0EEEvNS_9BwdParamsE)
        .other          _ZN10layer_norm13ln_bwd_kernelINS_13Kernel_traitsI6__halfffffjLj7168ELj1ELj1ELj8ELj16ENS_18Kernel_traits_baseILj7168ES2_ffffjLj256EEEEELb0ELb1ELb1ELb0EEEvNS_9BwdParamsE,@"STO_CUDA_ENTRY STV_DEFAULT"
_ZN10layer_norm13ln_bwd_kernelINS_13Kernel_traitsI6__halfffffjLj7168ELj1ELj1ELj8ELj16ENS_18Kernel_traits_baseILj7168ES2_ffffjLj256EEEEELb0ELb1ELb1ELb0EEEvNS_9BwdParamsE:
.text._ZN10layer_norm13ln_bwd_kernelINS_13Kernel_traitsI6__halfffffjLj7168ELj1ELj1ELj8ELj16ENS_18Kernel_traits_baseILj7168ES2_ffffjLj256EEEEELb0ELb1ELb1ELb0EEEvNS_9BwdParamsE:
        /* <DEDUP_REMOVED lines=14> */
[----:B0-----:R-:W-:-:S02]  /*00e0*/  IADD3 R1, R1, -0x18, RZ ;  /* 0xffffffe801017810 */ /* 0x001fc40007ffe0ff */
        /* <DEDUP_REMOVED lines=37> */
[C---:B--2---:R-:W-:Y:S01]  /*0340*/  @P5 IMAD.WIDE.U32 R34, R7.reuse, 0x8, R34 ;  /* 0x0000000807225825 */ /* 0x044fe200078e0022 */
[----:B------:R-:W-:-:S02]  /*0350*/  @P5 IADD3 R7, R7, 0x100, RZ ;  /* 0x0000010007075810 */ /* 0x000fc40007ffe0ff */
[----:B------:R-:W-:Y:S02]  /*0360*/  CS2R R104, SRZ ;  /* 0x0000000000687805 */ /* 0x000fe4000001ff00 */
[----:B------:R-:W-:Y:S02]  /*0370*/  CS2R R106, SRZ ;  /* 0x00000000006a7805 */ /* 0x000fe4000001ff00 */
[----:B------:R-:W-:Y:S01]  /*0380*/  CS2R R100, SRZ ;  /* 0x0000000000647805 */ /* 0x000fe2000001ff00 */
[----:B------:R-:W5:Y:S01]  /*0390*/  @P5 LDG.E.64 R18, desc[UR4][R34.64] ;  /* 0x0000000422125981 */ /* 0x000f62000c1e1b00 */
[----:B------:R-:W2:Y:S01]  /*03a0*/  @P0 LDC.64 R42, c[0x0][0x278] ;  /* 0x00009e00ff2a0b82 */ /* 0x000ea20000000a00 */
        /* <DEDUP_REMOVED lines=9> */
[C---:B--2---:R-:W-:Y:S01]  /*0440*/  @P0 IMAD.WIDE.U32 R42, R7.reuse, 0x8, R42 ;  /* 0x00000008072a0825 */ /* 0x044fe200078e002a */
[----:B------:R-:W-:Y:S01]  /*0450*/  @P0 IADD3 R7, R7, 0x100, RZ ;  /* 0x0000010007070810 */ /* 0x000fe20007ffe0ff */
[----:B------:R-:W5:Y:S05]  /*0460*/  @P0 LDG.E.64 R116, desc[UR4][R40.64] ;  /* 0x0000000428740981 */ /* 0x000f6a000c1e1b00 */
[----:B------:R-:W2:Y:S08]  /*0470*/  @P2 LDC.64 R50, c[0x0][0x278] ;  /* 0x00009e00ff322b82 */ /* 0x000eb00000000a00 */
[----:B------:R-:W1:Y:S08]  /*0480*/  @P3 LDC.64 R52, c[0x0][0x260] ;  /* 0x00009800ff343b82 */ /* 0x000e700000000a00 */
[----:B------:R-:W1:Y:S01]  /*0490*/  @P3 LDC.64 R54, c[0x0][0x278] ;  /* 0x00009e00ff363b82 */ /* 0x000e620000000a00 */
[C---:B----4-:R-:W-:Y:S01]  /*04a0*/  @P1 IMAD.WIDE.U32 R44, R7.reuse, 0x8, R44 ;  /* 0x00000008072c1825 */ /* 0x050fe200078e002c */
[----:B------:R-:W5:Y:S03]  /*04b0*/  @P0 LDG.E.64 R14, desc[UR4][R42.64] ;  /* 0x000000042a0e0981 */ /* 0x000f66000c1e1b00 */
[C---:B0-----:R-:W-:Y:S01]  /*04c0*/  @P1 IMAD.WIDE.U32 R46, R7.reuse, 0x8, R46 ;  /* 0x00000008072e1825 */ /* 0x041fe200078e002e */
[----:B------:R-:W-:Y:S01]  /*04d0*/  @P1 IADD3 R7, R7, 0x100, RZ ;  /* 0x0000010007071810 */ /* 0x000fe20007ffe0ff */
[----:B------:R-:W5:Y:S04]  /*04e0*/  @P1 LDG.E.64 R118, desc[UR4][R44.64] ;  /* 0x000000042c761981 */ /* 0x000f68000c1e1b00 */
[C---:B---3--:R-:W-:Y:S01]  /*04f0*/  @P2 IMAD.WIDE.U32 R48, R7.reuse, 0x8, R48 ;  /* 0x0000000807302825 */ /* 0x048fe200078e0030 */
[----:B------:R-:W5:Y:S03]  /*0500*/  @P1 LDG.E.64 R12, desc[UR4][R46.64] ;  /* 0x000000042e0c1981 */ /* 0x000f66000c1e1b00 */
[C---:B--2---:R-:W-:Y:S01]  /*0510*/  @P2 IMAD.WIDE.U32 R50, R7.reuse, 0x8, R50 ;  /* 0x0000000807322825 */ /* 0x044fe200078e0032 */
        /* <DEDUP_REMOVED lines=44> */
[----:B------:R-:W-:Y:S01]  /*07e0*/  ULDC.64 UR6, c[0x0][0x2c8] ;  /* 0x0000b20000067ab9 */ /* 0x000fe20000000a00 */
[----:B-----5:R-:W-:Y:S01]  /*07f0*/  MOV R2, R22 ;  /* 0x0000001600027202 */ /* 0x020fe20000000f00 */
[----:B------:R-:W-:Y:S01]  /*0800*/  HFMA2.MMA R201, -RZ, RZ, 0, 5.9604644775390625e-08 ;  /* 0x00000001ffc97435 */ /* 0x000fe200000001ff */
[----:B------:R-:W-:Y:S02]  /*0810*/  ISETP.NE.U32.AND P3, PT, RZ, UR6, PT ;  /* 0x00000006ff007c0c */ /* 0x000fe4000bf65070 */
[--C-:B------:R-:W-:Y:S01]  /*0820*/  SHF.R.U64 R20, R22, 0x10, R23.reuse ;  /* 0x0000001016147819 */ /* 0x100fe20000001217 */
[----:B------:R-:W-:Y:S01]  /*0830*/  HADD2.F32 R2, -RZ, R2.H0_H0 ;  /* 0x20000002ff027230 */ /* 0x000fe20000004100 */
[----:B------:R-:W-:Y:S02]  /*0840*/  ISETP.NE.AND.EX P3, PT, RZ, UR7, PT, P3 ;  /* 0x00000007ff007c0c */ /* 0x000fe4000bf65330 */
[----:B------:R-:W-:Y:S02]  /*0850*/  MOV R5, R23 ;  /* 0x0000001700057202 */ /* 0x000fe40000000f00 */
[----:B------:R-:W-:Y:S01]  /*0860*/  ISETP.LT.U32.OR P3, PT, R0, 0x700, !P3 ;  /* 0x000007000000780c */ /* 0x000fe20005f61470 */
[----:B------:R-:W-:Y:S01]  /*0870*/  HADD2.F32 R0, -RZ, R20.H0_H0 ;  /* 0x20000014ff007230 */ /* 0x000fe20000004100 */
[----:B------:R-:W-:Y:S01]  /*0880*/  SHF.R.U32.HI R7, RZ, 0x10, R23 ;  /* 0x00000010ff077819 */ /* 0x000fe20000011617 */
[----:B------:R-:W-:Y:S01]  /*0890*/  HADD2.F32 R5, -RZ, R5.H0_H0 ;  /* 0x20000005ff057230 */ /* 0x000fe20000004100 */
[----:B------:R-:W-:Y:S01]  /*08a0*/  MOV R6, R28 ;  /* 0x0000001c00067202 */ /* 0x000fe20000000f00 */
[----:B------:R0:W-:Y:S01]  /*08b0*/  STL [R1+0x10], R2 ;  /* 0x0000100201007387 */ /* 0x0001e20000100800 */
[----:B------:R-:W-:-:S02]  /*08c0*/  SHF.R.U64 R252, R28, 0x10, R29 ;  /* 0x000000101cfc7819 */ /* 0x000fc4000000121d */
[----:B------:R-:W-:Y:S01]  /*08d0*/  MOV R251, R29 ;  /* 0x0000001d00fb7202 */ /* 0x000fe20000000f00 */
[----:B------:R1:W-:Y:S01]  /*08e0*/  STL [R1+0xc], R0 ;  /* 0x00000c0001007387 */ /* 0x0003e20000100800 */
[----:B------:R-:W-:Y:S01]  /*08f0*/  SHF.R.U32.HI R250, RZ, 0x10, R29 ;  /* 0x00000010fffa7819 */ /* 0x000fe2000001161d */
[----:B------:R-:W-:Y:S01]  /*0900*/  HADD2.F32 R252, -RZ, R252.H0_H0 ;  /* 0x200000fcfffc7230 */ /* 0x000fe20000004100 */
[----:B------:R-:W-:Y:S01]  /*0910*/  MOV R249, R30 ;  /* 0x0000001e00f97202 */ /* 0x000fe20000000f00 */
[----:B------:R2:W-:Y:S01]  /*0920*/  STL [R1+0x8], R5 ;  /* 0x0000080501007387 */ /* 0x0005e20000100800 */
[--C-:B------:R-:W-:Y:S01]  /*0930*/  SHF.R.U64 R248, R30, 0x10, R31.reuse ;  /* 0x000000101ef87819 */ /* 0x100fe2000000121f */
[----:B0-----:R-:W-:Y:S01]  /*0940*/  HADD2.F32 R2, -RZ, R7.H0_H0 ;  /* 0x20000007ff027230 */ /* 0x001fe20000004100 */
[----:B------:R-:W-:Y:S01]  /*0950*/  MOV R247, R31 ;  /* 0x0000001f00f77202 */ /* 0x000fe20000000f00 */
[----:B------:R-:W-:Y:S01]  /*0960*/  HADD2.F32 R251, -RZ, R251.H0_H0 ;  /* 0x200000fbfffb7230 */ /* 0x000fe20000004100 */
[----:B------:R-:W-:Y:S01]  /*0970*/  SHF.R.U32.HI R246, RZ, 0x10, R31 ;  /* 0x00000010fff67819 */ /* 0x000fe2000001161f */
[----:B-1----:R-:W-:Y:S01]  /*0980*/  HADD2.F32 R0, -RZ, R6.H0_H0 ;  /* 0x20000006ff007230 */ /* 0x002fe20000004100 */
[----:B------:R2:W-:Y:S01]  /*0990*/  STL [R1+0x4], R2 ;  /* 0x0000040201007387 */ /* 0x0005e20000100800 */
[----:B------:R-:W-:Y:S01]  /*09a0*/  MOV R245, R116 ;  /* 0x0000007400f57202 */ /* 0x000fe20000000f00 */
[----:B------:R-:W-:Y:S01]  /*09b0*/  HADD2.F32 R250, -RZ, R250.H0_H0 ;  /* 0x200000fafffa7230 */ /* 0x000fe20000004100 */
[--C-:B------:R-:W-:Y:S01]  /*09c0*/  SHF.R.U64 R244, R116, 0x10, R117.reuse ;  /* 0x0000001074f47819 */ /* 0x100fe20000001275 */
[----:B------:R2:W-:Y:S01]  /*09d0*/  STL [R1], R0 ;  /* 0x0000000001007387 */ /* 0x0005e20000100800 */
        /* <DEDUP_REMOVED lines=91> */
[----:B------:R-:W-:Y:S02]  /*0f90*/  HADD2.F32 R203, -RZ, R203.H0_H0 ;  /* 0x200000cbffcb7230 */ /* 0x000fe40000004100 */
[----:B--2---:R-:W-:-:S07]  /*0fa0*/  HADD2.F32 R202, -RZ, R202.H0_H0 ;  /* 0x200000caffca7230 */ /* 0x004fce0000004100 */
.L_x_13001:
[----:B0-----:R-:W0:Y:S08]  /*0fb0*/  LDC.64 R6, c[0x0][0x288] ;  /* 0x0000a200ff067b82 */ /* 0x001e300000000a00 */
[----:B-1234-:R-:W1:Y:S08]  /*0fc0*/  LDC.64 R158, c[0x0][0x250] ;  /* 0x00009400ff9e7b82 */ /* 0x01ee700000000a00 */
[----:B------:R-:W2:Y:S01]  /*0fd0*/  LDC.64 R162, c[0x0][0x280] ;  /* 0x0000a000ffa27b82 */ /* 0x000ea20000000a00 */
[----:B0-----:R-:W-:-:S07]  /*0fe0*/  IMAD.WIDE R6, R4, 0x4, R6 ;  /* 0x0000000404067825 */ /* 0x001fce00078e0206 */
[----:B------:R-:W0:Y:S01]  /*0ff0*/  LDC.64 R156, c[0x0][0x258] ;  /* 0x00009600ff9c7b82 */ /* 0x000e220000000a00 */
[----:B------:R2:W3:Y:S01]  /*1000*/  LDG.E R160, desc[UR4][R6.64] ;  /* 0x0000000406a07981 */ /* 0x0004e2000c1e1900 */
[----:B-1----:R-:W-:-:S05]  /*1010*/  IMAD.WIDE R158, R4, 0x4, R158 ;  /* 0x00000004049e7825 */ /* 0x002fca00078e029e */
[----:B------:R-:W5:Y:S01]  /*1020*/  LDG.E R199, desc[UR4][R158.64] ;  /* 0x000000049ec77981 */ /* 0x000f62000c1e1900 */
[C---:B--2---:R-:W-:Y:S01]  /*1030*/  IMAD.WIDE R6, R4.reuse, 0x4, R162 ;  /* 0x0000000404067825 */ /* 0x044fe200078e02a2 */
[----:B------:R-:W1:Y:S04]  /*1040*/  S2R R161, SR_TID.X ;  /* 0x0000000000a17919 */ /* 0x000e680000002100 */
[----:B------:R2:W5:Y:S01]  /*1050*/  LDG.E R193, desc[UR4][R6.64] ;  /* 0x0000000406c17981 */ /* 0x000562000c1e1900 */
[----:B------:R-:W-:Y:S01]  /*1060*/  BSSY B0, `(.L_x_12895) ;  /* 0x000019f000007945 */ /* 0x000fe20003800000 */
[----:B0-----:R-:W-:-:S05]  /*1070*/  IMAD.WIDE R156, R4, 0x4, R156 ;  /* 0x00000004049c7825 */ /* 0x001fca00078e029c */
[----:B------:R0:W5:Y:S01]  /*1080*/  LDG.E R2, desc[UR4][R156.64] ;  /* 0x000000049c027981 */ /* 0x000162000c1e1900 */
[----:B--2---:R-:W-:-:S05]  /*1090*/  MOV R6, UR9 ;  /* 0x0000000900067c02 */ /* 0x004fca0008000f00 */
[----:B------:R-:W-:-:S05]  /*10a0*/  IMAD R5, R4, R6, RZ ;  /* 0x0000000604057224 */ /* 0x000fca00078e02ff */
[----:B------:R-:W-:-:S04]  /*10b0*/  SHF.R.S32.HI R162, RZ, 0x1f, R5 ;  /* 0x0000001fffa27819 */ /* 0x000fc80000011405 */
[----:B------:R-:W-:Y:S02]  /*10c0*/  LEA.HI R162, R162, R5, RZ, 0x2 ;  /* 0x00000005a2a27211 */ /* 0x000fe400078f10ff */
[----:B-1----:R-:W-:-:S04]  /*10d0*/  LOP3.LUT R5, R161, 0xff, RZ, 0xc0, !PT ;  /* 0x000000ffa1057812 */ /* 0x002fc800078ec0ff */
[----:B------:R-:W-:Y:S02]  /*10e0*/  LEA.HI.SX32 R7, R162, R5, 0x1e ;  /* 0x00000005a2077211 */ /* 0x000fe400078ff2ff */
[----:B------:R-:W0:Y:S03]  /*10f0*/  LDC.64 R162, c[0x0][0x2c8] ;  /* 0x0000b200ffa27b82 */ /* 0x000e260000000a00 */
[----:B0-----:R-:W-:Y:S01]  /*1100*/  IMAD.WIDE.U32 R156, R7, 0x10, R162 ;  /* 0x00000010079c7825 */ /* 0x001fe200078e00a2 */
        /* <DEDUP_REMOVED lines=10> */
.L_x_12899:
[----:B------:R-:W-:-:S07]  /*11b0*/  IADD3 R158, R7, 0x100, RZ ;  /* 0x00000100079e7810 */ /* 0x000fce0007ffe0ff */
.L_x_12898:
[----:B------:R-:W-:Y:S05]  /*11c0*/  BSYNC B1 ;  /* 0x0000000000017941 */ /* 0x000fea0003800000 */
.L_x_12897:
        /* <DEDUP_REMOVED lines=8> */
.L_x_12902:
[----:B------:R-:W-:-:S07]  /*1250*/  IADD3 R158, R158, 0x100, RZ ;  /* 0x000001009e9e7810 */ /* 0x000fce0007ffe0ff */
.L_x_12901:
[----:B------:R-:W-:Y:S05]  /*1260*/  BSYNC B1 ;  /* 0x0000000000017941 */ /* 0x000fea0003800000 */
.L_x_12900:
        /* <DEDUP_REMOVED lines=8> */
.L_x_12905:
[----:B------:R-:W-:-:S07]  /*12f0*/  IADD3 R158, R158, 0x100, RZ ;  /* 0x000001009e9e7810 */ /* 0x000fce0007ffe0ff */
.L_x_12904:
[----:B------:R-:W-:Y:S05]  /*1300*/  BSYNC B1 ;  /* 0x0000000000017941 */ /* 0x000fea0003800000 */
.L_x_12903:
[----:B------:R-:W-:Y:S04]  /*1310*/  BSSY B1, `(.L_x_12906) ;  /* 0x0000008000017945 */ /* 0x000fe80003800000 */
[----:B------:R-:W-:Y:S05]  /*1320*/  @!P0 BRA `(.L_x_12907) ;  /* 0x0000000000188947 */ /* 0x000fea0003800000 */
[----:B------:R-:W-:-:S04]  /*1330*/  ISETP.NE.U32.AND P4, PT, RZ, UR12, PT ;  /* 0x0000000cff007c0c */ /* 0x000fc8000bf85070 */
[----:B------:R-:W-:-:S13]  /*1340*/  ISETP.NE.AND.EX P4, PT, RZ, UR13, PT, P4 ;  /* 0x0000000dff007c0c */ /* 0x000fda000bf85340 */
[----:B------:R-:W-:Y:S05]  /*1350*/  @!P4 BRA `(.L_x_12908) ;  /* 0x000000000008c947 */ /* 0x000fea0003800000 */
[----:B------:R-:W-:-:S06]  /*1360*/  IMAD.WIDE.U32 R128, R158, 0x10, R162 ;  /* 0x000000109e807825 */ /* 0x000fcc00078e00a2 */
[----:B------:R-:W5:Y:S02]  /*1370*/  LDG.E.128 R128, desc[UR4][R128.64] ;  /* 0x0000000480807981 */ /* 0x000f64000c1e1d00 */
.L_x_12908:
[----:B------:R-:W-:-:S07]  /*1380*/  IADD3 R158, R158, 0x100, RZ ;  /* 0x000001009e9e7810 */ /* 0x000fce0007ffe0ff */
.L_x_12907:
[----:B------:R-:W-:Y:S05]  /*1390*/  BSYNC B1 ;  /* 0x0000000000017941 */ /* 0x000fea0003800000 */
.L_x_12906:
[----:B------:R-:W-:Y:S04]  /*13a0*/  BSSY B1, `(.L_x_12909) ;  /* 0x0000008000017945 */ /* 0x000fe80003800000 */
[----:B------:R-:W-:Y:S05]  /*13b0*/  @!P1 BRA `(.L_x_12910) ;  /* 0x0000000000189947 */ /* 0x000fea0003800000 */
[----:B------:R-:W-:-:S04]  /*13c0*/  ISETP.NE.U32.AND P4, PT, RZ, UR12, PT ;  /* 0x0000000cff007c0c */ /* 0x000fc8000bf85070 */
[----:B------:R-:W-:-:S13]  /*13d0*/  ISETP.NE.AND.EX P4, PT, RZ, UR13, PT, P4 ;  /* 0x0000000dff007c0c */ /* 0x000fda000bf85340 */
[----:B------:R-:W-:Y:S05]  /*13e0*/  @!P4 BRA `(.L_x_12911) ;  /* 0x000000000008c947 */ /* 0x000fea0003800000 */
[----:B------:R-:W-:-:S06]  /*13f0*/  IMAD.WIDE.U32 R132, R158, 0x10, R162 ;  /* 0x000000109e847825 */ /* 0x000fcc00078e00a2 */
[----:B------:R-:W5:Y:S02]  /*1400*/  LDG.E.128 R132, desc[UR4][R132.64] ;  /* 0x0000000484847981 */ /* 0x000f64000c1e1d00 */
.L_x_12911:
[----:B------:R-:W-:-:S07]  /*1410*/  IADD3 R158, R158, 0x100, RZ ;  /* 0x000001009e9e7810 */ /* 0x000fce0007ffe0ff */
.L_x_12910:
[----:B------:R-:W-:Y:S05]  /*1420*/  BSYNC B1 ;  /* 0x0000000000017941 */ /* 0x000fea0003800000 */
.L_x_12909:
[----:B------:R-:W-:Y:S04]  /*1430*/  BSSY B1, `(.L_x_12912) ;  /* 0x0000008000017945 */ /* 0x000fe80003800000 */
[----:B------:R-:W-:Y:S05]  /*1440*/  @!P2 BRA `(.L_x_12913) ;  /* 0x000000000018a947 */ /* 0x000fea0003800000 */
[----:B------:R-:W-:-:S04]  /*1450*/  ISETP.NE.U32.AND P4, PT, RZ, UR12, PT ;  /* 0x0000000cff007c0c */ /* 0x000fc8000bf85070 */
[----:B------:R-:W-:-:S13]  /*1460*/  ISETP.NE.AND.EX P4, PT, RZ, UR13, PT, P4 ;  /* 0x0000000dff007c0c */ /* 0x000fda000bf85340 */
[----:B------:R-:W-:Y:S05]  /*1470*/  @!P4 BRA `(.L_x_12914) ;  /* 0x000000000008c947 */ /* 0x000fea0003800000 */
[----:B------:R-:W-:-:S06]  /*1480*/  IMAD.WIDE.U32 R136, R158, 0x10, R162 ;  /* 0x000000109e887825 */ /* 0x000fcc00078e00a2 */
[----:B------:R-:W5:Y:S02]  /*1490*/  LDG.E.128 R136, desc[UR4][R136.64] ;  /* 0x0000000488887981 */ /* 0x000f64000c1e1d00 */
.L_x_12914:
[----:B------:R-:W-:-:S07]  /*14a0*/  IADD3 R158, R158, 0x100, RZ ;  /* 0x000001009e9e7810 */ /* 0x000fce0007ffe0ff */
.L_x_12913:
[----:B------:R-:W-:Y:S05]  /*14b0*/  BSYNC B1 ;  /* 0x0000000000017941 */ /* 0x000fea0003800000 */
.L_x_12912:
[----:B------:R-:W-:Y:S02]  /*14c0*/  LOP3.LUT P4, RZ, R3, 0x40, RZ, 0xc0, !PT ;  /* 0x0000004003ff7812 */ /* 0x000fe4000788c0ff */
[----:B------:R-:W-:-:S11]  /*14d0*/  CS2R R196, SRZ ;  /* 0x0000000000c47805 */ /* 0x000fd6000001ff00 */
[----:B------:R-:W-:Y:S05]  /*14e0*/  @P4 BRA `(.L_x_12915) ;  /* 0x0000001400584947 */ /* 0x000fea0003800000 */
[----:B------:R-:W-:-:S06]  /*14f0*/  IMAD.WIDE.U32 R140, R158, 0x10, R162 ;  /* 0x000000109e8c7825 */ /* 0x000fcc00078e00a2 */
[----:B------:R-:W5:Y:S01]  /*1500*/  LDG.E.128 R140, desc[UR4][R140.64] ;  /* 0x000000048c8c7981 */ /* 0x000f62000c1e1d00 */
[----:B------:R-:W-:Y:S05]  /*1510*/  BRA `(.L_x_12915) ;  /* 0x00000014004c7947 */ /* 0x000fea0003800000 */
.L_x_12896:
[----:B------:R-:W-:Y:S01]  /*1520*/  IADD3 R158, R160, -0x1, RZ ;  /* 0xffffffffa09e7810 */ /* 0x000fe20007ffe0ff */
[----:B------:R-:W-:Y:S01]  /*1530*/  BSSY B1, `(.L_x_12916) ;  /* 0x0000037000017945 */ /* 0x000fe20003800000 */
[----:B------:R-:W-:Y:S02]  /*1540*/  LOP3.LUT P4, RZ, R3, 0x10, RZ, 0xc0, !PT ;  /* 0x0000001003ff7812 */ /* 0x000fe4000788c0ff */
[----:B------:R-:W-:Y:S02]  /*1550*/  CS2R R196, SRZ ;  /* 0x0000000000c47805 */ /* 0x000fe4000001ff00 */
[----:B------:R-:W-:Y:S01]  /*1560*/  MOV R200, R7 ;  /* 0x0000000700c87202 */ /* 0x000fe20000000f00 */
[----:B------:R-:W-:-:S05]  /*1570*/  IMAD R158, R158, R6, RZ ;  /* 0x000000069e9e7224 */ /* 0x000fca00078e02ff */
[----:B------:R-:W-:-:S04]  /*1580*/  SHF.R.S32.HI R159, RZ, 0x1f, R158 ;  /* 0x0000001fff9f7819 */ /* 0x000fc8000001149e */
[----:B------:R-:W-:-:S04]  /*1590*/  LEA.HI R159, R159, R158, RZ, 0x2 ;  /* 0x0000009e9f9f7211 */ /* 0x000fc800078f10ff */
[----:B------:R-:W-:Y:S01]  /*15a0*/  LEA.HI.SX32 R198, R159, R5, 0x1e ;  /* 0x000000059fc67211 */ /* 0x000fe200078ff2ff */
[----:B------:R-:W-:Y:S06]  /*15b0*/  @!P4 BRA `(.L_x_12917) ;  /* 0x0000000000b8c947 */ /* 0x000fec0003800000 */
[----:B------:R-:W0:Y:S01]  /*15c0*/  LDC.U8 R161, c[0x0][0x2a0] ;  /* 0x0000a800ffa17b82 */ /* 0x000e220000000000 */
[----:B------:R-:W-:Y:S01]  /*15d0*/  ISETP.NE.U32.AND P4, PT, RZ, UR12, PT ;  /* 0x0000000cff007c0c */ /* 0x000fe2000bf85070 */
[----:B------:R-:W2:Y:S03]  /*15e0*/  LDL R170, [R1+0x10] ;  /* 0x0000100001aa7983 */ /* 0x000ea60000100800 */
[----:B------:R-:W-:Y:S01]  /*15f0*/  ISETP.NE.AND.EX P4, PT, RZ, UR13, PT, P4 ;  /* 0x0000000dff007c0c */ /* 0x000fe2000bf85340 */
[----:B------:R-:W3:Y:S04]  /*1600*/  LDL R184, [R1+0xc] ;  /* 0x00000c0001b87983 */ /* 0x000ee80000100800 */
[----:B------:R-:W4:Y:S04]  /*1610*/  LDL R183, [R1+0x8] ;  /* 0x0000080001b77983 */ /* 0x000f280000100800 */
[----:B------:R-:W4:Y:S04]  /*1620*/  LDL R191, [R1+0x4] ;  /* 0x0000040001bf7983 */ /* 0x000f280000100800 */
[----:B------:R1:W5:Y:S01]  /*1630*/  @P4 LDG.E.128 R116, desc[UR4][R156.64] ;  /* 0x000000049c744981 */ /* 0x000362000c1e1d00 */
[----:B0-----:R-:W-:-:S02]  /*1640*/  ISETP.NE.AND P4, PT, R161, RZ, PT ;  /* 0x000000ffa100720c */ /* 0x001fc40003f85270 */
[----:B------:R-:W0:Y:S08]  /*1650*/  LDC.64 R160, c[0x0][0x238] ;  /* 0x00008e00ffa07b82 */ /* 0x000e300000000a00 */
[----:B-1----:R-:W1:Y:S01]  /*1660*/  LDC.64 R156, c[0x0][0x2b8] ;  /* 0x0000ae00ff9c7b82 */ /* 0x002e620000000a00 */
[----:B0-----:R-:W-:-:S06]  /*1670*/  IMAD.WIDE.U32 R160, R7, 0x10, R160 ;  /* 0x0000001007a07825 */ /* 0x001fcc00078e00a0 */
[----:B------:R-:W2:Y:S01]  /*1680*/  LDG.E.128 R160, desc[UR4][R160.64] ;  /* 0x00000004a0a07981 */ /* 0x000ea2000c1e1d00 */
[----:B-1----:R-:W-:-:S06]  /*1690*/  IMAD.WIDE.U32 R156, R198, 0x10, R156 ;  /* 0x00000010c69c7825 */ /* 0x002fcc00078e009c */
[----:B------:R-:W3:Y:S01]  /*16a0*/  LDG.E.128 R156, desc[UR4][R156.64] ;  /* 0x000000049c9c7981 */ /* 0x000ee2000c1e1d00 */
[----:B-----5:R-:W-:Y:S02]  /*16b0*/  FSEL R0, R199, RZ, !P4 ;  /* 0x000000ffc7007208 */ /* 0x020fe40006000000 */
[----:B------:R-:W-:Y:S02]  /*16c0*/  IADD3 R198, R198, 0x100, RZ ;  /* 0x00000100c6c67810 */ /* 0x000fe40007ffe0ff */
[----:B------:R-:W-:Y:S01]  /*16d0*/  IADD3 R200, R7, 0x100, RZ ;  /* 0x0000010007c87810 */ /* 0x000fe20007ffe0ff */
[C---:B--2---:R-:W-:Y:S01]  /*16e0*/  FADD.FTZ R160, -R0.reuse, R160 ;  /* 0x000000a000a07221 */ /* 0x044fe20000010100 */
[C---:B------:R-:W-:Y:S01]  /*16f0*/  FADD.FTZ R161, -R0.reuse, R161 ;  /* 0x000000a100a17221 */ /* 0x040fe20000010100 */
[C---:B------:R-:W-:Y:S01]  /*1700*/  FADD.FTZ R162, -R0.reuse, R162 ;  /* 0x000000a200a27221 */ /* 0x040fe20000010100 */
[----:B------:R-:W-:Y:S01]  /*1710*/  FADD.FTZ R163, -R0, R163 ;  /* 0x000000a300a37221 */ /* 0x000fe20000010100 */
[C---:B------:R-:W-:Y:S01]  /*1720*/  FMUL.FTZ R0, R2.reuse, R160 ;  /* 0x000000a002007220 */ /* 0x040fe20000410000 */
[----:B------:R-:W-:Y:S01]  /*1730*/  FMUL.FTZ R195, R2, R161 ;  /* 0x000000a102c37220 */ /* 0x000fe20000410000 */
[----:B---3--:R-:W-:Y:S01]  /*1740*/  FMUL.FTZ R165, R170, R156 ;  /* 0x0000009caaa57220 */ /* 0x008fe20000410000 */
[----:B------:R-:W-:Y:S01]  /*1750*/  FADD.FTZ R84, R84, R156 ;  /* 0x0000009c54547221 */ /* 0x000fe20000010000 */
[----:B------:R-:W-:Y:S01]  /*1760*/  FFMA.FTZ R112, R156, R0, R112 ;  /* 0x000000009c707223 */ /* 0x000fe20000010070 */
[----:B------:R-:W-:Y:S01]  /*1770*/  FADD.FTZ R85, R85, R157 ;  /* 0x0000009d55557221 */ /* 0x000fe20000010000 */
[----:B------:R-:W-:Y:S01]  /*1780*/  FFMA.FTZ R113, R157, R195, R113 ;  /* 0x000000c39d717223 */ /* 0x000fe20000010071 */
[----:B------:R-:W-:Y:S01]  /*1790*/  FMUL.FTZ R170, R184, R157 ;  /* 0x0000009db8aa7220 */ /* 0x000fe20000410000 */
[----:B------:R-:W-:Y:S01]  /*17a0*/  FADD.FTZ R157, RZ, R165 ;  /* 0x000000a5ff9d7221 */ /* 0x000fe20000010000 */
[----:B------:R-:W-:Y:S01]  /*17b0*/  FFMA.FTZ R156, R0, R165, RZ ;  /* 0x000000a5009c7223 */ /* 0x000fe200000100ff */
[C---:B------:R-:W-:Y:S01]  /*17c0*/  FMUL.FTZ R194, R2.reuse, R162 ;  /* 0x000000a202c27220 */ /* 0x040fe20000410000 */
[----:B----4-:R-:W-:Y:S01]  /*17d0*/  FMUL.FTZ R184, R183, R158 ;  /* 0x0000009eb7b87220 */ /* 0x010fe20000410000 */
        /* <DEDUP_REMOVED lines=12> */
.L_x_12917:
[----:B------:R-:W-:Y:S05]  /*18a0*/  BSYNC B1 ;  /* 0x0000000000017941 */ /* 0x000fea0003800000 */
.L_x_12916:
[----:B------:R-:W-:Y:S01]  /*18b0*/  LOP3.LUT P4, RZ, R3, 0x4, RZ, 0xc0, !PT ;  /* 0x0000000403ff7812 */ /* 0x000fe2000788c0ff */
[----:B------:R-:W-:-:S12]  /*18c0*/  BSSY B1, `(.L_x_12918) ;  /* 0x000002f000017945 */ /* 0x000fd80003800000 */
[----:B------:R-:W-:Y:S05]  /*18d0*/  @!P4 BRA `(.L_x_12919) ;  /* 0x0000000000b4c947 */ /* 0x000fea0003800000 */
[----:B------:R-:W0:Y:S01]  /*18e0*/  LDC.64 R158, c[0x0][0x2c8] ;  /* 0x0000b200ff9e7b82 */ /* 0x000e220000000a00 */
[----:B------:R-:W-:Y:S01]  /*18f0*/  ISETP.NE.U32.AND P4, PT, RZ, UR12, PT ;  /* 0x0000000cff007c0c */ /* 0x000fe2000bf85070 */
[----:B------:R-:W2:Y:S03]  /*1900*/  LDL R164, [R1] ;  /* 0x0000000001a47983 */ /* 0x000ea60000100800 */
[----:B------:R-:W-:-:S03]  /*1910*/  ISETP.NE.AND.EX P4, PT, RZ, UR13, PT, P4 ;  /* 0x0000000dff007c0c */ /* 0x000fc6000bf85340 */
[----:B------:R-:W1:Y:S08]  /*1920*/  LDC.U8 R156, c[0x0][0x2a0] ;  /* 0x0000a800ff9c7b82 */ /* 0x000e700000000000 */
[----:B------:R-:W3:Y:S02]  /*1930*/  LDC.64 R160, c[0x0][0x2b8] ;  /* 0x0000ae00ffa07b82 */ /* 0x000ee40000000a00 */
[----:B0-----:R-:W-:-:S05]  /*1940*/  @P4 IMAD.WIDE.U32 R30, R200, 0x10, R158 ;  /* 0x00000010c81e4825 */ /* 0x001fca00078e009e */
[----:B------:R0:W5:Y:S01]  /*1950*/  @P4 LDG.E.128 R120, desc[UR4][R30.64] ;  /* 0x000000041e784981 */ /* 0x000162000c1e1d00 */
[----:B-1----:R-:W-:Y:S02]  /*1960*/  ISETP.NE.AND P4, PT, R156, RZ, PT ;  /* 0x000000ff9c00720c */ /* 0x002fe40003f85270 */
[----:B------:R-:W1:Y:S01]  /*1970*/  LDC.64 R156, c[0x0][0x238] ;  /* 0x00008e00ff9c7b82 */ /* 0x000e620000000a00 */
[----:B---3--:R-:W-:-:S06]  /*1980*/  IMAD.WIDE.U32 R160, R198, 0x10, R160 ;  /* 0x00000010c6a07825 */ /* 0x008fcc00078e00a0 */
[----:B------:R-:W2:Y:S01]  /*1990*/  LDG.E.128 R160, desc[UR4][R160.64] ;  /* 0x00000004a0a07981 */ /* 0x000ea2000c1e1d00 */
[----:B-1----:R-:W-:-:S06]  /*19a0*/  IMAD.WIDE.U32 R156, R200, 0x10, R156 ;  /* 0x00000010c89c7825 */ /* 0x002fcc00078e009c */
[----:B------:R-:W3:Y:S01]  /*19b0*/  LDG.E.128 R156, desc[UR4][R156.64] ;  /* 0x000000049c9c7981 */ /* 0x000ee2000c1e1d00 */
[----:B0----5:R-:W-:Y:S02]  /*19c0*/  FSEL R30, R199, RZ, !P4 ;  /* 0x000000ffc71e7208 */ /* 0x021fe40006000000 */
[----:B------:R-:W-:Y:S02]  /*19d0*/  IADD3 R198, R198, 0x100, RZ ;  /* 0x00000100c6c67810 */ /* 0x000fe40007ffe0ff */
[----:B------:R-:W-:Y:S01]  /*19e0*/  IADD3 R200, R200, 0x100, RZ ;  /* 0x00000100c8c87810 */ /* 0x000fe20007ffe0ff */
[----:B--2---:R-:W-:Y:S01]  /*19f0*/  FMUL.FTZ R192, R164, R160 ;  /* 0x000000a0a4c07220 */ /* 0x004fe20000410000 */
[----:B------:R-:W-:-:S03]  /*1a00*/  FMUL.FTZ R169, R252, R161 ;  /* 0x000000a1fca97220 */ /* 0x000fc60000410000 */
[----:B------:R-:W-:Y:S01]  /*1a10*/  FADD.FTZ R197, R197, R192 ;  /* 0x000000c0c5c57221 */ /* 0x000fe20000010000 */
[----:B------:R-:W-:Y:S01]  /*1a20*/  FMUL.FTZ R182, R251, R162 ;  /* 0x000000a2fbb67220 */ /* 0x000fe20000410000 */
[C---:B---3--:R-:W-:Y:S01]  /*1a30*/  FADD.FTZ R31, -R30.reuse, R156 ;  /* 0x0000009c1e1f7221 */ /* 0x048fe20000010100 */
[----:B------:R-:W-:-:S03]  /*1a40*/  FADD.FTZ R157, -R30, R157 ;  /* 0x0000009d1e9d7221 */ /* 0x000fc60000010100 */
[----:B------:R-:W-:Y:S01]  /*1a50*/  FMUL.FTZ R31, R2, R31 ;  /* 0x0000001f021f7220 */ /* 0x000fe20000410000 */
[C---:B------:R-:W-:Y:S01]  /*1a60*/  FADD.FTZ R158, -R30.reuse, R158 ;  /* 0x0000009e1e9e7221 */ /* 0x040fe20000010100 */
[----:B------:R-:W-:Y:S01]  /*1a70*/  FADD.FTZ R159, -R30, R159 ;  /* 0x0000009f1e9f7221 */ /* 0x000fe20000010100 */
[C---:B------:R-:W-:Y:S01]  /*1a80*/  FMUL.FTZ R30, R2.reuse, R157 ;  /* 0x0000009d021e7220 */ /* 0x040fe20000410000 */
[----:B------:R-:W-:Y:S01]  /*1a90*/  FFMA.FTZ R196, R31, R192, R196 ;  /* 0x000000c01fc47223 */ /* 0x000fe200000100c4 */
[----:B------:R-:W-:Y:S01]  /*1aa0*/  FMUL.FTZ R164, R2, R158 ;  /* 0x0000009e02a47220 */ /* 0x000fe20000410000 */
[----:B------:R-:W-:Y:S02]  /*1ab0*/  FADD.FTZ R197, R197, R169 ;  /* 0x000000a9c5c57221 */ /* 0x000fe40000010000 */
        /* <DEDUP_REMOVED lines=15> */
.L_x_12919:
[----:B------:R-:W-:Y:S05]  /*1bb0*/  BSYNC B1 ;  /* 0x0000000000017941 */ /* 0x000fea0003800000 */
.L_x_12918:
[----:B------:R-:W-:Y:S01]  /*1bc0*/  LOP3.LUT P4, RZ, R3, 0x2, RZ, 0xc0, !PT ;  /* 0x0000000203ff7812 */ /* 0x000fe2000788c0ff */
[----:B------:R-:W-:-:S12]  /*1bd0*/  BSSY B1, `(.L_x_12920) ;  /* 0x000002e000017945 */ /* 0x000fd80003800000 */
[----:B------:R-:W-:Y:S05]  /*1be0*/  @!P4 BRA `(.L_x_12921) ;  /* 0x0000000000b0c947 */ /* 0x000fea0003800000 */
[----:B------:R-:W0:Y:S01]  /*1bf0*/  LDC.64 R158, c[0x0][0x2c8] ;  /* 0x0000b200ff9e7b82 */ /* 0x000e220000000a00 */
[----:B------:R-:W-:-:S04]  /*1c00*/  ISETP.NE.U32.AND P4, PT, RZ, UR12, PT ;  /* 0x0000000cff007c0c */ /* 0x000fc8000bf85070 */
[----:B------:R-:W-:-:S03]  /*1c10*/  ISETP.NE.AND.EX P4, PT, RZ, UR13, PT, P4 ;  /* 0x0000000dff007c0c */ /* 0x000fc6000bf85340 */
[----:B------:R-:W1:Y:S08]  /*1c20*/  LDC.U8 R156, c[0x0][0x2a0] ;  /* 0x0000a800ff9c7b82 */ /* 0x000e700000000000 */
[----:B------:R-:W2:Y:S02]  /*1c30*/  LDC.64 R160, c[0x0][0x238] ;  /* 0x00008e00ffa07b82 */ /* 0x000ea40000000a00 */
[----:B0-----:R-:W-:-:S05]  /*1c40*/  @P4 IMAD.WIDE.U32 R16, R200, 0x10, R158 ;  /* 0x00000010c8104825 */ /* 0x001fca00078e009e */
[----:B------:R0:W5:Y:S01]  /*1c50*/  @P4 LDG.E.128 R124, desc[UR4][R16.64] ;  /* 0x00000004107c4981 */ /* 0x000162000c1e1d00 */
[----:B-1----:R-:W-:Y:S02]  /*1c60*/  ISETP.NE.AND P4, PT, R156, RZ, PT ;  /* 0x000000ff9c00720c */ /* 0x002fe40003f85270 */
[----:B------:R-:W1:Y:S02]  /*1c70*/  LDC.64 R156, c[0x0][0x2b8] ;  /* 0x0000ae00ff9c7b82 */ /* 0x000e640000000a00 */
[----:B0----5:R-:W-:Y:S01]  /*1c80*/  FSEL R16, R199, RZ, !P4 ;  /* 0x000000ffc7107208 */ /* 0x021fe20006000000 */
[----:B--2---:R-:W-:-:S06]  /*1c90*/  IMAD.WIDE.U32 R160, R200, 0x10, R160 ;  /* 0x00000010c8a07825 */ /* 0x004fcc00078e00a0 */
[----:B------:R-:W2:Y:S01]  /*1ca0*/  LDG.E.128 R160, desc[UR4][R160.64] ;  /* 0x00000004a0a07981 */ /* 0x000ea2000c1e1d00 */
[----:B-1----:R-:W-:-:S06]  /*1cb0*/  IMAD.WIDE.U32 R156, R198, 0x10, R156 ;  /* 0x00000010c69c7825 */ /* 0x002fcc00078e009c */
[----:B------:R-:W3:Y:S01]  /*1cc0*/  LDG.E.128 R156, desc[UR4][R156.64] ;  /* 0x000000049c9c7981 */ /* 0x000ee2000c1e1d00 */
[----:B------:R-:W-:Y:S02]  /*1cd0*/  IADD3 R198, R198, 0x100, RZ ;  /* 0x00000100c6c67810 */ /* 0x000fe40007ffe0ff */
[----:B------:R-:W-:Y:S01]  /*1ce0*/  IADD3 R200, R200, 0x100, RZ ;  /* 0x00000100c8c87810 */ /* 0x000fe20007ffe0ff */
[C---:B--2---:R-:W-:Y:S01]  /*1cf0*/  FADD.FTZ R17, -R16.reuse, R160 ;  /* 0x000000a010117221 */ /* 0x044fe20000010100 */
[----:B------:R-:W-:-:S03]  /*1d00*/  FADD.FTZ R161, -R16, R161 ;  /* 0x000000a110a17221 */ /* 0x000fc60000010100 */
[----:B------:R-:W-:Y:S01]  /*1d10*/  FMUL.FTZ R17, R2, R17 ;  /* 0x0000001102117220 */ /* 0x000fe20000410000 */
[C---:B------:R-:W-:Y:S01]  /*1d20*/  FADD.FTZ R26, -R16.reuse, R162 ;  /* 0x000000a2101a7221 */ /* 0x040fe20000010100 */
[----:B------:R-:W-:Y:S01]  /*1d30*/  FADD.FTZ R163, -R16, R163 ;  /* 0x000000a310a37221 */ /* 0x000fe20000010100 */
[C---:B------:R-:W-:Y:S02]  /*1d40*/  FMUL.FTZ R16, R2.reuse, R161 ;  /* 0x000000a102107220 */ /* 0x040fe40000410000 */
        /* <DEDUP_REMOVED lines=22> */
.L_x_12921:
[----:B------:R-:W-:Y:S05]  /*1eb0*/  BSYNC B1 ;  /* 0x0000000000017941 */ /* 0x000fea0003800000 */
.L_x_12920:
[----:B------:R-:W-:Y:S04]  /*1ec0*/  BSSY B1, `(.L_x_12922) ;  /* 0x000002e000017945 */ /* 0x000fe80003800000 */
        /* <DEDUP_REMOVED lines=45> */
.L_x_12923:
[----:B------:R-:W-:Y:S05]  /*21a0*/  BSYNC B1 ;  /* 0x0000000000017941 */ /* 0x000fea0003800000 */
.L_x_12922:
        /* <DEDUP_REMOVED lines=46> */
.L_x_12925:
[----:B------:R-:W-:Y:S05]  /*2490*/  BSYNC B1 ;  /* 0x0000000000017941 */ /* 0x000fea0003800000 */
.L_x_12924:
        /* <DEDUP_REMOVED lines=46> */
.L_x_12927:
[----:B------:R-:W-:Y:S05]  /*2780*/  BSYNC B1 ;  /* 0x0000000000017941 */ /* 0x000fea0003800000 */
.L_x_12926:
[----:B------:R-:W-:-:S13]  /*2790*/  LOP3.LUT P4, RZ, R3, 0x20, RZ, 0xc0, !PT ;  /* 0x0000002003ff7812 */ /* 0x000fda000788c0ff */
        /* <DEDUP_REMOVED lines=10> */
[----:B-----5:R-:W-:Y:S01]  /*2840*/  FSEL R199, R199, RZ, !P4 ;  /* 0x000000ffc7c77208 */ /* 0x020fe20006000000 */
[----:B--2---:R-:W-:-:S06]  /*2850*/  IMAD.WIDE.U32 R160, R200, 0x10, R160 ;  /* 0x00000010c8a07825 */ /* 0x004fcc00078e00a0 */
[----:B------:R-:W0:Y:S01]  /*2860*/  LDG.E.128 R160, desc[UR4][R160.64] ;  /* 0x00000004a0a07981 */ /* 0x000e22000c1e1d00 */
[----:B-1----:R-:W-:-:S06]  /*2870*/  IMAD.WIDE.U32 R156, R198, 0x10, R156 ;  /* 0x00000010c69c7825 */ /* 0x002fcc00078e009c */
[----:B------:R-:W2:Y:S01]  /*2880*/  LDG.E.128 R156, desc[UR4][R156.64] ;  /* 0x000000049c9c7981 */ /* 0x000ea2000c1e1d00 */
[C---:B0-----:R-:W-:Y:S01]  /*2890*/  FADD.FTZ R8, -R199.reuse, R161 ;  /* 0x000000a1c7087221 */ /* 0x041fe20000010100 */
[----:B------:R-:W-:-:S03]  /*28a0*/  FADD.FTZ R9, -R199, R160 ;  /* 0x000000a0c7097221 */ /* 0x000fc60000010100 */
[C---:B------:R-:W-:Y:S01]  /*28b0*/  FMUL.FTZ R8, R2.reuse, R8 ;  /* 0x0000000802087220 */ /* 0x040fe20000410000 */
[----:B------:R-:W-:Y:S01]  /*28c0*/  FMUL.FTZ R9, R2, R9 ;  /* 0x0000000902097220 */ /* 0x000fe20000410000 */
[C---:B------:R-:W-:Y:S01]  /*28d0*/  FADD.FTZ R18, -R199.reuse, R162 ;  /* 0x000000a2c7127221 */ /* 0x040fe20000010100 */
[----:B------:R-:W-:-:S03]  /*28e0*/  FADD.FTZ R163, -R199, R163 ;  /* 0x000000a3c7a37221 */ /* 0x000fc60000010100 */
[----:B------:R-:W-:Y:S01]  /*28f0*/  FMUL.FTZ R18, R2, R18 ;  /* 0x0000001202127220 */ /* 0x000fe20000410000 */
[----:B--2---:R-:W-:Y:S01]  /*2900*/  FMUL.FTZ R19, R233, R156 ;  /* 0x0000009ce9137220 */ /* 0x004fe20000410000 */
[----:B------:R-:W-:Y:S01]  /*2910*/  FADD.FTZ R61, R61, R157 ;  /* 0x0000009d3d3d7221 */ /* 0x000fe20000010000 */
[----:B------:R-:W-:Y:S01]  /*2920*/  FFMA.FTZ R89, R157, R8, R89 ;  /* 0x000000089d597223 */ /* 0x000fe20000010059 */
        /* <DEDUP_REMOVED lines=18> */
.L_x_12915:
[----:B------:R-:W-:Y:S05]  /*2a50*/  BSYNC B0 ;  /* 0x0000000000007941 */ /* 0x000fea0003800000 */
.L_x_12895:
[----:B0-----:R-:W0:Y:S01]  /*2a60*/  S2R R156, SR_TID.X ;  /* 0x00000000009c7919 */ /* 0x001e220000002100 */
        /* <DEDUP_REMOVED lines=27> */
.L_x_13024:
[----:B------:R-:W2:Y:S01]  /*2c20*/  S2R R158, SR_CgaCtaId ;  /* 0x00000000009e7919 */ /* 0x000ea20000008800 */
[----:B0-----:R-:W-:Y:S01]  /*2c30*/  FADD.FTZ R157, R161, R157 ;  /* 0x0000009da19d7221 */ /* 0x001fe20000010000 */
[----:B-1----:R-:W-:Y:S01]  /*2c40*/  MOV R161, 0x400 ;  /* 0x0000040000a17802 */ /* 0x002fe20000000f00 */
[----:B------:R-:W-:Y:S01]  /*2c50*/  FADD.FTZ R156, R162, R196 ;  /* 0x000000c4a29c7221 */ /* 0x000fe20000010000 */
[----:B------:R-:W-:Y:S01]  /*2c60*/  @!P4 LOP3.LUT R159, R198, 0x7, RZ, 0xc0, !PT ;  /* 0x00000007c69fc812 */ /* 0x000fe200078ec0ff */
[----:B------:R-:W-:Y:S05]  /*2c70*/  WARPSYNC.ALL ;  /* 0x0000000000007948 */ /* 0x000fea0003800000 */
[----:B------:R-:W-:Y:S01]  /*2c80*/  LOP3.LUT P5, RZ, R3, 0x10, RZ, 0xc0, !PT ;  /* 0x0000001003ff7812 */ /* 0x000fe200078ac0ff */
[----:B------:R-:W-:Y:S01]  /*2c90*/  BSSY B0, `(.L_x_12929) ;  /* 0x000008b000007945 */ /* 0x000fe20003800000 */
[----:B--2---:R-:W-:-:S02]  /*2ca0*/  LEA R161, R158, R161, 0x18 ;  /* 0x000000a19ea17211 */ /* 0x004fc400078ec0ff */
[C---:B------:R-:W-:Y:S02]  /*2cb0*/  @!P4 IADD3 R158, R160.reuse, R159, RZ ;  /* 0x0000009fa09ec210 */ /* 0x040fe40007ffe0ff */
[-C--:B------:R-:W-:Y:S02]  /*2cc0*/  LEA R160, R160, R161.reuse, 0x3 ;  /* 0x000000a1a0a07211 */ /* 0x080fe400078e18ff */
[----:B------:R-:W-:-:S05]  /*2cd0*/  @!P4 LEA R163, R158, R161, 0x3 ;  /* 0x000000a19ea3c211 */ /* 0x000fca00078e18ff */
[----:B------:R-:W-:Y:S01]  /*2ce0*/  @!P4 STS.64 [R163+0x7000], R156 ;  /* 0x0070009ca300c388 */ /* 0x000fe20000000a00 */
[----:B------:R-:W-:Y:S01]  /*2cf0*/  BAR.SYNC.DEFER_BLOCKING 0x0 ;  /* 0x0000000000007b1d */ /* 0x000fe20000010000 */
[----:B-----5:R-:W-:-:S13]  /*2d00*/  ISETP.GE.AND P4, PT, R193, 0x1, PT ;  /* 0x00000001c100780c */ /* 0x020fda0003f86270 */
[----:B------:R-:W-:-:S05]  /*2d10*/  @P4 IADD3 R193, R193, -0x1, RZ ;  /* 0xffffffffc1c14810 */ /* 0x000fca0007ffe0ff */
[----:B------:R-:W-:Y:S01]  /*2d20*/  @P4 IMAD R193, R193, R6, RZ ;  /* 0x00000006c1c14224 */ /* 0x000fe200078e02ff */
        /* <DEDUP_REMOVED lines=17> */
[----:B------:R-:W-:Y:S01]  /*2e40*/  FADD.FTZ R162, R162, R157 ;  /* 0x0000009da2a27221 */ /* 0x000fe20000010000 */
[----:B------:R-:W-:Y:S02]  /*2e50*/  @P4 SHF.R.S32.HI R156, RZ, 0x1f, R193 ;  /* 0x0000001fff9c4819 */ /* 0x000fe400000114c1 */
[----:B------:R-:W-:Y:S01]  /*2e60*/  FADD.FTZ R158, R158, R161 ;  /* 0x000000a19e9e7221 */ /* 0x000fe20000010000 */
[----:B------:R-:W-:Y:S01]  /*2e70*/  FADD.FTZ R157, R159, R162 ;  /* 0x000000a29f9d7221 */ /* 0x000fe20000010000 */
[----:B------:R-:W-:Y:S01]  /*2e80*/  @P4 LEA.HI R162, R156, R193, RZ, 0x2 ;  /* 0x000000c19ca24211 */ /* 0x000fe200078f10ff */
[----:B------:R-:W-:-:S02]  /*2e90*/  HFMA2.MMA R156, -RZ, RZ, 0, 0 ;  /* 0x00000000ff9c7435 */ /* 0x000fc400000001ff */
[----:B------:R-:W-:-:S04]  /*2ea0*/  FMUL.FTZ R157, R157, UR8 ;  /* 0x000000089d9d7c20 */ /* 0x000fc80008410000 */
[----:B------:R-:W-:Y:S01]  /*2eb0*/  @P4 LEA.HI.SX32 R156, R162, R5, 0x1e ;  /* 0x00000005a29c4211 */ /* 0x000fe200078ff2ff */
[----:B------:R-:W-:Y:S01]  /*2ec0*/  FMUL.FTZ R162, R158, UR8 ;  /* 0x000000089ea27c20 */ /* 0x000fe20008410000 */
[----:B------:R-:W-:Y:S06]  /*2ed0*/  @!P5 BRA `(.L_x_12930) ;  /* 0x000000040098d947 */ /* 0x000fec0003800000 */
[----:B------:R-:W-:Y:S04]  /*2ee0*/  BSSY B1, `(.L_x_12931) ;  /* 0x0000005000017945 */ /* 0x000fe80003800000 */
[----:B------:R-:W-:Y:S05]  /*2ef0*/  @!P4 BRA `(.L_x_12932) ;  /* 0x00000000000cc947 */ /* 0x000fea0003800000 */
[----:B------:R-:W0:Y:S02]  /*2f00*/  LDC.64 R144, c[0x0][0x220] ;  /* 0x00008800ff907b82 */ /* 0x000e240000000a00 */
[----:B0-----:R-:W-:-:S06]  /*2f10*/  IMAD.WIDE.U32 R144, R156, 0x10, R144 ;  /* 0x000000109c907825 */ /* 0x001fcc00078e0090 */
[----:B------:R-:W5:Y:S02]  /*2f20*/  LDG.E.128 R144, desc[UR4][R144.64] ;  /* 0x0000000490907981 */ /* 0x000f64000c1e1d00 */
.L_x_12932:
[----:B------:R-:W-:Y:S05]  /*2f30*/  BSYNC B1 ;  /* 0x0000000000017941 */ /* 0x000fea0003800000 */
.L_x_12931:
[----:B------:R-:W0:Y:S01]  /*2f40*/  @!P3 LDC.64 R158, c[0x0][0x2c8] ;  /* 0x0000b200ff9ebb82 */ /* 0x000e220000000a00 */
[----:B------:R-:W-:Y:S07]  /*2f50*/  BSSY B1, `(.L_x_12933) ;  /* 0x0000010000017945 */ /* 0x000fee0003800000 */
[----:B------:R-:W1:Y:S01]  /*2f60*/  LDC.U8 R196, c[0x0][0x2a0] ;  /* 0x0000a800ffc47b82 */ /* 0x000e620000000000 */
[----:B0-----:R-:W-:-:S04]  /*2f70*/  @!P3 ISETP.NE.U32.AND P5, PT, R158, RZ, PT ;  /* 0x000000ff9e00b20c */ /* 0x001fc80003fa5070 */
[----:B------:R-:W-:-:S04]  /*2f80*/  @!P3 ISETP.NE.AND.EX P5, PT, R159, RZ, PT, P5 ;  /* 0x000000ff9f00b20c */ /* 0x000fc80003fa5350 */
[----:B------:R-:W-:Y:S01]  /*2f90*/  @!P3 FSEL R163, R116, RZ, P5 ;  /* 0x000000ff74a3b208 */ /* 0x000fe20002800000 */
[----:B-1----:R-:W-:Y:S08]  /*2fa0*/  @!P3 BRA `(.L_x_12934) ;  /* 0x000000000028b947 */ /* 0x002ff00003800000 */
        /* <DEDUP_REMOVED lines=10> */
.L_x_12934:
[----:B------:R-:W-:Y:S05]  /*3050*/  BSYNC B1 ;  /* 0x0000000000017941 */ /* 0x000fea0003800000 */
.L_x_12933:
[----:B------:R-:W0:Y:S01]  /*3060*/  LDC.64 R160, c[0x0][0x308] ;  /* 0x0000c200ffa07b82 */ /* 0x000e220000000a00 */
[----:B------:R-:W-:Y:S01]  /*3070*/  @!P3 ISETP.NE.U32.AND P6, PT, R158, RZ, PT ;  /* 0x000000ff9e00b20c */ /* 0x000fe20003fc5070 */
[----:B------:R-:W-:Y:S03]  /*3080*/  BSSY B1, `(.L_x_12935) ;  /* 0x0000013000017945 */ /* 0x000fe60003800000 */
[----:B------:R-:W-:-:S03]  /*3090*/  @!P3 ISETP.NE.AND.EX P6, PT, R159, RZ, PT, P6 ;  /* 0x000000ff9f00b20c */ /* 0x000fc60003fc5360 */
[----:B------:R-:W1:Y:S01]  /*30a0*/  @P4 LDC R193, c[0x0][0x29c] ;  /* 0x0000a700ffc14b82 */ /* 0x000e620000000800 */
[----:B0-----:R-:W-:-:S04]  /*30b0*/  ISETP.NE.U32.AND P5, PT, R160, RZ, PT ;  /* 0x000000ffa000720c */ /* 0x001fc80003fa5070 */
[----:B------:R-:W-:Y:S01]  /*30c0*/  ISETP.NE.AND.EX P5, PT, R161, RZ, PT, P5 ;  /* 0x000000ffa100720c */ /* 0x000fe20003fa5350 */
[----:B-1----:R-:W-:-:S03]  /*30d0*/  @P4 FMUL.FTZ R193, R163, R193 ;  /* 0x000000c1a3c14220 */ /* 0x002fc60000410000 */
[----:B------:R-:W-:Y:S02]  /*30e0*/  SEL R148, R163, R148, P5 ;  /* 0x00000094a3947207 */ /* 0x000fe40002800000 */
[----:B------:R-:W-:Y:S01]  /*30f0*/  @!P3 FSEL R163, R117, RZ, P6 ;  /* 0x000000ff75a3b208 */ /* 0x000fe20003000000 */
[-C--:B-----5:R-:W-:Y:S01]  /*3100*/  @P4 FFMA.FTZ R56, R144, R193.reuse, R56 ;  /* 0x000000c190384223 */ /* 0x0a0fe20000010038 */
[----:B------:R-:W-:Y:S01]  /*3110*/  @P4 FMUL.FTZ R152, R229, R193 ;  /* 0x000000c1e5984220 */ /* 0x000fe20000410000 */
        /* <DEDUP_REMOVED lines=9> */
.L_x_12936:
[----:B------:R-:W-:Y:S05]  /*31b0*/  BSYNC B1 ;  /* 0x0000000000017941 */ /* 0x000fea0003800000 */
.L_x_12935:
[----:B------:R-:W0:Y:S01]  /*31c0*/  @P4 LDC R193, c[0x0][0x29c] ;  /* 0x0000a700ffc14b82 */ /* 0x000e220000000800 */
[----:B------:R-:W-:Y:S01]  /*31d0*/  @!P3 ISETP.NE.U32.AND P6, PT, R158, RZ, PT ;  /* 0x000000ff9e00b20c */ /* 0x000fe20003fc5070 */
[----:B------:R-:W-:Y:S01]  /*31e0*/  BSSY B1, `(.L_x_12937) ;  /* 0x0000010000017945 */ /* 0x000fe20003800000 */
[----:B------:R-:W-:Y:S02]  /*31f0*/  SEL R149, R163, R149, P5 ;  /* 0x00000095a3957207 */ /* 0x000fe40002800000 */
[----:B------:R-:W-:Y:S01]  /*3200*/  @!P3 ISETP.NE.AND.EX P6, PT, R159, RZ, PT, P6 ;  /* 0x000000ff9f00b20c */ /* 0x000fe20003fc5360 */
[----:B0-----:R-:W-:-:S03]  /*3210*/  @P4 FMUL.FTZ R193, R163, R193 ;  /* 0x000000c1a3c14220 */ /* 0x001fc60000410000 */
[----:B------:R-:W-:Y:S01]  /*3220*/  @!P3 FSEL R163, R118, RZ, P6 ;  /* 0x000000ff76a3b208 */ /* 0x000fe20003000000 */
[-C--:B------:R-:W-:Y:S01]  /*3230*/  @P4 FFMA.FTZ R57, R145, R193.reuse, R57 ;  /* 0x000000c191394223 */ /* 0x080fe20000010039 */
        /* <DEDUP_REMOVED lines=10> */
.L_x_12938:
[----:B------:R-:W-:Y:S05]  /*32e0*/  BSYNC B1 ;  /* 0x0000000000017941 */ /* 0x000fea0003800000 */
.L_x_12937:
        /* <DEDUP_REMOVED lines=21> */
.L_x_12940:
[----:B------:R-:W-:Y:S05]  /*3440*/  BSYNC B1 ;  /* 0x0000000000017941 */ /* 0x000fea0003800000 */
.L_x_12939:
[----:B------:R-:W-:Y:S02]  /*3450*/  SEL R151, R163, R151, P5 ;  /* 0x00000097a3977207 */ /* 0x000fe40002800000 */
[----:B------:R-:W-:Y:S02]  /*3460*/  ISETP.NE.U32.AND P5, PT, R160, RZ, PT ;  /* 0x000000ffa000720c */ /* 0x000fe40003fa5070 */
[----:B------:R-:W0:Y:S02]  /*3470*/  @P4 LDC R160, c[0x0][0x29c] ;  /* 0x0000a700ffa04b82 */ /* 0x000e240000000800 */
[----:B------:R-:W-:-:S13]  /*3480*/  ISETP.NE.AND.EX P5, PT, R161, RZ, PT, P5 ;  /* 0x000000ffa100720c */ /* 0x000fda0003fa5350 */
[----:B------:R-:W1:Y:S01]  /*3490*/  @P5 LDC.64 R158, c[0x0][0x308] ;  /* 0x0000c200ff9e5b82 */ /* 0x000e620000000a00 */
[----:B0-----:R-:W-:-:S04]  /*34a0*/  @P4 FMUL.FTZ R160, R163, R160 ;  /* 0x000000a0a3a04220 */ /* 0x001fc80000410000 */
[-C--:B------:R-:W-:Y:S01]  /*34b0*/  @P4 FMUL.FTZ R155, R226, R160.reuse ;  /* 0x000000a0e29b4220 */ /* 0x080fe20000410000 */
[----:B------:R-:W-:Y:S01]  /*34c0*/  @P4 FFMA.FTZ R59, R147, R160, R59 ;  /* 0x000000a0933b4223 */ /* 0x000fe2000001003b */
[C---:B-1----:R-:W-:Y:S01]  /*34d0*/  @P5 IMAD.WIDE.U32 R158, R7.reuse, 0x10, R158 ;  /* 0x00000010079e5825 */ /* 0x042fe200078e009e */
[----:B------:R-:W-:-:S04]  /*34e0*/  IADD3 R7, R7, 0x100, RZ ;  /* 0x0000010007077810 */ /* 0x000fc80007ffe0ff */
[----:B------:R0:W-:Y:S02]  /*34f0*/  @P5 STG.E.128 desc[UR4][R158.64], R148 ;  /* 0x000000949e005986 */ /* 0x0001e4000c101d04 */
[----:B0-----:R-:W0:Y:S02]  /*3500*/  @P4 LDC.64 R158, c[0x0][0x2f8] ;  /* 0x0000be00ff9e4b82 */ /* 0x001e240000000a00 */
[C---:B0-----:R-:W-:Y:S01]  /*3510*/  @P4 IMAD.WIDE.U32 R158, R156.reuse, 0x10, R158 ;  /* 0x000000109c9e4825 */ /* 0x041fe200078e009e */
[----:B------:R-:W-:-:S04]  /*3520*/  IADD3 R156, R156, 0x100, RZ ;  /* 0x000001009c9c7810 */ /* 0x000fc80007ffe0ff */
[----:B------:R0:W-:Y:S03]  /*3530*/  @P4 STG.E.128 desc[UR4][R158.64], R152 ;  /* 0x000000989e004986 */ /* 0x0001e6000c101d04 */
.L_x_12930:
[----:B------:R-:W-:Y:S05]  /*3540*/  BSYNC B0 ;  /* 0x0000000000007941 */ /* 0x000fea0003800000 */
.L_x_12929:
        /* <DEDUP_REMOVED lines=8> */
[----:B------:R0:W5:Y:S01]  /*35d0*/  @P4 LDG.E.128 R144, desc[UR4][R158.64] ;  /* 0x000000049e904981 */ /* 0x000162000c1e1d00 */
[----:B------:R-:W-:Y:S01]  /*35e0*/  BSSY B1, `(.L_x_12943) ;  /* 0x000000e000017945 */ /* 0x000fe20003800000 */
[----:B0-----:R-:W0:Y:S02]  /*35f0*/  @!P3 LDC.64 R158, c[0x0][0x2c8] ;  /* 0x0000b200ff9ebb82 */ /* 0x001e240000000a00 */
        /* <DEDUP_REMOVED lines=12> */
.L_x_12944:
[----:B------:R-:W-:Y:S05]  /*36c0*/  BSYNC B1 ;  /* 0x0000000000017941 */ /* 0x000fea0003800000 */
.L_x_12943:
        /* <DEDUP_REMOVED lines=13> */
[----:B------:R-:W-:Y:S01]  /*37a0*/  ISETP.NE.U32.AND P6, PT, R158, RZ, PT ;  /* 0x000000ff9e00720c */ /* 0x000fe20003fc5070 */
[----:B------:R-:W-:-:S03]  /*37b0*/  FFMA.FTZ R163, R30, R157, R193 ;  /* 0x0000009d1ea37223 */ /* 0x000fc600000100c1 */
[----:B------:R-:W-:Y:S01]  /*37c0*/  ISETP.NE.AND.EX P6, PT, R159, RZ, PT, P6 ;  /* 0x000000ff9f00720c */ /* 0x000fe20003fc5360 */
[----:B------:R-:W-:-:S04]  /*37d0*/  FADD.FTZ R163, R169, -R163 ;  /* 0x800000a3a9a37221 */ /* 0x000fc80000010000 */
[----:B------:R-:W-:-:S08]  /*37e0*/  FMUL.FTZ R163, R2, R163 ;  /* 0x000000a302a37220 */ /* 0x000fd00000410000 */
[----:B------:R-:W-:-:S07]  /*37f0*/  @P6 FADD.FTZ R163, R121, R163 ;  /* 0x000000a379a36221 */ /* 0x000fce0000010000 */
.L_x_12946:
[----:B------:R-:W-:Y:S05]  /*3800*/  BSYNC B1 ;  /* 0x0000000000017941 */ /* 0x000fea0003800000 */
.L_x_12945:
[----:B------:R-:W0:Y:S01]  /*3810*/  @P4 LDC R196, c[0x0][0x29c] ;  /* 0x0000a700ffc44b82 */ /* 0x000e220000000800 */
[----:B------:R-:W-:Y:S01]  /*3820*/  @!P3 ISETP.NE.U32.AND P6, PT, R158, RZ, PT ;  /* 0x000000ff9e00b20c */ /* 0x000fe20003fc5070 */
[----:B------:R-:W-:Y:S01]  /*3830*/  BSSY B1, `(.L_x_12947) ;  /* 0x000000e000017945 */ /* 0x000fe20003800000 */
[----:B------:R-:W-:Y:S02]  /*3840*/  SEL R149, R163, R149, P5 ;  /* 0x00000095a3957207 */ /* 0x000fe40002800000 */
[----:B------:R-:W-:Y:S01]  /*3850*/  @!P3 ISETP.NE.AND.EX P6, PT, R159, RZ, PT, P6 ;  /* 0x000000ff9f00b20c */ /* 0x000fe20003fc5360 */
[----:B0-----:R-:W-:-:S04]  /*3860*/  @P4 FMUL.FTZ R196, R163, R196 ;  /* 0x000000c4a3c44220 */ /* 0x001fc80000410000 */
[-C--:B------:R-:W-:Y:S01]  /*3870*/  @P4 FFMA.FTZ R53, R145, R196.reuse, R53 ;  /* 0x000000c491354223 */ /* 0x080fe20000010035 */
        /* <DEDUP_REMOVED lines=9> */
.L_x_12948:
[----:B------:R-:W-:Y:S05]  /*3910*/  BSYNC B1 ;  /* 0x0000000000017941 */ /* 0x000fea0003800000 */
.L_x_12947:
        /* <DEDUP_REMOVED lines=11> */
.L_x_12950:
[----:B------:R-:W-:Y:S05]  /*39d0*/  BSYNC B1 ;  /* 0x0000000000017941 */ /* 0x000fea0003800000 */
.L_x_12949:
[----:B------:R-:W-:Y:S02]  /*39e0*/  SEL R150, R196, R150, P5 ;  /* 0x00000096c4967207 */ /* 0x000fe40002800000 */
[----:B------:R-:W-:Y:S02]  /*39f0*/  SEL R151, R163, R151, P5 ;  /* 0x00000097a3977207 */ /* 0x000fe40002800000 */
[----:B------:R-:W-:Y:S02]  /*3a00*/  ISETP.NE.U32.AND P5, PT, R160, RZ, PT ;  /* 0x000000ffa000720c */ /* 0x000fe40003fa5070 */
[----:B------:R-:W0:Y:S02]  /*3a10*/  @P4 LDC R160, c[0x0][0x29c] ;  /* 0x0000a700ffa04b82 */ /* 0x000e240000000800 */
[----:B------:R-:W-:-:S06]  /*3a20*/  ISETP.NE.AND.EX P5, PT, R161, RZ, PT, P5 ;  /* 0x000000ffa100720c */ /* 0x000fcc0003fa5350 */
[----:B------:R-:W1:Y:S08]  /*3a30*/  @P4 LDC R161, c[0x0][0x29c] ;  /* 0x0000a700ffa14b82 */ /* 0x000e700000000800 */
[----:B------:R-:W2:Y:S01]  /*3a40*/  @P5 LDC.64 R158, c[0x0][0x308] ;  /* 0x0000c200ff9e5b82 */ /* 0x000ea20000000a00 */
[----:B0-----:R-:W-:-:S04]  /*3a50*/  @P4 FMUL.FTZ R160, R163, R160 ;  /* 0x000000a0a3a04220 */ /* 0x001fc80000410000 */
[-C--:B------:R-:W-:Y:S01]  /*3a60*/  @P4 FMUL.FTZ R155, R222, R160.reuse ;  /* 0x000000a0de9b4220 */ /* 0x080fe20000410000 */
[----:B------:R-:W-:Y:S01]  /*3a70*/  @P4 FFMA.FTZ R55, R147, R160, R55 ;  /* 0x000000a093374223 */ /* 0x000fe20000010037 */
[----:B-1----:R-:W-:-:S04]  /*3a80*/  @P4 FMUL.FTZ R161, R196, R161 ;  /* 0x000000a1c4a14220 */ /* 0x002fc80000410000 */
[-C--:B------:R-:W-:Y:S01]  /*3a90*/  @P4 FMUL.FTZ R154, R223, R161.reuse ;  /* 0x000000a1df9a4220 */ /* 0x080fe20000410000 */
[----:B------:R-:W-:Y:S01]  /*3aa0*/  @P4 FFMA.FTZ R54, R146, R161, R54 ;  /* 0x000000a192364223 */ /* 0x000fe20000010036 */
[C---:B--2---:R-:W-:Y:S01]  /*3ab0*/  @P5 IMAD.WIDE.U32 R158, R7.reuse, 0x10, R158 ;  /* 0x00000010079e5825 */ /* 0x044fe200078e009e */
[----:B------:R-:W-:-:S04]  /*3ac0*/  IADD3 R7, R7, 0x100, RZ ;  /* 0x0000010007077810 */ /* 0x000fc80007ffe0ff */
[----:B------:R0:W-:Y:S02]  /*3ad0*/  @P5 STG.E.128 desc[UR4][R158.64], R148 ;  /* 0x000000949e005986 */ /* 0x0001e4000c101d04 */
[----:B0-----:R-:W0:Y:S02]  /*3ae0*/  @P4 LDC.64 R158, c[0x0][0x2f8] ;  /* 0x0000be00ff9e4b82 */ /* 0x001e240000000a00 */
[C---:B0-----:R-:W-:Y:S01]  /*3af0*/  @P4 IMAD.WIDE.U32 R158, R156.reuse, 0x10, R158 ;  /* 0x000000109c9e4825 */ /* 0x041fe200078e009e */
[----:B------:R-:W-:-:S04]  /*3b00*/  IADD3 R156, R156, 0x100, RZ ;  /* 0x000001009c9c7810 */ /* 0x000fc80007ffe0ff */
[----:B------:R1:W-:Y:S03]  /*3b10*/  @P4 STG.E.128 desc[UR4][R158.64], R152 ;  /* 0x000000989e004986 */ /* 0x0003e6000c101d04 */
.L_x_12942:
[----:B------:R-:W-:Y:S05]  /*3b20*/  BSYNC B0 ;  /* 0x0000000000007941 */ /* 0x000fea0003800000 */
.L_x_12941:
        /* <DEDUP_REMOVED lines=23> */
.L_x_12954:
[----:B------:R-:W-:Y:S05]  /*3ca0*/  BSYNC B1 ;  /* 0x0000000000017941 */ /* 0x000fea0003800000 */
.L_x_12953:
        /* <DEDUP_REMOVED lines=19> */
.L_x_12956:
[----:B------:R-:W-:Y:S05]  /*3de0*/  BSYNC B1 ;  /* 0x0000000000017941 */ /* 0x000fea0003800000 */
.L_x_12955:
        /* <DEDUP_REMOVED lines=16> */
.L_x_12958:
[----:B------:R-:W-:Y:S05]  /*3ef0*/  BSYNC B1 ;  /* 0x0000000000017941 */ /* 0x000fea0003800000 */
.L_x_12957:
        /* <DEDUP_REMOVED lines=11> */
.L_x_12960:
[----:B------:R-:W-:Y:S05]  /*3fb0*/  BSYNC B1 ;  /* 0x0000000000017941 */ /* 0x000fea0003800000 */
.L_x_12959:
        /* <DEDUP_REMOVED lines=20> */
.L_x_12952:
[----:B------:R-:W-:Y:S05]  /*4100*/  BSYNC B0 ;  /* 0x0000000000007941 */ /* 0x000fea0003800000 */
.L_x_12951:
[----:B------:R-:W-:Y:S04]  /*4110*/  BSSY B0, `(.L_x_12961) ;  /* 0x000005c000007945 */ /* 0x000fe80003800000 */
[----:B------:R-:W-:Y:S05]  /*4120*/  @!P0 BRA `(.L_x_12962) ;  /* 0x0000000400688947 */ /* 0x000fea0003800000 */
[----:B012---:R-:W0:Y:S02]  /*4130*/  LDC.U8 R158, c[0x0][0x2a0] ;  /* 0x0000a800ff9e7b82 */ /* 0x007e240000000000 */
        /* <DEDUP_REMOVED lines=19> */
.L_x_12964:
[----:B------:R-:W-:Y:S05]  /*4270*/  BSYNC B1 ;  /* 0x0000000000017941 */ /* 0x000fea0003800000 */
.L_x_12963:
        /* <DEDUP_REMOVED lines=19> */
.L_x_12966:
[----:B------:R-:W-:Y:S05]  /*43b0*/  BSYNC B1 ;  /* 0x0000000000017941 */ /* 0x000fea0003800000 */
.L_x_12965:
        /* <DEDUP_REMOVED lines=16> */
.L_x_12968:
[----:B------:R-:W-:Y:S05]  /*44c0*/  BSYNC B1 ;  /* 0x0000000000017941 */ /* 0x000fea0003800000 */
.L_x_12967:
        /* <DEDUP_REMOVED lines=11> */
.L_x_12970:
[----:B------:R-:W-:Y:S05]  /*4580*/  BSYNC B1 ;  /* 0x0000000000017941 */ /* 0x000fea0003800000 */
.L_x_12969:
        /* <DEDUP_REMOVED lines=20> */
.L_x_12962:
[----:B------:R-:W-:Y:S05]  /*46d0*/  BSYNC B0 ;  /* 0x0000000000007941 */ /* 0x000fea0003800000 */
.L_x_12961:
[----:B------:R-:W-:Y:S04]  /*46e0*/  BSSY B0, `(.L_x_12971) ;  /* 0x000005c000007945 */ /* 0x000fe80003800000 */
[----:B------:R-:W-:Y:S05]  /*46f0*/  @!P1 BRA `(.L_x_12972) ;  /* 0x0000000400689947 */ /* 0x000fea0003800000 */
[----:B0123--:R-:W0:Y:S02]  /*4700*/  LDC.U8 R158, c[0x0][0x2a0] ;  /* 0x0000a800ff9e7b82 */ /* 0x00fe240000000000 */
        /* <DEDUP_REMOVED lines=19> */
.L_x_12974:
[----:B------:R-:W-:Y:S05]  /*4840*/  BSYNC B1 ;  /* 0x0000000000017941 */ /* 0x000fea0003800000 */
.L_x_12973:
        /* <DEDUP_REMOVED lines=19> */
.L_x_12976:
[----:B------:R-:W-:Y:S05]  /*4980*/  BSYNC B1 ;  /* 0x0000000000017941 */ /* 0x000fea0003800000 */
.L_x_12975:
        /* <DEDUP_REMOVED lines=16> */
.L_x_12978:
[----:B------:R-:W-:Y:S05]  /*4a90*/  BSYNC B1 ;  /* 0x0000000000017941 */ /* 0x000fea0003800000 */
.L_x_12977:
        /* <DEDUP_REMOVED lines=11> */
.L_x_12980:
[----:B------:R-:W-:Y:S05]  /*4b50*/  BSYNC B1 ;  /* 0x0000000000017941 */ /* 0x000fea0003800000 */
.L_x_12979:
        /* <DEDUP_REMOVED lines=20> */
.L_x_12972:
[----:B------:R-:W-:Y:S05]  /*4ca0*/  BSYNC B0 ;  /* 0x0000000000007941 */ /* 0x000fea0003800000 */
.L_x_12971:
[----:B------:R-:W-:Y:S04]  /*4cb0*/  BSSY B0, `(.L_x_12981) ;  /* 0x000005c000007945 */ /* 0x000fe80003800000 */
[----:B------:R-:W-:Y:S05]  /*4cc0*/  @!P2 BRA `(.L_x_12982) ;  /* 0x000000040068a947 */ /* 0x000fea0003800000 */
[----:B01234-:R-:W0:Y:S02]  /*4cd0*/  LDC.U8 R158, c[0x0][0x2a0] ;  /* 0x0000a800ff9e7b82 */ /* 0x01fe240000000000 */
        /* <DEDUP_REMOVED lines=19> */
.L_x_12984:
[----:B------:R-:W-:Y:S05]  /*4e10*/  BSYNC B1 ;  /* 0x0000000000017941 */ /* 0x000fea0003800000 */
.L_x_12983:
        /* <DEDUP_REMOVED lines=19> */
.L_x_12986:
[----:B------:R-:W-:Y:S05]  /*4f50*/  BSYNC B1 ;  /* 0x0000000000017941 */ /* 0x000fea0003800000 */
.L_x_12985:
        /* <DEDUP_REMOVED lines=16> */
.L_x_12988:
[----:B------:R-:W-:Y:S05]  /*5060*/  BSYNC B1 ;  /* 0x0000000000017941 */ /* 0x000fea0003800000 */
.L_x_12987:
        /* <DEDUP_REMOVED lines=11> */
.L_x_12990:
[----:B------:R-:W-:Y:S05]  /*5120*/  BSYNC B1 ;  /* 0x0000000000017941 */ /* 0x000fea0003800000 */
.L_x_12989:
        /* <DEDUP_REMOVED lines=20> */
.L_x_12982:
[----:B------:R-:W-:Y:S05]  /*5270*/  BSYNC B0 ;  /* 0x0000000000007941 */ /* 0x000fea0003800000 */
.L_x_12981:
[----:B------:R-:W-:Y:S01]  /*5280*/  LOP3.LUT P5, RZ, R3, 0x20, RZ, 0xc0, !PT ;  /* 0x0000002003ff7812 */ /* 0x000fe200078ac0ff */
[----:B------:R-:W-:-:S12]  /*5290*/  BSSY B0, `(.L_x_12991) ;  /* 0x000005a000007945 */ /* 0x000fd80003800000 */
        /* <DEDUP_REMOVED lines=21> */
.L_x_12994:
[----:B------:R-:W-:Y:S05]  /*53f0*/  BSYNC B1 ;  /* 0x0000000000017941 */ /* 0x000fea0003800000 */
.L_x_12993:
        /* <DEDUP_REMOVED lines=19> */
.L_x_12996:
[----:B------:R-:W-:Y:S05]  /*5530*/  BSYNC B1 ;  /* 0x0000000000017941 */ /* 0x000fea0003800000 */
.L_x_12995:
[----:B------:R-:W0:Y:S01]  /*5540*/  @P4 LDC R193, c[0x0][0x29c] ;  /* 0x0000a700ffc14b82 */ /* 0x000e220000000800 */
[----:B------:R-:W-:Y:S01]  /*5550*/  @!P3 ISETP.NE.U32.AND P6, PT, R158, RZ, PT ;  /* 0x000000ff9e00b20c */ /* 0x000fe20003fc5070 */
[----:B------:R-:W-:Y:S01]  /*5560*/  BSSY B1, `(.L_x_12997) ;  /* 0x000000e000017945 */ /* 0x000fe20003800000 */
[C---:B------:R-:W-:Y:S02]  /*5570*/  SEL R149, R162.reuse, R149, P5 ;  /* 0x00000095a2957207 */ /* 0x040fe40002800000 */
[----:B------:R-:W-:Y:S01]  /*5580*/  @!P3 ISETP.NE.AND.EX P6, PT, R159, RZ, PT, P6 ;  /* 0x000000ff9f00b20c */ /* 0x000fe20003fc5360 */
[----:B0-----:R-:W-:-:S03]  /*5590*/  @P4 FMUL.FTZ R162, R162, R193 ;  /* 0x000000c1a2a24220 */ /* 0x001fc60000410000 */
[----:B------:R-:W-:Y:S01]  /*55a0*/  @!P3 FSEL R193, R142, RZ, P6 ;  /* 0x000000ff8ec1b208 */ /* 0x000fe20003000000 */
[-C--:B------:R-:W-:Y:S01]  /*55b0*/  @P4 FFMA.FTZ R33, R145, R162.reuse, R33 ;  /* 0x000000a291214223 */ /* 0x080fe20000010021 */
        /* <DEDUP_REMOVED lines=8> */
.L_x_12998:
[----:B------:R-:W-:Y:S05]  /*5640*/  BSYNC B1 ;  /* 0x0000000000017941 */ /* 0x000fea0003800000 */
.L_x_12997:
        /* <DEDUP_REMOVED lines=11> */
.L_x_13000:
[----:B------:R-:W-:Y:S05]  /*5700*/  BSYNC B1 ;  /* 0x0000000000017941 */ /* 0x000fea0003800000 */
.L_x_12999:
[----:B------:R-:W-:Y:S01]  /*5710*/  ISETP.NE.U32.AND P3, PT, R160, RZ, PT ;  /* 0x000000ffa000720c */ /* 0x000fe20003f65070 */
[----:B------:R-:W0:Y:S01]  /*5720*/  @P4 LDC R2, c[0x0][0x29c] ;  /* 0x0000a700ff024b82 */ /* 0x000e220000000800 */
[----:B------:R-:W-:Y:S02]  /*5730*/  SEL R150, R193, R150, P5 ;  /* 0x00000096c1967207 */ /* 0x000fe40002800000 */
[----:B------:R-:W-:Y:S02]  /*5740*/  ISETP.NE.AND.EX P3, PT, R161, RZ, PT, P3 ;  /* 0x000000ffa100720c */ /* 0x000fe40003f65330 */
[----:B------:R-:W-:-:S11]  /*5750*/  SEL R151, R162, R151, P5 ;  /* 0x00000097a2977207 */ /* 0x000fd60002800000 */
[----:B------:R-:W1:Y:S01]  /*5760*/  @P3 LDC.64 R158, c[0x0][0x308] ;  /* 0x0000c200ff9e3b82 */ /* 0x000e620000000a00 */
[----:B0-----:R-:W-:-:S04]  /*5770*/  @P4 FMUL.FTZ R193, R193, R2 ;  /* 0x00000002c1c14220 */ /* 0x001fc80000410000 */
[-C--:B------:R-:W-:Y:S01]  /*5780*/  @P4 FMUL.FTZ R154, R203, R193.reuse ;  /* 0x000000c1cb9a4220 */ /* 0x080fe20000410000 */
[----:B------:R-:W-:Y:S01]  /*5790*/  @P4 FFMA.FTZ R34, R146, R193, R34 ;  /* 0x000000c192224223 */ /* 0x000fe20000010022 */
[----:B-1----:R-:W-:Y:S02]  /*57a0*/  @P3 IMAD.WIDE.U32 R158, R7, 0x10, R158 ;  /* 0x00000010079e3825 */ /* 0x002fe400078e009e */
[----:B------:R-:W0:Y:S03]  /*57b0*/  @P4 LDC R7, c[0x0][0x29c] ;  /* 0x0000a700ff074b82 */ /* 0x000e260000000800 */
[----:B------:R1:W-:Y:S05]  /*57c0*/  @P3 STG.E.128 desc[UR4][R158.64], R148 ;  /* 0x000000949e003986 */ /* 0x0003ea000c101d04 */
[----:B-1----:R-:W1:Y:S01]  /*57d0*/  @P4 LDC.64 R158, c[0x0][0x2f8] ;  /* 0x0000be00ff9e4b82 */ /* 0x002e620000000a00 */
[----:B0-----:R-:W-:-:S04]  /*57e0*/  @P4 FMUL.FTZ R162, R162, R7 ;  /* 0x00000007a2a24220 */ /* 0x001fc80000410000 */
[-C--:B------:R-:W-:Y:S01]  /*57f0*/  @P4 FMUL.FTZ R155, R202, R162.reuse ;  /* 0x000000a2ca9b4220 */ /* 0x080fe20000410000 */
[----:B------:R-:W-:Y:S01]  /*5800*/  @P4 FFMA.FTZ R35, R147, R162, R35 ;  /* 0x000000a293234223 */ /* 0x000fe20000010023 */
[----:B-1----:R-:W-:-:S05]  /*5810*/  @P4 IMAD.WIDE.U32 R158, R156, 0x10, R158 ;  /* 0x000000109c9e4825 */ /* 0x002fca00078e009e */
[----:B------:R0:W-:Y:S02]  /*5820*/  @P4 STG.E.128 desc[UR4][R158.64], R152 ;  /* 0x000000989e004986 */ /* 0x0001e4000c101d04 */
.L_x_12992:
[----:B------:R-:W-:Y:S05]  /*5830*/  BSYNC B0 ;  /* 0x0000000000007941 */ /* 0x000fea0003800000 */
.L_x_12991:
[----:B------:R-:W-:Y:S02]  /*5840*/  LOP3.LUT P3, RZ, R3, 0x8, RZ, 0xc0, !PT ;  /* 0x0000000803ff7812 */ /* 0x000fe4000786c0ff */
[----:B------:R-:W-:Y:S02]  /*5850*/  IADD3 R4, R4, UR10, RZ ;  /* 0x0000000a04047c10 */ /* 0x000fe4000fffe0ff */
[----:B------:R-:W-:Y:S02]  /*5860*/  SEL R201, RZ, 0x1, P3 ;  /* 0x00000001ffc97807 */ /* 0x000fe40001800000 */
[----:B------:R-:W-:-:S13]  /*5870*/  ISETP.GE.AND P3, PT, R4, UR11, PT ;  /* 0x0000000b04007c0c */ /* 0x000fda000bf66270 */
[----:B------:R-:W-:Y:S05]  /*5880*/  @!P3 BRA `(.L_x_13001) ;  /* 0xffffffb400c8b947 */ /* 0x000fea000383ffff */
.L_x_12894:
[----:B------:R-:W0:Y:S01]  /*5890*/  S2R R0, SR_TID.X ;  /* 0x0000000000007919 */ /* 0x000e220000002100 */
[----:B------:R-:W0:Y:S01]  /*58a0*/  S2UR UR6, SR_CTAID.X ;  /* 0x00000000000679c3 */ /* 0x000e220000002500 */
[----:B------:R-:W-:Y:S01]  /*58b0*/  LOP3.LUT P3, RZ, R3, 0x10, RZ, 0xc0, !PT ;  /* 0x0000001003ff7812 */ /* 0x000fe2000786c0ff */
[----:B------:R-:W-:Y:S01]  /*58c0*/  BSSY B0, `(.L_x_13002) ;  /* 0x000000f000007945 */ /* 0x000fe20003800000 */
[----:B0-----:R-:W-:-:S05]  /*58d0*/  LEA.HI R7, R0, UR6, RZ, 0x18 ;  /* 0x0000000600077c11 */ /* 0x001fca000f8fc0ff */
[----:B------:R-:W-:-:S05]  /*58e0*/  IMAD R6, R7, R6, RZ ;  /* 0x0000000607067224 */ /* 0x000fca00078e02ff */
[----:B-----5:R-:W-:Y:S01]  /*58f0*/  LEA.HI R11, R6, R5, RZ, 0x1e ;  /* 0x00000005060b7211 */ /* 0x020fe200078ff0ff */
[----:B------:R-:W-:Y:S06]  /*5900*/  @!P3 BRA `(.L_x_13003) ;  /* 0x000000000028b947 */ /* 0x000fec0003800000 */
[----:B------:R-:W0:Y:S08]  /*5910*/  LDC.64 R4, c[0x0][0x2d0] ;  /* 0x0000b400ff047b82 */ /* 0x000e300000000a00 */
[----:B------:R-:W5:Y:S08]  /*5920*/  LDC.64 R6, c[0x0][0x2d8] ;  /* 0x0000b600ff067b82 */ /* 0x000f700000000a00 */
[----:B------:R-:W1:Y:S01]  /*5930*/  LDC.64 R8, c[0x0][0x2f0] ;  /* 0x0000bc00ff087b82 */ /* 0x000e620000000a00 */
[----:B0-----:R-:W-:-:S05]  /*5940*/  IMAD.WIDE.U32 R4, R11, 0x10, R4 ;  /* 0x000000100b047825 */ /* 0x001fca00078e0004 */
[----:B------:R0:W-:Y:S01]  /*5950*/  STG.E.128 desc[UR4][R4.64], R84 ;  /* 0x0000005404007986 */ /* 0x0001e2000c101d04 */
[----:B-----5:R-:W-:-:S05]  /*5960*/  IMAD.WIDE.U32 R6, R11, 0x10, R6 ;  /* 0x000000100b067825 */ /* 0x020fca00078e0006 */
[----:B------:R0:W-:Y:S01]  /*5970*/  STG.E.128 desc[UR4][R6.64], R112 ;  /* 0x0000007006007986 */ /* 0x0001e2000c101d04 */
[C---:B-1----:R-:W-:Y:S01]  /*5980*/  IMAD.WIDE.U32 R8, R11.reuse, 0x10, R8 ;  /* 0x000000100b087825 */ /* 0x042fe200078e0008 */
[----:B------:R-:W-:-:S04]  /*5990*/  IADD3 R11, R11, 0x100, RZ ;  /* 0x000001000b0b7810 */ /* 0x000fc80007ffe0ff */
[----:B------:R0:W-:Y:S03]  /*59a0*/  STG.E.128 desc[UR4][R8.64], R56 ;  /* 0x0000003808007986 */ /* 0x0001e6000c101d04 */
.L_x_13003:
[----:B------:R-:W-:Y:S05]  /*59b0*/  BSYNC B0 ;  /* 0x0000000000007941 */ /* 0x000fea0003800000 */
.L_x_13002:
[----:B------:R-:W-:Y:S01]  /*59c0*/  LOP3.LUT P3, RZ, R3, 0x4, RZ, 0xc0, !PT ;  /* 0x0000000403ff7812 */ /* 0x000fe2000786c0ff */
[----:B------:R-:W-:-:S12]  /*59d0*/  BSSY B0, `(.L_x_13004) ;  /* 0x000000c000007945 */ /* 0x000fd80003800000 */
[----:B------:R-:W-:Y:S05]  /*59e0*/  @!P3 BRA `(.L_x_13005) ;  /* 0x000000000028b947 */ /* 0x000fea0003800000 */
[----:B0-----:R-:W0:Y:S08]  /*59f0*/  LDC.64 R4, c[0x0][0x2d0] ;  /* 0x0000b400ff047b82 */ /* 0x001e300000000a00 */
        /* <DEDUP_REMOVED lines=9> */
.L_x_13005:
[----:B------:R-:W-:Y:S05]  /*5a90*/  BSYNC B0 ;  /* 0x0000000000007941 */ /* 0x000fea0003800000 */
.L_x_13004:
        /* <DEDUP_REMOVED lines=13> */
.L_x_13007:
[----:B------:R-:W-:Y:S05]  /*5b70*/  BSYNC B0 ;  /* 0x0000000000007941 */ /* 0x000fea0003800000 */
.L_x_13006:
[----:B------:R-:W-:Y:S04]  /*5b80*/  BSSY B0, `(.L_x_13008) ;  /* 0x000000c000007945 */ /* 0x000fe80003800000 */
        /* <DEDUP_REMOVED lines=11> */
.L_x_13009:
[----:B------:R-:W-:Y:S05]  /*5c40*/  BSYNC B0 ;  /* 0x0000000000007941 */ /* 0x000fea0003800000 */
.L_x_13008:
        /* <DEDUP_REMOVED lines=12> */
.L_x_13011:
[----:B------:R-:W-:Y:S05]  /*5d10*/  BSYNC B0 ;  /* 0x0000000000007941 */ /* 0x000fea0003800000 */
.L_x_13010:
        /* <DEDUP_REMOVED lines=12> */
.L_x_13013:
[----:B------:R-:W-:Y:S05]  /*5de0*/  BSYNC B0 ;  /* 0x0000000000007941 */ /* 0x000fea0003800000 */
.L_x_13012:
[----:B------:R-:W-:-:S13]  /*5df0*/  LOP3.LUT P0, RZ, R3, 0x20, RZ, 0xc0, !PT ;  /* 0x0000002003ff7812 */ /* 0x000fda000780c0ff */
[----:B------:R-:W-:Y:S05]  /*5e00*/  @!P0 EXIT ;  /* 0x000000000000894d */ /* 0x000fea0003800000 */
[----:B------:R-:W5:Y:S08]  /*5e10*/  LDC.64 R2, c[0x0][0x2d0] ;  /* 0x0000b400ff027b82 */ /* 0x000f700000000a00 */
[----:B0-----:R-:W0:Y:S08]  /*5e20*/  LDC.64 R4, c[0x0][0x2d8] ;  /* 0x0000b600ff047b82 */ /* 0x001e300000000a00 */
[----:B------:R-:W1:Y:S01]  /*5e30*/  LDC.64 R6, c[0x0][0x2f0] ;  /* 0x0000bc00ff067b82 */ /* 0x000e620000000a00 */
[----:B-----5:R-:W-:-:S05]  /*5e40*/  IMAD.WIDE.U32 R2, R11, 0x10, R2 ;  /* 0x000000100b027825 */ /* 0x020fca00078e0002 */
[----:B------:R-:W-:Y:S01]  /*5e50*/  STG.E.128 desc[UR4][R2.64], R60 ;  /* 0x0000003c02007986 */ /* 0x000fe2000c101d04 */
[----:B0-----:R-:W-:-:S05]  /*5e60*/  IMAD.WIDE.U32 R4, R11, 0x10, R4 ;  /* 0x000000100b047825 */ /* 0x001fca00078e0004 */
[----:B------:R-:W-:Y:S01]  /*5e70*/  STG.E.128 desc[UR4][R4.64], R88 ;  /* 0x0000005804007986 */ /* 0x000fe2000c101d04 */
[----:B-1----:R-:W-:-:S05]  /*5e80*/  IMAD.WIDE.U32 R6, R11, 0x10, R6 ;  /* 0x000000100b067825 */ /* 0x002fca00078e0006 */
[----:B------:R-:W-:Y:S01]  /*5e90*/  STG.E.128 desc[UR4][R6.64], R32 ;  /* 0x0000002006007986 */ /* 0x000fe2000c101d04 */
[----:B------:R-:W-:Y:S05]  /*5ea0*/  EXIT ;  /* 0x000000000000794d */ /* 0x000fea0003800000 */
.L_x_12928:
[----:B------:R-:W-:Y:S01]  /*5eb0*/  HFMA2.MMA R156, -RZ, RZ, 0, 9.5367431640625e-07 ;  /* 0x00000010ff9c7435 */ /* 0x000fe200000001ff */
[----:B------:R-:W-:Y:S02]  /*5ec0*/  MOV R159, R197 ;  /* 0x000000c5009f7202 */ /* 0x000fe40000000f00 */
[----:B------:R-:W-:Y:S02]  /*5ed0*/  MOV R157, 0x1f ;  /* 0x0000001f009d7802 */ /* 0x000fe40000000f00 */
[----:B------:R-:W-:-:S07]  /*5ee0*/  MOV R158, 0xffffffff ;  /* 0xffffffff009e7802 */ /* 0x000fce0000000f00 */
[----:B-----5:R-:W-:Y:S05]  /*5ef0*/  WARPSYNC.COLLECTIVE R158, `(.L_x_13014) ;  /* 0x000000009e087348 */ /* 0x020fea0003c00000 */
[----:B------:R0:W1:Y:S02]  /*5f00*/  SHFL.DOWN P5, R163, R159, R156, R157 ;  /* 0x0800009c9fa37389 */ /* 0x00006400000a009d */
[----:B01---5:R-:W-:Y:S01]  /*5f10*/  ENDCOLLECTIVE ;  /* 0x000000000000791b */ /* 0x023fe20003800000 */
.L_x_13014:
[----:B------:R-:W-:Y:S01]  /*5f20*/  MOV R159, R196 ;  /* 0x000000c4009f7202 */ /* 0x000fe20000000f00 */
[----:B------:R-:W-:-:S07]  /*5f30*/  FADD.FTZ R197, R163, R197 ;  /* 0x000000c5a3c57221 */ /* 0x000fce0000010000 */
[----:B------:R-:W-:Y:S05]  /*5f40*/  WARPSYNC.COLLECTIVE R158, `(.L_x_13015) ;  /* 0x000000009e087348 */ /* 0x000fea0003c00000 */
[----:B------:R0:W1:Y:S02]  /*5f50*/  SHFL.DOWN P5, R163, R159, R156, R157 ;  /* 0x0800009c9fa37389 */ /* 0x00006400000a009d */
[----:B01----:R-:W-:Y:S01]  /*5f60*/  ENDCOLLECTIVE ;  /* 0x000000000000791b */ /* 0x003fe20003800000 */
.L_x_13015:
[----:B------:R-:W-:Y:S01]  /*5f70*/  HFMA2.MMA R156, -RZ, RZ, 0, 4.76837158203125e-07 ;  /* 0x00000008ff9c7435 */ /* 0x000fe200000001ff */
[----:B------:R-:W-:Y:S01]  /*5f80*/  MOV R159, R197 ;  /* 0x000000c5009f7202 */ /* 0x000fe20000000f00 */
[----:B------:R-:W-:-:S09]  /*5f90*/  FADD.FTZ R196, R163, R196 ;  /* 0x000000c4a3c47221 */ /* 0x000fd20000010000 */
[----:B------:R-:W-:Y:S05]  /*5fa0*/  WARPSYNC.COLLECTIVE R158, `(.L_x_13016) ;  /* 0x000000009e087348 */ /* 0x000fea0003c00000 */
[----:B------:R0:W1:Y:S02]  /*5fb0*/  SHFL.DOWN P5, R163, R159, R156, R157 ;  /* 0x0800009c9fa37389 */ /* 0x00006400000a009d */
[----:B01----:R-:W-:Y:S01]  /*5fc0*/  ENDCOLLECTIVE ;  /* 0x000000000000791b */ /* 0x003fe20003800000 */
.L_x_13016:
[----:B------:R-:W-:Y:S01]  /*5fd0*/  MOV R159, R196 ;  /* 0x000000c4009f7202 */ /* 0x000fe20000000f00 */
[----:B------:R-:W-:-:S07]  /*5fe0*/  FADD.FTZ R197, R197, R163 ;  /* 0x000000a3c5c57221 */ /* 0x000fce0000010000 */
[----:B------:R-:W-:Y:S05]  /*5ff0*/  WARPSYNC.COLLECTIVE R158, `(.L_x_13017) ;  /* 0x000000009e087348 */ /* 0x000fea0003c00000 */
[----:B------:R0:W1:Y:S02]  /*6000*/  SHFL.DOWN P5, R163, R159, R156, R157 ;  /* 0x0800009c9fa37389 */ /* 0x00006400000a009d */
[----:B01----:R-:W-:Y:S01]  /*6010*/  ENDCOLLECTIVE ;  /* 0x000000000000791b */ /* 0x003fe20003800000 */
.L_x_13017:
[----:B------:R-:W-:Y:S01]  /*6020*/  HFMA2.MMA R156, -RZ, RZ, 0, 2.384185791015625e-07 ;  /* 0x00000004ff9c7435 */ /* 0x000fe200000001ff */
[----:B------:R-:W-:Y:S01]  /*6030*/  MOV R159, R197 ;  /* 0x000000c5009f7202 */ /* 0x000fe20000000f00 */
[----:B------:R-:W-:-:S09]  /*6040*/  FADD.FTZ R196, R196, R163 ;  /* 0x000000a3c4c47221 */ /* 0x000fd20000010000 */
[----:B------:R-:W-:Y:S05]  /*6050*/  WARPSYNC.COLLECTIVE R158, `(.L_x_13018) ;  /* 0x000000009e087348 */ /* 0x000fea0003c00000 */
[----:B------:R0:W1:Y:S02]  /*6060*/  SHFL.DOWN P5, R163, R159, R156, R157 ;  /* 0x0800009c9fa37389 */ /* 0x00006400000a009d */
[----:B01----:R-:W-:Y:S01]  /*6070*/  ENDCOLLECTIVE ;  /* 0x000000000000791b */ /* 0x003fe20003800000 */
.L_x_13018:
[----:B------:R-:W-:Y:S01]  /*6080*/  MOV R159, R196 ;  /* 0x000000c4009f7202 */ /* 0x000fe20000000f00 */
[----:B------:R-:W-:-:S07]  /*6090*/  FADD.FTZ R162, R197, R163 ;  /* 0x000000a3c5a27221 */ /* 0x000fce0000010000 */
[----:B------:R-:W-:Y:S05]  /*60a0*/  WARPSYNC.COLLECTIVE R158, `(.L_x_13019) ;  /* 0x000000009e087348 */ /* 0x000fea0003c00000 */
[----:B------:R0:W1:Y:S02]  /*60b0*/  SHFL.DOWN P5, R163, R159, R156, R157 ;  /* 0x0800009c9fa37389 */ /* 0x00006400000a009d */
[----:B01----:R-:W-:Y:S01]  /*60c0*/  ENDCOLLECTIVE ;  /* 0x000000000000791b */ /* 0x003fe20003800000 */
.L_x_13019:
[----:B------:R-:W-:Y:S01]  /*60d0*/  HFMA2.MMA R156, -RZ, RZ, 0, 1.1920928955078125e-07 ;  /* 0x00000002ff9c7435 */ /* 0x000fe200000001ff */
[----:B------:R-:W-:Y:S01]  /*60e0*/  MOV R159, R162 ;  /* 0x000000a2009f7202 */ /* 0x000fe20000000f00 */
[----:B------:R-:W-:-:S09]  /*60f0*/  FADD.FTZ R161, R196, R163 ;  /* 0x000000a3c4a17221 */ /* 0x000fd20000010000 */
[----:B------:R-:W-:Y:S05]  /*6100*/  WARPSYNC.COLLECTIVE R158, `(.L_x_13020) ;  /* 0x000000009e087348 */ /* 0x000fea0003c00000 */
[----:B------:R0:W1:Y:S02]  /*6110*/  SHFL.DOWN P5, R163, R159, R156, R157 ;  /* 0x0800009c9fa37389 */ /* 0x00006400000a009d */
[----:B01----:R-:W-:Y:S01]  /*6120*/  ENDCOLLECTIVE ;  /* 0x000000000000791b */ /* 0x003fe20003800000 */
.L_x_13020:
[----:B------:R-:W-:Y:S01]  /*6130*/  MOV R159, R161 ;  /* 0x000000a1009f7202 */ /* 0x000fe20000000f00 */
[----:B------:R-:W-:-:S07]  /*6140*/  FADD.FTZ R162, R162, R163 ;  /* 0x000000a3a2a27221 */ /* 0x000fce0000010000 */
[----:B------:R-:W-:Y:S05]  /*6150*/  WARPSYNC.COLLECTIVE R158, `(.L_x_13021) ;  /* 0x000000009e087348 */ /* 0x000fea0003c00000 */
[----:B------:R0:W1:Y:S02]  /*6160*/  SHFL.DOWN P5, R163, R159, R156, R157 ;  /* 0x0800009c9fa37389 */ /* 0x00006400000a009d */
[----:B01----:R-:W-:Y:S01]  /*6170*/  ENDCOLLECTIVE ;  /* 0x000000000000791b */ /* 0x003fe20003800000 */
.L_x_13021:
[----:B------:R-:W-:Y:S01]  /*6180*/  HFMA2.MMA R156, -RZ, RZ, 0, 5.9604644775390625e-08 ;  /* 0x00000001ff9c7435 */ /* 0x000fe200000001ff */
[----:B------:R-:W-:Y:S01]  /*6190*/  MOV R159, R162 ;  /* 0x000000a2009f7202 */ /* 0x000fe20000000f00 */
[----:B------:R-:W-:-:S09]  /*61a0*/  FADD.FTZ R161, R161, R163 ;  /* 0x000000a3a1a17221 */ /* 0x000fd20000010000 */
[----:B------:R-:W-:Y:S05]  /*61b0*/  WARPSYNC.COLLECTIVE R158, `(.L_x_13022) ;  /* 0x000000009e087348 */ /* 0x000fea0003c00000 */
[----:B------:R0:W1:Y:S02]  /*61c0*/  SHFL.DOWN P5, R163, R159, R156, R157 ;  /* 0x0800009c9fa37389 */ /* 0x00006400000a009d */
[----:B01----:R-:W-:Y:S01]  /*61d0*/  ENDCOLLECTIVE ;  /* 0x000000000000791b */ /* 0x003fe20003800000 */
.L_x_13022:
[----:B------:R-:W-:Y:S02]  /*61e0*/  MOV R159, R161 ;  /* 0x000000a1009f7202 */ /* 0x000fe40000000f00 */
[----:B------:R-:W-:-:S07]  /*61f0*/  MOV R196, R163 ;  /* 0x000000a300c47202 */ /* 0x000fce0000000f00 */
[----:B------:R-:W-:Y:S05]  /*6200*/  WARPSYNC.COLLECTIVE R158, `(.L_x_13023) ;  /* 0x000000009e087348 */ /* 0x000fea0003c00000 */
[----:B------:R0:W1:Y:S02]  /*6210*/  SHFL.DOWN P5, R163, R159, R156, R157 ;  /* 0x0800009c9fa37389 */ /* 0x00006400000a009d */
[----:B01----:R-:W-:Y:S01]  /*6220*/  ENDCOLLECTIVE ;  /* 0x000000000000791b */ /* 0x003fe20003800000 */
.L_x_13023:
[----:B------:R-:W-:Y:S01]  /*6230*/  MOV R157, R163 ;  /* 0x000000a3009d7202 */ /* 0x000fe20000000f00 */
[----:B------:R-:W-:Y:S06]  /*6240*/  BRA `(.L_x_13024) ;  /* 0xffffffc800747947 */ /* 0x000fec000383ffff */
.L_x_13025:
        /* <DEDUP_REMOVED lines=11> */
.L_x_15328:


//--------------------- .text._ZN10layer_norm13ln_bwd_kernelINS_13Kernel_traitsI6__halfffffjLj7168ELj1ELj1ELj8ELj16ENS_18Kernel_traits_baseILj7168ES2_ffffjLj256EEEEELb0ELb1ELb1ELb1EEEvNS_9BwdParamsE --------------------------
	.section	.text._ZN10layer_norm13ln_bwd_kernelINS_13Kernel_traitsI6__halfffffjLj7168ELj1ELj1ELj8ELj16ENS_18Kernel_traits_baseILj7168ES2_ffffjLj256EEEEELb0ELb1ELb1ELb1EEEvNS_9BwdParamsE,"ax",@progbits
	.align	128
        .global         _ZN10layer_norm13ln_bwd_kernelINS_13Kernel_traitsI6__halfffffjLj7168ELj1ELj1ELj8ELj16ENS_18Kernel_traits_baseILj7168ES2_ffffjLj256EEEEELb0ELb1ELb1ELb1EEEvNS_9BwdParamsE
        .type           _ZN10layer_norm13ln_bwd_kernelINS_13Kernel_traitsI6__halfffffjLj7168ELj1ELj1ELj8ELj16ENS_18Kernel_traits_baseILj7168ES2_ffffjLj256EEEEELb0ELb1ELb1ELb1EEEvNS_9BwdParamsE,@function
        .size           _ZN10layer_norm13ln_bwd_kernelINS_13Kernel_traitsI6__halfffffjLj7168ELj1ELj1ELj8ELj16ENS_18Kernel_traits_baseILj7168ES2_ffffjLj256EEEEELb0ELb1ELb1ELb1EEEvNS_9BwdParamsE,(.L_x_15329 - _ZN10layer_norm13ln_bwd_kernelINS_13Kernel_traitsI6__halfffffjLj7168ELj1ELj1ELj8ELj16ENS_18Kernel_traits_baseILj7168ES2_ffffjLj256EEEEELb0ELb1ELb1ELb1EEEvNS_9BwdParamsE)
        .other          _ZN10layer_norm13ln_bwd_kernelINS_13Kernel_traitsI6__halfffffjLj7168ELj1ELj1ELj8ELj16ENS_18Kernel_traits_baseILj7168ES2_ffffjLj256EEEEELb0ELb1ELb1ELb1EEEvNS_9BwdParamsE,@"STO_CUDA_ENTRY STV_DEFAULT"
_ZN10layer_norm13ln_bwd_kernelINS_13Kernel_traitsI6__halfffffjLj7168ELj1ELj1ELj8ELj16ENS_18Kernel_traits_baseILj7168ES2_ffffjLj256EEEEELb0ELb1ELb1ELb1EEEvNS_9BwdParamsE:
.text._ZN10layer_norm13ln_bwd_kernelINS_13Kernel_traitsI6__halfffffjLj7168ELj1ELj1ELj8ELj16ENS_18Kernel_traits_baseILj7168ES2_ffffjLj256EEEEELb0ELb1ELb1ELb1EEEvNS_9BwdParamsE:
        /* <DEDUP_REMOVED lines=56> */
.L_x_13026:
        /* <DEDUP_REMOVED lines=67> */
[----:B0-----:R-:W-:Y:S01]  /*07b0*/  HADD2.F32 R2, -RZ, R9.H0_H0 ;  /* 0x20000009ff027230 */ /* 0x001fe20000004100 */
[----:B------:R-:W-:Y:S01]  /*07c0*/  SHF.R.U32.HI R6, RZ, 0x10, R9 ;  /* 0x00000010ff067819 */ /* 0x000fe20000011609 */
[----:B---3--:R-:W-:Y:S01]  /*07d0*/  HADD2.F32 R5, -RZ, R13.H0_H0 ;  /* 0x2000000dff057230 */ /* 0x008fe20000004100 */
[----:B------:R0:W-:Y:S01]  /*07e0*/  STL [R1+0x24], R0 ;  /* 0x0000240001007387 */ /* 0x0001e20000100800 */
[----:B------:R-:W-:Y:S01]  /*07f0*/  SHF.R.U64 R3, R12, 0x10, R13 ;  /* 0x000000100c037819 */ /* 0x000fe2000000120d */
[----:B----4-:R-:W-:-:S02]  /*0800*/  HADD2.F32 R4, -RZ, R16.H0_H0 ;  /* 0x20000010ff047230 */ /* 0x010fc40000004100 */
[----:B------:R1:W-:Y:S01]  /*0810*/  STL [R1+0x1c], R2 ;  /* 0x00001c0201007387 */ /* 0x0003e20000100800 */
[----:B------:R-:W-:Y:S01]  /*0820*/  SHF.R.U32.HI R251, RZ, 0x10, R17 ;  /* 0x00000010fffb7819 */ /* 0x000fe20000011611 */
[----:B------:R-:W-:Y:S01]  /*0830*/  HADD2.F32 R3, -RZ, R3.H0_H0 ;  /* 0x20000003ff037230 */ /* 0x000fe20000004100 */
[--C-:B-----5:R-:W-:Y:S01]  /*0840*/  SHF.R.U64 R249, R20, 0x10, R21.reuse ;  /* 0x0000001014f97819 */ /* 0x120fe20000001215 */
[----:B------:R-:W-:Y:S01]  /*0850*/  HADD2.F32 R252, -RZ, R17.H0_H0 ;  /* 0x20000011fffc7230 */ /* 0x000fe20000004100 */
[----:B------:R-:W-:Y:S01]  /*0860*/  SHF.R.U32.HI R247, RZ, 0x10, R21 ;  /* 0x00000010fff77819 */ /* 0x000fe20000011615 */
[----:B0-----:R-:W-:Y:S01]  /*0870*/  HADD2.F32 R0, -RZ, R12.H0_H0 ;  /* 0x2000000cff007230 */ /* 0x001fe20000004100 */
[--C-:B------:R-:W-:Y:S01]  /*0880*/  SHF.R.U64 R245, R26, 0x10, R27.reuse ;  /* 0x000000101af57819 */ /* 0x100fe2000000121b */
[----:B------:R-:W-:Y:S01]  /*0890*/  HADD2.F32 R250, -RZ, R20.H0_H0 ;  /* 0x20000014fffa7230 */ /* 0x000fe20000004100 */
[----:B------:R-:W-:Y:S01]  /*08a0*/  SHF.R.U32.HI R243, RZ, 0x10, R27 ;  /* 0x00000010fff37819 */ /* 0x000fe2000001161b */
[----:B------:R-:W-:Y:S01]  /*08b0*/  HADD2.F32 R248, -RZ, R21.H0_H0 ;  /* 0x20000015fff87230 */ /* 0x000fe20000004100 */
[----:B-1----:R-:W-:Y:S01]  /*08c0*/  SHF.R.U32.HI R2, RZ, 0x10, R13 ;  /* 0x00000010ff027819 */ /* 0x002fe2000001160d */
[----:B------:R0:W-:Y:S01]  /*08d0*/  STL [R1+0x14], R0 ;  /* 0x0000140001007387 */ /* 0x0001e20000100800 */
[--C-:B------:R-:W-:Y:S01]  /*08e0*/  SHF.R.U64 R241, R30, 0x10, R31.reuse ;  /* 0x000000101ef17819 */ /* 0x100fe2000000121f */
[----:B------:R-:W-:Y:S01]  /*08f0*/  HADD2.F32 R246, -RZ, R26.H0_H0 ;  /* 0x2000001afff67230 */ /* 0x000fe20000004100 */
[----:B------:R-:W-:Y:S01]  /*0900*/  SHF.R.U32.HI R239, RZ, 0x10, R31 ;  /* 0x00000010ffef7819 */ /* 0x000fe2000001161f */
[----:B------:R1:W-:Y:S01]  /*0910*/  STL [R1+0xc], R5 ;  /* 0x00000c0501007387 */ /* 0x0003e20000100800 */
[----:B------:R-:W-:Y:S01]  /*0920*/  HADD2.F32 R2, -RZ, R2.H0_H0 ;  /* 0x20000002ff027230 */ /* 0x000fe20000004100 */
[--C-:B------:R-:W-:Y:S01]  /*0930*/  SHF.R.U64 R237, R34, 0x10, R35.reuse ;  /* 0x0000001022ed7819 */ /* 0x100fe20000001223 */
[----:B------:R-:W-:Y:S01]  /*0940*/  HADD2.F32 R244, -RZ, R27.H0_H0 ;  /* 0x2000001bfff47230 */ /* 0x000fe20000004100 */
[----:B------:R2:W-:Y:S01]  /*0950*/  STL [R1+0x4], R4 ;  /* 0x0000040401007387 */ /* 0x0005e20000100800 */
[----:B------:R-:W-:Y:S01]  /*0960*/  SHF.R.U32.HI R235, RZ, 0x10, R35 ;  /* 0x00000010ffeb7819 */ /* 0x000fe20000011623 */
[----:B------:R-:W-:Y:S01]  /*0970*/  HADD2.F32 R242, -RZ, R30.H0_H0 ;  /* 0x2000001efff27230 */ /* 0x000fe20000004100 */
[----:B0-----:R-:W-:Y:S01]  /*0980*/  SHF.R.U64 R0, R16, 0x10, R17 ;  /* 0x0000001010007819 */ /* 0x001fe20000001211 */
[----:B------:R-:W-:Y:S01]  /*0990*/  HADD2.F32 R240, -RZ, R31.H0_H0 ;  /* 0x2000001ffff07230 */ /* 0x000fe20000004100 */
[--C-:B------:R-:W-:Y:S01]  /*09a0*/  SHF.R.U64 R233, R10, 0x10, R11.reuse ;  /* 0x000000100ae97819 */ /* 0x100fe2000000120b */
[----:B-1----:R-:W-:Y:S01]  /*09b0*/  HADD2.F32 R5, -RZ, R7.H0_H0 ;  /* 0x20000007ff057230 */ /* 0x002fe20000004100 */
[----:B------:R-:W-:Y:S01]  /*09c0*/  SHF.R.U32.HI R231, RZ, 0x10, R11 ;  /* 0x00000010ffe77819 */ /* 0x000fe2000001160b */
[----:B------:R-:W-:Y:S01]  /*09d0*/  HADD2.F32 R0, -RZ, R0.H0_H0 ;  /* 0x20000000ff007230 */ /* 0x000fe20000004100 */
[--C-:B------:R-:W-:Y:S01]  /*09e0*/  SHF.R.U64 R229, R14, 0x10, R15.reuse ;  /* 0x000000100ee57819 */ /* 0x100fe2000000120f */
[----:B--2---:R-:W-:Y:S01]  /*09f0*/  HADD2.F32 R4, -RZ, R6.H0_H0 ;  /* 0x20000006ff047230 */ /* 0x004fe20000004100 */
[----:B------:R0:W-:Y:S01]  /*0a00*/  STL [R1+0x20], R5 ;  /* 0x0000200501007387 */ /* 0x0001e20000100800 */
[----:B------:R-:W-:Y:S01]  /*0a10*/  SHF.R.U32.HI R227, RZ, 0x10, R15 ;  /* 0x00000010ffe37819 */ /* 0x000fe2000001160f */
[----:B------:R-:W-:Y:S01]  /*0a20*/  HADD2.F32 R238, -RZ, R34.H0_H0 ;  /* 0x20000022ffee7230 */ /* 0x000fe20000004100 */
[--C-:B------:R-:W-:Y:S01]  /*0a30*/  SHF.R.U64 R225, R18, 0x10, R19.reuse ;  /* 0x0000001012e17819 */ /* 0x100fe20000001213 */
        /* <DEDUP_REMOVED lines=12> */
[----:B------:R0:W-:Y:S01]  /*0b00*/  STL [R1], R0 ;  /* 0x0000000001007387 */ /* 0x0001e20000100800 */
        /* <DEDUP_REMOVED lines=38> */
.L_x_13088:
[----:B0-----:R-:W0:Y:S08]  /*0d70*/  LDC.64 R20, c[0x0][0x288] ;  /* 0x0000a200ff147b82 */ /* 0x001e300000000a00 */
        /* <DEDUP_REMOVED lines=47> */
.L_x_13029:
[----:B------:R-:W0:Y:S08]  /*1070*/  LDC.64 R2, c[0x0][0x250] ;  /* 0x00009400ff027b82 */ /* 0x000e300000000a00 */
[----:B------:R-:W1:Y:S01]  /*1080*/  LDC.64 R196, c[0x0][0x238] ;  /* 0x00008e00ffc47b82 */ /* 0x000e620000000a00 */
[C---:B------:R-:W-:Y:S01]  /*1090*/  IADD3 R16, R21.reuse, 0x500, RZ ;  /* 0x0000050015107810 */ /* 0x040fe20007ffe0ff */
[----:B------:R-:W2:Y:S01]  /*10a0*/  LDL R203, [R1+0x24] ;  /* 0x0000240001cb7983 */ /* 0x000ea20000100800 */
[----:B------:R-:W-:-:S02]  /*10b0*/  IADD3 R188, R21, 0x600, RZ ;  /* 0x0000060015bc7810 */ /* 0x000fc40007ffe0ff */
[----:B------:R-:W-:Y:S01]  /*10c0*/  IADD3 R19, R19, -0x1, RZ ;  /* 0xffffffff13137810 */ /* 0x000fe20007ffe0ff */
[----:B------:R-:W3:Y:S02]  /*10d0*/  LDL R202, [R1+0x20] ;  /* 0x0000200001ca7983 */ /* 0x000ee40000100800 */
[----:B------:R-:W4:Y:S01]  /*10e0*/  LDC.64 R166, c[0x0][0x2b8] ;  /* 0x0000ae00ffa67b82 */ /* 0x000f220000000a00 */
[----:B------:R-:W-:Y:S01]  /*10f0*/  MOV R20, UR14 ;  /* 0x0000000e00147c02 */ /* 0x000fe20008000f00 */
[----:B------:R-:W3:Y:S01]  /*1100*/  LDL R200, [R1+0x1c] ;  /* 0x00001c0001c87983 */ /* 0x000ee20000100800 */
[----:B0-----:R-:W-:-:S05]  /*1110*/  IMAD.WIDE R2, R23, 0x4, R2 ;  /* 0x0000000417027825 */ /* 0x001fca00078e0202 */
[----:B------:R-:W0:Y:S01]  /*1120*/  LDC.64 R192, c[0x0][0x2c8] ;  /* 0x0000b200ffc07b82 */ /* 0x000e220000000a00 */
[----:B------:R4:W2:Y:S01]  /*1130*/  LDG.E R0, desc[UR4][R2.64] ;  /* 0x0000000402007981 */ /* 0x0008a2000c1e1900 */
[----:B-1----:R-:W-:-:S06]  /*1140*/  IMAD.WIDE.U32 R12, R21, 0x10, R196 ;  /* 0x00000010150c7825 */ /* 0x002fcc00078e00c4 */
[----:B------:R-:W1:Y:S01]  /*1150*/  LDC.U8 R18, c[0x0][0x2a0] ;  /* 0x0000a800ff127b82 */ /* 0x000e620000000000 */
[--C-:B------:R-:W-:Y:S01]  /*1160*/  IMAD.WIDE.U32 R168, R201, 0x10, R196.reuse ;  /* 0x00000010c9a87825 */ /* 0x100fe200078e00c4 */
[----:B------:R-:W3:Y:S01]  /*1170*/  LDG.E.128 R12, desc[UR4][R12.64] ;  /* 0x000000040c0c7981 */ /* 0x000ee2000c1e1d00 */
[----:B----4-:R-:W-:Y:S02]  /*1180*/  IADD3 R2, R21, 0x400, RZ ;  /* 0x0000040015027810 */ /* 0x010fe40007ffe0ff */
        /* <DEDUP_REMOVED lines=9> */
[----:B------:R-:W4:Y:S04]  /*1220*/  LDG.E.128 R184, desc[UR4][R184.64] ;  /* 0x00000004b8b87981 */ /* 0x000f28000c1e1d00 */
[----:B------:R-:W4:Y:S01]  /*1230*/  LDG.E.128 R196, desc[UR4][R196.64] ;  /* 0x00000004c4c47981 */ /* 0x000f22000c1e1d00 */
[----:B------:R-:W-:-:S05]  /*1240*/  IMAD R19, R19, R157, RZ ;  /* 0x0000009d13137224 */ /* 0x000fca00078e02ff */
[----:B------:R-:W-:Y:S02]  /*1250*/  SHF.R.S32.HI R4, RZ, 0x1f, R19 ;  /* 0x0000001fff047819 */ /* 0x000fe40000011413 */
[----:B------:R-:W-:Y:S02]  /*1260*/  ISETP.NE.U32.AND P0, PT, R20, RZ, PT ;  /* 0x000000ff1400720c */ /* 0x000fe40003f05070 */
[----:B------:R-:W-:Y:S02]  /*1270*/  LEA.HI R3, R4, R19, RZ, 0x2 ;  /* 0x0000001304037211 */ /* 0x000fe400078f10ff */
[----:B------:R-:W-:-:S04]  /*1280*/  MOV R19, UR15 ;  /* 0x0000000f00137c02 */ /* 0x000fc80008000f00 */
[----:B------:R-:W-:Y:S02]  /*1290*/  ISETP.NE.AND.EX P0, PT, R19, RZ, PT, P0 ;  /* 0x000000ff1300720c */ /* 0x000fe40003f05300 */
[----:B------:R-:W-:-:S04]  /*12a0*/  LEA.HI.SX32 R3, R3, R156, 0x1e ;  /* 0x0000009c03037211 */ /* 0x000fc800078ff2ff */
[C---:B------:R-:W-:Y:S01]  /*12b0*/  IADD3 R5, R3.reuse, 0x100, RZ ;  /* 0x0000010003057810 */ /* 0x040fe20007ffe0ff */
[C---:B------:R-:W-:Y:S01]  /*12c0*/  IMAD.WIDE.U32 R8, R3.reuse, 0x10, R166 ;  /* 0x0000001003087825 */ /* 0x040fe200078e00a6 */
[C---:B------:R-:W-:Y:S02]  /*12d0*/  IADD3 R25, R3.reuse, 0x200, RZ ;  /* 0x0000020003197810 */ /* 0x040fe40007ffe0ff */
[C---:B------:R-:W-:Y:S02]  /*12e0*/  IADD3 R153, R3.reuse, 0x300, RZ ;  /* 0x0000030003997810 */ /* 0x040fe40007ffe0ff */
[----:B------:R-:W-:Y:S01]  /*12f0*/  IADD3 R156, R3, 0x400, RZ ;  /* 0x00000400039c7810 */ /* 0x000fe20007ffe0ff */
[----:B------:R1:W5:Y:S01]  /*1300*/  @P0 LDG.E.128 R48, desc[UR4][R160.64] ;  /* 0x00000004a0300981 */ /* 0x000362000c1e1d00 */
[----:B0-----:R-:W-:-:S03]  /*1310*/  @P0 IMAD.WIDE.U32 R16, R16, 0x10, R192 ;  /* 0x0000001010100825 */ /* 0x001fc600078e00c0 */
[----:B------:R0:W5:Y:S01]  /*1320*/  @P0 LDG.E.128 R44, desc[UR4][R164.64] ;  /* 0x00000004a42c0981 */ /* 0x000162000c1e1d00 */
[----:B------:R-:W-:-:S03]  /*1330*/  @P0 IMAD.WIDE.U32 R188, R188, 0x10, R192 ;  /* 0x00000010bcbc0825 */ /* 0x000fc600078e00c0 */
[----:B------:R-:W5:Y:S01]  /*1340*/  @P0 LDG.E.128 R52, desc[UR4][R162.64] ;  /* 0x00000004a2340981 */ /* 0x000f62000c1e1d00 */
[----:B-1----:R-:W-:-:S03]  /*1350*/  IADD3 R160, R3, 0x500, RZ ;  /* 0x0000050003a07810 */ /* 0x002fc60007ffe0ff */
[----:B------:R-:W5:Y:S01]  /*1360*/  @P0 LDG.E.128 R40, desc[UR4][R194.64] ;  /* 0x00000004c2280981 */ /* 0x000f62000c1e1d00 */
[----:B0-----:R-:W-:Y:S01]  /*1370*/  IADD3 R164, R3, 0x600, RZ ;  /* 0x0000060003a47810 */ /* 0x001fe20007ffe0ff */
[----:B------:R-:W-:Y:S02]  /*1380*/  @P0 IMAD.WIDE.U32 R2, R2, 0x10, R192 ;  /* 0x0000001002020825 */ /* 0x000fe400078e00c0 */
[----:B------:R-:W5:Y:S04]  /*1390*/  @P0 LDG.E.128 R32, desc[UR4][R16.64] ;  /* 0x0000000410200981 */ /* 0x000f68000c1e1d00 */
[----:B------:R3:W5:Y:S04]  /*13a0*/  @P0 LDG.E.128 R36, desc[UR4][R2.64] ;  /* 0x0000000402240981 */ /* 0x000768000c1e1d00 */
[----:B------:R0:W5:Y:S01]  /*13b0*/  @P0 LDG.E.128 R28, desc[UR4][R188.64] ;  /* 0x00000004bc1c0981 */ /* 0x000162000c1e1d00 */
[----:B------:R-:W-:Y:S01]  /*13c0*/  ISETP.NE.AND P0, PT, R18, RZ, PT ;  /* 0x000000ff1200720c */ /* 0x000fe20003f05270 */
[----:B------:R-:W-:-:S02]  /*13d0*/  IMAD.WIDE.U32 R4, R5, 0x10, R166 ;  /* 0x0000001005047825 */ /* 0x000fc400078e00a6 */
[----:B------:R-:W4:Y:S02]  /*13e0*/  LDG.E.128 R8, desc[UR4][R8.64] ;  /* 0x0000000408087981 */ /* 0x000f24000c1e1d00 */
[--C-:B------:R-:W-:Y:S02]  /*13f0*/  IMAD.WIDE.U32 R24, R25, 0x10, R166.reuse ;  /* 0x0000001019187825 */ /* 0x100fe400078e00a6 */
[----:B------:R-:W4:Y:S04]  /*1400*/  LDG.E.128 R4, desc[UR4][R4.64] ;  /* 0x0000000404047981 */ /* 0x000f28000c1e1d00 */
[----:B------:R-:W4:Y:S04]  /*1410*/  LDL R189, [R1+0xc] ;  /* 0x00000c0001bd7983 */ /* 0x000f280000100800 */
[----:B------:R-:W4:Y:S04]  /*1420*/  LDL R192, [R1+0x10] ;  /* 0x0000100001c07983 */ /* 0x000f280000100800 */
[----:B------:R-:W4:Y:S01]  /*1430*/  LDL R194, [R1+0x14] ;  /* 0x0000140001c27983 */ /* 0x000f220000100800 */
[----:B------:R-:W-:-:S03]  /*1440*/  IMAD.WIDE.U32 R152, R153, 0x10, R166 ;  /* 0x0000001099987825 */ /* 0x000fc600078e00a6 */
[----:B------:R-:W4:Y:S04]  /*1450*/  LDG.E.128 R24, desc[UR4][R24.64] ;  /* 0x0000000418187981 */ /* 0x000f28000c1e1d00 */
[----:B------:R-:W4:Y:S04]  /*1460*/  LDG.E.128 R152, desc[UR4][R152.64] ;  /* 0x0000000498987981 */ /* 0x000f28000c1e1d00 */
[----:B------:R-:W4:Y:S04]  /*1470*/  LDL R195, [R1+0x18] ;  /* 0x0000180001c37983 */ /* 0x000f280000100800 */
[----:B------:R-:W4:Y:S01]  /*1480*/  LDL R188, [R1+0x8] ;  /* 0x0000080001bc7983 */ /* 0x000f220000100800 */
[----:B------:R-:W-:-:S06]  /*1490*/  IMAD.WIDE.U32 R156, R156, 0x10, R166 ;  /* 0x000000109c9c7825 */ /* 0x000fcc00078e00a6 */
[----:B------:R-:W4:Y:S01]  /*14a0*/  LDG.E.128 R156, desc[UR4][R156.64] ;  /* 0x000000049c9c7981 */ /* 0x000f22000c1e1d00 */
[----:B------:R-:W-:-:S06]  /*14b0*/  IMAD.WIDE.U32 R160, R160, 0x10, R166 ;  /* 0x00000010a0a07825 */ /* 0x000fcc00078e00a6 */
[----:B------:R-:W4:Y:S01]  /*14c0*/  LDG.E.128 R160, desc[UR4][R160.64] ;  /* 0x00000004a0a07981 */ /* 0x000f22000c1e1d00 */
[----:B------:R-:W-:-:S06]  /*14d0*/  IMAD.WIDE.U32 R164, R164, 0x10, R166 ;  /* 0x00000010a4a47825 */ /* 0x000fcc00078e00a6 */
[----:B------:R-:W4:Y:S01]  /*14e0*/  LDG.E.128 R164, desc[UR4][R164.64] ;  /* 0x00000004a4a47981 */ /* 0x000f22000c1e1d00 */
[----:B--2---:R-:W-:-:S05]  /*14f0*/  FSEL R0, R0, RZ, !P0 ;  /* 0x000000ff00007208 */ /* 0x004fca0004000000 */
[C---:B---3--:R-:W-:Y:S01]  /*1500*/  FADD.FTZ R2, -R0.reuse, R12 ;  /* 0x0000000c00027221 */ /* 0x048fe20000010100 */
[C---:B------:R-:W-:Y:S01]  /*1510*/  FADD.FTZ R18, -R0.reuse, R13 ;  /* 0x0000000d00127221 */ /* 0x040fe20000010100 */
        /* <DEDUP_REMOVED lines=27> */
[----:B------:R-:W2:Y:S04]  /*16d0*/  LDL R180, [R1] ;  /* 0x0000000001b47983 */ /* 0x000ea80000100800 */
[----:B------:R-:W3:Y:S01]  /*16e0*/  LDL R2, [R1+0x4] ;  /* 0x0000040001027983 */ /* 0x000ee20000100800 */
[C---:B------:R-:W-:Y:S01]  /*16f0*/  FMUL.FTZ R18, R22.reuse, R18 ;  /* 0x0000001216127220 */ /* 0x040fe20000410000 */
[C---:B------:R-:W-:Y:S01]  /*1700*/  FMUL.FTZ R12, R22.reuse, R12 ;  /* 0x0000000c160c7220 */ /* 0x040fe20000410000 */
[C---:B------:R-:W-:Y:S01]  /*1710*/  FMUL.FTZ R17, R22.reuse, R17 ;  /* 0x0000001116117220 */ /* 0x040fe20000410000 */
[C---:B------:R-:W-:Y:S01]  /*1720*/  FMUL.FTZ R13, R22.reuse, R13 ;  /* 0x0000000d160d7220 */ /* 0x040fe20000410000 */
[C---:B------:R-:W-:Y:S01]  /*1730*/  FMUL.FTZ R16, R22.reuse, R15 ;  /* 0x0000000f16107220 */ /* 0x040fe20000410000 */
[C---:B------:R-:W-:Y:S01]  /*1740*/  FMUL.FTZ R14, R22.reuse, R14 ;  /* 0x0000000e160e7220 */ /* 0x040fe20000410000 */
[----:B------:R-:W-:Y:S01]  /*1750*/  FMUL.FTZ R3, R22, R3 ;  /* 0x0000000316037220 */ /* 0x000fe20000410000 */
[----:B------:R-:W-:Y:S01]  /*1760*/  FFMA.FTZ R56, R8, R0, R56 ;  /* 0x0000000008387223 */ /* 0x000fe20000010038 */
[----:B------:R-:W-:Y:S01]  /*1770*/  FADD.FTZ R120, R120, R8 ;  /* 0x0000000878787221 */ /* 0x000fe20000010000 */
        /* <DEDUP_REMOVED lines=13> */
[----:B------:R-:W-:Y:S01]  /*1850*/  FMUL.FTZ R6, R22, R172 ;  /* 0x000000ac16067220 */ /* 0x000fe20000410000 */
[----:B------:R-:W-:Y:S01]  /*1860*/  FFMA.FTZ R60, R4, R14, R60 ;  /* 0x0000000e043c7223 */ /* 0x000fe2000001003c */
[----:B------:R-:W-:Y:S01]  /*1870*/  FADD.FTZ R116, R116, R4 ;  /* 0x0000000474747221 */ /* 0x000fe20000010000 */
[----:B------:R-:W-:Y:S01]  /*1880*/  FMUL.FTZ R10, R194, R4 ;  /* 0x00000004c20a7220 */ /* 0x000fe20000410000 */
[C---:B------:R-:W-:Y:S01]  /*1890*/  FMUL.FTZ R5, R22.reuse, R173 ;  /* 0x000000ad16057220 */ /* 0x040fe20000410000 */
        /* <DEDUP_REMOVED lines=10> */
[----:B------:R-:W-:Y:S01]  /*1940*/  FMUL.FTZ R172, R249, R153 ;  /* 0x00000099f9ac7220 */ /* 0x000fe20000410000 */
[----:B------:R-:W-:Y:S01]  /*1950*/  FFMA.FTZ R59, R11, R16, R59 ;  /* 0x000000100b3b7223 */ /* 0x000fe2000001003b */
[----:B------:R-:W-:Y:S01]  /*1960*/  FADD.FTZ R123, R123, R11 ;  /* 0x0000000b7b7b7221 */ /* 0x000fe20000010000 */
[----:B------:R-:W-:Y:S01]  /*1970*/  FMUL.FTZ R202, R195, R11 ;  /* 0x0000000bc3ca7220 */ /* 0x000fe20000410000 */
[----:B------:R-:W-:Y:S01]  /*1980*/  FMUL.FTZ R11, R22, R171 ;  /* 0x000000ab160b7220 */ /* 0x000fe20000410000 */
[----:B------:R-:W-:Y:S01]  /*1990*/  FADD.FTZ R108, R108, R152 ;  /* 0x000000986c6c7221 */ /* 0x000fe20000010000 */
[----:B------:R-:W-:Y:S01]  /*19a0*/  FMUL.FTZ R171, R250, R152 ;  /* 0x00000098faab7220 */ /* 0x000fe20000410000 */
[----:B------:R-:W-:Y:S01]  /*19b0*/  FADD.FTZ R119, R119, R7 ;  /* 0x0000000777777221 */ /* 0x000fe20000010000 */
[----:B------:R-:W-:Y:S01]  /*19c0*/  FFMA.FTZ R63, R7, R11, R63 ;  /* 0x0000000b073f7223 */ /* 0x000fe2000001003f */
[----:B------:R-:W-:Y:S01]  /*19d0*/  FMUL.FTZ R7, R188, R7 ;  /* 0x00000007bc077220 */ /* 0x000fe20000410000 */
[----:B------:R-:W-:Y:S01]  /*19e0*/  FMUL.FTZ R173, R248, R154 ;  /* 0x0000009af8ad7220 */ /* 0x000fe20000410000 */
[----:B------:R-:W-:Y:S01]  /*19f0*/  FMUL.FTZ R174, R247, R155 ;  /* 0x0000009bf7ae7220 */ /* 0x000fe20000410000 */
[C---:B------:R-:W-:Y:S01]  /*1a00*/  FMUL.FTZ R175, R22.reuse, R175 ;  /* 0x000000af16af7220 */ /* 0x040fe20000410000 */
[C---:B------:R-:W-:Y:S01]  /*1a10*/  FMUL.FTZ R176, R22.reuse, R176 ;  /* 0x000000b016b07220 */ /* 0x040fe20000410000 */
[----:B------:R-:W-:Y:S01]  /*1a20*/  FMUL.FTZ R177, R22, R177 ;  /* 0x000000b116b17220 */ /* 0x000fe20000410000 */
[----:B------:R-:W-:Y:S01]  /*1a30*/  FMUL.FTZ R181, R244, R158 ;  /* 0x0000009ef4b57220 */ /* 0x000fe20000410000 */
[C---:B------:R-:W-:Y:S01]  /*1a40*/  FMUL.FTZ R178, R22.reuse, R178 ;  /* 0x000000b216b27220 */ /* 0x040fe20000410000 */
[----:B------:R-:W-:Y:S01]  /*1a50*/  FMUL.FTZ R182, R243, R159 ;  /* 0x0000009ff3b67220 */ /* 0x000fe20000410000 */
[----:B------:R-:W-:Y:S01]  /*1a60*/  FMUL.FTZ R183, R22, R183 ;  /* 0x000000b716b77220 */ /* 0x000fe20000410000 */
[----:B------:R-:W-:Y:S01]  /*1a70*/  FMUL.FTZ R187, R242, R160 ;  /* 0x000000a0f2bb7220 */ /* 0x000fe20000410000 */
[C---:B------:R-:W-:Y:S01]  /*1a80*/  FMUL.FTZ R184, R22.reuse, R184 ;  /* 0x000000b816b87220 */ /* 0x040fe20000410000 */
[----:B0-----:R-:W-:Y:S01]  /*1a90*/  FMUL.FTZ R188, R241, R161 ;  /* 0x000000a1f1bc7220 */ /* 0x001fe20000410000 */
[----:B------:R-:W-:Y:S01]  /*1aa0*/  FMUL.FTZ R185, R22, R185 ;  /* 0x000000b916b97220 */ /* 0x000fe20000410000 */
[----:B------:R-:W-:Y:S01]  /*1ab0*/  FMUL.FTZ R189, R240, R162 ;  /* 0x000000a2f0bd7220 */ /* 0x000fe20000410000 */
[C---:B------:R-:W-:Y:S01]  /*1ac0*/  FMUL.FTZ R186, R22.reuse, R186 ;  /* 0x000000ba16ba7220 */ /* 0x040fe20000410000 */
[----:B------:R-:W-:Y:S01]  /*1ad0*/  FMUL.FTZ R192, R239, R163 ;  /* 0x000000a3efc07220 */ /* 0x000fe20000410000 */
[----:B------:R-:W-:Y:S01]  /*1ae0*/  FMUL.FTZ R193, R22, R193 ;  /* 0x000000c116c17220 */ /* 0x000fe20000410000 */
[----:B------:R-:W-:Y:S01]  /*1af0*/  FMUL.FTZ R199, R238, R164 ;  /* 0x000000a4eec77220 */ /* 0x000fe20000410000 */
[C---:B------:R-:W-:Y:S01]  /*1b00*/  FMUL.FTZ R197, R22.reuse, R197 ;  /* 0x000000c516c57220 */ /* 0x040fe20000410000 */
[C---:B------:R-:W-:Y:S01]  /*1b10*/  FMUL.FTZ R196, R22.reuse, R196 ;  /* 0x000000c416c47220 */ /* 0x040fe20000410000 */
[----:B------:R-:W-:Y:S01]  /*1b20*/  FMUL.FTZ R200, R237, R165 ;  /* 0x000000a5edc87220 */ /* 0x000fe20000410000 */
[----:B------:R-:W-:Y:S01]  /*1b30*/  FMUL.FTZ R198, R22, R198 ;  /* 0x000000c616c67220 */ /* 0x000fe20000410000 */
[----:B------:R-:W-:Y:S01]  /*1b40*/  FFMA.FTZ R126, R166, R197, R126 ;  /* 0x000000c5a67e7223 */ /* 0x000fe2000001007e */
[----:B------:R-:W-:Y:S01]  /*1b50*/  FADD.FTZ R98, R98, R166 ;  /* 0x000000a662627221 */ /* 0x000fe20000010000 */
[----:B------:R-:W-:Y:S01]  /*1b60*/  FMUL.FTZ R166, R236, R166 ;  /* 0x000000a6eca67220 */ /* 0x000fe20000410000 */
[----:B------:R-:W-:Y:S01]  /*1b70*/  FFMA.FTZ R127, R167, R198, R127 ;  /* 0x000000c6a77f7223 */ /* 0x000fe2000001007f */
[----:B------:R-:W-:Y:S01]  /*1b80*/  FADD.FTZ R99, R99, R167 ;  /* 0x000000a763637221 */ /* 0x000fe20000010000 */
[----:B------:R-:W-:Y:S01]  /*1b90*/  FMUL.FTZ R167, R235, R167 ;  /* 0x000000a7eba77220 */ /* 0x000fe20000410000 */
        /* <DEDUP_REMOVED lines=22> */
[----:B---3--:R-:W-:Y:S01]  /*1d00*/  FMUL.FTZ R2, R2, R24 ;  /* 0x0000001802027220 */ /* 0x008fe20000410000 */
[----:B--2---:R-:W-:Y:S01]  /*1d10*/  FMUL.FTZ R24, R180, R25 ;  /* 0x00000019b4187220 */ /* 0x004fe20000410000 */
[----:B------:R-:W-:Y:S01]  /*1d20*/  FMUL.FTZ R25, R252, R26 ;  /* 0x0000001afc197220 */ /* 0x000fe20000410000 */
[----:B------:R-:W-:Y:S01]  /*1d30*/  FMUL.FTZ R26, R251, R27 ;  /* 0x0000001bfb1a7220 */ /* 0x000fe20000410000 */
[C---:B------:R-:W-:Y:S01]  /*1d40*/  FMUL.FTZ R27, R22.reuse, R168 ;  /* 0x000000a8161b7220 */ /* 0x040fe20000410000 */
[C---:B------:R-:W-:Y:S01]  /*1d50*/  FMUL.FTZ R168, R22.reuse, R169 ;  /* 0x000000a916a87220 */ /* 0x040fe20000410000 */
[C---:B------:R-:W-:Y:S01]  /*1d60*/  FMUL.FTZ R169, R22.reuse, R170 ;  /* 0x000000aa16a97220 */ /* 0x040fe20000410000 */
[----:B------:R-:W-:Y:S01]  /*1d70*/  FMUL.FTZ R170, R22, R179 ;  /* 0x000000b316aa7220 */ /* 0x000fe20000410000 */
[----:B------:R-:W-:Y:S01]  /*1d80*/  FFMA.FTZ R179, R0, R15, RZ ;  /* 0x0000000f00b37223 */ /* 0x000fe200000100ff */
[----:B------:R-:W-:Y:S01]  /*1d90*/  FFMA.FTZ R137, R153, R168, R137 ;  /* 0x000000a899897223 */ /* 0x000fe20000010089 */
[----:B------:R-:W-:Y:S01]  /*1da0*/  FADD.FTZ R153, RZ, R15 ;  /* 0x0000000fff997221 */ /* 0x000fe20000010000 */
[----:B------:R-:W-:Y:S01]  /*1db0*/  FFMA.FTZ R136, R152, R27, R136 ;  /* 0x0000001b98887223 */ /* 0x000fe20000010088 */
[----:B------:R-:W-:-:S02]  /*1dc0*/  FFMA.FTZ R152, R18, R204, R179 ;  /* 0x000000cc12987223 */ /* 0x000fc400000100b3 */
[----:B------:R-:W-:Y:S02]  /*1dd0*/  FADD.FTZ R153, R153, R204 ;  /* 0x000000cc99997221 */ /* 0x000fe40000010000 */
[----:B------:R-:W-:Y:S02]  /*1de0*/  FFMA.FTZ R152, R17, R203, R152 ;  /* 0x000000cb11987223 */ /* 0x000fe40000010098 */
[----:B------:R-:W-:Y:S02]  /*1df0*/  FADD.FTZ R153, R153, R203 ;  /* 0x000000cb99997221 */ /* 0x000fe40000010000 */
[----:B------:R-:W-:Y:S02]  /*1e00*/  FFMA.FTZ R152, R16, R202, R152 ;  /* 0x000000ca10987223 */ /* 0x000fe40000010098 */
[----:B------:R-:W-:Y:S02]  /*1e10*/  FADD.FTZ R153, R153, R202 ;  /* 0x000000ca99997221 */ /* 0x000fe40000010000 */
        /* <DEDUP_REMOVED lines=21> */
[----:B------:R-:W-:Y:S01]  /*1f70*/  FADD.FTZ R153, R153, R173 ;  /* 0x000000ad99997221 */ /* 0x000fe20000010000 */
[----:B------:R-:W-:Y:S01]  /*1f80*/  FMUL.FTZ R179, R246, R156 ;  /* 0x0000009cf6b37220 */ /* 0x000fe20000410000 */
[----:B------:R-:W-:Y:S02]  /*1f90*/  FFMA.FTZ R152, R170, R174, R152 ;  /* 0x000000aeaa987223 */ /* 0x000fe40000010098 */
        /* <DEDUP_REMOVED lines=24> */
[----:B------:R-:W-:Y:S01]  /*2120*/  FFMA.FTZ R138, R154, R169, R138 ;  /* 0x000000a99a8a7223 */ /* 0x000fe2000001008a */
[----:B------:R-:W-:Y:S01]  /*2130*/  FFMA.FTZ R139, R155, R170, R139 ;  /* 0x000000aa9b8b7223 */ /* 0x000fe2000001008b */
[----:B------:R-:W-:Y:S01]  /*2140*/  FFMA.FTZ R152, R198, R167, R152 ;  /* 0x000000a7c6987223 */ /* 0x000fe20000010098 */
[----:B------:R-:W-:-:S07]  /*2150*/  FADD.FTZ R153, R153, R167 ;  /* 0x000000a799997221 */ /* 0x000fce0000010000 */
.L_x_13030:
[----:B------:R-:W-:Y:S05]  /*2160*/  BSYNC B0 ;  /* 0x0000000000007941 */ /* 0x000fea0003800000 */
.L_x_13028:
        /* <DEDUP_REMOVED lines=24> */
[----:B------:R0:W1:Y:S04]  /*22f0*/  SHFL.DOWN PT, R156, R154, 0x1, 0x1f ;  /* 0x08201f009a9c7f89 */ /* 0x00006800000e0000 */
[----:B------:R0:W2:Y:S02]  /*2300*/  SHFL.DOWN PT, R157, R155, 0x1, 0x1f ;  /* 0x08201f009b9d7f89 */ /* 0x0000a400000e0000 */
.L_x_13099:
[----:B------:R-:W3:Y:S01]  /*2310*/  LDC R153, c[0x0][0x218] ;  /* 0x00008600ff997b82 */ /* 0x000ee20000000800 */
[----:B-----5:R-:W-:Y:S01]  /*2320*/  ISETP.GE.AND P4, PT, R209, 0x1, PT ;  /* 0x00000001d100780c */ /* 0x020fe20003f86270 */
[----:B------:R-:W4:Y:S01]  /*2330*/  S2R R159, SR_CgaCtaId ;  /* 0x00000000009f7919 */ /* 0x000f220000008800 */
[----:B------:R-:W-:Y:S01]  /*2340*/  HFMA2.MMA R164, -RZ, RZ, 0, 0 ;  /* 0x00000000ffa47435 */ /* 0x000fe200000001ff */
[----:B------:R-:W-:Y:S01]  /*2350*/  LOP3.LUT R158, R163, 0xff, RZ, 0xc0, !PT ;  /* 0x000000ffa39e7812 */ /* 0x000fe200078ec0ff */
[----:B01----:R-:W-:Y:S01]  /*2360*/  FADD.FTZ R154, R154, R156 ;  /* 0x0000009c9a9a7221 */ /* 0x003fe20000010000 */
[----:B------:R-:W-:Y:S01]  /*2370*/  MOV R156, 0x400 ;  /* 0x00000400009c7802 */ /* 0x000fe20000000f00 */
[----:B--2---:R-:W-:Y:S01]  /*2380*/  FADD.FTZ R155, R155, R157 ;  /* 0x0000009d9b9b7221 */ /* 0x004fe20000010000 */
[----:B------:R-:W-:Y:S05]  /*2390*/  WARPSYNC.ALL ;  /* 0x0000000000007948 */ /* 0x000fea0003800000 */
[----:B------:R-:W0:Y:S01]  /*23a0*/  LDC.U8 R165, c[0x0][0x2a0] ;  /* 0x0000a800ffa57b82 */ /* 0x000e220000000000 */
[----:B------:R-:W-:-:S05]  /*23b0*/  @P4 IADD3 R152, R209, -0x1, RZ ;  /* 0xffffffffd1984810 */ /* 0x000fca0007ffe0ff */
[----:B---3--:R-:W-:-:S05]  /*23c0*/  @P4 IMAD R152, R152, R153, RZ ;  /* 0x0000009998984224 */ /* 0x008fca00078e02ff */
[----:B------:R-:W-:-:S04]  /*23d0*/  @P4 SHF.R.S32.HI R153, RZ, 0x1f, R152 ;  /* 0x0000001fff994819 */ /* 0x000fc80000011498 */
[----:B------:R-:W-:Y:S02]  /*23e0*/  @P4 LEA.HI R153, R153, R152, RZ, 0x2 ;  /* 0x0000009899994211 */ /* 0x000fe400078f10ff */
[----:B----4-:R-:W-:Y:S02]  /*23f0*/  LEA R156, R159, R156, 0x18 ;  /* 0x0000009c9f9c7211 */ /* 0x010fe400078ec0ff */
[----:B------:R-:W-:Y:S02]  /*2400*/  @P4 LEA.HI.SX32 R164, R153, R158, 0x1e ;  /* 0x0000009e99a44211 */ /* 0x000fe400078ff2ff */
[----:B------:R-:W-:Y:S01]  /*2410*/  @!P0 LOP3.LUT R158, R162, 0x7, RZ, 0xc0, !PT ;  /* 0x00000007a29e8812 */ /* 0x000fe200078ec0ff */
[----:B------:R-:W1:Y:S03]  /*2420*/  @P4 LDC.64 R152, c[0x0][0x220] ;  /* 0x00008800ff984b82 */ /* 0x000e660000000a00 */
[----:B------:R-:W-:-:S04]  /*2430*/  @!P0 IADD3 R158, R160, R158, RZ ;  /* 0x0000009ea09e8210 */ /* 0x000fc80007ffe0ff */
[----:B------:R-:W-:-:S05]  /*2440*/  @!P0 LEA R158, R158, R156, 0x3 ;  /* 0x0000009c9e9e8211 */ /* 0x000fca00078e18ff */
[----:B------:R-:W-:Y:S01]  /*2450*/  @!P0 STS.64 [R158+0x7000], R154 ;  /* 0x0070009a9e008388 */ /* 0x000fe20000000a00 */
[----:B------:R-:W-:Y:S01]  /*2460*/  LEA R160, R160, R156, 0x3 ;  /* 0x0000009ca0a07211 */ /* 0x000fe200078e18ff */
[----:B------:R-:W-:Y:S01]  /*2470*/  BAR.SYNC.DEFER_BLOCKING 0x0 ;  /* 0x0000000000007b1d */ /* 0x000fe20000010000 */
[----:B-1----:R-:W-:-:S05]  /*2480*/  @P4 IMAD.WIDE.U32 R152, R164, 0x10, R152 ;  /* 0x00000010a4984825 */ /* 0x002fca00078e0098 */
[----:B------:R-:W1:Y:S04]  /*2490*/  LDS.128 R156, [R160+0x7000] ;  /* 0x00700000a09c7984 */ /* 0x000e680000000c00 */
[----:B------:R2:W5:Y:S01]  /*24a0*/  @P4 LDG.E.128 R140, desc[UR4][R152.64] ;  /* 0x00000004988c4981 */ /* 0x000562000c1e1d00 */
[----:B------:R-:W-:Y:S01]  /*24b0*/  ISETP.NE.U32.AND P0, PT, RZ, UR10, PT ;  /* 0x0000000aff007c0c */ /* 0x000fe2000bf05070 */
[----:B------:R-:W-:Y:S01]  /*24c0*/  BSSY B0, `(.L_x_13032) ;  /* 0x0000029000007945 */ /* 0x000fe20003800000 */
[----:B------:R-:W-:Y:S02]  /*24d0*/  @!P6 ISETP.NE.U32.AND P1, PT, R20, RZ, PT ;  /* 0x000000ff1400e20c */ /* 0x000fe40003f25070 */
[----:B------:R-:W-:Y:S02]  /*24e0*/  ISETP.NE.AND.EX P0, PT, RZ, UR11, PT, P0 ;  /* 0x0000000bff007c0c */ /* 0x000fe4000bf05300 */
[----:B0-----:R-:W-:-:S02]  /*24f0*/  ISETP.NE.AND P2, PT, R165, RZ, PT ;  /* 0x000000ffa500720c */ /* 0x001fc40003f45270 */
[----:B------:R-:W-:Y:S01]  /*2500*/  @!P6 ISETP.NE.AND.EX P1, PT, R19, RZ, PT, P1 ;  /* 0x000000ff1300e20c */ /* 0x000fe20003f25310 */
[----:B--2---:R-:W0:Y:S01]  /*2510*/  LDS.128 R152, [R160+0x7010] ;  /* 0x00701000a0987984 */ /* 0x004e220000000c00 */
[----:B------:R-:W-:Y:S01]  /*2520*/  ISETP.NE.U32.AND P3, PT, RZ, UR10, PT ;  /* 0x0000000aff007c0c */ /* 0x000fe2000bf65070 */
[----:B-1----:R-:W-:Y:S01]  /*2530*/  FADD.FTZ R156, RZ, R156 ;  /* 0x0000009cff9c7221 */ /* 0x002fe20000010000 */
[----:B------:R-:W-:-:S03]  /*2540*/  FADD.FTZ R157, RZ, R157 ;  /* 0x0000009dff9d7221 */ /* 0x000fc60000010000 */
[----:B------:R-:W-:Y:S01]  /*2550*/  FADD.FTZ R156, R158, R156 ;  /* 0x0000009c9e9c7221 */ /* 0x000fe20000010000 */
[----:B------:R-:W-:-:S03]  /*2560*/  FADD.FTZ R161, R159, R157 ;  /* 0x0000009d9fa17221 */ /* 0x000fc60000010000 */
[----:B0-----:R-:W-:Y:S01]  /*2570*/  FADD.FTZ R152, R156, R152 ;  /* 0x000000989c987221 */ /* 0x001fe20000010000 */
[----:B------:R-:W-:Y:S01]  /*2580*/  FADD.FTZ R153, R161, R153 ;  /* 0x00000099a1997221 */ /* 0x000fe20000010000 */
[----:B------:R-:W0:Y:S02]  /*2590*/  LDS.128 R156, [R160+0x7020] ;  /* 0x00702000a09c7984 */ /* 0x000e240000000c00 */
[----:B------:R-:W-:Y:S01]  /*25a0*/  FADD.FTZ R154, R154, R152 ;  /* 0x000000989a9a7221 */ /* 0x000fe20000010000 */
[----:B------:R-:W-:Y:S01]  /*25b0*/  FADD.FTZ R153, R155, R153 ;  /* 0x000000999b997221 */ /* 0x000fe20000010000 */
[----:B------:R-:W1:Y:S03]  /*25c0*/  LDS.128 R160, [R160+0x7030] ;  /* 0x00703000a0a07984 */ /* 0x000e660000000c00 */
[----:B0-----:R-:W-:Y:S01]  /*25d0*/  FADD.FTZ R153, R153, R157 ;  /* 0x0000009d99997221 */ /* 0x001fe20000010000 */
[----:B------:R-:W-:-:S02]  /*25e0*/  FADD.FTZ R154, R154, R156 ;  /* 0x0000009c9a9a7221 */ /* 0x000fc40000010000 */
[----:B------:R-:W0:Y:S01]  /*25f0*/  @P0 LDC.64 R156, c[0x0][0x308] ;  /* 0x0000c200ff9c0b82 */ /* 0x000e220000000a00 */
[----:B------:R-:W-:Y:S01]  /*2600*/  FADD.FTZ R153, R159, R153 ;  /* 0x000000999f997221 */ /* 0x000fe20000010000 */
[----:B------:R-:W-:-:S03]  /*2610*/  FADD.FTZ R154, R158, R154 ;  /* 0x0000009a9e9a7221 */ /* 0x000fc60000010000 */
[----:B-1----:R-:W-:Y:S01]  /*2620*/  FADD.FTZ R152, R153, R161 ;  /* 0x000000a199987221 */ /* 0x002fe20000010000 */
[----:B------:R-:W-:Y:S02]  /*2630*/  FADD.FTZ R155, R154, R160 ;  /* 0x000000a09a9b7221 */ /* 0x000fe40000010000 */
[----:B------:R-:W1:Y:S01]  /*2640*/  @P4 LDC R160, c[0x0][0x29c] ;  /* 0x0000a700ffa04b82 */ /* 0x000e620000000800 */
[----:B------:R-:W-:Y:S01]  /*2650*/  FADD.FTZ R159, R163, R152 ;  /* 0x00000098a39f7221 */ /* 0x000fe20000010000 */
[----:B------:R-:W-:Y:S01]  /*2660*/  FADD.FTZ R162, R162, R155 ;  /* 0x0000009ba2a27221 */ /* 0x000fe20000010000 */
[----:B------:R-:W-:Y:S02]  /*2670*/  @!P6 FSEL R152, R52, RZ, P1 ;  /* 0x000000ff3498e208 */ /* 0x000fe40000800000 */
[----:B------:R-:W-:Y:S01]  /*2680*/  FMUL.FTZ R159, R159, UR8 ;  /* 0x000000089f9f7c20 */ /* 0x000fe20008410000 */
[----:B------:R-:W-:Y:S02]  /*2690*/  FMUL.FTZ R158, R162, UR8 ;  /* 0x00000008a29e7c20 */ /* 0x000fe40008410000 */
[----:B------:R-:W2:Y:S03]  /*26a0*/  @P4 LDC R161, c[0x0][0x29c] ;  /* 0x0000a700ffa14b82 */ /* 0x000ea60000000800 */
[----:B------:R-:W-:-:S02]  /*26b0*/  FSEL R158, R158, RZ, !P2 ;  /* 0x000000ff9e9e7208 */ /* 0x000fc40005000000 */
[----:B------:R-:W-:-:S03]  /*26c0*/  @!P6 ISETP.NE.U32.AND P2, PT, R20, RZ, PT ;  /* 0x000000ff1400e20c */ /* 0x000fc60003f45070 */
[----:B------:R-:W3:Y:S01]  /*26d0*/  @P4 LDC R163, c[0x0][0x29c] ;  /* 0x0000a700ffa34b82 */ /* 0x000ee20000000800 */
[----:B------:R-:W-:Y:S09]  /*26e0*/  @!P6 BRA `(.L_x_13033) ;  /* 0x000000000018e947 */ /* 0x000ff20003800000 */
[----:B------:R-:W-:Y:S01]  /*26f0*/  ISETP.NE.U32.AND P1, PT, R20, RZ, PT ;  /* 0x000000ff1400720c */ /* 0x000fe20003f25070 */
[----:B------:R-:W-:-:S03]  /*2700*/  FFMA.FTZ R152, R0, R159, R158 ;  /* 0x0000009f00987223 */ /* 0x000fc6000001009e */
[----:B------:R-:W-:Y:S01]  /*2710*/  ISETP.NE.AND.EX P1, PT, R19, RZ, PT, P1 ;  /* 0x000000ff1300720c */ /* 0x000fe20003f25310 */
[----:B------:R-:W-:-:S04]  /*2720*/  FADD.FTZ R152, R15, -R152 ;  /* 0x800000980f987221 */ /* 0x000fc80000010000 */
[----:B------:R-:W-:-:S08]  /*2730*/  FMUL.FTZ R152, R22, R152 ;  /* 0x0000009816987220 */ /* 0x000fd00000410000 */
[----:B------:R-:W-:-:S07]  /*2740*/  @P1 FADD.FTZ R152, R52, R152 ;  /* 0x0000009834981221 */ /* 0x000fce0000010000 */
.L_x_13033:
[----:B------:R-:W-:Y:S05]  /*2750*/  BSYNC B0 ;  /* 0x0000000000007941 */ /* 0x000fea0003800000 */
.L_x_13032:
        /* <DEDUP_REMOVED lines=11> */
.L_x_13035:
[----:B------:R-:W-:Y:S05]  /*2810*/  BSYNC B0 ;  /* 0x0000000000007941 */ /* 0x000fea0003800000 */
.L_x_13034:
[----:B------:R-:W-:Y:S01]  /*2820*/  @!P6 ISETP.NE.U32.AND P2, PT, R20, RZ, PT ;  /* 0x000000ff1400e20c */ /* 0x000fe20003f45070 */
[----:B------:R-:W-:Y:S01]  /*2830*/  BSSY B0, `(.L_x_13036) ;  /* 0x0000011000007945 */ /* 0x000fe20003800000 */
[----:B------:R-:W-:Y:S01]  /*2840*/  ISETP.NE.AND.EX P3, PT, RZ, UR11, PT, P3 ;  /* 0x0000000bff007c0c */ /* 0x000fe2000bf65330 */
[C---:B-1----:R-:W-:Y:S01]  /*2850*/  @P4 FMUL.FTZ R160, R152.reuse, R160 ;  /* 0x000000a098a04220 */ /* 0x042fe20000410000 */
[----:B------:R-:W-:Y:S01]  /*2860*/  @!P6 ISETP.NE.AND.EX P2, PT, R19, RZ, PT, P2 ;  /* 0x000000ff1300e20c */ /* 0x000fe20003f45320 */
[----:B--2---:R-:W-:Y:S01]  /*2870*/  @P4 FMUL.FTZ R161, R153, R161 ;  /* 0x000000a199a14220 */ /* 0x004fe20000410000 */
[----:B------:R-:W-:Y:S01]  /*2880*/  @!P6 ISETP.NE.AND.EX P1, PT, R19, RZ, PT, P1 ;  /* 0x000000ff1300e20c */ /* 0x000fe20003f25310 */
[----:B0-----:R-:W-:Y:S01]  /*2890*/  @P0 IMAD.WIDE.U32 R156, R21, 0x10, R156 ;  /* 0x00000010159c0825 */ /* 0x001fe200078e009c */
[----:B------:R-:W-:Y:S02]  /*28a0*/  SEL R152, R152, R144, P3 ;  /* 0x0000009098987207 */ /* 0x000fe40001800000 */
[----:B------:R-:W-:-:S02]  /*28b0*/  SEL R153, R153, R145, P3 ;  /* 0x0000009199997207 */ /* 0x000fc40001800000 */
        /* <DEDUP_REMOVED lines=8> */
.L_x_13037:
[----:B------:R-:W-:Y:S05]  /*2940*/  BSYNC B0 ;  /* 0x0000000000007941 */ /* 0x000fea0003800000 */
.L_x_13036:
        /* <DEDUP_REMOVED lines=9> */
.L_x_13039:
[----:B------:R-:W-:Y:S05]  /*29e0*/  BSYNC B0 ;  /* 0x0000000000007941 */ /* 0x000fea0003800000 */
.L_x_13038:
[----:B------:R-:W-:Y:S01]  /*29f0*/  SEL R154, R165, R146, P3 ;  /* 0x00000092a59a7207 */ /* 0x000fe20001800000 */
[----:B------:R-:W-:Y:S01]  /*2a00*/  @P4 FMUL.FTZ R149, R233, R161 ;  /* 0x000000a1e9954220 */ /* 0x000fe20000410000 */
[----:B------:R-:W-:Y:S01]  /*2a10*/  SEL R155, R162, R147, P3 ;  /* 0x00000093a29b7207 */ /* 0x000fe20001800000 */
[----:B-----5:R-:W-:Y:S01]  /*2a20*/  @P4 FFMA.FTZ R93, R141, R161, R93 ;  /* 0x000000a18d5d4223 */ /* 0x020fe2000001005d */
[-C--:B------:R-:W-:Y:S01]  /*2a30*/  @P4 FMUL.FTZ R148, R234, R160.reuse ;  /* 0x000000a0ea944220 */ /* 0x080fe20000410000 */
[----:B------:R-:W0:Y:S01]  /*2a40*/  @P4 LDC R161, c[0x0][0x29c] ;  /* 0x0000a700ffa14b82 */ /* 0x000e220000000800 */
[----:B------:R-:W-:Y:S01]  /*2a50*/  @P4 FFMA.FTZ R92, R140, R160, R92 ;  /* 0x000000a08c5c4223 */ /* 0x000fe2000001005c */
[----:B------:R1:W-:Y:S01]  /*2a60*/  @P0 STG.E.128 desc[UR4][R156.64], R152 ;  /* 0x000000989c000986 */ /* 0x0003e2000c101d04 */
[----:B------:R-:W-:-:S05]  /*2a70*/  IADD3 R160, R164, 0x100, RZ ;  /* 0x00000100a4a07810 */ /* 0x000fca0007ffe0ff */
[----:B-1----:R-:W1:Y:S01]  /*2a80*/  @P4 LDC R157, c[0x0][0x29c] ;  /* 0x0000a700ff9d4b82 */ /* 0x002e620000000800 */
[----:B---3--:R-:W-:-:S04]  /*2a90*/  @P4 FMUL.FTZ R156, R165, R163 ;  /* 0x000000a3a59c4220 */ /* 0x008fc80000410000 */
[-C--:B------:R-:W-:Y:S01]  /*2aa0*/  @P4 FMUL.FTZ R150, R232, R156.reuse ;  /* 0x0000009ce8964220 */ /* 0x080fe20000410000 */
[----:B------:R-:W-:Y:S02]  /*2ab0*/  @P4 FFMA.FTZ R94, R142, R156, R94 ;  /* 0x0000009c8e5e4223 */ /* 0x000fe4000001005e */
[----:B------:R-:W2:Y:S08]  /*2ac0*/  @P4 LDC.64 R154, c[0x0][0x2f8] ;  /* 0x0000be00ff9a4b82 */ /* 0x000eb00000000a00 */
[----:B------:R-:W3:Y:S01]  /*2ad0*/  @P4 LDC.64 R152, c[0x0][0x220] ;  /* 0x00008800ff984b82 */ /* 0x000ee20000000a00 */
[----:B-1----:R-:W-:-:S07]  /*2ae0*/  @P4 FMUL.FTZ R162, R162, R157 ;  /* 0x0000009da2a24220 */ /* 0x002fce0000410000 */
[----:B------:R-:W1:Y:S01]  /*2af0*/  @P4 LDC R163, c[0x0][0x29c] ;  /* 0x0000a700ffa34b82 */ /* 0x000e620000000800 */
[-C--:B------:R-:W-:Y:S01]  /*2b00*/  @P4 FMUL.FTZ R151, R231, R162.reuse ;  /* 0x000000a2e7974220 */ /* 0x080fe20000410000 */
[----:B------:R-:W-:Y:S01]  /*2b10*/  @P4 FFMA.FTZ R95, R143, R162, R95 ;  /* 0x000000a28f5f4223 */ /* 0x000fe2000001005f */
[----:B------:R-:W-:Y:S01]  /*2b20*/  @!P6 ISETP.NE.U32.AND P1, PT, R20, RZ, PT ;  /* 0x000000ff1400e20c */ /* 0x000fe20003f25070 */
[----:B--2---:R-:W-:-:S04]  /*2b30*/  @P4 IMAD.WIDE.U32 R154, R164, 0x10, R154 ;  /* 0x00000010a49a4825 */ /* 0x004fc800078e009a */
[----:B------:R-:W2:Y:S01]  /*2b40*/  @P4 LDC R165, c[0x0][0x29c] ;  /* 0x0000a700ffa54b82 */ /* 0x000ea20000000800 */
[----:B------:R-:W-:Y:S01]  /*2b50*/  BSSY B0, `(.L_x_13040) ;  /* 0x0000010000007945 */ /* 0x000fe20003800000 */
[----:B---3--:R-:W-:-:S06]  /*2b60*/  @P4 IMAD.WIDE.U32 R152, R160, 0x10, R152 ;  /* 0x00000010a0984825 */ /* 0x008fcc00078e0098 */
[----:B------:R-:W3:Y:S08]  /*2b70*/  @P4 LDC R162, c[0x0][0x29c] ;  /* 0x0000a700ffa24b82 */ /* 0x000ef00000000800 */
[----:B------:R-:W4:Y:S01]  /*2b80*/  @P0 LDC.64 R156, c[0x0][0x308] ;  /* 0x0000c200ff9c0b82 */ /* 0x000f220000000a00 */
[----:B------:R-:W-:Y:S01]  /*2b90*/  @!P6 ISETP.NE.AND.EX P1, PT, R19, RZ, PT, P1 ;  /* 0x000000ff1300e20c */ /* 0x000fe20003f25310 */
[----:B------:R0:W-:Y:S01]  /*2ba0*/  @P4 STG.E.128 desc[UR4][R154.64], R148 ;  /* 0x000000949a004986 */ /* 0x0001e2000c101d04 */
[----:B------:R-:W-:-:S03]  /*2bb0*/  @!P6 ISETP.NE.U32.AND P2, PT, R20, RZ, PT ;  /* 0x000000ff1400e20c */ /* 0x000fc60003f45070 */
[----:B------:R0:W5:Y:S02]  /*2bc0*/  @P4 LDG.E.128 R140, desc[UR4][R152.64] ;  /* 0x00000004988c4981 */ /* 0x000164000c1e1d00 */
[----:B0-----:R-:W-:Y:S01]  /*2bd0*/  @!P6 FSEL R152, R48, RZ, P1 ;  /* 0x000000ff3098e208 */ /* 0x001fe20000800000 */
[----:B------:R-:W-:Y:S07]  /*2be0*/  @!P6 BRA `(.L_x_13041) ;  /* 0x000000000018e947 */ /* 0x000fee0003800000 */
[----:B------:R-:W-:Y:S01]  /*2bf0*/  ISETP.NE.U32.AND P1, PT, R20, RZ, PT ;  /* 0x000000ff1400720c */ /* 0x000fe20003f25070 */
[----:B------:R-:W-:-:S03]  /*2c00*/  FFMA.FTZ R152, R14, R159, R158 ;  /* 0x0000009f0e987223 */ /* 0x000fc6000001009e */
[----:B------:R-:W-:Y:S01]  /*2c10*/  ISETP.NE.AND.EX P1, PT, R19, RZ, PT, P1 ;  /* 0x000000ff1300720c */ /* 0x000fe20003f25310 */
[----:B------:R-:W-:-:S04]  /*2c20*/  FADD.FTZ R152, R10, -R152 ;  /* 0x800000980a987221 */ /* 0x000fc80000010000 */
[----:B------:R-:W-:-:S08]  /*2c30*/  FMUL.FTZ R152, R22, R152 ;  /* 0x0000009816987220 */ /* 0x000fd00000410000 */
[----:B------:R-:W-:-:S07]  /*2c40*/  @P1 FADD.FTZ R152, R48, R152 ;  /* 0x0000009830981221 */ /* 0x000fce0000010000 */
.L_x_13041:
[----:B------:R-:W-:Y:S05]  /*2c50*/  BSYNC B0 ;  /* 0x0000000000007941 */ /* 0x000fea0003800000 */
.L_x_13040:
[----:B------:R-:W-:Y:S01]  /*2c60*/  @!P6 ISETP.NE.AND.EX P2, PT, R19, RZ, PT, P2 ;  /* 0x000000ff1300e20c */ /* 0x000fe20003f45320 */
[----:B------:R-:W-:Y:S01]  /*2c70*/  BSSY B0, `(.L_x_13042) ;  /* 0x000000b000007945 */ /* 0x000fe20003800000 */
[----:B------:R-:W-:Y:S01]  /*2c80*/  @!P6 ISETP.NE.U32.AND P1, PT, R20, RZ, PT ;  /* 0x000000ff1400e20c */ /* 0x000fe20003f25070 */
[----:B----4-:R-:W-:Y:S01]  /*2c90*/  @P0 IMAD.WIDE.U32 R156, R201, 0x10, R156 ;  /* 0x00000010c99c0825 */ /* 0x010fe200078e009c */
        /* <DEDUP_REMOVED lines=8> */
.L_x_13043:
[----:B------:R-:W-:Y:S05]  /*2d20*/  BSYNC B0 ;  /* 0x0000000000007941 */ /* 0x000fea0003800000 */
.L_x_13042:
[----:B------:R-:W-:Y:S01]  /*2d30*/  @!P6 ISETP.NE.U32.AND P2, PT, R20, RZ, PT ;  /* 0x000000ff1400e20c */ /* 0x000fe20003f45070 */
[----:B------:R-:W-:Y:S01]  /*2d40*/  BSSY B0, `(.L_x_13044) ;  /* 0x000000f000007945 */ /* 0x000fe20003800000 */
[C---:B-1----:R-:W-:Y:S01]  /*2d50*/  @P4 FMUL.FTZ R163, R152.reuse, R163 ;  /* 0x000000a398a34220 */ /* 0x042fe20000410000 */
[----:B--2---:R-:W-:Y:S01]  /*2d60*/  @P4 FMUL.FTZ R165, R153, R165 ;  /* 0x000000a599a54220 */ /* 0x004fe20000410000 */
[C---:B------:R-:W-:Y:S02]  /*2d70*/  @!P6 ISETP.NE.AND.EX P2, PT, R19.reuse, RZ, PT, P2 ;  /* 0x000000ff1300e20c */ /* 0x040fe40003f45320 */
[----:B------:R-:W-:Y:S02]  /*2d80*/  @!P6 ISETP.NE.AND.EX P1, PT, R19, RZ, PT, P1 ;  /* 0x000000ff1300e20c */ /* 0x000fe40003f25310 */
        /* <DEDUP_REMOVED lines=10> */
.L_x_13045:
[----:B------:R-:W-:Y:S05]  /*2e30*/  BSYNC B0 ;  /* 0x0000000000007941 */ /* 0x000fea0003800000 */
.L_x_13044:
[----:B------:R-:W-:Y:S01]  /*2e40*/  BSSY B0, `(.L_x_13046) ;  /* 0x000000b000007945 */ /* 0x000fe20003800000 */
[C---:B------:R-:W-:Y:S01]  /*2e50*/  @P4 FMUL.FTZ R161, R154.reuse, R161 ;  /* 0x000000a19aa14220 */ /* 0x040fe20000410000 */
        /* <DEDUP_REMOVED lines=9> */
.L_x_13047:
[----:B------:R-:W-:Y:S05]  /*2ef0*/  BSYNC B0 ;  /* 0x0000000000007941 */ /* 0x000fea0003800000 */
.L_x_13046:
[C---:B---3--:R-:W-:Y:S01]  /*2f00*/  @P4 FMUL.FTZ R162, R155.reuse, R162 ;  /* 0x000000a29ba24220 */ /* 0x048fe20000410000 */
[----:B------:R-:W-:Y:S01]  /*2f10*/  SEL R155, R155, R147, P3 ;  /* 0x000000939b9b7207 */ /* 0x000fe20001800000 */
[----:B------:R-:W-:Y:S01]  /*2f20*/  @P4 FMUL.FTZ R149, R229, R165 ;  /* 0x000000a5e5954220 */ /* 0x000fe20000410000 */
[----:B------:R-:W-:Y:S01]  /*2f30*/  @P4 FMUL.FTZ R150, R228, R161 ;  /* 0x000000a1e4964220 */ /* 0x000fe20000410000 */
[-C--:B------:R-:W-:Y:S01]  /*2f40*/  @P4 FMUL.FTZ R151, R227, R162.reuse ;  /* 0x000000a2e3974220 */ /* 0x080fe20000410000 */
[----:B-----5:R-:W-:Y:S01]  /*2f50*/  @P4 FFMA.FTZ R89, R141, R165, R89 ;  /* 0x000000a58d594223 */ /* 0x020fe20000010059 */
[----:B------:R0:W-:Y:S01]  /*2f60*/  @P0 STG.E.128 desc[UR4][R156.64], R152 ;  /* 0x000000989c000986 */ /* 0x0001e2000c101d04 */
[----:B------:R-:W-:Y:S01]  /*2f70*/  @P4 FFMA.FTZ R90, R142, R161, R90 ;  /* 0x000000a18e5a4223 */ /* 0x000fe2000001005a */
[----:B------:R-:W-:Y:S01]  /*2f80*/  @P4 FFMA.FTZ R91, R143, R162, R91 ;  /* 0x000000a28f5b4223 */ /* 0x000fe2000001005b */
[----:B------:R-:W1:Y:S01]  /*2f90*/  @P4 LDC R161, c[0x0][0x29c] ;  /* 0x0000a700ffa14b82 */ /* 0x000e620000000800 */
[-C--:B------:R-:W-:Y:S01]  /*2fa0*/  @P4 FMUL.FTZ R148, R230, R163.reuse ;  /* 0x000000a3e6944220 */ /* 0x080fe20000410000 */
[----:B------:R-:W-:-:S06]  /*2fb0*/  @P4 FFMA.FTZ R88, R140, R163, R88 ;  /* 0x000000a38c584223 */ /* 0x000fcc0000010058 */
[----:B------:R-:W2:Y:S08]  /*2fc0*/  @P4 LDC R162, c[0x0][0x29c] ;  /* 0x0000a700ffa24b82 */ /* 0x000eb00000000800 */
[----:B0-----:R-:W0:Y:S08]  /*2fd0*/  @P4 LDC.64 R154, c[0x0][0x2f8] ;  /* 0x0000be00ff9a4b82 */ /* 0x001e300000000a00 */
[----:B------:R-:W3:Y:S08]  /*2fe0*/  @P4 LDC.64 R152, c[0x0][0x220] ;  /* 0x00008800ff984b82 */ /* 0x000ef00000000a00 */
[----:B------:R-:W4:Y:S08]  /*2ff0*/  @P4 LDC R165, c[0x0][0x29c] ;  /* 0x0000a700ffa54b82 */ /* 0x000f300000000800 */
[----:B------:R-:W1:Y:S01]  /*3000*/  @P0 LDC.64 R156, c[0x0][0x308] ;  /* 0x0000c200ff9c0b82 */ /* 0x000e620000000a00 */
[----:B0-----:R-:W-:Y:S01]  /*3010*/  @P4 IMAD.WIDE.U32 R154, R160, 0x10, R154 ;  /* 0x00000010a09a4825 */ /* 0x001fe200078e009a */
[----:B------:R-:W-:-:S02]  /*3020*/  IADD3 R160, R164, 0x200, RZ ;  /* 0x00000200a4a07810 */ /* 0x000fc40007ffe0ff */
[----:B------:R-:W-:Y:S01]  /*3030*/  @!P6 ISETP.NE.U32.AND P1, PT, R20, RZ, PT ;  /* 0x000000ff1400e20c */ /* 0x000fe20003f25070 */
[----:B------:R-:W-:Y:S01]  /*3040*/  BSSY B0, `(.L_x_13048) ;  /* 0x000000e000007945 */ /* 0x000fe20003800000 */
[----:B------:R0:W-:Y:S01]  /*3050*/  @P4 STG.E.128 desc[UR4][R154.64], R148 ;  /* 0x000000949a004986 */ /* 0x0001e2000c101d04 */
[----:B---3--:R-:W-:Y:S01]  /*3060*/  @P4 IMAD.WIDE.U32 R152, R160, 0x10, R152 ;  /* 0x00000010a0984825 */ /* 0x008fe200078e0098 */
[----:B------:R-:W-:Y:S02]  /*3070*/  @!P6 ISETP.NE.AND.EX P1, PT, R19, RZ, PT, P1 ;  /* 0x000000ff1300e20c */ /* 0x000fe40003f25310 */
[----:B------:R-:W-:Y:S02]  /*3080*/  @!P6 ISETP.NE.U32.AND P2, PT, R20, RZ, PT ;  /* 0x000000ff1400e20c */ /* 0x000fe40003f45070 */
[----:B------:R3:W5:Y:S02]  /*3090*/  @P4 LDG.E.128 R140, desc[UR4][R152.64] ;  /* 0x00000004988c4981 */ /* 0x000764000c1e1d00 */
[----:B---3--:R-:W-:Y:S01]  /*30a0*/  @!P6 FSEL R152, R44, RZ, P1 ;  /* 0x000000ff2c98e208 */ /* 0x008fe20000800000 */
[----:B012-4-:R-:W-:Y:S08]  /*30b0*/  @!P6 BRA `(.L_x_13049) ;  /* 0x000000000018e947 */ /* 0x017ff00003800000 */
[----:B------:R-:W-:Y:S01]  /*30c0*/  ISETP.NE.U32.AND P1, PT, R20, RZ, PT ;  /* 0x000000ff1400720c */ /* 0x000fe20003f25070 */
[----:B------:R-:W-:-:S03]  /*30d0*/  FFMA.FTZ R152, R6, R159, R158 ;  /* 0x0000009f06987223 */ /* 0x000fc6000001009e */
[----:B------:R-:W-:Y:S01]  /*30e0*/  ISETP.NE.AND.EX P1, PT, R19, RZ, PT, P1 ;  /* 0x000000ff1300720c */ /* 0x000fe20003f25310 */
[----:B------:R-:W-:-:S04]  /*30f0*/  FADD.FTZ R152, R2, -R152 ;  /* 0x8000009802987221 */ /* 0x000fc80000010000 */
[----:B------:R-:W-:-:S08]  /*3100*/  FMUL.FTZ R152, R22, R152 ;  /* 0x0000009816987220 */ /* 0x000fd00000410000 */
[----:B------:R-:W-:-:S07]  /*3110*/  @P1 FADD.FTZ R152, R44, R152 ;  /* 0x000000982c981221 */ /* 0x000fce0000010000 */
.L_x_13049:
[----:B------:R-:W-:Y:S05]  /*3120*/  BSYNC B0 ;  /* 0x0000000000007941 */ /* 0x000fea0003800000 */
.L_x_13048:
[----:B------:R-:W-:Y:S01]  /*3130*/  @!P6 ISETP.NE.AND.EX P2, PT, R19, RZ, PT, P2 ;  /* 0x000000ff1300e20c */ /* 0x000fe20003f45320 */
[----:B------:R-:W-:Y:S01]  /*3140*/  BSSY B0, `(.L_x_13050) ;  /* 0x000000b000007945 */ /* 0x000fe20003800000 */
[----:B------:R-:W-:Y:S01]  /*3150*/  @!P6 ISETP.NE.U32.AND P1, PT, R20, RZ, PT ;  /* 0x000000ff1400e20c */ /* 0x000fe20003f25070 */
[----:B------:R-:W-:Y:S01]  /*3160*/  @P0 IMAD.WIDE.U32 R156, R191, 0x10, R156 ;  /* 0x00000010bf9c0825 */ /* 0x000fe200078e009c */
        /* <DEDUP_REMOVED lines=8> */
.L_x_13051:
[----:B------:R-:W-:Y:S05]  /*31f0*/  BSYNC B0 ;  /* 0x0000000000007941 */ /* 0x000fea0003800000 */
.L_x_13050:
[----:B------:R-:W-:Y:S01]  /*3200*/  @!P6 ISETP.NE.U32.AND P2, PT, R20, RZ, PT ;  /* 0x000000ff1400e20c */ /* 0x000fe20003f45070 */
[----:B------:R-:W-:Y:S01]  /*3210*/  BSSY B0, `(.L_x_13052) ;  /* 0x000000f000007945 */ /* 0x000fe20003800000 */
[C---:B------:R-:W-:Y:S01]  /*3220*/  @P4 FMUL.FTZ R161, R152.reuse, R161 ;  /* 0x000000a198a14220 */ /* 0x040fe20000410000 */
[----:B------:R-:W-:Y:S01]  /*3230*/  @P4 FMUL.FTZ R162, R153, R162 ;  /* 0x000000a299a24220 */ /* 0x000fe20000410000 */
        /* <DEDUP_REMOVED lines=12> */
.L_x_13053:
[----:B------:R-:W-:Y:S05]  /*3300*/  BSYNC B0 ;  /* 0x0000000000007941 */ /* 0x000fea0003800000 */
.L_x_13052:
        /* <DEDUP_REMOVED lines=9> */
.L_x_13055:
[----:B------:R-:W-:Y:S05]  /*33a0*/  BSYNC B0 ;  /* 0x0000000000007941 */ /* 0x000fea0003800000 */
.L_x_13054:
[----:B------:R-:W-:Y:S01]  /*33b0*/  SEL R154, R191, R146, P3 ;  /* 0x00000092bf9a7207 */ /* 0x000fe20001800000 */
[----:B------:R-:W-:Y:S01]  /*33c0*/  @P4 FMUL.FTZ R148, R226, R161 ;  /* 0x000000a1e2944220 */ /* 0x000fe20000410000 */
[----:B------:R-:W-:Y:S01]  /*33d0*/  SEL R155, R163, R147, P3 ;  /* 0x00000093a39b7207 */ /* 0x000fe20001800000 */
[-C--:B------:R-:W-:Y:S01]  /*33e0*/  @P4 FMUL.FTZ R149, R225, R162.reuse ;  /* 0x000000a2e1954220 */ /* 0x080fe20000410000 */
[----:B-----5:R-:W-:Y:S01]  /*33f0*/  @P4 FFMA.FTZ R84, R140, R161, R84 ;  /* 0x000000a18c544223 */ /* 0x020fe20000010054 */
[----:B------:R-:W-:Y:S02]  /*3400*/  @P4 FFMA.FTZ R85, R141, R162, R85 ;  /* 0x000000a28d554223 */ /* 0x000fe40000010055 */
[----:B------:R0:W-:Y:S01]  /*3410*/  @P0 STG.E.128 desc[UR4][R156.64], R152 ;  /* 0x000000989c000986 */ /* 0x0001e2000c101d04 */
[----:B------:R-:W1:Y:S08]  /*3420*/  @P4 LDC R162, c[0x0][0x29c] ;  /* 0x0000a700ffa24b82 */ /* 0x000e700000000800 */
[----:B0-----:R-:W0:Y:S01]  /*3430*/  @P4 LDC R156, c[0x0][0x29c] ;  /* 0x0000a700ff9c4b82 */ /* 0x001e220000000800 */
[----:B------:R-:W-:-:S04]  /*3440*/  @P4 FMUL.FTZ R157, R191, R165 ;  /* 0x000000a5bf9d4220 */ /* 0x000fc80000410000 */
[-C--:B------:R-:W-:Y:S01]  /*3450*/  @P4 FMUL.FTZ R150, R224, R157.reuse ;  /* 0x0000009de0964220 */ /* 0x080fe20000410000 */
[----:B------:R-:W-:Y:S02]  /*3460*/  @P4 FFMA.FTZ R86, R142, R157, R86 ;  /* 0x0000009d8e564223 */ /* 0x000fe40000010056 */
[----:B------:R-:W2:Y:S08]  /*3470*/  @P4 LDC.64 R154, c[0x0][0x2f8] ;  /* 0x0000be00ff9a4b82 */ /* 0x000eb00000000a00 */
[----:B------:R-:W3:Y:S01]  /*3480*/  @P4 LDC.64 R152, c[0x0][0x220] ;  /* 0x00008800ff984b82 */ /* 0x000ee20000000a00 */
[----:B0-----:R-:W-:Y:S01]  /*3490*/  @P4 FMUL.FTZ R163, R163, R156 ;  /* 0x0000009ca3a34220 */ /* 0x001fe20000410000 */
[----:B------:R-:W-:-:S03]  /*34a0*/  IADD3 R156, R164, 0x300, RZ ;  /* 0x00000300a49c7810 */ /* 0x000fc60007ffe0ff */
[-C--:B------:R-:W-:Y:S01]  /*34b0*/  @P4 FMUL.FTZ R151, R223, R163.reuse ;  /* 0x000000a3df974220 */ /* 0x080fe20000410000 */
[----:B------:R-:W-:Y:S02]  /*34c0*/  @P4 FFMA.FTZ R87, R143, R163, R87 ;  /* 0x000000a38f574223 */ /* 0x000fe40000010057 */
[----:B------:R-:W0:Y:S01]  /*34d0*/  @P4 LDC R163, c[0x0][0x29c] ;  /* 0x0000a700ffa34b82 */ /* 0x000e220000000800 */
[----:B--2---:R-:W-:-:S05]  /*34e0*/  @P4 IMAD.WIDE.U32 R154, R160, 0x10, R154 ;  /* 0x00000010a09a4825 */ /* 0x004fca00078e009a */
[----:B------:R2:W-:Y:S01]  /*34f0*/  @P4 STG.E.128 desc[UR4][R154.64], R148 ;  /* 0x000000949a004986 */ /* 0x0005e2000c101d04 */
[----:B---3--:R-:W-:-:S05]  /*3500*/  @P4 IMAD.WIDE.U32 R152, R156, 0x10, R152 ;  /* 0x000000109c984825 */ /* 0x008fca00078e0098 */
[----:B------:R3:W5:Y:S01]  /*3510*/  @P4 LDG.E.128 R140, desc[UR4][R152.64] ;  /* 0x00000004988c4981 */ /* 0x000762000c1e1d00 */
[C---:B------:R-:W-:Y:S01]  /*3520*/  @!P6 ISETP.NE.U32.AND P1, PT, R20.reuse, RZ, PT ;  /* 0x000000ff1400e20c */ /* 0x040fe20003f25070 */
[----:B------:R-:W-:Y:S01]  /*3530*/  BSSY B0, `(.L_x_13056) ;  /* 0x000000c000007945 */ /* 0x000fe20003800000 */
[----:B------:R-:W-:Y:S02]  /*3540*/  @!P6 ISETP.NE.U32.AND P2, PT, R20, RZ, PT ;  /* 0x000000ff1400e20c */ /* 0x000fe40003f45070 */
[----:B------:R-:W-:-:S04]  /*3550*/  @!P6 ISETP.NE.AND.EX P1, PT, R19, RZ, PT, P1 ;  /* 0x000000ff1300e20c */ /* 0x000fc80003f25310 */
[----:B------:R-:W-:Y:S01]  /*3560*/  @!P6 FSEL R161, R40, RZ, P1 ;  /* 0x000000ff28a1e208 */ /* 0x000fe20000800000 */
[----:B---3--:R-:W3:Y:S01]  /*3570*/  @P0 LDC.64 R152, c[0x0][0x308] ;  /* 0x0000c200ff980b82 */ /* 0x008ee20000000a00 */
[----:B-12---:R-:W-:Y:S07]  /*3580*/  @!P6 BRA `(.L_x_13057) ;  /* 0x000000000018e947 */ /* 0x006fee0003800000 */
[----:B------:R-:W-:Y:S01]  /*3590*/  ISETP.NE.U32.AND P1, PT, R20, RZ, PT ;  /* 0x000000ff1400720c */ /* 0x000fe20003f25070 */
[----:B------:R-:W-:-:S03]  /*35a0*/  FFMA.FTZ R154, R27, R159, R158 ;  /* 0x0000009f1b9a7223 */ /* 0x000fc6000001009e */
[----:B------:R-:W-:Y:S01]  /*35b0*/  ISETP.NE.AND.EX P1, PT, R19, RZ, PT, P1 ;  /* 0x000000ff1300720c */ /* 0x000fe20003f25310 */
[----:B------:R-:W-:-:S04]  /*35c0*/  FADD.FTZ R154, R171, -R154 ;  /* 0x8000009aab9a7221 */ /* 0x000fc80000010000 */
[----:B------:R-:W-:-:S08]  /*35d0*/  FMUL.FTZ R161, R22, R154 ;  /* 0x0000009a16a17220 */ /* 0x000fd00000410000 */
[----:B------:R-:W-:-:S07]  /*35e0*/  @P1 FADD.FTZ R161, R40, R161 ;  /* 0x000000a128a11221 */ /* 0x000fce0000010000 */
.L_x_13057:
[----:B------:R-:W-:Y:S05]  /*35f0*/  BSYNC B0 ;  /* 0x0000000000007941 */ /* 0x000fea0003800000 */
.L_x_13056:
        /* <DEDUP_REMOVED lines=11> */
.L_x_13059:
[----:B------:R-:W-:Y:S05]  /*36b0*/  BSYNC B0 ;  /* 0x0000000000007941 */ /* 0x000fea0003800000 */
.L_x_13058:
[----:B------:R-:W-:Y:S01]  /*36c0*/  @!P6 ISETP.NE.U32.AND P2, PT, R20, RZ, PT ;  /* 0x000000ff1400e20c */ /* 0x000fe20003f45070 */
[----:B------:R-:W-:Y:S01]  /*36d0*/  BSSY B0, `(.L_x_13060) ;  /* 0x000000c000007945 */ /* 0x000fe20003800000 */
[C---:B------:R-:W-:Y:S01]  /*36e0*/  @!P6 ISETP.NE.AND.EX P1, PT, R19.reuse, RZ, PT, P1 ;  /* 0x000000ff1300e20c */ /* 0x040fe20003f25310 */
[----:B---3--:R-:W-:Y:S01]  /*36f0*/  @P0 IMAD.WIDE.U32 R190, R190, 0x10, R152 ;  /* 0x00000010bebe0825 */ /* 0x008fe200078e0098 */
        /* <DEDUP_REMOVED lines=9> */
.L_x_13061:
[----:B------:R-:W-:Y:S05]  /*3790*/  BSYNC B0 ;  /* 0x0000000000007941 */ /* 0x000fea0003800000 */
.L_x_13060:
        /* <DEDUP_REMOVED lines=9> */
.L_x_13063:
[----:B------:R-:W-:Y:S05]  /*3830*/  BSYNC B0 ;  /* 0x0000000000007941 */ /* 0x000fea0003800000 */
.L_x_13062:
[C---:B------:R-:W-:Y:S01]  /*3840*/  SEL R152, R161.reuse, R144, P3 ;  /* 0x00000090a1987207 */ /* 0x040fe20001800000 */
[C---:B------:R-:W-:Y:S01]  /*3850*/  @P4 FMUL.FTZ R162, R160.reuse, R162 ;  /* 0x000000a2a0a24220 */ /* 0x040fe20000410000 */
[----:B------:R-:W-:Y:S01]  /*3860*/  SEL R153, R160, R145, P3 ;  /* 0x00000091a0997207 */ /* 0x000fe20001800000 */
[----:B0-----:R-:W-:Y:S01]  /*3870*/  @P4 FMUL.FTZ R163, R161, R163 ;  /* 0x000000a3a1a34220 */ /* 0x001fe20000410000 */
[----:B------:R-:W-:Y:S01]  /*3880*/  SEL R154, R165, R146, P3 ;  /* 0x00000092a59a7207 */ /* 0x000fe20001800000 */
[----:B------:R-:W0:Y:S01]  /*3890*/  @P4 LDC R160, c[0x0][0x29c] ;  /* 0x0000a700ffa04b82 */ /* 0x000e220000000800 */
[----:B------:R-:W-:Y:S01]  /*38a0*/  SEL R155, R157, R147, P3 ;  /* 0x000000939d9b7207 */ /* 0x000fe20001800000 */
[-C--:B------:R-:W-:Y:S01]  /*38b0*/  @P4 FMUL.FTZ R148, R222, R163.reuse ;  /* 0x000000a3de944220 */ /* 0x080fe20000410000 */
[-C--:B------:R-:W-:Y:S01]  /*38c0*/  @P4 FMUL.FTZ R149, R221, R162.reuse ;  /* 0x000000a2dd954220 */ /* 0x080fe20000410000 */
[----:B-----5:R-:W-:Y:S01]  /*38d0*/  @P4 FFMA.FTZ R80, R140, R163, R80 ;  /* 0x000000a38c504223 */ /* 0x020fe20000010050 */
[----:B------:R-:W-:Y:S01]  /*38e0*/  @P4 FFMA.FTZ R81, R141, R162, R81 ;  /* 0x000000a28d514223 */ /* 0x000fe20000010051 */
[----:B------:R1:W-:Y:S02]  /*38f0*/  @P0 STG.E.128 desc[UR4][R190.64], R152 ;  /* 0x00000098be000986 */ /* 0x0003e4000c101d04 */
[----:B------:R-:W2:Y:S08]  /*3900*/  @P4 LDC R162, c[0x0][0x29c] ;  /* 0x0000a700ffa24b82 */ /* 0x000eb00000000800 */
[----:B------:R-:W3:Y:S08]  /*3910*/  @P4 LDC R163, c[0x0][0x29c] ;  /* 0x0000a700ffa34b82 */ /* 0x000ef00000000800 */
[----:B-1----:R-:W1:Y:S01]  /*3920*/  @P4 LDC R152, c[0x0][0x29c] ;  /* 0x0000a700ff984b82 */ /* 0x002e620000000800 */
[----:B0-----:R-:W-:Y:S01]  /*3930*/  @P4 FMUL.FTZ R157, R157, R160 ;  /* 0x000000a09d9d4220 */ /* 0x001fe20000410000 */
[----:B------:R-:W-:-:S03]  /*3940*/  IADD3 R160, R164, 0x400, RZ ;  /* 0x00000400a4a07810 */ /* 0x000fc60007ffe0ff */
[-C--:B------:R-:W-:Y:S01]  /*3950*/  @P4 FMUL.FTZ R151, R219, R157.reuse ;  /* 0x0000009ddb974220 */ /* 0x080fe20000410000 */
[----:B------:R-:W-:Y:S02]  /*3960*/  @P4 FFMA.FTZ R83, R143, R157, R83 ;  /* 0x0000009d8f534223 */ /* 0x000fe40000010053 */
[----:B------:R-:W0:Y:S01]  /*3970*/  @P4 LDC.64 R154, c[0x0][0x2f8] ;  /* 0x0000be00ff9a4b82 */ /* 0x000e220000000a00 */
[----:B-1----:R-:W-:-:S07]  /*3980*/  @P4 FMUL.FTZ R165, R165, R152 ;  /* 0x00000098a5a54220 */ /* 0x002fce0000410000 */
[----:B------:R-:W1:Y:S01]  /*3990*/  @P4 LDC.64 R152, c[0x0][0x220] ;  /* 0x00008800ff984b82 */ /* 0x000e620000000a00 */
[-C--:B------:R-:W-:Y:S01]  /*39a0*/  @P4 FMUL.FTZ R150, R220, R165.reuse ;  /* 0x000000a5dc964220 */ /* 0x080fe20000410000 */
[----:B------:R-:W-:Y:S01]  /*39b0*/  @P4 FFMA.FTZ R82, R142, R165, R82 ;  /* 0x000000a58e524223 */ /* 0x000fe20000010052 */
[----:B0-----:R-:W-:-:S05]  /*39c0*/  @P4 IMAD.WIDE.U32 R154, R156, 0x10, R154 ;  /* 0x000000109c9a4825 */ /* 0x001fca00078e009a */
[----:B------:R-:W0:Y:S01]  /*39d0*/  @P0 LDC.64 R156, c[0x0][0x308] ;  /* 0x0000c200ff9c0b82 */ /* 0x000e220000000a00 */
[----:B------:R4:W-:Y:S01]  /*39e0*/  @P4 STG.E.128 desc[UR4][R154.64], R148 ;  /* 0x000000949a004986 */ /* 0x0009e2000c101d04 */
[----:B-1----:R-:W-:-:S05]  /*39f0*/  @P4 IMAD.WIDE.U32 R152, R160, 0x10, R152 ;  /* 0x00000010a0984825 */ /* 0x002fca00078e0098 */
[----:B------:R4:W5:Y:S01]  /*3a00*/  @P4 LDG.E.128 R140, desc[UR4][R152.64] ;  /* 0x00000004988c4981 */ /* 0x000962000c1e1d00 */
[C---:B------:R-:W-:Y:S01]  /*3a10*/  @!P6 ISETP.NE.U32.AND P1, PT, R20.reuse, RZ, PT ;  /* 0x000000ff1400e20c */ /* 0x040fe20003f25070 */
[----:B------:R-:W-:Y:S01]  /*3a20*/  BSSY B0, `(.L_x_13064) ;  /* 0x000000b000007945 */ /* 0x000fe20003800000 */
[----:B------:R-:W-:Y:S02]  /*3a30*/  @!P6 ISETP.NE.U32.AND P2, PT, R20, RZ, PT ;  /* 0x000000ff1400e20c */ /* 0x000fe40003f45070 */
[----:B------:R-:W-:-:S04]  /*3a40*/  @!P6 ISETP.NE.AND.EX P1, PT, R19, RZ, PT, P1 ;  /* 0x000000ff1300e20c */ /* 0x000fc80003f25310 */
[----:B------:R-:W-:Y:S01]  /*3a50*/  @!P6 FSEL R165, R36, RZ, P1 ;  /* 0x000000ff24a5e208 */ /* 0x000fe20000800000 */
[----:B--234-:R-:W-:Y:S08]  /*3a60*/  @!P6 BRA `(.L_x_13065) ;  /* 0x000000000018e947 */ /* 0x01cff00003800000 */
[----:B------:R-:W-:Y:S01]  /*3a70*/  ISETP.NE.U32.AND P1, PT, R20, RZ, PT ;  /* 0x000000ff1400720c */ /* 0x000fe20003f25070 */
[----:B------:R-:W-:-:S03]  /*3a80*/  FFMA.FTZ R152, R175, R159, R158 ;  /* 0x0000009faf987223 */ /* 0x000fc6000001009e */
[----:B------:R-:W-:Y:S01]  /*3a90*/  ISETP.NE.AND.EX P1, PT, R19, RZ, PT, P1 ;  /* 0x000000ff1300720c */ /* 0x000fe20003f25310 */
[----:B------:R-:W-:-:S04]  /*3aa0*/  FADD.FTZ R165, R179, -R152 ;  /* 0x80000098b3a57221 */ /* 0x000fc80000010000 */
[----:B------:R-:W-:-:S08]  /*3ab0*/  FMUL.FTZ R165, R22, R165 ;  /* 0x000000a516a57220 */ /* 0x000fd00000410000 */
[----:B------:R-:W-:-:S07]  /*3ac0*/  @P1 FADD.FTZ R165, R36, R165 ;  /* 0x000000a524a51221 */ /* 0x000fce0000010000 */
.L_x_13065:
[----:B------:R-:W-:Y:S05]  /*3ad0*/  BSYNC B0 ;  /* 0x0000000000007941 */ /* 0x000fea0003800000 */
.L_x_13064:
        /* <DEDUP_REMOVED lines=11> */
.L_x_13067:
[----:B------:R-:W-:Y:S05]  /*3b90*/  BSYNC B0 ;  /* 0x0000000000007941 */ /* 0x000fea0003800000 */
.L_x_13066:
[----:B------:R-:W-:Y:S01]  /*3ba0*/  @!P6 ISETP.NE.U32.AND P2, PT, R20, RZ, PT ;  /* 0x000000ff1400e20c */ /* 0x000fe20003f45070 */
[----:B------:R-:W-:Y:S01]  /*3bb0*/  BSSY B0, `(.L_x_13068) ;  /* 0x000000d000007945 */ /* 0x000fe20003800000 */
[----:B------:R-:W-:Y:S02]  /*3bc0*/  @P0 IADD3 R152, R21, 0x400, RZ ;  /* 0x0000040015980810 */ /* 0x000fe40007ffe0ff */
[C---:B------:R-:W-:Y:S02]  /*3bd0*/  @!P6 ISETP.NE.AND.EX P2, PT, R19.reuse, RZ, PT, P2 ;  /* 0x000000ff1300e20c */ /* 0x040fe40003f45320 */
[----:B------:R-:W-:Y:S01]  /*3be0*/  @!P6 ISETP.NE.AND.EX P1, PT, R19, RZ, PT, P1 ;  /* 0x000000ff1300e20c */ /* 0x000fe20003f25310 */
[----:B0-----:R-:W-:Y:S01]  /*3bf0*/  @P0 IMAD.WIDE.U32 R156, R152, 0x10, R156 ;  /* 0x00000010989c0825 */ /* 0x001fe200078e009c */
        /* <DEDUP_REMOVED lines=8> */
.L_x_13069:
[----:B------:R-:W-:Y:S05]  /*3c80*/  BSYNC B0 ;  /* 0x0000000000007941 */ /* 0x000fea0003800000 */
.L_x_13068:
        /* <DEDUP_REMOVED lines=9> */
.L_x_13071:
[----:B------:R-:W-:Y:S05]  /*3d20*/  BSYNC B0 ;  /* 0x0000000000007941 */ /* 0x000fea0003800000 */
.L_x_13070:
[C---:B------:R-:W-:Y:S01]  /*3d30*/  SEL R152, R165.reuse, R144, P3 ;  /* 0x00000090a5987207 */ /* 0x040fe20001800000 */
[----:B------:R-:W-:Y:S01]  /*3d40*/  @P4 FMUL.FTZ R162, R165, R162 ;  /* 0x000000a2a5a24220 */ /* 0x000fe20000410000 */
[C---:B------:R-:W-:Y:S01]  /*3d50*/  SEL R153, R190.reuse, R145, P3 ;  /* 0x00000091be997207 */ /* 0x040fe20001800000 */
[----:B------:R-:W-:Y:S01]  /*3d60*/  @P4 FMUL.FTZ R163, R190, R163 ;  /* 0x000000a3bea34220 */ /* 0x000fe20000410000 */
[----:B------:R-:W-:Y:S01]  /*3d70*/  SEL R154, R191, R146, P3 ;  /* 0x00000092bf9a7207 */ /* 0x000fe20001800000 */
[-C--:B------:R-:W-:Y:S01]  /*3d80*/  @P4 FMUL.FTZ R148, R218, R162.reuse ;  /* 0x000000a2da944220 */ /* 0x080fe20000410000 */
[----:B------:R-:W-:Y:S01]  /*3d90*/  SEL R155, R161, R147, P3 ;  /* 0x00000093a19b7207 */ /* 0x000fe20001800000 */
[-C--:B------:R-:W-:Y:S01]  /*3da0*/  @P4 FMUL.FTZ R149, R217, R163.reuse ;  /* 0x000000a3d9954220 */ /* 0x080fe20000410000 */
[----:B-----5:R-:W-:Y:S01]  /*3db0*/  @P4 FFMA.FTZ R76, R140, R162, R76 ;  /* 0x000000a28c4c4223 */ /* 0x020fe2000001004c */
[----:B------:R-:W-:Y:S01]  /*3dc0*/  @P4 FFMA.FTZ R77, R141, R163, R77 ;  /* 0x000000a38d4d4223 */ /* 0x000fe2000001004d */
[----:B------:R-:W0:Y:S01]  /*3dd0*/  @P4 LDC R165, c[0x0][0x29c] ;  /* 0x0000a700ffa54b82 */ /* 0x000e220000000800 */
[----:B------:R1:W-:Y:S07]  /*3de0*/  @P0 STG.E.128 desc[UR4][R156.64], R152 ;  /* 0x000000989c000986 */ /* 0x0003ee000c101d04 */
[----:B------:R-:W2:Y:S08]  /*3df0*/  @P4 LDC R163, c[0x0][0x29c] ;  /* 0x0000a700ffa34b82 */ /* 0x000eb00000000800 */
[----:B-1----:R-:W1:Y:S08]  /*3e00*/  @P4 LDC R152, c[0x0][0x29c] ;  /* 0x0000a700ff984b82 */ /* 0x002e700000000800 */
[----:B------:R-:W3:Y:S08]  /*3e10*/  @P4 LDC.64 R154, c[0x0][0x2f8] ;  /* 0x0000be00ff9a4b82 */ /* 0x000ef00000000a00 */
[----:B------:R-:W4:Y:S01]  /*3e20*/  @P4 LDC R156, c[0x0][0x29c] ;  /* 0x0000a700ff9c4b82 */ /* 0x000f220000000800 */
[----:B-1----:R-:W-:-:S07]  /*3e30*/  @P4 FMUL.FTZ R191, R191, R152 ;  /* 0x00000098bfbf4220 */ /* 0x002fce0000410000 */
[----:B------:R-:W1:Y:S01]  /*3e40*/  @P4 LDC.64 R152, c[0x0][0x220] ;  /* 0x00008800ff984b82 */ /* 0x000e620000000a00 */
[-C--:B------:R-:W-:Y:S01]  /*3e50*/  @P4 FMUL.FTZ R150, R216, R191.reuse ;  /* 0x000000bfd8964220 */ /* 0x080fe20000410000 */
[----:B------:R-:W-:Y:S01]  /*3e60*/  @P4 FFMA.FTZ R78, R142, R191, R78 ;  /* 0x000000bf8e4e4223 */ /* 0x000fe2000001004e */
[----:B---3--:R-:W-:Y:S01]  /*3e70*/  @P4 IMAD.WIDE.U32 R154, R160, 0x10, R154 ;  /* 0x00000010a09a4825 */ /* 0x008fe200078e009a */
[----:B------:R-:W-:-:S03]  /*3e80*/  IADD3 R160, R164, 0x500, RZ ;  /* 0x00000500a4a07810 */ /* 0x000fc60007ffe0ff */
[----:B----4-:R-:W-:Y:S02]  /*3e90*/  @P4 FMUL.FTZ R161, R161, R156 ;  /* 0x0000009ca1a14220 */ /* 0x010fe40000410000 */
[----:B------:R-:W3:Y:S02]  /*3ea0*/  @P0 LDC.64 R156, c[0x0][0x308] ;  /* 0x0000c200ff9c0b82 */ /* 0x000ee40000000a00 */
[-C--:B------:R-:W-:Y:S01]  /*3eb0*/  @P4 FMUL.FTZ R151, R215, R161.reuse ;  /* 0x000000a1d7974220 */ /* 0x080fe20000410000 */
[----:B------:R-:W-:-:S04]  /*3ec0*/  @P4 FFMA.FTZ R79, R143, R161, R79 ;  /* 0x000000a18f4f4223 */ /* 0x000fc8000001004f */
        /* <DEDUP_REMOVED lines=8> */
[----:B0-234-:R-:W-:Y:S08]  /*3f50*/  @!P6 BRA `(.L_x_13073) ;  /* 0x000000000018e947 */ /* 0x01dff00003800000 */
[----:B------:R-:W-:Y:S01]  /*3f60*/  ISETP.NE.U32.AND P1, PT, R20, RZ, PT ;  /* 0x000000ff1400720c */ /* 0x000fe20003f25070 */
[----:B------:R-:W-:-:S03]  /*3f70*/  FFMA.FTZ R152, R183, R159, R158 ;  /* 0x0000009fb7987223 */ /* 0x000fc6000001009e */
[----:B------:R-:W-:Y:S01]  /*3f80*/  ISETP.NE.AND.EX P1, PT, R19, RZ, PT, P1 ;  /* 0x000000ff1300720c */ /* 0x000fe20003f25310 */
[----:B------:R-:W-:-:S04]  /*3f90*/  FADD.FTZ R153, R187, -R152 ;  /* 0x80000098bb997221 */ /* 0x000fc80000010000 */
[----:B------:R-:W-:-:S08]  /*3fa0*/  FMUL.FTZ R190, R22, R153 ;  /* 0x0000009916be7220 */ /* 0x000fd00000410000 */
[----:B------:R-:W-:-:S07]  /*3fb0*/  @P1 FADD.FTZ R190, R32, R190 ;  /* 0x000000be20be1221 */ /* 0x000fce0000010000 */
.L_x_13073:
[----:B------:R-:W-:Y:S05]  /*3fc0*/  BSYNC B0 ;  /* 0x0000000000007941 */ /* 0x000fea0003800000 */
.L_x_13072:
        /* <DEDUP_REMOVED lines=11> */
.L_x_13075:
[----:B------:R-:W-:Y:S05]  /*4080*/  BSYNC B0 ;  /* 0x0000000000007941 */ /* 0x000fea0003800000 */
.L_x_13074:
[----:B------:R-:W-:Y:S01]  /*4090*/  @!P6 ISETP.NE.U32.AND P2, PT, R20, RZ, PT ;  /* 0x000000ff1400e20c */ /* 0x000fe20003f45070 */
[----:B------:R-:W-:Y:S01]  /*40a0*/  BSSY B0, `(.L_x_13076) ;  /* 0x000000d000007945 */ /* 0x000fe20003800000 */
[----:B------:R-:W-:Y:S02]  /*40b0*/  @P0 IADD3 R152, R21, 0x500, RZ ;  /* 0x0000050015980810 */ /* 0x000fe40007ffe0ff */
[C---:B------:R-:W-:Y:S02]  /*40c0*/  @!P6 ISETP.NE.AND.EX P2, PT, R19.reuse, RZ, PT, P2 ;  /* 0x000000ff1300e20c */ /* 0x040fe40003f45320 */
[----:B------:R-:W-:Y:S01]  /*40d0*/  @!P6 ISETP.NE.AND.EX P1, PT, R19, RZ, PT, P1 ;  /* 0x000000ff1300e20c */ /* 0x000fe20003f25310 */
        /* <DEDUP_REMOVED lines=9> */
.L_x_13077:
[----:B------:R-:W-:Y:S05]  /*4170*/  BSYNC B0 ;  /* 0x0000000000007941 */ /* 0x000fea0003800000 */
.L_x_13076:
        /* <DEDUP_REMOVED lines=9> */
.L_x_13079:
[----:B------:R-:W-:Y:S05]  /*4210*/  BSYNC B0 ;  /* 0x0000000000007941 */ /* 0x000fea0003800000 */
.L_x_13078:
[C---:B------:R-:W-:Y:S01]  /*4220*/  SEL R152, R190.reuse, R144, P3 ;  /* 0x00000090be987207 */ /* 0x040fe20001800000 */
[----:B------:R-:W-:Y:S01]  /*4230*/  @P4 FMUL.FTZ R163, R190, R163 ;  /* 0x000000a3bea34220 */ /* 0x000fe20000410000 */
[C---:B------:R-:W-:Y:S01]  /*4240*/  SEL R153, R191.reuse, R145, P3 ;  /* 0x00000091bf997207 */ /* 0x040fe20001800000 */
[----:B------:R-:W-:Y:S01]  /*4250*/  @P4 FMUL.FTZ R165, R191, R165 ;  /* 0x000000a5bfa54220 */ /* 0x000fe20000410000 */
[----:B------:R-:W-:Y:S01]  /*4260*/  SEL R154, R161, R146, P3 ;  /* 0x00000092a19a7207 */ /* 0x000fe20001800000 */
[----:B------:R-:W-:Y:S01]  /*4270*/  @P4 FMUL.FTZ R148, R214, R163 ;  /* 0x000000a3d6944220 */ /* 0x000fe20000410000 */
[----:B------:R-:W-:Y:S01]  /*4280*/  SEL R155, R162, R147, P3 ;  /* 0x00000093a29b7207 */ /* 0x000fe20001800000 */
[----:B------:R-:W-:Y:S01]  /*4290*/  @P4 FMUL.FTZ R149, R213, R165 ;  /* 0x000000a5d5954220 */ /* 0x000fe20000410000 */
[----:B------:R-:W-:Y:S01]  /*42a0*/  IADD3 R164, R164, 0x600, RZ ;  /* 0x00000600a4a47810 */ /* 0x000fe20007ffe0ff */
[----:B-----5:R-:W-:Y:S01]  /*42b0*/  @P4 FFMA.FTZ R72, R140, R163, R72 ;  /* 0x000000a38c484223 */ /* 0x020fe20000010048 */
[----:B------:R-:W-:Y:S01]  /*42c0*/  @P4 FFMA.FTZ R73, R141, R165, R73 ;  /* 0x000000a58d494223 */ /* 0x000fe20000010049 */
[----:B------:R0:W-:Y:S02]  /*42d0*/  @P0 STG.E.128 desc[UR4][R156.64], R152 ;  /* 0x000000989c000986 */ /* 0x0001e4000c101d04 */
[----:B0-----:R-:W0:Y:S08]  /*42e0*/  @P4 LDC R157, c[0x0][0x29c] ;  /* 0x0000a700ff9d4b82 */ /* 0x001e300000000800 */
[----:B------:R-:W1:Y:S08]  /*42f0*/  @P4 LDC R156, c[0x0][0x29c] ;  /* 0x0000a700ff9c4b82 */ /* 0x000e700000000800 */
[----:B------:R-:W2:Y:S08]  /*4300*/  @P4 LDC.64 R154, c[0x0][0x2f8] ;  /* 0x0000be00ff9a4b82 */ /* 0x000eb00000000a00 */
[----:B------:R-:W3:Y:S01]  /*4310*/  @P4 LDC.64 R152, c[0x0][0x220] ;  /* 0x00008800ff984b82 */ /* 0x000ee20000000a00 */
[----:B0-----:R-:W-:-:S04]  /*4320*/  @P4 FMUL.FTZ R161, R161, R157 ;  /* 0x0000009da1a14220 */ /* 0x001fc80000410000 */
[-C--:B------:R-:W-:Y:S01]  /*4330*/  @P4 FMUL.FTZ R150, R212, R161.reuse ;  /* 0x000000a1d4964220 */ /* 0x080fe20000410000 */
[----:B------:R-:W-:Y:S01]  /*4340*/  @P4 FFMA.FTZ R74, R142, R161, R74 ;  /* 0x000000a18e4a4223 */ /* 0x000fe2000001004a */
[----:B-1----:R-:W-:Y:S01]  /*4350*/  @P4 FMUL.FTZ R162, R162, R156 ;  /* 0x0000009ca2a24220 */ /* 0x002fe20000410000 */
[----:B------:R-:W0:Y:S03]  /*4360*/  @P4 LDC R157, c[0x0][0x29c] ;  /* 0x0000a700ff9d4b82 */ /* 0x000e260000000800 */
[-C--:B------:R-:W-:Y:S01]  /*4370*/  @P4 FMUL.FTZ R151, R211, R162.reuse ;  /* 0x000000a2d3974220 */ /* 0x080fe20000410000 */
[----:B------:R-:W-:Y:S01]  /*4380*/  @P4 FFMA.FTZ R75, R143, R162, R75 ;  /* 0x000000a28f4b4223 */ /* 0x000fe2000001004b */
[----:B--2---:R-:W-:-:S03]  /*4390*/  @P4 IMAD.WIDE.U32 R154, R160, 0x10, R154 ;  /* 0x00000010a09a4825 */ /* 0x004fc600078e009a */
[----:B------:R-:W1:Y:S02]  /*43a0*/  @P4 LDC R156, c[0x0][0x29c] ;  /* 0x0000a700ff9c4b82 */ /* 0x000e640000000800 */
[----:B------:R2:W-:Y:S01]  /*43b0*/  @P4 STG.E.128 desc[UR4][R154.64], R148 ;  /* 0x000000949a004986 */ /* 0x0005e2000c101d04 */
[----:B---3--:R-:W-:-:S05]  /*43c0*/  @P4 IMAD.WIDE.U32 R152, R164, 0x10, R152 ;  /* 0x00000010a4984825 */ /* 0x008fca00078e0098 */
[----:B------:R-:W3:Y:S01]  /*43d0*/  @P4 LDC R160, c[0x0][0x29c] ;  /* 0x0000a700ffa04b82 */ /* 0x000ee20000000800 */
[----:B------:R4:W5:Y:S01]  /*43e0*/  @P4 LDG.E.128 R140, desc[UR4][R152.64] ;  /* 0x00000004988c4981 */ /* 0x000962000c1e1d00 */
[----:B------:R-:W-:Y:S01]  /*43f0*/  @!P6 ISETP.NE.U32.AND P1, PT, R20, RZ, PT ;  /* 0x000000ff1400e20c */ /* 0x000fe20003f25070 */
[----:B------:R-:W-:Y:S03]  /*4400*/  BSSY B0, `(.L_x_13080) ;  /* 0x000000a000007945 */ /* 0x000fe60003800000 */
[----:B------:R-:W-:-:S04]  /*4410*/  @!P6 ISETP.NE.AND.EX P1, PT, R19, RZ, PT, P1 ;  /* 0x000000ff1300e20c */ /* 0x000fc80003f25310 */
[----:B--2---:R-:W-:Y:S01]  /*4420*/  @!P6 FSEL R155, R28, RZ, P1 ;  /* 0x000000ff1c9be208 */ /* 0x004fe20000800000 */
[----:B----4-:R-:W-:Y:S08]  /*4430*/  @!P6 BRA `(.L_x_13081) ;  /* 0x000000000018e947 */ /* 0x010ff00003800000 */
[----:B------:R-:W-:Y:S01]  /*4440*/  ISETP.NE.U32.AND P1, PT, R20, RZ, PT ;  /* 0x000000ff1400720c */ /* 0x000fe20003f25070 */
[----:B------:R-:W-:-:S03]  /*4450*/  FFMA.FTZ R152, R193, R159, R158 ;  /* 0x0000009fc1987223 */ /* 0x000fc6000001009e */
[----:B------:R-:W-:Y:S01]  /*4460*/  ISETP.NE.AND.EX P1, PT, R19, RZ, PT, P1 ;  /* 0x000000ff1300720c */ /* 0x000fe20003f25310 */
[----:B------:R-:W-:-:S04]  /*4470*/  FADD.FTZ R153, R199, -R152 ;  /* 0x80000098c7997221 */ /* 0x000fc80000010000 */
[----:B------:R-:W-:-:S08]  /*4480*/  FMUL.FTZ R155, R22, R153 ;  /* 0x00000099169b7220 */ /* 0x000fd00000410000 */
[----:B------:R-:W-:-:S07]  /*4490*/  @P1 FADD.FTZ R155, R28, R155 ;  /* 0x0000009b1c9b1221 */ /* 0x000fce0000010000 */
.L_x_13081:
[----:B------:R-:W-:Y:S05]  /*44a0*/  BSYNC B0 ;  /* 0x0000000000007941 */ /* 0x000fea0003800000 */
.L_x_13080:
[C---:B------:R-:W-:Y:S01]  /*44b0*/  @!P6 ISETP.NE.U32.AND P2, PT, R20.reuse, RZ, PT ;  /* 0x000000ff1400e20c */ /* 0x040fe20003f45070 */
[----:B------:R-:W-:Y:S01]  /*44c0*/  BSSY B0, `(.L_x_13082) ;  /* 0x000000f000007945 */ /* 0x000fe20003800000 */
[C---:B------:R-:W-:Y:S01]  /*44d0*/  SEL R144, R155.reuse, R144, P3 ;  /* 0x000000909b907207 */ /* 0x040fe20001800000 */
[----:B---3--:R-:W-:Y:S01]  /*44e0*/  @P4 FMUL.FTZ R155, R155, R160 ;  /* 0x000000a09b9b4220 */ /* 0x008fe20000410000 */
[----:B------:R-:W-:Y:S02]  /*44f0*/  @!P6 ISETP.NE.AND.EX P2, PT, R19, RZ, PT, P2 ;  /* 0x000000ff1300e20c */ /* 0x000fe40003f45320 */
[----:B------:R-:W-:Y:S01]  /*4500*/  @!P6 ISETP.NE.U32.AND P1, PT, R20, RZ, PT ;  /* 0x000000ff1400e20c */ /* 0x000fe20003f25070 */
[-C--:B------:R-:W-:Y:S01]  /*4510*/  @P4 FMUL.FTZ R148, R210, R155.reuse ;  /* 0x0000009bd2944220 */ /* 0x080fe20000410000 */
[----:B-----5:R-:W-:Y:S01]  /*4520*/  @P4 FFMA.FTZ R68, R140, R155, R68 ;  /* 0x0000009b8c444223 */ /* 0x020fe20000010044 */
[----:B------:R-:W-:Y:S01]  /*4530*/  @!P6 FSEL R152, R29, RZ, P2 ;  /* 0x000000ff1d98e208 */ /* 0x000fe20001000000 */
[----:B------:R-:W-:Y:S09]  /*4540*/  @!P6 BRA `(.L_x_13083) ;  /* 0x000000000018e947 */ /* 0x000ff20003800000 */
[----:B------:R-:W-:Y:S01]  /*4550*/  ISETP.NE.U32.AND P2, PT, R20, RZ, PT ;  /* 0x000000ff1400720c */ /* 0x000fe20003f45070 */
[----:B------:R-:W-:-:S03]  /*4560*/  FFMA.FTZ R153, R196, R159, R158 ;  /* 0x0000009fc4997223 */ /* 0x000fc6000001009e */
[----:B------:R-:W-:Y:S01]  /*4570*/  ISETP.NE.AND.EX P2, PT, R19, RZ, PT, P2 ;  /* 0x000000ff1300720c */ /* 0x000fe20003f45320 */
[----:B------:R-:W-:-:S04]  /*4580*/  FADD.FTZ R153, R200, -R153 ;  /* 0x80000099c8997221 */ /* 0x000fc80000010000 */
[----:B------:R-:W-:-:S08]  /*4590*/  FMUL.FTZ R152, R22, R153 ;  /* 0x0000009916987220 */ /* 0x000fd00000410000 */
[----:B------:R-:W-:-:S07]  /*45a0*/  @P2 FADD.FTZ R152, R29, R152 ;  /* 0x000000981d982221 */ /* 0x000fce0000010000 */
.L_x_13083:
[----:B------:R-:W-:Y:S05]  /*45b0*/  BSYNC B0 ;  /* 0x0000000000007941 */ /* 0x000fea0003800000 */
.L_x_13082:
[----:B------:R-:W-:Y:S01]  /*45c0*/  @!P6 ISETP.NE.AND.EX P1, PT, R19, RZ, PT, P1 ;  /* 0x000000ff1300e20c */ /* 0x000fe20003f25310 */
[----:B------:R-:W-:Y:S01]  /*45d0*/  BSSY B0, `(.L_x_13084) ;  /* 0x000000c000007945 */ /* 0x000fe20003800000 */
[----:B------:R-:W-:Y:S01]  /*45e0*/  @!P6 ISETP.NE.U32.AND P2, PT, R20, RZ, PT ;  /* 0x000000ff1400e20c */ /* 0x000fe20003f45070 */
[C---:B-1----:R-:W-:Y:S01]  /*45f0*/  @P4 FMUL.FTZ R156, R152.reuse, R156 ;  /* 0x0000009c989c4220 */ /* 0x042fe20000410000 */
[----:B------:R-:W-:Y:S02]  /*4600*/  SEL R145, R152, R145, P3 ;  /* 0x0000009198917207 */ /* 0x000fe40001800000 */
        /* <DEDUP_REMOVED lines=8> */
.L_x_13085:
[----:B------:R-:W-:Y:S05]  /*4690*/  BSYNC B0 ;  /* 0x0000000000007941 */ /* 0x000fea0003800000 */
.L_x_13084:
[----:B0-----:R-:W-:Y:S01]  /*46a0*/  @P4 FMUL.FTZ R157, R153, R157 ;  /* 0x0000009d999d4220 */ /* 0x001fe20000410000 */
[----:B------:R-:W-:Y:S01]  /*46b0*/  @!P6 ISETP.NE.AND.EX P2, PT, R19, RZ, PT, P2 ;  /* 0x000000ff1300e20c */ /* 0x000fe20003f45320 */
[----:B------:R-:W-:Y:S01]  /*46c0*/  BSSY B0, `(.L_x_13086) ;  /* 0x000000e000007945 */ /* 0x000fe20003800000 */
[-C--:B------:R-:W-:Y:S01]  /*46d0*/  @P4 FFMA.FTZ R69, R141, R156.reuse, R69 ;  /* 0x0000009c8d454223 */ /* 0x080fe20000010045 */
[----:B------:R-:W-:Y:S01]  /*46e0*/  @P4 FMUL.FTZ R149, R207, R156 ;  /* 0x0000009ccf954220 */ /* 0x000fe20000410000 */
[----:B------:R-:W-:Y:S01]  /*46f0*/  SEL R146, R153, R146, P3 ;  /* 0x0000009299927207 */ /* 0x000fe20001800000 */
        /* <DEDUP_REMOVED lines=10> */
.L_x_13087:
[----:B------:R-:W-:Y:S05]  /*47a0*/  BSYNC B0 ;  /* 0x0000000000007941 */ /* 0x000fea0003800000 */
.L_x_13086:
[----:B------:R-:W0:Y:S01]  /*47b0*/  @P4 LDC R19, c[0x0][0x29c] ;  /* 0x0000a700ff134b82 */ /* 0x000e220000000800 */
[----:B------:R-:W-:Y:S02]  /*47c0*/  @P0 IADD3 R21, R21, 0x600, RZ ;  /* 0x0000060015150810 */ /* 0x000fe40007ffe0ff */
[C---:B------:R-:W-:Y:S02]  /*47d0*/  SEL R147, R156.reuse, R147, P3 ;  /* 0x000000939c937207 */ /* 0x040fe40001800000 */
[----:B------:R-:W-:Y:S02]  /*47e0*/  IADD3 R23, R23, UR12, RZ ;  /* 0x0000000c17177c10 */ /* 0x000fe4000fffe0ff */
[----:B------:R-:W-:Y:S01]  /*47f0*/  SEL R208, RZ, 0x1, P5 ;  /* 0x00000001ffd07807 */ /* 0x000fe20002800000 */
[----:B------:R-:W1:Y:S08]  /*4800*/  @P0 LDC.64 R152, c[0x0][0x308] ;  /* 0x0000c200ff980b82 */ /* 0x000e700000000a00 */
[----:B------:R-:W2:Y:S01]  /*4810*/  @P4 LDC.64 R154, c[0x0][0x2f8] ;  /* 0x0000be00ff9a4b82 */ /* 0x000ea20000000a00 */
[----:B0-----:R-:W-:-:S04]  /*4820*/  @P4 FMUL.FTZ R156, R156, R19 ;  /* 0x000000139c9c4220 */ /* 0x001fc80000410000 */
[-C--:B------:R-:W-:Y:S01]  /*4830*/  @P4 FMUL.FTZ R151, R205, R156.reuse ;  /* 0x0000009ccd974220 */ /* 0x080fe20000410000 */
[----:B------:R-:W-:Y:S01]  /*4840*/  @P4 FFMA.FTZ R71, R143, R156, R71 ;  /* 0x0000009c8f474223 */ /* 0x000fe20000010047 */
[----:B-1----:R-:W-:-:S05]  /*4850*/  @P0 IMAD.WIDE.U32 R152, R21, 0x10, R152 ;  /* 0x0000001015980825 */ /* 0x002fca00078e0098 */
[----:B------:R0:W-:Y:S01]  /*4860*/  @P0 STG.E.128 desc[UR4][R152.64], R144 ;  /* 0x0000009098000986 */ /* 0x0001e2000c101d04 */
[----:B------:R-:W-:Y:S01]  /*4870*/  ISETP.GE.AND P0, PT, R23, UR13, PT ;  /* 0x0000000d17007c0c */ /* 0x000fe2000bf06270 */
[----:B--2---:R-:W-:-:S05]  /*4880*/  @P4 IMAD.WIDE.U32 R154, R164, 0x10, R154 ;  /* 0x00000010a49a4825 */ /* 0x004fca00078e009a */
[----:B------:R0:W-:Y:S07]  /*4890*/  @P4 STG.E.128 desc[UR4][R154.64], R148 ;  /* 0x000000949a004986 */ /* 0x0001ee000c101d04 */
[----:B------:R-:W-:Y:S05]  /*48a0*/  @!P0 BRA `(.L_x_13088) ;  /* 0xffffffc400308947 */ /* 0x000fea000383ffff */
.L_x_13027:
        /* <DEDUP_REMOVED lines=35> */
.L_x_13031:
[----:B------:R-:W-:Y:S01]  /*4ae0*/  HFMA2.MMA R158, -RZ, RZ, 0, 1.847743988037109375e-06 ;  /* 0x0000001fff9e7435 */ /* 0x000fe200000001ff */
[----:B------:R-:W-:Y:S02]  /*4af0*/  MOV R157, 0x10 ;  /* 0x00000010009d7802 */ /* 0x000fe40000000f00 */
[----:B------:R-:W-:-:S08]  /*4b00*/  MOV R159, 0xffffffff ;  /* 0xffffffff009f7802 */ /* 0x000fd00000000f00 */
[----:B-----5:R-:W-:Y:S05]  /*4b10*/  WARPSYNC.COLLECTIVE R159, `(.L_x_13089) ;  /* 0x000000009f087348 */ /* 0x020fea0003c00000 */
[----:B------:R0:W1:Y:S02]  /*4b20*/  SHFL.DOWN P1, R161, R153, R157, R158 ;  /* 0x0800009d99a17389 */ /* 0x000064000002009e */
[----:B01---5:R-:W-:Y:S01]  /*4b30*/  ENDCOLLECTIVE ;  /* 0x000000000000791b */ /* 0x023fe20003800000 */
.L_x_13089:
[----:B------:R-:W-:-:S05]  /*4b40*/  MOV R154, R161 ;  /* 0x000000a1009a7202 */ /* 0x000fca0000000f00 */
[----:B------:R-:W-:Y:S01]  /*4b50*/  FADD.FTZ R154, R154, R153 ;  /* 0x000000999a9a7221 */ /* 0x000fe20000010000 */
[----:B------:R-:W-:-:S07]  /*4b60*/  MOV R153, R152 ;  /* 0x0000009800997202 */ /* 0x000fce0000000f00 */
[----:B------:R-:W-:Y:S05]  /*4b70*/  WARPSYNC.COLLECTIVE R159, `(.L_x_13090) ;  /* 0x000000009f087348 */ /* 0x000fea0003c00000 */
[----:B------:R0:W1:Y:S02]  /*4b80*/  SHFL.DOWN P1, R161, R153, R157, R158 ;  /* 0x0800009d99a17389 */ /* 0x000064000002009e */
[----:B01----:R-:W-:Y:S01]  /*4b90*/  ENDCOLLECTIVE ;  /* 0x000000000000791b */ /* 0x003fe20003800000 */
.L_x_13090:
[----:B------:R-:W-:Y:S01]  /*4ba0*/  HFMA2.MMA R157, -RZ, RZ, 0, 4.76837158203125e-07 ;  /* 0x00000008ff9d7435 */ /* 0x000fe200000001ff */
[----:B------:R-:W-:Y:S01]  /*4bb0*/  MOV R153, R154 ;  /* 0x0000009a00997202 */ /* 0x000fe20000000f00 */
[----:B------:R-:W-:-:S09]  /*4bc0*/  FADD.FTZ R152, R161, R152 ;  /* 0x00000098a1987221 */ /* 0x000fd20000010000 */
[----:B------:R-:W-:Y:S05]  /*4bd0*/  WARPSYNC.COLLECTIVE R159, `(.L_x_13091) ;  /* 0x000000009f087348 */ /* 0x000fea0003c00000 */
[----:B------:R0:W1:Y:S02]  /*4be0*/  SHFL.DOWN P1, R161, R153, R157, R158 ;  /* 0x0800009d99a17389 */ /* 0x000064000002009e */
[----:B01----:R-:W-:Y:S01]  /*4bf0*/  ENDCOLLECTIVE ;  /* 0x000000000000791b */ /* 0x003fe20003800000 */
.L_x_13091:
[----:B------:R-:W-:Y:S01]  /*4c00*/  MOV R153, R152 ;  /* 0x0000009800997202 */ /* 0x000fe20000000f00 */
[----:B------:R-:W-:-:S07]  /*4c10*/  FADD.FTZ R154, R154, R161 ;  /* 0x000000a19a9a7221 */ /* 0x000fce0000010000 */
[----:B------:R-:W-:Y:S05]  /*4c20*/  WARPSYNC.COLLECTIVE R159, `(.L_x_13092) ;  /* 0x000000009f087348 */ /* 0x000fea0003c00000 */
[----:B------:R0:W1:Y:S02]  /*4c30*/  SHFL.DOWN P1, R161, R153, R157, R158 ;  /* 0x0800009d99a17389 */ /* 0x000064000002009e */
[----:B01----:R-:W-:Y:S01]  /*4c40*/  ENDCOLLECTIVE ;  /* 0x000000000000791b */ /* 0x003fe20003800000 */
.L_x_13092:
[----:B------:R-:W-:Y:S01]  /*4c50*/  HFMA2.MMA R157, -RZ, RZ, 0, 2.384185791015625e-07 ;  /* 0x00000004ff9d7435 */ /* 0x000fe200000001ff */
[----:B------:R-:W-:Y:S01]  /*4c60*/  MOV R153, R154 ;  /* 0x0000009a00997202 */ /* 0x000fe20000000f00 */
[----:B------:R-:W-:-:S09]  /*4c70*/  FADD.FTZ R152, R152, R161 ;  /* 0x000000a198987221 */ /* 0x000fd20000010000 */
[----:B------:R-:W-:Y:S05]  /*4c80*/  WARPSYNC.COLLECTIVE R159, `(.L_x_13093) ;  /* 0x000000009f087348 */ /* 0x000fea0003c00000 */
[----:B------:R0:W1:Y:S02]  /*4c90*/  SHFL.DOWN P1, R161, R153, R157, R158 ;  /* 0x0800009d99a17389 */ /* 0x000064000002009e */
[----:B01----:R-:W-:Y:S01]  /*4ca0*/  ENDCOLLECTIVE ;  /* 0x000000000000791b */ /* 0x003fe20003800000 */
.L_x_13093:
[----:B------:R-:W-:Y:S01]  /*4cb0*/  MOV R153, R152 ;  /* 0x0000009800997202 */ /* 0x000fe20000000f00 */
[----:B------:R-:W-:-:S07]  /*4cc0*/  FADD.FTZ R154, R154, R161 ;  /* 0x000000a19a9a7221 */ /* 0x000fce0000010000 */
[----:B------:R-:W-:Y:S05]  /*4cd0*/  WARPSYNC.COLLECTIVE R159, `(.L_x_13094) ;  /* 0x000000009f087348 */ /* 0x000fea0003c00000 */
[----:B------:R0:W1:Y:S02]  /*4ce0*/  SHFL.DOWN P1, R161, R153, R157, R158 ;  /* 0x0800009d99a17389 */ /* 0x000064000002009e */
[----:B01----:R-:W-:Y:S01]  /*4cf0*/  ENDCOLLECTIVE ;  /* 0x000000000000791b */ /* 0x003fe20003800000 */
.L_x_13094:
[----:B------:R-:W-:Y:S01]  /*4d00*/  HFMA2.MMA R157, -RZ, RZ, 0, 1.1920928955078125e-07 ;  /* 0x00000002ff9d7435 */ /* 0x000fe200000001ff */
[----:B------:R-:W-:Y:S01]  /*4d10*/  MOV R153, R154 ;  /* 0x0000009a00997202 */ /* 0x000fe20000000f00 */
[----:B------:R-:W-:-:S09]  /*4d20*/  FADD.FTZ R152, R152, R161 ;  /* 0x000000a198987221 */ /* 0x000fd20000010000 */
[----:B------:R-:W-:Y:S05]  /*4d30*/  WARPSYNC.COLLECTIVE R159, `(.L_x_13095) ;  /* 0x000000009f087348 */ /* 0x000fea0003c00000 */
[----:B------:R0:W1:Y:S02]  /*4d40*/  SHFL.DOWN P1, R161, R153, R157, R158 ;  /* 0x0800009d99a17389 */ /* 0x000064000002009e */
[----:B01----:R-:W-:Y:S01]  /*4d50*/  ENDCOLLECTIVE ;  /* 0x000000000000791b */ /* 0x003fe20003800000 */
.L_x_13095:
[----:B------:R-:W-:Y:S01]  /*4d60*/  MOV R153, R152 ;  /* 0x0000009800997202 */ /* 0x000fe20000000f00 */
[----:B------:R-:W-:-:S07]  /*4d70*/  FADD.FTZ R154, R154, R161 ;  /* 0x000000a19a9a7221 */ /* 0x000fce0000010000 */
[----:B------:R-:W-:Y:S05]  /*4d80*/  WARPSYNC.COLLECTIVE R159, `(.L_x_13096) ;  /* 0x000000009f087348 */ /* 0x000fea0003c00000 */
[----:B------:R0:W1:Y:S02]  /*4d90*/  SHFL.DOWN P1, R161, R153, R157, R158 ;  /* 0x0800009d99a17389 */ /* 0x000064000002009e */
[----:B01----:R-:W-:Y:S01]  /*4da0*/  ENDCOLLECTIVE ;  /* 0x000000000000791b */ /* 0x003fe20003800000 */
.L_x_13096:
[----:B------:R-:W-:Y:S01]  /*4db0*/  HFMA2.MMA R157, -RZ, RZ, 0, 5.9604644775390625e-08 ;  /* 0x00000001ff9d7435 */ /* 0x000fe200000001ff */
[----:B------:R-:W-:Y:S02]  /*4dc0*/  MOV R153, R154 ;  /* 0x0000009a00997202 */ /* 0x000fe40000000f00 */
[----:B------:R-:W-:-:S08]  /*4dd0*/  MOV R155, R161 ;  /* 0x000000a1009b7202 */ /* 0x000fd00000000f00 */
[----:B------:R-:W-:Y:S05]  /*4de0*/  WARPSYNC.COLLECTIVE R159, `(.L_x_13097) ;  /* 0x000000009f087348 */ /* 0x000fea0003c00000 */
[----:B------:R0:W1:Y:S02]  /*4df0*/  SHFL.DOWN P1, R161, R153, R157, R158 ;  /* 0x0800009d99a17389 */ /* 0x000064000002009e */
[----:B01----:R-:W-:Y:S01]  /*4e00*/  ENDCOLLECTIVE ;  /* 0x000000000000791b */ /* 0x003fe20003800000 */
.L_x_13097:
[----:B------:R-:W-:-:S05]  /*4e10*/  FADD.FTZ R155, R152, R155 ;  /* 0x0000009b989b7221 */ /* 0x000fca0000010000 */
[----:B------:R-:W-:Y:S02]  /*4e20*/  MOV R153, R155 ;  /* 0x0000009b00997202 */ /* 0x000fe40000000f00 */
[----:B------:R-:W-:-:S07]  /*4e30*/  MOV R156, R161 ;  /* 0x000000a1009c7202 */ /* 0x000fce0000000f00 */
[----:B------:R-:W-:Y:S05]  /*4e40*/  WARPSYNC.COLLECTIVE R159, `(.L_x_13098) ;  /* 0x000000009f087348 */ /* 0x000fea0003c00000 */
[----:B------:R0:W1:Y:S02]  /*4e50*/  SHFL.DOWN P1, R161, R153, R157, R158 ;  /* 0x0800009d99a17389 */ /* 0x000064000002009e */
[----:B01----:R-:W-:Y:S01]  /*4e60*/  ENDCOLLECTIVE ;  /* 0x000000000000791b */ /* 0x003fe20003800000 */
.L_x_13098:
[----:B------:R-:W-:Y:S01]  /*4e70*/  MOV R157, R161 ;  /* 0x000000a1009d7202 */ /* 0x000fe20000000f00 */
[----:B------:R-:W-:Y:S06]  /*4e80*/  BRA `(.L_x_13099) ;  /* 0xffffffd400207947 */ /* 0x000fec000383ffff */
.L_x_13100:
        /* <DEDUP_REMOVED lines=15> */
.L_x_15329:


//--------------------- .text._ZN10layer_norm13ln_bwd_kernelINS_13Kernel_traitsI6__halfffffjLj7168ELj1ELj1ELj8ELj16ENS_18Kernel_traits_baseILj7168ES2_ffffjLj256EEEEELb1ELb0ELb0ELb0EEEvNS_9BwdParamsE --------------------------
	.section	.text._ZN10layer_norm13ln_bwd_kernelINS_13Kernel_traitsI6__halfffffjLj7168ELj1ELj1ELj8ELj16ENS_18Kernel_traits_baseILj7168ES2_ffffjLj256EEEEELb1ELb0ELb0ELb0EEEvNS_9BwdParamsE,"ax",@progbits
	.align	128
        .global         _ZN10layer_norm13ln_bwd_kernelINS_13Kernel_traitsI6__halfffffjLj7168ELj1ELj1ELj8ELj16ENS_18Kernel_traits_baseILj7168ES2_ffffjLj256EEEEELb1ELb0ELb0ELb0EEEvNS_9BwdParamsE
        .type           _ZN10layer_norm13ln_bwd_kernelINS_13Kernel_traitsI6__halfffffjLj7168ELj1ELj1ELj8ELj16ENS_18Kernel_traits_baseILj7168ES2_ffffjLj256EEEEELb1ELb0ELb0ELb0EEEvNS_9BwdParamsE,@function
        .size           _ZN10layer_norm13ln_bwd_kernelINS_13Kernel_traitsI6__halfffffjLj7168ELj1ELj1ELj8ELj16ENS_18Kernel_traits_baseILj7168ES2_ffffjLj256EEEEELb1ELb0ELb0ELb0EEEvNS_9BwdParamsE,(.L_x_15330 - _ZN10layer_norm13ln_bwd_kernelINS_13Kernel_traitsI6__halfffffjLj7168ELj1ELj1ELj8ELj16ENS_18Kernel_traits_baseILj7168ES2_ffffjLj256EEEEELb1ELb0ELb0ELb0EEEvNS_9BwdParamsE)
        .other          _ZN10layer_norm13ln_bwd_kernelINS_13Kernel_traitsI6__halfffffjLj7168ELj1ELj1ELj8ELj16ENS_18Kernel_traits_baseILj7168ES2_ffffjLj256EEEEELb1ELb0ELb0ELb0EEEvNS_9BwdParamsE,@"STO_CUDA_ENTRY STV_DEFAULT"
_ZN10layer_norm13ln_bwd_kernelINS_13Kernel_traitsI6__halfffffjLj7168ELj1ELj1ELj8ELj16ENS_18Kernel_traits_baseILj7168ES2_ffffjLj256EEEEELb1ELb0ELb0ELb0EEEvNS_9BwdParamsE:
.text._ZN10layer_norm13ln_bwd_kernelINS_13Kernel_traitsI6__halfffffjLj7168ELj1ELj1ELj8ELj16ENS_18Kernel_traits_baseILj7168ES2_ffffjLj256EEEEELb1ELb0ELb0ELb0EEEvNS_9BwdParamsE:
        /* <DEDUP_REMOVED lines=119> */
[----:B------:R-:W-:Y:S02]  /*0770*/  SHF.R.U32.HI R20, RZ, 0x10, R15 ;  /* 0x00000010ff147819 */ /* 0x000fe4000001160f */
[----:B------:R-:W-:Y:S01]  /*0780*/  MOV R2, R16 ;  /* 0x0000001000027202 */ /* 0x000fe20000000f00 */
[----:B------:R-:W-:Y:S01]  /*0790*/  HADD2.F32 R21, -RZ, R21.H0_H0 ;  /* 0x20000015ff157230 */ /* 0x000fe20000004100 */
[--C-:B------:R-:W-:Y:S01]  /*07a0*/  SHF.R.U64 R5, R16, 0x10, R17.reuse ;  /* 0x0000001010057819 */ /* 0x100fe20000001211 */
[----:B------:R-:W-:Y:S01]  /*07b0*/  HADD2.F32 R20, -RZ, R20.H0_H0 ;  /* 0x20000014ff147230 */ /* 0x000fe20000004100 */
[----:B------:R-:W-:Y:S02]  /*07c0*/  MOV R3, R17 ;  /* 0x0000001100037202 */ /* 0x000fe40000000f00 */
[----:B------:R-:W-:Y:S02]  /*07d0*/  SHF.R.U32.HI R16, RZ, 0x10, R17 ;  /* 0x00000010ff107819 */ /* 0x000fe40000011611 */
        /* <DEDUP_REMOVED lines=25> */
.L_x_13131:
        /* <DEDUP_REMOVED lines=11> */
[----:B0-----:R-:W-:Y:S01]  /*0a20*/  IMAD.WIDE R128, R37, 0x4, R128 ;  /* 0x0000000425807825 */ /* 0x001fe200078e0280 */
[----:B------:R-:W-:Y:S01]  /*0a30*/  LOP3.LUT R38, R39, 0xff, RZ, 0xc0, !PT ;  /* 0x000000ff27267812 */ /* 0x000fe200078ec0ff */
[----:B------:R-:W-:Y:S01]  /*0a40*/  BSSY B0, `(.L_x_13102) ;  /* 0x000003a000007945 */ /* 0x000fe20003800000 */
[----:B------:R-:W-:Y:S01]  /*0a50*/  SHF.R.U32.HI R140, RZ, 0x5, R39 ;  /* 0x00000005ff8c7819 */ /* 0x000fe20000011627 */
[----:B------:R-:W-:Y:S01]  /*0a60*/  IMAD R6, R37, R144, RZ ;  /* 0x0000009025067224 */ /* 0x000fe200078e02ff */
[----:B------:R-:W5:Y:S04]  /*0a70*/  LDG.E R163, desc[UR4][R128.64] ;  /* 0x0000000480a37981 */ /* 0x000f68000c1e1900 */
[----:B------:R-:W-:Y:S01]  /*0a80*/  SHF.R.S32.HI R133, RZ, 0x1f, R6 ;  /* 0x0000001fff857819 */ /* 0x000fe20000011406 */
[----:B------:R0:W5:Y:S03]  /*0a90*/  LDG.E R142, desc[UR4][R142.64] ;  /* 0x000000048e8e7981 */ /* 0x000166000c1e1900 */
[----:B------:R-:W-:-:S04]  /*0aa0*/  LEA.HI R133, R133, R6, RZ, 0x2 ;  /* 0x0000000685857211 */ /* 0x000fc800078f10ff */
[----:B------:R-:W-:Y:S02]  /*0ab0*/  LEA.HI.SX32 R6, R133, R38, 0x1e ;  /* 0x0000002685067211 */ /* 0x000fe400078ff2ff */
[----:B------:R-:W-:Y:S02]  /*0ac0*/  MOV R141, RZ ;  /* 0x000000ff008d7202 */ /* 0x000fe40000000f00 */
[----:B------:R-:W-:Y:S02]  /*0ad0*/  MOV R190, RZ ;  /* 0x000000ff00be7202 */ /* 0x000fe40000000f00 */
[----:B------:R-:W-:Y:S02]  /*0ae0*/  LOP3.LUT R139, R140, 0x7fffff8, RZ, 0xc0, !PT ;  /* 0x07fffff88c8b7812 */ /* 0x000fe400078ec0ff */
[----:B0-----:R-:W-:Y:S01]  /*0af0*/  MOV R143, R6 ;  /* 0x00000006008f7202 */ /* 0x001fe20000000f00 */
[----:B------:R-:W-:Y:S06]  /*0b00*/  @!P6 BRA `(.L_x_13103) ;  /* 0x0000000000b4e947 */ /* 0x000fec0003800000 */
        /* <DEDUP_REMOVED lines=14> */
[----:B------:R-:W-:-:S04]  /*0bf0*/  ISETP.NE.AND P0, PT, R36, RZ, PT ;  /* 0x000000ff2400720c */ /* 0x000fc80003f05270 */
[----:B-----5:R-:W-:Y:S02]  /*0c00*/  FSEL R141, R142, RZ, !P0 ;  /* 0x000000ff8e8d7208 */ /* 0x020fe40004000000 */
[----:B------:R-:W-:-:S03]  /*0c10*/  IADD3 R143, R6, 0x100, RZ ;  /* 0x00000100068f7810 */ /* 0x000fc60007ffe0ff */
[C---:B---3--:R-:W-:Y:S01]  /*0c20*/  FADD.FTZ R164, -R141.reuse, R128 ;  /* 0x000000808da47221 */ /* 0x048fe20000010100 */
[----:B------:R-:W-:-:S03]  /*0c30*/  FADD.FTZ R178, -R141, R129 ;  /* 0x000000818db27221 */ /* 0x000fc60000010100 */
[C---:B------:R-:W-:Y:S01]  /*0c40*/  FMUL.FTZ R3, R163.reuse, R164 ;  /* 0x000000a4a3037220 */ /* 0x040fe20000410000 */
[----:B------:R-:W-:Y:S01]  /*0c50*/  FMUL.FTZ R164, R163, R178 ;  /* 0x000000b2a3a47220 */ /* 0x000fe20000410000 */
[----:B--2---:R-:W-:Y:S01]  /*0c60*/  FMUL.FTZ R178, R35, R132 ;  /* 0x0000008423b27220 */ /* 0x004fe20000410000 */
[----:B------:R-:W-:Y:S01]  /*0c70*/  FMUL.FTZ R193, R34, R133 ;  /* 0x0000008522c17220 */ /* 0x000fe20000410000 */
[----:B------:R-:W-:Y:S02]  /*0c80*/  FADD.FTZ R130, -R141, R130 ;  /* 0x000000828d827221 */ /* 0x000fe40000010100 */
        /* <DEDUP_REMOVED lines=21> */
.L_x_13103:
[----:B------:R-:W-:Y:S05]  /*0de0*/  BSYNC B0 ;  /* 0x0000000000007941 */ /* 0x000fea0003800000 */
.L_x_13102:
        /* <DEDUP_REMOVED lines=27> */
[----:B------:R-:W-:Y:S01]  /*0fa0*/  FADD.FTZ R128, R141, R176 ;  /* 0x000000b08d807221 */ /* 0x000fe20000010000 */
[----:B------:R-:W-:Y:S01]  /*0fb0*/  FFMA.FTZ R129, R159, R176, R190 ;  /* 0x000000b09f817223 */ /* 0x000fe200000100be */
[----:B0-----:R-:W-:Y:S01]  /*0fc0*/  FADD.FTZ R208, -R185, R131 ;  /* 0x00000083b9d07221 */ /* 0x001fe20000010100 */
        /* <DEDUP_REMOVED lines=18> */
.L_x_13105:
[----:B------:R-:W-:Y:S05]  /*10f0*/  BSYNC B0 ;  /* 0x0000000000007941 */ /* 0x000fea0003800000 */
.L_x_13104:
        /* <DEDUP_REMOVED lines=47> */
.L_x_13107:
[----:B------:R-:W-:Y:S05]  /*13f0*/  BSYNC B0 ;  /* 0x0000000000007941 */ /* 0x000fea0003800000 */
.L_x_13106:
        /* <DEDUP_REMOVED lines=25> */
[C---:B------:R-:W-:Y:S02]  /*1590*/  FADD.FTZ R130, -R200.reuse, R130 ;  /* 0x00000082c8827221 */ /* 0x040fe40000010100 */
[----:B------:R-:W-:Y:S01]  /*15a0*/  FADD.FTZ R128, R141, R172 ;  /* 0x000000ac8d807221 */ /* 0x000fe20000010000 */
[----:B------:R-:W-:Y:S01]  /*15b0*/  FFMA.FTZ R129, R155, R172, R190 ;  /* 0x000000ac9b817223 */ /* 0x000fe200000100be */
[----:B------:R-:W-:Y:S01]  /*15c0*/  FADD.FTZ R200, -R200, R131 ;  /* 0x00000083c8c87221 */ /* 0x000fe20000010100 */
[----:B------:R-:W-:Y:S01]  /*15d0*/  FMUL.FTZ R177, R163, R130 ;  /* 0x00000082a3b17220 */ /* 0x000fe20000410000 */
[----:B------:R-:W-:Y:S01]  /*15e0*/  FADD.FTZ R131, R128, R179 ;  /* 0x000000b380837221 */ /* 0x000fe20000010000 */
[----:B0-----:R-:W-:Y:S01]  /*15f0*/  FMUL.FTZ R202, R21, R134 ;  /* 0x0000008615ca7220 */ /* 0x001fe20000410000 */
        /* <DEDUP_REMOVED lines=15> */
.L_x_13109:
[----:B------:R-:W-:Y:S05]  /*16f0*/  BSYNC B0 ;  /* 0x0000000000007941 */ /* 0x000fea0003800000 */
.L_x_13108:
[----:B------:R-:W-:Y:S04]  /*1700*/  BSSY B0, `(.L_x_13110) ;  /* 0x000002f000007945 */ /* 0x000fe80003800000 */
[----:B------:R-:W-:Y:S05]  /*1710*/  @!P3 BRA `(.L_x_13111) ;  /* 0x0000000000b4b947 */ /* 0x000fea0003800000 */
[C---:B------:R-:W-:Y:S01]  /*1720*/  LEA R136, P0, R143.reuse, UR12, 0x2 ;  /* 0x0000000c8f887c11 */ /* 0x040fe2000f8010ff */
[----:B------:R-:W0:Y:S03]  /*1730*/  LDC.64 R132, c[0x0][0x2b8] ;  /* 0x0000ae00ff847b82 */ /* 0x000e260000000a00 */
[----:B------:R-:W-:Y:S02]  /*1740*/  LEA.HI.X R137, R143, UR13, RZ, 0x2, P0 ;  /* 0x0000000d8f897c11 */ /* 0x000fe400080f14ff */
[----:B------:R-:W-:-:S03]  /*1750*/  ISETP.NE.U32.AND P0, PT, RZ, UR8, PT ;  /* 0x00000008ff007c0c */ /* 0x000fc6000bf05070 */
[----:B------:R1:W5:Y:S01]  /*1760*/  LDG.E R146, desc[UR4][R136.64] ;  /* 0x0000000488927981 */ /* 0x000362000c1e1900 */
        /* <DEDUP_REMOVED lines=40> */
.L_x_13111:
[----:B------:R-:W-:Y:S05]  /*19f0*/  BSYNC B0 ;  /* 0x0000000000007941 */ /* 0x000fea0003800000 */
.L_x_13110:
        /* <DEDUP_REMOVED lines=47> */
.L_x_13113:
[----:B------:R-:W-:Y:S05]  /*1cf0*/  BSYNC B0 ;  /* 0x0000000000007941 */ /* 0x000fea0003800000 */
.L_x_13112:
        /* <DEDUP_REMOVED lines=9> */
[C---:B------:R-:W-:Y:S01]  /*1d90*/  @P0 LEA.HI.X R167, R143.reuse, UR9, RZ, 0x4, P6 ;  /* 0x000000098fa70c11 */ /* 0x040fe2000b0f24ff */
[C---:B0-----:R-:W-:Y:S01]  /*1da0*/  IMAD.WIDE.U32 R132, R143.reuse, 0x10, R132 ;  /* 0x000000108f847825 */ /* 0x041fe200078e0084 */
[----:B------:R-:W-:-:S03]  /*1db0*/  LEA R136, P6, R143, UR12, 0x2 ;  /* 0x0000000c8f887c11 */ /* 0x000fc6000f8c10ff */
[----:B------:R0:W5:Y:S01]  /*1dc0*/  @P0 LDG.E.128 R120, desc[UR4][R166.64] ;  /* 0x00000004a6780981 */ /* 0x000162000c1e1d00 */
[C---:B------:R-:W-:Y:S02]  /*1dd0*/  LEA R128, P0, R143.reuse, UR10, 0x4 ;  /* 0x0000000a8f807c11 */ /* 0x040fe4000f8020ff */
[C---:B------:R-:W-:Y:S01]  /*1de0*/  LEA.HI.X R137, R143.reuse, UR13, RZ, 0x2, P6 ;  /* 0x0000000d8f897c11 */ /* 0x040fe2000b0f14ff */
[----:B------:R-:W0:Y:S01]  /*1df0*/  LDG.E.128 R132, desc[UR4][R132.64] ;  /* 0x0000000484847981 */ /* 0x000e22000c1e1d00 */
[----:B------:R-:W-:-:S03]  /*1e00*/  LEA.HI.X R129, R143, UR11, RZ, 0x4, P0 ;  /* 0x0000000b8f817c11 */ /* 0x000fc600080f24ff */
[----:B------:R1:W5:Y:S04]  /*1e10*/  LDG.E R149, desc[UR4][R136.64] ;  /* 0x0000000488957981 */ /* 0x000368000c1e1900 */
[----:B------:R-:W2:Y:S01]  /*1e20*/  LDG.E.128 R128, desc[UR4][R128.64] ;  /* 0x0000000480807981 */ /* 0x000ea2000c1e1d00 */
[----:B0-----:R-:W-:Y:S01]  /*1e30*/  FMUL.FTZ R166, R11, R132 ;  /* 0x000000840ba67220 */ /* 0x001fe20000410000 */
[----:B------:R-:W-:Y:S01]  /*1e40*/  FMUL.FTZ R167, R10, R133 ;  /* 0x000000850aa77220 */ /* 0x000fe20000410000 */
[C---:B--2---:R-:W-:Y:S01]  /*1e50*/  FADD.FTZ R142, -R182.reuse, R128 ;  /* 0x00000080b68e7221 */ /* 0x044fe20000010100 */
[----:B------:R-:W-:-:S03]  /*1e60*/  FADD.FTZ R152, -R182, R129 ;  /* 0x00000081b6987221 */ /* 0x000fc60000010100 */
[----:B------:R-:W-:Y:S01]  /*1e70*/  FMUL.FTZ R161, R163, R142 ;  /* 0x0000008ea3a17220 */ /* 0x000fe20000410000 */
[----:B------:R-:W-:Y:S01]  /*1e80*/  FADD.FTZ R128, R141, R166 ;  /* 0x000000a68d807221 */ /* 0x000fe20000010000 */
[C---:B------:R-:W-:Y:S01]  /*1e90*/  FADD.FTZ R130, -R182.reuse, R130 ;  /* 0x00000082b6827221 */ /* 0x040fe20000010100 */
        /* <DEDUP_REMOVED lines=21> */
.L_x_13115:
[----:B------:R-:W-:Y:S05]  /*1ff0*/  BSYNC B0 ;  /* 0x0000000000007941 */ /* 0x000fea0003800000 */
.L_x_13114:
        /* <DEDUP_REMOVED lines=24> */
.L_x_13142:
        /* <DEDUP_REMOVED lines=63> */
[-C--:B------:R-:W-:Y:S01]  /*2570*/  FMUL.FTZ R133, R133, R150.reuse ;  /* 0x0000009685857220 */ /* 0x080fe20000410000 */
[C---:B------:R-:W-:Y:S01]  /*2580*/  SEL R125, R132.reuse, R125, P6 ;  /* 0x0000007d847d7207 */ /* 0x040fe20003000000 */
[----:B------:R-:W-:Y:S01]  /*2590*/  FMUL.FTZ R132, R132, R150 ;  /* 0x0000009684847220 */ /* 0x000fe20000410000 */
[C---:B------:R-:W-:Y:S01]  /*25a0*/  SEL R126, R137.reuse, R126, P6 ;  /* 0x0000007e897e7207 */ /* 0x040fe20003000000 */
[-C--:B------:R-:W-:Y:S01]  /*25b0*/  FMUL.FTZ R137, R137, R150.reuse ;  /* 0x0000009689897220 */ /* 0x080fe20000410000 */
[C---:B------:R-:W-:Y:S01]  /*25c0*/  SEL R127, R138.reuse, R127, P6 ;  /* 0x0000007f8a7f7207 */ /* 0x040fe20003000000 */
[----:B------:R-:W-:Y:S02]  /*25d0*/  FMUL.FTZ R138, R138, R150 ;  /* 0x000000968a8a7220 */ /* 0x000fe40000410000 */
[----:B------:R-:W0:Y:S01]  /*25e0*/  @P6 LDC.64 R128, c[0x0][0x308] ;  /* 0x0000c200ff806b82 */ /* 0x000e220000000a00 */
[----:B------:R-:W-:Y:S01]  /*25f0*/  FMUL.FTZ R137, R137, UR15 ;  /* 0x0000000f89897c20 */ /* 0x000fe20008410000 */
[----:B0-----:R-:W-:-:S04]  /*2600*/  @P6 IMAD.WIDE.U32 R130, R6, 0x10, R128 ;  /* 0x0000001006826825 */ /* 0x001fc800078e0080 */
[----:B------:R-:W-:Y:S01]  /*2610*/  FMUL.FTZ R128, R133, UR15 ;  /* 0x0000000f85807c20 */ /* 0x000fe20008410000 */
[----:B------:R-:W-:Y:S02]  /*2620*/  FMUL.FTZ R129, R132, UR15 ;  /* 0x0000000f84817c20 */ /* 0x000fe40008410000 */
[----:B------:R-:W0:Y:S01]  /*2630*/  LDC.64 R132, c[0x0][0x2f8] ;  /* 0x0000be00ff847b82 */ /* 0x000e220000000a00 */
[----:B------:R1:W-:Y:S01]  /*2640*/  @P6 STG.E.128 desc[UR4][R130.64], R124 ;  /* 0x0000007c82006986 */ /* 0x0003e2000c101d04 */
[----:B------:R-:W-:-:S04]  /*2650*/  LOP3.LUT P6, RZ, R5, 0xff, RZ, 0xc0, !PT ;  /* 0x000000ff05ff7812 */ /* 0x000fc800078cc0ff */
[----:B------:R-:W-:Y:S02]  /*2660*/  SEL R128, R128, RZ, P6 ;  /* 0x000000ff80807207 */ /* 0x000fe40003000000 */
[----:B------:R-:W-:-:S04]  /*2670*/  LOP3.LUT P6, RZ, R5, 0xff00, RZ, 0xc0, !PT ;  /* 0x0000ff0005ff7812 */ /* 0x000fc800078cc0ff */
[----:B------:R-:W-:Y:S02]  /*2680*/  SEL R129, R129, RZ, P6 ;  /* 0x000000ff81817207 */ /* 0x000fe40003000000 */
[----:B------:R-:W-:-:S04]  /*2690*/  LOP3.LUT P6, RZ, R5, 0xff0000, RZ, 0xc0, !PT ;  /* 0x00ff000005ff7812 */ /* 0x000fc800078cc0ff */
[----:B-1----:R-:W-:Y:S01]  /*26a0*/  SEL R130, R137, RZ, P6 ;  /* 0x000000ff89827207 */ /* 0x002fe20003000000 */
[----:B------:R-:W-:Y:S01]  /*26b0*/  FMUL.FTZ R131, R138, UR15 ;  /* 0x0000000f8a837c20 */ /* 0x000fe20008410000 */
[----:B------:R-:W-:Y:S01]  /*26c0*/  LOP3.LUT P6, RZ, R5, 0xff000000, RZ, 0xc0, !PT ;  /* 0xff00000005ff7812 */ /* 0x000fe200078cc0ff */
[----:B0-----:R-:W-:-:S03]  /*26d0*/  IMAD.WIDE.U32 R132, R6, 0x10, R132 ;  /* 0x0000001006847825 */ /* 0x001fc600078e0084 */
[----:B------:R-:W-:Y:S02]  /*26e0*/  SEL R131, R131, RZ, P6 ;  /* 0x000000ff83837207 */ /* 0x000fe40003000000 */
[----:B------:R-:W-:-:S03]  /*26f0*/  IADD3 R6, R6, 0x100, RZ ;  /* 0x0000010006067810 */ /* 0x000fc60007ffe0ff */
[----:B------:R0:W-:Y:S04]  /*2700*/  STG.E.128 desc[UR4][R132.64], R128 ;  /* 0x0000008084007986 */ /* 0x0001e8000c101d04 */
.L_x_13118:
[----:B------:R-:W-:Y:S05]  /*2710*/  BSYNC B0 ;  /* 0x0000000000007941 */ /* 0x000fea0003800000 */
.L_x_13117:
        /* <DEDUP_REMOVED lines=36> */
[----:B------:R-:W-:Y:S01]  /*2960*/  FMUL.FTZ R133, R133, UR15 ;  /* 0x0000000f85857c20 */ /* 0x000fe20008410000 */
[----:B0-----:R-:W-:-:S05]  /*2970*/  @P6 IMAD.WIDE.U32 R130, R6, 0x10, R130 ;  /* 0x0000001006826825 */ /* 0x001fca00078e0082 */
[----:B------:R0:W-:Y:S01]  /*2980*/  @P6 STG.E.128 desc[UR4][R130.64], R124 ;  /* 0x0000007c82006986 */ /* 0x0001e2000c101d04 */
[----:B------:R-:W-:-:S04]  /*2990*/  LOP3.LUT P6, RZ, R2, 0xff, RZ, 0xc0, !PT ;  /* 0x000000ff02ff7812 */ /* 0x000fc800078cc0ff */
[----:B------:R-:W-:Y:S02]  /*29a0*/  SEL R128, R128, RZ, P6 ;  /* 0x000000ff80807207 */ /* 0x000fe40003000000 */
[----:B------:R-:W-:-:S04]  /*29b0*/  LOP3.LUT P6, RZ, R2, 0xff00, RZ, 0xc0, !PT ;  /* 0x0000ff0002ff7812 */ /* 0x000fc800078cc0ff */
[----:B------:R-:W-:Y:S02]  /*29c0*/  SEL R129, R129, RZ, P6 ;  /* 0x000000ff81817207 */ /* 0x000fe40003000000 */
[----:B------:R-:W-:-:S04]  /*29d0*/  LOP3.LUT P6, RZ, R2, 0xff0000, RZ, 0xc0, !PT ;  /* 0x00ff000002ff7812 */ /* 0x000fc800078cc0ff */
[----:B0-----:R-:W-:Y:S01]  /*29e0*/  SEL R130, R133, RZ, P6 ;  /* 0x000000ff85827207 */ /* 0x001fe20003000000 */
[----:B------:R-:W-:Y:S01]  /*29f0*/  FMUL.FTZ R131, R138, UR15 ;  /* 0x0000000f8a837c20 */ /* 0x000fe20008410000 */
[----:B------:R-:W0:Y:S01]  /*2a00*/  LDC.64 R132, c[0x0][0x2f8] ;  /* 0x0000be00ff847b82 */ /* 0x000e220000000a00 */
[----:B------:R-:W-:-:S04]  /*2a10*/  LOP3.LUT P6, RZ, R2, 0xff000000, RZ, 0xc0, !PT ;  /* 0xff00000002ff7812 */ /* 0x000fc800078cc0ff */
[----:B------:R-:W-:Y:S01]  /*2a20*/  SEL R131, R131, RZ, P6 ;  /* 0x000000ff83837207 */ /* 0x000fe20003000000 */
[C---:B0-----:R-:W-:Y:S01]  /*2a30*/  IMAD.WIDE.U32 R132, R6.reuse, 0x10, R132 ;  /* 0x0000001006847825 */ /* 0x041fe200078e0084 */
[----:B------:R-:W-:-:S04]  /*2a40*/  IADD3 R6, R6, 0x100, RZ ;  /* 0x0000010006067810 */ /* 0x000fc80007ffe0ff */
[----:B------:R1:W-:Y:S03]  /*2a50*/  STG.E.128 desc[UR4][R132.64], R128 ;  /* 0x0000008084007986 */ /* 0x0003e6000c101d04 */
.L_x_13120:
[----:B------:R-:W-:Y:S05]  /*2a60*/  BSYNC B0 ;  /* 0x0000000000007941 */ /* 0x000fea0003800000 */
.L_x_13119:
        /* <DEDUP_REMOVED lines=51> */
.L_x_13122:
[----:B------:R-:W-:Y:S05]  /*2da0*/  BSYNC B0 ;  /* 0x0000000000007941 */ /* 0x000fea0003800000 */
.L_x_13121:
        /* <DEDUP_REMOVED lines=51> */
.L_x_13124:
[----:B------:R-:W-:Y:S05]  /*30e0*/  BSYNC B0 ;  /* 0x0000000000007941 */ /* 0x000fea0003800000 */
.L_x_13123:
        /* <DEDUP_REMOVED lines=51> */
.L_x_13126:
[----:B------:R-:W-:Y:S05]  /*3420*/  BSYNC B0 ;  /* 0x0000000000007941 */ /* 0x000fea0003800000 */
.L_x_13125:
        /* <DEDUP_REMOVED lines=51> */
.L_x_13128:
[----:B------:R-:W-:Y:S05]  /*3760*/  BSYNC B0 ;  /* 0x0000000000007941 */ /* 0x000fea0003800000 */
.L_x_13127:
        /* <DEDUP_REMOVED lines=49> */
[----:B------:R-:W-:-:S05]  /*3a80*/  SEL R131, R131, RZ, P6 ;  /* 0x000000ff83837207 */ /* 0x000fca0003000000 */
[----:B------:R0:W-:Y:S04]  /*3a90*/  STG.E.128 desc[UR4][R132.64], R128 ;  /* 0x0000008084007986 */ /* 0x0001e8000c101d04 */
.L_x_13130:
[----:B------:R-:W-:Y:S05]  /*3aa0*/  BSYNC B0 ;  /* 0x0000000000007941 */ /* 0x000fea0003800000 */
.L_x_13129:
[----:B------:R-:W-:Y:S02]  /*3ab0*/  IADD3 R37, R37, UR18, RZ ;  /* 0x0000001225257c10 */ /* 0x000fe4000fffe0ff */
[----:B------:R-:W-:Y:S02]  /*3ac0*/  SEL R138, RZ, 0x1, P0 ;  /* 0x00000001ff8a7807 */ /* 0x000fe40000000000 */
[----:B------:R-:W-:-:S13]  /*3ad0*/  ISETP.GE.AND P0, PT, R37, UR19, PT ;  /* 0x0000001325007c0c */ /* 0x000fda000bf06270 */
[----:B------:R-:W-:Y:S05]  /*3ae0*/  @!P0 BRA `(.L_x_13131) ;  /* 0xffffffcc00a08947 */ /* 0x000fea000383ffff */
.L_x_13101:
        /* <DEDUP_REMOVED lines=58> */
.L_x_13116:
[----:B------:R-:W-:Y:S01]  /*3e90*/  HFMA2.MMA R138, -RZ, RZ, 0, 9.5367431640625e-07 ;  /* 0x00000010ff8a7435 */ /* 0x000fe200000001ff */
[----:B------:R-:W-:Y:S02]  /*3ea0*/  MOV R137, R141 ;  /* 0x0000008d00897202 */ /* 0x000fe40000000f00 */
[----:B------:R-:W-:Y:S02]  /*3eb0*/  MOV R143, 0x1f ;  /* 0x0000001f008f7802 */ /* 0x000fe40000000f00 */
[----:B------:R-:W-:-:S07]  /*3ec0*/  MOV R136, 0xffffffff ;  /* 0xffffffff00887802 */ /* 0x000fce0000000f00 */
[----:B-----5:R-:W-:Y:S05]  /*3ed0*/  WARPSYNC.COLLECTIVE R136, `(.L_x_13132) ;  /* 0x0000000088087348 */ /* 0x020fea0003c00000 */
[----:B------:R0:W1:Y:S02]  /*3ee0*/  SHFL.DOWN P6, R191, R137, R138, R143 ;  /* 0x0800008a89bf7389 */ /* 0x00006400000c008f */
[----:B01---5:R-:W-:Y:S01]  /*3ef0*/  ENDCOLLECTIVE ;  /* 0x000000000000791b */ /* 0x023fe20003800000 */
.L_x_13132:
[----:B------:R-:W-:Y:S02]  /*3f00*/  MOV R137, R190 ;  /* 0x000000be00897202 */ /* 0x000fe40000000f00 */
[----:B------:R-:W-:-:S07]  /*3f10*/  MOV R128, R191 ;  /* 0x000000bf00807202 */ /* 0x000fce0000000f00 */
[----:B------:R-:W-:Y:S05]  /*3f20*/  WARPSYNC.COLLECTIVE R136, `(.L_x_13133) ;  /* 0x0000000088087348 */ /* 0x000fea0003c00000 */
[----:B------:R0:W1:Y:S02]  /*3f30*/  SHFL.DOWN P6, R191, R137, R138, R143 ;  /* 0x0800008a89bf7389 */ /* 0x00006400000c008f */
[----:B01----:R-:W-:Y:S01]  /*3f40*/  ENDCOLLECTIVE ;  /* 0x000000000000791b */ /* 0x003fe20003800000 */
.L_x_13133:
[----:B------:R-:W-:Y:S01]  /*3f50*/  FADD.FTZ R128, R128, R141 ;  /* 0x0000008d80807221 */ /* 0x000fe20000010000 */
[----:B------:R-:W-:-:S04]  /*3f60*/  HFMA2.MMA R138, -RZ, RZ, 0, 4.76837158203125e-07 ;  /* 0x00000008ff8a7435 */ /* 0x000fc800000001ff */
[----:B------:R-:W-:Y:S02]  /*3f70*/  MOV R137, R128 ;  /* 0x0000008000897202 */ /* 0x000fe40000000f00 */
[----:B------:R-:W-:-:S07]  /*3f80*/  MOV R129, R191 ;  /* 0x000000bf00817202 */ /* 0x000fce0000000f00 */
[----:B------:R-:W-:Y:S05]  /*3f90*/  WARPSYNC.COLLECTIVE R136, `(.L_x_13134) ;  /* 0x0000000088087348 */ /* 0x000fea0003c00000 */
[----:B------:R0:W1:Y:S02]  /*3fa0*/  SHFL.DOWN P6, R191, R137, R138, R143 ;  /* 0x0800008a89bf7389 */ /* 0x00006400000c008f */
[----:B01----:R-:W-:Y:S01]  /*3fb0*/  ENDCOLLECTIVE ;  /* 0x000000000000791b */ /* 0x003fe20003800000 */
.L_x_13134:
[----:B------:R-:W-:-:S05]  /*3fc0*/  FADD.FTZ R129, R129, R190 ;  /* 0x000000be81817221 */ /* 0x000fca0000010000 */
[----:B------:R-:W-:Y:S02]  /*3fd0*/  MOV R137, R129 ;  /* 0x0000008100897202 */ /* 0x000fe40000000f00 */
[----:B------:R-:W-:-:S07]  /*3fe0*/  MOV R131, R191 ;  /* 0x000000bf00837202 */ /* 0x000fce0000000f00 */
[----:B------:R-:W-:Y:S05]  /*3ff0*/  WARPSYNC.COLLECTIVE R136, `(.L_x_13135) ;  /* 0x0000000088087348 */ /* 0x000fea0003c00000 */
[----:B------:R0:W1:Y:S02]  /*4000*/  SHFL.DOWN P6, R191, R137, R138, R143 ;  /* 0x0800008a89bf7389 */ /* 0x00006400000c008f */
[----:B01----:R-:W-:Y:S01]  /*4010*/  ENDCOLLECTIVE ;  /* 0x000000000000791b */ /* 0x003fe20003800000 */
.L_x_13135:
[----:B------:R-:W-:Y:S01]  /*4020*/  FADD.FTZ R131, R128, R131 ;  /* 0x0000008380837221 */ /* 0x000fe20000010000 */
[----:B------:R-:W-:-:S04]  /*4030*/  HFMA2.MMA R138, -RZ, RZ, 0, 2.384185791015625e-07 ;  /* 0x00000004ff8a7435 */ /* 0x000fc800000001ff */
[----:B------:R-:W-:Y:S02]  /*4040*/  MOV R137, R131 ;  /* 0x0000008300897202 */ /* 0x000fe40000000f00 */
[----:B------:R-:W-:-:S07]  /*4050*/  MOV R130, R191 ;  /* 0x000000bf00827202 */ /* 0x000fce0000000f00 */
[----:B------:R-:W-:Y:S05]  /*4060*/  WARPSYNC.COLLECTIVE R136, `(.L_x_13136) ;  /* 0x0000000088087348 */ /* 0x000fea0003c00000 */
[----:B------:R0:W1:Y:S02]  /*4070*/  SHFL.DOWN P6, R191, R137, R138, R143 ;  /* 0x0800008a89bf7389 */ /* 0x00006400000c008f */
[----:B01----:R-:W-:Y:S01]  /*4080*/  ENDCOLLECTIVE ;  /* 0x000000000000791b */ /* 0x003fe20003800000 */
.L_x_13136:
[----:B------:R-:W-:-:S05]  /*4090*/  FADD.FTZ R130, R129, R130 ;  /* 0x0000008281827221 */ /* 0x000fca0000010000 */
[----:B------:R-:W-:Y:S02]  /*40a0*/  MOV R137, R130 ;  /* 0x0000008200897202 */ /* 0x000fe40000000f00 */
[----:B------:R-:W-:-:S07]  /*40b0*/  MOV R132, R191 ;  /* 0x000000bf00847202 */ /* 0x000fce0000000f00 */
[----:B------:R-:W-:Y:S05]  /*40c0*/  WARPSYNC.COLLECTIVE R136, `(.L_x_13137) ;  /* 0x0000000088087348 */ /* 0x000fea0003c00000 */
[----:B------:R0:W1:Y:S02]  /*40d0*/  SHFL.DOWN P6, R191, R137, R138, R143 ;  /* 0x0800008a89bf7389 */ /* 0x00006400000c008f */
[----:B01----:R-:W-:Y:S01]  /*40e0*/  ENDCOLLECTIVE ;  /* 0x000000000000791b */ /* 0x003fe20003800000 */
.L_x_13137:
[----:B------:R-:W-:Y:S01]  /*40f0*/  FADD.FTZ R132, R131, R132 ;  /* 0x0000008483847221 */ /* 0x000fe20000010000 */
[----:B------:R-:W-:-:S04]  /*4100*/  HFMA2.MMA R138, -RZ, RZ, 0, 1.1920928955078125e-07 ;  /* 0x00000002ff8a7435 */ /* 0x000fc800000001ff */
[----:B------:R-:W-:Y:S02]  /*4110*/  MOV R137, R132 ;  /* 0x0000008400897202 */ /* 0x000fe40000000f00 */
[----:B------:R-:W-:-:S07]  /*4120*/  MOV R133, R191 ;  /* 0x000000bf00857202 */ /* 0x000fce0000000f00 */
[----:B------:R-:W-:Y:S05]  /*4130*/  WARPSYNC.COLLECTIVE R136, `(.L_x_13138) ;  /* 0x0000000088087348 */ /* 0x000fea0003c00000 */
[----:B------:R0:W1:Y:S02]  /*4140*/  SHFL.DOWN P6, R191, R137, R138, R143 ;  /* 0x0800008a89bf7389 */ /* 0x00006400000c008f */
[----:B01----:R-:W-:Y:S01]  /*4150*/  ENDCOLLECTIVE ;  /* 0x000000000000791b */ /* 0x003fe20003800000 */
.L_x_13138:
[----:B------:R-:W-:-:S05]  /*4160*/  FADD.FTZ R133, R130, R133 ;  /* 0x0000008582857221 */ /* 0x000fca0000010000 */
[----:B------:R-:W-:Y:S02]  /*4170*/  MOV R137, R133 ;  /* 0x0000008500897202 */ /* 0x000fe40000000f00 */
[----:B------:R-:W-:-:S07]  /*4180*/  MOV R135, R191 ;  /* 0x000000bf00877202 */ /* 0x000fce0000000f00 */
[----:B------:R-:W-:Y:S05]  /*4190*/  WARPSYNC.COLLECTIVE R136, `(.L_x_13139) ;  /* 0x0000000088087348 */ /* 0x000fea0003c00000 */
[----:B------:R0:W1:Y:S02]  /*41a0*/  SHFL.DOWN P6, R191, R137, R138, R143 ;  /* 0x0800008a89bf7389 */ /* 0x00006400000c008f */
[----:B01----:R-:W-:Y:S01]  /*41b0*/  ENDCOLLECTIVE ;  /* 0x000000000000791b */ /* 0x003fe20003800000 */
.L_x_13139:
[----:B------:R-:W-:Y:S01]  /*41c0*/  FADD.FTZ R135, R132, R135 ;  /* 0x0000008784877221 */ /* 0x000fe20000010000 */
[----:B------:R-:W-:-:S04]  /*41d0*/  HFMA2.MMA R138, -RZ, RZ, 0, 5.9604644775390625e-08 ;  /* 0x00000001ff8a7435 */ /* 0x000fc800000001ff */
[----:B------:R-:W-:Y:S02]  /*41e0*/  MOV R137, R135 ;  /* 0x0000008700897202 */ /* 0x000fe40000000f00 */
[----:B------:R-:W-:-:S07]  /*41f0*/  MOV R134, R191 ;  /* 0x000000bf00867202 */ /* 0x000fce0000000f00 */
[----:B------:R-:W-:Y:S05]  /*4200*/  WARPSYNC.COLLECTIVE R136, `(.L_x_13140) ;  /* 0x0000000088087348 */ /* 0x000fea0003c00000 */
[----:B------:R0:W1:Y:S02]  /*4210*/  SHFL.DOWN P6, R191, R137, R138, R143 ;  /* 0x0800008a89bf7389 */ /* 0x00006400000c008f */
[----:B01----:R-:W-:Y:S01]  /*4220*/  ENDCOLLECTIVE ;  /* 0x000000000000791b */ /* 0x003fe20003800000 */
.L_x_13140:
[----:B------:R-:W-:-:S05]  /*4230*/  FADD.FTZ R134, R133, R134 ;  /* 0x0000008685867221 */ /* 0x000fca0000010000 */
[----:B------:R-:W-:Y:S02]  /*4240*/  MOV R137, R134 ;  /* 0x0000008600897202 */ /* 0x000fe40000000f00 */
[----:B------:R-:W-:-:S07]  /*4250*/  MOV R190, R191 ;  /* 0x000000bf00be7202 */ /* 0x000fce0000000f00 */
[----:B------:R-:W-:Y:S05]  /*4260*/  WARPSYNC.COLLECTIVE R136, `(.L_x_13141) ;  /* 0x0000000088087348 */ /* 0x000fea0003c00000 */
[----:B------:R0:W1:Y:S02]  /*4270*/  SHFL.DOWN P6, R191, R137, R138, R143 ;  /* 0x0800008a89bf7389 */ /* 0x00006400000c008f */
[----:B01----:R-:W-:Y:S01]  /*4280*/  ENDCOLLECTIVE ;  /* 0x000000000000791b */ /* 0x003fe20003800000 */
.L_x_13141:
[----:B------:R-:W-:Y:S05]  /*4290*/  BRA `(.L_x_13142) ;  /* 0xffffffdc00b87947 */ /* 0x000fea000383ffff */
.L_x_13143:
        /* <DEDUP_REMOVED lines=14> */
.L_x_15330:


//--------------------- .text._ZN10layer_norm13ln_bwd_kernelINS_13Kernel_traitsI6__halfffffjLj7168ELj1ELj1ELj8ELj16ENS_18Kernel_traits_baseILj7168ES2_ffffjLj256EEEEELb1ELb0ELb0ELb1EEEvNS_9BwdParamsE --------------------------
	.section	.text._ZN10layer_norm13ln_bwd_kernelINS_13Kernel_traitsI6__halfffffjLj7168ELj1ELj1ELj8ELj16ENS_18Kernel_traits_baseILj7168ES2_ffffjLj256EEEEELb1ELb0ELb0ELb1EEEvNS_9BwdParamsE,"ax",@progbits
	.align	128
        .global         _ZN10layer_norm13ln_bwd_kernelINS_13Kernel_traitsI6__halfffffjLj7168ELj1ELj1ELj8ELj16ENS_18Kernel_traits_baseILj7168ES2_ffffjLj256EEEEELb1ELb0ELb0ELb1EEEvNS_9BwdParamsE
        .type           _ZN10layer_norm13ln_bwd_kernelINS_13Kernel_traitsI6__halfffffjLj7168ELj1ELj1ELj8ELj16ENS_18Kernel_traits_baseILj7168ES2_ffffjLj256EEEEELb1ELb0ELb0ELb1EEEvNS_9BwdParamsE,@function
        .size           _ZN10layer_norm13ln_bwd_kernelINS_13Kernel_traitsI6__halfffffjLj7168ELj1ELj1ELj8ELj16ENS_18Kernel_traits_baseILj7168ES2_ffffjLj256EEEEELb1ELb0ELb0ELb1EEEvNS_9BwdParamsE,(.L_x_15331 - _ZN10layer_norm13ln_bwd_kernelINS_13Kernel_traitsI6__halfffffjLj7168ELj1ELj1ELj8ELj16ENS_18Kernel_traits_baseILj7168ES2_ffffjLj256EEEEELb1ELb0ELb0ELb1EEEvNS_9BwdParamsE)
        .other          _ZN10layer_norm13ln_bwd_kernelINS_13Kernel_traitsI6__halfffffjLj7168ELj1ELj1ELj8ELj16ENS_18Kernel_traits_baseILj7168ES2_ffffjLj256EEEEELb1ELb0ELb0ELb1EEEvNS_9BwdParamsE,@"STO_CUDA_ENTRY STV_DEFAULT"
_ZN10layer_norm13ln_bwd_kernelINS_13Kernel_traitsI6__halfffffjLj7168ELj1ELj1ELj8ELj16ENS_18Kernel_traits_baseILj7168ES2_ffffjLj256EEEEELb1ELb0ELb0ELb1EEEvNS_9BwdParamsE:
.text._ZN10layer_norm13ln_bwd_kernelINS_13Kernel_traitsI6__halfffffjLj7168ELj1ELj1ELj8ELj16ENS_18Kernel_traits_baseILj7168ES2_ffffjLj256EEEEELb1ELb0ELb0ELb1EEEvNS_9BwdParamsE:
        /* <DEDUP_REMOVED lines=43> */
.L_x_13144:
        /* <DEDUP_REMOVED lines=40> */
[----:B0-----:R-:W-:Y:S01]  /*0530*/  HFMA2.MMA R3, -RZ, RZ, 0, 0 ;  /* 0x00000000ff037435 */ /* 0x001fe200000001ff */
[----:B------:R-:W-:-:S02]  /*0540*/  CS2R R32, SRZ ;  /* 0x0000000000207805 */ /* 0x000fc4000001ff00 */
[----:B------:R-:W-:Y:S02]  /*0550*/  CS2R R30, SRZ ;  /* 0x00000000001e7805 */ /* 0x000fe4000001ff00 */
[----:B------:R-:W-:Y:S02]  /*0560*/  CS2R R28, SRZ ;  /* 0x00000000001c7805 */ /* 0x000fe4000001ff00 */
[----:B------:R-:W-:Y:S02]  /*0570*/  MOV R25, RZ ;  /* 0x000000ff00197202 */ /* 0x000fe40000000f00 */
[----:B------:R-:W-:Y:S02]  /*0580*/  MOV R21, RZ ;  /* 0x000000ff00157202 */ /* 0x000fe40000000f00 */
[----:B------:R-:W-:Y:S02]  /*0590*/  MOV R17, RZ ;  /* 0x000000ff00117202 */ /* 0x000fe40000000f00 */
[----:B------:R-:W-:-:S02]  /*05a0*/  MOV R13, RZ ;  /* 0x000000ff000d7202 */ /* 0x000fc40000000f00 */
[----:B------:R-:W-:Y:S02]  /*05b0*/  MOV R9, RZ ;  /* 0x000000ff00097202 */ /* 0x000fe40000000f00 */
[----:B------:R-:W-:Y:S02]  /*05c0*/  MOV R5, RZ ;  /* 0x000000ff00057202 */ /* 0x000fe40000000f00 */
        /* <DEDUP_REMOVED lines=49> */
.L_x_13153:
        /* <DEDUP_REMOVED lines=14> */
[----:B------:R-:W1:Y:S01]  /*09c0*/  @P1 LDC.64 R140, c[0x0][0x270] ;  /* 0x00009c00ff8c1b82 */ /* 0x000e620000000a00 */
[----:B------:R-:W4:Y:S01]  /*09d0*/  LDG.E.128 R88, desc[UR4][R88.64] ;  /* 0x0000000458587981 */ /* 0x000f22000c1e1d00 */
[----:B--2---:R-:W-:-:S06]  /*09e0*/  IMAD.WIDE R108, R180, 0x4, R108 ;  /* 0x00000004b46c7825 */ /* 0x004fcc00078e026c */
[----:B------:R-:W2:Y:S01]  /*09f0*/  LDC.64 R172, c[0x0][0x2c8] ;  /* 0x0000b200ffac7b82 */ /* 0x000ea20000000a00 */
[--C-:B------:R-:W-:Y:S01]  /*0a00*/  IMAD.WIDE.U32 R96, R213, 0x10, R136.reuse ;  /* 0x00000010d5607825 */ /* 0x100fe200078e0088 */
[----:B------:R-:W4:Y:S03]  /*0a10*/  LDG.E R187, desc[UR4][R108.64] ;  /* 0x000000046cbb7981 */ /* 0x000f26000c1e1900 */
[----:B------:R-:W-:Y:S02]  /*0a20*/  IMAD.WIDE.U32 R104, R207, 0x10, R136 ;  /* 0x00000010cf687825 */ /* 0x000fe400078e0088 */
[----:B------:R-:W4:Y:S01]  /*0a30*/  LDG.E.128 R96, desc[UR4][R96.64] ;  /* 0x0000000460607981 */ /* 0x000f22000c1e1d00 */
[----:B---3--:R-:W-:Y:S01]  /*0a40*/  IADD3 R203, R217, 0x300, RZ ;  /* 0x00000300d9cb7810 */ /* 0x008fe20007ffe0ff */
[--C-:B0-----:R-:W-:Y:S01]  /*0a50*/  IMAD.WIDE.U32 R110, R207, 0x10, R142.reuse ;  /* 0x00000010cf6e7825 */ /* 0x101fe200078e008e */
[----:B------:R-:W0:Y:S01]  /*0a60*/  LDC.64 R190, c[0x0][0x240] ;  /* 0x00009000ffbe7b82 */ /* 0x000e220000000a00 */
[----:B------:R-:W3:Y:S02]  /*0a70*/  LDG.E.128 R104, desc[UR4][R104.64] ;  /* 0x0000000468687981 */ /* 0x000ee4000c1e1d00 */
[----:B------:R-:W-:-:S02]  /*0a80*/  IMAD.WIDE.U32 R92, R217, 0x10, R142 ;  /* 0x00000010d95c7825 */ /* 0x000fc400078e008e */
[----:B------:R-:W3:Y:S02]  /*0a90*/  LDG.E.128 R108, desc[UR4][R110.64] ;  /* 0x000000046e6c7981 */ /* 0x000ee4000c1e1d00 */
[----:B------:R-:W-:Y:S02]  /*0aa0*/  IMAD.WIDE.U32 R112, R203, 0x10, R136 ;  /* 0x00000010cb707825 */ /* 0x000fe400078e0088 */
[----:B------:R-:W3:Y:S04]  /*0ab0*/  LDG.E.128 R92, desc[UR4][R92.64] ;  /* 0x000000045c5c7981 */ /* 0x000ee8000c1e1d00 */
[----:B------:R-:W3:Y:S01]  /*0ac0*/  LDG.E.128 R112, desc[UR4][R112.64] ;  /* 0x0000000470707981 */ /* 0x000ee2000c1e1d00 */
[----:B------:R-:W-:-:S06]  /*0ad0*/  IMAD.WIDE.U32 R100, R213, 0x10, R142 ;  /* 0x00000010d5647825 */ /* 0x000fcc00078e008e */
[----:B------:R-:W3:Y:S01]  /*0ae0*/  LDG.E.128 R100, desc[UR4][R100.64] ;  /* 0x0000000464647981 */ /* 0x000ee2000c1e1d00 */
[----:B------:R-:W-:Y:S01]  /*0af0*/  IMAD.WIDE.U32 R116, R203, 0x10, R142 ;  /* 0x00000010cb747825 */ /* 0x000fe200078e008e */
[C---:B------:R-:W-:Y:S02]  /*0b00*/  IADD3 R195, R217.reuse, 0x400, RZ ;  /* 0x00000400d9c37810 */ /* 0x040fe40007ffe0ff */
[----:B------:R-:W-:-:S03]  /*0b10*/  IADD3 R183, R217, 0x500, RZ ;  /* 0x00000500d9b77810 */ /* 0x000fc60007ffe0ff */
[----:B------:R-:W3:Y:S01]  /*0b20*/  LDG.E.128 R116, desc[UR4][R116.64] ;  /* 0x0000000474747981 */ /* 0x000ee2000c1e1d00 */
[----:B------:R-:W-:-:S04]  /*0b30*/  IMAD.WIDE.U32 R120, R195, 0x10, R136 ;  /* 0x00000010c3787825 */ /* 0x000fc800078e0088 */
[----:B------:R-:W-:Y:S02]  /*0b40*/  IMAD.WIDE.U32 R128, R183, 0x10, R136 ;  /* 0x00000010b7807825 */ /* 0x000fe400078e0088 */
[----:B------:R-:W3:Y:S02]  /*0b50*/  LDG.E.128 R120, desc[UR4][R120.64] ;  /* 0x0000000478787981 */ /* 0x000ee4000c1e1d00 */
[--C-:B------:R-:W-:Y:S02]  /*0b60*/  IMAD.WIDE.U32 R124, R195, 0x10, R142.reuse ;  /* 0x00000010c37c7825 */ /* 0x100fe400078e008e */
[----:B------:R-:W3:Y:S04]  /*0b70*/  LDG.E.128 R128, desc[UR4][R128.64] ;  /* 0x0000000480807981 */ /* 0x000ee8000c1e1d00 */
[----:B------:R-:W3:Y:S01]  /*0b80*/  LDG.E.128 R124, desc[UR4][R124.64] ;  /* 0x000000047c7c7981 */ /* 0x000ee2000c1e1d00 */
[----:B------:R-:W-:Y:S01]  /*0b90*/  IADD3 R185, R217, 0x600, RZ ;  /* 0x00000600d9b97810 */ /* 0x000fe20007ffe0ff */
[----:B------:R-:W-:-:S04]  /*0ba0*/  IMAD.WIDE.U32 R132, R183, 0x10, R142 ;  /* 0x00000010b7847825 */ /* 0x000fc800078e008e */
[C---:B------:R-:W-:Y:S01]  /*0bb0*/  IMAD.WIDE.U32 R136, R185.reuse, 0x10, R136 ;  /* 0x00000010b9887825 */ /* 0x040fe200078e0088 */
[----:B------:R-:W-:Y:S01]  /*0bc0*/  SHF.R.S32.HI R174, RZ, 0x1f, R180 ;  /* 0x0000001fffae7819 */ /* 0x000fe200000114b4 */
[----:B------:R-:W3:Y:S01]  /*0bd0*/  LDG.E.128 R132, desc[UR4][R132.64] ;  /* 0x0000000484847981 */ /* 0x000ee2000c1e1d00 */
[C---:B-1----:R-:W-:Y:S01]  /*0be0*/  @P1 LEA R196, P2, R180.reuse, R140, 0x2 ;  /* 0x0000008cb4c41211 */ /* 0x042fe200078410ff */
[----:B------:R-:W-:Y:S02]  /*0bf0*/  IMAD.WIDE.U32 R142, R185, 0x10, R142 ;  /* 0x00000010b98e7825 */ /* 0x000fe400078e008e */
[----:B------:R-:W3:Y:S01]  /*0c00*/  LDG.E.128 R136, desc[UR4][R136.64] ;  /* 0x0000000488887981 */ /* 0x000ee2000c1e1d00 */
[----:B------:R-:W-:-:S03]  /*0c10*/  @P1 LEA.HI.X R197, R180, R141, R174, 0x2, P2 ;  /* 0x0000008db4c51211 */ /* 0x000fc600010f14ae */
[----:B------:R-:W3:Y:S01]  /*0c20*/  LDG.E.128 R140, desc[UR4][R142.64] ;  /* 0x000000048e8c7981 */ /* 0x000ee2000c1e1d00 */
[----:B--2---:R-:W-:-:S04]  /*0c30*/  ISETP.NE.U32.AND P0, PT, R172, RZ, PT ;  /* 0x000000ffac00720c */ /* 0x004fc80003f05070 */
[----:B------:R-:W-:-:S13]  /*0c40*/  ISETP.NE.AND.EX P0, PT, R173, RZ, PT, P0 ;  /* 0x000000ffad00720c */ /* 0x000fda0003f05300 */
[----:B------:R-:W1:Y:S08]  /*0c50*/  @P0 LDC.64 R178, c[0x0][0x2c8] ;  /* 0x0000b200ffb20b82 */ /* 0x000e700000000a00 */
[----:B------:R-:W2:Y:S01]  /*0c60*/  @P0 LDC.64 R176, c[0x0][0x2c8] ;  /* 0x0000b200ffb00b82 */ /* 0x000ea20000000a00 */
[----:B------:R-:W-:-:S07]  /*0c70*/  ISETP.NE.AND P4, PT, RZ, UR9, PT ;  /* 0x00000009ff007c0c */ /* 0x000fce000bf85270 */
[----:B------:R-:W2:Y:S08]  /*0c80*/  @P0 LDC.64 R198, c[0x0][0x2c8] ;  /* 0x0000b200ffc60b82 */ /* 0x000eb00000000a00 */
[----:B------:R-:W2:Y:S01]  /*0c90*/  @P0 LDC.64 R174, c[0x0][0x2c8] ;  /* 0x0000b200ffae0b82 */ /* 0x000ea20000000a00 */
[----:B0-----:R-:W-:-:S07]  /*0ca0*/  IMAD.WIDE.U32 R214, R217, 0x4, R190 ;  /* 0x00000004d9d67825 */ /* 0x001fce00078e00be */
[----:B------:R-:W0:Y:S01]  /*0cb0*/  @P0 LDC.64 R200, c[0x0][0x2c8] ;  /* 0x0000b200ffc80b82 */ /* 0x000e220000000a00 */
[--C-:B------:R-:W-:Y:S01]  /*0cc0*/  IMAD.WIDE.U32 R210, R213, 0x4, R190.reuse ;  /* 0x00000004d5d27825 */ /* 0x100fe200078e00be */
[----:B------:R-:W-:Y:S01]  /*0cd0*/  MOV R186, 0x3f800000 ;  /* 0x3f80000000ba7802 */ /* 0x000fe20000000f00 */
[----:B------:R-:W5:Y:S02]  /*0ce0*/  LDG.E R214, desc[UR4][R214.64] ;  /* 0x00000004d6d67981 */ /* 0x000f64000c1e1900 */
[--C-:B------:R-:W-:Y:S02]  /*0cf0*/  IMAD.WIDE.U32 R208, R207, 0x4, R190.reuse ;  /* 0x00000004cfd07825 */ /* 0x100fe400078e00be */
[----:B------:R-:W5:Y:S01]  /*0d00*/  LDG.E R210, desc[UR4][R210.64] ;  /* 0x00000004d2d27981 */ /* 0x000f62000c1e1900 */
[----:B------:R-:W0:Y:S01]  /*0d10*/  @P0 LDC.64 R188, c[0x0][0x2c8] ;  /* 0x0000b200ffbc0b82 */ /* 0x000e220000000a00 */
[--C-:B------:R-:W-:Y:S02]  /*0d20*/  IMAD.WIDE.U32 R204, R203, 0x4, R190.reuse ;  /* 0x00000004cbcc7825 */ /* 0x100fe400078e00be */
[----:B------:R-:W5:Y:S02]  /*0d30*/  @P1 LDG.E R186, desc[UR4][R196.64] ;  /* 0x00000004c4ba1981 */ /* 0x000f64000c1e1900 */
[----:B------:R-:W-:-:S02]  /*0d40*/  IMAD.WIDE.U32 R222, R195, 0x4, R190 ;  /* 0x00000004c3de7825 */ /* 0x000fc400078e00be */
[----:B------:R-:W5:Y:S01]  /*0d50*/  LDG.E R204, desc[UR4][R204.64] ;  /* 0x00000004cccc7981 */ /* 0x000f62000c1e1900 */
[----:B------:R-:W0:Y:S01]  /*0d60*/  @P0 LDC.64 R192, c[0x0][0x2c8] ;  /* 0x0000b200ffc00b82 */ /* 0x000e220000000a00 */
[--C-:B------:R-:W-:Y:S02]  /*0d70*/  IMAD.WIDE.U32 R220, R183, 0x4, R190.reuse ;  /* 0x00000004b7dc7825 */ /* 0x100fe400078e00be */
[----:B------:R-:W5:Y:S02]  /*0d80*/  LDG.E R208, desc[UR4][R208.64] ;  /* 0x00000004d0d07981 */ /* 0x000f64000c1e1900 */
[C---:B------:R-:W-:Y:S02]  /*0d90*/  IMAD.WIDE.U32 R218, R185.reuse, 0x4, R190 ;  /* 0x00000004b9da7825 */ /* 0x040fe400078e00be */
[----:B------:R-:W5:Y:S02]  /*0da0*/  LDG.E R190, desc[UR4][R220.64] ;  /* 0x00000004dcbe7981 */ /* 0x000f64000c1e1900 */
[----:B-1----:R-:W-:-:S02]  /*0db0*/  @P0 IMAD.WIDE.U32 R178, R185, 0x10, R178 ;  /* 0x00000010b9b20825 */ /* 0x002fc400078e00b2 */
[----:B------:R-:W5:Y:S02]  /*0dc0*/  LDG.E R184, desc[UR4][R218.64] ;  /* 0x00000004dab87981 */ /* 0x000f64000c1e1900 */
[----:B--2---:R-:W-:Y:S02]  /*0dd0*/  @P0 IMAD.WIDE.U32 R176, R183, 0x10, R176 ;  /* 0x00000010b7b00825 */ /* 0x004fe400078e00b0 */
[----:B------:R-:W5:Y:S04]  /*0de0*/  @P0 LDG.E.128 R80, desc[UR4][R178.64] ;  /* 0x00000004b2500981 */ /* 0x000f68000c1e1d00 */
[----:B------:R1:W5:Y:S01]  /*0df0*/  @P0 LDG.E.128 R76, desc[UR4][R176.64] ;  /* 0x00000004b04c0981 */ /* 0x000362000c1e1d00 */
[----:B------:R-:W-:-:S03]  /*0e00*/  @P0 IMAD.WIDE.U32 R198, R213, 0x10, R198 ;  /* 0x00000010d5c60825 */ /* 0x000fc600078e00c6 */
[----:B------:R-:W5:Y:S01]  /*0e10*/  LDG.E R222, desc[UR4][R222.64] ;  /* 0x00000004dede7981 */ /* 0x000f62000c1e1900 */
[----:B------:R-:W-:-:S03]  /*0e20*/  @P0 IMAD.WIDE.U32 R174, R195, 0x10, R174 ;  /* 0x00000010c3ae0825 */ /* 0x000fc600078e00ae */
[----:B------:R2:W5:Y:S01]  /*0e30*/  @P0 LDG.E.128 R60, desc[UR4][R198.64] ;  /* 0x00000004c63c0981 */ /* 0x000562000c1e1d00 */
[----:B0-----:R-:W-:-:S03]  /*0e40*/  @P0 IMAD.WIDE.U32 R200, R217, 0x10, R200 ;  /* 0x00000010d9c80825 */ /* 0x001fc600078e00c8 */
[----:B------:R0:W5:Y:S04]  /*0e50*/  @P0 LDG.E.128 R72, desc[UR4][R174.64] ;  /* 0x00000004ae480981 */ /* 0x000168000c1e1d00 */
[----:B------:R0:W5:Y:S01]  /*0e60*/  @P0 LDG.E.128 R56, desc[UR4][R200.64] ;  /* 0x00000004c8380981 */ /* 0x000162000c1e1d00 */
[----:B------:R-:W-:-:S04]  /*0e70*/  @P0 IMAD.WIDE.U32 R188, R203, 0x10, R188 ;  /* 0x00000010cbbc0825 */ /* 0x000fc800078e00bc */
[----:B------:R-:W-:Y:S01]  /*0e80*/  @P0 IMAD.WIDE.U32 R192, R207, 0x10, R192 ;  /* 0x00000010cfc00825 */ /* 0x000fe200078e00c0 */
[----:B------:R0:W5:Y:S04]  /*0e90*/  @P0 LDG.E.128 R68, desc[UR4][R188.64] ;  /* 0x00000004bc440981 */ /* 0x000168000c1e1d00 */
[----:B------:R0:W5:Y:S01]  /*0ea0*/  @P0 LDG.E.128 R64, desc[UR4][R192.64] ;  /* 0x00000004c0400981 */ /* 0x000162000c1e1d00 */
        /* <DEDUP_REMOVED lines=10> */
[C---:B---3--:R-:W-:Y:S01]  /*0f50*/  FADD.FTZ R88, -R224.reuse, R105 ;  /* 0x00000069e0587221 */ /* 0x048fe20000010100 */
[C---:B------:R-:W-:Y:S01]  /*0f60*/  FMUL.FTZ R205, R187.reuse, R90 ;  /* 0x0000005abbcd7220 */ /* 0x040fe20000410000 */
[C---:B------:R-:W-:Y:S01]  /*0f70*/  FADD.FTZ R106, -R224.reuse, R106 ;  /* 0x0000006ae06a7221 */ /* 0x040fe20000010100 */
[----:B------:R-:W-:Y:S01]  /*0f80*/  FADD.FTZ R90, -R224, R107 ;  /* 0x0000006be05a7221 */ /* 0x000fe20000010100 */
[----:B------:R-:W-:Y:S01]  /*0f90*/  FMUL.FTZ R107, R187, R88 ;  /* 0x00000058bb6b7220 */ /* 0x000fe20000410000 */
[----:B------:R-:W-:Y:S01]  /*0fa0*/  FADD.FTZ R152, R109, R152 ;  /* 0x000000986d987221 */ /* 0x000fe20000010000 */
[----:B--2---:R-:W-:Y:S01]  /*0fb0*/  FMUL.FTZ R199, R187, R106 ;  /* 0x0000006abbc77220 */ /* 0x004fe20000410000 */
[----:B------:R-:W-:Y:S01]  /*0fc0*/  FMUL.FTZ R106, R18, R109 ;  /* 0x0000006d126a7220 */ /* 0x000fe20000410000 */
[----:B------:R-:W-:Y:S01]  /*0fd0*/  FFMA.FTZ R36, R109, R107, R36 ;  /* 0x0000006b6d247223 */ /* 0x000fe20000010024 */
[----:B------:R-:W-:Y:S01]  /*0fe0*/  FMUL.FTZ R109, R187, R90 ;  /* 0x0000005abb6d7220 */ /* 0x000fe20000410000 */
[----:B0-----:R-:W-:Y:S01]  /*0ff0*/  FMUL.FTZ R174, R181, R92 ;  /* 0x0000005cb5ae7220 */ /* 0x001fe20000410000 */
[C---:B------:R-:W-:Y:S01]  /*1000*/  FADD.FTZ R88, -R224.reuse, R113 ;  /* 0x00000071e0587221 */ /* 0x040fe20000010100 */
[----:B------:R-:W-:Y:S01]  /*1010*/  FADD.FTZ R196, -R224, R89 ;  /* 0x00000059e0c47221 */ /* 0x000fe20000010100 */
[C---:B------:R-:W-:Y:S01]  /*1020*/  FADD.FTZ R154, R111.reuse, R154 ;  /* 0x0000009a6f9a7221 */ /* 0x040fe20000010000 */
[----:B------:R-:W-:Y:S01]  /*1030*/  FFMA.FTZ R38, R111, R109, R38 ;  /* 0x0000006d6f267223 */ /* 0x000fe20000010026 */
[----:B------:R-:W-:Y:S01]  /*1040*/  FMUL.FTZ R200, R16, R111 ;  /* 0x0000006f10c87220 */ /* 0x000fe20000410000 */
        /* <DEDUP_REMOVED lines=29> */
[C---:B------:R-:W-:Y:S01]  /*1220*/  FADD.FTZ R39, R108.reuse, R39 ;  /* 0x000000276c277221 */ /* 0x040fe20000010000 */
[----:B------:R-:W-:Y:S01]  /*1230*/  FFMA.FTZ R11, R108, R189, R11 ;  /* 0x000000bd6c0b7223 */ /* 0x000fe2000001000b */
[----:B------:R-:W-:Y:S01]  /*1240*/  FMUL.FTZ R108, R165, R108 ;  /* 0x0000006ca56c7220 */ /* 0x000fe20000410000 */
[----:B------:R-:W-:Y:S01]  /*1250*/  FADD.FTZ R89, R89, R202 ;  /* 0x000000ca59597221 */ /* 0x000fe20000010000 */
[----:B------:R-:W-:-:S03]  /*1260*/  FFMA.FTZ R88, R205, R202, R88 ;  /* 0x000000cacd587223 */ /* 0x000fc60000010058 */
[----:B------:R-:W-:Y:S01]  /*1270*/  FADD.FTZ R89, R89, R108 ;  /* 0x0000006c59597221 */ /* 0x000fe20000010000 */
[----:B------:R-:W-:Y:S01]  /*1280*/  FFMA.FTZ R88, R189, R108, R88 ;  /* 0x0000006cbd587223 */ /* 0x000fe20000010058 */
[C---:B------:R-:W-:Y:S01]  /*1290*/  FADD.FTZ R41, R110.reuse, R41 ;  /* 0x000000296e297221 */ /* 0x040fe20000010000 */
[----:B------:R-:W-:Y:S01]  /*12a0*/  FFMA.FTZ R13, R110, R199, R13 ;  /* 0x000000c76e0d7223 */ /* 0x000fe2000001000d */
[----:B------:R-:W-:Y:S01]  /*12b0*/  FMUL.FTZ R110, R163, R110 ;  /* 0x0000006ea36e7220 */ /* 0x000fe20000410000 */
[----:B------:R-:W-:Y:S01]  /*12c0*/  FADD.FTZ R89, R89, R106 ;  /* 0x0000006a59597221 */ /* 0x000fe20000010000 */
[----:B------:R-:W-:Y:S01]  /*12d0*/  FFMA.FTZ R88, R107, R106, R88 ;  /* 0x0000006a6b587223 */ /* 0x000fe20000010058 */
[C---:B------:R-:W-:Y:S02]  /*12e0*/  FADD.FTZ R112, -R224.reuse, R112 ;  /* 0x00000070e0707221 */ /* 0x040fe40000010100 */
[----:B------:R-:W-:Y:S01]  /*12f0*/  FADD.FTZ R89, R89, R110 ;  /* 0x0000006e59597221 */ /* 0x000fe20000010000 */
[----:B------:R-:W-:Y:S01]  /*1300*/  FFMA.FTZ R88, R199, R110, R88 ;  /* 0x0000006ec7587223 */ /* 0x000fe20000010058 */
[----:B------:R-:W-:Y:S01]  /*1310*/  FMUL.FTZ R113, R187, R112 ;  /* 0x00000070bb717220 */ /* 0x000fe20000410000 */
[----:B------:R-:W-:Y:S01]  /*1320*/  FMUL.FTZ R112, R161, R116 ;  /* 0x00000074a1707220 */ /* 0x000fe20000410000 */
[----:B------:R-:W-:Y:S01]  /*1330*/  FADD.FTZ R89, R89, R200 ;  /* 0x000000c859597221 */ /* 0x000fe20000010000 */
[----:B------:R-:W-:Y:S01]  /*1340*/  FFMA.FTZ R88, R109, R200, R88 ;  /* 0x000000c86d587223 */ /* 0x000fe20000010058 */
[----:B------:R-:W-:Y:S01]  /*1350*/  FADD.FTZ R90, -R224, R115 ;  /* 0x00000073e05a7221 */ /* 0x000fe20000010100 */
[----:B------:R-:W-:Y:S01]  /*1360*/  FMUL.FTZ R206, R14, R117 ;  /* 0x000000750ece7220 */ /* 0x000fe20000410000 */
[----:B------:R-:W-:Y:S01]  /*1370*/  FADD.FTZ R89, R89, R112 ;  /* 0x0000007059597221 */ /* 0x000fe20000010000 */
[C---:B------:R-:W-:Y:S01]  /*1380*/  FADD.FTZ R114, -R224.reuse, R114 ;  /* 0x00000072e0727221 */ /* 0x040fe20000010100 */
[----:B------:R-:W-:Y:S01]  /*1390*/  FFMA.FTZ R88, R113, R112, R88 ;  /* 0x0000007071587223 */ /* 0x000fe20000010058 */
[----:B------:R-:W-:Y:S01]  /*13a0*/  FMUL.FTZ R219, R187, R90 ;  /* 0x0000005abbdb7220 */ /* 0x000fe20000410000 */
[----:B------:R-:W-:Y:S01]  /*13b0*/  FADD.FTZ R90, -R224, R121 ;  /* 0x00000079e05a7221 */ /* 0x000fe20000010100 */
[----:B------:R-:W-:Y:S01]  /*13c0*/  FMUL.FTZ R212, R159, R118 ;  /* 0x000000769fd47220 */ /* 0x000fe20000410000 */
[----:B------:R-:W-:Y:S01]  /*13d0*/  FADD.FTZ R89, R89, R206 ;  /* 0x000000ce59597221 */ /* 0x000fe20000010000 */
[----:B------:R-:W-:Y:S01]  /*13e0*/  FMUL.FTZ R209, R187, R114 ;  /* 0x00000072bbd17220 */ /* 0x000fe20000410000 */
[----:B------:R-:W-:Y:S01]  /*13f0*/  FFMA.FTZ R88, R111, R206, R88 ;  /* 0x000000ce6f587223 */ /* 0x000fe20000010058 */
[----:B------:R-:W-:Y:S01]  /*1400*/  FMUL.FTZ R215, R187, R90 ;  /* 0x0000005abbd77220 */ /* 0x000fe20000410000 */
[----:B------:R-:W-:Y:S01]  /*1410*/  FMUL.FTZ R216, R12, R119 ;  /* 0x000000770cd87220 */ /* 0x000fe20000410000 */
[C---:B------:R-:W-:Y:S01]  /*1420*/  FADD.FTZ R90, -R224.reuse, R129 ;  /* 0x00000081e05a7221 */ /* 0x040fe20000010100 */
[----:B------:R-:W-:Y:S01]  /*1430*/  FADD.FTZ R89, R89, R212 ;  /* 0x000000d459597221 */ /* 0x000fe20000010000 */
[----:B------:R-:W-:Y:S01]  /*1440*/  FADD.FTZ R120, -R224, R120 ;  /* 0x00000078e0787221 */ /* 0x000fe20000010100 */
[----:B------:R-:W-:Y:S01]  /*1450*/  FFMA.FTZ R88, R209, R212, R88 ;  /* 0x000000d4d1587223 */ /* 0x000fe20000010058 */
        /* <DEDUP_REMOVED lines=11> */
[C---:B------:R-:W-:Y:S01]  /*1510*/  FADD.FTZ R31, R92.reuse, R31 ;  /* 0x0000001f5c1f7221 */ /* 0x040fe20000010000 */
[----:B------:R-:W-:Y:S01]  /*1520*/  FFMA.FTZ R3, R92, R191, R3 ;  /* 0x000000bf5c037223 */ /* 0x000fe20000010003 */
[----:B------:R-:W-:Y:S01]  /*1530*/  FMUL.FTZ R218, R155, R126 ;  /* 0x0000007e9bda7220 */ /* 0x000fe20000410000 */
[----:B------:R-:W-:Y:S01]  /*1540*/  FADD.FTZ R89, R88, R211 ;  /* 0x000000d358597221 */ /* 0x000fe20000010000 */
[----:B------:R-:W-:Y:S01]  /*1550*/  FADD.FTZ R92, -R224, R123 ;  /* 0x0000007be05c7221 */ /* 0x000fe20000010100 */
[----:B------:R-:W-:Y:S01]  /*1560*/  FMUL.FTZ R221, R187, R122 ;  /* 0x0000007abbdd7220 */ /* 0x000fe20000410000 */
[----:B------:R-:W-:Y:S01]  /*1570*/  FFMA.FTZ R90, R215, R211, R90 ;  /* 0x000000d3d75a7223 */ /* 0x000fe2000001005a */
[C---:B------:R-:W-:Y:S01]  /*1580*/  FADD.FTZ R43, R116.reuse, R43 ;  /* 0x0000002b742b7221 */ /* 0x040fe20000010000 */
[----:B------:R-:W-:Y:S01]  /*1590*/  FFMA.FTZ R15, R116, R113, R15 ;  /* 0x00000071740f7223 */ /* 0x000fe2000001000f */
[----:B------:R-:W-:Y:S01]  /*15a0*/  FMUL.FTZ R220, R8, R127 ;  /* 0x0000007f08dc7220 */ /* 0x000fe20000410000 */
[----:B------:R-:W-:Y:S01]  /*15b0*/  FADD.FTZ R89, R89, R218 ;  /* 0x000000da59597221 */ /* 0x000fe20000010000 */
[----:B------:R-:W-:Y:S01]  /*15c0*/  FMUL.FTZ R223, R187, R92 ;  /* 0x0000005cbbdf7220 */ /* 0x000fe20000410000 */
[C---:B------:R-:W-:Y:S01]  /*15d0*/  FADD.FTZ R116, -R224.reuse, R128 ;  /* 0x00000080e0747221 */ /* 0x040fe20000010100 */
[----:B------:R-:W-:Y:S01]  /*15e0*/  FFMA.FTZ R90, R221, R218, R90 ;  /* 0x000000dadd5a7223 */ /* 0x000fe2000001005a */
[C---:B------:R-:W-:Y:S01]  /*15f0*/  FADD.FTZ R158, R119.reuse, R158 ;  /* 0x0000009e779e7221 */ /* 0x040fe20000010000 */
[----:B------:R-:W-:Y:S01]  /*1600*/  FFMA.FTZ R42, R119, R219, R42 ;  /* 0x000000db772a7223 */ /* 0x000fe2000001002a */
[----:B------:R-:W-:Y:S01]  /*1610*/  FMUL.FTZ R119, R153, R132 ;  /* 0x0000008499777220 */ /* 0x000fe20000410000 */
[----:B------:R-:W-:Y:S01]  /*1620*/  FADD.FTZ R136, -R224, R136 ;  /* 0x00000088e0887221 */ /* 0x000fe20000010100 */
[----:B------:R-:W-:Y:S01]  /*1630*/  FADD.FTZ R88, R89, R220 ;  /* 0x000000dc59587221 */ /* 0x000fe20000010000 */
[----:B------:R-:W-:Y:S01]  /*1640*/  FMUL.FTZ R116, R187, R116 ;  /* 0x00000074bb747220 */ /* 0x000fe20000410000 */
[----:B------:R-:W-:Y:S01]  /*1650*/  FFMA.FTZ R89, R223, R220, R90 ;  /* 0x000000dcdf597223 */ /* 0x000fe2000001005a */
[C---:B------:R-:W-:Y:S01]  /*1660*/  FADD.FTZ R160, R125.reuse, R160 ;  /* 0x000000a07da07221 */ /* 0x040fe20000010000 */
[----:B------:R-:W-:Y:S01]  /*1670*/  FFMA.FTZ R44, R125, R215, R44 ;  /* 0x000000d77d2c7223 */ /* 0x000fe2000001002c */
[----:B------:R-:W-:Y:S01]  /*1680*/  FADD.FTZ R91, R140, R55 ;  /* 0x000000378c5b7221 */ /* 0x000fe20000010000 */
[C---:B------:R-:W-:Y:S01]  /*1690*/  FADD.FTZ R45, R118.reuse, R45 ;  /* 0x0000002d762d7221 */ /* 0x040fe20000010000 */
[----:B------:R-:W-:Y:S01]  /*16a0*/  FFMA.FTZ R17, R118, R209, R17 ;  /* 0x000000d176117223 */ /* 0x000fe20000010011 */
[----:B------:R-:W-:Y:S01]  /*16b0*/  FMUL.FTZ R120, R6, R133 ;  /* 0x0000008506787220 */ /* 0x000fe20000410000 */
[----:B------:R-:W-:Y:S01]  /*16c0*/  FMUL.FTZ R125, R187, R136 ;  /* 0x00000088bb7d7220 */ /* 0x000fe20000410000 */
[----:B------:R-:W-:Y:S01]  /*16d0*/  FADD.FTZ R55, R88, R119 ;  /* 0x0000007758377221 */ /* 0x000fe20000010000 */
[----:B------:R-:W-:Y:S01]  /*16e0*/  FADD.FTZ R118, -R224, R130 ;  /* 0x00000082e0767221 */ /* 0x000fe20000010100 */
[----:B------:R-:W-:Y:S01]  /*16f0*/  FFMA.FTZ R88, R116, R119, R89 ;  /* 0x0000007774587223 */ /* 0x000fe20000010059 */
[----:B------:R-:W-:Y:S01]  /*1700*/  FMUL.FTZ R123, R151, R134 ;  /* 0x00000086977b7220 */ /* 0x000fe20000410000 */
[----:B------:R-:W-:Y:S01]  /*1710*/  FFMA.FTZ R89, R140, R125, R27 ;  /* 0x0000007d8c597223 */ /* 0x000fe2000001001b */
[----:B------:R-:W-:Y:S01]  /*1720*/  FADD.FTZ R90, R55, R120 ;  /* 0x00000078375a7221 */ /* 0x000fe20000010000 */
[----:B------:R-:W-:Y:S01]  /*1730*/  FADD.FTZ R92, -R224, R131 ;  /* 0x00000083e05c7221 */ /* 0x000fe20000010100 */
[----:B------:R-:W-:Y:S01]  /*1740*/  FMUL.FTZ R118, R187, R118 ;  /* 0x00000076bb767220 */ /* 0x000fe20000410000 */
[----:B------:R-:W-:Y:S01]  /*1750*/  FFMA.FTZ R27, R117, R120, R88 ;  /* 0x00000078751b7223 */ /* 0x000fe20000010058 */
[C---:B------:R-:W-:Y:S01]  /*1760*/  FADD.FTZ R49, R126.reuse, R49 ;  /* 0x000000317e317221 */ /* 0x040fe20000010000 */
        /* <DEDUP_REMOVED lines=19> */
[C---:B------:R-:W-:Y:S01]  /*18a0*/  FFMA.FTZ R88, R142.reuse, R127, R29 ;  /* 0x0000007f8e587223 */ /* 0x040fe2000001001d */
[----:B------:R-:W-:Y:S01]  /*18b0*/  FADD.FTZ R145, R142, R145 ;  /* 0x000000918e917221 */ /* 0x000fe20000010000 */
[----:B------:R-:W-:Y:S01]  /*18c0*/  FADD.FTZ R29, R52, R141 ;  /* 0x0000008d341d7221 */ /* 0x000fe20000010000 */
[----:B------:R-:W-:Y:S01]  /*18d0*/  FADD.FTZ R224, -R224, R139 ;  /* 0x0000008be0e07221 */ /* 0x000fe20000010100 */
[----:B------:R-:W-:Y:S01]  /*18e0*/  FMUL.FTZ R142, R147, R142 ;  /* 0x0000008e938e7220 */ /* 0x000fe20000410000 */
[----:B------:R-:W-:Y:S01]  /*18f0*/  FFMA.FTZ R52, R126, R141, R27 ;  /* 0x0000008d7e347223 */ /* 0x000fe2000001001b */
[C---:B------:R-:W-:Y:S01]  /*1900*/  FADD.FTZ R47, R124.reuse, R47 ;  /* 0x0000002f7c2f7221 */ /* 0x040fe20000010000 */
        /* <DEDUP_REMOVED lines=56> */
.L_x_13164:
[----:B------:R-:W3:Y:S01]  /*1c90*/  S2R R91, SR_CgaCtaId ;  /* 0x00000000005b7919 */ /* 0x000ee20000008800 */
[----:B------:R-:W-:Y:S01]  /*1ca0*/  LOP3.LUT P3, RZ, R194, 0xff, RZ, 0xc0, !PT ;  /* 0x000000ffc2ff7812 */ /* 0x000fe2000786c0ff */
[----:B0-2---:R-:W-:Y:S01]  /*1cb0*/  FADD.FTZ R105, R105, R92 ;  /* 0x0000005c69697221 */ /* 0x005fe20000010000 */
        /* <DEDUP_REMOVED lines=15> */
[----:B---3--:R-:W-:-:S04]  /*1db0*/  LEA R91, R91, R90, 0x18 ;  /* 0x0000005a5b5b7211 */ /* 0x008fc800078ec0ff */
[-C--:B------:R-:W-:Y:S02]  /*1dc0*/  @!P2 LEA R128, R88, R91.reuse, 0x3 ;  /* 0x0000005b5880a211 */ /* 0x080fe400078e18ff */
[----:B------:R-:W-:-:S03]  /*1dd0*/  LEA R130, R130, R91, 0x3 ;  /* 0x0000005b82827211 */ /* 0x000fc600078e18ff */
[----:B------:R-:W-:Y:S01]  /*1de0*/  @!P2 STS.64 [R128+0x7000], R104 ;  /* 0x007000688000a388 */ /* 0x000fe20000000a00 */
[----:B------:R-:W-:Y:S01]  /*1df0*/  BAR.SYNC.DEFER_BLOCKING 0x0 ;  /* 0x0000000000007b1d */ /* 0x000fe20000010000 */
[----:B------:R-:W-:-:S05]  /*1e00*/  LOP3.LUT P2, RZ, R214, 0xff, RZ, 0xc0, !PT ;  /* 0x000000ffd6ff7812 */ /* 0x000fca000784c0ff */
        /* <DEDUP_REMOVED lines=32> */
[C---:B------:R-:W-:Y:S01]  /*2010*/  FMUL.FTZ R130, R187.reuse, R130 ;  /* 0x00000082bb827220 */ /* 0x040fe20000410000 */
[C---:B------:R-:W-:Y:S01]  /*2020*/  FMUL.FTZ R133, R187.reuse, R178 ;  /* 0x000000b2bb857220 */ /* 0x040fe20000410000 */
[----:B------:R-:W-:Y:S01]  /*2030*/  FMUL.FTZ R132, R187, R132 ;  /* 0x00000084bb847220 */ /* 0x000fe20000410000 */
[-C--:B------:R-:W-:Y:S01]  /*2040*/  FFMA.FTZ R205, R205, R131.reuse, R128 ;  /* 0x00000083cdcd7223 */ /* 0x080fe20000010080 */
[----:B------:R-:W-:Y:S01]  /*2050*/  @P0 FADD.FTZ R130, R59, R130 ;  /* 0x000000823b820221 */ /* 0x000fe20000010000 */
[----:B------:R-:W-:Y:S01]  /*2060*/  @P0 FADD.FTZ R133, R58, R133 ;  /* 0x000000853a850221 */ /* 0x000fe20000010000 */
[----:B------:R-:W-:Y:S01]  /*2070*/  @P0 FADD.FTZ R132, R57, R132 ;  /* 0x0000008439840221 */ /* 0x000fe20000010000 */
[-CC-:B------:R-:W-:Y:S01]  /*2080*/  FFMA.FTZ R199, R199, R131.reuse, R128.reuse ;  /* 0x00000083c7c77223 */ /* 0x180fe20000010080 */
[-C--:B------:R-:W-:Y:S01]  /*2090*/  FMUL.FTZ R90, R130, R186.reuse ;  /* 0x000000ba825a7220 */ /* 0x080fe20000410000 */
[-C--:B------:R-:W-:Y:S01]  /*20a0*/  FMUL.FTZ R89, R133, R186.reuse ;  /* 0x000000ba85597220 */ /* 0x080fe20000410000 */
[----:B------:R-:W-:Y:S01]  /*20b0*/  FMUL.FTZ R88, R132, R186 ;  /* 0x000000ba84587220 */ /* 0x000fe20000410000 */
[----:B------:R-:W-:Y:S01]  /*20c0*/  FMUL.FTZ R139, R187, R174 ;  /* 0x000000aebb8b7220 */ /* 0x000fe20000410000 */
[----:B------:R-:W-:Y:S01]  /*20d0*/  FMUL.FTZ R90, R90, UR11 ;  /* 0x0000000b5a5a7c20 */ /* 0x000fe20008410000 */
[----:B------:R-:W-:Y:S01]  /*20e0*/  FMUL.FTZ R89, R89, UR11 ;  /* 0x0000000b59597c20 */ /* 0x000fe20008410000 */
[----:B------:R-:W-:Y:S01]  /*20f0*/  FADD.FTZ R136, R202, -R205 ;  /* 0x800000cdca887221 */ /* 0x000fe20000010000 */
[----:B------:R-:W-:Y:S01]  /*2100*/  FADD.FTZ R110, R110, -R199 ;  /* 0x800000c76e6e7221 */ /* 0x000fe20000010000 */
[-CC-:B------:R-:W-:Y:S01]  /*2110*/  FFMA.FTZ R193, R193, R131.reuse, R128.reuse ;  /* 0x00000083c1c17223 */ /* 0x180fe20000010080 */
[----:B------:R-:W-:Y:S01]  /*2120*/  FMUL.FTZ R88, R88, UR11 ;  /* 0x0000000b58587c20 */ /* 0x000fe20008410000 */
[-CC-:B------:R-:W-:Y:S01]  /*2130*/  FFMA.FTZ R189, R189, R131.reuse, R128.reuse ;  /* 0x00000083bdbd7223 */ /* 0x180fe20000010080 */
[----:B------:R-:W-:Y:S01]  /*2140*/  @P0 FADD.FTZ R139, R56, R139 ;  /* 0x0000008b388b0221 */ /* 0x000fe20000010000 */
[----:B------:R-:W-:Y:S01]  /*2150*/  SEL R91, R90, RZ, P6 ;  /* 0x000000ff5a5b7207 */ /* 0x000fe20003000000 */
[C---:B------:R-:W-:Y:S01]  /*2160*/  FMUL.FTZ R136, R187.reuse, R136 ;  /* 0x00000088bb887220 */ /* 0x040fe20000410000 */
[----:B------:R-:W-:Y:S01]  /*2170*/  FMUL.FTZ R173, R187, R110 ;  /* 0x0000006ebbad7220 */ /* 0x000fe20000410000 */
[----:B------:R-:W-:Y:S01]  /*2180*/  FADD.FTZ R192, R192, -R193 ;  /* 0x800000c1c0c07221 */ /* 0x000fe20000010000 */
[----:B------:R-:W-:Y:S01]  /*2190*/  SEL R90, R89, RZ, P4 ;  /* 0x000000ff595a7207 */ /* 0x000fe20002000000 */
[----:B------:R-:W-:Y:S01]  /*21a0*/  FADD.FTZ R108, R108, -R189 ;  /* 0x800000bd6c6c7221 */ /* 0x000fe20000010000 */
[----:B------:R-:W-:Y:S01]  /*21b0*/  SEL R89, R88, RZ, P5 ;  /* 0x000000ff58597207 */ /* 0x000fe20002800000 */
[-CC-:B------:R-:W-:Y:S01]  /*21c0*/  FFMA.FTZ R109, R109, R131.reuse, R128.reuse ;  /* 0x000000836d6d7223 */ /* 0x180fe20000010080 */
[-CC-:B------:R-:W-:Y:S01]  /*21d0*/  FFMA.FTZ R219, R219, R131.reuse, R128.reuse ;  /* 0x00000083dbdb7223 */ /* 0x180fe20000010080 */
[-C--:B------:R-:W-:Y:S01]  /*21e0*/  FFMA.FTZ R209, R209, R131.reuse, R128 ;  /* 0x00000083d1d17223 */ /* 0x080fe20000010080 */
[----:B------:R-:W-:Y:S01]  /*21f0*/  FMUL.FTZ R88, R139, R186 ;  /* 0x000000ba8b587220 */ /* 0x000fe20000410000 */
[----:B------:R-:W-:Y:S01]  /*2200*/  @P0 FADD.FTZ R136, R63, R136 ;  /* 0x000000883f880221 */ /* 0x000fe20000010000 */
[----:B------:R-:W-:Y:S01]  /*2210*/  @P0 FADD.FTZ R173, R66, R173 ;  /* 0x000000ad42ad0221 */ /* 0x000fe20000010000 */
[C---:B------:R-:W-:Y:S01]  /*2220*/  FMUL.FTZ R135, R187.reuse, R192 ;  /* 0x000000c0bb877220 */ /* 0x040fe20000410000 */
[----:B------:R-:W-:Y:S01]  /*2230*/  FMUL.FTZ R143, R187, R108 ;  /* 0x0000006cbb8f7220 */ /* 0x000fe20000410000 */
[----:B------:R-:W-:Y:S01]  /*2240*/  FADD.FTZ R138, R200, -R109 ;  /* 0x8000006dc88a7221 */ /* 0x000fe20000010000 */
[----:B------:R-:W-:Y:S01]  /*2250*/  FADD.FTZ R174, R216, -R219 ;  /* 0x800000dbd8ae7221 */ /* 0x000fe20000010000 */
[----:B------:R-:W-:Y:S01]  /*2260*/  FADD.FTZ R212, R212, -R209 ;  /* 0x800000d1d4d47221 */ /* 0x000fe20000010000 */
[----:B------:R-:W-:Y:S01]  /*2270*/  FMUL.FTZ R88, R88, UR11 ;  /* 0x0000000b58587c20 */ /* 0x000fe20008410000 */
[-CC-:B------:R-:W-:Y:S01]  /*2280*/  FFMA.FTZ R113, R113, R131.reuse, R128.reuse ;  /* 0x0000008371717223 */ /* 0x180fe20000010080 */
[-C--:B------:R-:W-:Y:S01]  /*2290*/  FMUL.FTZ R92, R136, R186.reuse ;  /* 0x000000ba885c7220 */ /* 0x080fe20000410000 */
[----:B------:R-:W-:Y:S01]  /*22a0*/  FMUL.FTZ R96, R173, R186 ;  /* 0x000000baad607220 */ /* 0x000fe20000410000 */
[----:B------:R-:W-:Y:S01]  /*22b0*/  @P0 FADD.FTZ R135, R60, R135 ;  /* 0x000000873c870221 */ /* 0x000fe20000010000 */
[----:B------:R-:W-:Y:S01]  /*22c0*/  @P0 FADD.FTZ R143, R64, R143 ;  /* 0x0000008f408f0221 */ /* 0x000fe20000010000 */
[C---:B------:R-:W-:Y:S01]  /*22d0*/  FMUL.FTZ R138, R187.reuse, R138 ;  /* 0x0000008abb8a7220 */ /* 0x040fe20000410000 */
[C---:B------:R-:W-:Y:S01]  /*22e0*/  FMUL.FTZ R174, R187.reuse, R174 ;  /* 0x000000aebbae7220 */ /* 0x040fe20000410000 */
[----:B------:R-:W-:Y:S01]  /*22f0*/  FMUL.FTZ R179, R187, R212 ;  /* 0x000000d4bbb37220 */ /* 0x000fe20000410000 */
[-CC-:B------:R-:W-:Y:S01]  /*2300*/  FFMA.FTZ R197, R197, R131.reuse, R128.reuse ;  /* 0x00000083c5c57223 */ /* 0x180fe20000010080 */
[-CC-:B------:R-:W-:Y:S01]  /*2310*/  FFMA.FTZ R201, R201, R131.reuse, R128.reuse ;  /* 0x00000083c9c97223 */ /* 0x180fe20000010080 */
[----:B------:R-:W-:Y:S01]  /*2320*/  FADD.FTZ R100, R112, -R113 ;  /* 0x8000007170647221 */ /* 0x000fe20000010000 */
[----:B------:R-:W-:Y:S01]  /*2330*/  FMUL.FTZ R95, R92, UR11 ;  /* 0x0000000b5c5f7c20 */ /* 0x000fe20008410000 */
[----:B------:R-:W-:Y:S01]  /*2340*/  SEL R88, R88, RZ, P2 ;  /* 0x000000ff58587207 */ /* 0x000fe20001000000 */
[----:B------:R-:W-:Y:S01]  /*2350*/  FMUL.FTZ R98, R96, UR11 ;  /* 0x0000000b60627c20 */ /* 0x000fe20008410000 */
[-C--:B------:R-:W-:Y:S01]  /*2360*/  FFMA.FTZ R223, R223, R131.reuse, R128 ;  /* 0x00000083dfdf7223 */ /* 0x080fe20000010080 */
[----:B------:R-:W-:Y:S01]  /*2370*/  LOP3.LUT P2, RZ, R210, 0xff000000, RZ, 0xc0, !PT ;  /* 0xff000000d2ff7812 */ /* 0x000fe2000784c0ff */
[-C--:B------:R-:W-:Y:S01]  /*2380*/  FMUL.FTZ R92, R135, R186.reuse ;  /* 0x000000ba875c7220 */ /* 0x080fe20000410000 */
[----:B------:R-:W-:Y:S01]  /*2390*/  FMUL.FTZ R96, R143, R186 ;  /* 0x000000ba8f607220 */ /* 0x000fe20000410000 */
[----:B------:R-:W-:Y:S01]  /*23a0*/  @P0 FADD.FTZ R138, R67, R138 ;  /* 0x0000008a438a0221 */ /* 0x000fe20000010000 */
[----:B------:R-:W-:Y:S01]  /*23b0*/  @P0 FADD.FTZ R174, R71, R174 ;  /* 0x000000ae47ae0221 */ /* 0x000fe20000010000 */
[----:B------:R-:W-:Y:S01]  /*23c0*/  @P0 FADD.FTZ R179, R70, R179 ;  /* 0x000000b346b30221 */ /* 0x000fe20000010000 */
[----:B------:R-:W-:Y:S01]  /*23d0*/  FADD.FTZ R134, R196, -R197 ;  /* 0x800000c5c4867221 */ /* 0x000fe20000010000 */
[----:B------:R-:W-:Y:S01]  /*23e0*/  FADD.FTZ R198, R198, -R201 ;  /* 0x800000c9c6c67221 */ /* 0x000fe20000010000 */
[----:B------:R-:W-:Y:S01]  /*23f0*/  FMUL.FTZ R177, R187, R100 ;  /* 0x00000064bbb17220 */ /* 0x000fe20000410000 */
[-CC-:B------:R-:W-:Y:S01]  /*2400*/  FFMA.FTZ R107, R107, R131.reuse, R128.reuse ;  /* 0x000000836b6b7223 */ /* 0x180fe20000010080 */
[----:B------:R-:W-:Y:S01]  /*2410*/  FADD.FTZ R176, R220, -R223 ;  /* 0x800000dfdcb07221 */ /* 0x000fe20000010000 */
[----:B------:R-:W-:Y:S01]  /*2420*/  SEL R95, R95, RZ, P2 ;  /* 0x000000ff5f5f7207 */ /* 0x000fe20001000000 */
[----:B------:R-:W-:Y:S01]  /*2430*/  FMUL.FTZ R92, R92, UR11 ;  /* 0x0000000b5c5c7c20 */ /* 0x000fe20008410000 */
[----:B------:R-:W-:Y:S01]  /*2440*/  FMUL.FTZ R96, R96, UR11 ;  /* 0x0000000b60607c20 */ /* 0x000fe20008410000 */
[-CC-:B------:R-:W-:Y:S01]  /*2450*/  FFMA.FTZ R221, R221, R131.reuse, R128.reuse ;  /* 0x00000083dddd7223 */ /* 0x180fe20000010080 */
[----:B------:R-:W-:Y:S01]  /*2460*/  LOP3.LUT P6, RZ, R210, 0xff, RZ, 0xc0, !PT ;  /* 0x000000ffd2ff7812 */ /* 0x000fe200078cc0ff */
[-C--:B------:R-:W-:Y:S01]  /*2470*/  FMUL.FTZ R97, R138, R186.reuse ;  /* 0x000000ba8a617220 */ /* 0x080fe20000410000 */
[----:B------:R-:W-:Y:S01]  /*2480*/  LOP3.LUT P2, RZ, R208, 0xff, RZ, 0xc0, !PT ;  /* 0x000000ffd0ff7812 */ /* 0x000fe2000784c0ff */
[-C--:B------:R-:W-:Y:S01]  /*2490*/  FMUL.FTZ R101, R174, R186.reuse ;  /* 0x000000baae657220 */ /* 0x080fe20000410000 */
[----:B------:R-:W-:Y:S01]  /*24a0*/  FMUL.FTZ R100, R179, R186 ;  /* 0x000000bab3647220 */ /* 0x000fe20000410000 */
[C---:B------:R-:W-:Y:S01]  /*24b0*/  FMUL.FTZ R134, R187.reuse, R134 ;  /* 0x00000086bb867220 */ /* 0x040fe20000410000 */
[C---:B------:R-:W-:Y:S01]  /*24c0*/  FMUL.FTZ R137, R187.reuse, R198 ;  /* 0x000000c6bb897220 */ /* 0x040fe20000410000 */
[----:B------:R-:W-:Y:S01]  /*24d0*/  @P0 FADD.FTZ R177, R68, R177 ;  /* 0x000000b144b10221 */ /* 0x000fe20000010000 */
[----:B------:R-:W-:Y:S01]  /*24e0*/  FADD.FTZ R106, R106, -R107 ;  /* 0x8000006b6a6a7221 */ /* 0x000fe20000010000 */
[----:B------:R-:W-:Y:S01]  /*24f0*/  FMUL.FTZ R176, R187, R176 ;  /* 0x000000b0bbb07220 */ /* 0x000fe20000410000 */
[-C--:B------:R-:W-:Y:S01]  /*2500*/  FFMA.FTZ R111, R111, R131.reuse, R128 ;  /* 0x000000836f6f7223 */ /* 0x080fe20000010080 */
[----:B------:R-:W-:Y:S01]  /*2510*/  FADD.FTZ R218, R218, -R221 ;  /* 0x800000dddada7221 */ /* 0x000fe20000010000 */
[----:B------:R-:W-:Y:S01]  /*2520*/  SEL R92, R92, RZ, P6 ;  /* 0x000000ff5c5c7207 */ /* 0x000fe20003000000 */
[----:B------:R-:W-:Y:S01]  /*2530*/  FMUL.FTZ R99, R97, UR11 ;  /* 0x0000000b61637c20 */ /* 0x000fe20008410000 */
[----:B------:R-:W-:Y:S01]  /*2540*/  SEL R96, R96, RZ, P2 ;  /* 0x000000ff60607207 */ /* 0x000fe20001000000 */
[----:B------:R-:W-:Y:S01]  /*2550*/  FMUL.FTZ R101, R101, UR11 ;  /* 0x0000000b65657c20 */ /* 0x000fe20008410000 */
[----:B------:R-:W-:Y:S01]  /*2560*/  FMUL.FTZ R102, R100, UR11 ;  /* 0x0000000b64667c20 */ /* 0x000fe20008410000 */
[----:B------:R-:W-:Y:S01]  /*2570*/  @P0 FADD.FTZ R134, R61, R134 ;  /* 0x000000863d860221 */ /* 0x000fe20000010000 */
[----:B------:R-:W-:Y:S01]  /*2580*/  @P0 FADD.FTZ R137, R62, R137 ;  /* 0x000000893e890221 */ /* 0x000fe20000010000 */
[----:B------:R-:W-:Y:S01]  /*2590*/  LOP3.LUT P6, RZ, R208, 0xff000000, RZ, 0xc0, !PT ;  /* 0xff000000d0ff7812 */ /* 0x000fe200078cc0ff */
[----:B------:R-:W0:Y:S01]  /*25a0*/  LDC.64 R112, c[0x0][0x2f8] ;  /* 0x0000be00ff707b82 */ /* 0x000e220000000a00 */
[----:B------:R-:W-:Y:S01]  /*25b0*/  LOP3.LUT P2, RZ, R204, 0xff000000, RZ, 0xc0, !PT ;  /* 0xff000000ccff7812 */ /* 0x000fe2000784c0ff */
[----:B------:R-:W-:Y:S01]  /*25c0*/  FMUL.FTZ R100, R177, R186 ;  /* 0x000000bab1647220 */ /* 0x000fe20000410000 */
[----:B------:R-:W-:Y:S01]  /*25d0*/  FMUL.FTZ R172, R187, R106 ;  /* 0x0000006abbac7220 */ /* 0x000fe20000410000 */
[----:B------:R-:W-:Y:S01]  /*25e0*/  @P0 FADD.FTZ R176, R75, R176 ;  /* 0x000000b04bb00221 */ /* 0x000fe20000010000 */
[----:B------:R-:W-:Y:S01]  /*25f0*/  FADD.FTZ R206, R206, -R111 ;  /* 0x8000006fcece7221 */ /* 0x000fe20000010000 */
[----:B------:R-:W-:Y:S01]  /*2600*/  FMUL.FTZ R175, R187, R218 ;  /* 0x000000dabbaf7220 */ /* 0x000fe20000410000 */
[-C--:B------:R-:W-:Y:S01]  /*2610*/  FMUL.FTZ R93, R134, R186.reuse ;  /* 0x000000ba865d7220 */ /* 0x080fe20000410000 */
[-C--:B------:R-:W-:Y:S01]  /*2620*/  FMUL.FTZ R94, R137, R186.reuse ;  /* 0x000000ba895e7220 */ /* 0x080fe20000410000 */
[----:B------:R-:W-:Y:S01]  /*2630*/  SEL R99, R99, RZ, P6 ;  /* 0x000000ff63637207 */ /* 0x000fe20003000000 */
[----:B------:R-:W-:Y:S01]  /*2640*/  FMUL.FTZ R100, R100, UR11 ;  /* 0x0000000b64647c20 */ /* 0x000fe20008410000 */
[----:B------:R-:W-:Y:S01]  /*2650*/  SEL R103, R101, RZ, P2 ;  /* 0x000000ff65677207 */ /* 0x000fe20001000000 */
[----:B------:R-:W-:Y:S01]  /*2660*/  @P0 FADD.FTZ R172, R65, R172 ;  /* 0x000000ac41ac0221 */ /* 0x000fe20000010000 */
[----:B------:R-:W-:Y:S01]  /*2670*/  LOP3.LUT P6, RZ, R204, 0xff, RZ, 0xc0, !PT ;  /* 0x000000ffccff7812 */ /* 0x000fe200078cc0ff */
[----:B------:R-:W-:Y:S01]  /*2680*/  FMUL.FTZ R104, R176, R186 ;  /* 0x000000bab0687220 */ /* 0x000fe20000410000 */
[----:B------:R-:W-:Y:S01]  /*2690*/  ISETP.NE.U32.AND P2, PT, RZ, UR12, PT ;  /* 0x0000000cff007c0c */ /* 0x000fe2000bf45070 */
[----:B------:R-:W-:Y:S01]  /*26a0*/  FMUL.FTZ R206, R187, R206 ;  /* 0x000000cebbce7220 */ /* 0x000fe20000410000 */
[----:B------:R-:W-:Y:S01]  /*26b0*/  @P0 FADD.FTZ R175, R74, R175 ;  /* 0x000000af4aaf0221 */ /* 0x000fe20000010000 */
[----:B------:R-:W-:Y:S01]  /*26c0*/  FMUL.FTZ R94, R94, UR11 ;  /* 0x0000000b5e5e7c20 */ /* 0x000fe20008410000 */
[----:B------:R-:W-:Y:S01]  /*26d0*/  FMUL.FTZ R93, R93, UR11 ;  /* 0x0000000b5d5d7c20 */ /* 0x000fe20008410000 */
[----:B------:R-:W-:Y:S01]  /*26e0*/  LOP3.LUT P4, RZ, R210, 0xff00, RZ, 0xc0, !PT ;  /* 0x0000ff00d2ff7812 */ /* 0x000fe2000788c0ff */
[-C--:B------:R-:W-:Y:S01]  /*26f0*/  FMUL.FTZ R97, R172, R186.reuse ;  /* 0x000000baac617220 */ /* 0x080fe20000410000 */
[----:B------:R-:W-:Y:S01]  /*2700*/  LOP3.LUT P5, RZ, R210, 0xff0000, RZ, 0xc0, !PT ;  /* 0x00ff0000d2ff7812 */ /* 0x000fe200078ac0ff */
[----:B------:R-:W-:Y:S01]  /*2710*/  FMUL.FTZ R107, R104, UR11 ;  /* 0x0000000b686b7c20 */ /* 0x000fe20008410000 */
[----:B------:R-:W-:Y:S01]  /*2720*/  SEL R100, R100, RZ, P6 ;  /* 0x000000ff64647207 */ /* 0x000fe20003000000 */
[----:B------:R-:W-:Y:S01]  /*2730*/  @P0 FADD.FTZ R206, R69, R206 ;  /* 0x000000ce45ce0221 */ /* 0x000fe20000010000 */
[----:B------:R-:W-:Y:S01]  /*2740*/  ISETP.NE.AND.EX P2, PT, RZ, UR13, PT, P2 ;  /* 0x0000000dff007c0c */ /* 0x000fe2000bf45320 */
[-C--:B------:R-:W-:Y:S01]  /*2750*/  FMUL.FTZ R105, R175, R186.reuse ;  /* 0x000000baaf697220 */ /* 0x080fe20000410000 */
[----:B------:R-:W-:Y:S01]  /*2760*/  LOP3.LUT P6, RZ, R222, 0xff000000, RZ, 0xc0, !PT ;  /* 0xff000000deff7812 */ /* 0x000fe200078cc0ff */
[----:B------:R-:W-:Y:S01]  /*2770*/  FMUL.FTZ R97, R97, UR11 ;  /* 0x0000000b61617c20 */ /* 0x000fe20008410000 */
[----:B------:R-:W-:Y:S01]  /*2780*/  SEL R94, R94, RZ, P5 ;  /* 0x000000ff5e5e7207 */ /* 0x000fe20002800000 */
[----:B------:R-:W-:Y:S01]  /*2790*/  FMUL.FTZ R101, R206, R186 ;  /* 0x000000bace657220 */ /* 0x000fe20000410000 */
[----:B------:R-:W-:Y:S01]  /*27a0*/  SEL R93, R93, RZ, P4 ;  /* 0x000000ff5d5d7207 */ /* 0x000fe20002000000 */
[----:B------:R-:W-:Y:S01]  /*27b0*/  FMUL.FTZ R105, R105, UR11 ;  /* 0x0000000b69697c20 */ /* 0x000fe20008410000 */
[C---:B------:R-:W-:Y:S01]  /*27c0*/  LOP3.LUT P5, RZ, R208.reuse, 0xff00, RZ, 0xc0, !PT ;  /* 0x0000ff00d0ff7812 */ /* 0x040fe200078ac0ff */
[-CC-:B------:R-:W-:Y:S01]  /*27d0*/  FFMA.FTZ R115, R115, R131.reuse, R128.reuse ;  /* 0x0000008373737223 */ /* 0x180fe20000010080 */
[----:B------:R-:W-:Y:S01]  /*27e0*/  LOP3.LUT P4, RZ, R208, 0xff0000, RZ, 0xc0, !PT ;  /* 0x00ff0000d0ff7812 */ /* 0x000fe2000788c0ff */
[----:B------:R-:W-:Y:S01]  /*27f0*/  FFMA.FTZ R104, R215, R131, R128 ;  /* 0x00000083d7687223 */ /* 0x000fe20000010080 */
[----:B------:R-:W-:Y:S01]  /*2800*/  SEL R107, R107, RZ, P6 ;  /* 0x000000ff6b6b7207 */ /* 0x000fe20003000000 */
[----:B------:R-:W-:Y:S01]  /*2810*/  FMUL.FTZ R101, R101, UR11 ;  /* 0x0000000b65657c20 */ /* 0x000fe20008410000 */
[----:B------:R-:W-:Y:S01]  /*2820*/  LOP3.LUT P6, RZ, R222, 0xff0000, RZ, 0xc0, !PT ;  /* 0x00ff0000deff7812 */ /* 0x000fe200078cc0ff */
[----:B------:R-:W-:Y:S01]  /*2830*/  FADD.FTZ R114, R114, -R115 ;  /* 0x8000007372727221 */ /* 0x000fe20000010000 */
[----:B------:R-:W-:Y:S01]  /*2840*/  SEL R98, R98, RZ, P4 ;  /* 0x000000ff62627207 */ /* 0x000fe20002000000 */
[----:B------:R-:W-:Y:S01]  /*2850*/  FADD.FTZ R108, R211, -R104 ;  /* 0x80000068d36c7221 */ /* 0x000fe20000010000 */
[----:B------:R-:W-:Y:S01]  /*2860*/  SEL R97, R97, RZ, P5 ;  /* 0x000000ff61617207 */ /* 0x000fe20002800000 */
[C---:B------:R-:W-:Y:S01]  /*2870*/  FMUL.FTZ R189, R187.reuse, R114 ;  /* 0x00000072bbbd7220 */ /* 0x040fe20000410000 */
[C---:B------:R-:W-:Y:S01]  /*2880*/  LOP3.LUT P4, RZ, R204.reuse, 0xff00, RZ, 0xc0, !PT ;  /* 0x0000ff00ccff7812 */ /* 0x040fe2000788c0ff */
[----:B------:R-:W-:Y:S01]  /*2890*/  FMUL.FTZ R178, R187, R108 ;  /* 0x0000006cbbb27220 */ /* 0x000fe20000410000 */
[----:B------:R-:W-:-:S02]  /*28a0*/  LOP3.LUT P5, RZ, R204, 0xff0000, RZ, 0xc0, !PT ;  /* 0x00ff0000ccff7812 */ /* 0x000fc400078ac0ff */
[----:B------:R-:W-:Y:S01]  /*28b0*/  SEL R106, R105, RZ, P6 ;  /* 0x000000ff696a7207 */ /* 0x000fe20003000000 */
[----:B0-----:R-:W-:Y:S01]  /*28c0*/  IMAD.WIDE.U32 R104, R217, 0x10, R112 ;  /* 0x00000010d9687825 */ /* 0x001fe200078e0070 */
[----:B------:R-:W-:Y:S02]  /*28d0*/  ISETP.NE.U32.AND P6, PT, RZ, UR12, PT ;  /* 0x0000000cff007c0c */ /* 0x000fe4000bfc5070 */
[----:B------:R-:W-:Y:S02]  /*28e0*/  SEL R102, R102, RZ, P5 ;  /* 0x000000ff66667207 */ /* 0x000fe40002800000 */
[----:B------:R-:W-:Y:S02]  /*28f0*/  SEL R101, R101, RZ, P4 ;  /* 0x000000ff65657207 */ /* 0x000fe40002000000 */
[C---:B------:R-:W-:Y:S02]  /*2900*/  LOP3.LUT P5, RZ, R222.reuse, 0xff, RZ, 0xc0, !PT ;  /* 0x000000ffdeff7812 */ /* 0x040fe400078ac0ff */
[----:B------:R-:W-:-:S02]  /*2910*/  LOP3.LUT P4, RZ, R222, 0xff00, RZ, 0xc0, !PT ;  /* 0x0000ff00deff7812 */ /* 0x000fc4000788c0ff */
[----:B------:R-:W-:Y:S01]  /*2920*/  ISETP.NE.AND.EX P6, PT, RZ, UR13, PT, P6 ;  /* 0x0000000dff007c0c */ /* 0x000fe2000bfc5360 */
[----:B------:R-:W-:-:S12]  /*2930*/  @!P2 BRA `(.L_x_13147) ;  /* 0x00000000001ca947 */ /* 0x000fd80003800000 */
[----:B------:R-:W0:Y:S01]  /*2940*/  LDC.64 R108, c[0x0][0x308] ;  /* 0x0000c200ff6c7b82 */ /* 0x000e220000000a00 */
[----:B------:R-:W-:Y:S02]  /*2950*/  SEL R111, R130, R87, P6 ;  /* 0x00000057826f7207 */ /* 0x000fe40003000000 */
[----:B------:R-:W-:Y:S01]  /*2960*/  SEL R110, R133, R86, P6 ;  /* 0x00000056856e7207 */ /* 0x000fe20003000000 */
[----:B0-----:R-:W-:Y:S01]  /*2970*/  IMAD.WIDE.U32 R114, R217, 0x10, R108 ;  /* 0x00000010d9727825 */ /* 0x001fe200078e006c */
[----:B------:R-:W-:Y:S02]  /*2980*/  SEL R109, R132, R85, P6 ;  /* 0x00000055846d7207 */ /* 0x000fe40003000000 */
[----:B------:R-:W-:-:S05]  /*2990*/  SEL R108, R139, R84, P6 ;  /* 0x000000548b6c7207 */ /* 0x000fca0003000000 */
[----:B------:R0:W-:Y:S02]  /*29a0*/  STG.E.128 desc[UR4][R114.64], R108 ;  /* 0x0000006c72007986 */ /* 0x0001e4000c101d04 */
.L_x_13147:
[----:B------:R1:W-:Y:S01]  /*29b0*/  STG.E.128 desc[UR4][R104.64], R88 ;  /* 0x0000005868007986 */ /* 0x0003e2000c101d04 */
[----:B0-----:R-:W-:-:S04]  /*29c0*/  IMAD.WIDE.U32 R108, R213, 0x10, R112 ;  /* 0x00000010d56c7825 */ /* 0x001fc800078e0070 */
[----:B------:R-:W-:Y:S01]  /*29d0*/  @P0 FADD.FTZ R189, R72, R189 ;  /* 0x000000bd48bd0221 */ /* 0x000fe20000010000 */
[----:B------:R-:W-:Y:S01]  /*29e0*/  @P0 FADD.FTZ R178, R73, R178 ;  /* 0x000000b249b20221 */ /* 0x000fe20000010000 */
[----:B------:R-:W-:Y:S06]  /*29f0*/  @!P2 BRA `(.L_x_13148) ;  /* 0x00000000001ca947 */ /* 0x000fec0003800000 */
[----:B-1----:R-:W0:Y:S01]  /*2a00*/  LDC.64 R88, c[0x0][0x308] ;  /* 0x0000c200ff587b82 */ /* 0x002e220000000a00 */
[----:B------:R-:W-:Y:S02]  /*2a10*/  SEL R91, R136, R87, P6 ;  /* 0x00000057885b7207 */ /* 0x000fe40003000000 */
[----:B------:R-:W-:Y:S01]  /*2a20*/  SEL R90, R137, R86, P6 ;  /* 0x00000056895a7207 */ /* 0x000fe20003000000 */
[----:B0-----:R-:W-:Y:S01]  /*2a30*/  IMAD.WIDE.U32 R104, R213, 0x10, R88 ;  /* 0x00000010d5687825 */ /* 0x001fe200078e0058 */
[----:B------:R-:W-:Y:S02]  /*2a40*/  SEL R89, R134, R85, P6 ;  /* 0x0000005586597207 */ /* 0x000fe40003000000 */
[----:B------:R-:W-:-:S05]  /*2a50*/  SEL R88, R135, R84, P6 ;  /* 0x0000005487587207 */ /* 0x000fca0003000000 */
[----:B------:R0:W-:Y:S02]  /*2a60*/  STG.E.128 desc[UR4][R104.64], R88 ;  /* 0x0000005868007986 */ /* 0x0001e4000c101d04 */
.L_x_13148:
[----:B------:R2:W-:Y:S01]  /*2a70*/  STG.E.128 desc[UR4][R108.64], R92 ;  /* 0x0000005c6c007986 */ /* 0x0005e2000c101d04 */
[----:B01----:R-:W-:-:S04]  /*2a80*/  IMAD.WIDE.U32 R104, R207, 0x10, R112 ;  /* 0x00000010cf687825 */ /* 0x003fc800078e0070 */
[-C--:B------:R-:W-:Y:S01]  /*2a90*/  FMUL.FTZ R110, R189, R186.reuse ;  /* 0x000000babd6e7220 */ /* 0x080fe20000410000 */
[----:B------:R-:W-:Y:S01]  /*2aa0*/  FMUL.FTZ R111, R178, R186 ;  /* 0x000000bab26f7220 */ /* 0x000fe20000410000 */
[----:B------:R-:W-:Y:S06]  /*2ab0*/  @!P2 BRA `(.L_x_13149) ;  /* 0x00000000001ca947 */ /* 0x000fec0003800000 */
[----:B------:R-:W2:Y:S01]  /*2ac0*/  LDC.64 R88, c[0x0][0x308] ;  /* 0x0000c200ff587b82 */ /* 0x000ea20000000a00 */
[----:B------:R-:W-:Y:S02]  /*2ad0*/  SEL R91, R138, R87, P6 ;  /* 0x000000578a5b7207 */ /* 0x000fe40003000000 */
[----:B------:R-:W-:Y:S01]  /*2ae0*/  SEL R90, R173, R86, P6 ;  /* 0x00000056ad5a7207 */ /* 0x000fe20003000000 */
[----:B--2---:R-:W-:Y:S01]  /*2af0*/  IMAD.WIDE.U32 R92, R207, 0x10, R88 ;  /* 0x00000010cf5c7825 */ /* 0x004fe200078e0058 */
[----:B------:R-:W-:Y:S02]  /*2b00*/  SEL R89, R172, R85, P6 ;  /* 0x00000055ac597207 */ /* 0x000fe40003000000 */
[----:B------:R-:W-:-:S05]  /*2b10*/  SEL R88, R143, R84, P6 ;  /* 0x000000548f587207 */ /* 0x000fca0003000000 */
[----:B------:R0:W-:Y:S02]  /*2b20*/  STG.E.128 desc[UR4][R92.64], R88 ;  /* 0x000000585c007986 */ /* 0x0001e4000c101d04 */
.L_x_13149:
[----:B------:R1:W-:Y:S01]  /*2b30*/  STG.E.128 desc[UR4][R104.64], R96 ;  /* 0x0000006068007986 */ /* 0x0003e2000c101d04 */
[----:B0-2---:R-:W-:-:S04]  /*2b40*/  IMAD.WIDE.U32 R92, R203, 0x10, R112 ;  /* 0x00000010cb5c7825 */ /* 0x005fc800078e0070 */
[----:B------:R-:W-:Y:S01]  /*2b50*/  FMUL.FTZ R110, R110, UR11 ;  /* 0x0000000b6e6e7c20 */ /* 0x000fe20008410000 */
[----:B------:R-:W-:Y:S01]  /*2b60*/  FMUL.FTZ R111, R111, UR11 ;  /* 0x0000000b6f6f7c20 */ /* 0x000fe20008410000 */
        /* <DEDUP_REMOVED lines=8> */
.L_x_13150:
[----:B------:R2:W-:Y:S01]  /*2bf0*/  STG.E.128 desc[UR4][R92.64], R100 ;  /* 0x000000645c007986 */ /* 0x0005e2000c101d04 */
[----:B0-----:R-:W-:Y:S01]  /*2c00*/  IMAD.WIDE.U32 R94, R195, 0x10, R112 ;  /* 0x00000010c35e7825 */ /* 0x001fe200078e0070 */
[----:B-1----:R-:W-:Y:S02]  /*2c10*/  SEL R105, R111, RZ, P4 ;  /* 0x000000ff6f697207 */ /* 0x002fe40002000000 */
[----:B------:R-:W-:Y:S01]  /*2c20*/  SEL R104, R110, RZ, P5 ;  /* 0x000000ff6e687207 */ /* 0x000fe20002800000 */
        /* <DEDUP_REMOVED lines=8> */
.L_x_13151:
        /* <DEDUP_REMOVED lines=8> */
[----:B------:R1:W-:Y:S01]  /*2d30*/  STG.E.128 desc[UR4][R94.64], R104 ;  /* 0x000000685e007986 */ /* 0x0003e2000c101d04 */
[C---:B------:R-:W-:Y:S01]  /*2d40*/  FMUL.FTZ R97, R187.reuse, R116 ;  /* 0x00000074bb617220 */ /* 0x040fe20000410000 */
[C---:B------:R-:W-:Y:S01]  /*2d50*/  FMUL.FTZ R120, R187.reuse, R120 ;  /* 0x00000078bb787220 */ /* 0x040fe20000410000 */
[----:B------:R-:W-:-:S02]  /*2d60*/  FMUL.FTZ R122, R187, R122 ;  /* 0x0000007abb7a7220 */ /* 0x000fc40000410000 */
[----:B------:R-:W-:Y:S01]  /*2d70*/  @P0 FADD.FTZ R97, R76, R97 ;  /* 0x000000614c610221 */ /* 0x000fe20000010000 */
[----:B------:R-:W-:Y:S01]  /*2d80*/  @P0 FADD.FTZ R120, R77, R120 ;  /* 0x000000784d780221 */ /* 0x000fe20000010000 */
[----:B------:R-:W-:Y:S01]  /*2d90*/  @P0 FADD.FTZ R122, R79, R122 ;  /* 0x0000007a4f7a0221 */ /* 0x000fe20000010000 */
[----:B-1----:R-:W-:-:S04]  /*2da0*/  FMUL.FTZ R95, R187, R118 ;  /* 0x00000076bb5f7220 */ /* 0x002fc80000410000 */
[----:B------:R-:W-:Y:S01]  /*2db0*/  @P0 FADD.FTZ R95, R78, R95 ;  /* 0x0000005f4e5f0221 */ /* 0x000fe20000010000 */
[----:B------:R-:W-:Y:S06]  /*2dc0*/  @!P2 BRA `(.L_x_13152) ;  /* 0x00000000001ca947 */ /* 0x000fec0003800000 */
[----:B0-2---:R-:W0:Y:S01]  /*2dd0*/  LDC.64 R92, c[0x0][0x308] ;  /* 0x0000c200ff5c7b82 */ /* 0x005e220000000a00 */
[----:B------:R-:W-:Y:S02]  /*2de0*/  SEL R91, R122, R87, P6 ;  /* 0x000000577a5b7207 */ /* 0x000fe40003000000 */
[----:B------:R-:W-:Y:S02]  /*2df0*/  SEL R90, R95, R86, P6 ;  /* 0x000000565f5a7207 */ /* 0x000fe40003000000 */
[----:B------:R-:W-:Y:S02]  /*2e00*/  SEL R89, R120, R85, P6 ;  /* 0x0000005578597207 */ /* 0x000fe40003000000 */
[----:B------:R-:W-:Y:S01]  /*2e10*/  SEL R88, R97, R84, P6 ;  /* 0x0000005461587207 */ /* 0x000fe20003000000 */
[----:B0-----:R-:W-:-:S05]  /*2e20*/  IMAD.WIDE.U32 R92, R183, 0x10, R92 ;  /* 0x00000010b75c7825 */ /* 0x001fca00078e005c */
[----:B------:R1:W-:Y:S02]  /*2e30*/  STG.E.128 desc[UR4][R92.64], R88 ;  /* 0x000000585c007986 */ /* 0x0003e4000c101d04 */
.L_x_13152:
[-CC-:B------:R-:W-:Y:S01]  /*2e40*/  FFMA.FTZ R125, R125, R131.reuse, R128.reuse ;  /* 0x000000837d7d7223 */ /* 0x180fe20000010080 */
[-CC-:B------:R-:W-:Y:S01]  /*2e50*/  FFMA.FTZ R126, R126, R131.reuse, R128.reuse ;  /* 0x000000837e7e7223 */ /* 0x180fe20000010080 */
[-CC-:B------:R-:W-:Y:S01]  /*2e60*/  FFMA.FTZ R129, R129, R131.reuse, R128.reuse ;  /* 0x0000008381817223 */ /* 0x180fe20000010080 */
[----:B012---:R-:W0:Y:S01]  /*2e70*/  @P2 LDC.64 R92, c[0x0][0x308] ;  /* 0x0000c200ff5c2b82 */ /* 0x007e220000000a00 */
[-C--:B------:R-:W-:Y:S01]  /*2e80*/  FMUL.FTZ R95, R95, R186.reuse ;  /* 0x000000ba5f5f7220 */ /* 0x080fe20000410000 */
[----:B------:R-:W-:Y:S01]  /*2e90*/  FFMA.FTZ R127, R127, R131, R128 ;  /* 0x000000837f7f7223 */ /* 0x000fe20000010080 */
[----:B------:R-:W-:Y:S01]  /*2ea0*/  FADD.FTZ R140, R140, -R125 ;  /* 0x8000007d8c8c7221 */ /* 0x000fe20000010000 */
[----:B------:R-:W-:Y:S01]  /*2eb0*/  FADD.FTZ R126, R141, -R126 ;  /* 0x8000007e8d7e7221 */ /* 0x000fe20000010000 */
[----:B------:R-:W-:Y:S01]  /*2ec0*/  FADD.FTZ R124, R124, -R129 ;  /* 0x800000817c7c7221 */ /* 0x000fe20000010000 */
[----:B------:R-:W-:Y:S01]  /*2ed0*/  FMUL.FTZ R97, R97, R186 ;  /* 0x000000ba61617220 */ /* 0x000fe20000410000 */
[----:B------:R-:W-:Y:S01]  /*2ee0*/  FMUL.FTZ R90, R95, UR11 ;  /* 0x0000000b5f5a7c20 */ /* 0x000fe20008410000 */
[----:B------:R-:W-:Y:S01]  /*2ef0*/  FADD.FTZ R142, R142, -R127 ;  /* 0x8000007f8e8e7221 */ /* 0x000fe20000010000 */
[C---:B------:R-:W-:Y:S01]  /*2f00*/  FMUL.FTZ R95, R187.reuse, R140 ;  /* 0x0000008cbb5f7220 */ /* 0x040fe20000410000 */
[----:B------:R-:W-:Y:S01]  /*2f10*/  FMUL.FTZ R120, R120, R186 ;  /* 0x000000ba78787220 */ /* 0x000fe20000410000 */
[C---:B------:R-:W-:Y:S01]  /*2f20*/  FMUL.FTZ R126, R187.reuse, R126 ;  /* 0x0000007ebb7e7220 */ /* 0x040fe20000410000 */
[----:B------:R-:W-:Y:S01]  /*2f30*/  FMUL.FTZ R124, R187, R124 ;  /* 0x0000007cbb7c7220 */ /* 0x000fe20000410000 */
[----:B------:R-:W-:Y:S01]  /*2f40*/  FMUL.FTZ R88, R97, UR11 ;  /* 0x0000000b61587c20 */ /* 0x000fe20008410000 */
[----:B------:R-:W-:Y:S01]  /*2f50*/  FMUL.FTZ R97, R187, R142 ;  /* 0x0000008ebb617220 */ /* 0x000fe20000410000 */
[----:B------:R-:W-:Y:S01]  /*2f60*/  @P0 FADD.FTZ R95, R80, R95 ;  /* 0x0000005f505f0221 */ /* 0x000fe20000010000 */
[----:B------:R-:W-:Y:S01]  /*2f70*/  LOP3.LUT P4, RZ, R190, 0xff0000, RZ, 0xc0, !PT ;  /* 0x00ff0000beff7812 */ /* 0x000fe2000788c0ff */
[----:B------:R-:W-:Y:S01]  /*2f80*/  FMUL.FTZ R89, R120, UR11 ;  /* 0x0000000b78597c20 */ /* 0x000fe20008410000 */
[----:B------:R-:W-:Y:S01]  /*2f90*/  FMUL.FTZ R122, R122, R186 ;  /* 0x000000ba7a7a7220 */ /* 0x000fe20000410000 */
[----:B------:R-:W-:Y:S01]  /*2fa0*/  @P0 FADD.FTZ R126, R81, R126 ;  /* 0x0000007e517e0221 */ /* 0x000fe20000010000 */
[----:B------:R-:W-:Y:S01]  /*2fb0*/  @P0 FADD.FTZ R124, R83, R124 ;  /* 0x0000007c537c0221 */ /* 0x000fe20000010000 */
[----:B------:R-:W-:Y:S01]  /*2fc0*/  LOP3.LUT P5, RZ, R190, 0xff00, RZ, 0xc0, !PT ;  /* 0x0000ff00beff7812 */ /* 0x000fe200078ac0ff */
[----:B------:R-:W-:Y:S01]  /*2fd0*/  @P0 FADD.FTZ R97, R82, R97 ;  /* 0x0000006152610221 */ /* 0x000fe20000010000 */
[----:B------:R-:W-:Y:S01]  /*2fe0*/  SEL R90, R90, RZ, P4 ;  /* 0x000000ff5a5a7207 */ /* 0x000fe20002000000 */
[----:B------:R-:W-:Y:S01]  /*2ff0*/  FMUL.FTZ R91, R122, UR11 ;  /* 0x0000000b7a5b7c20 */ /* 0x000fe20008410000 */
[C---:B------:R-:W-:Y:S01]  /*3000*/  SEL R84, R95.reuse, R84, P6 ;  /* 0x000000545f547207 */ /* 0x040fe20003000000 */
[-C--:B------:R-:W-:Y:S01]  /*3010*/  FMUL.FTZ R95, R95, R186.reuse ;  /* 0x000000ba5f5f7220 */ /* 0x080fe20000410000 */
[----:B------:R-:W-:Y:S01]  /*3020*/  SEL R89, R89, RZ, P5 ;  /* 0x000000ff59597207 */ /* 0x000fe20002800000 */
[-C--:B------:R-:W-:Y:S01]  /*3030*/  FMUL.FTZ R94, R97, R186.reuse ;  /* 0x000000ba615e7220 */ /* 0x080fe20000410000 */
[----:B------:R-:W-:Y:S01]  /*3040*/  LOP3.LUT P4, RZ, R190, 0xff000000, RZ, 0xc0, !PT ;  /* 0xff000000beff7812 */ /* 0x000fe2000788c0ff */
[----:B------:R-:W-:Y:S01]  /*3050*/  FMUL.FTZ R95, R95, UR11 ;  /* 0x0000000b5f5f7c20 */ /* 0x000fe20008410000 */
[C---:B------:R-:W-:Y:S01]  /*3060*/  SEL R85, R126.reuse, R85, P6 ;  /* 0x000000557e557207 */ /* 0x040fe20003000000 */
[-C--:B------:R-:W-:Y:S01]  /*3070*/  FMUL.FTZ R126, R126, R186.reuse ;  /* 0x000000ba7e7e7220 */ /* 0x080fe20000410000 */
[C---:B------:R-:W-:Y:S01]  /*3080*/  SEL R87, R124.reuse, R87, P6 ;  /* 0x000000577c577207 */ /* 0x040fe20003000000 */
[----:B------:R-:W-:Y:S01]  /*3090*/  FMUL.FTZ R124, R124, R186 ;  /* 0x000000ba7c7c7220 */ /* 0x000fe20000410000 */
[----:B------:R-:W-:Y:S01]  /*30a0*/  LOP3.LUT P5, RZ, R190, 0xff, RZ, 0xc0, !PT ;  /* 0x000000ffbeff7812 */ /* 0x000fe200078ac0ff */
[----:B------:R-:W-:Y:S01]  /*30b0*/  FMUL.FTZ R126, R126, UR11 ;  /* 0x0000000b7e7e7c20 */ /* 0x000fe20008410000 */
[----:B------:R-:W-:Y:S01]  /*30c0*/  SEL R91, R91, RZ, P4 ;  /* 0x000000ff5b5b7207 */ /* 0x000fe20002000000 */
[----:B------:R-:W-:Y:S01]  /*30d0*/  FMUL.FTZ R94, R94, UR11 ;  /* 0x0000000b5e5e7c20 */ /* 0x000fe20008410000 */
[----:B------:R-:W-:Y:S01]  /*30e0*/  LOP3.LUT P4, RZ, R184, 0xff, RZ, 0xc0, !PT ;  /* 0x000000ffb8ff7812 */ /* 0x000fe2000788c0ff */
[----:B------:R-:W-:Y:S01]  /*30f0*/  FMUL.FTZ R124, R124, UR11 ;  /* 0x0000000b7c7c7c20 */ /* 0x000fe20008410000 */
[----:B------:R-:W-:Y:S01]  /*3100*/  SEL R88, R88, RZ, P5 ;  /* 0x000000ff58587207 */ /* 0x000fe20002800000 */
[----:B0-----:R-:W-:Y:S01]  /*3110*/  @P2 IMAD.WIDE.U32 R98, R185, 0x10, R92 ;  /* 0x00000010b9622825 */ /* 0x001fe200078e005c */
[----:B------:R-:W-:-:S02]  /*3120*/  SEL R86, R97, R86, P6 ;  /* 0x0000005661567207 */ /* 0x000fc40003000000 */
[C---:B------:R-:W-:Y:S01]  /*3130*/  LOP3.LUT P5, RZ, R184.reuse, 0xff00, RZ, 0xc0, !PT ;  /* 0x0000ff00b8ff7812 */ /* 0x040fe200078ac0ff */
[--C-:B------:R-:W-:Y:S01]  /*3140*/  IMAD.WIDE.U32 R96, R183, 0x10, R112.reuse ;  /* 0x00000010b7607825 */ /* 0x100fe200078e0070 */
[C---:B------:R-:W-:Y:S02]  /*3150*/  LOP3.LUT P0, RZ, R184.reuse, 0xff0000, RZ, 0xc0, !PT ;  /* 0x00ff0000b8ff7812 */ /* 0x040fe4000780c0ff */
[----:B------:R-:W-:Y:S01]  /*3160*/  LOP3.LUT P6, RZ, R184, 0xff000000, RZ, 0xc0, !PT ;  /* 0xff000000b8ff7812 */ /* 0x000fe200078cc0ff */
[----:B------:R-:W-:Y:S01]  /*3170*/  IMAD.WIDE.U32 R112, R185, 0x10, R112 ;  /* 0x00000010b9707825 */ /* 0x000fe200078e0070 */
[----:B------:R-:W-:Y:S01]  /*3180*/  SEL R92, R95, RZ, P4 ;  /* 0x000000ff5f5c7207 */ /* 0x000fe20002000000 */
[----:B------:R0:W-:Y:S01]  /*3190*/  STG.E.128 desc[UR4][R96.64], R88 ;  /* 0x0000005860007986 */ /* 0x0001e2000c101d04 */
[----:B------:R-:W-:Y:S02]  /*31a0*/  SEL R93, R126, RZ, P5 ;  /* 0x000000ff7e5d7207 */ /* 0x000fe40002800000 */
[----:B------:R-:W-:Y:S01]  /*31b0*/  SEL R94, R94, RZ, P0 ;  /* 0x000000ff5e5e7207 */ /* 0x000fe20000000000 */
[----:B------:R0:W-:Y:S01]  /*31c0*/  @P2 STG.E.128 desc[UR4][R98.64], R84 ;  /* 0x0000005462002986 */ /* 0x0001e2000c101d04 */
[----:B------:R-:W-:-:S02]  /*31d0*/  SEL R95, R124, RZ, P6 ;  /* 0x000000ff7c5f7207 */ /* 0x000fc40003000000 */
[----:B------:R-:W-:Y:S02]  /*31e0*/  IADD3 R180, R180, UR14, RZ ;  /* 0x0000000eb4b47c10 */ /* 0x000fe4000fffe0ff */
[----:B------:R-:W-:Y:S01]  /*31f0*/  SEL R194, RZ, 0x1, P3 ;  /* 0x00000001ffc27807 */ /* 0x000fe20001800000 */
[----:B------:R0:W-:Y:S01]  /*3200*/  STG.E.128 desc[UR4][R112.64], R92 ;  /* 0x0000005c70007986 */ /* 0x0001e2000c101d04 */
[----:B------:R-:W-:-:S13]  /*3210*/  ISETP.GE.AND P0, PT, R180, UR15, PT ;  /* 0x0000000fb4007c0c */ /* 0x000fda000bf06270 */
        /* <DEDUP_REMOVED lines=57> */
.L_x_13145:
        /* <DEDUP_REMOVED lines=25> */
.L_x_13146:
[----:B------:R-:W-:Y:S01]  /*3740*/  HFMA2.MMA R99, -RZ, RZ, 0, 9.5367431640625e-07 ;  /* 0x00000010ff637435 */ /* 0x000fe200000001ff */
[----:B------:R-:W-:Y:S02]  /*3750*/  MOV R100, R29 ;  /* 0x0000001d00647202 */ /* 0x000fe40000000f00 */
[----:B------:R-:W-:Y:S02]  /*3760*/  MOV R102, 0x1f ;  /* 0x0000001f00667802 */ /* 0x000fe40000000f00 */
[----:B------:R-:W-:-:S07]  /*3770*/  MOV R97, 0xffffffff ;  /* 0xffffffff00617802 */ /* 0x000fce0000000f00 */
[----:B-----5:R-:W-:Y:S05]  /*3780*/  WARPSYNC.COLLECTIVE R97, `(.L_x_13154) ;  /* 0x0000000061087348 */ /* 0x020fea0003c00000 */
[----:B------:R0:W1:Y:S02]  /*3790*/  SHFL.DOWN P0, R98, R100, R99, R102 ;  /* 0x0800006364627389 */ /* 0x0000640000000066 */
[----:B01---5:R-:W-:Y:S01]  /*37a0*/  ENDCOLLECTIVE ;  /* 0x000000000000791b */ /* 0x023fe20003800000 */
.L_x_13154:
[----:B------:R-:W-:Y:S02]  /*37b0*/  MOV R100, R52 ;  /* 0x0000003400647202 */ /* 0x000fe40000000f00 */
[----:B------:R-:W-:-:S07]  /*37c0*/  MOV R92, R98 ;  /* 0x00000062005c7202 */ /* 0x000fce0000000f00 */
[----:B------:R-:W-:Y:S05]  /*37d0*/  WARPSYNC.COLLECTIVE R97, `(.L_x_13155) ;  /* 0x0000000061087348 */ /* 0x000fea0003c00000 */
[----:B------:R0:W1:Y:S02]  /*37e0*/  SHFL.DOWN P0, R98, R100, R99, R102 ;  /* 0x0800006364627389 */ /* 0x0000640000000066 */
[----:B01----:R-:W-:Y:S01]  /*37f0*/  ENDCOLLECTIVE ;  /* 0x000000000000791b */ /* 0x003fe20003800000 */
.L_x_13155:
[----:B------:R-:W-:Y:S01]  /*3800*/  FADD.FTZ R92, R29, R92 ;  /* 0x0000005c1d5c7221 */ /* 0x000fe20000010000 */
[----:B------:R-:W-:-:S04]  /*3810*/  HFMA2.MMA R99, -RZ, RZ, 0, 4.76837158203125e-07 ;  /* 0x00000008ff637435 */ /* 0x000fc800000001ff */
[----:B------:R-:W-:Y:S02]  /*3820*/  MOV R100, R92 ;  /* 0x0000005c00647202 */ /* 0x000fe40000000f00 */
[----:B------:R-:W-:-:S07]  /*3830*/  MOV R27, R98 ;  /* 0x00000062001b7202 */ /* 0x000fce0000000f00 */
[----:B------:R-:W-:Y:S05]  /*3840*/  WARPSYNC.COLLECTIVE R97, `(.L_x_13156) ;  /* 0x0000000061087348 */ /* 0x000fea0003c00000 */
[----:B------:R0:W1:Y:S02]  /*3850*/  SHFL.DOWN P0, R98, R100, R99, R102 ;  /* 0x0800006364627389 */ /* 0x0000640000000066 */
[----:B01----:R-:W-:Y:S01]  /*3860*/  ENDCOLLECTIVE ;  /* 0x000000000000791b */ /* 0x003fe20003800000 */
.L_x_13156:
[----:B------:R-:W-:-:S05]  /*3870*/  FADD.FTZ R27, R52, R27 ;  /* 0x0000001b341b7221 */ /* 0x000fca0000010000 */
[----:B------:R-:W-:Y:S02]  /*3880*/  MOV R100, R27 ;  /* 0x0000001b00647202 */ /* 0x000fe40000000f00 */
[----:B------:R-:W-:-:S07]  /*3890*/  MOV R55, R98 ;  /* 0x0000006200377202 */ /* 0x000fce0000000f00 */
[----:B------:R-:W-:Y:S05]  /*38a0*/  WARPSYNC.COLLECTIVE R97, `(.L_x_13157) ;  /* 0x0000000061087348 */ /* 0x000fea0003c00000 */
[----:B------:R0:W1:Y:S02]  /*38b0*/  SHFL.DOWN P0, R98, R100, R99, R102 ;  /* 0x0800006364627389 */ /* 0x0000640000000066 */
[----:B01----:R-:W-:Y:S01]  /*38c0*/  ENDCOLLECTIVE ;  /* 0x000000000000791b */ /* 0x003fe20003800000 */
.L_x_13157:
[----:B------:R-:W-:Y:S01]  /*38d0*/  FADD.FTZ R55, R92, R55 ;  /* 0x000000375c377221 */ /* 0x000fe20000010000 */
[----:B------:R-:W-:-:S04]  /*38e0*/  HFMA2.MMA R99, -RZ, RZ, 0, 2.384185791015625e-07 ;  /* 0x00000004ff637435 */ /* 0x000fc800000001ff */
[----:B------:R-:W-:Y:S02]  /*38f0*/  MOV R100, R55 ;  /* 0x0000003700647202 */ /* 0x000fe40000000f00 */
[----:B------:R-:W-:-:S07]  /*3900*/  MOV R94, R98 ;  /* 0x00000062005e7202 */ /* 0x000fce0000000f00 */
[----:B------:R-:W-:Y:S05]  /*3910*/  WARPSYNC.COLLECTIVE R97, `(.L_x_13158) ;  /* 0x0000000061087348 */ /* 0x000fea0003c00000 */
[----:B------:R0:W1:Y:S02]  /*3920*/  SHFL.DOWN P0, R98, R100, R99, R102 ;  /* 0x0800006364627389 */ /* 0x0000640000000066 */
[----:B01----:R-:W-:Y:S01]  /*3930*/  ENDCOLLECTIVE ;  /* 0x000000000000791b */ /* 0x003fe20003800000 */
.L_x_13158:
[----:B------:R-:W-:Y:S01]  /*3940*/  FADD.FTZ R94, R27, R94 ;  /* 0x0000005e1b5e7221 */ /* 0x000fe20000010000 */
[----:B------:R-:W-:-:S04]  /*3950*/  MOV R27, R89 ;  /* 0x00000059001b7202 */ /* 0x000fc80000000f00 */
[----:B------:R-:W-:Y:S02]  /*3960*/  MOV R100, R94 ;  /* 0x0000005e00647202 */ /* 0x000fe40000000f00 */
[----:B------:R-:W-:-:S07]  /*3970*/  MOV R96, R98 ;  /* 0x0000006200607202 */ /* 0x000fce0000000f00 */
[----:B------:R-:W-:Y:S05]  /*3980*/  WARPSYNC.COLLECTIVE R97, `(.L_x_13159) ;  /* 0x0000000061087348 */ /* 0x000fea0003c00000 */
[----:B------:R0:W1:Y:S02]  /*3990*/  SHFL.DOWN P0, R98, R100, R99, R102 ;  /* 0x0800006364627389 */ /* 0x0000640000000066 */
[----:B01----:R-:W-:Y:S01]  /*39a0*/  ENDCOLLECTIVE ;  /* 0x000000000000791b */ /* 0x003fe20003800000 */
.L_x_13159:
        /* <DEDUP_REMOVED lines=8> */
.L_x_13160:
[----:B------:R-:W-:-:S05]  /*3a30*/  FADD.FTZ R93, R94, R93 ;  /* 0x0000005d5e5d7221 */ /* 0x000fca0000010000 */
[----:B------:R-:W-:Y:S02]  /*3a40*/  MOV R100, R93 ;  /* 0x0000005d00647202 */ /* 0x000fe40000000f00 */
[----:B------:R-:W-:-:S07]  /*3a50*/  MOV R29, R98 ;  /* 0x00000062001d7202 */ /* 0x000fce0000000f00 */
[----:B------:R-:W-:Y:S05]  /*3a60*/  WARPSYNC.COLLECTIVE R97, `(.L_x_13161) ;  /* 0x0000000061087348 */ /* 0x000fea0003c00000 */
[----:B------:R0:W1:Y:S02]  /*3a70*/  SHFL.DOWN P0, R98, R100, R99, R102 ;  /* 0x0800006364627389 */ /* 0x0000640000000066 */
[----:B01----:R-:W-:Y:S01]  /*3a80*/  ENDCOLLECTIVE ;  /* 0x000000000000791b */ /* 0x003fe20003800000 */
.L_x_13161:
        /* <DEDUP_REMOVED lines=8> */
.L_x_13162:
[----:B------:R-:W-:Y:S01]  /*3b10*/  FADD.FTZ R105, R93, R52 ;  /* 0x000000345d697221 */ /* 0x000fe20000010000 */
[----:B------:R-:W-:-:S04]  /*3b20*/  MOV R52, R90 ;  /* 0x0000005a00347202 */ /* 0x000fc80000000f00 */
[----:B------:R-:W-:Y:S02]  /*3b30*/  MOV R100, R105 ;  /* 0x0000006900647202 */ /* 0x000fe40000000f00 */
[----:B------:R-:W-:-:S07]  /*3b40*/  MOV R95, R98 ;  /* 0x00000062005f7202 */ /* 0x000fce0000000f00 */
[----:B------:R-:W-:Y:S05]  /*3b50*/  WARPSYNC.COLLECTIVE R97, `(.L_x_13163) ;  /* 0x0000000061087348 */ /* 0x000fea0003c00000 */
[----:B------:R0:W1:Y:S02]  /*3b60*/  SHFL.DOWN P0, R98, R100, R99, R102 ;  /* 0x0800006364627389 */ /* 0x0000640000000066 */
[----:B01----:R-:W-:Y:S01]  /*3b70*/  ENDCOLLECTIVE ;  /* 0x000000000000791b */ /* 0x003fe20003800000 */
.L_x_13163:
[----:B------:R-:W-:Y:S01]  /*3b80*/  MOV R92, R98 ;  /* 0x00000062005c7202 */ /* 0x000fe20000000f00 */
[----:B------:R-:W-:Y:S06]  /*3b90*/  BRA `(.L_x_13164) ;  /* 0xffffffe0003c7947 */ /* 0x000fec000383ffff */
.L_x_13165:
        /* <DEDUP_REMOVED lines=14> */
.L_x_15331:


//--------------------- .text._ZN10layer_norm22ln_bwd_finalize_kernelINS_22Kernel_traits_finalizeILj7168E6__halfffffjLb0ELj1024ELj4ENS_18Kernel_traits_baseILj7168ES2_ffffjLj1024EEEEELb0ELb0EEEvNS_9BwdParamsE --------------------------
	.section	.text._ZN10layer_norm22ln_bwd_finalize_kernelINS_22Kernel_traits_finalizeILj7168E6__halfffffjLb0ELj1024ELj4ENS_18Kernel_traits_baseILj7168ES2_ffffjLj1024EEEEELb0ELb0EEEvNS_9BwdParamsE,"ax",@progbits
	.align	128
        .global         _ZN10layer_norm22ln_bwd_finalize_kernelINS_22Kernel_traits_finalizeILj7168E6__halfffffjLb0ELj1024ELj4ENS_18Kernel_traits_baseILj7168ES2_ffffjLj1024EEEEELb0ELb0EEEvNS_9BwdParamsE
        .type           _ZN10layer_norm22ln_bwd_finalize_kernelINS_22Kernel_traits_finalizeILj7168E6__halfffffjLb0ELj1024ELj4ENS_18Kernel_traits_baseILj7168ES2_ffffjLj1024EEEEELb0ELb0EEEvNS_9BwdParamsE,@function
        .size           _ZN10layer_norm22ln_bwd_finalize_kernelINS_22Kernel_traits_finalizeILj7168E6__halfffffjLb0ELj1024ELj4ENS_18Kernel_traits_baseILj7168ES2_ffffjLj1024EEEEELb0ELb0EEEvNS_9BwdParamsE,(.L_x_15332 - _ZN10layer_norm22ln_bwd_finalize_kernelINS_22Kernel_traits_finalizeILj7168E6__halfffffjLb0ELj1024ELj4ENS_18Kernel_traits_baseILj7168ES2_ffffjLj1024EEEEELb0ELb0EEEvNS_9BwdParamsE)
        .other          _ZN10layer_norm22ln_bwd_finalize_kernelINS_22Kernel_traits_finalizeILj7168E6__halfffffjLb0ELj1024ELj4ENS_18Kernel_traits_baseILj7168ES2_ffffjLj1024EEEEELb0ELb0EEEvNS_9BwdParamsE,@"STO_CUDA_ENTRY STV_DEFAULT"
_ZN10layer_norm22ln_bwd_finalize_kernelINS_22Kernel_traits_finalizeILj7168E6__halfffffjLb0ELj1024ELj4ENS_18Kernel_traits_baseILj7168ES2_ffffjLj1024EEEEELb0ELb0EEEvNS_9BwdParamsE:
.text._ZN10layer_norm22ln_bwd_finalize_kernelINS_22Kernel_traits_finalizeILj7168E6__halfffffjLb0ELj1024ELj4ENS_18Kernel_traits_baseILj7168ES2_ffffjLj1024EEEEELb0ELb0EEEvNS_9BwdParamsE:
        /* <DEDUP_REMOVED lines=25> */
.L_x_13178:
        /* <DEDUP_REMOVED lines=30> */
.L_x_13170:
        /* <DEDUP_REMOVED lines=36> */
.L_x_13169:
[----:B------:R-:W-:Y:S05]  /*05b0*/  BSYNC B1 ;  /* 0x0000000000017941 */ /* 0x000fea0003800000 */
.L_x_13168:
        /* <DEDUP_REMOVED lines=24> */
.L_x_13172:
[----:B------:R-:W-:Y:S05]  /*0740*/  BSYNC B1 ;  /* 0x0000000000017941 */ /* 0x000fea0003800000 */
.L_x_13171:
        /* <DEDUP_REMOVED lines=12> */
.L_x_13173:
[----:B------:R-:W-:Y:S05]  /*0810*/  BSYNC B1 ;  /* 0x0000000000017941 */ /* 0x000fea0003800000 */
.L_x_13167:
[----:B------:R-:W-:Y:S05]  /*0820*/  BSYNC B0 ;  /* 0x0000000000007941 */ /* 0x000fea0003800000 */
.L_x_13166:
        /* <DEDUP_REMOVED lines=29> */
.L_x_13189:
[----:B---3--:R-:W-:Y:S01]  /*0a00*/  FADD.FTZ R9, R18, R9 ;  /* 0x0000000912097221 */ /* 0x008fe20000010000 */
[----:B--2---:R-:W-:-:S04]  /*0a10*/  FADD.FTZ R11, R10, R11 ;  /* 0x0000000b0a0b7221 */ /* 0x004fc80000010000 */
[----:B------:R2:W-:Y:S04]  /*0a20*/  @!P1 STS [R6+0x2000], R9 ;  /* 0x0020000906009388 */ /* 0x0005e80000000800 */
[----:B------:R2:W-:Y:S02]  /*0a30*/  @!P1 STS [R6+0x2080], R11 ;  /* 0x0020800b06009388 */ /* 0x0005e40000000800 */
.L_x_13174:
        /* <DEDUP_REMOVED lines=18> */
.L_x_13177:
[----:B------:R-:W-:Y:S05]  /*0b60*/  BSYNC B0 ;  /* 0x0000000000007941 */ /* 0x000fea0003800000 */
.L_x_13176:
[C---:B------:R-:W-:Y:S01]  /*0b70*/  ISETP.GT.U32.AND P1, PT, R3.reuse, -0x1c01, PT ;  /* 0xffffe3ff0300780c */ /* 0x040fe20003f24070 */
[----:B------:R-:W-:Y:S01]  /*0b80*/  VIADD R4, R4, 0xe00 ;  /* 0x00000e0004047836 */ /* 0x000fe20000000000 */
[----:B------:R-:W-:-:S11]  /*0b90*/  IADD3 R3, R3, 0x1c00, RZ ;  /* 0x00001c0003037810 */ /* 0x000fd60007ffe0ff */
[----:B------:R-:W-:Y:S05]  /*0ba0*/  @P1 BRA `(.L_x_13178) ;  /* 0xfffffff400781947 */ /* 0x000fea000383ffff */
[----:B------:R-:W-:Y:S05]  /*0bb0*/  EXIT ;  /* 0x000000000000794d */ /* 0x000fea0003800000 */
.L_x_13175:
[----:B------:R-:W-:Y:S01]  /*0bc0*/  HFMA2.MMA R21, -RZ, RZ, 0, 5.9604644775390625e-08 ;  /* 0x00000001ff157435 */ /* 0x000fe200000001ff */
[----:B0--3--:R-:W-:Y:S01]  /*0bd0*/  MOV R22, R10 ;  /* 0x0000000a00167202 */ /* 0x009fe20000000f00 */
[----:B------:R-:W-:Y:S01]  /*0be0*/  IMAD.MOV.U32 R19, RZ, RZ, -0x1 ;  /* 0xffffffffff137424 */ /* 0x000fe200078e00ff */
[----:B------:R-:W-:-:S08]  /*0bf0*/  MOV R24, 0x1f ;  /* 0x0000001f00187802 */ /* 0x000fd00000000f00 */
[----:B-12---:R-:W-:Y:S05]  /*0c00*/  WARPSYNC.COLLECTIVE R19, `(.L_x_13179) ;  /* 0x0000000013087348 */ /* 0x006fea0003c00000 */
[----:B------:R0:W3:Y:S02]  /*0c10*/  SHFL.BFLY P2, R20, R22, R21, R24 ;  /* 0x0c00001516147389 */ /* 0x0000e40000040018 */
[----:B0123--:R-:W-:Y:S01]  /*0c20*/  ENDCOLLECTIVE ;  /* 0x000000000000791b */ /* 0x00ffe20003800000 */
.L_x_13179:
[----:B------:R-:W-:Y:S01]  /*0c30*/  HFMA2.MMA R21, -RZ, RZ, 0, 1.1920928955078125e-07 ;  /* 0x00000002ff157435 */ /* 0x000fe200000001ff */
[----:B------:R-:W-:-:S05]  /*0c40*/  MOV R11, R20 ;  /* 0x00000014000b7202 */ /* 0x000fca0000000f00 */
[----:B------:R-:W-:-:S05]  /*0c50*/  FADD.FTZ R11, R10, R11 ;  /* 0x0000000b0a0b7221 */ /* 0x000fca0000010000 */
[----:B------:R-:W-:-:S07]  /*0c60*/  MOV R22, R11 ;  /* 0x0000000b00167202 */ /* 0x000fce0000000f00 */
[----:B------:R-:W-:Y:S05]  /*0c70*/  WARPSYNC.COLLECTIVE R19, `(.L_x_13180) ;  /* 0x0000000013087348 */ /* 0x000fea0003c00000 */
[----:B------:R0:W1:Y:S02]  /*0c80*/  SHFL.BFLY P2, R20, R22, R21, R24 ;  /* 0x0c00001516147389 */ /* 0x0000640000040018 */
[----:B01----:R-:W-:Y:S01]  /*0c90*/  ENDCOLLECTIVE ;  /* 0x000000000000791b */ /* 0x003fe20003800000 */
.L_x_13180:
[----:B------:R-:W-:Y:S01]  /*0ca0*/  HFMA2.MMA R21, -RZ, RZ, 0, 2.384185791015625e-07 ;  /* 0x00000004ff157435 */ /* 0x000fe200000001ff */
[----:B------:R-:W-:-:S04]  /*0cb0*/  IMAD.MOV.U32 R14, RZ, RZ, R20 ;  /* 0x000000ffff0e7224 */ /* 0x000fc800078e0014 */
[----:B------:R-:W-:-:S05]  /*0cc0*/  FADD.FTZ R14, R11, R14 ;  /* 0x0000000e0b0e7221 */ /* 0x000fca0000010000 */
[----:B------:R-:W-:-:S07]  /*0cd0*/  MOV R22, R14 ;  /* 0x0000000e00167202 */ /* 0x000fce0000000f00 */
[----:B------:R-:W-:Y:S05]  /*0ce0*/  WARPSYNC.COLLECTIVE R19, `(.L_x_13181) ;  /* 0x0000000013087348 */ /* 0x000fea0003c00000 */
[----:B------:R0:W1:Y:S02]  /*0cf0*/  SHFL.BFLY P2, R20, R22, R21, R24 ;  /* 0x0c00001516147389 */ /* 0x0000640000040018 */
[----:B01----:R-:W-:Y:S01]  /*0d00*/  ENDCOLLECTIVE ;  /* 0x000000000000791b */ /* 0x003fe20003800000 */
.L_x_13181:
[----:B------:R-:W-:Y:S01]  /*0d10*/  HFMA2.MMA R21, -RZ, RZ, 0, 4.76837158203125e-07 ;  /* 0x00000008ff157435 */ /* 0x000fe200000001ff */
[----:B------:R-:W-:-:S05]  /*0d20*/  MOV R13, R20 ;  /* 0x00000014000d7202 */ /* 0x000fca0000000f00 */
[----:B------:R-:W-:-:S04]  /*0d30*/  FADD.FTZ R13, R14, R13 ;  /* 0x0000000d0e0d7221 */ /* 0x000fc80000010000 */
[----:B------:R-:W-:-:S07]  /*0d40*/  IMAD.MOV.U32 R22, RZ, RZ, R13 ;  /* 0x000000ffff167224 */ /* 0x000fce00078e000d */
[----:B------:R-:W-:Y:S05]  /*0d50*/  WARPSYNC.COLLECTIVE R19, `(.L_x_13182) ;  /* 0x0000000013087348 */ /* 0x000fea0003c00000 */
[----:B------:R0:W1:Y:S02]  /*0d60*/  SHFL.BFLY P2, R20, R22, R21, R24 ;  /* 0x0c00001516147389 */ /* 0x0000640000040018 */
[----:B01----:R-:W-:Y:S01]  /*0d70*/  ENDCOLLECTIVE ;  /* 0x000000000000791b */ /* 0x003fe20003800000 */
.L_x_13182:
[----:B------:R-:W-:Y:S01]  /*0d80*/  IMAD.MOV.U32 R21, RZ, RZ, 0x10 ;  /* 0x00000010ff157424 */ /* 0x000fe200078e00ff */
[----:B------:R-:W-:-:S05]  /*0d90*/  MOV R10, R20 ;  /* 0x00000014000a7202 */ /* 0x000fca0000000f00 */
[----:B------:R-:W-:-:S05]  /*0da0*/  FADD.FTZ R10, R13, R10 ;  /* 0x0000000a0d0a7221 */ /* 0x000fca0000010000 */
[----:B------:R-:W-:-:S07]  /*0db0*/  MOV R22, R10 ;  /* 0x0000000a00167202 */ /* 0x000fce0000000f00 */
[----:B------:R-:W-:Y:S05]  /*0dc0*/  WARPSYNC.COLLECTIVE R19, `(.L_x_13183) ;  /* 0x0000000013087348 */ /* 0x000fea0003c00000 */
[----:B------:R0:W1:Y:S02]  /*0dd0*/  SHFL.BFLY P2, R20, R22, R21, R24 ;  /* 0x0c00001516147389 */ /* 0x0000640000040018 */
[----:B01----:R-:W-:Y:S01]  /*0de0*/  ENDCOLLECTIVE ;  /* 0x000000000000791b */ /* 0x003fe20003800000 */
.L_x_13183:
[----:B------:R-:W-:Y:S01]  /*0df0*/  HFMA2.MMA R21, -RZ, RZ, 0, 5.9604644775390625e-08 ;  /* 0x00000001ff157435 */ /* 0x000fe200000001ff */
[----:B------:R-:W-:Y:S02]  /*0e00*/  MOV R22, R9 ;  /* 0x0000000900167202 */ /* 0x000fe40000000f00 */
[----:B------:R-:W-:-:S08]  /*0e10*/  MOV R11, R20 ;  /* 0x00000014000b7202 */ /* 0x000fd00000000f00 */
[----:B------:R-:W-:Y:S05]  /*0e20*/  WARPSYNC.COLLECTIVE R19, `(.L_x_13184) ;  /* 0x0000000013087348 */ /* 0x000fea0003c00000 */
[----:B------:R0:W1:Y:S02]  /*0e30*/  SHFL.BFLY P2, R20, R22, R21, R24 ;  /* 0x0c00001516147389 */ /* 0x0000640000040018 */
[----:B01----:R-:W-:Y:S01]  /*0e40*/  ENDCOLLECTIVE ;  /* 0x000000000000791b */ /* 0x003fe20003800000 */
.L_x_13184:
[----:B------:R-:W-:Y:S01]  /*0e50*/  HFMA2.MMA R21, -RZ, RZ, 0, 1.1920928955078125e-07 ;  /* 0x00000002ff157435 */ /* 0x000fe200000001ff */
[----:B------:R-:W-:-:S04]  /*0e60*/  IMAD.MOV.U32 R14, RZ, RZ, R20 ;  /* 0x000000ffff0e7224 */ /* 0x000fc800078e0014 */
[----:B------:R-:W-:-:S05]  /*0e70*/  FADD.FTZ R15, R9, R14 ;  /* 0x0000000e090f7221 */ /* 0x000fca0000010000 */
[----:B------:R-:W-:-:S07]  /*0e80*/  MOV R22, R15 ;  /* 0x0000000f00167202 */ /* 0x000fce0000000f00 */
[----:B------:R-:W-:Y:S05]  /*0e90*/  WARPSYNC.COLLECTIVE R19, `(.L_x_13185) ;  /* 0x0000000013087348 */ /* 0x000fea0003c00000 */
[----:B------:R0:W1:Y:S02]  /*0ea0*/  SHFL.BFLY P2, R20, R22, R21, R24 ;  /* 0x0c00001516147389 */ /* 0x0000640000040018 */
[----:B01----:R-:W-:Y:S01]  /*0eb0*/  ENDCOLLECTIVE ;  /* 0x000000000000791b */ /* 0x003fe20003800000 */
.L_x_13185:
[----:B------:R-:W-:Y:S01]  /*0ec0*/  HFMA2.MMA R21, -RZ, RZ, 0, 2.384185791015625e-07 ;  /* 0x00000004ff157435 */ /* 0x000fe200000001ff */
[----:B------:R-:W-:-:S05]  /*0ed0*/  MOV R16, R20 ;  /* 0x0000001400107202 */ /* 0x000fca0000000f00 */
[----:B------:R-:W-:-:S04]  /*0ee0*/  FADD.FTZ R16, R15, R16 ;  /* 0x000000100f107221 */ /* 0x000fc80000010000 */
[----:B------:R-:W-:-:S07]  /*0ef0*/  IMAD.MOV.U32 R22, RZ, RZ, R16 ;  /* 0x000000ffff167224 */ /* 0x000fce00078e0010 */
[----:B------:R-:W-:Y:S05]  /*0f00*/  WARPSYNC.COLLECTIVE R19, `(.L_x_13186) ;  /* 0x0000000013087348 */ /* 0x000fea0003c00000 */
[----:B------:R0:W1:Y:S02]  /*0f10*/  SHFL.BFLY P2, R20, R22, R21, R24 ;  /* 0x0c00001516147389 */ /* 0x0000640000040018 */
[----:B01----:R-:W-:Y:S01]  /*0f20*/  ENDCOLLECTIVE ;  /* 0x000000000000791b */ /* 0x003fe20003800000 */
.L_x_13186:
[----:B------:R-:W-:Y:S01]  /*0f30*/  IMAD.MOV.U32 R21, RZ, RZ, 0x8 ;  /* 0x00000008ff157424 */ /* 0x000fe200078e00ff */
[----:B------:R-:W-:-:S05]  /*0f40*/  MOV R17, R20 ;  /* 0x0000001400117202 */ /* 0x000fca0000000f00 */
[----:B------:R-:W-:-:S05]  /*0f50*/  FADD.FTZ R17, R16, R17 ;  /* 0x0000001110117221 */ /* 0x000fca0000010000 */
[----:B------:R-:W-:-:S07]  /*0f60*/  MOV R22, R17 ;  /* 0x0000001100167202 */ /* 0x000fce0000000f00 */
[----:B------:R-:W-:Y:S05]  /*0f70*/  WARPSYNC.COLLECTIVE R19, `(.L_x_13187) ;  /* 0x0000000013087348 */ /* 0x000fea0003c00000 */
[----:B------:R0:W1:Y:S02]  /*0f80*/  SHFL.BFLY P2, R20, R22, R21, R24 ;  /* 0x0c00001516147389 */ /* 0x0000640000040018 */
[----:B01----:R-:W-:Y:S01]  /*0f90*/  ENDCOLLECTIVE ;  /* 0x000000000000791b */ /* 0x003fe20003800000 */
.L_x_13187:
[----:B------:R-:W-:Y:S01]  /*0fa0*/  HFMA2.MMA R21, -RZ, RZ, 0, 9.5367431640625e-07 ;  /* 0x00000010ff157435 */ /* 0x000fe200000001ff */
[----:B------:R-:W-:-:S05]  /*0fb0*/  MOV R18, R20 ;  /* 0x0000001400127202 */ /* 0x000fca0000000f00 */
[----:B------:R-:W-:-:S05]  /*0fc0*/  FADD.FTZ R18, R17, R18 ;  /* 0x0000001211127221 */ /* 0x000fca0000010000 */
[----:B------:R-:W-:-:S07]  /*0fd0*/  MOV R22, R18 ;  /* 0x0000001200167202 */ /* 0x000fce0000000f00 */
[----:B------:R-:W-:Y:S05]  /*0fe0*/  WARPSYNC.COLLECTIVE R19, `(.L_x_13188) ;  /* 0x0000000013087348 */ /* 0x000fea0003c00000 */
[----:B------:R0:W1:Y:S02]  /*0ff0*/  SHFL.BFLY P2, R20, R22, R21, R24 ;  /* 0x0c00001516147389 */ /* 0x0000640000040018 */
[----:B01----:R-:W-:Y:S01]  /*1000*/  ENDCOLLECTIVE ;  /* 0x000000000000791b */ /* 0x003fe20003800000 */
.L_x_13188:
[----:B------:R-:W-:Y:S01]  /*1010*/  MOV R9, R20 ;  /* 0x0000001400097202 */ /* 0x000fe20000000f00 */
[----:B------:R-:W-:Y:S06]  /*1020*/  BRA `(.L_x_13189) ;  /* 0xfffffff800747947 */ /* 0x000fec000383ffff */
.L_x_13190:
        /* <DEDUP_REMOVED lines=13> */
.L_x_15332:


//--------------------- .text._ZN10layer_norm13ln_bwd_kernelINS_13Kernel_traitsI6__halfffffjLj7168ELj1ELj1ELj8ELj16ENS_18Kernel_traits_baseILj7168ES2_ffffjLj256EEEEELb1ELb0ELb1ELb0EEEvNS_9BwdParamsE --------------------------
	.section	.text._ZN10layer_norm13ln_bwd_kernelINS_13Kernel_traitsI6__halfffffjLj7168ELj1ELj1ELj8ELj16ENS_18Kernel_traits_baseILj7168ES2_ffffjLj256EEEEELb1ELb0ELb1ELb0EEEvNS_9BwdParamsE,"ax",@progbits
	.align	128
        .global         _ZN10layer_norm13ln_bwd_kernelINS_13Kernel_traitsI6__halfffffjLj7168ELj1ELj1ELj8ELj16ENS_18Kernel_traits_baseILj7168ES2_ffffjLj256EEEEELb1ELb0ELb1ELb0EEEvNS_9BwdParamsE
        .type           _ZN10layer_norm13ln_bwd_kernelINS_13Kernel_traitsI6__halfffffjLj7168ELj1ELj1ELj8ELj16ENS_18Kernel_traits_baseILj7168ES2_ffffjLj256EEEEELb1ELb0ELb1ELb0EEEvNS_9BwdParamsE,@function
        .size           _ZN10layer_norm13ln_bwd_kernelINS_13Kernel_traitsI6__halfffffjLj7168ELj1ELj1ELj8ELj16ENS_18Kernel_traits_baseILj7168ES2_ffffjLj256EEEEELb1ELb0ELb1ELb0EEEvNS_9BwdParamsE,(.L_x_15333 - _ZN10layer_norm13ln_bwd_kernelINS_13Kernel_traitsI6__halfffffjLj7168ELj1ELj1ELj8ELj16ENS_18Kernel_traits_baseILj7168ES2_ffffjLj256EEEEELb1ELb0ELb1ELb0EEEvNS_9BwdParamsE)
        .other          _ZN10layer_norm13ln_bwd_kernelINS_13Kernel_traitsI6__halfffffjLj7168ELj1ELj1ELj8ELj16ENS_18Kernel_traits_baseILj7168ES2_ffffjLj256EEEEELb1ELb0ELb1ELb0EEEvNS_9BwdParamsE,@"STO_CUDA_ENTRY STV_DEFAULT"
_ZN10layer_norm13ln_bwd_kernelINS_13Kernel_traitsI6__halfffffjLj7168ELj1ELj1ELj8ELj16ENS_18Kernel_traits_baseILj7168ES2_ffffjLj256EEEEELb1ELb0ELb1ELb0EEEvNS_9BwdParamsE:
.text._ZN10layer_norm13ln_bwd_kernelINS_13Kernel_traitsI6__halfffffjLj7168ELj1ELj1ELj8ELj16ENS_18Kernel_traits_baseILj7168ES2_ffffjLj256EEEEELb1ELb0ELb1ELb0EEEvNS_9BwdParamsE:
        /* <DEDUP_REMOVED lines=88> */
[----:B------:R-:W-:Y:S01]  /*0580*/  IMAD.MOV.U32 R33, RZ, RZ, R16 ;  /* 0x000000ffff217224 */ /* 0x000fe200078e0010 */
[----:B------:R-:W-:Y:S01]  /*0590*/  MOV R3, R21 ;  /* 0x0000001500037202 */ /* 0x000fe20000000f00 */
[----:B------:R-:W-:Y:S01]  /*05a0*/  HFMA2.MMA R141, -RZ, RZ, 0, 5.9604644775390625e-08 ;  /* 0x00000001ff8d7435 */ /* 0x000fe200000001ff */
[----:B------:R-:W-:Y:S01]  /*05b0*/  SHF.R.U32.HI R24, RZ, 0x10, R21 ;  /* 0x00000010ff187819 */ /* 0x000fe20000011615 */
[----:B------:R-:W-:Y:S01]  /*05c0*/  IMAD.MOV.U32 R21, RZ, RZ, R22 ;  /* 0x000000ffff157224 */ /* 0x000fe200078e0016 */
        /* <DEDUP_REMOVED lines=51> */
[----:B0-----:R-:W-:-:S07]  /*0900*/  HADD2.F32 R16, -RZ, R16.H0_H0 ;  /* 0x20000010ff107230 */ /* 0x001fce0000004100 */
.L_x_13290:
[----:B0-----:R-:W0:Y:S08]  /*0910*/  LDC.64 R136, c[0x0][0x288] ;  /* 0x0000a200ff887b82 */ /* 0x001e300000000a00 */
[----:B-1----:R-:W1:Y:S08]  /*0920*/  LDC.64 R138, c[0x0][0x250] ;  /* 0x00009400ff8a7b82 */ /* 0x002e700000000a00 */
[----:B--234-:R-:W2:Y:S08]  /*0930*/  LDC.64 R134, c[0x0][0x258] ;  /* 0x00009600ff867b82 */ /* 0x01ceb00000000a00 */
[----:B------:R-:W3:Y:S01]  /*0940*/  LDC.64 R132, c[0x0][0x280] ;  /* 0x0000a000ff847b82 */ /* 0x000ee20000000a00 */
[----:B0-----:R-:W-:-:S06]  /*0950*/  IMAD.WIDE R142, R152, 0x4, R136 ;  /* 0x00000004988e7825 */ /* 0x001fcc00078e0288 */
[----:B------:R-:W4:Y:S01]  /*0960*/  LDG.E R142, desc[UR4][R142.64] ;  /* 0x000000048e8e7981 */ /* 0x000f22000c1e1900 */
[C---:B-1----:R-:W-:Y:S01]  /*0970*/  IMAD.WIDE R136, R152.reuse, 0x4, R138 ;  /* 0x0000000498887825 */ /* 0x042fe200078e028a */
[----:B------:R-:W0:Y:S04]  /*0980*/  LDC.64 R144, c[0x0][0x2c8] ;  /* 0x0000b200ff907b82 */ /* 0x000e280000000a00 */
        /* <DEDUP_REMOVED lines=32> */
[----:B------:R-:W-:Y:S02]  /*0b90*/  IADD3 R139, R13, 0x100, RZ ;  /* 0x000001000d8b7810 */ /* 0x000fe40007ffe0ff */
[----:B------:R-:W-:-:S07]  /*0ba0*/  IADD3 R137, R137, 0x100, RZ ;  /* 0x0000010089897810 */ /* 0x000fce0007ffe0ff */
.L_x_13195:
[----:B------:R-:W-:Y:S05]  /*0bb0*/  BSYNC B1 ;  /* 0x0000000000017941 */ /* 0x000fea0003800000 */
.L_x_13194:
        /* <DEDUP_REMOVED lines=12> */
.L_x_13197:
[----:B------:R-:W-:Y:S05]  /*0c80*/  BSYNC B1 ;  /* 0x0000000000017941 */ /* 0x000fea0003800000 */
.L_x_13196:
        /* <DEDUP_REMOVED lines=10> */
[----:B------:R-:W-:Y:S02]  /*0d30*/  IADD3 R137, R137, 0x100, RZ ;  /* 0x0000010089897810 */ /* 0x000fe40007ffe0ff */
[----:B------:R-:W-:-:S07]  /*0d40*/  IADD3 R139, R139, 0x100, RZ ;  /* 0x000001008b8b7810 */ /* 0x000fce0007ffe0ff */
.L_x_13199:
[----:B------:R-:W-:Y:S05]  /*0d50*/  BSYNC B1 ;  /* 0x0000000000017941 */ /* 0x000fea0003800000 */
.L_x_13198:
        /* <DEDUP_REMOVED lines=11> */
.L_x_13201:
[----:B------:R-:W-:Y:S05]  /*0e10*/  BSYNC B1 ;  /* 0x0000000000017941 */ /* 0x000fea0003800000 */
.L_x_13200:
        /* <DEDUP_REMOVED lines=11> */
.L_x_13203:
[----:B------:R-:W-:Y:S05]  /*0ed0*/  BSYNC B1 ;  /* 0x0000000000017941 */ /* 0x000fea0003800000 */
.L_x_13202:
        /* <DEDUP_REMOVED lines=11> */
.L_x_13205:
[----:B------:R-:W-:Y:S05]  /*0f90*/  BSYNC B1 ;  /* 0x0000000000017941 */ /* 0x000fea0003800000 */
.L_x_13204:
        /* <DEDUP_REMOVED lines=13> */
.L_x_13193:
[----:B-----5:R-:W-:Y:S01]  /*1070*/  ISETP.GE.AND P0, PT, R213, 0x1, PT ;  /* 0x00000001d500780c */ /* 0x020fe20003f06270 */
[----:B------:R-:W-:Y:S01]  /*1080*/  HFMA2.MMA R140, -RZ, RZ, 0, 0 ;  /* 0x00000000ff8c7435 */ /* 0x000fe200000001ff */
[----:B------:R-:W-:Y:S01]  /*1090*/  IADD3 R132, R142, -0x1, RZ ;  /* 0xffffffff8e847810 */ /* 0x000fe20007ffe0ff */
[----:B------:R-:W-:Y:S01]  /*10a0*/  BSSY B1, `(.L_x_13207) ;  /* 0x000003c000017945 */ /* 0x000fe20003800000 */
[----:B------:R-:W-:Y:S01]  /*10b0*/  ISETP.NE.AND P5, PT, R12, RZ, PT ;  /* 0x000000ff0c00720c */ /* 0x000fe20003fa5270 */
[----:B------:R-:W-:Y:S01]  /*10c0*/  HFMA2.MMA R146, -RZ, RZ, 0, 0 ;  /* 0x00000000ff927435 */ /* 0x000fe200000001ff */
[----:B------:R-:W-:Y:S01]  /*10d0*/  MOV R143, RZ ;  /* 0x000000ff008f7202 */ /* 0x000fe20000000f00 */
[----:B------:R-:W-:Y:S02]  /*10e0*/  IMAD R132, R132, R155, RZ ;  /* 0x0000009b84847224 */ /* 0x000fe400078e02ff */
[----:B------:R-:W-:-:S03]  /*10f0*/  IMAD.MOV.U32 R211, RZ, RZ, R13 ;  /* 0x000000ffffd37224 */ /* 0x000fc600078e000d */
        /* <DEDUP_REMOVED lines=18> */
[----:B------:R-:W3:Y:S01]  /*1220*/  LDG.E.128 R132, desc[UR4][R132.64] ;  /* 0x0000000484847981 */ /* 0x000ee2000c1e1d00 */
[----:B-1----:R-:W-:-:S06]  /*1230*/  IMAD.WIDE.U32 R136, R142, 0x10, R136 ;  /* 0x000000108e887825 */ /* 0x002fcc00078e0088 */
[----:B------:R-:W4:Y:S01]  /*1240*/  LDG.E.128 R136, desc[UR4][R136.64] ;  /* 0x0000000488887981 */ /* 0x000f22000c1e1d00 */
        /* <DEDUP_REMOVED lines=8> */
[----:B0-----:R-:W-:Y:S01]  /*12d0*/  FADD.FTZ R191, -R143, R134 ;  /* 0x000000868fbf7221 */ /* 0x001fe20000010100 */
[C---:B------:R-:W-:Y:S01]  /*12e0*/  FMUL.FTZ R3, R14.reuse, R3 ;  /* 0x000000030e037220 */ /* 0x040fe20000410000 */
[C---:B------:R-:W-:Y:S01]  /*12f0*/  FMUL.FTZ R168, R14.reuse, R179 ;  /* 0x000000b30ea87220 */ /* 0x040fe20000410000 */
[C---:B------:R-:W-:Y:S01]  /*1300*/  FMUL.FTZ R212, R14.reuse, R135 ;  /* 0x000000870ed47220 */ /* 0x040fe20000410000 */
[----:B------:R-:W-:Y:S01]  /*1310*/  FMUL.FTZ R179, R14, R191 ;  /* 0x000000bf0eb37220 */ /* 0x000fe20000410000 */
[----:B----4-:R-:W-:Y:S01]  /*1320*/  FMUL.FTZ R182, R149, R136 ;  /* 0x0000008895b67220 */ /* 0x010fe20000410000 */
[----:B------:R-:W-:Y:S01]  /*1330*/  FMUL.FTZ R197, R150, R137 ;  /* 0x0000008996c57220 */ /* 0x000fe20000410000 */
[----:B-1----:R-:W-:Y:S01]  /*1340*/  FMUL.FTZ R214, R39, R138 ;  /* 0x0000008a27d67220 */ /* 0x002fe20000410000 */
        /* <DEDUP_REMOVED lines=17> */
.L_x_13208:
[----:B------:R-:W-:Y:S05]  /*1460*/  BSYNC B1 ;  /* 0x0000000000017941 */ /* 0x000fea0003800000 */
.L_x_13207:
        /* <DEDUP_REMOVED lines=12> */
[----:B------:R-:W3:Y:S03]  /*1530*/  LDG.E.128 R132, desc[UR4][R132.64] ;  /* 0x0000000484847981 */ /* 0x000ee6000c1e1d00 */
        /* <DEDUP_REMOVED lines=8> */
[C---:B---3--:R-:W-:Y:S01]  /*15c0*/  FADD.FTZ R177, -R180.reuse, R132 ;  /* 0x00000084b4b17221 */ /* 0x048fe20000010100 */
[C---:B------:R-:W-:Y:S01]  /*15d0*/  FADD.FTZ R195, -R180.reuse, R133 ;  /* 0x00000085b4c37221 */ /* 0x040fe20000010100 */
[C---:B------:R-:W-:Y:S01]  /*15e0*/  FADD.FTZ R207, -R180.reuse, R134 ;  /* 0x00000086b4cf7221 */ /* 0x040fe20000010100 */
[----:B------:R-:W-:Y:S01]  /*15f0*/  FADD.FTZ R135, -R180, R135 ;  /* 0x00000087b4877221 */ /* 0x000fe20000010100 */
[C---:B0-----:R-:W-:Y:S01]  /*1600*/  FMUL.FTZ R167, R14.reuse, R177 ;  /* 0x000000b10ea77220 */ /* 0x041fe20000410000 */
[----:B------:R-:W-:Y:S01]  /*1610*/  FMUL.FTZ R166, R14, R195 ;  /* 0x000000c30ea67220 */ /* 0x000fe20000410000 */
[----:B----4-:R-:W-:Y:S01]  /*1620*/  FMUL.FTZ R180, R37, R136 ;  /* 0x0000008825b47220 */ /* 0x010fe20000410000 */
[----:B------:R-:W-:-:S03]  /*1630*/  FMUL.FTZ R195, R38, R137 ;  /* 0x0000008926c37220 */ /* 0x000fc60000410000 */
[----:B------:R-:W-:Y:S01]  /*1640*/  FADD.FTZ R132, R143, R180 ;  /* 0x000000b48f847221 */ /* 0x000fe20000010000 */
[----:B------:R-:W-:Y:S01]  /*1650*/  FFMA.FTZ R133, R167, R180, R146 ;  /* 0x000000b4a7857223 */ /* 0x000fe20000010092 */
[C---:B------:R-:W-:Y:S01]  /*1660*/  FMUL.FTZ R208, R14.reuse, R135 ;  /* 0x000000870ed07220 */ /* 0x040fe20000410000 */
[----:B------:R-:W-:Y:S01]  /*1670*/  FMUL.FTZ R177, R14, R207 ;  /* 0x000000cf0eb17220 */ /* 0x000fe20000410000 */
[----:B------:R-:W-:Y:S01]  /*1680*/  FADD.FTZ R135, R132, R195 ;  /* 0x000000c384877221 */ /* 0x000fe20000010000 */
[----:B------:R-:W-:Y:S01]  /*1690*/  FMUL.FTZ R210, R35, R138 ;  /* 0x0000008a23d27220 */ /* 0x000fe20000410000 */
        /* <DEDUP_REMOVED lines=14> */
.L_x_13210:
[----:B------:R-:W-:Y:S05]  /*1780*/  BSYNC B1 ;  /* 0x0000000000017941 */ /* 0x000fea0003800000 */
.L_x_13209:
        /* <DEDUP_REMOVED lines=23> */
[----:B------:R-:W-:Y:S02]  /*1900*/  FADD.FTZ R135, -R175, R135 ;  /* 0x00000087af877221 */ /* 0x000fe40000010100 */
[----:B0-----:R-:W-:Y:S01]  /*1910*/  FMUL.FTZ R165, R14, R193 ;  /* 0x000000c10ea57220 */ /* 0x001fe20000410000 */
[----:B----4-:R-:W-:Y:S01]  /*1920*/  FMUL.FTZ R178, R33, R136 ;  /* 0x0000008821b27220 */ /* 0x010fe20000410000 */
[----:B------:R-:W-:Y:S01]  /*1930*/  FMUL.FTZ R193, R34, R137 ;  /* 0x0000008922c17220 */ /* 0x000fe20000410000 */
[----:B------:R-:W-:Y:S01]  /*1940*/  FADD.FTZ R215, -R175, R134 ;  /* 0x00000086afd77221 */ /* 0x000fe20000010100 */
[C---:B------:R-:W-:Y:S01]  /*1950*/  FMUL.FTZ R164, R14.reuse, R205 ;  /* 0x000000cd0ea47220 */ /* 0x040fe20000410000 */
[----:B------:R-:W-:Y:S01]  /*1960*/  FADD.FTZ R132, R143, R178 ;  /* 0x000000b28f847221 */ /* 0x000fe20000010000 */
[----:B------:R-:W-:Y:S01]  /*1970*/  FFMA.FTZ R133, R165, R178, R146 ;  /* 0x000000b2a5857223 */ /* 0x000fe20000010092 */
[C---:B------:R-:W-:Y:S01]  /*1980*/  FMUL.FTZ R192, R14.reuse, R135 ;  /* 0x000000870ec07220 */ /* 0x040fe20000410000 */
[----:B------:R-:W-:Y:S01]  /*1990*/  FMUL.FTZ R175, R14, R215 ;  /* 0x000000d70eaf7220 */ /* 0x000fe20000410000 */
[----:B------:R-:W-:Y:S01]  /*19a0*/  FADD.FTZ R135, R132, R193 ;  /* 0x000000c184877221 */ /* 0x000fe20000010000 */
[----:B------:R-:W-:Y:S01]  /*19b0*/  FMUL.FTZ R206, R31, R138 ;  /* 0x0000008a1fce7220 */ /* 0x000fe20000410000 */
        /* <DEDUP_REMOVED lines=14> */
.L_x_13212:
[----:B------:R-:W-:Y:S05]  /*1aa0*/  BSYNC B1 ;  /* 0x0000000000017941 */ /* 0x000fea0003800000 */
.L_x_13211:
        /* <DEDUP_REMOVED lines=22> */
[----:B------:R-:W-:Y:S02]  /*1c10*/  FADD.FTZ R135, -R173, R135 ;  /* 0x00000087ad877221 */ /* 0x000fe40000010100 */
[----:B0-----:R-:W-:Y:S01]  /*1c20*/  FMUL.FTZ R163, R14, R191 ;  /* 0x000000bf0ea37220 */ /* 0x001fe20000410000 */
[----:B----4-:R-:W-:Y:S01]  /*1c30*/  FMUL.FTZ R176, R29, R136 ;  /* 0x000000881db07220 */ /* 0x010fe20000410000 */
[----:B-1----:R-:W-:Y:S01]  /*1c40*/  FMUL.FTZ R189, R30, R137 ;  /* 0x000000891ebd7220 */ /* 0x002fe20000410000 */
        /* <DEDUP_REMOVED lines=22> */
.L_x_13214:
[----:B------:R-:W-:Y:S05]  /*1db0*/  BSYNC B1 ;  /* 0x0000000000017941 */ /* 0x000fea0003800000 */
.L_x_13213:
        /* <DEDUP_REMOVED lines=48> */
.L_x_13216:
[----:B------:R-:W-:Y:S05]  /*20c0*/  BSYNC B1 ;  /* 0x0000000000017941 */ /* 0x000fea0003800000 */
.L_x_13215:
        /* <DEDUP_REMOVED lines=48> */
.L_x_13218:
[----:B------:R-:W-:Y:S05]  /*23d0*/  BSYNC B1 ;  /* 0x0000000000017941 */ /* 0x000fea0003800000 */
.L_x_13217:
[----:B------:R-:W-:-:S13]  /*23e0*/  ISETP.NE.AND P5, PT, R2, RZ, PT ;  /* 0x000000ff0200720c */ /* 0x000fda0003fa5270 */
[----:B------:R-:W-:Y:S05]  /*23f0*/  @!P5 BRA `(.L_x_13206) ;  /* 0x0000000000acd947 */ /* 0x000fea0003800000 */
[----:B------:R-:W0:Y:S01]  /*2400*/  LDC.64 R132, c[0x0][0x238] ;  /* 0x00008e00ff847b82 */ /* 0x000e220000000a00 */
[----:B------:R-:W-:-:S04]  /*2410*/  ISETP.NE.AND P5, PT, R151, RZ, PT ;  /* 0x000000ff9700720c */ /* 0x000fc80003fa5270 */
[----:B------:R-:W-:Y:S02]  /*2420*/  FSEL R170, R147, RZ, !P5 ;  /* 0x000000ff93aa7208 */ /* 0x000fe40006800000 */
[----:B------:R-:W-:Y:S01]  /*2430*/  ISETP.NE.U32.AND P5, PT, RZ, UR8, PT ;  /* 0x00000008ff007c0c */ /* 0x000fe2000bfa5070 */
[----:B------:R-:W1:Y:S03]  /*2440*/  LDC.64 R136, c[0x0][0x2b8] ;  /* 0x0000ae00ff887b82 */ /* 0x000e660000000a00 */
[----:B------:R-:W-:Y:S01]  /*2450*/  ISETP.NE.AND.EX P5, PT, RZ, UR9, PT, P5 ;  /* 0x00000009ff007c0c */ /* 0x000fe2000bfa5350 */
[----:B0-----:R-:W-:-:S12]  /*2460*/  IMAD.WIDE.U32 R132, R211, 0x10, R132 ;  /* 0x00000010d3847825 */ /* 0x001fd800078e0084 */
[----:B------:R-:W-:Y:S02]  /*2470*/  @P5 IMAD.WIDE.U32 R156, R211, 0x10, R144 ;  /* 0x00000010d39c5825 */ /* 0x000fe400078e0090 */
[----:B------:R-:W0:Y:S01]  /*2480*/  LDC.64 R144, c[0x0][0x240] ;  /* 0x00009000ff907b82 */ /* 0x000e220000000a00 */
[----:B------:R-:W2:Y:S01]  /*2490*/  LDG.E.128 R132, desc[UR4][R132.64] ;  /* 0x0000000484847981 */ /* 0x000ea2000c1e1d00 */
[----:B-1----:R-:W-:-:S03]  /*24a0*/  IMAD.WIDE.U32 R136, R142, 0x10, R136 ;  /* 0x000000108e887825 */ /* 0x002fc600078e0088 */
[----:B------:R1:W5:Y:S04]  /*24b0*/  @P5 LDG.E.128 R120, desc[UR4][R156.64] ;  /* 0x000000049c785981 */ /* 0x000368000c1e1d00 */
[----:B------:R-:W3:Y:S01]  /*24c0*/  LDG.E.128 R136, desc[UR4][R136.64] ;  /* 0x0000000488887981 */ /* 0x000ee2000c1e1d00 */
[----:B0-----:R-:W-:-:S05]  /*24d0*/  IMAD.WIDE.U32 R144, R140, 0x4, R144 ;  /* 0x000000048c907825 */ /* 0x001fca00078e0090 */
[----:B------:R0:W5:Y:S01]  /*24e0*/  LDG.E R0, desc[UR4][R144.64] ;  /* 0x0000000490007981 */ /* 0x000162000c1e1900 */
[C---:B--2---:R-:W-:Y:S01]  /*24f0*/  FADD.FTZ R147, -R170.reuse, R132 ;  /* 0x00000084aa937221 */ /* 0x044fe20000010100 */
[C---:B------:R-:W-:Y:S01]  /*2500*/  FADD.FTZ R181, -R170.reuse, R133 ;  /* 0x00000085aab57221 */ /* 0x040fe20000010100 */
[----:B------:R-:W-:Y:S02]  /*2510*/  FADD.FTZ R191, -R170, R134 ;  /* 0x00000086aabf7221 */ /* 0x000fe40000010100 */
[----:B-1----:R-:W-:Y:S01]  /*2520*/  FMUL.FTZ R157, R14, R147 ;  /* 0x000000930e9d7220 */ /* 0x002fe20000410000 */
[----:B------:R-:W-:Y:S01]  /*2530*/  FADD.FTZ R147, -R170, R135 ;  /* 0x00000087aa937221 */ /* 0x000fe20000010100 */
[----:B---3--:R-:W-:Y:S01]  /*2540*/  FMUL.FTZ R170, R17, R136 ;  /* 0x0000008811aa7220 */ /* 0x008fe20000410000 */
[----:B------:R-:W-:Y:S01]  /*2550*/  FMUL.FTZ R183, R18, R137 ;  /* 0x0000008912b77220 */ /* 0x000fe20000410000 */
[C---:B------:R-:W-:Y:S02]  /*2560*/  FMUL.FTZ R156, R14.reuse, R181 ;  /* 0x000000b50e9c7220 */ /* 0x040fe40000410000 */
        /* <DEDUP_REMOVED lines=20> */
.L_x_13206:
[----:B------:R-:W-:Y:S05]  /*26b0*/  BSYNC B0 ;  /* 0x0000000000007941 */ /* 0x000fea0003800000 */
.L_x_13192:
        /* <DEDUP_REMOVED lines=26> */
.L_x_13301:
        /* <DEDUP_REMOVED lines=25> */
[----:B------:R-:W-:Y:S02]  /*29f0*/  IMAD.MOV.U32 R136, RZ, RZ, RZ ;  /* 0x000000ffff887224 */ /* 0x000fe400078e00ff */
[----:B------:R-:W-:Y:S01]  /*2a00*/  FADD.FTZ R217, R138, R217 ;  /* 0x000000d98ad97221 */ /* 0x000fe20000010000 */
[----:B------:R-:W-:Y:S01]  /*2a10*/  FADD.FTZ R132, R139, R132 ;  /* 0x000000848b847221 */ /* 0x000fe20000010000 */
[----:B------:R-:W-:-:S02]  /*2a20*/  @P0 IMAD R134, R134, R155, RZ ;  /* 0x0000009b86860224 */ /* 0x000fc400078e02ff */
[----:B0-----:R-:W-:Y:S01]  /*2a30*/  FADD.FTZ R217, R217, R140 ;  /* 0x0000008cd9d97221 */ /* 0x001fe20000010000 */
[----:B------:R-:W-:Y:S02]  /*2a40*/  FADD.FTZ R132, R132, R141 ;  /* 0x0000008d84847221 */ /* 0x000fe40000010000 */
[----:B------:R-:W-:Y:S01]  /*2a50*/  @P0 SHF.R.S32.HI R133, RZ, 0x1f, R134 ;  /* 0x0000001fff850819 */ /* 0x000fe20000011486 */
[----:B------:R-:W-:Y:S01]  /*2a60*/  FADD.FTZ R217, R142, R217 ;  /* 0x000000d98ed97221 */ /* 0x000fe20000010000 */
[----:B------:R-:W-:Y:S02]  /*2a70*/  FADD.FTZ R132, R143, R132 ;  /* 0x000000848f847221 */ /* 0x000fe40000010000 */
[----:B------:R-:W-:Y:S01]  /*2a80*/  @P0 LEA.HI R134, R133, R134, RZ, 0x2 ;  /* 0x0000008685860211 */ /* 0x000fe200078f10ff */
[----:B---3--:R-:W-:Y:S01]  /*2a90*/  FADD.FTZ R217, R217, R144 ;  /* 0x00000090d9d97221 */ /* 0x008fe20000010000 */
[----:B------:R-:W-:Y:S02]  /*2aa0*/  FADD.FTZ R132, R132, R145 ;  /* 0x0000009184847221 */ /* 0x000fe40000010000 */
[----:B------:R-:W-:Y:S01]  /*2ab0*/  @P0 LEA.HI.SX32 R136, R134, R153, 0x1e ;  /* 0x0000009986880211 */ /* 0x000fe200078ff2ff */
[----:B------:R-:W-:Y:S01]  /*2ac0*/  FADD.FTZ R138, R146, R217 ;  /* 0x000000d9928a7221 */ /* 0x000fe20000010000 */
[----:B------:R-:W-:-:S03]  /*2ad0*/  FADD.FTZ R132, R147, R132 ;  /* 0x0000008493847221 */ /* 0x000fc60000010000 */
[----:B------:R-:W-:Y:S01]  /*2ae0*/  FMUL.FTZ R138, R138, UR10 ;  /* 0x0000000a8a8a7c20 */ /* 0x000fe20008410000 */
[----:B------:R-:W-:Y:S01]  /*2af0*/  FMUL.FTZ R137, R132, UR10 ;  /* 0x0000000a84897c20 */ /* 0x000fe20008410000 */
[----:B------:R-:W-:Y:S06]  /*2b00*/  @!P6 BRA `(.L_x_13221) ;  /* 0x000000040080e947 */ /* 0x000fec0003800000 */
[----:B------:R-:W0:Y:S01]  /*2b10*/  @!P1 LDC.64 R132, c[0x0][0x2c8] ;  /* 0x0000b200ff849b82 */ /* 0x000e220000000a00 */
[----:B------:R-:W-:Y:S07]  /*2b20*/  BSSY B1, `(.L_x_13222) ;  /* 0x0000010000017945 */ /* 0x000fee0003800000 */
[----:B------:R-:W1:Y:S01]  /*2b30*/  @P0 LDC.64 R134, c[0x0][0x298] ;  /* 0x0000a600ff860b82 */ /* 0x000e620000000a00 */
[----:B0-----:R-:W-:-:S04]  /*2b40*/  @!P1 ISETP.NE.U32.AND P5, PT, R132, RZ, PT ;  /* 0x000000ff8400920c */ /* 0x001fc80003fa5070 */
[----:B------:R-:W-:-:S04]  /*2b50*/  @!P1 ISETP.NE.AND.EX P5, PT, R133, RZ, PT, P5 ;  /* 0x000000ff8500920c */ /* 0x000fc80003fa5350 */
[----:B-----5:R-:W-:Y:S01]  /*2b60*/  @!P1 FSEL R139, R96, RZ, P5 ;  /* 0x000000ff608b9208 */ /* 0x020fe20002800000 */
        /* <DEDUP_REMOVED lines=11> */
.L_x_13223:
[----:B------:R-:W-:Y:S05]  /*2c20*/  BSYNC B1 ;  /* 0x0000000000017941 */ /* 0x000fea0003800000 */
.L_x_13222:
[----:B------:R-:W-:Y:S01]  /*2c30*/  @P0 FMUL.FTZ R135, R139, R135 ;  /* 0x000000878b870220 */ /* 0x000fe20000410000 */
[----:B------:R-:W-:Y:S01]  /*2c40*/  @P0 LOP3.LUT P5, RZ, R11, 0xff, RZ, 0xc0, !PT ;  /* 0x000000ff0bff0812 */ /* 0x000fe200078ac0ff */
[----:B------:R-:W-:Y:S02]  /*2c50*/  BSSY B1, `(.L_x_13224) ;  /* 0x0000010000017945 */ /* 0x000fe40003800000 */
[----:B------:R-:W-:-:S05]  /*2c60*/  @P0 FMUL.FTZ R134, R135, R134 ;  /* 0x0000008687860220 */ /* 0x000fca0000410000 */
[----:B------:R-:W-:Y:S02]  /*2c70*/  @P0 SEL R128, R134, RZ, P5 ;  /* 0x000000ff86800207 */ /* 0x000fe40002800000 */
[----:B------:R-:W0:Y:S01]  /*2c80*/  @P0 LDC.64 R134, c[0x0][0x298] ;  /* 0x0000a600ff860b82 */ /* 0x000e220000000a00 */
        /* <DEDUP_REMOVED lines=12> */
.L_x_13225:
[----:B------:R-:W-:Y:S05]  /*2d50*/  BSYNC B1 ;  /* 0x0000000000017941 */ /* 0x000fea0003800000 */
.L_x_13224:
[----:B0-----:R-:W-:Y:S01]  /*2d60*/  @P0 FMUL.FTZ R135, R140, R135 ;  /* 0x000000878c870220 */ /* 0x001fe20000410000 */
        /* <DEDUP_REMOVED lines=17> */
.L_x_13227:
[----:B------:R-:W-:Y:S05]  /*2e80*/  BSYNC B1 ;  /* 0x0000000000017941 */ /* 0x000fea0003800000 */
.L_x_13226:
[----:B0-----:R-:W-:Y:S01]  /*2e90*/  @P0 FMUL.FTZ R135, R141, R135 ;  /* 0x000000878d870220 */ /* 0x001fe20000410000 */
[----:B------:R-:W-:Y:S01]  /*2ea0*/  @P0 LOP3.LUT P5, RZ, R11, 0xff0000, RZ, 0xc0, !PT ;  /* 0x00ff00000bff0812 */ /* 0x000fe200078ac0ff */
[----:B------:R-:W-:Y:S02]  /*2eb0*/  BSSY B1, `(.L_x_13228) ;  /* 0x0000012000017945 */ /* 0x000fe40003800000 */
[----:B------:R-:W-:-:S05]  /*2ec0*/  @P0 FMUL.FTZ R134, R135, R134 ;  /* 0x0000008687860220 */ /* 0x000fca0000410000 */
[----:B------:R-:W-:Y:S02]  /*2ed0*/  @P0 SEL R130, R134, RZ, P5 ;  /* 0x000000ff86820207 */ /* 0x000fe40002800000 */
[----:B------:R-:W0:Y:S01]  /*2ee0*/  LDC.64 R134, c[0x0][0x308] ;  /* 0x0000c200ff867b82 */ /* 0x000e220000000a00 */
[----:B------:R-:W-:-:S04]  /*2ef0*/  @!P1 ISETP.NE.U32.AND P5, PT, R132, RZ, PT ;  /* 0x000000ff8400920c */ /* 0x000fc80003fa5070 */
[----:B------:R-:W-:-:S04]  /*2f00*/  @!P1 ISETP.NE.AND.EX P5, PT, R133, RZ, PT, P5 ;  /* 0x000000ff8500920c */ /* 0x000fc80003fa5350 */
[----:B------:R-:W-:Y:S02]  /*2f10*/  @!P1 FSEL R142, R99, RZ, P5 ;  /* 0x000000ff638e9208 */ /* 0x000fe40002800000 */
[----:B0-----:R-:W-:-:S04]  /*2f20*/  ISETP.NE.U32.AND P5, PT, R134, RZ, PT ;  /* 0x000000ff8600720c */ /* 0x001fc80003fa5070 */
[----:B------:R-:W-:Y:S01]  /*2f30*/  ISETP.NE.AND.EX P5, PT, R135, RZ, PT, P5 ;  /* 0x000000ff8700720c */ /* 0x000fe20003fa5350 */
[----:B------:R-:W-:-:S12]  /*2f40*/  @!P1 BRA `(.L_x_13229) ;  /* 0x0000000000209947 */ /* 0x000fd80003800000 */
        /* <DEDUP_REMOVED lines=8> */
.L_x_13229:
[----:B------:R-:W-:Y:S05]  /*2fd0*/  BSYNC B1 ;  /* 0x0000000000017941 */ /* 0x000fea0003800000 */
.L_x_13228:
[----:B------:R-:W-:Y:S02]  /*2fe0*/  SEL R124, R139, R124, P5 ;  /* 0x0000007c8b7c7207 */ /* 0x000fe40002800000 */
[----:B------:R-:W-:Y:S02]  /*2ff0*/  SEL R125, R140, R125, P5 ;  /* 0x0000007d8c7d7207 */ /* 0x000fe40002800000 */
[----:B------:R-:W-:Y:S02]  /*3000*/  SEL R126, R141, R126, P5 ;  /* 0x0000007e8d7e7207 */ /* 0x000fe40002800000 */
[----:B------:R-:W-:Y:S02]  /*3010*/  SEL R127, R142, R127, P5 ;  /* 0x0000007f8e7f7207 */ /* 0x000fe40002800000 */
[----:B------:R-:W-:-:S04]  /*3020*/  ISETP.NE.U32.AND P5, PT, R134, RZ, PT ;  /* 0x000000ff8600720c */ /* 0x000fc80003fa5070 */
[----:B------:R-:W-:-:S13]  /*3030*/  ISETP.NE.AND.EX P5, PT, R135, RZ, PT, P5 ;  /* 0x000000ff8700720c */ /* 0x000fda0003fa5350 */
[----:B------:R-:W0:Y:S02]  /*3040*/  @P5 LDC.64 R132, c[0x0][0x308] ;  /* 0x0000c200ff845b82 */ /* 0x000e240000000a00 */
[C---:B0-----:R-:W-:Y:S01]  /*3050*/  @P5 IMAD.WIDE.U32 R134, R13.reuse, 0x10, R132 ;  /* 0x000000100d865825 */ /* 0x041fe200078e0084 */
[----:B------:R-:W-:-:S05]  /*3060*/  IADD3 R13, R13, 0x100, RZ ;  /* 0x000001000d0d7810 */ /* 0x000fca0007ffe0ff */
[----:B------:R-:W0:Y:S01]  /*3070*/  @P0 LDC.64 R132, c[0x0][0x298] ;  /* 0x0000a600ff840b82 */ /* 0x000e220000000a00 */
[----:B------:R1:W-:Y:S01]  /*3080*/  @P5 STG.E.128 desc[UR4][R134.64], R124 ;  /* 0x0000007c86005986 */ /* 0x0003e2000c101d04 */
[----:B------:R-:W-:Y:S01]  /*3090*/  @P0 LOP3.LUT P5, RZ, R11, 0xff000000, RZ, 0xc0, !PT ;  /* 0xff0000000bff0812 */ /* 0x000fe200078ac0ff */
[----:B0-----:R-:W-:-:S04]  /*30a0*/  @P0 FMUL.FTZ R133, R142, R133 ;  /* 0x000000858e850220 */ /* 0x001fc80000410000 */
[----:B------:R-:W-:-:S05]  /*30b0*/  @P0 FMUL.FTZ R132, R133, R132 ;  /* 0x0000008485840220 */ /* 0x000fca0000410000 */
[----:B------:R-:W-:Y:S02]  /*30c0*/  @P0 SEL R131, R132, RZ, P5 ;  /* 0x000000ff84830207 */ /* 0x000fe40002800000 */
[----:B------:R-:W0:Y:S02]  /*30d0*/  @P0 LDC.64 R132, c[0x0][0x2f8] ;  /* 0x0000be00ff840b82 */ /* 0x000e240000000a00 */
[C---:B0-----:R-:W-:Y:S01]  /*30e0*/  @P0 IMAD.WIDE.U32 R132, R136.reuse, 0x10, R132 ;  /* 0x0000001088840825 */ /* 0x041fe200078e0084 */
[----:B------:R-:W-:-:S04]  /*30f0*/  IADD3 R136, R136, 0x100, RZ ;  /* 0x0000010088887810 */ /* 0x000fc80007ffe0ff */
[----:B------:R1:W-:Y:S03]  /*3100*/  @P0 STG.E.128 desc[UR4][R132.64], R128 ;  /* 0x0000008084000986 */ /* 0x0003e6000c101d04 */
.L_x_13221:
[----:B------:R-:W-:Y:S05]  /*3110*/  BSYNC B0 ;  /* 0x0000000000007941 */ /* 0x000fea0003800000 */
.L_x_13220:
[----:B------:R-:W-:Y:S01]  /*3120*/  ISETP.NE.AND P5, PT, R10, RZ, PT ;  /* 0x000000ff0a00720c */ /* 0x000fe20003fa5270 */
[----:B------:R-:W-:-:S12]  /*3130*/  BSSY B0, `(.L_x_13230) ;  /* 0x000005c000007945 */ /* 0x000fd80003800000 */
[----:B------:R-:W-:Y:S05]  /*3140*/  @!P5 BRA `(.L_x_13231) ;  /* 0x000000040068d947 */ /* 0x000fea0003800000 */
[----:B-1----:R-:W0:Y:S01]  /*3150*/  @!P1 LDC.64 R132, c[0x0][0x2c8] ;  /* 0x0000b200ff849b82 */ /* 0x002e220000000a00 */
[----:B------:R-:W-:Y:S01]  /*3160*/  ISETP.NE.AND P5, PT, R151, RZ, PT ;  /* 0x000000ff9700720c */ /* 0x000fe20003fa5270 */
[----:B------:R-:W-:Y:S03]  /*3170*/  BSSY B1, `(.L_x_13232) ;  /* 0x000000f000017945 */ /* 0x000fe60003800000 */
[----:B------:R-:W-:-:S03]  /*3180*/  FSEL R144, R138, RZ, !P5 ;  /* 0x000000ff8a907208 */ /* 0x000fc60006800000 */
[----:B------:R-:W1:Y:S01]  /*3190*/  @P0 LDC.64 R134, c[0x0][0x298] ;  /* 0x0000a600ff860b82 */ /* 0x000e620000000a00 */
[----:B0-----:R-:W-:-:S04]  /*31a0*/  @!P1 ISETP.NE.U32.AND P5, PT, R132, RZ, PT ;  /* 0x000000ff8400920c */ /* 0x001fc80003fa5070 */
[----:B------:R-:W-:-:S04]  /*31b0*/  @!P1 ISETP.NE.AND.EX P5, PT, R133, RZ, PT, P5 ;  /* 0x000000ff8500920c */ /* 0x000fc80003fa5350 */
[----:B-----5:R-:W-:Y:S01]  /*31c0*/  @!P1 FSEL R139, R100, RZ, P5 ;  /* 0x000000ff648b9208 */ /* 0x020fe20002800000 */
[----:B-1----:R-:W-:Y:S08]  /*31d0*/  @!P1 BRA `(.L_x_13233) ;  /* 0x0000000000209947 */ /* 0x002ff00003800000 */
        /* <DEDUP_REMOVED lines=8> */
.L_x_13233:
[----:B------:R-:W-:Y:S05]  /*3260*/  BSYNC B1 ;  /* 0x0000000000017941 */ /* 0x000fea0003800000 */
.L_x_13232:
        /* <DEDUP_REMOVED lines=16> */
.L_x_13235:
[----:B------:R-:W-:Y:S05]  /*3370*/  BSYNC B1 ;  /* 0x0000000000017941 */ /* 0x000fea0003800000 */
.L_x_13234:
        /* <DEDUP_REMOVED lines=16> */
.L_x_13237:
[----:B------:R-:W-:Y:S05]  /*3480*/  BSYNC B1 ;  /* 0x0000000000017941 */ /* 0x000fea0003800000 */
.L_x_13236:
        /* <DEDUP_REMOVED lines=18> */
.L_x_13239:
[----:B------:R-:W-:Y:S05]  /*35b0*/  BSYNC B1 ;  /* 0x0000000000017941 */ /* 0x000fea0003800000 */
.L_x_13238:
        /* <DEDUP_REMOVED lines=19> */
.L_x_13231:
[----:B------:R-:W-:Y:S05]  /*36f0*/  BSYNC B0 ;  /* 0x0000000000007941 */ /* 0x000fea0003800000 */
.L_x_13230:
[----:B------:R-:W-:Y:S01]  /*3700*/  ISETP.NE.AND P5, PT, R8, RZ, PT ;  /* 0x000000ff0800720c */ /* 0x000fe20003fa5270 */
[----:B------:R-:W-:-:S12]  /*3710*/  BSSY B0, `(.L_x_13240) ;  /* 0x000005c000007945 */ /* 0x000fd80003800000 */
[----:B------:R-:W-:Y:S05]  /*3720*/  @!P5 BRA `(.L_x_13241) ;  /* 0x000000040068d947 */ /* 0x000fea0003800000 */
[----:B-12---:R-:W0:Y:S01]  /*3730*/  @!P1 LDC.64 R132, c[0x0][0x2c8] ;  /* 0x0000b200ff849b82 */ /* 0x006e220000000a00 */
        /* <DEDUP_REMOVED lines=16> */
.L_x_13243:
[----:B------:R-:W-:Y:S05]  /*3840*/  BSYNC B1 ;  /* 0x0000000000017941 */ /* 0x000fea0003800000 */
.L_x_13242:
        /* <DEDUP_REMOVED lines=16> */
.L_x_13245:
[----:B------:R-:W-:Y:S05]  /*3950*/  BSYNC B1 ;  /* 0x0000000000017941 */ /* 0x000fea0003800000 */
.L_x_13244:
        /* <DEDUP_REMOVED lines=16> */
.L_x_13247:
[----:B------:R-:W-:Y:S05]  /*3a60*/  BSYNC B1 ;  /* 0x0000000000017941 */ /* 0x000fea0003800000 */
.L_x_13246:
        /* <DEDUP_REMOVED lines=18> */
.L_x_13249:
[----:B------:R-:W-:Y:S05]  /*3b90*/  BSYNC B1 ;  /* 0x0000000000017941 */ /* 0x000fea0003800000 */
.L_x_13248:
[----:B------:R-:W-:Y:S01]  /*3ba0*/  SEL R124, R139, R124, P5 ;  /* 0x0000007c8b7c7207 */ /* 0x000fe20002800000 */
[----:B------:R-:W0:Y:S01]  /*3bb0*/  @P0 LDC.64 R132, c[0x0][0x298] ;  /* 0x0000a600ff840b82 */ /* 0x000e220000000a00 */
[----:B------:R-:W-:Y:S02]  /*3bc0*/  SEL R125, R140, R125, P5 ;  /* 0x0000007d8c7d7207 */ /* 0x000fe40002800000 */
[----:B------:R-:W-:Y:S02]  /*3bd0*/  SEL R126, R141, R126, P5 ;  /* 0x0000007e8d7e7207 */ /* 0x000fe40002800000 */
[----:B------:R-:W-:Y:S02]  /*3be0*/  SEL R127, R142, R127, P5 ;  /* 0x0000007f8e7f7207 */ /* 0x000fe40002800000 */
[----:B------:R-:W-:-:S04]  /*3bf0*/  ISETP.NE.U32.AND P5, PT, R134, RZ, PT ;  /* 0x000000ff8600720c */ /* 0x000fc80003fa5070 */
[----:B------:R-:W-:-:S13]  /*3c00*/  ISETP.NE.AND.EX P5, PT, R135, RZ, PT, P5 ;  /* 0x000000ff8700720c */ /* 0x000fda0003fa5350 */
[----:B------:R-:W1:Y:S01]  /*3c10*/  @P5 LDC.64 R134, c[0x0][0x308] ;  /* 0x0000c200ff865b82 */ /* 0x000e620000000a00 */
[----:B0-----:R-:W-:-:S04]  /*3c20*/  @P0 FMUL.FTZ R133, R142, R133 ;  /* 0x000000858e850220 */ /* 0x001fc80000410000 */
[----:B------:R-:W-:Y:S01]  /*3c30*/  @P0 FMUL.FTZ R132, R133, R132 ;  /* 0x0000008485840220 */ /* 0x000fe20000410000 */
[----:B-1----:R-:W-:-:S04]  /*3c40*/  @P5 IMAD.WIDE.U32 R134, R13, 0x10, R134 ;  /* 0x000000100d865825 */ /* 0x002fc800078e0086 */
[----:B------:R-:W-:Y:S01]  /*3c50*/  VIADD R13, R13, 0x100 ;  /* 0x000001000d0d7836 */ /* 0x000fe20000000000 */
[----:B------:R0:W-:Y:S01]  /*3c60*/  @P5 STG.E.128 desc[UR4][R134.64], R124 ;  /* 0x0000007c86005986 */ /* 0x0001e2000c101d04 */
[----:B------:R-:W-:-:S04]  /*3c70*/  @P0 LOP3.LUT P5, RZ, R7, 0xff000000, RZ, 0xc0, !PT ;  /* 0xff00000007ff0812 */ /* 0x000fc800078ac0ff */
[----:B------:R-:W-:Y:S02]  /*3c80*/  @P0 SEL R131, R132, RZ, P5 ;  /* 0x000000ff84830207 */ /* 0x000fe40002800000 */
[----:B------:R-:W1:Y:S02]  /*3c90*/  @P0 LDC.64 R132, c[0x0][0x2f8] ;  /* 0x0000be00ff840b82 */ /* 0x000e640000000a00 */
[C---:B-1----:R-:W-:Y:S01]  /*3ca0*/  @P0 IMAD.WIDE.U32 R132, R136.reuse, 0x10, R132 ;  /* 0x0000001088840825 */ /* 0x042fe200078e0084 */
[----:B------:R-:W-:-:S04]  /*3cb0*/  IADD3 R136, R136, 0x100, RZ ;  /* 0x0000010088887810 */ /* 0x000fc80007ffe0ff */
[----:B------:R0:W-:Y:S03]  /*3cc0*/  @P0 STG.E.128 desc[UR4][R132.64], R128 ;  /* 0x0000008084000986 */ /* 0x0001e6000c101d04 */
.L_x_13241:
[----:B------:R-:W-:Y:S05]  /*3cd0*/  BSYNC B0 ;  /* 0x0000000000007941 */ /* 0x000fea0003800000 */
.L_x_13240:
[----:B------:R-:W-:Y:S04]  /*3ce0*/  BSSY B0, `(.L_x_13250) ;  /* 0x000005c000007945 */ /* 0x000fe80003800000 */
[----:B------:R-:W-:Y:S05]  /*3cf0*/  @!P4 BRA `(.L_x_13251) ;  /* 0x000000040068c947 */ /* 0x000fea0003800000 */
[----:B012---:R-:W0:Y:S01]  /*3d00*/  @!P1 LDC.64 R132, c[0x0][0x2c8] ;  /* 0x0000b200ff849b82 */ /* 0x007e220000000a00 */
        /* <DEDUP_REMOVED lines=16> */
.L_x_13253:
[----:B------:R-:W-:Y:S05]  /*3e10*/  BSYNC B1 ;  /* 0x0000000000017941 */ /* 0x000fea0003800000 */
.L_x_13252:
        /* <DEDUP_REMOVED lines=16> */
.L_x_13255:
[----:B------:R-:W-:Y:S05]  /*3f20*/  BSYNC B1 ;  /* 0x0000000000017941 */ /* 0x000fea0003800000 */
.L_x_13254:
        /* <DEDUP_REMOVED lines=16> */
.L_x_13257:
[----:B------:R-:W-:Y:S05]  /*4030*/  BSYNC B1 ;  /* 0x0000000000017941 */ /* 0x000fea0003800000 */
.L_x_13256:
        /* <DEDUP_REMOVED lines=18> */
.L_x_13259:
[----:B------:R-:W-:Y:S05]  /*4160*/  BSYNC B1 ;  /* 0x0000000000017941 */ /* 0x000fea0003800000 */
.L_x_13258:
        /* <DEDUP_REMOVED lines=10> */
[C---:B-1----:R-:W-:Y:S01]  /*4210*/  @P5 IMAD.WIDE.U32 R134, R13.reuse, 0x10, R134 ;  /* 0x000000100d865825 */ /* 0x042fe200078e0086 */
[----:B------:R-:W-:-:S04]  /*4220*/  IADD3 R13, R13, 0x100, RZ ;  /* 0x000001000d0d7810 */ /* 0x000fc80007ffe0ff */
[----:B------:R3:W-:Y:S01]  /*4230*/  @P5 STG.E.128 desc[UR4][R134.64], R124 ;  /* 0x0000007c86005986 */ /* 0x0007e2000c101d04 */
[----:B------:R-:W-:-:S04]  /*4240*/  @P0 LOP3.LUT P5, RZ, R6, 0xff000000, RZ, 0xc0, !PT ;  /* 0xff00000006ff0812 */ /* 0x000fc800078ac0ff */
[----:B------:R-:W-:Y:S02]  /*4250*/  @P0 SEL R131, R132, RZ, P5 ;  /* 0x000000ff84830207 */ /* 0x000fe40002800000 */
[----:B------:R-:W0:Y:S02]  /*4260*/  @P0 LDC.64 R132, c[0x0][0x2f8] ;  /* 0x0000be00ff840b82 */ /* 0x000e240000000a00 */
[C---:B0-----:R-:W-:Y:S01]  /*4270*/  @P0 IMAD.WIDE.U32 R132, R136.reuse, 0x10, R132 ;  /* 0x0000001088840825 */ /* 0x041fe200078e0084 */
[----:B------:R-:W-:-:S04]  /*4280*/  IADD3 R136, R136, 0x100, RZ ;  /* 0x0000010088887810 */ /* 0x000fc80007ffe0ff */
[----:B------:R3:W-:Y:S03]  /*4290*/  @P0 STG.E.128 desc[UR4][R132.64], R128 ;  /* 0x0000008084000986 */ /* 0x0007e6000c101d04 */
.L_x_13251:
[----:B------:R-:W-:Y:S05]  /*42a0*/  BSYNC B0 ;  /* 0x0000000000007941 */ /* 0x000fea0003800000 */
.L_x_13250:
[----:B------:R-:W-:Y:S04]  /*42b0*/  BSSY B0, `(.L_x_13260) ;  /* 0x000005c000007945 */ /* 0x000fe80003800000 */
[----:B------:R-:W-:Y:S05]  /*42c0*/  @!P3 BRA `(.L_x_13261) ;  /* 0x000000040068b947 */ /* 0x000fea0003800000 */
[----:B0123--:R-:W0:Y:S01]  /*42d0*/  @!P1 LDC.64 R132, c[0x0][0x2c8] ;  /* 0x0000b200ff849b82 */ /* 0x00fe220000000a00 */
        /* <DEDUP_REMOVED lines=16> */
.L_x_13263:
[----:B------:R-:W-:Y:S05]  /*43e0*/  BSYNC B1 ;  /* 0x0000000000017941 */ /* 0x000fea0003800000 */
.L_x_13262:
        /* <DEDUP_REMOVED lines=16> */
.L_x_13265:
[----:B------:R-:W-:Y:S05]  /*44f0*/  BSYNC B1 ;  /* 0x0000000000017941 */ /* 0x000fea0003800000 */
.L_x_13264:
        /* <DEDUP_REMOVED lines=16> */
.L_x_13267:
[----:B------:R-:W-:Y:S05]  /*4600*/  BSYNC B1 ;  /* 0x0000000000017941 */ /* 0x000fea0003800000 */
.L_x_13266:
        /* <DEDUP_REMOVED lines=18> */
.L_x_13269:
[----:B------:R-:W-:Y:S05]  /*4730*/  BSYNC B1 ;  /* 0x0000000000017941 */ /* 0x000fea0003800000 */
.L_x_13268:
        /* <DEDUP_REMOVED lines=19> */
.L_x_13261:
[----:B------:R-:W-:Y:S05]  /*4870*/  BSYNC B0 ;  /* 0x0000000000007941 */ /* 0x000fea0003800000 */
.L_x_13260:
[----:B------:R-:W-:Y:S04]  /*4880*/  BSSY B0, `(.L_x_13270) ;  /* 0x000005c000007945 */ /* 0x000fe80003800000 */
[----:B------:R-:W-:Y:S05]  /*4890*/  @!P2 BRA `(.L_x_13271) ;  /* 0x000000040068a947 */ /* 0x000fea0003800000 */
[----:B01234-:R-:W0:Y:S01]  /*48a0*/  @!P1 LDC.64 R132, c[0x0][0x2c8] ;  /* 0x0000b200ff849b82 */ /* 0x01fe220000000a00 */
        /* <DEDUP_REMOVED lines=16> */
.L_x_13273:
[----:B------:R-:W-:Y:S05]  /*49b0*/  BSYNC B1 ;  /* 0x0000000000017941 */ /* 0x000fea0003800000 */
.L_x_13272:
        /* <DEDUP_REMOVED lines=16> */
.L_x_13275:
[----:B------:R-:W-:Y:S05]  /*4ac0*/  BSYNC B1 ;  /* 0x0000000000017941 */ /* 0x000fea0003800000 */
.L_x_13274:
        /* <DEDUP_REMOVED lines=16> */
.L_x_13277:
[----:B------:R-:W-:Y:S05]  /*4bd0*/  BSYNC B1 ;  /* 0x0000000000017941 */ /* 0x000fea0003800000 */
.L_x_13276:
        /* <DEDUP_REMOVED lines=18> */
.L_x_13279:
[----:B------:R-:W-:Y:S05]  /*4d00*/  BSYNC B1 ;  /* 0x0000000000017941 */ /* 0x000fea0003800000 */
.L_x_13278:
        /* <DEDUP_REMOVED lines=15> */
[----:B------:R-:W1:Y:S02]  /*4e00*/  @P0 LDC.64 R132, c[0x0][0x2f8] ;  /* 0x0000be00ff840b82 */ /* 0x000e640000000a00 */
[C---:B-1----:R-:W-:Y:S01]  /*4e10*/  @P0 IMAD.WIDE.U32 R132, R136.reuse, 0x10, R132 ;  /* 0x0000001088840825 */ /* 0x042fe200078e0084 */
[----:B------:R-:W-:-:S04]  /*4e20*/  IADD3 R136, R136, 0x100, RZ ;  /* 0x0000010088887810 */ /* 0x000fc80007ffe0ff */
[----:B------:R0:W-:Y:S03]  /*4e30*/  @P0 STG.E.128 desc[UR4][R132.64], R128 ;  /* 0x0000008084000986 */ /* 0x0001e6000c101d04 */
.L_x_13271:
[----:B------:R-:W-:Y:S05]  /*4e40*/  BSYNC B0 ;  /* 0x0000000000007941 */ /* 0x000fea0003800000 */
.L_x_13270:
[----:B------:R-:W-:Y:S01]  /*4e50*/  ISETP.NE.AND P5, PT, R2, RZ, PT ;  /* 0x000000ff0200720c */ /* 0x000fe20003fa5270 */
[----:B------:R-:W-:-:S12]  /*4e60*/  BSSY B0, `(.L_x_13280) ;  /* 0x000005a000007945 */ /* 0x000fd80003800000 */
        /* <DEDUP_REMOVED lines=18> */
.L_x_13283:
[----:B------:R-:W-:Y:S05]  /*4f90*/  BSYNC B1 ;  /* 0x0000000000017941 */ /* 0x000fea0003800000 */
.L_x_13282:
        /* <DEDUP_REMOVED lines=16> */
.L_x_13285:
[----:B------:R-:W-:Y:S05]  /*50a0*/  BSYNC B1 ;  /* 0x0000000000017941 */ /* 0x000fea0003800000 */
.L_x_13284:
        /* <DEDUP_REMOVED lines=16> */
.L_x_13287:
[----:B------:R-:W-:Y:S05]  /*51b0*/  BSYNC B1 ;  /* 0x0000000000017941 */ /* 0x000fea0003800000 */
.L_x_13286:
        /* <DEDUP_REMOVED lines=18> */
.L_x_13289:
[----:B------:R-:W-:Y:S05]  /*52e0*/  BSYNC B1 ;  /* 0x0000000000017941 */ /* 0x000fea0003800000 */
.L_x_13288:
[----:B------:R-:W-:Y:S02]  /*52f0*/  ISETP.NE.U32.AND P1, PT, R134, RZ, PT ;  /* 0x000000ff8600720c */ /* 0x000fe40003f25070 */
[----:B------:R-:W-:Y:S02]  /*5300*/  SEL R124, R139, R124, P5 ;  /* 0x0000007c8b7c7207 */ /* 0x000fe40002800000 */
[----:B------:R-:W-:Y:S02]  /*5310*/  ISETP.NE.AND.EX P1, PT, R135, RZ, PT, P1 ;  /* 0x000000ff8700720c */ /* 0x000fe40003f25310 */
[----:B------:R-:W-:Y:S02]  /*5320*/  SEL R125, R138, R125, P5 ;  /* 0x0000007d8a7d7207 */ /* 0x000fe40002800000 */
[----:B------:R-:W-:Y:S02]  /*5330*/  SEL R126, R141, R126, P5 ;  /* 0x0000007e8d7e7207 */ /* 0x000fe40002800000 */
[----:B------:R-:W-:-:S07]  /*5340*/  SEL R127, R140, R127, P5 ;  /* 0x0000007f8c7f7207 */ /* 0x000fce0002800000 */
[----:B------:R-:W0:Y:S02]  /*5350*/  @P1 LDC.64 R132, c[0x0][0x308] ;  /* 0x0000c200ff841b82 */ /* 0x000e240000000a00 */
[----:B0-----:R-:W-:-:S06]  /*5360*/  @P1 IMAD.WIDE.U32 R134, R13, 0x10, R132 ;  /* 0x000000100d861825 */ /* 0x001fcc00078e0084 */
[----:B------:R-:W0:Y:S01]  /*5370*/  @P0 LDC.64 R132, c[0x0][0x298] ;  /* 0x0000a600ff840b82 */ /* 0x000e220000000a00 */
[----:B------:R1:W-:Y:S01]  /*5380*/  @P1 STG.E.128 desc[UR4][R134.64], R124 ;  /* 0x0000007c86001986 */ /* 0x0003e2000c101d04 */
[----:B------:R-:W-:Y:S01]  /*5390*/  @P0 LOP3.LUT P1, RZ, R0, 0xff000000, RZ, 0xc0, !PT ;  /* 0xff00000000ff0812 */ /* 0x000fe2000782c0ff */
[----:B0-----:R-:W-:-:S04]  /*53a0*/  @P0 FMUL.FTZ R133, R140, R133 ;  /* 0x000000858c850220 */ /* 0x001fc80000410000 */
[----:B------:R-:W-:-:S05]  /*53b0*/  @P0 FMUL.FTZ R132, R133, R132 ;  /* 0x0000008485840220 */ /* 0x000fca0000410000 */
[----:B------:R-:W-:Y:S02]  /*53c0*/  @P0 SEL R131, R132, RZ, P1 ;  /* 0x000000ff84830207 */ /* 0x000fe40000800000 */
[----:B------:R-:W0:Y:S02]  /*53d0*/  @P0 LDC.64 R132, c[0x0][0x2f8] ;  /* 0x0000be00ff840b82 */ /* 0x000e240000000a00 */
[----:B0-----:R-:W-:-:S05]  /*53e0*/  @P0 IMAD.WIDE.U32 R132, R136, 0x10, R132 ;  /* 0x0000001088840825 */ /* 0x001fca00078e0084 */
[----:B------:R1:W-:Y:S02]  /*53f0*/  @P0 STG.E.128 desc[UR4][R132.64], R128 ;  /* 0x0000008084000986 */ /* 0x0003e4000c101d04 */
.L_x_13281:
[----:B------:R-:W-:Y:S05]  /*5400*/  BSYNC B0 ;  /* 0x0000000000007941 */ /* 0x000fea0003800000 */
.L_x_13280:
[----:B------:R-:W-:Y:S02]  /*5410*/  ISETP.NE.AND P0, PT, R211, RZ, PT ;  /* 0x000000ffd300720c */ /* 0x000fe40003f05270 */
[----:B------:R-:W-:Y:S02]  /*5420*/  IADD3 R152, R152, UR12, RZ ;  /* 0x0000000c98987c10 */ /* 0x000fe4000fffe0ff */
[----:B------:R-:W-:Y:S02]  /*5430*/  SEL R141, RZ, 0x1, P0 ;  /* 0x00000001ff8d7807 */ /* 0x000fe40000000000 */
[----:B------:R-:W-:-:S13]  /*5440*/  ISETP.GE.AND P0, PT, R152, UR13, PT ;  /* 0x0000000d98007c0c */ /* 0x000fda000bf06270 */
[----:B------:R-:W-:Y:S05]  /*5450*/  @!P0 BRA `(.L_x_13290) ;  /* 0xffffffb4002c8947 */ /* 0x000fea000383ffff */
.L_x_13191:
[----:B-----5:R-:W0:Y:S01]  /*5460*/  S2R R0, SR_TID.X ;  /* 0x0000000000007919 */ /* 0x020e220000002100 */
[----:B------:R-:W0:Y:S01]  /*5470*/  S2UR UR6, SR_CTAID.X ;  /* 0x00000000000679c3 */ /* 0x000e220000002500 */
[----:B------:R-:W-:Y:S02]  /*5480*/  ISETP.NE.AND P6, PT, R12, RZ, PT ;  /* 0x000000ff0c00720c */ /* 0x000fe40003fc5270 */
[----:B------:R-:W-:Y:S02]  /*5490*/  ISETP.NE.AND P5, PT, R10, RZ, PT ;  /* 0x000000ff0a00720c */ /* 0x000fe40003fa5270 */
[----:B------:R-:W-:Y:S02]  /*54a0*/  ISETP.NE.AND P1, PT, R8, RZ, PT ;  /* 0x000000ff0800720c */ /* 0x000fe40003f25270 */
[----:B------:R-:W-:Y:S01]  /*54b0*/  ISETP.NE.AND P0, PT, R2, RZ, PT ;  /* 0x000000ff0200720c */ /* 0x000fe20003f05270 */
        /* <DEDUP_REMOVED lines=13> */
[----:B------:R-:W1:Y:S01]  /*5590*/  @P1 LDC.64 R12, c[0x0][0x2d8] ;  /* 0x0000b600ff0c1b82 */ /* 0x000e620000000a00 */
[C---:B0-----:R-:W-:Y:S01]  /*55a0*/  @P5 IMAD.WIDE.U32 R6, R153.reuse, 0x10, R6 ;  /* 0x0000001099065825 */ /* 0x041fe200078e0006 */
[----:B------:R3:W-:Y:S04]  /*55b0*/  @P6 STG.E.128 desc[UR4][R4.64], R92 ;  /* 0x0000005c04006986 */ /* 0x0007e8000c101d04 */
[----:B------:R3:W-:Y:S02]  /*55c0*/  @P5 STG.E.128 desc[UR4][R6.64], R60 ;  /* 0x0000003c06005986 */ /* 0x0007e4000c101d04 */
[----:B------:R-:W0:Y:S01]  /*55d0*/  @P4 LDC.64 R16, c[0x0][0x2d8] ;  /* 0x0000b600ff104b82 */ /* 0x000e220000000a00 */
[C---:B----4-:R-:W-:Y:S01]  /*55e0*/  @P5 IMAD.WIDE.U32 R8, R153.reuse, 0x10, R8 ;  /* 0x0000001099085825 */ /* 0x050fe200078e0008 */
[----:B------:R-:W-:-:S04]  /*55f0*/  @P5 IADD3 R153, R153, 0x100, RZ ;  /* 0x0000010099995810 */ /* 0x000fc80007ffe0ff */
[----:B------:R3:W-:Y:S02]  /*5600*/  @P5 STG.E.128 desc[UR4][R8.64], R88 ;  /* 0x0000005808005986 */ /* 0x0007e4000c101d04 */
[----:B------:R-:W4:Y:S01]  /*5610*/  @P3 LDC.64 R18, c[0x0][0x2d0] ;  /* 0x0000b400ff123b82 */ /* 0x000f220000000a00 */
[----:B--2---:R-:W-:-:S05]  /*5620*/  @P1 IMAD.WIDE.U32 R10, R153, 0x10, R10 ;  /* 0x00000010990a1825 */ /* 0x004fca00078e000a */
[----:B------:R3:W-:Y:S02]  /*5630*/  @P1 STG.E.128 desc[UR4][R10.64], R56 ;  /* 0x000000380a001986 */ /* 0x0007e4000c101d04 */
[----:B------:R-:W2:Y:S01]  /*5640*/  @P3 LDC.64 R20, c[0x0][0x2d8] ;  /* 0x0000b600ff143b82 */ /* 0x000ea20000000a00 */
[C---:B-1----:R-:W-:Y:S01]  /*5650*/  @P1 IMAD.WIDE.U32 R12, R153.reuse, 0x10, R12 ;  /* 0x00000010990c1825 */ /* 0x042fe200078e000c */
[----:B------:R-:W-:-:S04]  /*5660*/  @P1 IADD3 R153, R153, 0x100, RZ ;  /* 0x0000010099991810 */ /* 0x000fc80007ffe0ff */
[----:B------:R3:W-:Y:S01]  /*5670*/  @P1 STG.E.128 desc[UR4][R12.64], R84 ;  /* 0x000000540c001986 */ /* 0x0007e2000c101d04 */
[C---:B------:R-:W-:Y:S01]  /*5680*/  @P4 IMAD.WIDE.U32 R14, R153.reuse, 0x10, R14 ;  /* 0x00000010990e4825 */ /* 0x040fe200078e000e */
[----:B------:R-:W1:Y:S03]  /*5690*/  @P2 LDC.64 R22, c[0x0][0x2d0] ;  /* 0x0000b400ff162b82 */ /* 0x000e660000000a00 */
[C---:B0-----:R-:W-:Y:S01]  /*56a0*/  @P4 IMAD.WIDE.U32 R16, R153.reuse, 0x10, R16 ;  /* 0x0000001099104825 */ /* 0x041fe200078e0010 */
[----:B------:R-:W-:Y:S01]  /*56b0*/  @P4 IADD3 R153, R153, 0x100, RZ ;  /* 0x0000010099994810 */ /* 0x000fe20007ffe0ff */
[----:B------:R3:W-:Y:S03]  /*56c0*/  @P4 STG.E.128 desc[UR4][R14.64], R52 ;  /* 0x000000340e004986 */ /* 0x0007e6000c101d04 */
[----:B------:R-:W0:Y:S01]  /*56d0*/  @P2 LDC.64 R24, c[0x0][0x2d8] ;  /* 0x0000b600ff182b82 */ /* 0x000e220000000a00 */
[C---:B----4-:R-:W-:Y:S01]  /*56e0*/  @P3 IMAD.WIDE.U32 R18, R153.reuse, 0x10, R18 ;  /* 0x0000001099123825 */ /* 0x050fe200078e0012 */
[----:B------:R3:W-:Y:S04]  /*56f0*/  @P4 STG.E.128 desc[UR4][R16.64], R80 ;  /* 0x0000005010004986 */ /* 0x0007e8000c101d04 */
[----:B------:R3:W-:Y:S01]  /*5700*/  @P3 STG.E.128 desc[UR4][R18.64], R48 ;  /* 0x0000003012003986 */ /* 0x0007e2000c101d04 */
[----:B--2---:R-:W-:-:S04]  /*5710*/  @P3 IMAD.WIDE.U32 R20, R153, 0x10, R20 ;  /* 0x0000001099143825 */ /* 0x004fc800078e0014 */
[----:B------:R-:W-:Y:S01]  /*5720*/  @P3 VIADD R153, R153, 0x100 ;  /* 0x0000010099993836 */ /* 0x000fe20000000000 */
[----:B------:R3:W-:Y:S03]  /*5730*/  @P3 STG.E.128 desc[UR4][R20.64], R76 ;  /* 0x0000004c14003986 */ /* 0x0007e6000c101d04 */
[----:B-1----:R-:W-:-:S05]  /*5740*/  @P2 IMAD.WIDE.U32 R22, R153, 0x10, R22 ;  /* 0x0000001099162825 */ /* 0x002fca00078e0016 */
[----:B------:R3:W-:Y:S01]  /*5750*/  @P2 STG.E.128 desc[UR4][R22.64], R44 ;  /* 0x0000002c16002986 */ /* 0x0007e2000c101d04 */
[----:B0-----:R-:W-:-:S05]  /*5760*/  @P2 IMAD.WIDE.U32 R24, R153, 0x10, R24 ;  /* 0x0000001099182825 */ /* 0x001fca00078e0018 */
        /* <DEDUP_REMOVED lines=10> */
.L_x_13219:
[----:B------:R-:W-:Y:S01]  /*5810*/  HFMA2.MMA R144, -RZ, RZ, 0, 9.5367431640625e-07 ;  /* 0x00000010ff907435 */ /* 0x000fe200000001ff */
[----:B------:R-:W-:Y:S02]  /*5820*/  MOV R145, R143 ;  /* 0x0000008f00917202 */ /* 0x000fe40000000f00 */
[----:B------:R-:W-:Y:S02]  /*5830*/  MOV R147, 0x1f ;  /* 0x0000001f00937802 */ /* 0x000fe40000000f00 */
[----:B------:R-:W-:-:S07]  /*5840*/  MOV R142, 0xffffffff ;  /* 0xffffffff008e7802 */ /* 0x000fce0000000f00 */
[----:B-----5:R-:W-:Y:S05]  /*5850*/  WARPSYNC.COLLECTIVE R142, `(.L_x_13291) ;  /* 0x000000008e087348 */ /* 0x020fea0003c00000 */
[----:B------:R0:W1:Y:S02]  /*5860*/  SHFL.DOWN P6, R191, R145, R144, R147 ;  /* 0x0800009091bf7389 */ /* 0x00006400000c0093 */
[----:B01---5:R-:W-:Y:S01]  /*5870*/  ENDCOLLECTIVE ;  /* 0x000000000000791b */ /* 0x023fe20003800000 */
.L_x_13291:
[----:B------:R-:W-:Y:S01]  /*5880*/  IMAD.MOV.U32 R145, RZ, RZ, R146 ;  /* 0x000000ffff917224 */ /* 0x000fe200078e0092 */
[----:B------:R-:W-:-:S07]  /*5890*/  MOV R134, R191 ;  /* 0x000000bf00867202 */ /* 0x000fce0000000f00 */
[----:B------:R-:W-:Y:S05]  /*58a0*/  WARPSYNC.COLLECTIVE R142, `(.L_x_13292) ;  /* 0x000000008e087348 */ /* 0x000fea0003c00000 */
[----:B------:R0:W1:Y:S02]  /*58b0*/  SHFL.DOWN P6, R191, R145, R144, R147 ;  /* 0x0800009091bf7389 */ /* 0x00006400000c0093 */
[----:B01----:R-:W-:Y:S01]  /*58c0*/  ENDCOLLECTIVE ;  /* 0x000000000000791b */ /* 0x003fe20003800000 */
.L_x_13292:
[----:B------:R-:W-:Y:S01]  /*58d0*/  FADD.FTZ R134, R134, R143 ;  /* 0x0000008f86867221 */ /* 0x000fe20000010000 */
[----:B------:R-:W-:-:S04]  /*58e0*/  HFMA2.MMA R144, -RZ, RZ, 0, 4.76837158203125e-07 ;  /* 0x00000008ff907435 */ /* 0x000fc800000001ff */
[----:B------:R-:W-:Y:S02]  /*58f0*/  MOV R145, R134 ;  /* 0x0000008600917202 */ /* 0x000fe40000000f00 */
[----:B------:R-:W-:-:S07]  /*5900*/  MOV R135, R191 ;  /* 0x000000bf00877202 */ /* 0x000fce0000000f00 */
[----:B------:R-:W-:Y:S05]  /*5910*/  WARPSYNC.COLLECTIVE R142, `(.L_x_13293) ;  /* 0x000000008e087348 */ /* 0x000fea0003c00000 */
[----:B------:R0:W1:Y:S02]  /*5920*/  SHFL.DOWN P6, R191, R145, R144, R147 ;  /* 0x0800009091bf7389 */ /* 0x00006400000c0093 */
[----:B01----:R-:W-:Y:S01]  /*5930*/  ENDCOLLECTIVE ;  /* 0x000000000000791b */ /* 0x003fe20003800000 */
.L_x_13293:
[----:B------:R-:W-:-:S05]  /*5940*/  FADD.FTZ R135, R135, R146 ;  /* 0x0000009287877221 */ /* 0x000fca0000010000 */
[----:B------:R-:W-:Y:S02]  /*5950*/  MOV R145, R135 ;  /* 0x0000008700917202 */ /* 0x000fe40000000f00 */
[----:B------:R-:W-:-:S07]  /*5960*/  MOV R137, R191 ;  /* 0x000000bf00897202 */ /* 0x000fce0000000f00 */
[----:B------:R-:W-:Y:S05]  /*5970*/  WARPSYNC.COLLECTIVE R142, `(.L_x_13294) ;  /* 0x000000008e087348 */ /* 0x000fea0003c00000 */
[----:B------:R0:W1:Y:S02]  /*5980*/  SHFL.DOWN P6, R191, R145, R144, R147 ;  /* 0x0800009091bf7389 */ /* 0x00006400000c0093 */
[----:B01----:R-:W-:Y:S01]  /*5990*/  ENDCOLLECTIVE ;  /* 0x000000000000791b */ /* 0x003fe20003800000 */
.L_x_13294:
[----:B------:R-:W-:Y:S01]  /*59a0*/  FADD.FTZ R137, R134, R137 ;  /* 0x0000008986897221 */ /* 0x000fe20000010000 */
[----:B------:R-:W-:-:S03]  /*59b0*/  HFMA2.MMA R144, -RZ, RZ, 0, 2.384185791015625e-07 ;  /* 0x00000004ff907435 */ /* 0x000fc600000001ff */
[----:B------:R-:W-:Y:S01]  /*59c0*/  IMAD.MOV.U32 R145, RZ, RZ, R137 ;  /* 0x000000ffff917224 */ /* 0x000fe200078e0089 */
[----:B------:R-:W-:-:S07]  /*59d0*/  MOV R136, R191 ;  /* 0x000000bf00887202 */ /* 0x000fce0000000f00 */
[----:B------:R-:W-:Y:S05]  /*59e0*/  WARPSYNC.COLLECTIVE R142, `(.L_x_13295) ;  /* 0x000000008e087348 */ /* 0x000fea0003c00000 */
[----:B------:R0:W1:Y:S02]  /*59f0*/  SHFL.DOWN P6, R191, R145, R144, R147 ;  /* 0x0800009091bf7389 */ /* 0x00006400000c0093 */
[----:B01----:R-:W-:Y:S01]  /*5a00*/  ENDCOLLECTIVE ;  /* 0x000000000000791b */ /* 0x003fe20003800000 */
.L_x_13295:
[----:B------:R-:W-:-:S05]  /*5a10*/  FADD.FTZ R136, R135, R136 ;  /* 0x0000008887887221 */ /* 0x000fca0000010000 */
[----:B------:R-:W-:Y:S02]  /*5a20*/  MOV R145, R136 ;  /* 0x0000008800917202 */ /* 0x000fe40000000f00 */
[----:B------:R-:W-:-:S07]  /*5a30*/  MOV R138, R191 ;  /* 0x000000bf008a7202 */ /* 0x000fce0000000f00 */
[----:B------:R-:W-:Y:S05]  /*5a40*/  WARPSYNC.COLLECTIVE R142, `(.L_x_13296) ;  /* 0x000000008e087348 */ /* 0x000fea0003c00000 */
[----:B------:R0:W1:Y:S02]  /*5a50*/  SHFL.DOWN P6, R191, R145, R144, R147 ;  /* 0x0800009091bf7389 */ /* 0x00006400000c0093 */
[----:B01----:R-:W-:Y:S01]  /*5a60*/  ENDCOLLECTIVE ;  /* 0x000000000000791b */ /* 0x003fe20003800000 */
.L_x_13296:
[----:B------:R-:W-:Y:S01]  /*5a70*/  FADD.FTZ R138, R137, R138 ;  /* 0x0000008a898a7221 */ /* 0x000fe20000010000 */
[----:B------:R-:W-:-:S04]  /*5a80*/  HFMA2.MMA R144, -RZ, RZ, 0, 1.1920928955078125e-07 ;  /* 0x00000002ff907435 */ /* 0x000fc800000001ff */
[----:B------:R-:W-:Y:S02]  /*5a90*/  MOV R145, R138 ;  /* 0x0000008a00917202 */ /* 0x000fe40000000f00 */
[----:B------:R-:W-:-:S07]  /*5aa0*/  MOV R139, R191 ;  /* 0x000000bf008b7202 */ /* 0x000fce0000000f00 */
[----:B------:R-:W-:Y:S05]  /*5ab0*/  WARPSYNC.COLLECTIVE R142, `(.L_x_13297) ;  /* 0x000000008e087348 */ /* 0x000fea0003c00000 */
[----:B------:R0:W1:Y:S02]  /*5ac0*/  SHFL.DOWN P6, R191, R145, R144, R147 ;  /* 0x0800009091bf7389 */ /* 0x00006400000c0093 */
[----:B01----:R-:W-:Y:S01]  /*5ad0*/  ENDCOLLECTIVE ;  /* 0x000000000000791b */ /* 0x003fe20003800000 */
.L_x_13297:
[----:B------:R-:W-:-:S05]  /*5ae0*/  FADD.FTZ R139, R136, R139 ;  /* 0x0000008b888b7221 */ /* 0x000fca0000010000 */
[----:B------:R-:W-:Y:S01]  /*5af0*/  MOV R145, R139 ;  /* 0x0000008b00917202 */ /* 0x000fe20000000f00 */
[----:B------:R-:W-:-:S07]  /*5b00*/  IMAD.MOV.U32 R141, RZ, RZ, R191 ;  /* 0x000000ffff8d7224 */ /* 0x000fce00078e00bf */
[----:B------:R-:W-:Y:S05]  /*5b10*/  WARPSYNC.COLLECTIVE R142, `(.L_x_13298) ;  /* 0x000000008e087348 */ /* 0x000fea0003c00000 */
[----:B------:R0:W1:Y:S02]  /*5b20*/  SHFL.DOWN P6, R191, R145, R144, R147 ;  /* 0x0800009091bf7389 */ /* 0x00006400000c0093 */
[----:B01----:R-:W-:Y:S01]  /*5b30*/  ENDCOLLECTIVE ;  /* 0x000000000000791b */ /* 0x003fe20003800000 */
.L_x_13298:
[----:B------:R-:W-:Y:S01]  /*5b40*/  FADD.FTZ R141, R138, R141 ;  /* 0x0000008d8a8d7221 */ /* 0x000fe20000010000 */
[----:B------:R-:W-:-:S04]  /*5b50*/  HFMA2.MMA R144, -RZ, RZ, 0, 5.9604644775390625e-08 ;  /* 0x00000001ff907435 */ /* 0x000fc800000001ff */
[----:B------:R-:W-:Y:S02]  /*5b60*/  MOV R145, R141 ;  /* 0x0000008d00917202 */ /* 0x000fe40000000f00 */
[----:B------:R-:W-:-:S07]  /*5b70*/  MOV R140, R191 ;  /* 0x000000bf008c7202 */ /* 0x000fce0000000f00 */
[----:B------:R-:W-:Y:S05]  /*5b80*/  WARPSYNC.COLLECTIVE R142, `(.L_x_13299) ;  /* 0x000000008e087348 */ /* 0x000fea0003c00000 */
[----:B------:R0:W1:Y:S02]  /*5b90*/  SHFL.DOWN P6, R191, R145, R144, R147 ;  /* 0x0800009091bf7389 */ /* 0x00006400000c0093 */
[----:B01----:R-:W-:Y:S01]  /*5ba0*/  ENDCOLLECTIVE ;  /* 0x000000000000791b */ /* 0x003fe20003800000 */
.L_x_13299:
[----:B------:R-:W-:-:S05]  /*5bb0*/  FADD.FTZ R140, R139, R140 ;  /* 0x0000008c8b8c7221 */ /* 0x000fca0000010000 */
[----:B------:R-:W-:Y:S02]  /*5bc0*/  MOV R145, R140 ;  /* 0x0000008c00917202 */ /* 0x000fe40000000f00 */
[----:B------:R-:W-:-:S07]  /*5bd0*/  MOV R190, R191 ;  /* 0x000000bf00be7202 */ /* 0x000fce0000000f00 */
[----:B------:R-:W-:Y:S05]  /*5be0*/  WARPSYNC.COLLECTIVE R142, `(.L_x_13300) ;  /* 0x000000008e087348 */ /* 0x000fea0003c00000 */
[----:B------:R0:W1:Y:S02]  /*5bf0*/  SHFL.DOWN P6, R191, R145, R144, R147 ;  /* 0x0800009091bf7389 */ /* 0x00006400000c0093 */
[----:B01----:R-:W-:Y:S01]  /*5c00*/  ENDCOLLECTIVE ;  /* 0x000000000000791b */ /* 0x003fe20003800000 */
.L_x_13300:
[----:B------:R-:W-:Y:S05]  /*5c10*/  BRA `(.L_x_13301) ;  /* 0xffffffcc00107947 */ /* 0x000fea000383ffff */
.L_x_13302:
        /* <DEDUP_REMOVED lines=14> */
.L_x_15333:


//--------------------- .text._ZN10layer_norm22ln_bwd_finalize_kernelINS_22Kernel_traits_finalizeILj7168E6__halfffffjLb0ELj1024ELj4ENS_18Kernel_traits_baseILj7168ES2_ffffjLj1024EEEEELb0ELb1EEEvNS_9BwdParamsE --------------------------
	.section	.text._ZN10layer_norm22ln_bwd_finalize_kernelINS_22Kernel_traits_finalizeILj7168E6__halfffffjLb0ELj1024ELj4ENS_18Kernel_traits_baseILj7168ES2_ffffjLj1024EEEEELb0ELb1EEEvNS_9BwdParamsE,"ax",@progbits
	.align	128
        .global         _ZN10layer_norm22ln_bwd_finalize_kernelINS_22Kernel_traits_finalizeILj7168E6__halfffffjLb0ELj1024ELj4ENS_18Kernel_traits_baseILj7168ES2_ffffjLj1024EEEEELb0ELb1EEEvNS_9BwdParamsE
        .type           _ZN10layer_norm22ln_bwd_finalize_kernelINS_22Kernel_traits_finalizeILj7168E6__halfffffjLb0ELj1024ELj4ENS_18Kernel_traits_baseILj7168ES2_ffffjLj1024EEEEELb0ELb1EEEvNS_9BwdParamsE,@function
        .size           _ZN10layer_norm22ln_bwd_finalize_kernelINS_22Kernel_traits_finalizeILj7168E6__halfffffjLb0ELj1024ELj4ENS_18Kernel_traits_baseILj7168ES2_ffffjLj1024EEEEELb0ELb1EEEvNS_9BwdParamsE,(.L_x_15334 - _ZN10layer_norm22ln_bwd_finalize_kernelINS_22Kernel_traits_finalizeILj7168E6__halfffffjLb0ELj1024ELj4ENS_18Kernel_traits_baseILj7168ES2_ffffjLj1024EEEEELb0ELb1EEEvNS_9BwdParamsE)
        .other          _ZN10layer_norm22ln_bwd_finalize_kernelINS_22Kernel_traits_finalizeILj7168E6__halfffffjLb0ELj1024ELj4ENS_18Kernel_traits_baseILj7168ES2_ffffjLj1024EEEEELb0ELb1EEEvNS_9BwdParamsE,@"STO_CUDA_ENTRY STV_DEFAULT"
_ZN10layer_norm22ln_bwd_finalize_kernelINS_22Kernel_traits_finalizeILj7168E6__halfffffjLb0ELj1024ELj4ENS_18Kernel_traits_baseILj7168ES2_ffffjLj1024EEEEELb0ELb1EEEvNS_9BwdParamsE:
.text._ZN10layer_norm22ln_bwd_finalize_kernelINS_22Kernel_traits_finalizeILj7168E6__halfffffjLb0ELj1024ELj4ENS_18Kernel_traits_baseILj7168ES2_ffffjLj1024EEEEELb0ELb1EEEvNS_9BwdParamsE:
        /* <DEDUP_REMOVED lines=26> */
.L_x_13314:
        /* <DEDUP_REMOVED lines=31> */
.L_x_13307:
        /* <DEDUP_REMOVED lines=34> */
.L_x_13306:
[----:B------:R-:W-:Y:S05]  /*05b0*/  BSYNC B1 ;  /* 0x0000000000017941 */ /* 0x000fea0003800000 */
.L_x_13305:
        /* <DEDUP_REMOVED lines=25> */
.L_x_13309:
[----:B------:R-:W-:Y:S05]  /*0750*/  BSYNC B1 ;  /* 0x0000000000017941 */ /* 0x000fea0003800000 */
.L_x_13308:
        /* <DEDUP_REMOVED lines=12> */
.L_x_13304:
[----:B------:R-:W-:Y:S05]  /*0820*/  BSYNC B0 ;  /* 0x0000000000007941 */ /* 0x000fea0003800000 */
.L_x_13303:
        /* <DEDUP_REMOVED lines=29> */
.L_x_13325:
[----:B------:R-:W-:Y:S01]  /*0a00*/  @!P1 SHF.R.U32.HI R12, RZ, 0x3, R0 ;  /* 0x00000003ff0c9819 */ /* 0x000fe20000011600 */
[----:B----4-:R-:W-:Y:S01]  /*0a10*/  FADD.FTZ R14, R9, R14 ;  /* 0x0000000e090e7221 */ /* 0x010fe20000010000 */
[----:B---3--:R-:W-:Y:S02]  /*0a20*/  FADD.FTZ R11, R10, R11 ;  /* 0x0000000b0a0b7221 */ /* 0x008fe40000010000 */
[----:B------:R-:W-:-:S05]  /*0a30*/  @!P1 LOP3.LUT R12, R12, 0x1ffffffc, RZ, 0xc0, !PT ;  /* 0x1ffffffc0c0c9812 */ /* 0x000fca00078ec0ff */
[----:B------:R3:W-:Y:S04]  /*0a40*/  @!P1 STS [R12+UR4+0x2000], R14 ;  /* 0x0020000e0c009988 */ /* 0x0007e80008000804 */
[----:B------:R3:W-:Y:S02]  /*0a50*/  @!P1 STS [R12+UR4+0x2080], R11 ;  /* 0x0020800b0c009988 */ /* 0x0007e40008000804 */
.L_x_13310:
        /* <DEDUP_REMOVED lines=14> */
.L_x_13313:
[----:B------:R-:W-:Y:S05]  /*0b40*/  BSYNC B0 ;  /* 0x0000000000007941 */ /* 0x000fea0003800000 */
.L_x_13312:
[C---:B------:R-:W-:Y:S02]  /*0b50*/  ISETP.GT.U32.AND P1, PT, R3.reuse, -0x1c01, PT ;  /* 0xffffe3ff0300780c */ /* 0x040fe40003f24070 */
[----:B------:R-:W-:Y:S02]  /*0b60*/  IADD3 R3, R3, 0x1c00, RZ ;  /* 0x00001c0003037810 */ /* 0x000fe40007ffe0ff */
[----:B------:R-:W-:-:S09]  /*0b70*/  IADD3 R4, R4, 0xe00, RZ ;  /* 0x00000e0004047810 */ /* 0x000fd20007ffe0ff */
[----:B------:R-:W-:Y:S05]  /*0b80*/  @P1 BRA `(.L_x_13314) ;  /* 0xfffffff400841947 */ /* 0x000fea000383ffff */
[----:B------:R-:W-:Y:S05]  /*0b90*/  EXIT ;  /* 0x000000000000794d */ /* 0x000fea0003800000 */
.L_x_13311:
[----:B------:R-:W-:Y:S01]  /*0ba0*/  HFMA2.MMA R22, -RZ, RZ, 0, 1.847743988037109375e-06 ;  /* 0x0000001fff167435 */ /* 0x000fe200000001ff */
[----:B0--3--:R-:W-:Y:S01]  /*0bb0*/  MOV R20, R10 ;  /* 0x0000000a00147202 */ /* 0x009fe20000000f00 */
[----:B------:R-:W-:Y:S01]  /*0bc0*/  IMAD.MOV.U32 R19, RZ, RZ, 0x1 ;  /* 0x00000001ff137424 */ /* 0x000fe200078e00ff */
[----:B------:R-:W-:-:S08]  /*0bd0*/  MOV R17, 0xffffffff ;  /* 0xffffffff00117802 */ /* 0x000fd00000000f00 */
[----:B-12---:R-:W-:Y:S05]  /*0be0*/  WARPSYNC.COLLECTIVE R17, `(.L_x_13315) ;  /* 0x0000000011087348 */ /* 0x006fea0003c00000 */
[----:B------:R0:W3:Y:S02]  /*0bf0*/  SHFL.BFLY P2, R18, R20, R19, R22 ;  /* 0x0c00001314127389 */ /* 0x0000e40000040016 */
[----:B0123--:R-:W-:Y:S01]  /*0c00*/  ENDCOLLECTIVE ;  /* 0x000000000000791b */ /* 0x00ffe20003800000 */
.L_x_13315:
[----:B------:R-:W-:Y:S01]  /*0c10*/  HFMA2.MMA R19, -RZ, RZ, 0, 1.1920928955078125e-07 ;  /* 0x00000002ff137435 */ /* 0x000fe200000001ff */
[----:B------:R-:W-:-:S05]  /*0c20*/  MOV R11, R18 ;  /* 0x00000012000b7202 */ /* 0x000fca0000000f00 */
[----:B------:R-:W-:-:S04]  /*0c30*/  FADD.FTZ R11, R10, R11 ;  /* 0x0000000b0a0b7221 */ /* 0x000fc80000010000 */
[----:B------:R-:W-:-:S07]  /*0c40*/  IMAD.MOV.U32 R20, RZ, RZ, R11 ;  /* 0x000000ffff147224 */ /* 0x000fce00078e000b */
[----:B------:R-:W-:Y:S05]  /*0c50*/  WARPSYNC.COLLECTIVE R17, `(.L_x_13316) ;  /* 0x0000000011087348 */ /* 0x000fea0003c00000 */
[----:B------:R0:W1:Y:S02]  /*0c60*/  SHFL.BFLY P2, R18, R20, R19, R22 ;  /* 0x0c00001314127389 */ /* 0x0000640000040016 */
[----:B01----:R-:W-:Y:S01]  /*0c70*/  ENDCOLLECTIVE ;  /* 0x000000000000791b */ /* 0x003fe20003800000 */
.L_x_13316:
[----:B------:R-:W-:Y:S01]  /*0c80*/  IMAD.MOV.U32 R19, RZ, RZ, 0x4 ;  /* 0x00000004ff137424 */ /* 0x000fe200078e00ff */
[----:B------:R-:W-:-:S05]  /*0c90*/  MOV R12, R18 ;  /* 0x00000012000c7202 */ /* 0x000fca0000000f00 */
[----:B------:R-:W-:-:S05]  /*0ca0*/  FADD.FTZ R12, R11, R12 ;  /* 0x0000000c0b0c7221 */ /* 0x000fca0000010000 */
[----:B------:R-:W-:-:S07]  /*0cb0*/  MOV R20, R12 ;  /* 0x0000000c00147202 */ /* 0x000fce0000000f00 */
[----:B------:R-:W-:Y:S05]  /*0cc0*/  WARPSYNC.COLLECTIVE R17, `(.L_x_13317) ;  /* 0x0000000011087348 */ /* 0x000fea0003c00000 */
[----:B------:R0:W1:Y:S02]  /*0cd0*/  SHFL.BFLY P2, R18, R20, R19, R22 ;  /* 0x0c00001314127389 */ /* 0x0000640000040016 */
[----:B01----:R-:W-:Y:S01]  /*0ce0*/  ENDCOLLECTIVE ;  /* 0x000000000000791b */ /* 0x003fe20003800000 */
.L_x_13317:
[----:B------:R-:W-:Y:S01]  /*0cf0*/  HFMA2.MMA R19, -RZ, RZ, 0, 4.76837158203125e-07 ;  /* 0x00000008ff137435 */ /* 0x000fe200000001ff */
[----:B------:R-:W-:-:S05]  /*0d00*/  MOV R13, R18 ;  /* 0x00000012000d7202 */ /* 0x000fca0000000f00 */
[----:B------:R-:W-:-:S05]  /*0d10*/  FADD.FTZ R13, R12, R13 ;  /* 0x0000000d0c0d7221 */ /* 0x000fca0000010000 */
[----:B------:R-:W-:-:S07]  /*0d20*/  MOV R20, R13 ;  /* 0x0000000d00147202 */ /* 0x000fce0000000f00 */
[----:B------:R-:W-:Y:S05]  /*0d30*/  WARPSYNC.COLLECTIVE R17, `(.L_x_13318) ;  /* 0x0000000011087348 */ /* 0x000fea0003c00000 */
[----:B------:R0:W1:Y:S02]  /*0d40*/  SHFL.BFLY P2, R18, R20, R19, R22 ;  /* 0x0c00001314127389 */ /* 0x0000640000040016 */
[----:B01----:R-:W-:Y:S01]  /*0d50*/  ENDCOLLECTIVE ;  /* 0x000000000000791b */ /* 0x003fe20003800000 */
.L_x_13318:
[----:B------:R-:W-:Y:S01]  /*0d60*/  HFMA2.MMA R19, -RZ, RZ, 0, 9.5367431640625e-07 ;  /* 0x00000010ff137435 */ /* 0x000fe200000001ff */
[----:B------:R-:W-:-:S04]  /*0d70*/  IMAD.MOV.U32 R10, RZ, RZ, R18 ;  /* 0x000000ffff0a7224 */ /* 0x000fc800078e0012 */
[----:B------:R-:W-:-:S05]  /*0d80*/  FADD.FTZ R10, R13, R10 ;  /* 0x0000000a0d0a7221 */ /* 0x000fca0000010000 */
[----:B------:R-:W-:-:S07]  /*0d90*/  MOV R20, R10 ;  /* 0x0000000a00147202 */ /* 0x000fce0000000f00 */
[----:B------:R-:W-:Y:S05]  /*0da0*/  WARPSYNC.COLLECTIVE R17, `(.L_x_13319) ;  /* 0x0000000011087348 */ /* 0x000fea0003c00000 */
[----:B------:R0:W1:Y:S02]  /*0db0*/  SHFL.BFLY P2, R18, R20, R19, R22 ;  /* 0x0c00001314127389 */ /* 0x0000640000040016 */
[----:B01----:R-:W-:Y:S01]  /*0dc0*/  ENDCOLLECTIVE ;  /* 0x000000000000791b */ /* 0x003fe20003800000 */
.L_x_13319:
[----:B------:R-:W-:Y:S01]  /*0dd0*/  HFMA2.MMA R19, -RZ, RZ, 0, 5.9604644775390625e-08 ;  /* 0x00000001ff137435 */ /* 0x000fe200000001ff */
[----:B------:R-:W-:Y:S01]  /*0de0*/  IMAD.MOV.U32 R20, RZ, RZ, R9 ;  /* 0x000000ffff147224 */ /* 0x000fe200078e0009 */
[----:B------:R-:W-:-:S09]  /*0df0*/  MOV R11, R18 ;  /* 0x00000012000b7202 */ /* 0x000fd20000000f00 */
[----:B------:R-:W-:Y:S05]  /*0e00*/  WARPSYNC.COLLECTIVE R17, `(.L_x_13320) ;  /* 0x0000000011087348 */ /* 0x000fea0003c00000 */
[----:B------:R0:W1:Y:S02]  /*0e10*/  SHFL.BFLY P2, R18, R20, R19, R22 ;  /* 0x0c00001314127389 */ /* 0x0000640000040016 */
[----:B01----:R-:W-:Y:S01]  /*0e20*/  ENDCOLLECTIVE ;  /* 0x000000000000791b */ /* 0x003fe20003800000 */
.L_x_13320:
[----:B------:R-:W-:Y:S01]  /*0e30*/  HFMA2.MMA R19, -RZ, RZ, 0, 1.1920928955078125e-07 ;  /* 0x00000002ff137435 */ /* 0x000fe200000001ff */
[----:B------:R-:W-:-:S05]  /*0e40*/  MOV R12, R18 ;  /* 0x00000012000c7202 */ /* 0x000fca0000000f00 */
[----:B------:R-:W-:-:S05]  /*0e50*/  FADD.FTZ R14, R9, R12 ;  /* 0x0000000c090e7221 */ /* 0x000fca0000010000 */
[----:B------:R-:W-:-:S07]  /*0e60*/  MOV R20, R14 ;  /* 0x0000000e00147202 */ /* 0x000fce0000000f00 */
[----:B------:R-:W-:Y:S05]  /*0e70*/  WARPSYNC.COLLECTIVE R17, `(.L_x_13321) ;  /* 0x0000000011087348 */ /* 0x000fea0003c00000 */
[----:B------:R0:W1:Y:S02]  /*0e80*/  SHFL.BFLY P2, R18, R20, R19, R22 ;  /* 0x0c00001314127389 */ /* 0x0000640000040016 */
[----:B01----:R-:W-:Y:S01]  /*0e90*/  ENDCOLLECTIVE ;  /* 0x000000000000791b */ /* 0x003fe20003800000 */
.L_x_13321:
[----:B------:R-:W-:Y:S01]  /*0ea0*/  HFMA2.MMA R19, -RZ, RZ, 0, 2.384185791015625e-07 ;  /* 0x00000004ff137435 */ /* 0x000fe200000001ff */
[----:B------:R-:W-:-:S04]  /*0eb0*/  IMAD.MOV.U32 R13, RZ, RZ, R18 ;  /* 0x000000ffff0d7224 */ /* 0x000fc800078e0012 */
[----:B------:R-:W-:-:S05]  /*0ec0*/  FADD.FTZ R15, R14, R13 ;  /* 0x0000000d0e0f7221 */ /* 0x000fca0000010000 */
[----:B------:R-:W-:-:S07]  /*0ed0*/  MOV R20, R15 ;  /* 0x0000000f00147202 */ /* 0x000fce0000000f00 */
[----:B------:R-:W-:Y:S05]  /*0ee0*/  WARPSYNC.COLLECTIVE R17, `(.L_x_13322) ;  /* 0x0000000011087348 */ /* 0x000fea0003c00000 */
[----:B------:R0:W1:Y:S02]  /*0ef0*/  SHFL.BFLY P2, R18, R20, R19, R22 ;  /* 0x0c00001314127389 */ /* 0x0000640000040016 */
[----:B01----:R-:W-:Y:S01]  /*0f00*/  ENDCOLLECTIVE ;  /* 0x000000000000791b */ /* 0x003fe20003800000 */
.L_x_13322:
[----:B------:R-:W-:Y:S01]  /*0f10*/  IMAD.MOV.U32 R19, RZ, RZ, 0x8 ;  /* 0x00000008ff137424 */ /* 0x000fe200078e00ff */
[----:B------:R-:W-:-:S05]  /*0f20*/  MOV R16, R18 ;  /* 0x0000001200107202 */ /* 0x000fca0000000f00 */
[----:B------:R-:W-:-:S05]  /*0f30*/  FADD.FTZ R16, R15, R16 ;  /* 0x000000100f107221 */ /* 0x000fca0000010000 */
[----:B------:R-:W-:-:S07]  /*0f40*/  MOV R20, R16 ;  /* 0x0000001000147202 */ /* 0x000fce0000000f00 */
[----:B------:R-:W-:Y:S05]  /*0f50*/  WARPSYNC.COLLECTIVE R17, `(.L_x_13323) ;  /* 0x0000000011087348 */ /* 0x000fea0003c00000 */
[----:B------:R0:W1:Y:S02]  /*0f60*/  SHFL.BFLY P2, R18, R20, R19, R22 ;  /* 0x0c00001314127389 */ /* 0x0000640000040016 */
[----:B01----:R-:W-:Y:S01]  /*0f70*/  ENDCOLLECTIVE ;  /* 0x000000000000791b */ /* 0x003fe20003800000 */
.L_x_13323:
[----:B------:R-:W-:Y:S01]  /*0f80*/  HFMA2.MMA R19, -RZ, RZ, 0, 9.5367431640625e-07 ;  /* 0x00000010ff137435 */ /* 0x000fe200000001ff */
[----:B------:R-:W-:-:S05]  /*0f90*/  MOV R9, R18 ;  /* 0x0000001200097202 */ /* 0x000fca0000000f00 */
[----:B------:R-:W-:-:S05]  /*0fa0*/  FADD.FTZ R9, R16, R9 ;  /* 0x0000000910097221 */ /* 0x000fca0000010000 */
[----:B------:R-:W-:-:S07]  /*0fb0*/  MOV R20, R9 ;  /* 0x0000000900147202 */ /* 0x000fce0000000f00 */
[----:B------:R-:W-:Y:S05]  /*0fc0*/  WARPSYNC.COLLECTIVE R17, `(.L_x_13324) ;  /* 0x0000000011087348 */ /* 0x000fea0003c00000 */
[----:B------:R0:W1:Y:S02]  /*0fd0*/  SHFL.BFLY P2, R18, R20, R19, R22 ;  /* 0x0c00001314127389 */ /* 0x0000640000040016 */
[----:B01----:R-:W-:Y:S01]  /*0fe0*/  ENDCOLLECTIVE ;  /* 0x000000000000791b */ /* 0x003fe20003800000 */
.L_x_13324:
[----:B------:R-:W-:Y:S01]  /*0ff0*/  MOV R14, R18 ;  /* 0x00000012000e7202 */ /* 0x000fe20000000f00 */
[----:B------:R-:W-:Y:S06]  /*1000*/  BRA `(.L_x_13325) ;  /* 0xfffffff8007c7947 */ /* 0x000fec000383ffff */
.L_x_13326:
        /* <DEDUP_REMOVED lines=15> */
.L_x_15334:


//--------------------- .text._ZN10layer_norm13ln_bwd_kernelINS_13Kernel_traitsI6__halfffffjLj7168ELj1ELj1ELj8ELj16ENS_18Kernel_traits_baseILj7168ES2_ffffjLj256EEEEELb1ELb0ELb1ELb1EEEvNS_9BwdParamsE --------------------------
	.section	.text._ZN10layer_norm13ln_bwd_kernelINS_13Kernel_traitsI6__halfffffjLj7168ELj1ELj1ELj8ELj16ENS_18Kernel_traits_baseILj7168ES2_ffffjLj256EEEEELb1ELb0ELb1ELb1EEEvNS_9BwdParamsE,"ax",@progbits
	.align	128
        .global         _ZN10layer_norm13ln_bwd_kernelINS_13Kernel_traitsI6__halfffffjLj7168ELj1ELj1ELj8ELj16ENS_18Kernel_traits_baseILj7168ES2_ffffjLj256EEEEELb1ELb0ELb1ELb1EEEvNS_9BwdParamsE
        .type           _ZN10layer_norm13ln_bwd_kernelINS_13Kernel_traitsI6__halfffffjLj7168ELj1ELj1ELj8ELj16ENS_18Kernel_traits_baseILj7168ES2_ffffjLj256EEEEELb1ELb0ELb1ELb1EEEvNS_9BwdParamsE,@function
        .size           _ZN10layer_norm13ln_bwd_kernelINS_13Kernel_traitsI6__halfffffjLj7168ELj1ELj1ELj8ELj16ENS_18Kernel_traits_baseILj7168ES2_ffffjLj256EEEEELb1ELb0ELb1ELb1EEEvNS_9BwdParamsE,(.L_x_15335 - _ZN10layer_norm13ln_bwd_kernelINS_13Kernel_traitsI6__halfffffjLj7168ELj1ELj1ELj8ELj16ENS_18Kernel_traits_baseILj7168ES2_ffffjLj256EEEEELb1ELb0ELb1ELb1EEEvNS_9BwdParamsE)
        .other          _ZN10layer_norm13ln_bwd_kernelINS_13Kernel_traitsI6__halfffffjLj7168ELj1ELj1ELj8ELj16ENS_18Kernel_traits_baseILj7168ES2_ffffjLj256EEEEELb1ELb0ELb1ELb1EEEvNS_9BwdParamsE,@"STO_CUDA_ENTRY STV_DEFAULT"
_ZN10layer_norm13ln_bwd_kernelINS_13Kernel_traitsI6__halfffffjLj7168ELj1ELj1ELj8ELj16ENS_18Kernel_traits_baseILj7168ES2_ffffjLj256EEEEELb1ELb0ELb1ELb1EEEvNS_9BwdParamsE:
.text._ZN10layer_norm13ln_bwd_kernelINS_13Kernel_traitsI6__halfffffjLj7168ELj1ELj1ELj8ELj16ENS_18Kernel_traits_baseILj7168ES2_ffffjLj256EEEEELb1ELb0ELb1ELb1EEEvNS_9BwdParamsE:
        /* <DEDUP_REMOVED lines=41> */
.L_x_13327:
        /* <DEDUP_REMOVED lines=84> */
.L_x_13389:
        /* <DEDUP_REMOVED lines=41> */
[--C-:B------:R-:W-:Y:S01]  /*0a60*/  @P0 IMAD.WIDE.U32 R130, R131, 0x10, R186.reuse ;  /* 0x0000001083820825 */ /* 0x100fe200078e00ba */
[----:B------:R-:W-:Y:S01]  /*0a70*/  @P5 LEA.HI.SX32 R139, R0, R213, 0x1e ;  /* 0x000000d5008b5211 */ /* 0x000fe200078ff2ff */
[----:B------:R-:W5:Y:S01]  /*0a80*/  @P0 LDG.E.128 R52, desc[UR4][R220.64] ;  /* 0x00000004dc340981 */ /* 0x000f62000c1e1d00 */
        /* <DEDUP_REMOVED lines=25> */
[----:B------:R-:W5:Y:S04]  /*0c20*/  LDG.E R0, desc[UR4][R134.64] ;  /* 0x0000000486007981 */ /* 0x000f68000c1e1900 */
[----:B------:R1:W5:Y:S01]  /*0c30*/  LDG.E R195, desc[UR4][R140.64] ;  /* 0x000000048cc37981 */ /* 0x000362000c1e1900 */
[----:B0-----:R-:W-:Y:S01]  /*0c40*/  MOV R138, RZ ;  /* 0x000000ff008a7202 */ /* 0x001fe20000000f00 */
[----:B-1----:R-:W-:Y:S01]  /*0c50*/  HFMA2.MMA R140, -RZ, RZ, 0, 0 ;  /* 0x00000000ff8c7435 */ /* 0x002fe200000001ff */
[----:B------:R-:W-:Y:S10]  /*0c60*/  BRA `(.L_x_13331) ;  /* 0x00000010007c7947 */ /* 0x000ff40003800000 */
.L_x_13330:
        /* <DEDUP_REMOVED lines=8> */
[----:B------:R-:W-:-:S05]  /*0cf0*/  LEA.HI.SX32 R179, R0, R213, 0x1e ;  /* 0x000000d500b37211 */ /* 0x000fca00078ff2ff */
[----:B------:R-:W0:Y:S01]  /*0d00*/  LDC.64 R198, c[0x0][0x240] ;  /* 0x00009000ffc67b82 */ /* 0x000e220000000a00 */
[----:B------:R-:W3:Y:S01]  /*0d10*/  LDG.E R210, desc[UR4][R210.64] ;  /* 0x00000004d2d27981 */ /* 0x000ee2000c1e1900 */
[C---:B-1----:R-:W-:Y:S01]  /*0d20*/  IMAD.WIDE.U32 R180, R5.reuse, 0x10, R2 ;  /* 0x0000001005b47825 */ /* 0x042fe200078e0002 */
[----:B------:R-:W-:-:S03]  /*0d30*/  IADD3 R191, R5, 0x400, RZ ;  /* 0x0000040005bf7810 */ /* 0x000fc60007ffe0ff */
[----:B------:R-:W-:Y:S02]  /*0d40*/  IMAD.WIDE.U32 R132, R209, 0x10, R2 ;  /* 0x00000010d1847825 */ /* 0x000fe400078e0002 */
[----:B------:R-:W4:Y:S02]  /*0d50*/  LDG.E.128 R180, desc[UR4][R180.64] ;  /* 0x00000004b4b47981 */ /* 0x000f24000c1e1d00 */
[----:B--2---:R-:W-:Y:S02]  /*0d60*/  IMAD.WIDE.U32 R128, R179, 0x10, R176 ;  /* 0x00000010b3807825 */ /* 0x004fe400078e00b0 */
[----:B------:R-:W2:Y:S02]  /*0d70*/  LDG.E.128 R132, desc[UR4][R132.64] ;  /* 0x0000000484847981 */ /* 0x000ea4000c1e1d00 */
[--C-:B------:R-:W-:Y:S02]  /*0d80*/  IMAD.WIDE.U32 R148, R197, 0x10, R2.reuse ;  /* 0x00000010c5947825 */ /* 0x100fe400078e0002 */
[----:B------:R-:W2:Y:S01]  /*0d90*/  LDG.E.128 R128, desc[UR4][R128.64] ;  /* 0x0000000480807981 */ /* 0x000ea2000c1e1d00 */
[----:B------:R-:W-:Y:S01]  /*0da0*/  IADD3 R137, R179, 0x100, RZ ;  /* 0x00000100b3897810 */ /* 0x000fe20007ffe0ff */
[----:B------:R-:W-:-:S02]  /*0db0*/  IMAD.WIDE.U32 R156, R191, 0x10, R2 ;  /* 0x00000010bf9c7825 */ /* 0x000fc400078e0002 */
[----:B------:R-:W2:Y:S04]  /*0dc0*/  LDG.E.128 R148, desc[UR4][R148.64] ;  /* 0x0000000494947981 */ /* 0x000ea8000c1e1d00 */
[----:B------:R-:W2:Y:S01]  /*0dd0*/  LDG.E.128 R156, desc[UR4][R156.64] ;  /* 0x000000049c9c7981 */ /* 0x000ea2000c1e1d00 */
[----:B------:R-:W-:Y:S01]  /*0de0*/  IMAD.WIDE.U32 R136, R137, 0x10, R176 ;  /* 0x0000001089887825 */ /* 0x000fe200078e00b0 */
[----:B------:R-:W-:-:S03]  /*0df0*/  IADD3 R145, R179, 0x200, RZ ;  /* 0x00000200b3917810 */ /* 0x000fc60007ffe0ff */
[----:B------:R-:W-:Y:S02]  /*0e00*/  IMAD.WIDE.U32 R140, R208, 0x10, R2 ;  /* 0x00000010d08c7825 */ /* 0x000fe400078e0002 */
[----:B------:R-:W2:Y:S02]  /*0e10*/  LDG.E.128 R136, desc[UR4][R136.64] ;  /* 0x0000000488887981 */ /* 0x000ea4000c1e1d00 */
[----:B------:R-:W-:Y:S02]  /*0e20*/  IMAD.WIDE.U32 R144, R145, 0x10, R176 ;  /* 0x0000001091907825 */ /* 0x000fe400078e00b0 */
[----:B------:R-:W2:Y:S04]  /*0e30*/  LDG.E.128 R140, desc[UR4][R140.64] ;  /* 0x000000048c8c7981 */ /* 0x000ea8000c1e1d00 */
[----:B------:R-:W2:Y:S01]  /*0e40*/  LDG.E.128 R144, desc[UR4][R144.64] ;  /* 0x0000000490907981 */ /* 0x000ea2000c1e1d00 */
[----:B------:R-:W-:-:S05]  /*0e50*/  IADD3 R153, R179, 0x300, RZ ;  /* 0x00000300b3997810 */ /* 0x000fca0007ffe0ff */
[----:B------:R-:W-:Y:S01]  /*0e60*/  IMAD.WIDE.U32 R152, R153, 0x10, R176 ;  /* 0x0000001099987825 */ /* 0x000fe200078e00b0 */
[----:B------:R-:W-:-:S05]  /*0e70*/  IADD3 R161, R179, 0x400, RZ ;  /* 0x00000400b3a17810 */ /* 0x000fca0007ffe0ff */
[----:B------:R-:W2:Y:S01]  /*0e80*/  LDG.E.128 R152, desc[UR4][R152.64] ;  /* 0x0000000498987981 */ /* 0x000ea2000c1e1d00 */
[----:B------:R-:W-:Y:S01]  /*0e90*/  IMAD.WIDE.U32 R160, R161, 0x10, R176 ;  /* 0x00000010a1a07825 */ /* 0x000fe200078e00b0 */
[----:B------:R-:W-:-:S05]  /*0ea0*/  IADD3 R189, R5, 0x500, RZ ;  /* 0x0000050005bd7810 */ /* 0x000fca0007ffe0ff */
[----:B------:R-:W2:Y:S01]  /*0eb0*/  LDG.E.128 R160, desc[UR4][R160.64] ;  /* 0x00000004a0a07981 */ /* 0x000ea2000c1e1d00 */
[----:B------:R-:W-:Y:S01]  /*0ec0*/  IMAD.WIDE.U32 R164, R189, 0x10, R2 ;  /* 0x00000010bda47825 */ /* 0x000fe200078e0002 */
[----:B------:R-:W-:Y:S02]  /*0ed0*/  IADD3 R169, R179, 0x500, RZ ;  /* 0x00000500b3a97810 */ /* 0x000fe40007ffe0ff */
[----:B------:R-:W-:-:S03]  /*0ee0*/  IADD3 R193, R5, 0x600, RZ ;  /* 0x0000060005c17810 */ /* 0x000fc60007ffe0ff */
[----:B------:R-:W2:Y:S01]  /*0ef0*/  LDG.E.128 R164, desc[UR4][R164.64] ;  /* 0x00000004a4a47981 */ /* 0x000ea2000c1e1d00 */
[----:B------:R-:W-:-:S04]  /*0f00*/  IMAD.WIDE.U32 R168, R169, 0x10, R176 ;  /* 0x00000010a9a87825 */ /* 0x000fc800078e00b0 */
[----:B------:R-:W-:Y:S02]  /*0f10*/  IMAD.WIDE.U32 R172, R193, 0x10, R2 ;  /* 0x00000010c1ac7825 */ /* 0x000fe400078e0002 */
[----:B------:R-:W2:Y:S01]  /*0f20*/  LDG.E.128 R168, desc[UR4][R168.64] ;  /* 0x00000004a8a87981 */ /* 0x000ea2000c1e1d00 */
[----:B------:R-:W-:-:S03]  /*0f30*/  IADD3 R179, R179, 0x600, RZ ;  /* 0x00000600b3b37810 */ /* 0x000fc60007ffe0ff */
[----:B------:R-:W2:Y:S02]  /*0f40*/  LDG.E.128 R172, desc[UR4][R172.64] ;  /* 0x00000004acac7981 */ /* 0x000ea4000c1e1d00 */
[----:B------:R-:W-:-:S06]  /*0f50*/  IMAD.WIDE.U32 R176, R179, 0x10, R176 ;  /* 0x00000010b3b07825 */ /* 0x000fcc00078e00b0 */
[----:B------:R-:W2:Y:S01]  /*0f60*/  LDG.E.128 R176, desc[UR4][R176.64] ;  /* 0x00000004b0b07981 */ /* 0x000ea2000c1e1d00 */
[----:B-----5:R-:W-:Y:S02]  /*0f70*/  ISETP.GE.AND P5, PT, R214, 0x1, PT ;  /* 0x00000001d600780c */ /* 0x020fe40003fa6270 */
[----:B------:R-:W-:Y:S02]  /*0f80*/  MOV R4, UR14 ;  /* 0x0000000e00047c02 */ /* 0x000fe40008000f00 */
[----:B------:R-:W-:Y:S02]  /*0f90*/  MOV R2, UR15 ;  /* 0x0000000f00027c02 */ /* 0x000fe40008000f00 */
[----:B------:R-:W-:-:S07]  /*0fa0*/  ISETP.NE.U32.AND P0, PT, R4, RZ, PT ;  /* 0x000000ff0400720c */ /* 0x000fce0003f05070 */
[----:B------:R-:W-:Y:S02]  /*0fb0*/  @P5 IADD3 R0, R214, -0x1, RZ ;  /* 0xffffffffd6005810 */ /* 0x000fe40007ffe0ff */
[----:B------:R-:W-:-:S03]  /*0fc0*/  ISETP.NE.AND.EX P0, PT, R2, RZ, PT, P0 ;  /* 0x000000ff0200720c */ /* 0x000fc60003f05300 */
[----:B------:R-:W-:-:S05]  /*0fd0*/  @P5 IMAD R0, R0, R215, RZ ;  /* 0x000000d700005224 */ /* 0x000fca00078e02ff */
[----:B------:R-:W-:-:S04]  /*0fe0*/  @P5 SHF.R.S32.HI R3, RZ, 0x1f, R0 ;  /* 0x0000001fff035819 */ /* 0x000fc80000011400 */
[----:B------:R-:W-:Y:S01]  /*0ff0*/  @P5 LEA.HI R0, R3, R0, RZ, 0x2 ;  /* 0x0000000003005211 */ /* 0x000fe200078f10ff */
[----:B------:R-:W-:Y:S01]  /*1000*/  HFMA2.MMA R3, -RZ, RZ, 0, 0 ;  /* 0x00000000ff037435 */ /* 0x000fe200000001ff */
[--C-:B------:R-:W-:Y:S01]  /*1010*/  @P0 IMAD.WIDE.U32 R190, R191, 0x10, R186.reuse ;  /* 0x00000010bfbe0825 */ /* 0x100fe200078e00ba */
[----:B------:R-:W5:Y:S03]  /*1020*/  @P0 LDG.E.128 R60, desc[UR4][R224.64] ;  /* 0x00000004e03c0981 */ /* 0x000f66000c1e1d00 */
[--C-:B------:R-:W-:Y:S01]  /*1030*/  @P0 IMAD.WIDE.U32 R188, R189, 0x10, R186.reuse ;  /* 0x00000010bdbc0825 */ /* 0x100fe200078e00ba */
[----:B------:R-:W-:Y:S01]  /*1040*/  @P5 LEA.HI.SX32 R3, R0, R213, 0x1e ;  /* 0x000000d500035211 */ /* 0x000fe200078ff2ff */
        /* <DEDUP_REMOVED lines=8> */
[----:B------:R-:W-:-:S02]  /*10d0*/  IADD3 R203, R3, 0x400, RZ ;  /* 0x0000040003cb7810 */ /* 0x000fc40007ffe0ff */
[C---:B------:R-:W-:Y:S01]  /*10e0*/  IADD3 R187, R3.reuse, 0x500, RZ ;  /* 0x0000050003bb7810 */ /* 0x040fe20007ffe0ff */
[----:B------:R-:W5:Y:S01]  /*10f0*/  @P0 LDG.E.128 R44, desc[UR4][R190.64] ;  /* 0x00000004be2c0981 */ /* 0x000f62000c1e1d00 */
[----:B------:R-:W-:-:S03]  /*1100*/  IADD3 R3, R3, 0x600, RZ ;  /* 0x0000060003037810 */ /* 0x000fc60007ffe0ff */
[----:B------:R-:W5:Y:S04]  /*1110*/  @P0 LDG.E.128 R40, desc[UR4][R188.64] ;  /* 0x00000004bc280981 */ /* 0x000f68000c1e1d00 */
[----:B------:R-:W5:Y:S01]  /*1120*/  @P0 LDG.E.128 R36, desc[UR4][R192.64] ;  /* 0x00000004c0240981 */ /* 0x000f62000c1e1d00 */
[----:B------:R-:W-:Y:S01]  /*1130*/  ISETP.NE.AND P0, PT, R7, RZ, PT ;  /* 0x000000ff0700720c */ /* 0x000fe20003f05270 */
[--C-:B------:R-:W-:Y:S02]  /*1140*/  IMAD.WIDE.U32 R206, R207, 0x4, R198.reuse ;  /* 0x00000004cfce7825 */ /* 0x100fe400078e00c6 */
        /* <DEDUP_REMOVED lines=10> */
[----:B------:R-:W5:Y:S04]  /*11f0*/  LDG.E R186, desc[UR4][R200.64] ;  /* 0x00000004c8ba7981 */ /* 0x000f68000c1e1900 */
[----:B------:R0:W5:Y:S01]  /*1200*/  LDG.E R0, desc[UR4][R198.64] ;  /* 0x00000004c6007981 */ /* 0x000162000c1e1900 */
[----:B---3--:R-:W-:-:S05]  /*1210*/  FSEL R210, R210, RZ, !P0 ;  /* 0x000000ffd2d27208 */ /* 0x008fca0004000000 */
[C---:B----4-:R-:W-:Y:S01]  /*1220*/  FADD.FTZ R181, -R210.reuse, R181 ;  /* 0x000000b5d2b57221 */ /* 0x050fe20000010100 */
[C---:B0-----:R-:W-:Y:S01]  /*1230*/  FADD.FTZ R199, -R210.reuse, R182 ;  /* 0x000000b6d2c77221 */ /* 0x041fe20000010100 */
[----:B------:R-:W-:Y:S02]  /*1240*/  FADD.FTZ R183, -R210, R183 ;  /* 0x000000b7d2b77221 */ /* 0x000fe40000010100 */
[----:B------:R-:W-:Y:S01]  /*1250*/  FMUL.FTZ R182, R6, R181 ;  /* 0x000000b506b67220 */ /* 0x000fe20000410000 */
[----:B------:R-:W-:Y:S01]  /*1260*/  FADD.FTZ R3, -R210, R180 ;  /* 0x000000b4d2037221 */ /* 0x000fe20000010100 */
[----:B------:R-:W-:Y:S01]  /*1270*/  FMUL.FTZ R180, R6, R183 ;  /* 0x000000b706b47220 */ /* 0x000fe20000410000 */
[----:B--2---:R-:W-:Y:S01]  /*1280*/  FADD.FTZ R133, -R210, R133 ;  /* 0x00000085d2857221 */ /* 0x004fe20000010100 */
[----:B------:R-:W-:Y:S01]  /*1290*/  FFMA.FTZ R125, R129, R182, R125 ;  /* 0x000000b6817d7223 */ /* 0x000fe2000001007d */
[----:B------:R-:W-:Y:S01]  /*12a0*/  FADD.FTZ R121, R121, R129 ;  /* 0x0000008179797221 */ /* 0x000fe20000010000 */
[----:B------:R-:W-:Y:S01]  /*12b0*/  FMUL.FTZ R183, R34, R129 ;  /* 0x0000008122b77220 */ /* 0x000fe20000410000 */
[----:B------:R-:W-:Y:S01]  /*12c0*/  FADD.FTZ R129, -R210, R148 ;  /* 0x00000094d2817221 */ /* 0x000fe20000010100 */
[----:B------:R-:W-:Y:S01]  /*12d0*/  FFMA.FTZ R127, R131, R180, R127 ;  /* 0x000000b4837f7223 */ /* 0x000fe2000001007f */
[----:B------:R-:W-:Y:S01]  /*12e0*/  FADD.FTZ R123, R123, R131 ;  /* 0x000000837b7b7221 */ /* 0x000fe20000010000 */
[----:B------:R-:W-:Y:S01]  /*12f0*/  FMUL.FTZ R189, R32, R131 ;  /* 0x0000008320bd7220 */ /* 0x000fe20000410000 */
[----:B------:R-:W-:Y:S01]  /*1300*/  FMUL.FTZ R194, R6, R133 ;  /* 0x0000008506c27220 */ /* 0x000fe20000410000 */
[C---:B------:R-:W-:Y:S01]  /*1310*/  FADD.FTZ R149, -R210.reuse, R149 ;  /* 0x00000095d2957221 */ /* 0x040fe20000010100 */
[C---:B------:R-:W-:Y:S01]  /*1320*/  FADD.FTZ R131, -R210.reuse, R150 ;  /* 0x00000096d2837221 */ /* 0x040fe20000010100 */
[----:B------:R-:W-:Y:S01]  /*1330*/  FADD.FTZ R133, -R210, R151 ;  /* 0x00000097d2857221 */ /* 0x000fe20000010100 */
[C---:B------:R-:W-:Y:S01]  /*1340*/  FMUL.FTZ R3, R6.reuse, R3 ;  /* 0x0000000306037220 */ /* 0x040fe20000410000 */
[----:B------:R-:W-:Y:S01]  /*1350*/  FMUL.FTZ R151, R6, R129 ;  /* 0x0000008106977220 */ /* 0x000fe20000410000 */
[----:B------:R-:W-:Y:S01]  /*1360*/  FMUL.FTZ R188, R35, R128 ;  /* 0x0000008023bc7220 */ /* 0x000fe20000410000 */
[----:B------:R-:W-:Y:S01]  /*1370*/  FADD.FTZ R129, -R210, R156 ;  /* 0x0000009cd2817221 */ /* 0x000fe20000010100 */
[C---:B------:R-:W-:Y:S01]  /*1380*/  FMUL.FTZ R150, R6.reuse, R149 ;  /* 0x0000009506967220 */ /* 0x040fe20000410000 */
[C---:B------:R-:W-:Y:S01]  /*1390*/  FMUL.FTZ R149, R6.reuse, R131 ;  /* 0x0000008306957220 */ /* 0x040fe20000410000 */
[----:B------:R-:W-:Y:S01]  /*13a0*/  FMUL.FTZ R148, R6, R133 ;  /* 0x0000008506947220 */ /* 0x000fe20000410000 */
[----:B------:R-:W-:Y:S01]  /*13b0*/  FADD.FTZ R157, -R210, R157 ;  /* 0x0000009dd29d7221 */ /* 0x000fe20000010100 */
[----:B------:R-:W-:Y:S01]  /*13c0*/  FFMA.FTZ R124, R128, R3, R124 ;  /* 0x00000003807c7223 */ /* 0x000fe2000001007c */
[----:B------:R-:W-:Y:S01]  /*13d0*/  FADD.FTZ R120, R120, R128 ;  /* 0x0000008078787221 */ /* 0x000fe20000010000 */
[C---:B------:R-:W-:Y:S01]  /*13e0*/  FADD.FTZ R131, -R210.reuse, R158 ;  /* 0x0000009ed2837221 */ /* 0x040fe20000010100 */
[----:B------:R-:W-:Y:S01]  /*13f0*/  FADD.FTZ R133, -R210, R159 ;  /* 0x0000009fd2857221 */ /* 0x000fe20000010100 */
[C---:B------:R-:W-:Y:S01]  /*1400*/  FMUL.FTZ R159, R6.reuse, R129 ;  /* 0x00000081069f7220 */ /* 0x040fe20000410000 */
[----:B------:R-:W-:Y:S01]  /*1410*/  FADD.FTZ R128, RZ, R188 ;  /* 0x000000bcff807221 */ /* 0x000fe20000010000 */
[----:B------:R-:W-:Y:S01]  /*1420*/  FFMA.FTZ R129, R3, R188, RZ ;  /* 0x000000bc03817223 */ /* 0x000fe200000100ff */
[C---:B------:R-:W-:Y:S01]  /*1430*/  FMUL.FTZ R158, R6.reuse, R157 ;  /* 0x0000009d069e7220 */ /* 0x040fe20000410000 */
[C---:B------:R-:W-:Y:S01]  /*1440*/  FMUL.FTZ R181, R6.reuse, R199 ;  /* 0x000000c706b57220 */ /* 0x040fe20000410000 */
[----:B------:R-:W-:Y:S01]  /*1450*/  FMUL.FTZ R157, R6, R131 ;  /* 0x00000083069d7220 */ /* 0x000fe20000410000 */
[----:B------:R-:W-:Y:S01]  /*1460*/  FMUL.FTZ R190, R33, R130 ;  /* 0x0000008221be7220 */ /* 0x000fe20000410000 */
[----:B------:R-:W-:Y:S01]  /*1470*/  FADD.FTZ R131, R128, R183 ;  /* 0x000000b780837221 */ /* 0x000fe20000010000 */
[----:B------:R-:W-:Y:S01]  /*1480*/  FFMA.FTZ R128, R182, R183, R129 ;  /* 0x000000b7b6807223 */ /* 0x000fe20000010081 */
[----:B------:R-:W-:Y:S01]  /*1490*/  FFMA.FTZ R126, R130, R181, R126 ;  /* 0x000000b5827e7223 */ /* 0x000fe2000001007e */
[----:B------:R-:W-:Y:S01]  /*14a0*/  FADD.FTZ R122, R122, R130 ;  /* 0x000000827a7a7221 */ /* 0x000fe20000010000 */
        /* <DEDUP_REMOVED lines=14> */
[----:B------:R-:W-:Y:S01]  /*1590*/  FADD.FTZ R135, -R210, R135 ;  /* 0x00000087d2877221 */ /* 0x000fe20000010100 */
[----:B------:R-:W-:Y:S01]  /*15a0*/  FMUL.FTZ R191, R6, R191 ;  /* 0x000000bf06bf7220 */ /* 0x000fe20000410000 */
        /* <DEDUP_REMOVED lines=63> */
[----:B------:R-:W-:Y:S01]  /*19a0*/  FADD.FTZ R133, -R210, R164 ;  /* 0x000000a4d2857221 */ /* 0x000fe20000010100 */
[----:B------:R-:W-:Y:S01]  /*19b0*/  FMUL.FTZ R206, R17, R162 ;  /* 0x000000a211ce7220 */ /* 0x000fe20000410000 */
[----:B------:R-:W-:Y:S01]  /*19c0*/  FADD.FTZ R131, R128, R161 ;  /* 0x000000a180837221 */ /* 0x000fe20000010000 */
[----:B------:R-:W-:Y:S01]  /*19d0*/  FFMA.FTZ R89, R137, R194, R89 ;  /* 0x000000c289597223 */ /* 0x000fe20000010059 */
[----:B------:R-:W-:Y:S01]  /*19e0*/  FADD.FTZ R117, R117, R137 ;  /* 0x0000008975757221 */ /* 0x000fe20000010000 */
[----:B------:R-:W-:Y:S01]  /*19f0*/  FFMA.FTZ R128, R158, R161, R129 ;  /* 0x000000a19e807223 */ /* 0x000fe20000010081 */
[C---:B------:R-:W-:Y:S01]  /*1a00*/  FADD.FTZ R137, -R210.reuse, R167 ;  /* 0x000000a7d2897221 */ /* 0x040fe20000010100 */
[----:B------:R-:W-:Y:S01]  /*1a10*/  FADD.FTZ R165, -R210, R165 ;  /* 0x000000a5d2a57221 */ /* 0x000fe20000010100 */
[----:B------:R-:W-:Y:S01]  /*1a20*/  FMUL.FTZ R167, R6, R133 ;  /* 0x0000008506a77220 */ /* 0x000fe20000410000 */
[----:B------:R-:W-:Y:S01]  /*1a30*/  FMUL.FTZ R207, R16, R163 ;  /* 0x000000a310cf7220 */ /* 0x000fe20000410000 */
[----:B------:R-:W-:Y:S01]  /*1a40*/  FADD.FTZ R130, R131, R206 ;  /* 0x000000ce83827221 */ /* 0x000fe20000010000 */
[----:B------:R-:W-:Y:S01]  /*1a50*/  FFMA.FTZ R129, R157, R206, R128 ;  /* 0x000000ce9d817223 */ /* 0x000fe20000010080 */
[----:B------:R-:W-:Y:S01]  /*1a60*/  FADD.FTZ R135, -R210, R166 ;  /* 0x000000a6d2877221 */ /* 0x000fe20000010100 */
[C---:B------:R-:W-:Y:S01]  /*1a70*/  FMUL.FTZ R166, R6.reuse, R165 ;  /* 0x000000a506a67220 */ /* 0x040fe20000410000 */
        /* <DEDUP_REMOVED lines=10> */
[----:B------:R-:W-:Y:S01]  /*1b20*/  FADD.FTZ R131, -R210, R174 ;  /* 0x000000aed2837221 */ /* 0x000fe20000010100 */
[----:B------:R-:W-:Y:S01]  /*1b30*/  FMUL.FTZ R169, R14, R169 ;  /* 0x000000a90ea97220 */ /* 0x000fe20000410000 */
[----:B------:R-:W-:Y:S01]  /*1b40*/  FADD.FTZ R128, R137, R168 ;  /* 0x000000a889807221 */ /* 0x000fe20000010000 */
[----:B------:R-:W-:Y:S01]  /*1b50*/  FADD.FTZ R133, -R210, R172 ;  /* 0x000000acd2857221 */ /* 0x000fe20000010100 */
[----:B------:R-:W-:Y:S01]  /*1b60*/  FFMA.FTZ R129, R167, R168, R130 ;  /* 0x000000a8a7817223 */ /* 0x000fe20000010082 */
[----:B------:R-:W-:Y:S01]  /*1b70*/  FMUL.FTZ R172, R6, R173 ;  /* 0x000000ad06ac7220 */ /* 0x000fe20000410000 */
[----:B------:R-:W-:Y:S01]  /*1b80*/  FFMA.FTZ R82, R170, R165, R82 ;  /* 0x000000a5aa527223 */ /* 0x000fe20000010052 */
[----:B------:R-:W-:Y:S01]  /*1b90*/  FADD.FTZ R86, R86, R170 ;  /* 0x000000aa56567221 */ /* 0x000fe20000010000 */
[----:B------:R-:W-:Y:S01]  /*1ba0*/  FMUL.FTZ R173, R6, R131 ;  /* 0x0000008306ad7220 */ /* 0x000fe20000410000 */
        /* <DEDUP_REMOVED lines=20> */
[----:B------:R-:W-:-:S02]  /*1cf0*/  FMUL.FTZ R210, R9, R178 ;  /* 0x000000b209d27220 */ /* 0x000fc40000410000 */
        /* <DEDUP_REMOVED lines=22> */
.L_x_13331:
[----:B------:R-:W-:Y:S05]  /*1e60*/  BSYNC B0 ;  /* 0x0000000000007941 */ /* 0x000fea0003800000 */
.L_x_13329:
        /* <DEDUP_REMOVED lines=25> */
.L_x_13400:
        /* <DEDUP_REMOVED lines=8> */
[----:B------:R-:W-:-:S02]  /*2080*/  ISETP.NE.U32.AND P1, PT, RZ, UR10, PT ;  /* 0x0000000aff007c0c */ /* 0x000fc4000bf25070 */
[----:B------:R-:W-:Y:S02]  /*2090*/  ISETP.NE.AND P2, PT, R7, RZ, PT ;  /* 0x000000ff0700720c */ /* 0x000fe40003f45270 */
[----:B------:R-:W-:Y:S02]  /*20a0*/  ISETP.NE.AND.EX P1, PT, RZ, UR11, PT, P1 ;  /* 0x0000000bff007c0c */ /* 0x000fe4000bf25310 */
[----:B------:R-:W-:Y:S02]  /*20b0*/  ISETP.NE.U32.AND P3, PT, RZ, UR10, PT ;  /* 0x0000000aff007c0c */ /* 0x000fe4000bf65070 */
        /* <DEDUP_REMOVED lines=15> */
[----:B------:R-:W-:Y:S02]  /*21b0*/  FADD.FTZ R128, R131, R128 ;  /* 0x0000008083807221 */ /* 0x000fe40000010000 */
[----:B------:R-:W1:Y:S01]  /*21c0*/  @P5 LDC.64 R130, c[0x0][0x298] ;  /* 0x0000a600ff825b82 */ /* 0x000e620000000a00 */
[----:B0-----:R-:W-:Y:S01]  /*21d0*/  FADD.FTZ R217, R217, R132 ;  /* 0x00000084d9d97221 */ /* 0x001fe20000010000 */
[----:B------:R-:W-:-:S03]  /*21e0*/  FADD.FTZ R128, R128, R133 ;  /* 0x0000008580807221 */ /* 0x000fc60000010000 */
[----:B------:R-:W-:Y:S01]  /*21f0*/  FADD.FTZ R217, R134, R217 ;  /* 0x000000d986d97221 */ /* 0x000fe20000010000 */
[----:B------:R-:W-:Y:S02]  /*2200*/  FADD.FTZ R128, R135, R128 ;  /* 0x0000008087807221 */ /* 0x000fe40000010000 */
[----:B------:R-:W0:Y:S01]  /*2210*/  @P5 LDC.64 R132, c[0x0][0x298] ;  /* 0x0000a600ff845b82 */ /* 0x000e220000000a00 */
[----:B--2---:R-:W-:-:S04]  /*2220*/  FADD.FTZ R217, R217, R136 ;  /* 0x00000088d9d97221 */ /* 0x004fc80000010000 */
[----:B------:R-:W-:Y:S01]  /*2230*/  FADD.FTZ R217, R138, R217 ;  /* 0x000000d98ad97221 */ /* 0x000fe20000010000 */
[----:B------:R-:W-:Y:S02]  /*2240*/  FADD.FTZ R138, R128, R137 ;  /* 0x00000089808a7221 */ /* 0x000fe40000010000 */
[----:B------:R-:W2:Y:S01]  /*2250*/  @P5 LDC.64 R128, c[0x0][0x298] ;  /* 0x0000a600ff805b82 */ /* 0x000ea20000000a00 */
[----:B---3--:R-:W-:Y:S01]  /*2260*/  FADD.FTZ R217, R217, R140 ;  /* 0x0000008cd9d97221 */ /* 0x008fe20000010000 */
[----:B------:R-:W-:Y:S01]  /*2270*/  FADD.FTZ R138, R139, R138 ;  /* 0x0000008a8b8a7221 */ /* 0x000fe20000010000 */
[----:B-----5:R-:W-:Y:S02]  /*2280*/  @!P6 FSEL R139, R60, RZ, P0 ;  /* 0x000000ff3c8be208 */ /* 0x020fe40000000000 */
[----:B------:R-:W-:Y:S01]  /*2290*/  FADD.FTZ R142, R142, R217 ;  /* 0x000000d98e8e7221 */ /* 0x000fe20000010000 */
[----:B------:R-:W-:Y:S02]  /*22a0*/  FADD.FTZ R138, R138, R141 ;  /* 0x0000008d8a8a7221 */ /* 0x000fe40000010000 */
[----:B------:R-:W3:Y:S01]  /*22b0*/  @P5 LDC.64 R134, c[0x0][0x298] ;  /* 0x0000a600ff865b82 */ /* 0x000ee20000000a00 */
[----:B------:R-:W-:Y:S01]  /*22c0*/  FMUL.FTZ R142, R142, UR8 ;  /* 0x000000088e8e7c20 */ /* 0x000fe20008410000 */
[----:B------:R-:W-:-:S04]  /*22d0*/  FADD.FTZ R143, R143, R138 ;  /* 0x0000008a8f8f7221 */ /* 0x000fc80000010000 */
[----:B------:R-:W-:Y:S01]  /*22e0*/  FSEL R142, R142, RZ, !P2 ;  /* 0x000000ff8e8e7208 */ /* 0x000fe20005000000 */
[----:B------:R-:W-:Y:S01]  /*22f0*/  FMUL.FTZ R143, R143, UR8 ;  /* 0x000000088f8f7c20 */ /* 0x000fe20008410000 */
[----:B------:R-:W4:Y:S01]  /*2300*/  @P1 LDC.64 R136, c[0x0][0x308] ;  /* 0x0000c200ff881b82 */ /* 0x000f220000000a00 */
[----:B------:R-:W-:Y:S01]  /*2310*/  @!P6 ISETP.NE.U32.AND P2, PT, R4, RZ, PT ;  /* 0x000000ff0400e20c */ /* 0x000fe20003f45070 */
[----:B------:R-:W-:-:S12]  /*2320*/  @!P6 BRA `(.L_x_13334) ;  /* 0x000000000018e947 */ /* 0x000fd80003800000 */
[----:B------:R-:W-:Y:S01]  /*2330*/  ISETP.NE.U32.AND P0, PT, R4, RZ, PT ;  /* 0x000000ff0400720c */ /* 0x000fe20003f05070 */
[----:B------:R-:W-:-:S03]  /*2340*/  FFMA.FTZ R139, R3, R143, R142 ;  /* 0x0000008f038b7223 */ /* 0x000fc6000001008e */
[----:B------:R-:W-:Y:S01]  /*2350*/  ISETP.NE.AND.EX P0, PT, R2, RZ, PT, P0 ;  /* 0x000000ff0200720c */ /* 0x000fe20003f05300 */
[----:B------:R-:W-:-:S04]  /*2360*/  FADD.FTZ R139, R188, -R139 ;  /* 0x8000008bbc8b7221 */ /* 0x000fc80000010000 */
[----:B------:R-:W-:-:S08]  /*2370*/  FMUL.FTZ R139, R6, R139 ;  /* 0x0000008b068b7220 */ /* 0x000fd00000410000 */
[----:B------:R-:W-:-:S07]  /*2380*/  @P0 FADD.FTZ R139, R60, R139 ;  /* 0x0000008b3c8b0221 */ /* 0x000fce0000010000 */
.L_x_13334:
[----:B------:R-:W-:Y:S05]  /*2390*/  BSYNC B0 ;  /* 0x0000000000007941 */ /* 0x000fea0003800000 */
.L_x_13333:
[----:B--2---:R-:W-:Y:S01]  /*23a0*/  @P5 FMUL.FTZ R129, R139, R129 ;  /* 0x000000818b815220 */ /* 0x004fe20000410000 */
[----:B------:R-:W-:Y:S01]  /*23b0*/  @!P6 ISETP.NE.AND.EX P2, PT, R2, RZ, PT, P2 ;  /* 0x000000ff0200e20c */ /* 0x000fe20003f45320 */
[----:B------:R-:W-:Y:S01]  /*23c0*/  BSSY B0, `(.L_x_13335) ;  /* 0x000000c000007945 */ /* 0x000fe20003800000 */
[----:B------:R-:W-:Y:S01]  /*23d0*/  @!P6 ISETP.NE.U32.AND P0, PT, R4, RZ, PT ;  /* 0x000000ff0400e20c */ /* 0x000fe20003f05070 */
[----:B------:R-:W-:Y:S02]  /*23e0*/  @P5 IMAD R220, R214, R215, RZ ;  /* 0x000000d7d6dc5224 */ /* 0x000fe400078e02ff */
[----:B------:R-:W-:Y:S01]  /*23f0*/  @P5 FMUL.FTZ R138, R129, R128 ;  /* 0x00000080818a5220 */ /* 0x000fe20000410000 */
        /* <DEDUP_REMOVED lines=8> */
.L_x_13336:
[----:B------:R-:W-:Y:S05]  /*2480*/  BSYNC B0 ;  /* 0x0000000000007941 */ /* 0x000fea0003800000 */
.L_x_13335:
[----:B------:R-:W-:Y:S01]  /*2490*/  @!P6 ISETP.NE.U32.AND P2, PT, R4, RZ, PT ;  /* 0x000000ff0400e20c */ /* 0x000fe20003f45070 */
[----:B-1----:R-:W-:Y:S01]  /*24a0*/  @P5 FMUL.FTZ R131, R140, R131 ;  /* 0x000000838c835220 */ /* 0x002fe20000410000 */
[----:B------:R-:W-:Y:S01]  /*24b0*/  ISETP.NE.AND.EX P3, PT, RZ, UR11, PT, P3 ;  /* 0x0000000bff007c0c */ /* 0x000fe2000bf65330 */
[----:B------:R-:W-:Y:S01]  /*24c0*/  BSSY B0, `(.L_x_13337) ;  /* 0x000000f000007945 */ /* 0x000fe20003800000 */
[C---:B------:R-:W-:Y:S01]  /*24d0*/  @!P6 ISETP.NE.AND.EX P2, PT, R2.reuse, RZ, PT, P2 ;  /* 0x000000ff0200e20c */ /* 0x040fe20003f45320 */
[----:B------:R-:W-:Y:S01]  /*24e0*/  @P5 FMUL.FTZ R141, R131, R130 ;  /* 0x00000082838d5220 */ /* 0x000fe20000410000 */
[----:B------:R-:W-:Y:S01]  /*24f0*/  @!P6 ISETP.NE.AND.EX P0, PT, R2, RZ, PT, P0 ;  /* 0x000000ff0200e20c */ /* 0x000fe20003f05300 */
[----:B----4-:R-:W-:Y:S01]  /*2500*/  @P1 IMAD.WIDE.U32 R162, R5, 0x10, R136 ;  /* 0x0000001005a21825 */ /* 0x010fe200078e0088 */
        /* <DEDUP_REMOVED lines=10> */
.L_x_13338:
[----:B------:R-:W-:Y:S05]  /*25b0*/  BSYNC B0 ;  /* 0x0000000000007941 */ /* 0x000fea0003800000 */
.L_x_13337:
[----:B------:R-:W-:Y:S01]  /*25c0*/  BSSY B0, `(.L_x_13339) ;  /* 0x000000b000007945 */ /* 0x000fe20003800000 */
[C---:B0-----:R-:W-:Y:S01]  /*25d0*/  @P5 FMUL.FTZ R133, R131.reuse, R133 ;  /* 0x0000008583855220 */ /* 0x041fe20000410000 */
        /* <DEDUP_REMOVED lines=9> */
.L_x_13340:
[----:B------:R-:W-:Y:S05]  /*2670*/  BSYNC B0 ;  /* 0x0000000000007941 */ /* 0x000fea0003800000 */
.L_x_13339:
[C---:B------:R-:W-:Y:S01]  /*2680*/  @P5 LOP3.LUT P0, RZ, R212.reuse, 0xff, RZ, 0xc0, !PT ;  /* 0x000000ffd4ff5812 */ /* 0x040fe2000780c0ff */
[----:B------:R-:W0:Y:S01]  /*2690*/  @P5 LDC.64 R218, c[0x0][0x2f8] ;  /* 0x0000be00ffda5b82 */ /* 0x000e220000000a00 */
[----:B------:R-:W-:Y:S01]  /*26a0*/  @P5 LOP3.LUT P2, RZ, R212, 0xff00, RZ, 0xc0, !PT ;  /* 0x0000ff00d4ff5812 */ /* 0x000fe2000784c0ff */
[----:B------:R-:W-:Y:S01]  /*26b0*/  @P5 FMUL.FTZ R179, R133, R132 ;  /* 0x0000008485b35220 */ /* 0x000fe20000410000 */
[C---:B------:R-:W-:Y:S01]  /*26c0*/  SEL R131, R136.reuse, R115, P3 ;  /* 0x0000007388837207 */ /* 0x040fe20001800000 */
[----:B---3--:R-:W-:Y:S01]  /*26d0*/  @P5 FMUL.FTZ R135, R136, R135 ;  /* 0x0000008788875220 */ /* 0x008fe20000410000 */
[----:B------:R-:W-:Y:S01]  /*26e0*/  @P5 SEL R92, R138, RZ, P0 ;  /* 0x000000ff8a5c5207 */ /* 0x000fe20000000000 */
[----:B------:R-:W-:Y:S01]  /*26f0*/  BSSY B0, `(.L_x_13341) ;  /* 0x000001f000007945 */ /* 0x000fe20003800000 */
[----:B------:R-:W-:Y:S01]  /*2700*/  @P5 SEL R93, R141, RZ, P2 ;  /* 0x000000ff8d5d5207 */ /* 0x000fe20001000000 */
[----:B------:R-:W1:Y:S01]  /*2710*/  @P5 LDC.64 R214, c[0x0][0x2f8] ;  /* 0x0000be00ffd65b82 */ /* 0x000e620000000a00 */
[----:B------:R-:W-:Y:S01]  /*2720*/  @P5 FMUL.FTZ R134, R135, R134 ;  /* 0x0000008687865220 */ /* 0x000fe20000410000 */
[----:B------:R-:W-:Y:S01]  /*2730*/  @P5 SHF.R.S32.HI R221, RZ, 0x1f, R220 ;  /* 0x0000001fffdd5819 */ /* 0x000fe200000114dc */
[----:B------:R2:W-:Y:S01]  /*2740*/  @P1 STG.E.128 desc[UR4][R162.64], R128 ;  /* 0x00000080a2001986 */ /* 0x0005e2000c101d04 */
[----:B------:R-:W-:-:S02]  /*2750*/  @P5 LOP3.LUT P0, RZ, R212, 0xff000000, RZ, 0xc0, !PT ;  /* 0xff000000d4ff5812 */ /* 0x000fc4000780c0ff */
[----:B------:R-:W-:Y:S02]  /*2760*/  @P5 LOP3.LUT P2, RZ, R212, 0xff0000, RZ, 0xc0, !PT ;  /* 0x00ff0000d4ff5812 */ /* 0x000fe4000784c0ff */
[----:B------:R-:W3:Y:S01]  /*2770*/  @P5 LDC.64 R132, c[0x0][0x298] ;  /* 0x0000a600ff845b82 */ /* 0x000ee20000000a00 */
[----:B------:R-:W-:Y:S02]  /*2780*/  @P5 LEA.HI R220, R221, R220, RZ, 0x2 ;  /* 0x000000dcdddc5211 */ /* 0x000fe400078f10ff */
[----:B------:R-:W-:Y:S02]  /*2790*/  @P5 SEL R95, R134, RZ, P0 ;  /* 0x000000ff865f5207 */ /* 0x000fe40000000000 */
[C---:B------:R-:W-:Y:S02]  /*27a0*/  @!P6 ISETP.NE.U32.AND P0, PT, R4.reuse, RZ, PT ;  /* 0x000000ff0400e20c */ /* 0x040fe40003f05070 */
[----:B------:R-:W-:Y:S01]  /*27b0*/  @P5 SEL R94, R179, RZ, P2 ;  /* 0x000000ffb35e5207 */ /* 0x000fe20001000000 */
[----:B------:R-:W4:Y:S01]  /*27c0*/  @P5 LDC.64 R136, c[0x0][0x298] ;  /* 0x0000a600ff885b82 */ /* 0x000f220000000a00 */
[----:B------:R-:W-:-:S02]  /*27d0*/  @!P6 ISETP.NE.U32.AND P2, PT, R4, RZ, PT ;  /* 0x000000ff0400e20c */ /* 0x000fc40003f45070 */
[C---:B------:R-:W-:Y:S01]  /*27e0*/  @!P6 ISETP.NE.AND.EX P0, PT, R2.reuse, RZ, PT, P0 ;  /* 0x000000ff0200e20c */ /* 0x040fe20003f05300 */
[----:B--2---:R-:W-:Y:S01]  /*27f0*/  HFMA2.MMA R162, -RZ, RZ, 0, 0 ;  /* 0x00000000ffa27435 */ /* 0x004fe200000001ff */
[----:B------:R-:W-:-:S03]  /*2800*/  @!P6 ISETP.NE.AND.EX P2, PT, R2, RZ, PT, P2 ;  /* 0x000000ff0200e20c */ /* 0x000fc60003f45320 */
[----:B------:R-:W2:Y:S01]  /*2810*/  @P5 LDC.64 R138, c[0x0][0x298] ;  /* 0x0000a600ff8a5b82 */ /* 0x000ea20000000a00 */
[----:B------:R-:W-:Y:S02]  /*2820*/  @!P6 FSEL R129, R56, RZ, P0 ;  /* 0x000000ff3881e208 */ /* 0x000fe40000000000 */
[----:B------:R-:W-:-:S05]  /*2830*/  @P5 LEA.HI.SX32 R162, R220, R213, 0x1e ;  /* 0x000000d5dca25211 */ /* 0x000fca00078ff2ff */
[----:B------:R-:W1:Y:S01]  /*2840*/  @P5 LDC.64 R140, c[0x0][0x298] ;  /* 0x0000a600ff8c5b82 */ /* 0x000e620000000a00 */
[----:B0-----:R-:W-:-:S07]  /*2850*/  @P5 IMAD.WIDE.U32 R218, R162, 0x10, R218 ;  /* 0x00000010a2da5825 */ /* 0x001fce00078e00da */
        /* <DEDUP_REMOVED lines=8> */
.L_x_13342:
[----:B------:R-:W-:Y:S05]  /*28e0*/  BSYNC B0 ;  /* 0x0000000000007941 */ /* 0x000fea0003800000 */
.L_x_13341:
[----:B------:R-:W-:Y:S01]  /*28f0*/  BSSY B0, `(.L_x_13343) ;  /* 0x000000a000007945 */ /* 0x000fe20003800000 */
[----:B---3--:R-:W-:Y:S01]  /*2900*/  @P5 FMUL.FTZ R133, R129, R133 ;  /* 0x0000008581855220 */ /* 0x008fe20000410000 */
[----:B------:R-:W-:Y:S02]  /*2910*/  @!P6 FSEL R130, R57, RZ, P2 ;  /* 0x000000ff3982e208 */ /* 0x000fe40001000000 */
[----:B------:R-:W-:Y:S05]  /*2920*/  @!P6 BRA `(.L_x_13344) ;  /* 0x000000000018e947 */ /* 0x000fea0003800000 */
[----:B------:R-:W-:Y:S01]  /*2930*/  ISETP.NE.U32.AND P0, PT, R4, RZ, PT ;  /* 0x000000ff0400720c */ /* 0x000fe20003f05070 */
[----:B------:R-:W-:-:S03]  /*2940*/  FFMA.FTZ R128, R194, R143, R142 ;  /* 0x0000008fc2807223 */ /* 0x000fc6000001008e */
[----:B------:R-:W-:Y:S01]  /*2950*/  ISETP.NE.AND.EX P0, PT, R2, RZ, PT, P0 ;  /* 0x000000ff0200720c */ /* 0x000fe20003f05300 */
[----:B------:R-:W-:-:S04]  /*2960*/  FADD.FTZ R131, R199, -R128 ;  /* 0x80000080c7837221 */ /* 0x000fc80000010000 */
[----:B------:R-:W-:-:S08]  /*2970*/  FMUL.FTZ R130, R6, R131 ;  /* 0x0000008306827220 */ /* 0x000fd00000410000 */
[----:B------:R-:W-:-:S07]  /*2980*/  @P0 FADD.FTZ R130, R57, R130 ;  /* 0x0000008239820221 */ /* 0x000fce0000010000 */
.L_x_13344:
[----:B------:R-:W-:Y:S05]  /*2990*/  BSYNC B0 ;  /* 0x0000000000007941 */ /* 0x000fea0003800000 */
.L_x_13343:
[----:B----4-:R-:W-:Y:S01]  /*29a0*/  @P5 FMUL.FTZ R137, R130, R137 ;  /* 0x0000008982895220 */ /* 0x010fe20000410000 */
[----:B------:R-:W-:Y:S01]  /*29b0*/  @P5 LOP3.LUT P0, RZ, R211, 0xff00, RZ, 0xc0, !PT ;  /* 0x0000ff00d3ff5812 */ /* 0x000fe2000780c0ff */
[----:B------:R-:W-:Y:S01]  /*29c0*/  @P5 FMUL.FTZ R132, R133, R132 ;  /* 0x0000008485845220 */ /* 0x000fe20000410000 */
[----:B------:R3:W-:Y:S01]  /*29d0*/  @P5 STG.E.128 desc[UR4][R218.64], R92 ;  /* 0x0000005cda005986 */ /* 0x0007e2000c101d04 */
[----:B------:R-:W-:Y:S01]  /*29e0*/  @P5 FMUL.FTZ R136, R137, R136 ;  /* 0x0000008889885220 */ /* 0x000fe20000410000 */
[----:B------:R-:W-:Y:S01]  /*29f0*/  @P5 LOP3.LUT P2, RZ, R211, 0xff, RZ, 0xc0, !PT ;  /* 0x000000ffd3ff5812 */ /* 0x000fe2000784c0ff */
[----:B------:R-:W-:Y:S03]  /*2a00*/  BSSY B0, `(.L_x_13345) ;  /* 0x000000f000007945 */ /* 0x000fe60003800000 */
[----:B---3--:R-:W-:Y:S02]  /*2a10*/  @P5 SEL R93, R136, RZ, P0 ;  /* 0x000000ff885d5207 */ /* 0x008fe40000000000 */
[----:B------:R-:W-:-:S02]  /*2a20*/  @!P6 ISETP.NE.U32.AND P0, PT, R4, RZ, PT ;  /* 0x000000ff0400e20c */ /* 0x000fc40003f05070 */
[----:B------:R-:W-:Y:S02]  /*2a30*/  @P5 SEL R92, R132, RZ, P2 ;  /* 0x000000ff845c5207 */ /* 0x000fe40001000000 */
[----:B------:R-:W-:Y:S02]  /*2a40*/  @!P6 ISETP.NE.U32.AND P2, PT, R4, RZ, PT ;  /* 0x000000ff0400e20c */ /* 0x000fe40003f45070 */
[C---:B------:R-:W-:Y:S02]  /*2a50*/  @!P6 ISETP.NE.AND.EX P0, PT, R2.reuse, RZ, PT, P0 ;  /* 0x000000ff0200e20c */ /* 0x040fe40003f05300 */
[----:B------:R-:W-:Y:S02]  /*2a60*/  @!P6 ISETP.NE.AND.EX P2, PT, R2, RZ, PT, P2 ;  /* 0x000000ff0200e20c */ /* 0x000fe40003f45320 */
        /* <DEDUP_REMOVED lines=8> */
.L_x_13346:
[----:B------:R-:W-:Y:S05]  /*2af0*/  BSYNC B0 ;  /* 0x0000000000007941 */ /* 0x000fea0003800000 */
.L_x_13345:
[----:B------:R-:W-:Y:S01]  /*2b00*/  BSSY B0, `(.L_x_13347) ;  /* 0x000000a000007945 */ /* 0x000fe20003800000 */
[----:B--2---:R-:W-:Y:S01]  /*2b10*/  @P5 FMUL.FTZ R139, R131, R139 ;  /* 0x0000008b838b5220 */ /* 0x004fe20000410000 */
        /* <DEDUP_REMOVED lines=8> */
.L_x_13348:
[----:B------:R-:W-:Y:S05]  /*2ba0*/  BSYNC B0 ;  /* 0x0000000000007941 */ /* 0x000fea0003800000 */
.L_x_13347:
[----:B-1----:R-:W-:Y:S01]  /*2bb0*/  @P5 FMUL.FTZ R141, R132, R141 ;  /* 0x0000008d848d5220 */ /* 0x002fe20000410000 */
[----:B------:R-:W-:Y:S01]  /*2bc0*/  @P5 FMUL.FTZ R138, R139, R138 ;  /* 0x0000008a8b8a5220 */ /* 0x000fe20000410000 */
[----:B------:R-:W-:Y:S01]  /*2bd0*/  @P5 IADD3 R135, R162, 0x100, RZ ;  /* 0x00000100a2875810 */ /* 0x000fe20007ffe0ff */
[----:B------:R-:W1:Y:S01]  /*2be0*/  @P5 LDC.64 R136, c[0x0][0x298] ;  /* 0x0000a600ff885b82 */ /* 0x000e620000000a00 */
[----:B------:R-:W-:Y:S01]  /*2bf0*/  @P5 FMUL.FTZ R133, R141, R140 ;  /* 0x0000008c8d855220 */ /* 0x000fe20000410000 */
[----:B------:R-:W-:Y:S01]  /*2c00*/  @P5 LOP3.LUT P0, RZ, R211, 0xff0000, RZ, 0xc0, !PT ;  /* 0x00ff0000d3ff5812 */ /* 0x000fe2000780c0ff */
[----:B0-----:R-:W-:Y:S01]  /*2c10*/  @P1 IMAD.WIDE.U32 R140, R209, 0x10, R216 ;  /* 0x00000010d18c1825 */ /* 0x001fe200078e00d8 */
[----:B------:R-:W-:Y:S01]  /*2c20*/  @P5 LOP3.LUT P2, RZ, R211, 0xff000000, RZ, 0xc0, !PT ;  /* 0xff000000d3ff5812 */ /* 0x000fe2000784c0ff */
[----:B------:R-:W-:Y:S01]  /*2c30*/  BSSY B0, `(.L_x_13349) ;  /* 0x000001c000007945 */ /* 0x000fe20003800000 */
[----:B------:R-:W-:Y:S01]  /*2c40*/  SEL R128, R129, R112, P3 ;  /* 0x0000007081807207 */ /* 0x000fe20001800000 */
[----:B------:R-:W-:Y:S01]  /*2c50*/  @P5 IMAD.WIDE.U32 R214, R135, 0x10, R214 ;  /* 0x0000001087d65825 */ /* 0x000fe200078e00d6 */
[----:B------:R-:W-:Y:S01]  /*2c60*/  SEL R129, R130, R113, P3 ;  /* 0x0000007182817207 */ /* 0x000fe20001800000 */
[----:B------:R-:W0:Y:S01]  /*2c70*/  @P5 LDC.64 R134, c[0x0][0x298] ;  /* 0x0000a600ff865b82 */ /* 0x000e220000000a00 */
[----:B------:R-:W-:-:S02]  /*2c80*/  SEL R130, R131, R114, P3 ;  /* 0x0000007283827207 */ /* 0x000fc40001800000 */
[----:B------:R-:W-:Y:S02]  /*2c90*/  SEL R131, R132, R115, P3 ;  /* 0x0000007384837207 */ /* 0x000fe40001800000 */
[----:B------:R-:W-:Y:S02]  /*2ca0*/  @P5 SEL R94, R138, RZ, P0 ;  /* 0x000000ff8a5e5207 */ /* 0x000fe40000000000 */
[----:B------:R-:W-:Y:S01]  /*2cb0*/  @P5 SEL R95, R133, RZ, P2 ;  /* 0x000000ff855f5207 */ /* 0x000fe20001000000 */
[----:B------:R2:W-:Y:S01]  /*2cc0*/  @P1 STG.E.128 desc[UR4][R140.64], R128 ;  /* 0x000000808c001986 */ /* 0x0005e2000c101d04 */
[----:B------:R-:W3:Y:S01]  /*2cd0*/  @P5 LDC.64 R132, c[0x0][0x298] ;  /* 0x0000a600ff845b82 */ /* 0x000ee20000000a00 */
[C---:B------:R-:W-:Y:S02]  /*2ce0*/  @!P6 ISETP.NE.U32.AND P0, PT, R4.reuse, RZ, PT ;  /* 0x000000ff0400e20c */ /* 0x040fe40003f05070 */
[----:B------:R4:W-:Y:S01]  /*2cf0*/  @P5 STG.E.128 desc[UR4][R214.64], R92 ;  /* 0x0000005cd6005986 */ /* 0x0009e2000c101d04 */
[----:B------:R-:W-:-:S02]  /*2d00*/  @!P6 ISETP.NE.U32.AND P2, PT, R4, RZ, PT ;  /* 0x000000ff0400e20c */ /* 0x000fc40003f45070 */
[C---:B------:R-:W-:Y:S02]  /*2d10*/  @!P6 ISETP.NE.AND.EX P0, PT, R2.reuse, RZ, PT, P0 ;  /* 0x000000ff0200e20c */ /* 0x040fe40003f05300 */
[----:B------:R-:W0:Y:S01]  /*2d20*/  @P5 LDC.64 R138, c[0x0][0x298] ;  /* 0x0000a600ff8a5b82 */ /* 0x000e220000000a00 */
[----:B------:R-:W-:Y:S02]  /*2d30*/  @!P6 ISETP.NE.AND.EX P2, PT, R2, RZ, PT, P2 ;  /* 0x000000ff0200e20c */ /* 0x000fe40003f45320 */
[----:B------:R-:W-:Y:S02]  /*2d40*/  @!P6 FSEL R163, R52, RZ, P0 ;  /* 0x000000ff34a3e208 */ /* 0x000fe40000000000 */
[----:B------:R-:W-:-:S03]  /*2d50*/  @!P6 ISETP.NE.U32.AND P0, PT, R4, RZ, PT ;  /* 0x000000ff0400e20c */ /* 0x000fc60003f05070 */
[----:B------:R-:W0:Y:S01]  /*2d60*/  @P1 LDC.64 R216, c[0x0][0x308] ;  /* 0x0000c200ffd81b82 */ /* 0x000e220000000a00 */
        /* <DEDUP_REMOVED lines=8> */
.L_x_13350:
[----:B------:R-:W-:Y:S05]  /*2df0*/  BSYNC B0 ;  /* 0x0000000000007941 */ /* 0x000fea0003800000 */
.L_x_13349:
        /* <DEDUP_REMOVED lines=8> */
.L_x_13352:
[----:B------:R-:W-:Y:S05]  /*2e80*/  BSYNC B0 ;  /* 0x0000000000007941 */ /* 0x000fea0003800000 */
.L_x_13351:
[----:B------:R-:W-:Y:S01]  /*2e90*/  @!P6 ISETP.NE.U32.AND P2, PT, R4, RZ, PT ;  /* 0x000000ff0400e20c */ /* 0x000fe20003f45070 */
[----:B------:R-:W-:Y:S01]  /*2ea0*/  BSSY B0, `(.L_x_13353) ;  /* 0x0000010000007945 */ /* 0x000fe20003800000 */
[----:B------:R-:W-:Y:S01]  /*2eb0*/  @!P6 ISETP.NE.AND.EX P0, PT, R2, RZ, PT, P0 ;  /* 0x000000ff0200e20c */ /* 0x000fe20003f05300 */
[----:B0-----:R-:W-:Y:S01]  /*2ec0*/  @P1 IMAD.WIDE.U32 R216, R208, 0x10, R216 ;  /* 0x00000010d0d81825 */ /* 0x001fe200078e00d8 */
[----:B------:R-:W-:-:S03]  /*2ed0*/  @!P6 ISETP.NE.AND.EX P2, PT, R2, RZ, PT, P2 ;  /* 0x000000ff0200e20c */ /* 0x000fc60003f45320 */
[C---:B---3--:R-:W-:Y:S01]  /*2ee0*/  @P5 FMUL.FTZ R133, R163.reuse, R133 ;  /* 0x00000085a3855220 */ /* 0x048fe20000410000 */
[----:B------:R-:W-:Y:S01]  /*2ef0*/  SEL R128, R163, R112, P3 ;  /* 0x00000070a3807207 */ /* 0x000fe20001800000 */
        /* <DEDUP_REMOVED lines=10> */
.L_x_13354:
[----:B------:R-:W-:Y:S05]  /*2fa0*/  BSYNC B0 ;  /* 0x0000000000007941 */ /* 0x000fea0003800000 */
.L_x_13353:
[----:B------:R-:W-:Y:S01]  /*2fb0*/  BSSY B0, `(.L_x_13355) ;  /* 0x000000b000007945 */ /* 0x000fe20003800000 */
[C---:B-1----:R-:W-:Y:S01]  /*2fc0*/  @P5 FMUL.FTZ R137, R131.reuse, R137 ;  /* 0x0000008983895220 */ /* 0x042fe20000410000 */
        /* <DEDUP_REMOVED lines=9> */
.L_x_13356:
[----:B------:R-:W-:Y:S05]  /*3060*/  BSYNC B0 ;  /* 0x0000000000007941 */ /* 0x000fea0003800000 */
.L_x_13355:
[----:B----4-:R-:W0:Y:S01]  /*3070*/  @P5 LDC.64 R214, c[0x0][0x2f8] ;  /* 0x0000be00ffd65b82 */ /* 0x010e220000000a00 */
[C---:B------:R-:W-:Y:S01]  /*3080*/  SEL R131, R140.reuse, R115, P3 ;  /* 0x000000738c837207 */ /* 0x040fe20001800000 */
[----:B------:R-:W-:Y:S01]  /*3090*/  @P5 FMUL.FTZ R163, R133, R132 ;  /* 0x0000008485a35220 */ /* 0x000fe20000410000 */
[----:B------:R-:W-:Y:S01]  /*30a0*/  @P5 FMUL.FTZ R179, R135, R134 ;  /* 0x0000008687b35220 */ /* 0x000fe20000410000 */
[----:B------:R-:W-:Y:S01]  /*30b0*/  @P5 FMUL.FTZ R211, R137, R136 ;  /* 0x0000008889d35220 */ /* 0x000fe20000410000 */
[----:B------:R-:W-:Y:S01]  /*30c0*/  @P5 FMUL.FTZ R139, R140, R139 ;  /* 0x0000008b8c8b5220 */ /* 0x000fe20000410000 */
[C---:B------:R-:W-:Y:S01]  /*30d0*/  @P5 LOP3.LUT P0, RZ, R196.reuse, 0xff00, RZ, 0xc0, !PT ;  /* 0x0000ff00c4ff5812 */ /* 0x040fe2000780c0ff */
[----:B------:R1:W-:Y:S01]  /*30e0*/  @P1 STG.E.128 desc[UR4][R216.64], R128 ;  /* 0x00000080d8001986 */ /* 0x0003e2000c101d04 */
[----:B------:R-:W2:Y:S01]  /*30f0*/  @P5 LDC.64 R208, c[0x0][0x2f8] ;  /* 0x0000be00ffd05b82 */ /* 0x000ea20000000a00 */
[C---:B------:R-:W-:Y:S01]  /*3100*/  @P5 LOP3.LUT P2, RZ, R196.reuse, 0xff, RZ, 0xc0, !PT ;  /* 0x000000ffc4ff5812 */ /* 0x040fe2000784c0ff */
[----:B------:R-:W-:Y:S01]  /*3110*/  @P5 FMUL.FTZ R138, R139, R138 ;  /* 0x0000008a8b8a5220 */ /* 0x000fe20000410000 */
[----:B------:R-:W-:Y:S01]  /*3120*/  @P5 SEL R93, R179, RZ, P0 ;  /* 0x000000ffb35d5207 */ /* 0x000fe20000000000 */
[----:B------:R-:W-:Y:S01]  /*3130*/  BSSY B0, `(.L_x_13357) ;  /* 0x0000019000007945 */ /* 0x000fe20003800000 */
[----:B------:R-:W-:-:S02]  /*3140*/  @P5 LOP3.LUT P0, RZ, R196, 0xff000000, RZ, 0xc0, !PT ;  /* 0xff000000c4ff5812 */ /* 0x000fc4000780c0ff */
[----:B------:R-:W-:Y:S01]  /*3150*/  @P5 SEL R92, R163, RZ, P2 ;  /* 0x000000ffa35c5207 */ /* 0x000fe20001000000 */
[----:B------:R-:W3:Y:S01]  /*3160*/  @P5 LDC.64 R132, c[0x0][0x298] ;  /* 0x0000a600ff845b82 */ /* 0x000ee20000000a00 */
[----:B------:R-:W-:Y:S02]  /*3170*/  @P5 LOP3.LUT P2, RZ, R196, 0xff0000, RZ, 0xc0, !PT ;  /* 0x00ff0000c4ff5812 */ /* 0x000fe4000784c0ff */
[----:B------:R-:W-:Y:S02]  /*3180*/  @P5 SEL R95, R138, RZ, P0 ;  /* 0x000000ff8a5f5207 */ /* 0x000fe40000000000 */
[----:B------:R-:W-:Y:S02]  /*3190*/  @!P6 ISETP.NE.U32.AND P0, PT, R4, RZ, PT ;  /* 0x000000ff0400e20c */ /* 0x000fe40003f05070 */
[----:B------:R-:W-:Y:S01]  /*31a0*/  @P5 SEL R94, R211, RZ, P2 ;  /* 0x000000ffd35e5207 */ /* 0x000fe20001000000 */
[----:B------:R-:W4:Y:S01]  /*31b0*/  @P5 LDC.64 R134, c[0x0][0x298] ;  /* 0x0000a600ff865b82 */ /* 0x000f220000000a00 */
[----:B-1----:R-:W-:-:S02]  /*31c0*/  @P5 IADD3 R129, R162, 0x200, RZ ;  /* 0x00000200a2815810 */ /* 0x002fc40007ffe0ff */
[----:B------:R-:W-:Y:S02]  /*31d0*/  @!P6 ISETP.NE.U32.AND P2, PT, R4, RZ, PT ;  /* 0x000000ff0400e20c */ /* 0x000fe40003f45070 */
[C---:B------:R-:W-:Y:S01]  /*31e0*/  @!P6 ISETP.NE.AND.EX P0, PT, R2.reuse, RZ, PT, P0 ;  /* 0x000000ff0200e20c */ /* 0x040fe20003f05300 */
[----:B0-----:R-:W-:Y:S01]  /*31f0*/  @P5 IMAD.WIDE.U32 R214, R129, 0x10, R214 ;  /* 0x0000001081d65825 */ /* 0x001fe200078e00d6 */
[----:B------:R-:W-:Y:S01]  /*3200*/  @!P6 ISETP.NE.AND.EX P2, PT, R2, RZ, PT, P2 ;  /* 0x000000ff0200e20c */ /* 0x000fe20003f45320 */
[----:B------:R-:W0:Y:S01]  /*3210*/  @P5 LDC.64 R136, c[0x0][0x298] ;  /* 0x0000a600ff885b82 */ /* 0x000e220000000a00 */
[----:B------:R-:W-:-:S07]  /*3220*/  @!P6 FSEL R129, R48, RZ, P0 ;  /* 0x000000ff3081e208 */ /* 0x000fce0000000000 */
[----:B------:R-:W1:Y:S08]  /*3230*/  @P5 LDC.64 R140, c[0x0][0x298] ;  /* 0x0000a600ff8c5b82 */ /* 0x000e700000000a00 */
[----:B------:R-:W0:Y:S01]  /*3240*/  @P1 LDC.64 R212, c[0x0][0x308] ;  /* 0x0000c200ffd41b82 */ /* 0x000e220000000a00 */
[----:B--23--:R-:W-:Y:S05]  /*3250*/  @!P6 BRA `(.L_x_13358) ;  /* 0x000000000018e947 */ /* 0x00cfea0003800000 */
[----:B------:R-:W-:Y:S01]  /*3260*/  ISETP.NE.U32.AND P0, PT, R4, RZ, PT ;  /* 0x000000ff0400720c */ /* 0x000fe20003f05070 */
[----:B------:R-:W-:-:S03]  /*3270*/  FFMA.FTZ R129, R151, R143, R142 ;  /* 0x0000008f97817223 */ /* 0x000fc6000001008e */
[----:B------:R-:W-:Y:S01]  /*3280*/  ISETP.NE.AND.EX P0, PT, R2, RZ, PT, P0 ;  /* 0x000000ff0200720c */ /* 0x000fe20003f05300 */
[----:B------:R-:W-:-:S04]  /*3290*/  FADD.FTZ R129, R152, -R129 ;  /* 0x8000008198817221 */ /* 0x000fc80000010000 */
[----:B------:R-:W-:-:S08]  /*32a0*/  FMUL.FTZ R129, R6, R129 ;  /* 0x0000008106817220 */ /* 0x000fd00000410000 */
[----:B------:R-:W-:-:S07]  /*32b0*/  @P0 FADD.FTZ R129, R48, R129 ;  /* 0x0000008130810221 */ /* 0x000fce0000010000 */
.L_x_13358:
[----:B------:R-:W-:Y:S05]  /*32c0*/  BSYNC B0 ;  /* 0x0000000000007941 */ /* 0x000fea0003800000 */
.L_x_13357:
[----:B------:R-:W-:Y:S01]  /*32d0*/  BSSY B0, `(.L_x_13359) ;  /* 0x000000a000007945 */ /* 0x000fe20003800000 */
[----:B------:R-:W-:Y:S01]  /*32e0*/  @P5 FMUL.FTZ R133, R129, R133 ;  /* 0x0000008581855220 */ /* 0x000fe20000410000 */
        /* <DEDUP_REMOVED lines=8> */
.L_x_13360:
[----:B------:R-:W-:Y:S05]  /*3370*/  BSYNC B0 ;  /* 0x0000000000007941 */ /* 0x000fea0003800000 */
.L_x_13359:
[----:B----4-:R-:W-:Y:S01]  /*3380*/  @P5 FMUL.FTZ R135, R130, R135 ;  /* 0x0000008782875220 */ /* 0x010fe20000410000 */
[----:B------:R-:W-:Y:S01]  /*3390*/  @P5 LOP3.LUT P0, RZ, R195, 0xff00, RZ, 0xc0, !PT ;  /* 0x0000ff00c3ff5812 */ /* 0x000fe2000780c0ff */
[----:B------:R-:W-:Y:S01]  /*33a0*/  @P5 FMUL.FTZ R132, R133, R132 ;  /* 0x0000008485845220 */ /* 0x000fe20000410000 */
[----:B------:R2:W-:Y:S01]  /*33b0*/  @P5 STG.E.128 desc[UR4][R214.64], R92 ;  /* 0x0000005cd6005986 */ /* 0x0005e2000c101d04 */
[----:B------:R-:W-:Y:S01]  /*33c0*/  @P5 FMUL.FTZ R134, R135, R134 ;  /* 0x0000008687865220 */ /* 0x000fe20000410000 */
[----:B------:R-:W-:Y:S01]  /*33d0*/  @P5 LOP3.LUT P2, RZ, R195, 0xff, RZ, 0xc0, !PT ;  /* 0x000000ffc3ff5812 */ /* 0x000fe2000784c0ff */
[----:B------:R-:W-:Y:S03]  /*33e0*/  BSSY B0, `(.L_x_13361) ;  /* 0x000000f000007945 */ /* 0x000fe60003800000 */
[----:B--2---:R-:W-:Y:S02]  /*33f0*/  @P5 SEL R93, R134, RZ, P0 ;  /* 0x000000ff865d5207 */ /* 0x004fe40000000000 */
        /* <DEDUP_REMOVED lines=13> */
.L_x_13362:
[----:B------:R-:W-:Y:S05]  /*34d0*/  BSYNC B0 ;  /* 0x0000000000007941 */ /* 0x000fea0003800000 */
.L_x_13361:
[----:B------:R-:W-:Y:S01]  /*34e0*/  BSSY B0, `(.L_x_13363) ;  /* 0x000000a000007945 */ /* 0x000fe20003800000 */
[----:B0-----:R-:W-:Y:S01]  /*34f0*/  @P5 FMUL.FTZ R137, R131, R137 ;  /* 0x0000008983895220 */ /* 0x001fe20000410000 */
        /* <DEDUP_REMOVED lines=8> */
.L_x_13364:
[----:B------:R-:W-:Y:S05]  /*3580*/  BSYNC B0 ;  /* 0x0000000000007941 */ /* 0x000fea0003800000 */
.L_x_13363:
[----:B-1----:R-:W-:Y:S01]  /*3590*/  @P5 FMUL.FTZ R141, R132, R141 ;  /* 0x0000008d848d5220 */ /* 0x002fe20000410000 */
[----:B------:R-:W-:Y:S01]  /*35a0*/  @P5 FMUL.FTZ R136, R137, R136 ;  /* 0x0000008889885220 */ /* 0x000fe20000410000 */
[----:B------:R-:W-:Y:S01]  /*35b0*/  @P5 IADD3 R133, R162, 0x300, RZ ;  /* 0x00000300a2855810 */ /* 0x000fe20007ffe0ff */
[----:B------:R-:W-:-:S04]  /*35c0*/  @P1 IMAD.WIDE.U32 R212, R197, 0x10, R212 ;  /* 0x00000010c5d41825 */ /* 0x000fc800078e00d4 */
[----:B------:R-:W-:Y:S01]  /*35d0*/  @P5 FMUL.FTZ R140, R141, R140 ;  /* 0x0000008c8d8c5220 */ /* 0x000fe20000410000 */
[C---:B------:R-:W-:Y:S01]  /*35e0*/  @P5 LOP3.LUT P0, RZ, R195.reuse, 0xff0000, RZ, 0xc0, !PT ;  /* 0x00ff0000c3ff5812 */ /* 0x040fe2000780c0ff */
[----:B------:R-:W0:Y:S01]  /*35f0*/  @P5 LDC.64 R134, c[0x0][0x298] ;  /* 0x0000a600ff865b82 */ /* 0x000e220000000a00 */
[----:B------:R-:W-:Y:S01]  /*3600*/  @P5 LOP3.LUT P2, RZ, R195, 0xff000000, RZ, 0xc0, !PT ;  /* 0xff000000c3ff5812 */ /* 0x000fe2000784c0ff */
[----:B------:R-:W-:Y:S01]  /*3610*/  @P5 IMAD.WIDE.U32 R208, R133, 0x10, R208 ;  /* 0x0000001085d05825 */ /* 0x000fe200078e00d0 */
[----:B------:R-:W-:Y:S01]  /*3620*/  SEL R128, R129, R112, P3 ;  /* 0x0000007081807207 */ /* 0x000fe20001800000 */
[----:B------:R-:W-:Y:S01]  /*3630*/  BSSY B0, `(.L_x_13365) ;  /* 0x000001b000007945 */ /* 0x000fe20003800000 */
[----:B------:R-:W-:Y:S02]  /*3640*/  SEL R129, R130, R113, P3 ;  /* 0x0000007182817207 */ /* 0x000fe40001800000 */
[----:B------:R-:W-:Y:S01]  /*3650*/  SEL R130, R131, R114, P3 ;  /* 0x0000007283827207 */ /* 0x000fe20001800000 */
[----:B------:R-:W1:Y:S01]  /*3660*/  @P5 LDC.64 R138, c[0x0][0x298] ;  /* 0x0000a600ff8a5b82 */ /* 0x000e620000000a00 */
[----:B------:R-:W-:-:S02]  /*3670*/  SEL R131, R132, R115, P3 ;  /* 0x0000007384837207 */ /* 0x000fc40001800000 */
[----:B------:R-:W-:Y:S02]  /*3680*/  @P5 SEL R94, R136, RZ, P0 ;  /* 0x000000ff885e5207 */ /* 0x000fe40000000000 */
[----:B------:R-:W-:Y:S01]  /*3690*/  @P5 SEL R95, R140, RZ, P2 ;  /* 0x000000ff8c5f5207 */ /* 0x000fe20001000000 */
[----:B------:R2:W-:Y:S01]  /*36a0*/  @P1 STG.E.128 desc[UR4][R212.64], R128 ;  /* 0x00000080d4001986 */ /* 0x0005e2000c101d04 */
[C---:B------:R-:W-:Y:S01]  /*36b0*/  @!P6 ISETP.NE.U32.AND P0, PT, R4.reuse, RZ, PT ;  /* 0x000000ff0400e20c */ /* 0x040fe20003f05070 */
[----:B------:R-:W3:Y:S01]  /*36c0*/  @P5 LDC.64 R132, c[0x0][0x298] ;  /* 0x0000a600ff845b82 */ /* 0x000ee20000000a00 */
[----:B------:R-:W-:Y:S01]  /*36d0*/  @!P6 ISETP.NE.U32.AND P2, PT, R4, RZ, PT ;  /* 0x000000ff0400e20c */ /* 0x000fe20003f45070 */
[----:B------:R4:W-:Y:S01]  /*36e0*/  @P5 STG.E.128 desc[UR4][R208.64], R92 ;  /* 0x0000005cd0005986 */ /* 0x0009e2000c101d04 */
[C---:B------:R-:W-:Y:S02]  /*36f0*/  @!P6 ISETP.NE.AND.EX P0, PT, R2.reuse, RZ, PT, P0 ;  /* 0x000000ff0200e20c */ /* 0x040fe40003f05300 */
[----:B------:R-:W-:-:S02]  /*3700*/  @!P6 ISETP.NE.AND.EX P2, PT, R2, RZ, PT, P2 ;  /* 0x000000ff0200e20c */ /* 0x000fc40003f45320 */
[----:B------:R-:W-:Y:S01]  /*3710*/  @!P6 FSEL R141, R44, RZ, P0 ;  /* 0x000000ff2c8de208 */ /* 0x000fe20000000000 */
[----:B------:R-:W0:Y:S01]  /*3720*/  @P5 LDC.64 R136, c[0x0][0x298] ;  /* 0x0000a600ff885b82 */ /* 0x000e220000000a00 */
[----:B------:R-:W-:-:S07]  /*3730*/  @!P6 ISETP.NE.U32.AND P0, PT, R4, RZ, PT ;  /* 0x000000ff0400e20c */ /* 0x000fce0003f05070 */
[----:B------:R-:W0:Y:S01]  /*3740*/  @P1 LDC.64 R214, c[0x0][0x308] ;  /* 0x0000c200ffd61b82 */ /* 0x000e220000000a00 */
[----:B--2---:R-:W-:Y:S02]  /*3750*/  @!P6 FSEL R130, R45, RZ, P2 ;  /* 0x000000ff2d82e208 */ /* 0x004fe40001000000 */
[----:B------:R-:W-:Y:S01]  /*3760*/  @P1 IADD3 R131, R5, 0x400, RZ ;  /* 0x0000040005831810 */ /* 0x000fe20007ffe0ff */
[----:B----4-:R-:W-:Y:S06]  /*3770*/  @!P6 BRA `(.L_x_13366) ;  /* 0x000000000018e947 */ /* 0x010fec0003800000 */
[----:B------:R-:W-:Y:S01]  /*3780*/  ISETP.NE.U32.AND P2, PT, R4, RZ, PT ;  /* 0x000000ff0400720c */ /* 0x000fe20003f45070 */
[----:B------:R-:W-:-:S03]  /*3790*/  FFMA.FTZ R129, R159, R143, R142 ;  /* 0x0000008f9f817223 */ /* 0x000fc6000001008e */
[----:B------:R-:W-:Y:S01]  /*37a0*/  ISETP.NE.AND.EX P2, PT, R2, RZ, PT, P2 ;  /* 0x000000ff0200720c */ /* 0x000fe20003f45320 */
[----:B------:R-:W-:-:S04]  /*37b0*/  FADD.FTZ R129, R160, -R129 ;  /* 0x80000081a0817221 */ /* 0x000fc80000010000 */
[----:B------:R-:W-:-:S08]  /*37c0*/  FMUL.FTZ R141, R6, R129 ;  /* 0x00000081068d7220 */ /* 0x000fd00000410000 */
[----:B------:R-:W-:-:S07]  /*37d0*/  @P2 FADD.FTZ R141, R44, R141 ;  /* 0x0000008d2c8d2221 */ /* 0x000fce0000010000 */
.L_x_13366:
[----:B------:R-:W-:Y:S05]  /*37e0*/  BSYNC B0 ;  /* 0x0000000000007941 */ /* 0x000fea0003800000 */
.L_x_13365:
        /* <DEDUP_REMOVED lines=8> */
.L_x_13368:
[----:B------:R-:W-:Y:S05]  /*3870*/  BSYNC B0 ;  /* 0x0000000000007941 */ /* 0x000fea0003800000 */
.L_x_13367:
[----:B------:R-:W-:Y:S01]  /*3880*/  @!P6 ISETP.NE.U32.AND P2, PT, R4, RZ, PT ;  /* 0x000000ff0400e20c */ /* 0x000fe20003f45070 */
[----:B------:R-:W-:Y:S01]  /*3890*/  BSSY B0, `(.L_x_13369) ;  /* 0x0000010000007945 */ /* 0x000fe20003800000 */
[----:B0-----:R-:W-:Y:S01]  /*38a0*/  @P1 IMAD.WIDE.U32 R214, R131, 0x10, R214 ;  /* 0x0000001083d61825 */ /* 0x001fe200078e00d6 */
[----:B------:R-:W-:-:S03]  /*38b0*/  @!P6 ISETP.NE.AND.EX P0, PT, R2, RZ, PT, P0 ;  /* 0x000000ff0200e20c */ /* 0x000fc60003f05300 */
[C---:B---3--:R-:W-:Y:S01]  /*38c0*/  @P5 FMUL.FTZ R133, R141.reuse, R133 ;  /* 0x000000858d855220 */ /* 0x048fe20000410000 */
[----:B------:R-:W-:Y:S01]  /*38d0*/  @!P6 ISETP.NE.AND.EX P2, PT, R2, RZ, PT, P2 ;  /* 0x000000ff0200e20c */ /* 0x000fe20003f45320 */
[C---:B------:R-:W-:Y:S01]  /*38e0*/  @P5 FMUL.FTZ R135, R130.reuse, R135 ;  /* 0x0000008782875220 */ /* 0x040fe20000410000 */
        /* <DEDUP_REMOVED lines=10> */
.L_x_13370:
[----:B------:R-:W-:Y:S05]  /*3990*/  BSYNC B0 ;  /* 0x0000000000007941 */ /* 0x000fea0003800000 */
.L_x_13369:
        /* <DEDUP_REMOVED lines=11> */
.L_x_13372:
[----:B------:R-:W-:Y:S05]  /*3a50*/  BSYNC B0 ;  /* 0x0000000000007941 */ /* 0x000fea0003800000 */
.L_x_13371:
[----:B------:R-:W0:Y:S01]  /*3a60*/  @P5 LDC.64 R212, c[0x0][0x2f8] ;  /* 0x0000be00ffd45b82 */ /* 0x000e220000000a00 */
[C---:B------:R-:W-:Y:S01]  /*3a70*/  SEL R131, R140.reuse, R115, P3 ;  /* 0x000000738c837207 */ /* 0x040fe20001800000 */
[----:B------:R-:W-:Y:S01]  /*3a80*/  @P5 FMUL.FTZ R163, R133, R132 ;  /* 0x0000008485a35220 */ /* 0x000fe20000410000 */
[----:B------:R-:W-:Y:S01]  /*3a90*/  @P5 FMUL.FTZ R179, R135, R134 ;  /* 0x0000008687b35220 */ /* 0x000fe20000410000 */
[----:B------:R-:W-:Y:S01]  /*3aa0*/  @P5 FMUL.FTZ R195, R137, R136 ;  /* 0x0000008889c35220 */ /* 0x000fe20000410000 */
[----:B-1----:R-:W-:Y:S01]  /*3ab0*/  @P5 FMUL.FTZ R139, R140, R139 ;  /* 0x0000008b8c8b5220 */ /* 0x002fe20000410000 */
[C---:B------:R-:W-:Y:S01]  /*3ac0*/  @P5 LOP3.LUT P0, RZ, R187.reuse, 0xff00, RZ, 0xc0, !PT ;  /* 0x0000ff00bbff5812 */ /* 0x040fe2000780c0ff */
[----:B------:R1:W-:Y:S01]  /*3ad0*/  @P1 STG.E.128 desc[UR4][R214.64], R128 ;  /* 0x00000080d6001986 */ /* 0x0003e2000c101d04 */
[----:B------:R-:W2:Y:S01]  /*3ae0*/  @P5 LDC.64 R196, c[0x0][0x2f8] ;  /* 0x0000be00ffc45b82 */ /* 0x000ea20000000a00 */
[----:B------:R-:W-:Y:S01]  /*3af0*/  @P5 LOP3.LUT P2, RZ, R187, 0xff, RZ, 0xc0, !PT ;  /* 0x000000ffbbff5812 */ /* 0x000fe2000784c0ff */
        /* <DEDUP_REMOVED lines=27> */
.L_x_13374:
[----:B------:R-:W-:Y:S05]  /*3cb0*/  BSYNC B0 ;  /* 0x0000000000007941 */ /* 0x000fea0003800000 */
.L_x_13373:
        /* <DEDUP_REMOVED lines=10> */
.L_x_13376:
[----:B------:R-:W-:Y:S05]  /*3d60*/  BSYNC B0 ;  /* 0x0000000000007941 */ /* 0x000fea0003800000 */
.L_x_13375:
[----:B----4-:R-:W-:Y:S01]  /*3d70*/  @P5 FMUL.FTZ R135, R130, R135 ;  /* 0x0000008782875220 */ /* 0x010fe20000410000 */
[C---:B------:R-:W-:Y:S01]  /*3d80*/  @P5 LOP3.LUT P0, RZ, R186.reuse, 0xff00, RZ, 0xc0, !PT ;  /* 0x0000ff00baff5812 */ /* 0x040fe2000780c0ff */
[----:B------:R-:W-:Y:S01]  /*3d90*/  @P5 FMUL.FTZ R132, R133, R132 ;  /* 0x0000008485845220 */ /* 0x000fe20000410000 */
[----:B------:R2:W-:Y:S01]  /*3da0*/  @P5 STG.E.128 desc[UR4][R212.64], R92 ;  /* 0x0000005cd4005986 */ /* 0x0005e2000c101d04 */
[----:B------:R-:W-:Y:S01]  /*3db0*/  @P5 FMUL.FTZ R134, R135, R134 ;  /* 0x0000008687865220 */ /* 0x000fe20000410000 */
[----:B------:R-:W-:Y:S01]  /*3dc0*/  @P5 LOP3.LUT P2, RZ, R186, 0xff, RZ, 0xc0, !PT ;  /* 0x000000ffbaff5812 */ /* 0x000fe2000784c0ff */
[----:B------:R-:W-:Y:S01]  /*3dd0*/  BSSY B0, `(.L_x_13377) ;  /* 0x0000010000007945 */ /* 0x000fe20003800000 */
[----:B------:R-:W-:Y:S02]  /*3de0*/  @P1 IADD3 R135, R5, 0x500, RZ ;  /* 0x0000050005871810 */ /* 0x000fe40007ffe0ff */
        /* <DEDUP_REMOVED lines=14> */
.L_x_13378:
[----:B------:R-:W-:Y:S05]  /*3ed0*/  BSYNC B0 ;  /* 0x0000000000007941 */ /* 0x000fea0003800000 */
.L_x_13377:
        /* <DEDUP_REMOVED lines=10> */
.L_x_13380:
[----:B------:R-:W-:Y:S05]  /*3f80*/  BSYNC B0 ;  /* 0x0000000000007941 */ /* 0x000fea0003800000 */
.L_x_13379:
        /* <DEDUP_REMOVED lines=12> */
[----:B------:R-:W-:Y:S02]  /*4050*/  SEL R130, R131, R114, P3 ;  /* 0x0000007283827207 */ /* 0x000fe40001800000 */
[----:B------:R-:W-:-:S02]  /*4060*/  SEL R131, R132, R115, P3 ;  /* 0x0000007384837207 */ /* 0x000fc40001800000 */
[----:B------:R-:W-:Y:S01]  /*4070*/  @P5 SEL R94, R136, RZ, P0 ;  /* 0x000000ff885e5207 */ /* 0x000fe20000000000 */
[----:B------:R-:W1:Y:S01]  /*4080*/  @P5 LDC.64 R132, c[0x0][0x298] ;  /* 0x0000a600ff845b82 */ /* 0x000e620000000a00 */
[----:B------:R-:W-:Y:S01]  /*4090*/  @P5 SEL R95, R140, RZ, P2 ;  /* 0x000000ff8c5f5207 */ /* 0x000fe20001000000 */
[----:B------:R2:W-:Y:S01]  /*40a0*/  @P1 STG.E.128 desc[UR4][R208.64], R128 ;  /* 0x00000080d0001986 */ /* 0x0005e2000c101d04 */
[C---:B------:R-:W-:Y:S02]  /*40b0*/  @!P6 ISETP.NE.U32.AND P0, PT, R4.reuse, RZ, PT ;  /* 0x000000ff0400e20c */ /* 0x040fe40003f05070 */
[----:B------:R-:W-:Y:S01]  /*40c0*/  @!P6 ISETP.NE.U32.AND P2, PT, R4, RZ, PT ;  /* 0x000000ff0400e20c */ /* 0x000fe20003f45070 */
[----:B------:R3:W-:Y:S01]  /*40d0*/  @P5 STG.E.128 desc[UR4][R196.64], R92 ;  /* 0x0000005cc4005986 */ /* 0x0007e2000c101d04 */
[C---:B------:R-:W-:Y:S01]  /*40e0*/  @!P6 ISETP.NE.AND.EX P0, PT, R2.reuse, RZ, PT, P0 ;  /* 0x000000ff0200e20c */ /* 0x040fe20003f05300 */
[----:B------:R-:W4:Y:S01]  /*40f0*/  @P5 LDC.64 R136, c[0x0][0x298] ;  /* 0x0000a600ff885b82 */ /* 0x000f220000000a00 */
[----:B------:R-:W-:-:S02]  /*4100*/  @!P6 ISETP.NE.AND.EX P2, PT, R2, RZ, PT, P2 ;  /* 0x000000ff0200e20c */ /* 0x000fc40003f45320 */
[----:B------:R-:W-:Y:S02]  /*4110*/  @!P6 FSEL R139, R36, RZ, P0 ;  /* 0x000000ff248be208 */ /* 0x000fe40000000000 */
[----:B------:R-:W-:Y:S02]  /*4120*/  @!P6 ISETP.NE.U32.AND P0, PT, R4, RZ, PT ;  /* 0x000000ff0400e20c */ /* 0x000fe40003f05070 */
        /* <DEDUP_REMOVED lines=8> */
.L_x_13382:
[----:B------:R-:W-:Y:S05]  /*41b0*/  BSYNC B0 ;  /* 0x0000000000007941 */ /* 0x000fea0003800000 */
.L_x_13381:
        /* <DEDUP_REMOVED lines=8> */
.L_x_13384:
[----:B------:R-:W-:Y:S05]  /*4240*/  BSYNC B0 ;  /* 0x0000000000007941 */ /* 0x000fea0003800000 */
.L_x_13383:
[----:B-1----:R-:W-:Y:S01]  /*4250*/  @P5 FMUL.FTZ R133, R139, R133 ;  /* 0x000000858b855220 */ /* 0x002fe20000410000 */
[----:B0-----:R-:W-:Y:S01]  /*4260*/  @P5 FMUL.FTZ R135, R128, R135 ;  /* 0x0000008780875220 */ /* 0x001fe20000410000 */
[----:B------:R-:W-:Y:S01]  /*4270*/  @!P6 ISETP.NE.AND.EX P0, PT, R2, RZ, PT, P0 ;  /* 0x000000ff0200e20c */ /* 0x000fe20003f05300 */
[----:B------:R-:W-:Y:S01]  /*4280*/  BSSY B0, `(.L_x_13385) ;  /* 0x000000c000007945 */ /* 0x000fe20003800000 */
[----:B------:R-:W-:Y:S01]  /*4290*/  @P5 LOP3.LUT P2, RZ, R0, 0xff, RZ, 0xc0, !PT ;  /* 0x000000ff00ff5812 */ /* 0x000fe2000784c0ff */
[----:B------:R-:W-:Y:S01]  /*42a0*/  @P5 FMUL.FTZ R132, R133, R132 ;  /* 0x0000008485845220 */ /* 0x000fe20000410000 */
[----:B------:R-:W-:Y:S01]  /*42b0*/  @P5 FMUL.FTZ R134, R135, R134 ;  /* 0x0000008687865220 */ /* 0x000fe20000410000 */
        /* <DEDUP_REMOVED lines=8> */
.L_x_13386:
[----:B------:R-:W-:Y:S05]  /*4340*/  BSYNC B0 ;  /* 0x0000000000007941 */ /* 0x000fea0003800000 */
.L_x_13385:
[----:B----4-:R-:W-:Y:S01]  /*4350*/  @P5 FMUL.FTZ R137, R129, R137 ;  /* 0x0000008981895220 */ /* 0x010fe20000410000 */
[----:B------:R-:W-:Y:S01]  /*4360*/  @P5 LOP3.LUT P0, RZ, R0, 0xff00, RZ, 0xc0, !PT ;  /* 0x0000ff0000ff5812 */ /* 0x000fe2000780c0ff */
[----:B------:R-:W-:Y:S01]  /*4370*/  BSSY B0, `(.L_x_13387) ;  /* 0x0000013000007945 */ /* 0x000fe20003800000 */
[----:B---3--:R-:W-:Y:S01]  /*4380*/  @P5 SEL R92, R132, RZ, P2 ;  /* 0x000000ff845c5207 */ /* 0x008fe20001000000 */
[----:B------:R-:W-:Y:S01]  /*4390*/  @P5 FMUL.FTZ R136, R137, R136 ;  /* 0x0000008889885220 */ /* 0x000fe20000410000 */
[----:B------:R-:W-:Y:S02]  /*43a0*/  @!P6 ISETP.NE.U32.AND P2, PT, R4, RZ, PT ;  /* 0x000000ff0400e20c */ /* 0x000fe40003f45070 */
[----:B------:R-:W-:Y:S02]  /*43b0*/  @P5 SEL R93, R134, RZ, P0 ;  /* 0x000000ff865d5207 */ /* 0x000fe40000000000 */
[----:B------:R-:W-:Y:S02]  /*43c0*/  @P5 LOP3.LUT P0, RZ, R0, 0xff0000, RZ, 0xc0, !PT ;  /* 0x00ff000000ff5812 */ /* 0x000fe4000780c0ff */
[----:B------:R-:W-:-:S02]  /*43d0*/  @!P6 ISETP.NE.AND.EX P2, PT, R2, RZ, PT, P2 ;  /* 0x000000ff0200e20c */ /* 0x000fc40003f45320 */
[----:B------:R-:W-:Y:S02]  /*43e0*/  SEL R112, R139, R112, P3 ;  /* 0x000000708b707207 */ /* 0x000fe40001800000 */
[----:B------:R-:W-:Y:S02]  /*43f0*/  SEL R113, R128, R113, P3 ;  /* 0x0000007180717207 */ /* 0x000fe40001800000 */
[----:B------:R-:W-:Y:S02]  /*4400*/  SEL R114, R129, R114, P3 ;  /* 0x0000007281727207 */ /* 0x000fe40001800000 */
[----:B------:R-:W-:Y:S02]  /*4410*/  @P5 SEL R94, R136, RZ, P0 ;  /* 0x000000ff885e5207 */ /* 0x000fe40000000000 */
        /* <DEDUP_REMOVED lines=8> */
.L_x_13388:
[----:B------:R-:W-:Y:S05]  /*44a0*/  BSYNC B0 ;  /* 0x0000000000007941 */ /* 0x000fea0003800000 */
.L_x_13387:
[----:B------:R-:W0:Y:S01]  /*44b0*/  @P5 LDC.64 R128, c[0x0][0x298] ;  /* 0x0000a600ff805b82 */ /* 0x000e220000000a00 */
[----:B------:R-:W-:Y:S02]  /*44c0*/  @P1 IADD3 R135, R5, 0x600, RZ ;  /* 0x0000060005871810 */ /* 0x000fe40007ffe0ff */
[----:B------:R-:W-:Y:S02]  /*44d0*/  @P5 IADD3 R5, R162, 0x600, RZ ;  /* 0x00000600a2055810 */ /* 0x000fe40007ffe0ff */
[----:B------:R-:W-:Y:S02]  /*44e0*/  @P5 LOP3.LUT P0, RZ, R0, 0xff000000, RZ, 0xc0, !PT ;  /* 0xff00000000ff5812 */ /* 0x000fe4000780c0ff */
[----:B------:R-:W-:Y:S01]  /*44f0*/  SEL R115, R134, R115, P3 ;  /* 0x0000007386737207 */ /* 0x000fe20001800000 */
[----:B------:R-:W1:Y:S01]  /*4500*/  @P1 LDC.64 R132, c[0x0][0x308] ;  /* 0x0000c200ff841b82 */ /* 0x000e620000000a00 */
[----:B------:R-:W-:Y:S02]  /*4510*/  IADD3 R184, R184, UR12, RZ ;  /* 0x0000000cb8b87c10 */ /* 0x000fe4000fffe0ff */
[----:B------:R-:W-:-:S05]  /*4520*/  SEL R216, RZ, 0x1, P4 ;  /* 0x00000001ffd87807 */ /* 0x000fca0002000000 */
[----:B------:R-:W2:Y:S01]  /*4530*/  @P5 LDC.64 R130, c[0x0][0x2f8] ;  /* 0x0000be00ff825b82 */ /* 0x000ea20000000a00 */
[----:B0-----:R-:W-:-:S04]  /*4540*/  @P5 FMUL.FTZ R129, R134, R129 ;  /* 0x0000008186815220 */ /* 0x001fc80000410000 */
[----:B------:R-:W-:Y:S01]  /*4550*/  @P5 FMUL.FTZ R128, R129, R128 ;  /* 0x0000008081805220 */ /* 0x000fe20000410000 */
[----:B-1----:R-:W-:-:S04]  /*4560*/  @P1 IMAD.WIDE.U32 R132, R135, 0x10, R132 ;  /* 0x0000001087841825 */ /* 0x002fc800078e0084 */
[----:B------:R-:W-:Y:S02]  /*4570*/  @P5 SEL R95, R128, RZ, P0 ;  /* 0x000000ff805f5207 */ /* 0x000fe40000000000 */
[----:B------:R-:W-:Y:S01]  /*4580*/  ISETP.GE.AND P0, PT, R184, UR13, PT ;  /* 0x0000000db8007c0c */ /* 0x000fe2000bf06270 */
[----:B------:R0:W-:Y:S01]  /*4590*/  @P1 STG.E.128 desc[UR4][R132.64], R112 ;  /* 0x0000007084001986 */ /* 0x0001e2000c101d04 */
[----:B--2---:R-:W-:-:S05]  /*45a0*/  @P5 IMAD.WIDE.U32 R130, R5, 0x10, R130 ;  /* 0x0000001005825825 */ /* 0x004fca00078e0082 */
[----:B------:R0:W-:Y:S06]  /*45b0*/  @P5 STG.E.128 desc[UR4][R130.64], R92 ;  /* 0x0000005c82005986 */ /* 0x0001ec000c101d04 */
[----:B------:R-:W-:Y:S05]  /*45c0*/  @!P0 BRA `(.L_x_13389) ;  /* 0xffffffc000808947 */ /* 0x000fea000383ffff */
.L_x_13328:
        /* <DEDUP_REMOVED lines=25> */
.L_x_13332:
[----:B------:R-:W-:Y:S01]  /*4760*/  HFMA2.MMA R141, -RZ, RZ, 0, 9.5367431640625e-07 ;  /* 0x00000010ff8d7435 */ /* 0x000fe200000001ff */
[----:B------:R-:W-:Y:S02]  /*4770*/  MOV R142, R140 ;  /* 0x0000008c008e7202 */ /* 0x000fe40000000f00 */
[----:B------:R-:W-:Y:S02]  /*4780*/  MOV R162, 0x1f ;  /* 0x0000001f00a27802 */ /* 0x000fe40000000f00 */
[----:B------:R-:W-:-:S07]  /*4790*/  MOV R139, 0xffffffff ;  /* 0xffffffff008b7802 */ /* 0x000fce0000000f00 */
[----:B-----5:R-:W-:Y:S05]  /*47a0*/  WARPSYNC.COLLECTIVE R139, `(.L_x_13390) ;  /* 0x000000008b087348 */ /* 0x020fea0003c00000 */
[----:B------:R0:W1:Y:S02]  /*47b0*/  SHFL.DOWN P1, R163, R142, R141, R162 ;  /* 0x0800008d8ea37389 */ /* 0x00006400000200a2 */
[----:B01---5:R-:W-:Y:S01]  /*47c0*/  ENDCOLLECTIVE ;  /* 0x000000000000791b */ /* 0x023fe20003800000 */
.L_x_13390:
[----:B------:R-:W-:Y:S02]  /*47d0*/  MOV R142, R138 ;  /* 0x0000008a008e7202 */ /* 0x000fe40000000f00 */
[----:B------:R-:W-:-:S07]  /*47e0*/  MOV R131, R163 ;  /* 0x000000a300837202 */ /* 0x000fce0000000f00 */
[----:B------:R-:W-:Y:S05]  /*47f0*/  WARPSYNC.COLLECTIVE R139, `(.L_x_13391) ;  /* 0x000000008b087348 */ /* 0x000fea0003c00000 */
[----:B------:R0:W1:Y:S02]  /*4800*/  SHFL.DOWN P1, R163, R142, R141, R162 ;  /* 0x0800008d8ea37389 */ /* 0x00006400000200a2 */
[----:B01----:R-:W-:Y:S01]  /*4810*/  ENDCOLLECTIVE ;  /* 0x000000000000791b */ /* 0x003fe20003800000 */
.L_x_13391:
[----:B------:R-:W-:Y:S01]  /*4820*/  FADD.FTZ R131, R131, R140 ;  /* 0x0000008c83837221 */ /* 0x000fe20000010000 */
[----:B------:R-:W-:-:S04]  /*4830*/  HFMA2.MMA R141, -RZ, RZ, 0, 4.76837158203125e-07 ;  /* 0x00000008ff8d7435 */ /* 0x000fc800000001ff */
[----:B------:R-:W-:Y:S02]  /*4840*/  MOV R142, R131 ;  /* 0x00000083008e7202 */ /* 0x000fe40000000f00 */
[----:B------:R-:W-:-:S07]  /*4850*/  MOV R133, R163 ;  /* 0x000000a300857202 */ /* 0x000fce0000000f00 */
[----:B------:R-:W-:Y:S05]  /*4860*/  WARPSYNC.COLLECTIVE R139, `(.L_x_13392) ;  /* 0x000000008b087348 */ /* 0x000fea0003c00000 */
[----:B------:R0:W1:Y:S02]  /*4870*/  SHFL.DOWN P1, R163, R142, R141, R162 ;  /* 0x0800008d8ea37389 */ /* 0x00006400000200a2 */
[----:B01----:R-:W-:Y:S01]  /*4880*/  ENDCOLLECTIVE ;  /* 0x000000000000791b */ /* 0x003fe20003800000 */
.L_x_13392:
[----:B------:R-:W-:-:S05]  /*4890*/  FADD.FTZ R133, R133, R138 ;  /* 0x0000008a85857221 */ /* 0x000fca0000010000 */
[----:B------:R-:W-:Y:S02]  /*48a0*/  MOV R142, R133 ;  /* 0x00000085008e7202 */ /* 0x000fe40000000f00 */
[----:B------:R-:W-:-:S07]  /*48b0*/  MOV R130, R163 ;  /* 0x000000a300827202 */ /* 0x000fce0000000f00 */
[----:B------:R-:W-:Y:S05]  /*48c0*/  WARPSYNC.COLLECTIVE R139, `(.L_x_13393) ;  /* 0x000000008b087348 */ /* 0x000fea0003c00000 */
[----:B------:R0:W1:Y:S02]  /*48d0*/  SHFL.DOWN P1, R163, R142, R141, R162 ;  /* 0x0800008d8ea37389 */ /* 0x00006400000200a2 */
[----:B01----:R-:W-:Y:S01]  /*48e0*/  ENDCOLLECTIVE ;  /* 0x000000000000791b */ /* 0x003fe20003800000 */
.L_x_13393:
[----:B------:R-:W-:Y:S01]  /*48f0*/  FADD.FTZ R130, R131, R130 ;  /* 0x0000008283827221 */ /* 0x000fe20000010000 */
[----:B------:R-:W-:-:S04]  /*4900*/  HFMA2.MMA R141, -RZ, RZ, 0, 2.384185791015625e-07 ;  /* 0x00000004ff8d7435 */ /* 0x000fc800000001ff */
[----:B------:R-:W-:Y:S02]  /*4910*/  MOV R142, R130 ;  /* 0x00000082008e7202 */ /* 0x000fe40000000f00 */
[----:B------:R-:W-:-:S07]  /*4920*/  MOV R132, R163 ;  /* 0x000000a300847202 */ /* 0x000fce0000000f00 */
[----:B------:R-:W-:Y:S05]  /*4930*/  WARPSYNC.COLLECTIVE R139, `(.L_x_13394) ;  /* 0x000000008b087348 */ /* 0x000fea0003c00000 */
[----:B------:R0:W1:Y:S02]  /*4940*/  SHFL.DOWN P1, R163, R142, R141, R162 ;  /* 0x0800008d8ea37389 */ /* 0x00006400000200a2 */
[----:B01----:R-:W-:Y:S01]  /*4950*/  ENDCOLLECTIVE ;  /* 0x000000000000791b */ /* 0x003fe20003800000 */
.L_x_13394:
[----:B------:R-:W-:-:S05]  /*4960*/  FADD.FTZ R132, R133, R132 ;  /* 0x0000008485847221 */ /* 0x000fca0000010000 */
[----:B------:R-:W-:Y:S02]  /*4970*/  MOV R142, R132 ;  /* 0x00000084008e7202 */ /* 0x000fe40000000f00 */
[----:B------:R-:W-:-:S07]  /*4980*/  MOV R135, R163 ;  /* 0x000000a300877202 */ /* 0x000fce0000000f00 */
[----:B------:R-:W-:Y:S05]  /*4990*/  WARPSYNC.COLLECTIVE R139, `(.L_x_13395) ;  /* 0x000000008b087348 */ /* 0x000fea0003c00000 */
[----:B------:R0:W1:Y:S02]  /*49a0*/  SHFL.DOWN P1, R163, R142, R141, R162 ;  /* 0x0800008d8ea37389 */ /* 0x00006400000200a2 */
[----:B01----:R-:W-:Y:S01]  /*49b0*/  ENDCOLLECTIVE ;  /* 0x000000000000791b */ /* 0x003fe20003800000 */
.L_x_13395:
[----:B------:R-:W-:Y:S01]  /*49c0*/  FADD.FTZ R135, R130, R135 ;  /* 0x0000008782877221 */ /* 0x000fe20000010000 */
[----:B------:R-:W-:-:S04]  /*49d0*/  HFMA2.MMA R141, -RZ, RZ, 0, 1.1920928955078125e-07 ;  /* 0x00000002ff8d7435 */ /* 0x000fc800000001ff */
[----:B------:R-:W-:Y:S02]  /*49e0*/  MOV R142, R135 ;  /* 0x00000087008e7202 */ /* 0x000fe40000000f00 */
[----:B------:R-:W-:-:S07]  /*49f0*/  MOV R137, R163 ;  /* 0x000000a300897202 */ /* 0x000fce0000000f00 */
[----:B------:R-:W-:Y:S05]  /*4a00*/  WARPSYNC.COLLECTIVE R139, `(.L_x_13396) ;  /* 0x000000008b087348 */ /* 0x000fea0003c00000 */
[----:B------:R0:W1:Y:S02]  /*4a10*/  SHFL.DOWN P1, R163, R142, R141, R162 ;  /* 0x0800008d8ea37389 */ /* 0x00006400000200a2 */
[----:B01----:R-:W-:Y:S01]  /*4a20*/  ENDCOLLECTIVE ;  /* 0x000000000000791b */ /* 0x003fe20003800000 */
.L_x_13396:
[----:B------:R-:W-:-:S05]  /*4a30*/  FADD.FTZ R137, R132, R137 ;  /* 0x0000008984897221 */ /* 0x000fca0000010000 */
[----:B------:R-:W-:Y:S02]  /*4a40*/  MOV R142, R137 ;  /* 0x00000089008e7202 */ /* 0x000fe40000000f00 */
[----:B------:R-:W-:-:S07]  /*4a50*/  MOV R134, R163 ;  /* 0x000000a300867202 */ /* 0x000fce0000000f00 */
[----:B------:R-:W-:Y:S05]  /*4a60*/  WARPSYNC.COLLECTIVE R139, `(.L_x_13397) ;  /* 0x000000008b087348 */ /* 0x000fea0003c00000 */
[----:B------:R0:W1:Y:S02]  /*4a70*/  SHFL.DOWN P1, R163, R142, R141, R162 ;  /* 0x0800008d8ea37389 */ /* 0x00006400000200a2 */
[----:B01----:R-:W-:Y:S01]  /*4a80*/  ENDCOLLECTIVE ;  /* 0x000000000000791b */ /* 0x003fe20003800000 */
.L_x_13397:
[----:B------:R-:W-:Y:S01]  /*4a90*/  FADD.FTZ R134, R135, R134 ;  /* 0x0000008687867221 */ /* 0x000fe20000010000 */
[----:B------:R-:W-:-:S04]  /*4aa0*/  HFMA2.MMA R141, -RZ, RZ, 0, 5.9604644775390625e-08 ;  /* 0x00000001ff8d7435 */ /* 0x000fc800000001ff */
[----:B------:R-:W-:Y:S02]  /*4ab0*/  MOV R142, R134 ;  /* 0x00000086008e7202 */ /* 0x000fe40000000f00 */
[----:B------:R-:W-:-:S07]  /*4ac0*/  MOV R136, R163 ;  /* 0x000000a300887202 */ /* 0x000fce0000000f00 */
[----:B------:R-:W-:Y:S05]  /*4ad0*/  WARPSYNC.COLLECTIVE R139, `(.L_x_13398) ;  /* 0x000000008b087348 */ /* 0x000fea0003c00000 */
[----:B------:R0:W1:Y:S02]  /*4ae0*/  SHFL.DOWN P1, R163, R142, R141, R162 ;  /* 0x0800008d8ea37389 */ /* 0x00006400000200a2 */
[----:B01----:R-:W-:Y:S01]  /*4af0*/  ENDCOLLECTIVE ;  /* 0x000000000000791b */ /* 0x003fe20003800000 */
.L_x_13398:
[----:B------:R-:W-:-:S05]  /*4b00*/  FADD.FTZ R136, R137, R136 ;  /* 0x0000008889887221 */ /* 0x000fca0000010000 */
[----:B------:R-:W-:Y:S02]  /*4b10*/  MOV R142, R136 ;  /* 0x00000088008e7202 */ /* 0x000fe40000000f00 */
[----:B------:R-:W-:-:S07]  /*4b20*/  MOV R131, R163 ;  /* 0x000000a300837202 */ /* 0x000fce0000000f00 */
[----:B------:R-:W-:Y:S05]  /*4b30*/  WARPSYNC.COLLECTIVE R139, `(.L_x_13399) ;  /* 0x000000008b087348 */ /* 0x000fea0003c00000 */
[----:B------:R0:W1:Y:S02]  /*4b40*/  SHFL.DOWN P1, R163, R142, R141, R162 ;  /* 0x0800008d8ea37389 */ /* 0x00006400000200a2 */
[----:B01----:R-:W-:Y:S01]  /*4b50*/  ENDCOLLECTIVE ;  /* 0x000000000000791b */ /* 0x003fe20003800000 */
.L_x_13399:
[----:B------:R-:W-:Y:S05]  /*4b60*/  BRA `(.L_x_13400) ;  /* 0xffffffd400247947 */ /* 0x000fea000383ffff */
.L_x_13401:
        /* <DEDUP_REMOVED lines=9> */
.L_x_15335:


//--------------------- .text._ZN10layer_norm13ln_bwd_kernelINS_13Kernel_traitsI6__halfffffjLj7168ELj1ELj1ELj8ELj16ENS_18Kernel_traits_baseILj7168ES2_ffffjLj256EEEEELb1ELb1ELb0ELb0EEEvNS_9BwdParamsE --------------------------
	.section	.text._ZN10layer_norm13ln_bwd_kernelINS_13Kernel_traitsI6__halfffffjLj7168ELj1ELj1ELj8ELj16ENS_18Kernel_traits_baseILj7168ES2_ffffjLj256EEEEELb1ELb1ELb0ELb0EEEvNS_9BwdParamsE,"ax",@progbits
	.align	128
        .global         _ZN10layer_norm13ln_bwd_kernelINS_13Kernel_traitsI6__halfffffjLj7168ELj1ELj1ELj8ELj16ENS_18Kernel_traits_baseILj7168ES2_ffffjLj256EEEEELb1ELb1ELb0ELb0EEEvNS_9BwdParamsE
        .type           _ZN10layer_norm13ln_bwd_kernelINS_13Kernel_traitsI6__halfffffjLj7168ELj1ELj1ELj8ELj16ENS_18Kernel_traits_baseILj7168ES2_ffffjLj256EEEEELb1ELb1ELb0ELb0EEEvNS_9BwdParamsE,@function
        .size           _ZN10layer_norm13ln_bwd_kernelINS_13Kernel_traitsI6__halfffffjLj7168ELj1ELj1ELj8ELj16ENS_18Kernel_traits_baseILj7168ES2_ffffjLj256EEEEELb1ELb1ELb0ELb0EEEvNS_9BwdParamsE,(.L_x_15336 - _ZN10layer_norm13ln_bwd_kernelINS_13Kernel_traitsI6__halfffffjLj7168ELj1ELj1ELj8ELj16ENS_18Kernel_traits_baseILj7168ES2_ffffjLj256EEEEELb1ELb1ELb0ELb0EEEvNS_9BwdParamsE)
        .other          _ZN10layer_norm13ln_bwd_kernelINS_13Kernel_traitsI6__halfffffjLj7168ELj1ELj1ELj8ELj16ENS_18Kernel_traits_baseILj7168ES2_ffffjLj256EEEEELb1ELb1ELb0ELb0EEEvNS_9BwdParamsE,@"STO_CUDA_ENTRY STV_DEFAULT"
_ZN10layer_norm13ln_bwd_kernelINS_13Kernel_traitsI6__halfffffjLj7168ELj1ELj1ELj8ELj16ENS_18Kernel_traits_baseILj7168ES2_ffffjLj256EEEEELb1ELb1ELb0ELb0EEEvNS_9BwdParamsE:
.text._ZN10layer_norm13ln_bwd_kernelINS_13Kernel_traitsI6__halfffffjLj7168ELj1ELj1ELj8ELj16ENS_18Kernel_traits_baseILj7168ES2_ffffjLj256EEEEELb1ELb1ELb0ELb0EEEvNS_9BwdParamsE:
        /* <DEDUP_REMOVED lines=54> */
[----:B------:R-:W5:Y:S05]  /*0360*/  @P5 LDG.E.64 R24, desc[UR4][R32.64] ;  /* 0x0000000420185981 */ /* 0x000f6a000c1e1b00 */
[----:B------:R-:W4:Y:S01]  /*0370*/  @P3 LDC.64 R42, c[0x0][0x278] ;  /* 0x00009e00ff2a3b82 */ /* 0x000f220000000a00 */
[----:B--2---:R-:W-:-:S07]  /*0380*/  @P4 IMAD.WIDE.U32 R36, R5, 0x8, R36 ;  /* 0x0000000805244825 */ /* 0x004fce00078e0024 */
[----:B------:R-:W2:Y:S01]  /*0390*/  @P0 LDC.64 R44, c[0x0][0x260] ;  /* 0x00009800ff2c0b82 */ /* 0x000ea20000000a00 */
[C---:B-1----:R-:W-:Y:S01]  /*03a0*/  @P4 IMAD.WIDE.U32 R38, R5.reuse, 0x8, R38 ;  /* 0x0000000805264825 */ /* 0x042fe200078e0026 */
[----:B------:R-:W-:Y:S01]  /*03b0*/  @P4 IADD3 R5, R5, 0x100, RZ ;  /* 0x0000010005054810 */ /* 0x000fe20007ffe0ff */
[----:B------:R-:W5:Y:S05]  /*03c0*/  @P5 LDG.E.64 R14, desc[UR4][R34.64] ;  /* 0x00000004220e5981 */ /* 0x000f6a000c1e1b00 */
[----:B------:R-:W1:Y:S01]  /*03d0*/  @P0 LDC.64 R46, c[0x0][0x278] ;  /* 0x00009e00ff2e0b82 */ /* 0x000e620000000a00 */
[----:B0-----:R-:W-:-:S07]  /*03e0*/  @P3 IMAD.WIDE.U32 R40, R5, 0x8, R40 ;  /* 0x0000000805283825 */ /* 0x001fce00078e0028 */
[----:B------:R-:W0:Y:S01]  /*03f0*/  @P1 LDC.64 R48, c[0x0][0x260] ;  /* 0x00009800ff301b82 */ /* 0x000e220000000a00 */
[C---:B----4-:R-:W-:Y:S01]  /*0400*/  @P3 IMAD.WIDE.U32 R42, R5.reuse, 0x8, R42 ;  /* 0x00000008052a3825 */ /* 0x050fe200078e002a */
[----:B------:R-:W-:Y:S01]  /*0410*/  @P3 IADD3 R5, R5, 0x100, RZ ;  /* 0x0000010005053810 */ /* 0x000fe20007ffe0ff */
[----:B------:R-:W5:Y:S05]  /*0420*/  @P4 LDG.E.64 R26, desc[UR4][R36.64] ;  /* 0x00000004241a4981 */ /* 0x000f6a000c1e1b00 */
[----:B------:R-:W4:Y:S08]  /*0430*/  @P1 LDC.64 R50, c[0x0][0x278] ;  /* 0x00009e00ff321b82 */ /* 0x000f300000000a00 */
[----:B------:R-:W3:Y:S08]  /*0440*/  @P2 LDC.64 R52, c[0x0][0x260] ;  /* 0x00009800ff342b82 */ /* 0x000ef00000000a00 */
[----:B------:R-:W3:Y:S01]  /*0450*/  @P2 LDC.64 R54, c[0x0][0x278] ;  /* 0x00009e00ff362b82 */ /* 0x000ee20000000a00 */
[C---:B--2---:R-:W-:Y:S01]  /*0460*/  @P0 IMAD.WIDE.U32 R44, R5.reuse, 0x8, R44 ;  /* 0x00000008052c0825 */ /* 0x044fe200078e002c */
[----:B------:R-:W-:Y:S01]  /*0470*/  LEA.HI R0, R120, UR6, RZ, 0x18 ;  /* 0x0000000678007c11 */ /* 0x000fe2000f8fc0ff */
[----:B------:R-:W5:Y:S01]  /*0480*/  @P4 LDG.E.64 R12, desc[UR4][R38.64] ;  /* 0x00000004260c4981 */ /* 0x000f62000c1e1b00 */
[----:B------:R-:W-:Y:S01]  /*0490*/  @P2 LOP3.LUT R4, R4, 0x20, RZ, 0xfc, !PT ;  /* 0x0000002004042812 */ /* 0x000fe200078efcff */
[C---:B-1----:R-:W-:Y:S01]  /*04a0*/  @P0 IMAD.WIDE.U32 R46, R5.reuse, 0x8, R46 ;  /* 0x00000008052e0825 */ /* 0x042fe200078e002e */
[----:B------:R-:W-:Y:S01]  /*04b0*/  @P0 IADD3 R5, R5, 0x100, RZ ;  /* 0x0000010005050810 */ /* 0x000fe20007ffe0ff */
[----:B------:R-:W5:Y:S04]  /*04c0*/  @P3 LDG.E.64 R28, desc[UR4][R40.64] ;  /* 0x00000004281c3981 */ /* 0x000f68000c1e1b00 */
[C---:B0-----:R-:W-:Y:S01]  /*04d0*/  @P1 IMAD.WIDE.U32 R48, R5.reuse, 0x8, R48 ;  /* 0x0000000805301825 */ /* 0x041fe200078e0030 */
[----:B------:R-:W5:Y:S03]  /*04e0*/  @P3 LDG.E.64 R10, desc[UR4][R42.64] ;  /* 0x000000042a0a3981 */ /* 0x000f66000c1e1b00 */
[C---:B----4-:R-:W-:Y:S01]  /*04f0*/  @P1 IMAD.WIDE.U32 R50, R5.reuse, 0x8, R50 ;  /* 0x0000000805321825 */ /* 0x050fe200078e0032 */
[----:B------:R-:W-:Y:S01]  /*0500*/  @P1 IADD3 R5, R5, 0x100, RZ ;  /* 0x0000010005051810 */ /* 0x000fe20007ffe0ff */
[----:B------:R-:W5:Y:S04]  /*0510*/  @P0 LDG.E.64 R30, desc[UR4][R44.64] ;  /* 0x000000042c1e0981 */ /* 0x000f68000c1e1b00 */
[C---:B---3--:R-:W-:Y:S01]  /*0520*/  @P2 IMAD.WIDE.U32 R16, R5.reuse, 0x8, R52 ;  /* 0x0000000805102825 */ /* 0x048fe200078e0034 */
[----:B------:R-:W5:Y:S03]  /*0530*/  @P0 LDG.E.64 R8, desc[UR4][R46.64] ;  /* 0x000000042e080981 */ /* 0x000f66000c1e1b00 */
[----:B------:R-:W-:Y:S01]  /*0540*/  @P2 IMAD.WIDE.U32 R20, R5, 0x8, R54 ;  /* 0x0000000805142825 */ /* 0x000fe200078e0036 */
[----:B------:R-:W5:Y:S04]  /*0550*/  @P2 LDG.E.64 R118, desc[UR4][R16.64] ;  /* 0x0000000410762981 */ /* 0x000f68000c1e1b00 */
[----:B------:R-:W5:Y:S01]  /*0560*/  @P2 LDG.E.64 R2, desc[UR4][R20.64] ;  /* 0x0000000414022981 */ /* 0x000f62000c1e1b00 */
[----:B------:R-:W-:-:S02]  /*0570*/  ISETP.GE.AND P2, PT, R0, UR7, PT ;  /* 0x0000000700007c0c */ /* 0x000fc4000bf46270 */
[----:B------:R-:W-:Y:S02]  /*0580*/  CS2R R112, SRZ ;  /* 0x0000000000707805 */ /* 0x000fe4000001ff00 */
[----:B------:R-:W-:Y:S01]  /*0590*/  CS2R R114, SRZ ;  /* 0x0000000000727805 */ /* 0x000fe2000001ff00 */
[----:B------:R0:W5:Y:S01]  /*05a0*/  @P1 LDG.E.64 R116, desc[UR4][R48.64] ;  /* 0x0000000430741981 */ /* 0x000162000c1e1b00 */
[----:B------:R-:W-:Y:S02]  /*05b0*/  CS2R R108, SRZ ;  /* 0x00000000006c7805 */ /* 0x000fe4000001ff00 */
[----:B------:R-:W-:Y:S02]  /*05c0*/  CS2R R110, SRZ ;  /* 0x00000000006e7805 */ /* 0x000fe4000001ff00 */
[----:B------:R-:W-:Y:S01]  /*05d0*/  CS2R R104, SRZ ;  /* 0x0000000000687805 */ /* 0x000fe2000001ff00 */
[----:B------:R1:W5:Y:S01]  /*05e0*/  @P1 LDG.E.64 R6, desc[UR4][R50.64] ;  /* 0x0000000432061981 */ /* 0x000362000c1e1b00 */
        /* <DEDUP_REMOVED lines=28> */
[----:B-1----:R-:W-:Y:S02]  /*07b0*/  CS2R R50, SRZ ;  /* 0x0000000000327805 */ /* 0x002fe4000001ff00 */
        /* <DEDUP_REMOVED lines=10> */
[----:B------:R-:W-:Y:S01]  /*0860*/  ULDC.64 UR6, c[0x0][0x270] ;  /* 0x00009c0000067ab9 */ /* 0x000fe20000000a00 */
[----:B------:R-:W-:Y:S01]  /*0870*/  SHF.R.U64 R17, R18, 0x10, R19 ;  /* 0x0000001012117819 */ /* 0x000fe20000001213 */
[----:B------:R-:W-:Y:S01]  /*0880*/  HFMA2.MMA R194, -RZ, RZ, 0, 5.9604644775390625e-08 ;  /* 0x00000001ffc27435 */ /* 0x000fe200000001ff */
[----:B------:R-:W-:Y:S01]  /*0890*/  MOV R16, R19 ;  /* 0x0000001300107202 */ /* 0x000fe20000000f00 */
[----:B------:R-:W-:Y:S01]  /*08a0*/  HADD2.F32 R5, -RZ, R5.H0_H0 ;  /* 0x20000005ff057230 */ /* 0x000fe20000004100 */
[----:B------:R-:W-:Y:S02]  /*08b0*/  MOV R203, R2 ;  /* 0x0000000200cb7202 */ /* 0x000fe40000000f00 */
[--C-:B------:R-:W-:Y:S01]  /*08c0*/  SHF.R.U64 R202, R2, 0x10, R3.reuse ;  /* 0x0000001002ca7819 */ /* 0x100fe20000001203 */
[----:B------:R-:W-:Y:S01]  /*08d0*/  HADD2.F32 R2, -RZ, R17.H0_H0 ;  /* 0x20000011ff027230 */ /* 0x000fe20000004100 */
[----:B------:R-:W-:Y:S01]  /*08e0*/  MOV R201, R3 ;  /* 0x0000000300c97202 */ /* 0x000fe20000000f00 */
[----:B------:R0:W-:Y:S01]  /*08f0*/  STL [R1+0x8], R5 ;  /* 0x0000080501007387 */ /* 0x0001e20000100800 */
[----:B------:R-:W-:Y:S01]  /*0900*/  SHF.R.U32.HI R200, RZ, 0x10, R3 ;  /* 0x00000010ffc87819 */ /* 0x000fe20000011603 */
[----:B------:R-:W-:Y:S01]  /*0910*/  HADD2.F32 R203, -RZ, R203.H0_H0 ;  /* 0x200000cbffcb7230 */ /* 0x000fe20000004100 */
[----:B------:R-:W-:Y:S01]  /*0920*/  MOV R3, R0 ;  /* 0x0000000000037202 */ /* 0x000fe20000000f00 */
[----:B------:R-:W-:Y:S01]  /*0930*/  HADD2.F32 R0, -RZ, R16.H0_H0 ;  /* 0x20000010ff007230 */ /* 0x000fe20000004100 */
[----:B------:R0:W-:Y:S01]  /*0940*/  STL [R1+0x4], R2 ;  /* 0x0000040201007387 */ /* 0x0001e20000100800 */
[----:B------:R-:W-:Y:S01]  /*0950*/  SHF.R.U32.HI R252, RZ, 0x10, R19 ;  /* 0x00000010fffc7819 */ /* 0x000fe20000011613 */
[----:B------:R-:W-:Y:S01]  /*0960*/  HADD2.F32 R202, -RZ, R202.H0_H0 ;  /* 0x200000caffca7230 */ /* 0x000fe20000004100 */
[----:B------:R-:W-:Y:S01]  /*0970*/  MOV R251, R24 ;  /* 0x0000001800fb7202 */ /* 0x000fe20000000f00 */
[----:B------:R0:W-:Y:S01]  /*0980*/  STL [R1], R0 ;  /* 0x0000000001007387 */ /* 0x0001e20000100800 */
        /* <DEDUP_REMOVED lines=100> */
[----:B0-----:R-:W-:-:S10]  /*0fd0*/  HADD2.F32 R200, -RZ, R200.H0_H0 ;  /* 0x200000c8ffc87230 */ /* 0x001fd40000004100 */
.L_x_13432:
[----:B01234-:R-:W0:Y:S01]  /*0fe0*/  @P2 LDC.64 R148, c[0x0][0x270] ;  /* 0x00009c00ff942b82 */ /* 0x01fe220000000a00 */
[----:B------:R-:W-:Y:S02]  /*0ff0*/  SHF.R.S32.HI R2, RZ, 0x1f, R3 ;  /* 0x0000001fff027819 */ /* 0x000fe40000011403 */
[----:B------:R-:W-:Y:S02]  /*1000*/  MOV R29, 0x3f800000 ;  /* 0x3f800000001d7802 */ /* 0x000fe40000000f00 */
[----:B------:R-:W-:-:S03]  /*1010*/  LOP3.LUT P4, RZ, R4, 0x10, RZ, 0xc0, !PT ;  /* 0x0000001004ff7812 */ /* 0x000fc6000788c0ff */
[----:B------:R-:W1:Y:S01]  /*1020*/  LDC.64 R150, c[0x0][0x258] ;  /* 0x00009600ff967b82 */ /* 0x000e620000000a00 */
[----:B0-----:R-:W-:-:S04]  /*1030*/  @P2 LEA R148, P3, R3, R148, 0x2 ;  /* 0x0000009403942211 */ /* 0x001fc800078610ff */
[----:B------:R-:W-:-:S05]  /*1040*/  @P2 LEA.HI.X R149, R3, R149, R2, 0x2, P3 ;  /* 0x0000009503952211 */ /* 0x000fca00018f1402 */
[----:B------:R0:W5:Y:S01]  /*1050*/  @P2 LDG.E R29, desc[UR4][R148.64] ;  /* 0x00000004941d2981 */ /* 0x000162000c1e1900 */
[----:B-1----:R-:W-:-:S05]  /*1060*/  IMAD.WIDE R150, R3, 0x4, R150 ;  /* 0x0000000403967825 */ /* 0x002fca00078e0296 */
[----:B------:R1:W5:Y:S01]  /*1070*/  LDG.E R156, desc[UR4][R150.64] ;  /* 0x00000004969c7981 */ /* 0x000362000c1e1900 */
[----:B0-----:R-:W0:Y:S02]  /*1080*/  LDC.64 R148, c[0x0][0x250] ;  /* 0x00009400ff947b82 */ /* 0x001e240000000a00 */
[----:B0-----:R-:W-:-:S05]  /*1090*/  IMAD.WIDE R148, R3, 0x4, R148 ;  /* 0x0000000403947825 */ /* 0x001fca00078e0294 */
[----:B------:R1:W5:Y:S01]  /*10a0*/  LDG.E R195, desc[UR4][R148.64] ;  /* 0x0000000494c37981 */ /* 0x000362000c1e1900 */
[----:B------:R-:W0:Y:S01]  /*10b0*/  S2R R160, SR_TID.X ;  /* 0x0000000000a07919 */ /* 0x000e220000002100 */
[----:B------:R-:W-:-:S05]  /*10c0*/  MOV R193, UR22 ;  /* 0x0000001600c17c02 */ /* 0x000fca0008000f00 */
[----:B------:R-:W-:-:S05]  /*10d0*/  IMAD R2, R3, R193, RZ ;  /* 0x000000c103027224 */ /* 0x000fca00078e02ff */
[----:B------:R-:W-:-:S04]  /*10e0*/  SHF.R.S32.HI R161, RZ, 0x1f, R2 ;  /* 0x0000001fffa17819 */ /* 0x000fc80000011402 */
[----:B------:R-:W-:Y:S01]  /*10f0*/  LEA.HI R2, R161, R2, RZ, 0x2 ;  /* 0x00000002a1027211 */ /* 0x000fe200078f10ff */
[----:B------:R-:W-:Y:S01]  /*1100*/  BSSY B0, `(.L_x_13403) ;  /* 0x0000037000007945 */ /* 0x000fe20003800000 */
[----:B------:R-:W-:Y:S02]  /*1110*/  CS2R R196, SRZ ;  /* 0x0000000000c47805 */ /* 0x000fe4000001ff00 */
[----:B0-----:R-:W-:-:S04]  /*1120*/  LOP3.LUT R199, R160, 0xff, RZ, 0xc0, !PT ;  /* 0x000000ffa0c77812 */ /* 0x001fc800078ec0ff */
[----:B------:R-:W-:-:S04]  /*1130*/  LEA.HI.SX32 R2, R2, R199, 0x1e ;  /* 0x000000c702027211 */ /* 0x000fc800078ff2ff */
[----:B------:R-:W-:Y:S01]  /*1140*/  MOV R198, R2 ;  /* 0x0000000200c67202 */ /* 0x000fe20000000f00 */
[----:B-1----:R-:W-:Y:S06]  /*1150*/  @!P4 BRA `(.L_x_13404) ;  /* 0x0000000000c4c947 */ /* 0x002fec0003800000 */
[----:B------:R-:W-:Y:S01]  /*1160*/  ISETP.NE.U32.AND P3, PT, RZ, UR8, PT ;  /* 0x00000008ff007c0c */ /* 0x000fe2000bf65070 */
[----:B------:R-:W0:Y:S01]  /*1170*/  LDC.U8 R162, c[0x0][0x2a0] ;  /* 0x0000a800ffa27b82 */ /* 0x000e220000000000 */
[----:B------:R-:W2:Y:S02]  /*1180*/  LDL R28, [R1+0x8] ;  /* 0x00000800011c7983 */ /* 0x000ea40000100800 */
[----:B------:R-:W-:Y:S02]  /*1190*/  ISETP.NE.AND.EX P3, PT, RZ, UR9, PT, P3 ;  /* 0x00000009ff007c0c */ /* 0x000fe4000bf65330 */
[----:B------:R-:W3:Y:S04]  /*11a0*/  LDL R197, [R1+0x4] ;  /* 0x0000040001c57983 */ /* 0x000ee80000100800 */
[----:B------:R-:W4:Y:S07]  /*11b0*/  LDL R196, [R1] ;  /* 0x0000000001c47983 */ /* 0x000f2e0000100800 */
        /* <DEDUP_REMOVED lines=10> */
[----:B------:R-:W2:Y:S01]  /*1260*/  LDG.E.128 R160, desc[UR4][R160.64] ;  /* 0x00000004a0a07981 */ /* 0x000ea2000c1e1d00 */
[----:B-1----:R-:W-:-:S06]  /*1270*/  IMAD.WIDE.U32 R148, R2, 0x10, R148 ;  /* 0x0000001002947825 */ /* 0x002fcc00078e0094 */
[----:B------:R-:W3:Y:S01]  /*1280*/  LDG.E.128 R148, desc[UR4][R148.64] ;  /* 0x0000000494947981 */ /* 0x000ee2000c1e1d00 */
[----:B-----5:R-:W-:Y:S02]  /*1290*/  FSEL R0, R195, RZ, !P3 ;  /* 0x000000ffc3007208 */ /* 0x020fe40005800000 */
[----:B------:R-:W-:-:S03]  /*12a0*/  IADD3 R198, R2, 0x100, RZ ;  /* 0x0000010002c67810 */ /* 0x000fc60007ffe0ff */
[C---:B--2---:R-:W-:Y:S01]  /*12b0*/  FADD.FTZ R157, -R0.reuse, R160 ;  /* 0x000000a0009d7221 */ /* 0x044fe20000010100 */
[C---:B------:R-:W-:Y:S01]  /*12c0*/  FADD.FTZ R165, -R0.reuse, R161 ;  /* 0x000000a100a57221 */ /* 0x040fe20000010100 */
[C---:B------:R-:W-:Y:S01]  /*12d0*/  FADD.FTZ R183, -R0.reuse, R162 ;  /* 0x000000a200b77221 */ /* 0x040fe20000010100 */
[----:B------:R-:W-:Y:S01]  /*12e0*/  FADD.FTZ R163, -R0, R163 ;  /* 0x000000a300a37221 */ /* 0x000fe20000010100 */
[C---:B------:R-:W-:Y:S01]  /*12f0*/  FMUL.FTZ R0, R156.reuse, R157 ;  /* 0x0000009d9c007220 */ /* 0x040fe20000410000 */
[C---:B------:R-:W-:Y:S02]  /*1300*/  FMUL.FTZ R6, R156.reuse, R165 ;  /* 0x000000a59c067220 */ /* 0x040fe40000410000 */
[----:B------:R-:W-:Y:S01]  /*1310*/  FMUL.FTZ R176, R156, R163 ;  /* 0x000000a39cb07220 */ /* 0x000fe20000410000 */
[----:B---3--:R-:W-:Y:S01]  /*1320*/  FMUL.FTZ R157, R28, R148 ;  /* 0x000000941c9d7220 */ /* 0x008fe20000410000 */
[----:B------:R-:W-:Y:S01]  /*1330*/  FMUL.FTZ R28, R156, R183 ;  /* 0x000000b79c1c7220 */ /* 0x000fe20000410000 */
[----:B------:R-:W-:Y:S01]  /*1340*/  FADD.FTZ R84, R84, R148 ;  /* 0x0000009454547221 */ /* 0x000fe20000010000 */
[----:B------:R-:W-:Y:S01]  /*1350*/  FFMA.FTZ R112, R148, R0, R112 ;  /* 0x0000000094707223 */ /* 0x000fe20000010070 */
[----:B------:R-:W-:Y:S01]  /*1360*/  FADD.FTZ R85, R85, R149 ;  /* 0x0000009555557221 */ /* 0x000fe20000010000 */
[----:B------:R-:W-:Y:S01]  /*1370*/  FFMA.FTZ R113, R149, R6, R113 ;  /* 0x0000000695717223 */ /* 0x000fe20000010071 */
[----:B------:R-:W-:Y:S01]  /*1380*/  FMUL.FTZ R183, R197, R149 ;  /* 0x00000095c5b77220 */ /* 0x000fe20000410000 */
[----:B------:R-:W-:Y:S01]  /*1390*/  FADD.FTZ R148, RZ, R157 ;  /* 0x0000009dff947221 */ /* 0x000fe20000010000 */
[----:B------:R-:W-:Y:S01]  /*13a0*/  FFMA.FTZ R149, R0, R157, RZ ;  /* 0x0000009d00957223 */ /* 0x000fe200000100ff */
[----:B----4-:R-:W-:-:S02]  /*13b0*/  FMUL.FTZ R177, R196, R150 ;  /* 0x00000096c4b17220 */ /* 0x010fc40000410000 */
        /* <DEDUP_REMOVED lines=11> */
.L_x_13404:
[----:B------:R-:W-:Y:S05]  /*1470*/  BSYNC B0 ;  /* 0x0000000000007941 */ /* 0x000fea0003800000 */
.L_x_13403:
        /* <DEDUP_REMOVED lines=8> */
[----:B------:R1:W5:Y:S02]  /*1500*/  @P3 LDG.E.128 R120, desc[UR4][R8.64] ;  /* 0x0000000408783981 */ /* 0x000364000c1e1d00 */
[----:B-1----:R-:W-:-:S04]  /*1510*/  LEA R8, P3, R198, UR12, 0x2 ;  /* 0x0000000cc6087c11 */ /* 0x002fc8000f8610ff */
[C---:B------:R-:W-:Y:S02]  /*1520*/  LEA.HI.X R9, R198.reuse, UR13, RZ, 0x2, P3 ;  /* 0x0000000dc6097c11 */ /* 0x040fe400098f14ff */
[----:B------:R-:W-:-:S03]  /*1530*/  LEA R160, P3, R198, UR10, 0x4 ;  /* 0x0000000ac6a07c11 */ /* 0x000fc6000f8620ff */
[----:B------:R1:W5:Y:S01]  /*1540*/  LDG.E R7, desc[UR4][R8.64] ;  /* 0x0000000408077981 */ /* 0x000362000c1e1900 */
[----:B------:R-:W-:Y:S02]  /*1550*/  LEA.HI.X R161, R198, UR11, RZ, 0x4, P3 ;  /* 0x0000000bc6a17c11 */ /* 0x000fe400098f24ff */
[----:B0-----:R-:W-:Y:S02]  /*1560*/  ISETP.NE.AND P3, PT, R148, RZ, PT ;  /* 0x000000ff9400720c */ /* 0x001fe40003f65270 */
[----:B------:R-:W0:Y:S02]  /*1570*/  LDC.64 R148, c[0x0][0x2b8] ;  /* 0x0000ae00ff947b82 */ /* 0x000e240000000a00 */
[----:B------:R-:W1:Y:S01]  /*1580*/  LDG.E.128 R160, desc[UR4][R160.64] ;  /* 0x00000004a0a07981 */ /* 0x000e62000c1e1d00 */
[----:B-----5:R-:W-:Y:S01]  /*1590*/  FSEL R27, R195, RZ, !P3 ;  /* 0x000000ffc31b7208 */ /* 0x020fe20005800000 */
[----:B0-----:R-:W-:-:S06]  /*15a0*/  IMAD.WIDE.U32 R148, R198, 0x10, R148 ;  /* 0x00000010c6947825 */ /* 0x001fcc00078e0094 */
[----:B------:R-:W2:Y:S01]  /*15b0*/  LDG.E.128 R148, desc[UR4][R148.64] ;  /* 0x0000000494947981 */ /* 0x000ea2000c1e1d00 */
[----:B------:R-:W-:Y:S01]  /*15c0*/  IADD3 R198, R198, 0x100, RZ ;  /* 0x00000100c6c67810 */ /* 0x000fe20007ffe0ff */
[C---:B-1----:R-:W-:Y:S01]  /*15d0*/  FADD.FTZ R8, -R27.reuse, R160 ;  /* 0x000000a01b087221 */ /* 0x042fe20000010100 */
[----:B------:R-:W-:-:S03]  /*15e0*/  FADD.FTZ R9, -R27, R161 ;  /* 0x000000a11b097221 */ /* 0x000fc60000010100 */
[C---:B------:R-:W-:Y:S01]  /*15f0*/  FMUL.FTZ R8, R156.reuse, R8 ;  /* 0x000000089c087220 */ /* 0x040fe20000410000 */
[C---:B------:R-:W-:Y:S01]  /*1600*/  FADD.FTZ R162, -R27.reuse, R162 ;  /* 0x000000a21ba27221 */ /* 0x040fe20000010100 */
[C---:B------:R-:W-:Y:S01]  /*1610*/  FMUL.FTZ R9, R156.reuse, R9 ;  /* 0x000000099c097220 */ /* 0x040fe20000410000 */
[----:B------:R-:W-:Y:S02]  /*1620*/  FADD.FTZ R163, -R27, R163 ;  /* 0x000000a31ba37221 */ /* 0x000fe40000010100 */
[C---:B------:R-:W-:Y:S02]  /*1630*/  FMUL.FTZ R27, R156.reuse, R162 ;  /* 0x000000a29c1b7220 */ /* 0x040fe40000410000 */
[----:B------:R-:W-:Y:S01]  /*1640*/  FMUL.FTZ R174, R156, R163 ;  /* 0x000000a39cae7220 */ /* 0x000fe20000410000 */
[----:B--2---:R-:W-:Y:S01]  /*1650*/  FMUL.FTZ R190, R251, R148 ;  /* 0x00000094fbbe7220 */ /* 0x004fe20000410000 */
[----:B------:R-:W-:-:S03]  /*1660*/  FMUL.FTZ R182, R250, R149 ;  /* 0x00000095fab67220 */ /* 0x000fc60000410000 */
        /* <DEDUP_REMOVED lines=18> */
.L_x_13406:
[----:B------:R-:W-:Y:S05]  /*1790*/  BSYNC B0 ;  /* 0x0000000000007941 */ /* 0x000fea0003800000 */
.L_x_13405:
        /* <DEDUP_REMOVED lines=22> */
[C---:B------:R-:W-:Y:S01]  /*1900*/  FADD.FTZ R161, -R12.reuse, R161 ;  /* 0x000000a10ca17221 */ /* 0x040fe20000010100 */
[C---:B------:R-:W-:Y:S01]  /*1910*/  FADD.FTZ R26, -R12.reuse, R162 ;  /* 0x000000a20c1a7221 */ /* 0x040fe20000010100 */
[----:B------:R-:W-:Y:S01]  /*1920*/  FADD.FTZ R163, -R12, R163 ;  /* 0x000000a30ca37221 */ /* 0x000fe20000010100 */
[C---:B------:R-:W-:Y:S01]  /*1930*/  FMUL.FTZ R11, R156.reuse, R11 ;  /* 0x0000000b9c0b7220 */ /* 0x040fe20000410000 */
[C---:B------:R-:W-:Y:S01]  /*1940*/  FMUL.FTZ R12, R156.reuse, R161 ;  /* 0x000000a19c0c7220 */ /* 0x040fe20000410000 */
[C---:B------:R-:W-:Y:S01]  /*1950*/  FMUL.FTZ R26, R156.reuse, R26 ;  /* 0x0000001a9c1a7220 */ /* 0x040fe20000410000 */
[----:B------:R-:W-:Y:S01]  /*1960*/  FMUL.FTZ R172, R156, R163 ;  /* 0x000000a39cac7220 */ /* 0x000fe20000410000 */
[----:B--2---:R-:W-:Y:S01]  /*1970*/  FMUL.FTZ R189, R247, R148 ;  /* 0x00000094f7bd7220 */ /* 0x004fe20000410000 */
        /* <DEDUP_REMOVED lines=19> */
.L_x_13408:
[----:B------:R-:W-:Y:S05]  /*1ab0*/  BSYNC B0 ;  /* 0x0000000000007941 */ /* 0x000fea0003800000 */
.L_x_13407:
        /* <DEDUP_REMOVED lines=49> */
.L_x_13410:
[----:B------:R-:W-:Y:S05]  /*1dd0*/  BSYNC B0 ;  /* 0x0000000000007941 */ /* 0x000fea0003800000 */
.L_x_13409:
[----:B------:R-:W-:Y:S04]  /*1de0*/  BSSY B0, `(.L_x_13411) ;  /* 0x0000030000007945 */ /* 0x000fe80003800000 */
        /* <DEDUP_REMOVED lines=14> */
[----:B------:R-:W2:Y:S01]  /*1ed0*/  LDG.E.128 R160, desc[UR4][R160.64] ;  /* 0x00000004a0a07981 */ /* 0x000ea2000c1e1d00 */
[----:B-----5:R-:W-:Y:S01]  /*1ee0*/  FSEL R18, R195, RZ, !P3 ;  /* 0x000000ffc3127208 */ /* 0x020fe20005800000 */
[----:B0-----:R-:W-:-:S06]  /*1ef0*/  IMAD.WIDE.U32 R148, R198, 0x10, R148 ;  /* 0x00000010c6947825 */ /* 0x001fcc00078e0094 */
[----:B------:R-:W3:Y:S01]  /*1f00*/  LDG.E.128 R148, desc[UR4][R148.64] ;  /* 0x0000000494947981 */ /* 0x000ee2000c1e1d00 */
[----:B------:R-:W-:Y:S01]  /*1f10*/  IADD3 R198, R198, 0x100, RZ ;  /* 0x00000100c6c67810 */ /* 0x000fe20007ffe0ff */
[C---:B--2---:R-:W-:Y:S01]  /*1f20*/  FADD.FTZ R161, -R18.reuse, R161 ;  /* 0x000000a112a17221 */ /* 0x044fe20000010100 */
[C---:B-1----:R-:W-:Y:S01]  /*1f30*/  FADD.FTZ R17, -R18.reuse, R160 ;  /* 0x000000a012117221 */ /* 0x042fe20000010100 */
[C---:B------:R-:W-:Y:S01]  /*1f40*/  FADD.FTZ R24, -R18.reuse, R162 ;  /* 0x000000a212187221 */ /* 0x040fe20000010100 */
[----:B------:R-:W-:Y:S01]  /*1f50*/  FADD.FTZ R163, -R18, R163 ;  /* 0x000000a312a37221 */ /* 0x000fe20000010100 */
[C---:B------:R-:W-:Y:S01]  /*1f60*/  FMUL.FTZ R18, R156.reuse, R161 ;  /* 0x000000a19c127220 */ /* 0x040fe20000410000 */
[C---:B------:R-:W-:Y:S01]  /*1f70*/  FMUL.FTZ R17, R156.reuse, R17 ;  /* 0x000000119c117220 */ /* 0x040fe20000410000 */
[C---:B------:R-:W-:Y:S01]  /*1f80*/  FMUL.FTZ R24, R156.reuse, R24 ;  /* 0x000000189c187220 */ /* 0x040fe20000410000 */
[----:B------:R-:W-:Y:S01]  /*1f90*/  FMUL.FTZ R168, R156, R163 ;  /* 0x000000a39ca87220 */ /* 0x000fe20000410000 */
[----:B---3--:R-:W-:Y:S01]  /*1fa0*/  FMUL.FTZ R187, R239, R148 ;  /* 0x00000094efbb7220 */ /* 0x008fe20000410000 */
        /* <DEDUP_REMOVED lines=19> */
.L_x_13412:
[----:B------:R-:W-:Y:S05]  /*20e0*/  BSYNC B0 ;  /* 0x0000000000007941 */ /* 0x000fea0003800000 */
.L_x_13411:
        /* <DEDUP_REMOVED lines=48> */
.L_x_13414:
[----:B------:R-:W-:Y:S05]  /*23f0*/  BSYNC B0 ;  /* 0x0000000000007941 */ /* 0x000fea0003800000 */
.L_x_13413:
        /* <DEDUP_REMOVED lines=11> */
[----:B-----5:R-:W-:Y:S02]  /*24b0*/  FSEL R195, R195, RZ, !P3 ;  /* 0x000000ffc3c37208 */ /* 0x020fe40005800000 */
[C---:B------:R-:W-:Y:S01]  /*24c0*/  LEA R160, P3, R198.reuse, UR12, 0x2 ;  /* 0x0000000cc6a07c11 */ /* 0x040fe2000f8610ff */
[----:B-1----:R-:W-:-:S03]  /*24d0*/  IMAD.WIDE.U32 R152, R198, 0x10, R152 ;  /* 0x00000010c6987825 */ /* 0x002fc600078e0098 */
[C---:B------:R-:W-:Y:S02]  /*24e0*/  LEA.HI.X R161, R198.reuse, UR13, RZ, 0x2, P3 ;  /* 0x0000000dc6a17c11 */ /* 0x040fe400098f14ff */
[C---:B--2---:R-:W-:Y:S01]  /*24f0*/  LEA R148, P3, R198.reuse, UR10, 0x4 ;  /* 0x0000000ac6947c11 */ /* 0x044fe2000f8620ff */
[----:B------:R-:W2:Y:S03]  /*2500*/  LDG.E.128 R152, desc[UR4][R152.64] ;  /* 0x0000000498987981 */ /* 0x000ea6000c1e1d00 */
[----:B------:R-:W-:Y:S01]  /*2510*/  LEA.HI.X R149, R198, UR11, RZ, 0x4, P3 ;  /* 0x0000000bc6957c11 */ /* 0x000fe200098f24ff */
[----:B------:R0:W5:Y:S05]  /*2520*/  LDG.E R22, desc[UR4][R160.64] ;  /* 0x00000004a0167981 */ /* 0x00016a000c1e1900 */
[----:B------:R-:W3:Y:S01]  /*2530*/  LDG.E.128 R148, desc[UR4][R148.64] ;  /* 0x0000000494947981 */ /* 0x000ee2000c1e1d00 */
[----:B--2---:R-:W-:Y:S01]  /*2540*/  FMUL.FTZ R185, R231, R152 ;  /* 0x00000098e7b97220 */ /* 0x004fe20000410000 */
[----:B------:R-:W-:Y:S01]  /*2550*/  FADD.FTZ R61, R61, R153 ;  /* 0x000000993d3d7221 */ /* 0x000fe20000010000 */
[C---:B---3--:R-:W-:Y:S01]  /*2560*/  FADD.FTZ R191, -R195.reuse, R149 ;  /* 0x00000095c3bf7221 */ /* 0x048fe20000010100 */
[C---:B------:R-:W-:Y:S01]  /*2570*/  FADD.FTZ R163, -R195.reuse, R148 ;  /* 0x00000094c3a37221 */ /* 0x040fe20000010100 */
[----:B------:R-:W-:-:S02]  /*2580*/  FADD.FTZ R150, -R195, R150 ;  /* 0x00000096c3967221 */ /* 0x000fc40000010100 */
[C---:B------:R-:W-:Y:S01]  /*2590*/  FMUL.FTZ R191, R156.reuse, R191 ;  /* 0x000000bf9cbf7220 */ /* 0x040fe20000410000 */
[C---:B------:R-:W-:Y:S01]  /*25a0*/  FMUL.FTZ R192, R156.reuse, R163 ;  /* 0x000000a39cc07220 */ /* 0x040fe20000410000 */
[----:B------:R-:W-:Y:S01]  /*25b0*/  FADD.FTZ R151, -R195, R151 ;  /* 0x00000097c3977221 */ /* 0x000fe20000010100 */
[----:B------:R-:W-:Y:S01]  /*25c0*/  FMUL.FTZ R184, R156, R150 ;  /* 0x000000969cb87220 */ /* 0x000fe20000410000 */
        /* <DEDUP_REMOVED lines=16> */
[----:B------:R-:W-:-:S03]  /*26d0*/  FFMA.FTZ R151, R184, R154, R151 ;  /* 0x0000009ab8977223 */ /* 0x000fc60000010097 */
[----:B------:R-:W-:Y:S01]  /*26e0*/  FADD.FTZ R197, R148, R155 ;  /* 0x0000009b94c57221 */ /* 0x000fe20000010000 */
[----:B0-----:R-:W-:-:S07]  /*26f0*/  FFMA.FTZ R196, R152, R155, R151 ;  /* 0x0000009b98c47223 */ /* 0x001fce0000010097 */
.L_x_13416:
[----:B------:R-:W-:Y:S05]  /*2700*/  BSYNC B0 ;  /* 0x0000000000007941 */ /* 0x000fea0003800000 */
.L_x_13415:
        /* <DEDUP_REMOVED lines=26> */
.L_x_13455:
[----:B------:R-:W3:Y:S01]  /*28b0*/  S2R R151, SR_CgaCtaId ;  /* 0x0000000000977919 */ /* 0x000ee20000008800 */
[----:B------:R-:W-:Y:S01]  /*28c0*/  @!P4 LOP3.LUT R161, R150, 0x7, RZ, 0xc0, !PT ;  /* 0x0000000796a1c812 */ /* 0x000fe200078ec0ff */
[----:B--2---:R-:W-:Y:S01]  /*28d0*/  FADD.FTZ R149, R162, R194 ;  /* 0x000000c2a2957221 */ /* 0x004fe20000010000 */
[----:B------:R-:W-:Y:S01]  /*28e0*/  MOV R150, 0x400 ;  /* 0x0000040000967802 */ /* 0x000fe20000000f00 */
[----:B-1----:R-:W-:Y:S01]  /*28f0*/  FADD.FTZ R148, R163, R195 ;  /* 0x000000c3a3947221 */ /* 0x002fe20000010000 */
[----:B------:R-:W-:Y:S01]  /*2900*/  @!P4 IADD3 R161, R160, R161, RZ ;  /* 0x000000a1a0a1c210 */ /* 0x000fe20007ffe0ff */
[----:B------:R-:W-:Y:S05]  /*2910*/  WARPSYNC.ALL ;  /* 0x0000000000007948 */ /* 0x000fea0003800000 */
[----:B------:R-:W1:Y:S01]  /*2920*/  LDC.U8 R196, c[0x0][0x2a0] ;  /* 0x0000a800ffc47b82 */ /* 0x000e620000000000 */
[----:B------:R-:W-:Y:S01]  /*2930*/  LOP3.LUT P5, RZ, R4, 0x10, RZ, 0xc0, !PT ;  /* 0x0000001004ff7812 */ /* 0x000fe200078ac0ff */
[----:B------:R-:W-:Y:S01]  /*2940*/  BSSY B0, `(.L_x_13418) ;  /* 0x0000063000007945 */ /* 0x000fe20003800000 */
[----:B---3--:R-:W-:-:S04]  /*2950*/  LEA R150, R151, R150, 0x18 ;  /* 0x0000009697967211 */ /* 0x008fc800078ec0ff */
[-C--:B0-----:R-:W-:Y:S02]  /*2960*/  @!P4 LEA R162, R161, R150.reuse, 0x3 ;  /* 0x00000096a1a2c211 */ /* 0x081fe400078e18ff */
        /* <DEDUP_REMOVED lines=25> */
[----:B-1----:R-:W-:Y:S06]  /*2b00*/  @!P5 BRA `(.L_x_13419) ;  /* 0x000000040018d947 */ /* 0x002fec0003800000 */
[----:B------:R-:W0:Y:S01]  /*2b10*/  LDC.64 R148, c[0x0][0x220] ;  /* 0x00008800ff947b82 */ /* 0x000e220000000a00 */
[----:B------:R-:W-:Y:S02]  /*2b20*/  ISETP.NE.AND P4, PT, R196, RZ, PT ;  /* 0x000000ffc400720c */ /* 0x000fe40003f85270 */
[----:B------:R-:W-:Y:S02]  /*2b30*/  ISETP.NE.U32.AND P5, PT, RZ, UR8, PT ;  /* 0x00000008ff007c0c */ /* 0x000fe4000bfa5070 */
[----:B------:R-:W-:Y:S01]  /*2b40*/  FSEL R162, R160, RZ, !P4 ;  /* 0x000000ffa0a27208 */ /* 0x000fe20006000000 */
[----:B0-----:R-:W-:-:S06]  /*2b50*/  IMAD.WIDE.U32 R148, R2, 0x10, R148 ;  /* 0x0000001002947825 */ /* 0x001fcc00078e0094 */
[----:B------:R-:W2:Y:S01]  /*2b60*/  LDG.E.128 R148, desc[UR4][R148.64] ;  /* 0x0000000494947981 */ /* 0x000ea2000c1e1d00 */
[----:B------:R-:W-:Y:S01]  /*2b70*/  ISETP.NE.AND.EX P5, PT, RZ, UR9, PT, P5 ;  /* 0x00000009ff007c0c */ /* 0x000fe2000bfa5350 */
[-C--:B------:R-:W-:Y:S01]  /*2b80*/  FFMA.FTZ R194, R0, R161.reuse, R162 ;  /* 0x000000a100c27223 */ /* 0x080fe200000100a2 */
[----:B------:R-:W-:Y:S02]  /*2b90*/  ISETP.NE.U32.AND P4, PT, RZ, UR16, PT ;  /* 0x00000010ff007c0c */ /* 0x000fe4000bf85070 */
[----:B------:R-:W-:Y:S01]  /*2ba0*/  LOP3.LUT P6, RZ, R5, 0xff, RZ, 0xc0, !PT ;  /* 0x000000ff05ff7812 */ /* 0x000fe200078cc0ff */
[----:B------:R-:W-:Y:S01]  /*2bb0*/  FADD.FTZ R163, R157, -R194 ;  /* 0x800000c29da37221 */ /* 0x000fe20000010000 */
[----:B------:R-:W-:Y:S01]  /*2bc0*/  ISETP.NE.AND.EX P4, PT, RZ, UR17, PT, P4 ;  /* 0x00000011ff007c0c */ /* 0x000fe2000bf85340 */
[----:B------:R-:W-:Y:S02]  /*2bd0*/  FFMA.FTZ R194, R6, R161, R162 ;  /* 0x000000a106c27223 */ /* 0x000fe400000100a2 */
[----:B------:R-:W-:-:S04]  /*2be0*/  FMUL.FTZ R163, R156, R163 ;  /* 0x000000a39ca37220 */ /* 0x000fc80000410000 */
[----:B------:R-:W-:-:S05]  /*2bf0*/  @P5 FADD.FTZ R163, R116, R163 ;  /* 0x000000a374a35221 */ /* 0x000fca0000010000 */
[C---:B------:R-:W-:Y:S01]  /*2c00*/  SEL R144, R163.reuse, R144, P4 ;  /* 0x00000090a3907207 */ /* 0x040fe20002000000 */
[----:B------:R-:W-:-:S04]  /*2c10*/  FMUL.FTZ R163, R163, R29 ;  /* 0x0000001da3a37220 */ /* 0x000fc80000410000 */
[----:B------:R-:W-:-:S04]  /*2c20*/  FMUL.FTZ R163, R163, UR15 ;  /* 0x0000000fa3a37c20 */ /* 0x000fc80008410000 */
[----:B--2---:R-:W-:-:S05]  /*2c30*/  FMUL.FTZ R148, R163, R148 ;  /* 0x00000094a3947220 */ /* 0x004fca0000410000 */
[----:B------:R-:W-:Y:S01]  /*2c40*/  FSEL R195, R148, RZ, P6 ;  /* 0x000000ff94c37208 */ /* 0x000fe20003000000 */
[----:B------:R-:W-:-:S04]  /*2c50*/  HFMA2.MMA R148, -RZ, RZ, 0, 0 ;  /* 0x00000000ff947435 */ /* 0x000fc800000001ff */
[----:B------:R-:W-:Y:S02]  /*2c60*/  FADD.FTZ R56, R56, R195 ;  /* 0x000000c338387221 */ /* 0x000fe40000010000 */
[----:B------:R-:W-:Y:S01]  /*2c70*/  @P6 FMUL.FTZ R148, R227, R163 ;  /* 0x000000a3e3946220 */ /* 0x000fe20000410000 */
[----:B------:R-:W-:Y:S01]  /*2c80*/  FADD.FTZ R163, R183, -R194 ;  /* 0x800000c2b7a37221 */ /* 0x000fe20000010000 */
[----:B------:R-:W-:-:S03]  /*2c90*/  LOP3.LUT P6, RZ, R5, 0xff00, RZ, 0xc0, !PT ;  /* 0x0000ff0005ff7812 */ /* 0x000fc600078cc0ff */
[----:B------:R-:W-:-:S04]  /*2ca0*/  FMUL.FTZ R194, R156, R163 ;  /* 0x000000a39cc27220 */ /* 0x000fc80000410000 */
[----:B------:R-:W-:-:S04]  /*2cb0*/  @P5 FADD.FTZ R194, R117, R194 ;  /* 0x000000c275c25221 */ /* 0x000fc80000010000 */
[C---:B------:R-:W-:Y:S01]  /*2cc0*/  FMUL.FTZ R163, R194.reuse, R29 ;  /* 0x0000001dc2a37220 */ /* 0x040fe20000410000 */
[----:B------:R-:W-:-:S03]  /*2cd0*/  SEL R145, R194, R145, P4 ;  /* 0x00000091c2917207 */ /* 0x000fc60002000000 */
[----:B------:R-:W-:-:S04]  /*2ce0*/  FMUL.FTZ R163, R163, UR15 ;  /* 0x0000000fa3a37c20 */ /* 0x000fc80008410000 */
[----:B------:R-:W-:-:S05]  /*2cf0*/  FMUL.FTZ R149, R149, R163 ;  /* 0x000000a395957220 */ /* 0x000fca0000410000 */
[----:B------:R-:W-:Y:S02]  /*2d00*/  FSEL R194, R149, RZ, P6 ;  /* 0x000000ff95c27208 */ /* 0x000fe40003000000 */
[----:B------:R-:W-:Y:S01]  /*2d10*/  MOV R149, RZ ;  /* 0x000000ff00957202 */ /* 0x000fe20000000f00 */
[----:B------:R-:W-:Y:S01]  /*2d20*/  @P6 FMUL.FTZ R149, R226, R163 ;  /* 0x000000a3e2956220 */ /* 0x000fe20000410000 */
[----:B------:R-:W-:Y:S01]  /*2d30*/  LOP3.LUT P6, RZ, R5, 0xff0000, RZ, 0xc0, !PT ;  /* 0x00ff000005ff7812 */ /* 0x000fe200078cc0ff */
[----:B------:R-:W-:Y:S01]  /*2d40*/  FADD.FTZ R57, R57, R194 ;  /* 0x000000c239397221 */ /* 0x000fe20000010000 */
[-CC-:B------:R-:W-:Y:S01]  /*2d50*/  FFMA.FTZ R194, R28, R161.reuse, R162.reuse ;  /* 0x000000a11cc27223 */ /* 0x180fe200000100a2 */
[----:B------:R-:W-:-:S03]  /*2d60*/  FFMA.FTZ R162, R176, R161, R162 ;  /* 0x000000a1b0a27223 */ /* 0x000fc600000100a2 */
[----:B------:R-:W-:-:S04]  /*2d70*/  FADD.FTZ R163, R177, -R194 ;  /* 0x800000c2b1a37221 */ /* 0x000fc80000010000 */
[----:B------:R-:W-:-:S04]  /*2d80*/  FMUL.FTZ R163, R156, R163 ;  /* 0x000000a39ca37220 */ /* 0x000fc80000410000 */
[----:B------:R-:W-:-:S05]  /*2d90*/  @P5 FADD.FTZ R163, R118, R163 ;  /* 0x000000a376a35221 */ /* 0x000fca0000010000 */
[C---:B------:R-:W-:Y:S01]  /*2da0*/  SEL R146, R163.reuse, R146, P4 ;  /* 0x00000092a3927207 */ /* 0x040fe20002000000 */
[----:B------:R-:W-:-:S04]  /*2db0*/  FMUL.FTZ R163, R163, R29 ;  /* 0x0000001da3a37220 */ /* 0x000fc80000410000 */
[----:B------:R-:W-:-:S04]  /*2dc0*/  FMUL.FTZ R163, R163, UR15 ;  /* 0x0000000fa3a37c20 */ /* 0x000fc80008410000 */
[----:B------:R-:W-:-:S05]  /*2dd0*/  FMUL.FTZ R150, R150, R163 ;  /* 0x000000a396967220 */ /* 0x000fca0000410000 */
[----:B------:R-:W-:Y:S01]  /*2de0*/  FSEL R195, R150, RZ, P6 ;  /* 0x000000ff96c37208 */ /* 0x000fe20003000000 */
[----:B------:R-:W-:-:S04]  /*2df0*/  HFMA2.MMA R150, -RZ, RZ, 0, 0 ;  /* 0x00000000ff967435 */ /* 0x000fc800000001ff */
[----:B------:R-:W-:Y:S02]  /*2e00*/  FADD.FTZ R58, R58, R195 ;  /* 0x000000c33a3a7221 */ /* 0x000fe40000010000 */
[----:B------:R-:W-:Y:S01]  /*2e10*/  @P6 FMUL.FTZ R150, R225, R163 ;  /* 0x000000a3e1966220 */ /* 0x000fe20000410000 */
[----:B------:R-:W-:-:S04]  /*2e20*/  FADD.FTZ R163, R165, -R162 ;  /* 0x800000a2a5a37221 */ /* 0x000fc80000010000 */
[----:B------:R-:W-:-:S04]  /*2e30*/  FMUL.FTZ R162, R156, R163 ;  /* 0x000000a39ca27220 */ /* 0x000fc80000410000 */
[----:B------:R-:W-:-:S05]  /*2e40*/  @P5 FADD.FTZ R162, R119, R162 ;  /* 0x000000a277a25221 */ /* 0x000fca0000010000 */
[C---:B------:R-:W-:Y:S01]  /*2e50*/  SEL R147, R162.reuse, R147, P4 ;  /* 0x00000093a2937207 */ /* 0x040fe20002000000 */
[----:B------:R-:W-:Y:S01]  /*2e60*/  FMUL.FTZ R162, R162, R29 ;  /* 0x0000001da2a27220 */ /* 0x000fe20000410000 */
[----:B------:R-:W-:-:S03]  /*2e70*/  LOP3.LUT P4, RZ, R5, 0xff000000, RZ, 0xc0, !PT ;  /* 0xff00000005ff7812 */ /* 0x000fc6000788c0ff */
[----:B------:R-:W-:-:S04]  /*2e80*/  FMUL.FTZ R162, R162, UR15 ;  /* 0x0000000fa2a27c20 */ /* 0x000fc80008410000 */
[----:B------:R-:W-:-:S05]  /*2e90*/  FMUL.FTZ R151, R151, R162 ;  /* 0x000000a297977220 */ /* 0x000fca0000410000 */
[----:B------:R-:W-:Y:S02]  /*2ea0*/  FSEL R194, R151, RZ, P4 ;  /* 0x000000ff97c27208 */ /* 0x000fe40002000000 */
[----:B------:R-:W-:Y:S01]  /*2eb0*/  MOV R151, RZ ;  /* 0x000000ff00977202 */ /* 0x000fe20000000f00 */
[----:B------:R-:W-:Y:S01]  /*2ec0*/  @P4 FMUL.FTZ R151, R224, R162 ;  /* 0x000000a2e0974220 */ /* 0x000fe20000410000 */
[----:B------:R-:W-:Y:S01]  /*2ed0*/  ISETP.NE.U32.AND P4, PT, RZ, UR16, PT ;  /* 0x00000010ff007c0c */ /* 0x000fe2000bf85070 */
[----:B------:R-:W-:Y:S02]  /*2ee0*/  FADD.FTZ R59, R59, R194 ;  /* 0x000000c23b3b7221 */ /* 0x000fe40000010000 */
[----:B------:R-:W0:Y:S01]  /*2ef0*/  LDC.64 R194, c[0x0][0x2f8] ;  /* 0x0000be00ffc27b82 */ /* 0x000e220000000a00 */
[----:B------:R-:W-:-:S13]  /*2f00*/  ISETP.NE.AND.EX P4, PT, RZ, UR17, PT, P4 ;  /* 0x00000011ff007c0c */ /* 0x000fda000bf85340 */
[----:B------:R-:W1:Y:S02]  /*2f10*/  @P4 LDC.64 R162, c[0x0][0x308] ;  /* 0x0000c200ffa24b82 */ /* 0x000e640000000a00 */
[----:B-1----:R-:W-:-:S05]  /*2f20*/  @P4 IMAD.WIDE.U32 R162, R2, 0x10, R162 ;  /* 0x0000001002a24825 */ /* 0x002fca00078e00a2 */
[----:B------:R0:W-:Y:S02]  /*2f30*/  @P4 STG.E.128 desc[UR4][R162.64], R144 ;  /* 0x00000090a2004986 */ /* 0x0001e4000c101d04 */
[C---:B0-----:R-:W-:Y:S01]  /*2f40*/  IMAD.WIDE.U32 R162, R2.reuse, 0x10, R194 ;  /* 0x0000001002a27825 */ /* 0x041fe200078e00c2 */
[----:B------:R-:W-:-:S04]  /*2f50*/  IADD3 R2, R2, 0x100, RZ ;  /* 0x0000010002027810 */ /* 0x000fc80007ffe0ff */
[----:B------:R0:W-:Y:S03]  /*2f60*/  STG.E.128 desc[UR4][R162.64], R148 ;  /* 0x00000094a2007986 */ /* 0x0001e6000c101d04 */
.L_x_13419:
[----:B------:R-:W-:Y:S05]  /*2f70*/  BSYNC B0 ;  /* 0x0000000000007941 */ /* 0x000fea0003800000 */
.L_x_13418:
        /* <DEDUP_REMOVED lines=8> */
[----:B------:R-:W2:Y:S01]  /*3000*/  LDG.E.128 R148, desc[UR4][R148.64] ;  /* 0x0000000494947981 */ /* 0x000ea2000c1e1d00 */
[----:B------:R-:W-:Y:S01]  /*3010*/  ISETP.NE.AND.EX P5, PT, RZ, UR9, PT, P5 ;  /* 0x00000009ff007c0c */ /* 0x000fe2000bfa5350 */
[----:B------:R-:W-:Y:S01]  /*3020*/  FFMA.FTZ R163, R8, R161, R162 ;  /* 0x000000a108a37223 */ /* 0x000fe200000100a2 */
[----:B------:R-:W-:Y:S02]  /*3030*/  ISETP.NE.U32.AND P4, PT, RZ, UR16, PT ;  /* 0x00000010ff007c0c */ /* 0x000fe4000bf85070 */
[----:B------:R-:W-:Y:S01]  /*3040*/  LOP3.LUT P6, RZ, R7, 0xff, RZ, 0xc0, !PT ;  /* 0x000000ff07ff7812 */ /* 0x000fe200078cc0ff */
[----:B------:R-:W-:Y:S01]  /*3050*/  FADD.FTZ R163, R190, -R163 ;  /* 0x800000a3bea37221 */ /* 0x000fe20000010000 */
[----:B------:R-:W-:-:S03]  /*3060*/  ISETP.NE.AND.EX P4, PT, RZ, UR17, PT, P4 ;  /* 0x00000011ff007c0c */ /* 0x000fc6000bf85340 */
        /* <DEDUP_REMOVED lines=10> */
[----:B------:R-:W-:Y:S01]  /*3110*/  FFMA.FTZ R163, R9, R161, R162 ;  /* 0x000000a109a37223 */ /* 0x000fe200000100a2 */
[----:B------:R-:W-:-:S03]  /*3120*/  LOP3.LUT P6, RZ, R7, 0xff00, RZ, 0xc0, !PT ;  /* 0x0000ff0007ff7812 */ /* 0x000fc600078cc0ff */
[----:B------:R-:W-:-:S04]  /*3130*/  FADD.FTZ R163, R182, -R163 ;  /* 0x800000a3b6a37221 */ /* 0x000fc80000010000 */
        /* <DEDUP_REMOVED lines=11> */
[----:B------:R-:W-:-:S04]  /*31f0*/  FFMA.FTZ R194, R27, R161, R162 ;  /* 0x000000a11bc27223 */ /* 0x000fc800000100a2 */
        /* <DEDUP_REMOVED lines=11> */
[----:B------:R-:W-:-:S04]  /*32b0*/  FFMA.FTZ R163, R174, R161, R162 ;  /* 0x000000a1aea37223 */ /* 0x000fc800000100a2 */
        /* <DEDUP_REMOVED lines=12> */
[----:B------:R-:W-:-:S03]  /*3380*/  FADD.FTZ R55, R55, R194 ;  /* 0x000000c237377221 */ /* 0x000fc60000010000 */
[----:B------:R-:W-:-:S13]  /*3390*/  ISETP.NE.AND.EX P4, PT, RZ, UR17, PT, P4 ;  /* 0x00000011ff007c0c */ /* 0x000fda000bf85340 */
[----:B------:R-:W-:-:S04]  /*33a0*/  @P4 LEA R162, P5, R2, UR16, 0x4 ;  /* 0x0000001002a24c11 */ /* 0x000fc8000f8a20ff */
[----:B------:R-:W-:-:S05]  /*33b0*/  @P4 LEA.HI.X R163, R2, UR17, RZ, 0x4, P5 ;  /* 0x0000001102a34c11 */ /* 0x000fca000a8f24ff */
[----:B------:R0:W-:Y:S02]  /*33c0*/  @P4 STG.E.128 desc[UR4][R162.64], R144 ;  /* 0x00000090a2004986 */ /* 0x0001e4000c101d04 */
[----:B0-----:R-:W-:-:S04]  /*33d0*/  LEA R162, P4, R2, UR18, 0x4 ;  /* 0x0000001202a27c11 */ /* 0x001fc8000f8820ff */
[C---:B------:R-:W-:Y:S02]  /*33e0*/  LEA.HI.X R163, R2.reuse, UR19, RZ, 0x4, P4 ;  /* 0x0000001302a37c11 */ /* 0x040fe4000a0f24ff */
[----:B------:R-:W-:-:S03]  /*33f0*/  IADD3 R2, R2, 0x100, RZ ;  /* 0x0000010002027810 */ /* 0x000fc60007ffe0ff */
[----:B------:R1:W-:Y:S04]  /*3400*/  STG.E.128 desc[UR4][R162.64], R148 ;  /* 0x00000094a2007986 */ /* 0x0003e8000c101d04 */
.L_x_13421:
[----:B------:R-:W-:Y:S05]  /*3410*/  BSYNC B0 ;  /* 0x0000000000007941 */ /* 0x000fea0003800000 */
.L_x_13420:
[----:B------:R-:W-:Y:S01]  /*3420*/  LOP3.LUT P4, RZ, R4, 0x4, RZ, 0xc0, !PT ;  /* 0x0000000404ff7812 */ /* 0x000fe2000788c0ff */
[----:B------:R-:W-:-:S12]  /*3430*/  BSSY B0, `(.L_x_13422) ;  /* 0x0000048000007945 */ /* 0x000fd80003800000 */
[----:B------:R-:W-:Y:S05]  /*3440*/  @!P4 BRA `(.L_x_13423) ;  /* 0x000000040018c947 */ /* 0x000fea0003800000 */
[----:B01----:R-:W0:Y:S01]  /*3450*/  LDC.64 R148, c[0x0][0x220] ;  /* 0x00008800ff947b82 */ /* 0x003e220000000a00 */
        /* <DEDUP_REMOVED lines=69> */
.L_x_13423:
[----:B------:R-:W-:Y:S05]  /*38b0*/  BSYNC B0 ;  /* 0x0000000000007941 */ /* 0x000fea0003800000 */
.L_x_13422:
[----:B------:R-:W-:Y:S01]  /*38c0*/  LOP3.LUT P4, RZ, R4, 0x2, RZ, 0xc0, !PT ;  /* 0x0000000204ff7812 */ /* 0x000fe2000788c0ff */
[----:B------:R-:W-:-:S12]  /*38d0*/  BSSY B0, `(.L_x_13424) ;  /* 0x0000048000007945 */ /* 0x000fd80003800000 */
[----:B------:R-:W-:Y:S05]  /*38e0*/  @!P4 BRA `(.L_x_13425) ;  /* 0x000000040018c947 */ /* 0x000fea0003800000 */
[----:B012---:R-:W0:Y:S01]  /*38f0*/  LDC.64 R148, c[0x0][0x220] ;  /* 0x00008800ff947b82 */ /* 0x007e220000000a00 */
        /* <DEDUP_REMOVED lines=69> */
.L_x_13425:
[----:B------:R-:W-:Y:S05]  /*3d50*/  BSYNC B0 ;  /* 0x0000000000007941 */ /* 0x000fea0003800000 */
.L_x_13424:
[----:B------:R-:W-:Y:S04]  /*3d60*/  BSSY B0, `(.L_x_13426) ;  /* 0x0000048000007945 */ /* 0x000fe80003800000 */
[----:B------:R-:W-:Y:S05]  /*3d70*/  @!P0 BRA `(.L_x_13427) ;  /* 0x0000000400188947 */ /* 0x000fea0003800000 */
[----:B0123--:R-:W0:Y:S01]  /*3d80*/  LDC.64 R148, c[0x0][0x220] ;  /* 0x00008800ff947b82 */ /* 0x00fe220000000a00 */
        /* <DEDUP_REMOVED lines=69> */
.L_x_13427:
[----:B------:R-:W-:Y:S05]  /*41e0*/  BSYNC B0 ;  /* 0x0000000000007941 */ /* 0x000fea0003800000 */
.L_x_13426:
[----:B------:R-:W-:Y:S04]  /*41f0*/  BSSY B0, `(.L_x_13428) ;  /* 0x0000048000007945 */ /* 0x000fe80003800000 */
[----:B------:R-:W-:Y:S05]  /*4200*/  @!P1 BRA `(.L_x_13429) ;  /* 0x0000000400189947 */ /* 0x000fea0003800000 */
[----:B01234-:R-:W0:Y:S01]  /*4210*/  LDC.64 R148, c[0x0][0x220] ;  /* 0x00008800ff947b82 */ /* 0x01fe220000000a00 */
        /* <DEDUP_REMOVED lines=69> */
.L_x_13429:
[----:B------:R-:W-:Y:S05]  /*4670*/  BSYNC B0 ;  /* 0x0000000000007941 */ /* 0x000fea0003800000 */
.L_x_13428:
[----:B------:R-:W-:Y:S01]  /*4680*/  LOP3.LUT P4, RZ, R4, 0x20, RZ, 0xc0, !PT ;  /* 0x0000002004ff7812 */ /* 0x000fe2000788c0ff */
[----:B------:R-:W-:-:S12]  /*4690*/  BSSY B0, `(.L_x_13430) ;  /* 0x000004a000007945 */ /* 0x000fd80003800000 */
[----:B------:R-:W-:Y:S05]  /*46a0*/  @!P4 BRA `(.L_x_13431) ;  /* 0x000000040020c947 */ /* 0x000fea0003800000 */
[----:B------:R-:W-:Y:S02]  /*46b0*/  ISETP.NE.AND P4, PT, R196, RZ, PT ;  /* 0x000000ffc400720c */ /* 0x000fe40003f85270 */
[----:B------:R-:W-:Y:S02]  /*46c0*/  LOP3.LUT R4, R4, 0xffffffbf, RZ, 0xc0, !PT ;  /* 0xffffffbf04047812 */ /* 0x000fe400078ec0ff */
[----:B01234-:R-:W-:Y:S02]  /*46d0*/  FSEL R149, R160, RZ, !P4 ;  /* 0x000000ffa0957208 */ /* 0x01ffe40006000000 */
[----:B------:R-:W-:-:S03]  /*46e0*/  @P0 LOP3.LUT R4, R4, 0x40, RZ, 0xfc, !PT ;  /* 0x0000004004040812 */ /* 0x000fc600078efcff */
[-CC-:B------:R-:W-:Y:S01]  /*46f0*/  FFMA.FTZ R162, R192, R161.reuse, R149.reuse ;  /* 0x000000a1c0a27223 */ /* 0x180fe20000010095 */
[-CC-:B------:R-:W-:Y:S01]  /*4700*/  FFMA.FTZ R151, R191, R161.reuse, R149.reuse ;  /* 0x000000a1bf977223 */ /* 0x180fe20000010095 */
[-CC-:B------:R-:W-:Y:S01]  /*4710*/  FFMA.FTZ R160, R184, R161.reuse, R149.reuse ;  /* 0x000000a1b8a07223 */ /* 0x180fe20000010095 */
[----:B------:R-:W-:Y:S01]  /*4720*/  FFMA.FTZ R150, R152, R161, R149 ;  /* 0x000000a198967223 */ /* 0x000fe20000010095 */
[----:B------:R-:W-:Y:S01]  /*4730*/  FADD.FTZ R162, R185, -R162 ;  /* 0x800000a2b9a27221 */ /* 0x000fe20000010000 */
[----:B------:R-:W0:Y:S01]  /*4740*/  LDC.64 R148, c[0x0][0x220] ;  /* 0x00008800ff947b82 */ /* 0x000e220000000a00 */
[----:B------:R-:W-:Y:S01]  /*4750*/  FADD.FTZ R161, R153, -R151 ;  /* 0x8000009799a17221 */ /* 0x000fe20000010000 */
[----:B------:R-:W-:Y:S01]  /*4760*/  FADD.FTZ R160, R154, -R160 ;  /* 0x800000a09aa07221 */ /* 0x000fe20000010000 */
[----:B------:R-:W-:Y:S01]  /*4770*/  FADD.FTZ R150, R155, -R150 ;  /* 0x800000969b967221 */ /* 0x000fe20000010000 */
[C---:B------:R-:W-:Y:S01]  /*4780*/  FMUL.FTZ R162, R156.reuse, R162 ;  /* 0x000000a29ca27220 */ /* 0x040fe20000410000 */
[C---:B------:R-:W-:Y:S01]  /*4790*/  FMUL.FTZ R161, R156.reuse, R161 ;  /* 0x000000a19ca17220 */ /* 0x040fe20000410000 */
[C---:B------:R-:W-:Y:S01]  /*47a0*/  FMUL.FTZ R160, R156.reuse, R160 ;  /* 0x000000a09ca07220 */ /* 0x040fe20000410000 */
[----:B------:R-:W-:Y:S01]  /*47b0*/  FMUL.FTZ R156, R156, R150 ;  /* 0x000000969c9c7220 */ /* 0x000fe20000410000 */
[----:B0-----:R-:W-:-:S06]  /*47c0*/  IMAD.WIDE.U32 R148, R2, 0x10, R148 ;  /* 0x0000001002947825 */ /* 0x001fcc00078e0094 */
[----:B------:R-:W2:Y:S01]  /*47d0*/  LDG.E.128 R148, desc[UR4][R148.64] ;  /* 0x0000000494947981 */ /* 0x000ea2000c1e1d00 */
[----:B------:R-:W-:Y:S02]  /*47e0*/  ISETP.NE.U32.AND P4, PT, RZ, UR8, PT ;  /* 0x00000008ff007c0c */ /* 0x000fe4000bf85070 */
[C---:B------:R-:W-:Y:S02]  /*47f0*/  LOP3.LUT P5, RZ, R22.reuse, 0xff, RZ, 0xc0, !PT ;  /* 0x000000ff16ff7812 */ /* 0x040fe400078ac0ff */
[----:B------:R-:W-:Y:S02]  /*4800*/  ISETP.NE.AND.EX P0, PT, RZ, UR9, PT, P4 ;  /* 0x00000009ff007c0c */ /* 0x000fe4000bf05340 */
[----:B------:R-:W-:Y:S02]  /*4810*/  ISETP.NE.U32.AND P4, PT, RZ, UR16, PT ;  /* 0x00000010ff007c0c */ /* 0x000fe4000bf85070 */
[----:B------:R-:W-:Y:S02]  /*4820*/  LOP3.LUT P6, RZ, R22, 0xff0000, RZ, 0xc0, !PT ;  /* 0x00ff000016ff7812 */ /* 0x000fe400078cc0ff */
[----:B------:R-:W-:-:S07]  /*4830*/  ISETP.NE.AND.EX P4, PT, RZ, UR17, PT, P4 ;  /* 0x00000011ff007c0c */ /* 0x000fce000bf85340 */
[----:B------:R-:W-:Y:S01]  /*4840*/  @P0 FADD.FTZ R162, R140, R162 ;  /* 0x000000a28ca20221 */ /* 0x000fe20000010000 */
[----:B------:R-:W-:Y:S01]  /*4850*/  @P0 FADD.FTZ R161, R141, R161 ;  /* 0x000000a18da10221 */ /* 0x000fe20000010000 */
[----:B------:R-:W-:Y:S01]  /*4860*/  @P0 FADD.FTZ R160, R142, R160 ;  /* 0x000000a08ea00221 */ /* 0x000fe20000010000 */
[----:B------:R-:W-:Y:S02]  /*4870*/  @P0 FADD.FTZ R156, R143, R156 ;  /* 0x0000009c8f9c0221 */ /* 0x000fe40000010000 */
[C---:B------:R-:W-:Y:S01]  /*4880*/  SEL R144, R162.reuse, R144, P4 ;  /* 0x00000090a2907207 */ /* 0x040fe20002000000 */
[----:B------:R-:W-:Y:S01]  /*4890*/  FMUL.FTZ R162, R162, R29 ;  /* 0x0000001da2a27220 */ /* 0x000fe20000410000 */
[C---:B------:R-:W-:Y:S01]  /*48a0*/  SEL R145, R161.reuse, R145, P4 ;  /* 0x00000091a1917207 */ /* 0x040fe20002000000 */
[----:B------:R-:W-:Y:S01]  /*48b0*/  FMUL.FTZ R161, R161, R29 ;  /* 0x0000001da1a17220 */ /* 0x000fe20000410000 */
[----:B------:R-:W-:Y:S01]  /*48c0*/  SEL R146, R160, R146, P4 ;  /* 0x00000092a0927207 */ /* 0x000fe20002000000 */
[----:B------:R-:W-:Y:S01]  /*48d0*/  FMUL.FTZ R162, R162, UR15 ;  /* 0x0000000fa2a27c20 */ /* 0x000fe20008410000 */
[----:B------:R-:W-:Y:S01]  /*48e0*/  SEL R147, R156, R147, P4 ;  /* 0x000000939c937207 */ /* 0x000fe20002000000 */
[-C--:B------:R-:W-:Y:S01]  /*48f0*/  FMUL.FTZ R160, R160, R29.reuse ;  /* 0x0000001da0a07220 */ /* 0x080fe20000410000 */
[----:B------:R-:W-:Y:S01]  /*4900*/  ISETP.NE.U32.AND P4, PT, RZ, UR16, PT ;  /* 0x00000010ff007c0c */ /* 0x000fe2000bf85070 */
[----:B------:R-:W-:Y:S01]  /*4910*/  FMUL.FTZ R161, R161, UR15 ;  /* 0x0000000fa1a17c20 */ /* 0x000fe20008410000 */
[----:B------:R-:W-:Y:S01]  /*4920*/  FMUL.FTZ R29, R156, R29 ;  /* 0x0000001d9c1d7220 */ /* 0x000fe20000410000 */
[----:B------:R-:W-:Y:S01]  /*4930*/  FMUL.FTZ R160, R160, UR15 ;  /* 0x0000000fa0a07c20 */ /* 0x000fe20008410000 */
[----:B------:R-:W-:-:S02]  /*4940*/  ISETP.NE.AND.EX P4, PT, RZ, UR17, PT, P4 ;  /* 0x00000011ff007c0c */ /* 0x000fc4000bf85340 */
[----:B------:R-:W-:Y:S01]  /*4950*/  FMUL.FTZ R156, R29, UR15 ;  /* 0x0000000f1d9c7c20 */ /* 0x000fe20008410000 */
[----:B--2---:R-:W-:Y:S01]  /*4960*/  FMUL.FTZ R163, R162, R148 ;  /* 0x00000094a2a37220 */ /* 0x004fe20000410000 */
[----:B------:R-:W-:Y:S02]  /*4970*/  HFMA2.MMA R148, -RZ, RZ, 0, 0 ;  /* 0x00000000ff947435 */ /* 0x000fe400000001ff */
[----:B------:R-:W-:Y:S01]  /*4980*/  FMUL.FTZ R29, R151, R156 ;  /* 0x0000009c971d7220 */ /* 0x000fe20000410000 */
[----:B------:R-:W-:Y:S02]  /*4990*/  MOV R151, RZ ;  /* 0x000000ff00977202 */ /* 0x000fe40000000f00 */
[----:B------:R-:W-:Y:S01]  /*49a0*/  FSEL R163, R163, RZ, P5 ;  /* 0x000000ffa3a37208 */ /* 0x000fe20002800000 */
[----:B------:R-:W-:Y:S01]  /*49b0*/  @P5 FMUL.FTZ R148, R203, R162 ;  /* 0x000000a2cb945220 */ /* 0x000fe20000410000 */
[----:B------:R-:W-:Y:S01]  /*49c0*/  LOP3.LUT P5, RZ, R22, 0xff00, RZ, 0xc0, !PT ;  /* 0x0000ff0016ff7812 */ /* 0x000fe200078ac0ff */
[----:B------:R-:W-:Y:S01]  /*49d0*/  FMUL.FTZ R162, R150, R160 ;  /* 0x000000a096a27220 */ /* 0x000fe20000410000 */
[----:B------:R-:W-:Y:S01]  /*49e0*/  HFMA2.MMA R150, -RZ, RZ, 0, 0 ;  /* 0x00000000ff967435 */ /* 0x000fe200000001ff */
[----:B------:R-:W-:Y:S01]  /*49f0*/  FADD.FTZ R32, R32, R163 ;  /* 0x000000a320207221 */ /* 0x000fe20000010000 */
[----:B------:R-:W-:Y:S01]  /*4a00*/  FMUL.FTZ R163, R149, R161 ;  /* 0x000000a195a37220 */ /* 0x000fe20000410000 */
[----:B------:R-:W-:-:S02]  /*4a10*/  MOV R149, RZ ;  /* 0x000000ff00957202 */ /* 0x000fc40000000f00 */
[----:B------:R-:W-:Y:S01]  /*4a20*/  FSEL R195, R162, RZ, P6 ;  /* 0x000000ffa2c37208 */ /* 0x000fe20003000000 */
[----:B------:R-:W-:Y:S01]  /*4a30*/  @P6 FMUL.FTZ R150, R201, R160 ;  /* 0x000000a0c9966220 */ /* 0x000fe20000410000 */
[----:B------:R-:W-:Y:S02]  /*4a40*/  @P4 LEA R160, P0, R2, UR16, 0x4 ;  /* 0x0000001002a04c11 */ /* 0x000fe4000f8020ff */
[----:B------:R-:W-:Y:S01]  /*4a50*/  FSEL R163, R163, RZ, P5 ;  /* 0x000000ffa3a37208 */ /* 0x000fe20002800000 */
[----:B------:R-:W-:Y:S01]  /*4a60*/  FADD.FTZ R34, R34, R195 ;  /* 0x000000c322227221 */ /* 0x000fe20000010000 */
[----:B------:R-:W-:Y:S01]  /*4a70*/  @P5 FMUL.FTZ R149, R202, R161 ;  /* 0x000000a1ca955220 */ /* 0x000fe20000410000 */
[----:B------:R-:W-:Y:S02]  /*4a80*/  @P4 LEA.HI.X R161, R2, UR17, RZ, 0x4, P0 ;  /* 0x0000001102a14c11 */ /* 0x000fe400080f24ff */
[----:B------:R-:W-:Y:S01]  /*4a90*/  LOP3.LUT P0, RZ, R4, 0x40, RZ, 0xc0, !PT ;  /* 0x0000004004ff7812 */ /* 0x000fe2000780c0ff */
[----:B------:R-:W-:-:S02]  /*4aa0*/  FADD.FTZ R33, R33, R163 ;  /* 0x000000a321217221 */ /* 0x000fc40000010000 */
[----:B------:R0:W-:Y:S01]  /*4ab0*/  @P4 STG.E.128 desc[UR4][R160.64], R144 ;  /* 0x00000090a0004986 */ /* 0x0001e2000c101d04 */
[----:B------:R-:W-:-:S13]  /*4ac0*/  LOP3.LUT P4, RZ, R22, 0xff000000, RZ, 0xc0, !PT ;  /* 0xff00000016ff7812 */ /* 0x000fda000788c0ff */
[----:B------:R-:W-:Y:S01]  /*4ad0*/  @P4 FMUL.FTZ R151, R200, R156 ;  /* 0x0000009cc8974220 */ /* 0x000fe20000410000 */
[----:B0-----:R-:W-:-:S04]  /*4ae0*/  LEA R160, P5, R2, UR18, 0x4 ;  /* 0x0000001202a07c11 */ /* 0x001fc8000f8a20ff */
[----:B------:R-:W-:Y:S02]  /*4af0*/  LEA.HI.X R161, R2, UR19, RZ, 0x4, P5 ;  /* 0x0000001302a17c11 */ /* 0x000fe4000a8f24ff */
[----:B------:R-:W-:-:S03]  /*4b00*/  FSEL R2, R29, RZ, P4 ;  /* 0x000000ff1d027208 */ /* 0x000fc60002000000 */
[----:B------:R0:W-:Y:S02]  /*4b10*/  STG.E.128 desc[UR4][R160.64], R148 ;  /* 0x00000094a0007986 */ /* 0x0001e4000c101d04 */
[----:B------:R-:W-:-:S07]  /*4b20*/  FADD.FTZ R35, R35, R2 ;  /* 0x0000000223237221 */ /* 0x000fce0000010000 */
.L_x_13431:
[----:B------:R-:W-:Y:S05]  /*4b30*/  BSYNC B0 ;  /* 0x0000000000007941 */ /* 0x000fea0003800000 */
.L_x_13430:
[----:B------:R-:W-:Y:S02]  /*4b40*/  IADD3 R3, R3, UR20, RZ ;  /* 0x0000001403037c10 */ /* 0x000fe4000fffe0ff */
[----:B------:R-:W-:Y:S02]  /*4b50*/  SEL R194, RZ, 0x1, P3 ;  /* 0x00000001ffc27807 */ /* 0x000fe40001800000 */
[----:B------:R-:W-:-:S13]  /*4b60*/  ISETP.GE.AND P3, PT, R3, UR21, PT ;  /* 0x0000001503007c0c */ /* 0x000fda000bf66270 */
[----:B------:R-:W-:Y:S05]  /*4b70*/  @!P3 BRA `(.L_x_13432) ;  /* 0xffffffc40018b947 */ /* 0x000fea000383ffff */
.L_x_13402:
        /* <DEDUP_REMOVED lines=18> */
.L_x_13434:
[----:B------:R-:W-:Y:S05]  /*4ca0*/  BSYNC B0 ;  /* 0x0000000000007941 */ /* 0x000fea0003800000 */
.L_x_13433:
        /* <DEDUP_REMOVED lines=13> */
.L_x_13436:
[----:B------:R-:W-:Y:S05]  /*4d80*/  BSYNC B0 ;  /* 0x0000000000007941 */ /* 0x000fea0003800000 */
.L_x_13435:
        /* <DEDUP_REMOVED lines=13> */
.L_x_13438:
[----:B------:R-:W-:Y:S05]  /*4e60*/  BSYNC B0 ;  /* 0x0000000000007941 */ /* 0x000fea0003800000 */
.L_x_13437:
        /* <DEDUP_REMOVED lines=13> */
.L_x_13440:
[----:B------:R-:W-:Y:S05]  /*4f40*/  BSYNC B0 ;  /* 0x0000000000007941 */ /* 0x000fea0003800000 */
.L_x_13439:
        /* <DEDUP_REMOVED lines=12> */
.L_x_13442:
[----:B------:R-:W-:Y:S05]  /*5010*/  BSYNC B0 ;  /* 0x0000000000007941 */ /* 0x000fea0003800000 */
.L_x_13441:
        /* <DEDUP_REMOVED lines=12> */
.L_x_13444:
[----:B------:R-:W-:Y:S05]  /*50e0*/  BSYNC B0 ;  /* 0x0000000000007941 */ /* 0x000fea0003800000 */
.L_x_13443:
[----:B------:R-:W-:-:S13]  /*50f0*/  LOP3.LUT P0, RZ, R4, 0x20, RZ, 0xc0, !PT ;  /* 0x0000002004ff7812 */ /* 0x000fda000780c0ff */
[----:B------:R-:W-:Y:S05]  /*5100*/  @!P0 EXIT ;  /* 0x000000000000894d */ /* 0x000fea0003800000 */
[----:B0----5:R-:W0:Y:S08]  /*5110*/  LDC.64 R2, c[0x0][0x2d0] ;  /* 0x0000b400ff027b82 */ /* 0x021e300000000a00 */
        /* <DEDUP_REMOVED lines=9> */
.L_x_13417:
[----:B------:R-:W-:Y:S01]  /*51b0*/  HFMA2.MMA R148, -RZ, RZ, 0, 9.5367431640625e-07 ;  /* 0x00000010ff947435 */ /* 0x000fe200000001ff */
[----:B------:R-:W-:Y:S02]  /*51c0*/  MOV R161, R197 ;  /* 0x000000c500a17202 */ /* 0x000fe40000000f00 */
[----:B------:R-:W-:Y:S02]  /*51d0*/  MOV R149, 0x1f ;  /* 0x0000001f00957802 */ /* 0x000fe40000000f00 */
[----:B------:R-:W-:-:S07]  /*51e0*/  MOV R151, 0xffffffff ;  /* 0xffffffff00977802 */ /* 0x000fce0000000f00 */
[----:B-----5:R-:W-:Y:S05]  /*51f0*/  WARPSYNC.COLLECTIVE R151, `(.L_x_13445) ;  /* 0x0000000097087348 */ /* 0x020fea0003c00000 */
[----:B------:R0:W1:Y:S02]  /*5200*/  SHFL.DOWN P5, R194, R161, R148, R149 ;  /* 0x08000094a1c27389 */ /* 0x00006400000a0095 */
[----:B01---5:R-:W-:Y:S01]  /*5210*/  ENDCOLLECTIVE ;  /* 0x000000000000791b */ /* 0x023fe20003800000 */
.L_x_13445:
[----:B------:R-:W-:Y:S01]  /*5220*/  MOV R161, R196 ;  /* 0x000000c400a17202 */ /* 0x000fe20000000f00 */
[----:B------:R-:W-:-:S07]  /*5230*/  FADD.FTZ R197, R194, R197 ;  /* 0x000000c5c2c57221 */ /* 0x000fce0000010000 */
[----:B------:R-:W-:Y:S05]  /*5240*/  WARPSYNC.COLLECTIVE R151, `(.L_x_13446) ;  /* 0x0000000097087348 */ /* 0x000fea0003c00000 */
[----:B------:R0:W1:Y:S02]  /*5250*/  SHFL.DOWN P5, R194, R161, R148, R149 ;  /* 0x08000094a1c27389 */ /* 0x00006400000a0095 */
[----:B01----:R-:W-:Y:S01]  /*5260*/  ENDCOLLECTIVE ;  /* 0x000000000000791b */ /* 0x003fe20003800000 */
.L_x_13446:
[----:B------:R-:W-:Y:S01]  /*5270*/  HFMA2.MMA R148, -RZ, RZ, 0, 4.76837158203125e-07 ;  /* 0x00000008ff947435 */ /* 0x000fe200000001ff */
[----:B------:R-:W-:Y:S02]  /*5280*/  MOV R161, R197 ;  /* 0x000000c500a17202 */ /* 0x000fe40000000f00 */
[----:B------:R-:W-:-:S08]  /*5290*/  MOV R163, R194 ;  /* 0x000000c200a37202 */ /* 0x000fd00000000f00 */
[----:B------:R-:W-:Y:S05]  /*52a0*/  WARPSYNC.COLLECTIVE R151, `(.L_x_13447) ;  /* 0x0000000097087348 */ /* 0x000fea0003c00000 */
[----:B------:R0:W1:Y:S02]  /*52b0*/  SHFL.DOWN P5, R194, R161, R148, R149 ;  /* 0x08000094a1c27389 */ /* 0x00006400000a0095 */
[----:B01----:R-:W-:Y:S01]  /*52c0*/  ENDCOLLECTIVE ;  /* 0x000000000000791b */ /* 0x003fe20003800000 */
.L_x_13447:
[----:B------:R-:W-:-:S05]  /*52d0*/  FADD.FTZ R196, R163, R196 ;  /* 0x000000c4a3c47221 */ /* 0x000fca0000010000 */
[----:B------:R-:W-:Y:S01]  /*52e0*/  MOV R161, R196 ;  /* 0x000000c400a17202 */ /* 0x000fe20000000f00 */
[----:B------:R-:W-:-:S07]  /*52f0*/  FADD.FTZ R197, R197, R194 ;  /* 0x000000c2c5c57221 */ /* 0x000fce0000010000 */
[----:B------:R-:W-:Y:S05]  /*5300*/  WARPSYNC.COLLECTIVE R151, `(.L_x_13448) ;  /* 0x0000000097087348 */ /* 0x000fea0003c00000 */
[----:B------:R0:W1:Y:S02]  /*5310*/  SHFL.DOWN P5, R194, R161, R148, R149 ;  /* 0x08000094a1c27389 */ /* 0x00006400000a0095 */
[----:B01----:R-:W-:Y:S01]  /*5320*/  ENDCOLLECTIVE ;  /* 0x000000000000791b */ /* 0x003fe20003800000 */
.L_x_13448:
[----:B------:R-:W-:Y:S01]  /*5330*/  HFMA2.MMA R148, -RZ, RZ, 0, 2.384185791015625e-07 ;  /* 0x00000004ff947435 */ /* 0x000fe200000001ff */
[----:B------:R-:W-:Y:S02]  /*5340*/  MOV R161, R197 ;  /* 0x000000c500a17202 */ /* 0x000fe40000000f00 */
[----:B------:R-:W-:-:S08]  /*5350*/  MOV R163, R194 ;  /* 0x000000c200a37202 */ /* 0x000fd00000000f00 */
[----:B------:R-:W-:Y:S05]  /*5360*/  WARPSYNC.COLLECTIVE R151, `(.L_x_13449) ;  /* 0x0000000097087348 */ /* 0x000fea0003c00000 */
[----:B------:R0:W1:Y:S02]  /*5370*/  SHFL.DOWN P5, R194, R161, R148, R149 ;  /* 0x08000094a1c27389 */ /* 0x00006400000a0095 */
[----:B01----:R-:W-:Y:S01]  /*5380*/  ENDCOLLECTIVE ;  /* 0x000000000000791b */ /* 0x003fe20003800000 */
.L_x_13449:
[----:B------:R-:W-:-:S05]  /*5390*/  FADD.FTZ R196, R196, R163 ;  /* 0x000000a3c4c47221 */ /* 0x000fca0000010000 */
[----:B------:R-:W-:Y:S01]  /*53a0*/  MOV R161, R196 ;  /* 0x000000c400a17202 */ /* 0x000fe20000000f00 */
[----:B------:R-:W-:-:S07]  /*53b0*/  FADD.FTZ R163, R197, R194 ;  /* 0x000000c2c5a37221 */ /* 0x000fce0000010000 */
[----:B------:R-:W-:Y:S05]  /*53c0*/  WARPSYNC.COLLECTIVE R151, `(.L_x_13450) ;  /* 0x0000000097087348 */ /* 0x000fea0003c00000 */
[----:B------:R0:W1:Y:S02]  /*53d0*/  SHFL.DOWN P5, R194, R161, R148, R149 ;  /* 0x08000094a1c27389 */ /* 0x00006400000a0095 */
[----:B01----:R-:W-:Y:S01]  /*53e0*/  ENDCOLLECTIVE ;  /* 0x000000000000791b */ /* 0x003fe20003800000 */
.L_x_13450:
[----:B------:R-:W-:Y:S01]  /*53f0*/  HFMA2.MMA R148, -RZ, RZ, 0, 1.1920928955078125e-07 ;  /* 0x00000002ff947435 */ /* 0x000fe200000001ff */
[----:B------:R-:W-:Y:S02]  /*5400*/  MOV R161, R163 ;  /* 0x000000a300a17202 */ /* 0x000fe40000000f00 */
[----:B------:R-:W-:-:S08]  /*5410*/  MOV R195, R194 ;  /* 0x000000c200c37202 */ /* 0x000fd00000000f00 */
[----:B------:R-:W-:Y:S05]  /*5420*/  WARPSYNC.COLLECTIVE R151, `(.L_x_13451) ;  /* 0x0000000097087348 */ /* 0x000fea0003c00000 */
[----:B------:R0:W1:Y:S02]  /*5430*/  SHFL.DOWN P5, R194, R161, R148, R149 ;  /* 0x08000094a1c27389 */ /* 0x00006400000a0095 */
[----:B01----:R-:W-:Y:S01]  /*5440*/  ENDCOLLECTIVE ;  /* 0x000000000000791b */ /* 0x003fe20003800000 */
.L_x_13451:
[----:B------:R-:W-:-:S05]  /*5450*/  FADD.FTZ R162, R196, R195 ;  /* 0x000000c3c4a27221 */ /* 0x000fca0000010000 */
[----:B------:R-:W-:Y:S01]  /*5460*/  MOV R161, R162 ;  /* 0x000000a200a17202 */ /* 0x000fe20000000f00 */
[----:B------:R-:W-:-:S07]  /*5470*/  FADD.FTZ R163, R163, R194 ;  /* 0x000000c2a3a37221 */ /* 0x000fce0000010000 */
[----:B------:R-:W-:Y:S05]  /*5480*/  WARPSYNC.COLLECTIVE R151, `(.L_x_13452) ;  /* 0x0000000097087348 */ /* 0x000fea0003c00000 */
[----:B------:R0:W1:Y:S02]  /*5490*/  SHFL.DOWN P5, R194, R161, R148, R149 ;  /* 0x08000094a1c27389 */ /* 0x00006400000a0095 */
[----:B01----:R-:W-:Y:S01]  /*54a0*/  ENDCOLLECTIVE ;  /* 0x000000000000791b */ /* 0x003fe20003800000 */
.L_x_13452:
[----:B------:R-:W-:Y:S01]  /*54b0*/  HFMA2.MMA R148, -RZ, RZ, 0, 5.9604644775390625e-08 ;  /* 0x00000001ff947435 */ /* 0x000fe200000001ff */
[----:B------:R-:W-:Y:S02]  /*54c0*/  MOV R161, R163 ;  /* 0x000000a300a17202 */ /* 0x000fe40000000f00 */
[----:B------:R-:W-:-:S08]  /*54d0*/  MOV R195, R194 ;  /* 0x000000c200c37202 */ /* 0x000fd00000000f00 */
[----:B------:R-:W-:Y:S05]  /*54e0*/  WARPSYNC.COLLECTIVE R151, `(.L_x_13453) ;  /* 0x0000000097087348 */ /* 0x000fea0003c00000 */
[----:B------:R0:W1:Y:S02]  /*54f0*/  SHFL.DOWN P5, R194, R161, R148, R149 ;  /* 0x08000094a1c27389 */ /* 0x00006400000a0095 */
[----:B01----:R-:W-:Y:S01]  /*5500*/  ENDCOLLECTIVE ;  /* 0x000000000000791b */ /* 0x003fe20003800000 */
.L_x_13453:
[----:B------:R-:W-:-:S05]  /*5510*/  FADD.FTZ R162, R162, R195 ;  /* 0x000000c3a2a27221 */ /* 0x000fca0000010000 */
[----:B------:R-:W-:Y:S02]  /*5520*/  MOV R161, R162 ;  /* 0x000000a200a17202 */ /* 0x000fe40000000f00 */
[----:B------:R-:W-:-:S07]  /*5530*/  MOV R195, R194 ;  /* 0x000000c200c37202 */ /* 0x000fce0000000f00 */
[----:B------:R-:W-:Y:S05]  /*5540*/  WARPSYNC.COLLECTIVE R151, `(.L_x_13454) ;  /* 0x0000000097087348 */ /* 0x000fea0003c00000 */
[----:B------:R0:W1:Y:S02]  /*5550*/  SHFL.DOWN P5, R194, R161, R148, R149 ;  /* 0x08000094a1c27389 */ /* 0x00006400000a0095 */
[----:B01----:R-:W-:Y:S01]  /*5560*/  ENDCOLLECTIVE ;  /* 0x000000000000791b */ /* 0x003fe20003800000 */
.L_x_13454:
[----:B------:R-:W-:Y:S05]  /*5570*/  BRA `(.L_x_13455) ;  /* 0xffffffd000cc7947 */ /* 0x000fea000383ffff */
.L_x_13456:
        /* <DEDUP_REMOVED lines=16> */
.L_x_15336:


//--------------------- .text._ZN10layer_norm13ln_bwd_kernelINS_13Kernel_traitsI6__halfffffjLj7168ELj1ELj1ELj8ELj16ENS_18Kernel_traits_baseILj7168ES2_ffffjLj256EEEEELb1ELb1ELb0ELb1EEEvNS_9BwdParamsE --------------------------
	.section	.text._ZN10layer_norm13ln_bwd_kernelINS_13Kernel_traitsI6__halfffffjLj7168ELj1ELj1ELj8ELj16ENS_18Kernel_traits_baseILj7168ES2_ffffjLj256EEEEELb1ELb1ELb0ELb1EEEvNS_9BwdParamsE,"ax",@progbits
	.align	128
        .global         _ZN10layer_norm13ln_bwd_kernelINS_13Kernel_traitsI6__halfffffjLj7168ELj1ELj1ELj8ELj16ENS_18Kernel_traits_baseILj7168ES2_ffffjLj256EEEEELb1ELb1ELb0ELb1EEEvNS_9BwdParamsE
        .type           _ZN10layer_norm13ln_bwd_kernelINS_13Kernel_traitsI6__halfffffjLj7168ELj1ELj1ELj8ELj16ENS_18Kernel_traits_baseILj7168ES2_ffffjLj256EEEEELb1ELb1ELb0ELb1EEEvNS_9BwdParamsE,@function
        .size           _ZN10layer_norm13ln_bwd_kernelINS_13Kernel_traitsI6__halfffffjLj7168ELj1ELj1ELj8ELj16ENS_18Kernel_traits_baseILj7168ES2_ffffjLj256EEEEELb1ELb1ELb0ELb1EEEvNS_9BwdParamsE,(.L_x_15337 - _ZN10layer_norm13ln_bwd_kernelINS_13Kernel_traitsI6__halfffffjLj7168ELj1ELj1ELj8ELj16ENS_18Kernel_traits_baseILj7168ES2_ffffjLj256EEEEELb1ELb1ELb0ELb1EEEvNS_9BwdParamsE)
        .other          _ZN10layer_norm13ln_bwd_kernelINS_13Kernel_traitsI6__halfffffjLj7168ELj1ELj1ELj8ELj16ENS_18Kernel_traits_baseILj7168ES2_ffffjLj256EEEEELb1ELb1ELb0ELb1EEEvNS_9BwdParamsE,@"STO_CUDA_ENTRY STV_DEFAULT"
_ZN10layer_norm13ln_bwd_kernelINS_13Kernel_traitsI6__halfffffjLj7168ELj1ELj1ELj8ELj16ENS_18Kernel_traits_baseILj7168ES2_ffffjLj256EEEEELb1ELb1ELb0ELb1EEEvNS_9BwdParamsE:
.text._ZN10layer_norm13ln_bwd_kernelINS_13Kernel_traitsI6__halfffffjLj7168ELj1ELj1ELj8ELj16ENS_18Kernel_traits_baseILj7168ES2_ffffjLj256EEEEELb1ELb1ELb0ELb1EEEvNS_9BwdParamsE:
        /* <DEDUP_REMOVED lines=62> */
.L_x_13457:
        /* <DEDUP_REMOVED lines=10> */
[----:B------:R-:W5:Y:S01]  /*0480*/  LDG.E.64 R250, desc[UR4][R2.64+0x2000] ;  /* 0x0020000402fa7981 */ /* 0x000f62000c1e1b00 */
        /* <DEDUP_REMOVED lines=26> */
[----:B------:R-:W-:Y:S02]  /*0630*/  MOV R152, RZ ;  /* 0x000000ff00987202 */ /* 0x000fe40000000f00 */
        /* <DEDUP_REMOVED lines=30> */
[--C-:B----4-:R-:W-:Y:S01]  /*0820*/  SHF.R.U64 R47, R14, 0x10, R15.reuse ;  /* 0x000000100e2f7819 */ /* 0x110fe2000000120f */
[----:B------:R-:W-:Y:S01]  /*0830*/  HADD2.F32 R50, -RZ, R50.H0_H0 ;  /* 0x20000032ff327230 */ /* 0x000fe20000004100 */
[----:B------:R-:W-:Y:S01]  /*0840*/  SHF.R.U32.HI R46, RZ, 0x10, R15 ;  /* 0x00000010ff2e7819 */ /* 0x000fe2000001160f */
[----:B------:R-:W-:Y:S01]  /*0850*/  HADD2.F32 R49, -RZ, R49.H0_H0 ;  /* 0x20000031ff317230 */ /* 0x000fe20000004100 */
[--C-:B-----5:R-:W-:Y:S01]  /*0860*/  SHF.R.U64 R45, R18, 0x10, R19.reuse ;  /* 0x00000010122d7819 */ /* 0x120fe20000001213 */
[----:B0-----:R-:W-:Y:S01]  /*0870*/  HADD2.F32 R0, -RZ, R10.H0_H0 ;  /* 0x2000000aff007230 */ /* 0x001fe20000004100 */
[----:B------:R-:W-:Y:S01]  /*0880*/  SHF.R.U32.HI R44, RZ, 0x10, R19 ;  /* 0x00000010ff2c7819 */ /* 0x000fe20000011613 */
[----:B------:R-:W-:Y:S01]  /*0890*/  HADD2.F32 R48, -RZ, R48.H0_H0 ;  /* 0x20000030ff307230 */ /* 0x000fe20000004100 */
[----:B------:R-:W-:Y:S01]  /*08a0*/  SHF.R.U64 R252, R250, 0x10, R251 ;  /* 0x00000010fafc7819 */ /* 0x000fe200000012fb */
[----:B-1----:R-:W-:Y:S01]  /*08b0*/  HADD2.F32 R2, -RZ, R11.H0_H0 ;  /* 0x2000000bff027230 */ /* 0x002fe20000004100 */
[----:B------:R0:W-:Y:S01]  /*08c0*/  STL [R1+0x30], R0 ;  /* 0x0000300001007387 */ /* 0x0001e20000100800 */
[----:B------:R-:W-:Y:S01]  /*08d0*/  HADD2.F32 R47, -RZ, R47.H0_H0 ;  /* 0x2000002fff2f7230 */ /* 0x000fe20000004100 */
[----:B------:R-:W-:Y:S01]  /*08e0*/  SHF.R.U64 R248, R246, 0x10, R247 ;  /* 0x00000010f6f87819 */ /* 0x000fe200000012f7 */
[----:B------:R-:W-:Y:S01]  /*08f0*/  HADD2.F32 R46, -RZ, R46.H0_H0 ;  /* 0x2000002eff2e7230 */ /* 0x000fe20000004100 */
[----:B------:R1:W-:Y:S01]  /*0900*/  STL [R1+0x28], R2 ;  /* 0x0000280201007387 */ /* 0x0003e20000100800 */
[----:B------:R-:W-:Y:S01]  /*0910*/  HADD2.F32 R45, -RZ, R45.H0_H0 ;  /* 0x2000002dff2d7230 */ /* 0x000fe20000004100 */
[----:B------:R-:W-:Y:S01]  /*0920*/  SHF.R.U64 R244, R242, 0x10, R243 ;  /* 0x00000010f2f47819 */ /* 0x000fe200000012f3 */
[----:B------:R-:W-:Y:S01]  /*0930*/  HADD2.F32 R44, -RZ, R44.H0_H0 ;  /* 0x2000002cff2c7230 */ /* 0x000fe20000004100 */
[----:B------:R-:W-:Y:S01]  /*0940*/  SHF.R.U64 R240, R8, 0x10, R9 ;  /* 0x0000001008f07819 */ /* 0x000fe20000001209 */
[----:B------:R-:W-:Y:S01]  /*0950*/  HADD2.F32 R249, -RZ, R246.H0_H0 ;  /* 0x200000f6fff97230 */ /* 0x000fe20000004100 */
[----:B------:R-:W-:Y:S01]  /*0960*/  SHF.R.U32.HI R246, RZ, 0x10, R247 ;  /* 0x00000010fff67819 */ /* 0x000fe200000116f7 */
[----:B0-----:R-:W-:Y:S01]  /*0970*/  HADD2.F32 R0, -RZ, R14.H0_H0 ;  /* 0x2000000eff007230 */ /* 0x001fe20000004100 */
[----:B------:R-:W-:Y:S01]  /*0980*/  SHF.R.U32.HI R235, RZ, 0x10, R9 ;  /* 0x00000010ffeb7819 */ /* 0x000fe20000011609 */
[----:B------:R-:W-:Y:S01]  /*0990*/  HADD2.F32 R245, -RZ, R242.H0_H0 ;  /* 0x200000f2fff57230 */ /* 0x000fe20000004100 */
[----:B------:R-:W-:Y:S01]  /*09a0*/  SHF.R.U32.HI R242, RZ, 0x10, R243 ;  /* 0x00000010fff27819 */ /* 0x000fe200000116f3 */
[----:B-1----:R-:W-:Y:S01]  /*09b0*/  HADD2.F32 R2, -RZ, R15.H0_H0 ;  /* 0x2000000fff027230 */ /* 0x002fe20000004100 */
        /* <DEDUP_REMOVED lines=9> */
[--C-:B------:R-:W-:Y:S01]  /*0a50*/  SHF.R.U64 R225, R20, 0x10, R21.reuse ;  /* 0x0000001014e17819 */ /* 0x100fe20000001215 */
[----:B0-----:R-:W-:Y:S01]  /*0a60*/  HADD2.F32 R0, -RZ, R18.H0_H0 ;  /* 0x20000012ff007230 */ /* 0x001fe20000004100 */
[----:B------:R-:W-:Y:S01]  /*0a70*/  SHF.R.U32.HI R223, RZ, 0x10, R21 ;  /* 0x00000010ffdf7819 */ /* 0x000fe20000011615 */
[----:B------:R-:W-:Y:S01]  /*0a80*/  HADD2.F32 R232, -RZ, R13.H0_H0 ;  /* 0x2000000dffe87230 */ /* 0x000fe20000004100 */
[--C-:B------:R-:W-:Y:S01]  /*0a90*/  SHF.R.U64 R221, R22, 0x10, R23.reuse ;  /* 0x0000001016dd7819 */ /* 0x100fe20000001217 */
[----:B-1----:R-:W-:Y:S01]  /*0aa0*/  HADD2.F32 R2, -RZ, R19.H0_H0 ;  /* 0x20000013ff027230 */ /* 0x002fe20000004100 */
[----:B------:R0:W-:Y:S01]  /*0ab0*/  STL [R1+0x10], R0 ;  /* 0x0000100001007387 */ /* 0x0001e20000100800 */
[----:B------:R-:W-:Y:S01]  /*0ac0*/  SHF.R.U32.HI R219, RZ, 0x10, R23 ;  /* 0x00000010ffdb7819 */ /* 0x000fe20000011617 */
[----:B------:R-:W-:Y:S01]  /*0ad0*/  HADD2.F32 R230, -RZ, R16.H0_H0 ;  /* 0x20000010ffe67230 */ /* 0x000fe20000004100 */
[--C-:B------:R-:W-:Y:S01]  /*0ae0*/  SHF.R.U64 R217, R24, 0x10, R25.reuse ;  /* 0x0000001018d97819 */ /* 0x100fe20000001219 */
[----:B------:R-:W-:Y:S01]  /*0af0*/  STL [R1+0x8], R2 ;  /* 0x0000080201007387 */ /* 0x000fe20000100800 */
[----:B------:R-:W-:Y:S01]  /*0b00*/  SHF.R.U32.HI R215, RZ, 0x10, R25 ;  /* 0x00000010ffd77819 */ /* 0x000fe20000011619 */
[----:B------:R-:W-:Y:S01]  /*0b10*/  HADD2.F32 R228, -RZ, R17.H0_H0 ;  /* 0x20000011ffe47230 */ /* 0x000fe20000004100 */
[--C-:B------:R-:W-:Y:S01]  /*0b20*/  SHF.R.U64 R209, R210, 0x10, R211.reuse ;  /* 0x00000010d2d17819 */ /* 0x100fe200000012d3 */
[----:B------:R-:W-:Y:S01]  /*0b30*/  HADD2.F32 R226, -RZ, R20.H0_H0 ;  /* 0x20000014ffe27230 */ /* 0x000fe20000004100 */
[----:B------:R-:W-:Y:S01]  /*0b40*/  SHF.R.U32.HI R207, RZ, 0x10, R211 ;  /* 0x00000010ffcf7819 */ /* 0x000fe200000116d3 */
[----:B0-----:R-:W-:Y:S01]  /*0b50*/  HADD2.F32 R0, -RZ, R250.H0_H0 ;  /* 0x200000faff007230 */ /* 0x001fe20000004100 */
[----:B------:R-:W-:Y:S01]  /*0b60*/  SHF.R.U32.HI R250, RZ, 0x10, R251 ;  /* 0x00000010fffa7819 */ /* 0x000fe200000116fb */
[----:B------:R-:W-:Y:S01]  /*0b70*/  HADD2.F32 R224, -RZ, R21.H0_H0 ;  /* 0x20000015ffe07230 */ /* 0x000fe20000004100 */
[----:B------:R-:W-:Y:S01]  /*0b80*/  CS2R R20, SRZ ;  /* 0x0000000000147805 */ /* 0x000fe2000001ff00 */
[----:B------:R-:W-:Y:S01]  /*0b90*/  HADD2.F32 R222, -RZ, R22.H0_H0 ;  /* 0x20000016ffde7230 */ /* 0x000fe20000004100 */
[----:B------:R0:W-:Y:S01]  /*0ba0*/  STL [R1], R0 ;  /* 0x0000000001007387 */ /* 0x0001e20000100800 */
[----:B------:R-:W-:Y:S01]  /*0bb0*/  HADD2.F32 R220, -RZ, R23.H0_H0 ;  /* 0x20000017ffdc7230 */ /* 0x000fe20000004100 */
[----:B------:R-:W-:Y:S01]  /*0bc0*/  CS2R R22, SRZ ;  /* 0x0000000000167805 */ /* 0x000fe2000001ff00 */
[----:B------:R-:W-:Y:S01]  /*0bd0*/  HADD2.F32 R218, -RZ, R24.H0_H0 ;  /* 0x20000018ffda7230 */ /* 0x000fe20000004100 */
[----:B------:R1:W-:Y:S01]  /*0be0*/  STL [R1+0x3c], R51 ;  /* 0x00003c3301007387 */ /* 0x0003e20000100800 */
[----:B------:R-:W-:Y:S01]  /*0bf0*/  HADD2.F32 R216, -RZ, R25.H0_H0 ;  /* 0x20000019ffd87230 */ /* 0x000fe20000004100 */
[----:B------:R-:W-:Y:S01]  /*0c00*/  CS2R R24, SRZ ;  /* 0x0000000000187805 */ /* 0x000fe2000001ff00 */
[----:B------:R-:W-:Y:S01]  /*0c10*/  HADD2.F32 R251, -RZ, R251.H0_H0 ;  /* 0x200000fbfffb7230 */ /* 0x000fe20000004100 */
[----:B------:R1:W-:Y:S01]  /*0c20*/  STL [R1+0x34], R50 ;  /* 0x0000343201007387 */ /* 0x0003e20000100800 */
[----:B------:R-:W-:Y:S01]  /*0c30*/  HADD2.F32 R247, -RZ, R247.H0_H0 ;  /* 0x200000f7fff77230 */ /* 0x000fe20000004100 */
[----:B0-----:R-:W-:Y:S01]  /*0c40*/  HFMA2.MMA R0, -RZ, RZ, 0, 0 ;  /* 0x00000000ff007435 */ /* 0x001fe200000001ff */
[----:B------:R-:W-:Y:S01]  /*0c50*/  HADD2.F32 R243, -RZ, R243.H0_H0 ;  /* 0x200000f3fff37230 */ /* 0x000fe20000004100 */
[----:B------:R1:W-:Y:S01]  /*0c60*/  STL [R1+0x2c], R49 ;  /* 0x00002c3101007387 */ /* 0x0003e20000100800 */
[----:B------:R-:W-:Y:S01]  /*0c70*/  HADD2.F32 R210, -RZ, R210.H0_H0 ;  /* 0x200000d2ffd27230 */ /* 0x000fe20000004100 */
[----:B------:R-:W-:Y:S01]  /*0c80*/  CS2R R18, SRZ ;  /* 0x0000000000127805 */ /* 0x000fe2000001ff00 */
[----:B------:R-:W-:Y:S01]  /*0c90*/  HADD2.F32 R208, -RZ, R211.H0_H0 ;  /* 0x200000d3ffd07230 */ /* 0x000fe20000004100 */
[----:B------:R1:W-:Y:S01]  /*0ca0*/  STL [R1+0x24], R48 ;  /* 0x0000243001007387 */ /* 0x0003e20000100800 */
[----:B------:R-:W-:-:S02]  /*0cb0*/  CS2R R16, SRZ ;  /* 0x0000000000107805 */ /* 0x000fc4000001ff00 */
[----:B------:R-:W-:Y:S02]  /*0cc0*/  CS2R R14, SRZ ;  /* 0x00000000000e7805 */ /* 0x000fe4000001ff00 */
[----:B------:R-:W-:Y:S01]  /*0cd0*/  CS2R R12, SRZ ;  /* 0x00000000000c7805 */ /* 0x000fe2000001ff00 */
[----:B------:R1:W-:Y:S01]  /*0ce0*/  STL [R1+0x1c], R47 ;  /* 0x00001c2f01007387 */ /* 0x0003e20000100800 */
[----:B------:R-:W-:Y:S02]  /*0cf0*/  CS2R R10, SRZ ;  /* 0x00000000000a7805 */ /* 0x000fe4000001ff00 */
[----:B------:R-:W-:Y:S02]  /*0d00*/  CS2R R8, SRZ ;  /* 0x0000000000087805 */ /* 0x000fe4000001ff00 */
[----:B------:R-:W-:Y:S01]  /*0d10*/  CS2R R2, SRZ ;  /* 0x0000000000027805 */ /* 0x000fe2000001ff00 */
[----:B------:R1:W-:Y:S01]  /*0d20*/  STL [R1+0x14], R46 ;  /* 0x0000142e01007387 */ /* 0x0003e20000100800 */
[----:B------:R-:W-:-:S02]  /*0d30*/  HADD2.F32 R252, -RZ, R252.H0_H0 ;  /* 0x200000fcfffc7230 */ /* 0x000fc40000004100 */
[----:B------:R-:W-:Y:S01]  /*0d40*/  HADD2.F32 R250, -RZ, R250.H0_H0 ;  /* 0x200000fafffa7230 */ /* 0x000fe20000004100 */
[----:B------:R1:W-:Y:S01]  /*0d50*/  STL [R1+0xc], R45 ;  /* 0x00000c2d01007387 */ /* 0x0003e20000100800 */
[----:B------:R-:W-:Y:S02]  /*0d60*/  HADD2.F32 R248, -RZ, R248.H0_H0 ;  /* 0x200000f8fff87230 */ /* 0x000fe40000004100 */
[----:B------:R-:W-:Y:S01]  /*0d70*/  HADD2.F32 R246, -RZ, R246.H0_H0 ;  /* 0x200000f6fff67230 */ /* 0x000fe20000004100 */
[----:B------:R1:W-:Y:S01]  /*0d80*/  STL [R1+0x4], R44 ;  /* 0x0000042c01007387 */ /* 0x0003e20000100800 */
        /* <DEDUP_REMOVED lines=15> */
[----:B-1----:R-:W-:-:S07]  /*0e80*/  HADD2.F32 R207, -RZ, R207.H0_H0 ;  /* 0x200000cfffcf7230 */ /* 0x002fce0000004100 */
.L_x_13460:
[----:B------:R-:W0:Y:S01]  /*0e90*/  S2R R80, SR_TID.X ;  /* 0x0000000000507919 */ /* 0x000e220000002100 */
[----:B------:R-:W1:Y:S01]  /*0ea0*/  LDC.64 R76, c[0x0][0x250] ;  /* 0x00009400ff4c7b82 */ /* 0x000e620000000a00 */
[----:B------:R-:W-:Y:S01]  /*0eb0*/  IMAD R78, R153, UR8, RZ ;  /* 0x00000008994e7c24 */ /* 0x000fe2000f8e02ff */
[----:B------:R-:W2:Y:S04]  /*0ec0*/  LDL R213, [R1+0x38] ;  /* 0x0000380001d57983 */ /* 0x000ea80000100800 */
[----:B------:R-:W-:Y:S01]  /*0ed0*/  SHF.R.S32.HI R79, RZ, 0x1f, R78 ;  /* 0x0000001fff4f7819 */ /* 0x000fe2000001144e */
[----:B------:R-:W3:Y:S01]  /*0ee0*/  LDL R214, [R1+0x34] ;  /* 0x0000340001d67983 */ /* 0x000ee20000100800 */
[----:B------:R-:W4:Y:S02]  /*0ef0*/  LDC.64 R160, c[0x0][0x2c8] ;  /* 0x0000b200ffa07b82 */ /* 0x000f240000000a00 */
[----:B------:R-:W-:-:S06]  /*0f00*/  LEA.HI R79, R79, R78, RZ, 0x2 ;  /* 0x0000004e4f4f7211 */ /* 0x000fcc00078f10ff */
[----:B------:R-:W4:Y:S01]  /*0f10*/  @P0 LDC.64 R116, c[0x0][0x270] ;  /* 0x00009c00ff740b82 */ /* 0x000f220000000a00 */
[----:B-1----:R-:W-:-:S07]  /*0f20*/  IMAD.WIDE R76, R153, 0x4, R76 ;  /* 0x00000004994c7825 */ /* 0x002fce00078e024c */
[----:B------:R-:W1:Y:S01]  /*0f30*/  LDC.64 R130, c[0x0][0x2b8] ;  /* 0x0000ae00ff827b82 */ /* 0x000e620000000a00 */
[----:B------:R4:W2:Y:S01]  /*0f40*/  LDG.E R197, desc[UR4][R76.64] ;  /* 0x000000044cc57981 */ /* 0x0008a2000c1e1900 */
[----:B0-----:R-:W-:-:S06]  /*0f50*/  LOP3.LUT R158, R80, 0xff, RZ, 0xc0, !PT ;  /* 0x000000ff509e7812 */ /* 0x001fcc00078ec0ff */
[----:B------:R-:W0:Y:S01]  /*0f60*/  LDC.64 R106, c[0x0][0x258] ;  /* 0x00009600ff6a7b82 */ /* 0x000e220000000a00 */
[----:B------:R-:W-:-:S04]  /*0f70*/  LEA.HI.SX32 R158, R79, R158, 0x1e ;  /* 0x0000009e4f9e7211 */ /* 0x000fc800078ff2ff */
[C---:B------:R-:W-:Y:S02]  /*0f80*/  SHF.L.U32 R181, R158.reuse, 0x4, RZ ;  /* 0x000000049eb57819 */ /* 0x040fe400000006ff */
[C---:B------:R-:W-:Y:S02]  /*0f90*/  IADD3 R159, R158.reuse, 0x100, RZ ;  /* 0x000001009e9f7810 */ /* 0x040fe40007ffe0ff */
[----:B------:R-:W-:Y:S02]  /*0fa0*/  SHF.R.U32.HI R180, RZ, 0x1c, R158 ;  /* 0x0000001cffb47819 */ /* 0x000fe4000001169e */
[----:B----4-:R-:W-:Y:S02]  /*0fb0*/  IADD3 R76, P1, R181, UR10, RZ ;  /* 0x0000000ab54c7c10 */ /* 0x010fe4000ff3e0ff */
[----:B------:R-:W-:Y:S02]  /*0fc0*/  IADD3 R173, R158, 0x200, RZ ;  /* 0x000002009ead7810 */ /* 0x000fe40007ffe0ff */
[----:B------:R-:W-:-:S02]  /*0fd0*/  SHF.L.U32 R176, R159, 0x4, RZ ;  /* 0x000000049fb07819 */ /* 0x000fc400000006ff */
[----:B------:R-:W-:Y:S02]  /*0fe0*/  IADD3 R166, R158, 0x300, RZ ;  /* 0x000003009ea67810 */ /* 0x000fe40007ffe0ff */
[----:B------:R-:W-:Y:S02]  /*0ff0*/  IADD3.X R77, R180, UR11, RZ, P1, !PT ;  /* 0x0000000bb44d7c10 */ /* 0x000fe40008ffe4ff */
[----:B------:R-:W-:Y:S02]  /*1000*/  SHF.R.U32.HI R175, RZ, 0x1c, R159 ;  /* 0x0000001cffaf7819 */ /* 0x000fe4000001169f */
[----:B------:R-:W-:Y:S02]  /*1010*/  SHF.L.U32 R171, R173, 0x4, RZ ;  /* 0x00000004adab7819 */ /* 0x000fe400000006ff */
[----:B------:R-:W-:Y:S01]  /*1020*/  IADD3 R80, P1, R176, UR10, RZ ;  /* 0x0000000ab0507c10 */ /* 0x000fe2000ff3e0ff */
[----:B------:R-:W4:Y:S01]  /*1030*/  LDG.E.128 R76, desc[UR4][R76.64] ;  /* 0x000000044c4c7981 */ /* 0x000f22000c1e1d00 */
[----:B------:R-:W-:-:S02]  /*1040*/  IADD3 R169, R158, 0x400, RZ ;  /* 0x000004009ea97810 */ /* 0x000fc40007ffe0ff */
[----:B------:R-:W-:Y:S02]  /*1050*/  SHF.L.U32 R168, R166, 0x4, RZ ;  /* 0x00000004a6a87819 */ /* 0x000fe400000006ff */
[----:B------:R-:W-:Y:S02]  /*1060*/  IADD3 R199, R158, 0x500, RZ ;  /* 0x000005009ec77810 */ /* 0x000fe40007ffe0ff */
[----:B------:R-:W-:Y:S02]  /*1070*/  SHF.R.U32.HI R170, RZ, 0x1c, R173 ;  /* 0x0000001cffaa7819 */ /* 0x000fe400000116ad */
[----:B------:R-:W-:Y:S02]  /*1080*/  IADD3 R84, P2, R171, UR10, RZ ;  /* 0x0000000aab547c10 */ /* 0x000fe4000ff5e0ff */
[----:B------:R-:W-:Y:S02]  /*1090*/  IADD3.X R81, R175, UR11, RZ, P1, !PT ;  /* 0x0000000baf517c10 */ /* 0x000fe40008ffe4ff */
[----:B------:R-:W-:-:S02]  /*10a0*/  SHF.R.U32.HI R167, RZ, 0x1c, R166 ;  /* 0x0000001cffa77819 */ /* 0x000fc400000116a6 */
[----:B------:R-:W-:Y:S02]  /*10b0*/  SHF.L.U32 R164, R169, 0x4, RZ ;  /* 0x00000004a9a47819 */ /* 0x000fe400000006ff */
[----:B------:R-:W-:Y:S02]  /*10c0*/  IADD3 R88, P1, R168, UR10, RZ ;  /* 0x0000000aa8587c10 */ /* 0x000fe4000ff3e0ff */
[C---:B------:R-:W-:Y:S02]  /*10d0*/  IADD3 R198, R158.reuse, 0x600, RZ ;  /* 0x000006009ec67810 */ /* 0x040fe40007ffe0ff */
[----:B------:R-:W-:Y:S01]  /*10e0*/  SHF.R.S32.HI R118, RZ, 0x1f, R153 ;  /* 0x0000001fff767819 */ /* 0x000fe20000011499 */
[----:B-1----:R-:W-:Y:S01]  /*10f0*/  IMAD.WIDE.U32 R104, R158, 0x10, R130 ;  /* 0x000000109e687825 */ /* 0x002fe200078e0082 */
[----:B------:R-:W-:Y:S01]  /*1100*/  SHF.L.U32 R162, R199, 0x4, RZ ;  /* 0x00000004c7a27819 */ /* 0x000fe200000006ff */
[----:B------:R-:W3:Y:S01]  /*1110*/  LDG.E.128 R80, desc[UR4][R80.64] ;  /* 0x0000000450507981 */ /* 0x000ee2000c1e1d00 */
[----:B------:R-:W-:-:S02]  /*1120*/  IADD3.X R85, R170, UR11, RZ, P2, !PT ;  /* 0x0000000baa557c10 */ /* 0x000fc400097fe4ff */
[----:B------:R-:W-:Y:S02]  /*1130*/  SHF.R.U32.HI R165, RZ, 0x1c, R169 ;  /* 0x0000001cffa57819 */ /* 0x000fe400000116a9 */
[----:B------:R-:W-:Y:S02]  /*1140*/  IADD3 R92, P2, R164, UR10, RZ ;  /* 0x0000000aa45c7c10 */ /* 0x000fe4000ff5e0ff */
[----:B------:R-:W-:Y:S01]  /*1150*/  IADD3.X R89, R167, UR11, RZ, P1, !PT ;  /* 0x0000000ba7597c10 */ /* 0x000fe20008ffe4ff */
[----:B------:R-:W-:Y:S01]  /*1160*/  IMAD.WIDE.U32 R112, R173, 0x10, R130 ;  /* 0x00000010ad707825 */ /* 0x000fe200078e0082 */
[----:B------:R-:W-:Y:S01]  /*1170*/  SHF.R.U32.HI R163, RZ, 0x1c, R199 ;  /* 0x0000001cffa37819 */ /* 0x000fe200000116c7 */
[----:B------:R-:W3:Y:S01]  /*1180*/  LDG.E.128 R84, desc[UR4][R84.64] ;  /* 0x0000000454547981 */ /* 0x000ee2000c1e1d00 */
[----:B------:R-:W-:Y:S02]  /*1190*/  IADD3 R96, P1, R162, UR10, RZ ;  /* 0x0000000aa2607c10 */ /* 0x000fe4000ff3e0ff */
[----:B------:R-:W-:Y:S01]  /*11a0*/  IADD3.X R93, R165, UR11, RZ, P2, !PT ;  /* 0x0000000ba55d7c10 */ /* 0x000fe200097fe4ff */
[----:B------:R-:W-:Y:S01]  /*11b0*/  IMAD.WIDE.U32 R108, R159, 0x10, R130 ;  /* 0x000000109f6c7825 */ /* 0x000fe200078e0082 */
[----:B------:R-:W-:Y:S01]  /*11c0*/  IADD3.X R97, R163, UR11, RZ, P1, !PT ;  /* 0x0000000ba3617c10 */ /* 0x000fe20008ffe4ff */
[----:B------:R-:W3:Y:S04]  /*11d0*/  LDG.E.128 R88, desc[UR4][R88.64] ;  /* 0x0000000458587981 */ /* 0x000ee8000c1e1d00 */
[----:B------:R-:W3:Y:S04]  /*11e0*/  LDG.E.128 R92, desc[UR4][R92.64] ;  /* 0x000000045c5c7981 */ /* 0x000ee8000c1e1d00 */
[----:B------:R-:W3:Y:S01]  /*11f0*/  LDG.E.128 R96, desc[UR4][R96.64] ;  /* 0x0000000460607981 */ /* 0x000ee2000c1e1d00 */
[----:B------:R-:W-:-:S02]  /*1200*/  ISETP.NE.U32.AND P1, PT, R160, RZ, PT ;  /* 0x000000ffa000720c */ /* 0x000fc40003f25070 */
[----:B------:R-:W-:Y:S01]  /*1210*/  SHF.L.U32 R157, R198, 0x4, RZ ;  /* 0x00000004c69d7819 */ /* 0x000fe200000006ff */
[----:B0-----:R-:W-:Y:S01]  /*1220*/  IMAD.WIDE R106, R153, 0x4, R106 ;  /* 0x00000004996a7825 */ /* 0x001fe200078e026a */
[----:B------:R-:W-:Y:S01]  /*1230*/  ISETP.NE.AND.EX P1, PT, R161, RZ, PT, P1 ;  /* 0x000000ffa100720c */ /* 0x000fe20003f25310 */
[----:B------:R-:W3:Y:S01]  /*1240*/  LDG.E.128 R108, desc[UR4][R108.64] ;  /* 0x000000046c6c7981 */ /* 0x000ee2000c1e1d00 */
[----:B------:R-:W-:Y:S02]  /*1250*/  SHF.R.U32.HI R154, RZ, 0x1c, R198 ;  /* 0x0000001cff9a7819 */ /* 0x000fe400000116c6 */
[----:B------:R-:W-:Y:S01]  /*1260*/  IADD3 R100, P2, R157, UR10, RZ ;  /* 0x0000000a9d647c10 */ /* 0x000fe2000ff5e0ff */
[----:B------:R-:W3:Y:S03]  /*1270*/  LDG.E R156, desc[UR4][R106.64] ;  /* 0x000000046a9c7981 */ /* 0x000ee6000c1e1900 */
[----:B------:R-:W-:Y:S01]  /*1280*/  IADD3.X R101, R154, UR11, RZ, P2, !PT ;  /* 0x0000000b9a657c10 */ /* 0x000fe200097fe4ff */
[----:B------:R-:W3:Y:S01]  /*1290*/  LDG.E.128 R112, desc[UR4][R112.64] ;  /* 0x0000000470707981 */ /* 0x000ee2000c1e1d00 */
[----:B------:R-:W-:-:S04]  /*12a0*/  @P0 LEA R116, P2, R153, R116, 0x2 ;  /* 0x0000007499740211 */ /* 0x000fc800078410ff */
[----:B------:R-:W-:Y:S01]  /*12b0*/  @P0 LEA.HI.X R117, R153, R117, R118, 0x2, P2 ;  /* 0x0000007599750211 */ /* 0x000fe200010f1476 */
[----:B------:R-:W3:Y:S01]  /*12c0*/  LDG.E.128 R104, desc[UR4][R104.64] ;  /* 0x0000000468687981 */ /* 0x000ee2000c1e1d00 */
[-C--:B------:R-:W-:Y:S02]  /*12d0*/  @P1 LEA R122, P2, R158, R160.reuse, 0x4 ;  /* 0x000000a09e7a1211 */ /* 0x080fe400078420ff */
[----:B------:R-:W-:Y:S01]  /*12e0*/  LOP3.LUT P4, RZ, R196, 0xff, RZ, 0xc0, !PT ;  /* 0x000000ffc4ff7812 */ /* 0x000fe2000788c0ff */
[----:B------:R-:W3:Y:S01]  /*12f0*/  LDG.E.128 R100, desc[UR4][R100.64] ;  /* 0x0000000464647981 */ /* 0x000ee2000c1e1d00 */
[----:B------:R-:W-:Y:S02]  /*1300*/  @P1 LEA.HI.X R123, R158, R161, RZ, 0x4, P2 ;  /* 0x000000a19e7b1211 */ /* 0x000fe400010f24ff */
[----:B------:R-:W-:-:S03]  /*1310*/  @P1 LEA R120, P2, R159, R160, 0x4 ;  /* 0x000000a09f781211 */ /* 0x000fc600078420ff */
[----:B------:R0:W5:Y:S01]  /*1320*/  @P1 LDG.E.128 R44, desc[UR4][R122.64] ;  /* 0x000000047a2c1981 */ /* 0x000162000c1e1d00 */
[----:B------:R-:W-:-:S05]  /*1330*/  @P1 LEA.HI.X R121, R159, R161, RZ, 0x4, P2 ;  /* 0x000000a19f791211 */ /* 0x000fca00010f24ff */
[----:B------:R-:W5:Y:S01]  /*1340*/  @P1 LDG.E.128 R48, desc[UR4][R120.64] ;  /* 0x0000000478301981 */ /* 0x000f62000c1e1d00 */
[----:B0-----:R-:W-:-:S04]  /*1350*/  @P1 LEA R122, P2, R173, R160, 0x4 ;  /* 0x000000a0ad7a1211 */ /* 0x001fc800078420ff */
[----:B------:R-:W-:Y:S02]  /*1360*/  @P1 LEA.HI.X R123, R173, R161, RZ, 0x4, P2 ;  /* 0x000000a1ad7b1211 */ /* 0x000fe400010f24ff */
[----:B------:R-:W-:-:S03]  /*1370*/  @P1 LEA R124, P2, R166, R160, 0x4 ;  /* 0x000000a0a67c1211 */ /* 0x000fc600078420ff */
[----:B------:R-:W5:Y:S01]  /*1380*/  @P1 LDG.E.128 R52, desc[UR4][R122.64] ;  /* 0x000000047a341981 */ /* 0x000f62000c1e1d00 */
[----:B------:R-:W-:-:S05]  /*1390*/  @P1 LEA.HI.X R125, R166, R161, RZ, 0x4, P2 ;  /* 0x000000a1a67d1211 */ /* 0x000fca00010f24ff */
[----:B------:R0:W5:Y:S02]  /*13a0*/  @P1 LDG.E.128 R56, desc[UR4][R124.64] ;  /* 0x000000047c381981 */ /* 0x000164000c1e1d00 */
        /* <DEDUP_REMOVED lines=8> */
[----:B------:R-:W-:-:S03]  /*1430*/  LEA R172, P2, R173, UR12, 0x2 ;  /* 0x0000000cadac7c11 */ /* 0x000fc6000f8410ff */
[----:B------:R-:W5:Y:S01]  /*1440*/  @P1 LDG.E.128 R68, desc[UR4][R128.64] ;  /* 0x0000000480441981 */ /* 0x000f62000c1e1d00 */
[C---:B------:R-:W-:Y:S02]  /*1450*/  LEA R178, P1, R158.reuse, UR12, 0x2 ;  /* 0x0000000c9eb27c11 */ /* 0x040fe4000f8210ff */
[----:B------:R-:W-:Y:S02]  /*1460*/  LEA.HI.X R173, R173, UR13, RZ, 0x2, P2 ;  /* 0x0000000dadad7c11 */ /* 0x000fe400090f14ff */
[----:B------:R-:W-:Y:S02]  /*1470*/  LEA.HI.X R179, R158, UR13, RZ, 0x2, P1 ;  /* 0x0000000d9eb37c11 */ /* 0x000fe400088f14ff */
[C---:B------:R-:W-:Y:S01]  /*1480*/  LEA R158, P1, R159.reuse, UR12, 0x2 ;  /* 0x0000000c9f9e7c11 */ /* 0x040fe2000f8210ff */
[----:B------:R0:W5:Y:S03]  /*1490*/  LDG.E R174, desc[UR4][R172.64] ;  /* 0x00000004acae7981 */ /* 0x000166000c1e1900 */
[----:B------:R-:W-:Y:S01]  /*14a0*/  LEA.HI.X R159, R159, UR13, RZ, 0x2, P1 ;  /* 0x0000000d9f9f7c11 */ /* 0x000fe200088f14ff */
[--C-:B------:R-:W-:Y:S01]  /*14b0*/  IMAD.WIDE.U32 R120, R169, 0x10, R130.reuse ;  /* 0x00000010a9787825 */ /* 0x100fe200078e0082 */
[----:B------:R-:W5:Y:S04]  /*14c0*/  LDG.E R178, desc[UR4][R178.64] ;  /* 0x00000004b2b27981 */ /* 0x000f68000c1e1900 */
[----:B------:R1:W5:Y:S01]  /*14d0*/  LDG.E R177, desc[UR4][R158.64] ;  /* 0x000000049eb17981 */ /* 0x000362000c1e1900 */
[----:B0-----:R-:W-:Y:S01]  /*14e0*/  LEA R172, P1, R166, UR12, 0x2 ;  /* 0x0000000ca6ac7c11 */ /* 0x001fe2000f8210ff */
[--C-:B------:R-:W-:Y:S01]  /*14f0*/  IMAD.WIDE.U32 R128, R198, 0x10, R130.reuse ;  /* 0x00000010c6807825 */ /* 0x100fe200078e0082 */
[----:B------:R-:W-:Y:S01]  /*1500*/  MOV R155, 0x3f800000 ;  /* 0x3f800000009b7802 */ /* 0x000fe20000000f00 */
[----:B------:R-:W3:Y:S01]  /*1510*/  LDG.E.128 R120, desc[UR4][R120.64] ;  /* 0x0000000478787981 */ /* 0x000ee2000c1e1d00 */
[C---:B------:R-:W-:Y:S01]  /*1520*/  LEA.HI.X R173, R166.reuse, UR13, RZ, 0x2, P1 ;  /* 0x0000000da6ad7c11 */ /* 0x040fe200088f14ff */
[----:B------:R-:W-:-:S03]  /*1530*/  IMAD.WIDE.U32 R118, R166, 0x10, R130 ;  /* 0x00000010a6767825 */ /* 0x000fc600078e0082 */
[----:B------:R-:W5:Y:S01]  /*1540*/  @P0 LDG.E R155, desc[UR4][R116.64] ;  /* 0x00000004749b0981 */ /* 0x000f62000c1e1900 */
[----:B-1----:R-:W-:-:S04]  /*1550*/  LEA R158, P2, R169, UR12, 0x2 ;  /* 0x0000000ca99e7c11 */ /* 0x002fc8000f8410ff */
[----:B------:R-:W-:Y:S02]  /*1560*/  LEA.HI.X R159, R169, UR13, RZ, 0x2, P2 ;  /* 0x0000000da99f7c11 */ /* 0x000fe400090f14ff */
[----:B------:R0:W5:Y:S04]  /*1570*/  LDG.E R169, desc[UR4][R172.64] ;  /* 0x00000004aca97981 */ /* 0x000168000c1e1900 */
[----:B------:R1:W5:Y:S01]  /*1580*/  LDG.E R166, desc[UR4][R158.64] ;  /* 0x000000049ea67981 */ /* 0x000362000c1e1900 */
[----:B------:R-:W-:-:S03]  /*1590*/  IMAD.WIDE.U32 R124, R199, 0x10, R130 ;  /* 0x00000010c77c7825 */ /* 0x000fc600078e0082 */
[----:B------:R-:W3:Y:S01]  /*15a0*/  LDG.E.128 R116, desc[UR4][R118.64] ;  /* 0x0000000476747981 */ /* 0x000ee2000c1e1d00 */
[----:B0-----:R-:W-:-:S03]  /*15b0*/  LEA R172, P2, R198, UR12, 0x2 ;  /* 0x0000000cc6ac7c11 */ /* 0x001fc6000f8410ff */
[----:B------:R-:W3:Y:S01]  /*15c0*/  LDG.E.128 R124, desc[UR4][R124.64] ;  /* 0x000000047c7c7981 */ /* 0x000ee2000c1e1d00 */
[----:B------:R-:W-:Y:S02]  /*15d0*/  LEA.HI.X R173, R198, UR13, RZ, 0x2, P2 ;  /* 0x0000000dc6ad7c11 */ /* 0x000fe400090f14ff */
[----:B------:R-:W-:Y:S01]  /*15e0*/  ISETP.NE.AND P2, PT, RZ, UR9, PT ;  /* 0x00000009ff007c0c */ /* 0x000fe2000bf45270 */
[----:B------:R-:W3:Y:S03]  /*15f0*/  LDG.E.128 R128, desc[UR4][R128.64] ;  /* 0x0000000480807981 */ /* 0x000ee6000c1e1d00 */
[----:B--2---:R-:W-:-:S05]  /*1600*/  FSEL R198, R197, RZ, !P2 ;  /* 0x000000ffc5c67208 */ /* 0x004fca0005000000 */
[C---:B----4-:R-:W-:Y:S01]  /*1610*/  FADD.FTZ R211, -R198.reuse, R79 ;  /* 0x0000004fc6d37221 */ /* 0x050fe20000010100 */
[C---:B------:R-:W-:Y:S01]  /*1620*/  FADD.FTZ R196, -R198.reuse, R78 ;  /* 0x0000004ec6c47221 */ /* 0x040fe20000010100 */
[C---:B---3--:R-:W-:Y:S01]  /*1630*/  FADD.FTZ R79, -R198.reuse, R92 ;  /* 0x0000005cc64f7221 */ /* 0x048fe20000010100 */
[C---:B------:R-:W-:Y:S02]  /*1640*/  FADD.FTZ R92, -R198.reuse, R96 ;  /* 0x00000060c65c7221 */ /* 0x040fe40000010100 */
[----:B------:R-:W2:Y:S01]  /*1650*/  LDL R96, [R1+0x3c] ;  /* 0x00003c0001607983 */ /* 0x000ea20000100800 */
[C---:B------:R-:W-:Y:S01]  /*1660*/  FADD.FTZ R78, -R198.reuse, R93 ;  /* 0x0000005dc64e7221 */ /* 0x040fe20000010100 */
[C---:B------:R-:W-:Y:S02]  /*1670*/  FADD.FTZ R93, -R198.reuse, R97 ;  /* 0x00000061c65d7221 */ /* 0x040fe40000010100 */
[----:B------:R-:W3:Y:S01]  /*1680*/  LDL R97, [R1+0x2c] ;  /* 0x00002c0001617983 */ /* 0x000ee20000100800 */
[C---:B------:R-:W-:Y:S01]  /*1690*/  FADD.FTZ R212, -R198.reuse, R77 ;  /* 0x0000004dc6d47221 */ /* 0x040fe20000010100 */
[----:B------:R-:W-:Y:S01]  /*16a0*/  FADD.FTZ R239, -R198, R85 ;  /* 0x00000055c6ef7221 */ /* 0x000fe20000010100 */
[----:B-1----:R-:W-:-:S02]  /*16b0*/  LEA R158, P1, R199, UR12, 0x2 ;  /* 0x0000000cc79e7c11 */ /* 0x002fc4000f8210ff */
[----:B------:R-:W-:Y:S02]  /*16c0*/  FMUL.FTZ R85, R156, R212 ;  /* 0x000000d49c557220 */ /* 0x000fe40000410000 */
[----:B------:R-:W-:Y:S01]  /*16d0*/  LEA.HI.X R159, R199, UR13, RZ, 0x2, P1 ;  /* 0x0000000dc79f7c11 */ /* 0x000fe200088f14ff */
[C---:B------:R-:W-:Y:S01]  /*16e0*/  FADD.FTZ R199, -R198.reuse, R76 ;  /* 0x0000004cc6c77221 */ /* 0x040fe20000010100 */
[C---:B------:R-:W-:Y:S01]  /*16f0*/  FADD.FTZ R179, -R198.reuse, R82 ;  /* 0x00000052c6b37221 */ /* 0x040fe20000010100 */
[----:B------:R-:W-:-:S03]  /*1700*/  FADD.FTZ R197, -R198, R83 ;  /* 0x00000053c6c57221 */ /* 0x000fc60000010100 */
[----:B------:R-:W5:Y:S01]  /*1710*/  LDG.E R159, desc[UR4][R158.64] ;  /* 0x000000049e9f7981 */ /* 0x000f62000c1e1900 */
[C---:B------:R-:W-:Y:S01]  /*1720*/  FADD.FTZ R83, -R198.reuse, R88 ;  /* 0x00000058c6537221 */ /* 0x040fe20000010100 */
[C---:B------:R-:W-:Y:S01]  /*1730*/  FADD.FTZ R82, -R198.reuse, R89 ;  /* 0x00000059c6527221 */ /* 0x040fe20000010100 */
[C---:B------:R-:W-:Y:S01]  /*1740*/  FADD.FTZ R77, -R198.reuse, R94 ;  /* 0x0000005ec64d7221 */ /* 0x040fe20000010100 */
[C---:B------:R-:W-:Y:S01]  /*1750*/  FADD.FTZ R76, -R198.reuse, R95 ;  /* 0x0000005fc64c7221 */ /* 0x040fe20000010100 */
[C---:B------:R-:W-:Y:S01]  /*1760*/  FADD.FTZ R200, -R198.reuse, R84 ;  /* 0x00000054c6c87221 */ /* 0x040fe20000010100 */
[C---:B------:R-:W-:Y:S01]  /*1770*/  FADD.FTZ R238, -R198.reuse, R86 ;  /* 0x00000056c6ee7221 */ /* 0x040fe20000010100 */
[C---:B------:R-:W-:Y:S01]  /*1780*/  FADD.FTZ R237, -R198.reuse, R87 ;  /* 0x00000057c6ed7221 */ /* 0x040fe20000010100 */
[----:B------:R0:W5:Y:S01]  /*1790*/  LDG.E R158, desc[UR4][R172.64] ;  /* 0x00000004ac9e7981 */ /* 0x000162000c1e1900 */
[C---:B------:R-:W-:Y:S01]  /*17a0*/  FADD.FTZ R95, -R198.reuse, R98 ;  /* 0x00000062c65f7221 */ /* 0x040fe20000010100 */
[C---:B------:R-:W-:Y:S01]  /*17b0*/  FADD.FTZ R94, -R198.reuse, R99 ;  /* 0x00000063c65e7221 */ /* 0x040fe20000010100 */
[C---:B------:R-:W-:Y:S01]  /*17c0*/  FADD.FTZ R88, -R198.reuse, R100 ;  /* 0x00000064c6587221 */ /* 0x040fe20000010100 */
[C---:B------:R-:W-:Y:S01]  /*17d0*/  FADD.FTZ R89, -R198.reuse, R101 ;  /* 0x00000065c6597221 */ /* 0x040fe20000010100 */
[----:B------:R-:W4:Y:S04]  /*17e0*/  LDL R86, [R1+0x40] ;  /* 0x0000400001567983 */ /* 0x000f280000100800 */
[----:B------:R-:W4:Y:S01]  /*17f0*/  LDL R99, [R1+0x30] ;  /* 0x0000300001637983 */ /* 0x000f220000100800 */
[C---:B0-----:R-:W-:Y:S01]  /*1800*/  FADD.FTZ R172, -R198.reuse, R80 ;  /* 0x00000050c6ac7221 */ /* 0x041fe20000010100 */
[C---:B------:R-:W-:Y:S01]  /*1810*/  FADD.FTZ R173, -R198.reuse, R81 ;  /* 0x00000051c6ad7221 */ /* 0x040fe20000010100 */
[C---:B------:R-:W-:Y:S01]  /*1820*/  FADD.FTZ R81, -R198.reuse, R90 ;  /* 0x0000005ac6517221 */ /* 0x040fe20000010100 */
[C---:B------:R-:W-:Y:S01]  /*1830*/  FADD.FTZ R80, -R198.reuse, R91 ;  /* 0x0000005bc6507221 */ /* 0x040fe20000010100 */
[C---:B------:R-:W-:Y:S01]  /*1840*/  FADD.FTZ R90, -R198.reuse, R102 ;  /* 0x00000066c65a7221 */ /* 0x040fe20000010100 */
[----:B------:R-:W-:Y:S01]  /*1850*/  FADD.FTZ R91, -R198, R103 ;  /* 0x00000067c65b7221 */ /* 0x000fe20000010100 */
[----:B------:R-:W4:Y:S01]  /*1860*/  LDL R98, [R1+0x28] ;  /* 0x0000280001627983 */ /* 0x000f220000100800 */
[----:B--2---:R-:W-:Y:S01]  /*1870*/  FMUL.FTZ R212, R96, R105 ;  /* 0x0000006960d47220 */ /* 0x004fe20000410000 */
[----:B------:R-:W-:-:S02]  /*1880*/  FADD.FTZ R37, R113, R37 ;  /* 0x0000002571257221 */ /* 0x000fc40000010000 */
[----:B------:R-:W2:Y:S01]  /*1890*/  LDL R96, [R1+0x24] ;  /* 0x0000240001607983 */ /* 0x000ea20000100800 */
[----:B---3--:R-:W-:-:S03]  /*18a0*/  FMUL.FTZ R198, R97, R109 ;  /* 0x0000006d61c67220 */ /* 0x008fc60000410000 */
[----:B------:R-:W3:Y:S01]  /*18b0*/  LDL R97, [R1+0x1c] ;  /* 0x00001c0001617983 */ /* 0x000ee20000100800 */
[C---:B------:R-:W-:Y:S01]  /*18c0*/  FMUL.FTZ R101, R156.reuse, R200 ;  /* 0x000000c89c657220 */ /* 0x040fe20000410000 */
[C---:B------:R-:W-:Y:S01]  /*18d0*/  FMUL.FTZ R102, R156.reuse, R239 ;  /* 0x000000ef9c667220 */ /* 0x040fe20000410000 */
[----:B------:R-:W-:Y:S01]  /*18e0*/  FMUL.FTZ R84, R156, R199 ;  /* 0x000000c79c547220 */ /* 0x000fe20000410000 */
[----:B------:R-:W3:Y:S02]  /*18f0*/  LDL R100, [R1+0x20] ;  /* 0x0000200001647983 */ /* 0x000ee40000100800 */
[----:B------:R-:W-:Y:S01]  /*1900*/  FFMA.FTZ R9, R113, R102, R9 ;  /* 0x0000006671097223 */ /* 0x000fe20000010009 */
[----:B----4-:R-:W-:Y:S01]  /*1910*/  FMUL.FTZ R87, R86, R104 ;  /* 0x0000006856577220 */ /* 0x010fe20000410000 */
[----:B------:R-:W-:Y:S01]  /*1920*/  FMUL.FTZ R86, R156, R196 ;  /* 0x000000c49c567220 */ /* 0x000fe20000410000 */
[----:B------:R-:W-:Y:S02]  /*1930*/  FMUL.FTZ R196, R99, R108 ;  /* 0x0000006c63c47220 */ /* 0x000fe40000410000 */
[----:B------:R-:W4:Y:S01]  /*1940*/  LDL R99, [R1+0xc] ;  /* 0x00000c0001637983 */ /* 0x000f220000100800 */
[----:B------:R-:W-:-:S03]  /*1950*/  FMUL.FTZ R199, R98, R110 ;  /* 0x0000006e62c77220 */ /* 0x000fc60000410000 */
[----:B------:R-:W4:Y:S01]  /*1960*/  LDL R98, [R1+0x8] ;  /* 0x0000080001627983 */ /* 0x000f220000100800 */
[C---:B------:R-:W-:Y:S01]  /*1970*/  FADD.FTZ R32, R106.reuse, R32 ;  /* 0x000000206a207221 */ /* 0x040fe20000010000 */
[----:B------:R-:W-:Y:S01]  /*1980*/  FFMA.FTZ R4, R106, R86, R4 ;  /* 0x000000566a047223 */ /* 0x000fe20000010004 */
[----:B------:R-:W-:Y:S02]  /*1990*/  FMUL.FTZ R213, R213, R106 ;  /* 0x0000006ad5d57220 */ /* 0x000fe40000410000 */
[----:B------:R-:W4:Y:S01]  /*19a0*/  LDL R106, [R1+0x18] ;  /* 0x00001800016a7983 */ /* 0x000f220000100800 */
[C---:B------:R-:W-:Y:S01]  /*19b0*/  FADD.FTZ R29, R105.reuse, R29 ;  /* 0x0000001d691d7221 */ /* 0x040fe20000010000 */
[----:B------:R-:W-:Y:S02]  /*19c0*/  FFMA.FTZ R0, R105, R85, R0 ;  /* 0x0000005569007223 */ /* 0x000fe40000010000 */
[----:B------:R-:W4:Y:S01]  /*19d0*/  LDL R105, [R1+0x14] ;  /* 0x0000140001697983 */ /* 0x000f220000100800 */
[C---:B------:R-:W-:Y:S01]  /*19e0*/  FADD.FTZ R30, R104.reuse, R30 ;  /* 0x0000001e681e7221 */ /* 0x040fe20000010000 */
[----:B------:R-:W-:-:S02]  /*19f0*/  FFMA.FTZ R2, R104, R84, R2 ;  /* 0x0000005468027223 */ /* 0x000fc40000010002 */
[----:B------:R-:W4:Y:S01]  /*1a00*/  LDL R104, [R1+0x10] ;  /* 0x0000100001687983 */ /* 0x000f220000100800 */
[----:B--2---:R-:W-:-:S03]  /*1a10*/  FMUL.FTZ R200, R96, R111 ;  /* 0x0000006f60c87220 */ /* 0x004fc60000410000 */
[----:B------:R-:W2:Y:S01]  /*1a20*/  LDL R96, [R1+0x4] ;  /* 0x0000040001607983 */ /* 0x000ea20000100800 */
[----:B---3--:R-:W-:-:S03]  /*1a30*/  FMUL.FTZ R113, R97, R113 ;  /* 0x0000007161717220 */ /* 0x008fc60000410000 */
[----:B------:R-:W3:Y:S01]  /*1a40*/  LDL R97, [R1] ;  /* 0x0000000001617983 */ /* 0x000ee20000100800 */
[----:B------:R-:W-:Y:S01]  /*1a50*/  FMUL.FTZ R211, R156, R211 ;  /* 0x000000d39cd37220 */ /* 0x000fe20000410000 */
[C---:B------:R-:W-:Y:S01]  /*1a60*/  FADD.FTZ R31, R107.reuse, R31 ;  /* 0x0000001f6b1f7221 */ /* 0x040fe20000010000 */
[----:B------:R-:W-:Y:S02]  /*1a70*/  FMUL.FTZ R214, R214, R107 ;  /* 0x0000006bd6d67220 */ /* 0x000fe40000410000 */
[----:B------:R-:W-:Y:S01]  /*1a80*/  FFMA.FTZ R3, R107, R211, R3 ;  /* 0x000000d36b037223 */ /* 0x000fe20000010003 */
[C---:B------:R-:W-:Y:S01]  /*1a90*/  FMUL.FTZ R107, R156.reuse, R80 ;  /* 0x000000509c6b7220 */ /* 0x040fe20000410000 */
[C---:B------:R-:W-:Y:S01]  /*1aa0*/  FADD.FTZ R43, R119.reuse, R43 ;  /* 0x0000002b772b7221 */ /* 0x040fe20000010000 */
[----:B------:R-:W-:Y:S02]  /*1ab0*/  FADD.FTZ R80, RZ, R87 ;  /* 0x00000057ff507221 */ /* 0x000fe40000010000 */
[----:B------:R-:W-:Y:S01]  /*1ac0*/  FFMA.FTZ R15, R119, R107, R15 ;  /* 0x0000006b770f7223 */ /* 0x000fe2000001000f */
[----:B------:R-:W-:Y:S01]  /*1ad0*/  FMUL.FTZ R172, R156, R172 ;  /* 0x000000ac9cac7220 */ /* 0x000fe20000410000 */
[----:B------:R-:W-:Y:S01]  /*1ae0*/  FADD.FTZ R80, R80, R212 ;  /* 0x000000d450507221 */ /* 0x000fe20000010000 */
[----:B------:R-:W-:-:S02]  /*1af0*/  FADD.FTZ R34, R108, R34 ;  /* 0x000000226c227221 */ /* 0x000fc40000010000 */
[----:B------:R-:W-:Y:S01]  /*1b00*/  FFMA.FTZ R6, R108, R172, R6 ;  /* 0x000000ac6c067223 */ /* 0x000fe20000010006 */
[----:B------:R-:W-:Y:S01]  /*1b10*/  FADD.FTZ R80, R80, R213 ;  /* 0x000000d550507221 */ /* 0x000fe20000010000 */
[C---:B------:R-:W-:Y:S01]  /*1b20*/  FMUL.FTZ R108, R156.reuse, R82 ;  /* 0x000000529c6c7220 */ /* 0x040fe20000410000 */
[----:B------:R-:W-:Y:S01]  /*1b30*/  FMUL.FTZ R173, R156, R173 ;  /* 0x000000ad9cad7220 */ /* 0x000fe20000410000 */
[----:B------:R-:W-:Y:S01]  /*1b40*/  FADD.FTZ R134, R120, R134 ;  /* 0x0000008678867221 */ /* 0x000fe20000010000 */
[----:B------:R-:W-:Y:S01]  /*1b50*/  FADD.FTZ R80, R80, R214 ;  /* 0x000000d650507221 */ /* 0x000fe20000010000 */
[C---:B------:R-:W-:Y:S01]  /*1b60*/  FADD.FTZ R41, R117.reuse, R41 ;  /* 0x0000002975297221 */ /* 0x040fe20000010000 */
[----:B------:R-:W-:Y:S01]  /*1b70*/  FFMA.FTZ R13, R117, R108, R13 ;  /* 0x0000006c750d7223 */ /* 0x000fe2000001000d */
[C---:B------:R-:W-:Y:S01]  /*1b80*/  FADD.FTZ R33, R109.reuse, R33 ;  /* 0x000000216d217221 */ /* 0x040fe20000010000 */
[----:B------:R-:W-:Y:S01]  /*1b90*/  FFMA.FTZ R5, R109, R173, R5 ;  /* 0x000000ad6d057223 */ /* 0x000fe20000010005 */
[C---:B------:R-:W-:Y:S01]  /*1ba0*/  FMUL.FTZ R109, R156.reuse, R81 ;  /* 0x000000519c6d7220 */ /* 0x040fe20000410000 */
[----:B----4-:R-:W-:Y:S01]  /*1bb0*/  FMUL.FTZ R117, R99, R117 ;  /* 0x0000007563757220 */ /* 0x010fe20000410000 */
[C---:B------:R-:W-:Y:S01]  /*1bc0*/  FMUL.FTZ R99, R156.reuse, R77 ;  /* 0x0000004d9c637220 */ /* 0x040fe20000410000 */
[----:B------:R-:W-:Y:S01]  /*1bd0*/  FMUL.FTZ R179, R156, R179 ;  /* 0x000000b39cb37220 */ /* 0x000fe20000410000 */
[C---:B------:R-:W-:Y:S01]  /*1be0*/  FADD.FTZ R132, R118.reuse, R132 ;  /* 0x0000008476847221 */ /* 0x040fe20000010000 */
[----:B------:R-:W-:Y:S01]  /*1bf0*/  FFMA.FTZ R16, R118, R109, R16 ;  /* 0x0000006d76107223 */ /* 0x000fe20000010010 */
[----:B------:R-:W-:Y:S01]  /*1c00*/  FMUL.FTZ R197, R156, R197 ;  /* 0x000000c59cc57220 */ /* 0x000fe20000410000 */
[----:B------:R-:W-:Y:S01]  /*1c10*/  FMUL.FTZ R118, R98, R118 ;  /* 0x0000007662767220 */ /* 0x000fe20000410000 */
[----:B------:R-:W-:Y:S01]  /*1c20*/  FMUL.FTZ R98, R156, R76 ;  /* 0x0000004c9c627220 */ /* 0x000fe20000410000 */
[C---:B------:R-:W-:Y:S01]  /*1c30*/  FADD.FTZ R38, R112.reuse, R38 ;  /* 0x0000002670267221 */ /* 0x040fe20000010000 */
[----:B------:R-:W-:Y:S01]  /*1c40*/  FFMA.FTZ R10, R112, R101, R10 ;  /* 0x00000065700a7223 */ /* 0x000fe2000001000a */
[----:B------:R-:W-:Y:S01]  /*1c50*/  FMUL.FTZ R112, R100, R112 ;  /* 0x0000007064707220 */ /* 0x000fe20000410000 */
[----:B------:R-:W-:Y:S01]  /*1c60*/  FMUL.FTZ R103, R156, R238 ;  /* 0x000000ee9c677220 */ /* 0x000fe20000410000 */
[----:B------:R-:W-:Y:S01]  /*1c70*/  FADD.FTZ R40, R114, R40 ;  /* 0x0000002872287221 */ /* 0x000fe20000010000 */
[----:B------:R-:W-:-:S02]  /*1c80*/  FMUL.FTZ R100, R156, R237 ;  /* 0x000000ed9c647220 */ /* 0x000fc40000410000 */
[----:B------:R-:W-:Y:S01]  /*1c90*/  FFMA.FTZ R12, R114, R103, R12 ;  /* 0x00000067720c7223 */ /* 0x000fe2000001000c */
[----:B------:R-:W-:Y:S01]  /*1ca0*/  FMUL.FTZ R114, R106, R114 ;  /* 0x000000726a727220 */ /* 0x000fe20000410000 */
[C---:B------:R-:W-:Y:S01]  /*1cb0*/  FADD.FTZ R39, R115.reuse, R39 ;  /* 0x0000002773277221 */ /* 0x040fe20000010000 */
[----:B------:R-:W-:Y:S01]  /*1cc0*/  FMUL.FTZ R106, R156, R83 ;  /* 0x000000539c6a7220 */ /* 0x000fe20000410000 */
        /* <DEDUP_REMOVED lines=9> */
[----:B------:R-:W0:Y:S01]  /*1d60*/  S2R R104, SR_TID.X ;  /* 0x0000000000687919 */ /* 0x000e220000002100 */
        /* <DEDUP_REMOVED lines=32> */
[----:B0-----:R-:W-:Y:S01]  /*1f70*/  SHF.R.U32.HI R105, RZ, 0x5, R104 ;  /* 0x00000005ff697819 */ /* 0x001fe20000011668 */
[C---:B------:R-:W-:Y:S01]  /*1f80*/  FADD.FTZ R143, R131.reuse, R143 ;  /* 0x0000008f838f7221 */ /* 0x040fe20000010000 */
[----:B------:R-:W-:Y:S01]  /*1f90*/  FFMA.FTZ R27, R131, R91, R27 ;  /* 0x0000005b831b7223 */ /* 0x000fe2000001001b */
[----:B------:R-:W-:Y:S01]  /*1fa0*/  LOP3.LUT P1, RZ, R104, 0x1f, RZ, 0xc0, !PT ;  /* 0x0000001f68ff7812 */ /* 0x000fe2000782c0ff */
[----:B------:R-:W-:Y:S01]  /*1fb0*/  UMOV UR6, 0xffffffff ;  /* 0xffffffff00067882 */ /* 0x000fe20000000000 */
[----:B------:R-:W-:Y:S01]  /*1fc0*/  FMUL.FTZ R131, R242, R131 ;  /* 0x00000083f2837220 */ /* 0x000fe20000410000 */
[----:B------:R-:W-:Y:S01]  /*1fd0*/  LOP3.LUT R104, R105, 0x7fffff8, RZ, 0xc0, !PT ;  /* 0x07fffff869687812 */ /* 0x000fe200078ec0ff */
[C---:B------:R-:W-:Y:S01]  /*1fe0*/  FADD.FTZ R36, R110.reuse, R36 ;  /* 0x000000246e247221 */ /* 0x040fe20000010000 */
[----:B------:R-:W-:Y:S01]  /*1ff0*/  FFMA.FTZ R8, R110, R179, R8 ;  /* 0x000000b36e087223 */ /* 0x000fe20000010008 */
[C---:B------:R-:W-:Y:S01]  /*2000*/  FADD.FTZ R35, R111.reuse, R35 ;  /* 0x000000236f237221 */ /* 0x040fe20000010000 */
[----:B------:R-:W-:Y:S01]  /*2010*/  FFMA.FTZ R7, R111, R197, R7 ;  /* 0x000000c56f077223 */ /* 0x000fe20000010007 */
[----:B------:R-:W-:Y:S01]  /*2020*/  @!P4 IADD3 R104, R104, 0x8, RZ ;  /* 0x000000086868c810 */ /* 0x000fe20007ffe0ff */
[----:B--2---:R-:W-:Y:S01]  /*2030*/  FMUL.FTZ R119, R96, R119 ;  /* 0x0000007760777220 */ /* 0x004fe20000410000 */
[----:B------:R-:W-:Y:S01]  /*2040*/  FMUL.FTZ R96, R156, R79 ;  /* 0x0000004f9c607220 */ /* 0x000fe20000410000 */
[----:B------:R-:W-:-:S04]  /*2050*/  FFMA.FTZ R79, R84, R87, RZ ;  /* 0x00000057544f7223 */ /* 0x000fc800000100ff */
[----:B------:R-:W-:-:S04]  /*2060*/  FFMA.FTZ R79, R85, R212, R79 ;  /* 0x000000d4554f7223 */ /* 0x000fc8000001004f */
[----:B------:R-:W-:Y:S01]  /*2070*/  FFMA.FTZ R79, R86, R213, R79 ;  /* 0x000000d5564f7223 */ /* 0x000fe2000001004f */
[----:B------:R-:W-:Y:S01]  /*2080*/  FFMA.FTZ R18, R120, R96, R18 ;  /* 0x0000006078127223 */ /* 0x000fe20000010012 */
[----:B---3--:R-:W-:Y:S02]  /*2090*/  FMUL.FTZ R120, R97, R120 ;  /* 0x0000007861787220 */ /* 0x008fe40000410000 */
[----:B------:R-:W-:Y:S01]  /*20a0*/  FFMA.FTZ R79, R211, R214, R79 ;  /* 0x000000d6d34f7223 */ /* 0x000fe2000001004f */
[----:B------:R-:W-:Y:S01]  /*20b0*/  FMUL.FTZ R97, R156, R78 ;  /* 0x0000004e9c617220 */ /* 0x000fe20000410000 */
        /* <DEDUP_REMOVED lines=69> */
.L_x_13471:
[----:B------:R-:W2:Y:S01]  /*2510*/  S2R R82, SR_CgaCtaId ;  /* 0x0000000000527919 */ /* 0x000ea20000008800 */
[----:B01----:R-:W-:Y:S01]  /*2520*/  FADD.FTZ R77, R77, R79 ;  /* 0x0000004f4d4d7221 */ /* 0x003fe20000010000 */
[----:B------:R-:W-:Y:S01]  /*2530*/  @!P1 LOP3.LUT R80, R105, 0x7, RZ, 0xc0, !PT ;  /* 0x0000000769509812 */ /* 0x000fe200078ec0ff */
[----:B------:R-:W-:Y:S01]  /*2540*/  FADD.FTZ R76, R78, R76 ;  /* 0x0000004c4e4c7221 */ /* 0x000fe20000010000 */
[----:B------:R-:W-:Y:S01]  /*2550*/  MOV R79, 0x400 ;  /* 0x00000400004f7802 */ /* 0x000fe20000000f00 */
[----:B------:R-:W-:Y:S05]  /*2560*/  WARPSYNC.ALL ;  /* 0x0000000000007948 */ /* 0x000fea0003800000 */
[----:B------:R-:W-:-:S02]  /*2570*/  @!P1 IADD3 R80, R104, R80, RZ ;  /* 0x0000005068509210 */ /* 0x000fc40007ffe0ff */
[----:B--2---:R-:W-:-:S04]  /*2580*/  LEA R79, R82, R79, 0x18 ;  /* 0x0000004f524f7211 */ /* 0x004fc800078ec0ff */
[----:B------:R-:W-:-:S05]  /*2590*/  @!P1 LEA R80, R80, R79, 0x3 ;  /* 0x0000004f50509211 */ /* 0x000fca00078e18ff */
[----:B------:R0:W-:Y:S01]  /*25a0*/  @!P1 STS.64 [R80+0x7000], R76 ;  /* 0x0070004c50009388 */ /* 0x0001e20000000a00 */
[----:B------:R-:W-:Y:S01]  /*25b0*/  BAR.SYNC.DEFER_BLOCKING 0x0 ;  /* 0x0000000000007b1d */ /* 0x000fe20000010000 */
[----:B0-----:R-:W-:-:S04]  /*25c0*/  IADD3 R80, P1, R181, UR16, RZ ;  /* 0x00000010b5507c10 */ /* 0x001fc8000ff3e0ff */
[----:B------:R-:W-:-:S06]  /*25d0*/  IADD3.X R81, R180, UR17, RZ, P1, !PT ;  /* 0x00000011b4517c10 */ /* 0x000fcc0008ffe4ff */
[----:B------:R-:W2:Y:S01]  /*25e0*/  LDG.E.128 R80, desc[UR4][R80.64] ;  /* 0x0000000450507981 */ /* 0x000ea2000c1e1d00 */
[----:B------:R-:W-:Y:S02]  /*25f0*/  LEA R104, R104, R79, 0x3 ;  /* 0x0000004f68687211 */ /* 0x000fe400078e18ff */
[----:B------:R-:W-:Y:S02]  /*2600*/  ISETP.NE.U32.AND P1, PT, R160, RZ, PT ;  /* 0x000000ffa000720c */ /* 0x000fe40003f25070 */
[----:B------:R-:W-:Y:S01]  /*2610*/  ISETP.NE.U32.AND P3, PT, RZ, UR18, PT ;  /* 0x00000012ff007c0c */ /* 0x000fe2000bf65070 */
[----:B------:R-:W0:Y:S01]  /*2620*/  LDS.128 R76, [R104+0x7000] ;  /* 0x00700000684c7984 */ /* 0x000e220000000c00 */
[----:B------:R-:W-:Y:S02]  /*2630*/  ISETP.NE.AND.EX P1, PT, R161, RZ, PT, P1 ;  /* 0x000000ffa100720c */ /* 0x000fe40003f25310 */
[----:B------:R-:W-:Y:S02]  /*2640*/  ISETP.NE.AND.EX P3, PT, RZ, UR19, PT, P3 ;  /* 0x00000013ff007c0c */ /* 0x000fe4000bf65330 */
[----:B-----5:R-:W-:Y:S01]  /*2650*/  LOP3.LUT P6, RZ, R178, 0xff, RZ, 0xc0, !PT ;  /* 0x000000ffb2ff7812 */ /* 0x020fe200078cc0ff */
        /* <DEDUP_REMOVED lines=40> */
[----:B------:R-:W-:-:S02]  /*28e0*/  @P2 IADD3 R84, P5, R181, UR18, RZ ;  /* 0x00000012b5542c10 */ /* 0x000fc4000ffbe0ff */
[----:B------:R-:W-:Y:S02]  /*28f0*/  SEL R76, R87, R72, P3 ;  /* 0x00000048574c7207 */ /* 0x000fe40001800000 */
[----:B------:R-:W-:Y:S02]  /*2900*/  @P2 IADD3.X R85, R180, UR19, RZ, P5, !PT ;  /* 0x00000013b4552c10 */ /* 0x000fe4000affe4ff */
[----:B------:R-:W-:Y:S02]  /*2910*/  SEL R77, R86, R73, P3 ;  /* 0x00000049564d7207 */ /* 0x000fe40001800000 */
[C---:B------:R-:W-:Y:S01]  /*2920*/  SEL R78, R160.reuse, R74, P3 ;  /* 0x0000004aa04e7207 */ /* 0x040fe20001800000 */
[----:B------:R-:W-:Y:S01]  /*2930*/  FMUL.FTZ R160, R160, R155 ;  /* 0x0000009ba0a07220 */ /* 0x000fe20000410000 */
[C---:B------:R-:W-:Y:S01]  /*2940*/  SEL R79, R161.reuse, R75, P3 ;  /* 0x0000004ba14f7207 */ /* 0x040fe20001800000 */
[----:B------:R-:W-:Y:S01]  /*2950*/  FMUL.FTZ R161, R161, R155 ;  /* 0x0000009ba1a17220 */ /* 0x000fe20000410000 */
[----:B------:R-:W-:Y:S01]  /*2960*/  LOP3.LUT P5, RZ, R178, 0xff00, RZ, 0xc0, !PT ;  /* 0x0000ff00b2ff7812 */ /* 0x000fe200078ac0ff */
[----:B------:R-:W-:-:S02]  /*2970*/  FMUL.FTZ R160, R160, UR15 ;  /* 0x0000000fa0a07c20 */ /* 0x000fc40008410000 */
[----:B------:R0:W-:Y:S01]  /*2980*/  @P2 STG.E.128 desc[UR4][R84.64], R76 ;  /* 0x0000004c54002986 */ /* 0x0001e2000c101d04 */
[----:B------:R-:W-:Y:S01]  /*2990*/  FMUL.FTZ R161, R161, UR15 ;  /* 0x0000000fa1a17c20 */ /* 0x000fe20008410000 */
[-C--:B0-----:R-:W-:Y:S01]  /*29a0*/  FMUL.FTZ R77, R87, R155.reuse ;  /* 0x0000009b574d7220 */ /* 0x081fe20000410000 */
[----:B------:R-:W-:Y:S01]  /*29b0*/  FMUL.FTZ R78, R86, R155 ;  /* 0x0000009b564e7220 */ /* 0x000fe20000410000 */
[----:B------:R-:W-:Y:S02]  /*29c0*/  MOV R76, RZ ;  /* 0x000000ff004c7202 */ /* 0x000fe40000000f00 */
[----:B------:R-:W-:Y:S01]  /*29d0*/  FMUL.FTZ R77, R77, UR15 ;  /* 0x0000000f4d4d7c20 */ /* 0x000fe20008410000 */
[----:B------:R-:W-:-:S03]  /*29e0*/  FMUL.FTZ R78, R78, UR15 ;  /* 0x0000000f4e4e7c20 */ /* 0x000fc60008410000 */
[----:B------:R-:W-:Y:S01]  /*29f0*/  @P6 FMUL.FTZ R76, R241, R77 ;  /* 0x0000004df14c6220 */ /* 0x000fe20000410000 */
[----:B--2---:R-:W-:Y:S01]  /*2a00*/  FMUL.FTZ R80, R77, R80 ;  /* 0x000000504d507220 */ /* 0x004fe20000410000 */
[----:B------:R-:W-:Y:S01]  /*2a10*/  HFMA2.MMA R77, -RZ, RZ, 0, 0 ;  /* 0x00000000ff4d7435 */ /* 0x000fe200000001ff */
[----:B------:R-:W-:-:S03]  /*2a20*/  FMUL.FTZ R81, R81, R78 ;  /* 0x0000004e51517220 */ /* 0x000fc60000410000 */
[----:B------:R-:W-:Y:S02]  /*2a30*/  FSEL R110, R80, RZ, P6 ;  /* 0x000000ff506e7208 */ /* 0x000fe40003000000 */
[----:B------:R-:W-:Y:S01]  /*2a40*/  IADD3 R84, P6, R181, UR20, RZ ;  /* 0x00000014b5547c10 */ /* 0x000fe2000ffde0ff */
[----:B------:R-:W-:Y:S01]  /*2a50*/  @P5 FMUL.FTZ R77, R240, R78 ;  /* 0x0000004ef04d5220 */ /* 0x000fe20000410000 */
[----:B------:R-:W-:Y:S02]  /*2a60*/  FSEL R111, R81, RZ, P5 ;  /* 0x000000ff516f7208 */ /* 0x000fe40002800000 */
[----:B------:R-:W-:Y:S02]  /*2a70*/  CS2R R78, SRZ ;  /* 0x00000000004e7805 */ /* 0x000fe4000001ff00 */
[----:B------:R-:W-:Y:S02]  /*2a80*/  IADD3.X R85, R180, UR21, RZ, P6, !PT ;  /* 0x00000015b4557c10 */ /* 0x000fe4000b7fe4ff */
[----:B------:R-:W-:-:S02]  /*2a90*/  IADD3 R86, P6, R176, UR16, RZ ;  /* 0x00000010b0567c10 */ /* 0x000fc4000ffde0ff */
[----:B------:R-:W-:Y:S02]  /*2aa0*/  @P2 IADD3 R80, P5, R176, UR18, RZ ;  /* 0x00000012b0502c10 */ /* 0x000fe4000ffbe0ff */
[C---:B------:R-:W-:Y:S02]  /*2ab0*/  IADD3.X R87, R175.reuse, UR17, RZ, P6, !PT ;  /* 0x00000011af577c10 */ /* 0x040fe4000b7fe4ff */
[----:B------:R-:W-:Y:S02]  /*2ac0*/  @P2 IADD3.X R81, R175, UR19, RZ, P5, !PT ;  /* 0x00000013af512c10 */ /* 0x000fe4000affe4ff */
[C---:B------:R-:W-:Y:S02]  /*2ad0*/  LOP3.LUT P6, RZ, R178.reuse, 0xff0000, RZ, 0xc0, !PT ;  /* 0x00ff0000b2ff7812 */ /* 0x040fe400078cc0ff */
[----:B------:R-:W-:-:S11]  /*2ae0*/  LOP3.LUT P5, RZ, R178, 0xff000000, RZ, 0xc0, !PT ;  /* 0xff000000b2ff7812 */ /* 0x000fd600078ac0ff */
[----:B------:R-:W-:Y:S02]  /*2af0*/  @P6 FMUL.FTZ R78, R236, R160 ;  /* 0x000000a0ec4e6220 */ /* 0x000fe40000410000 */
[----:B------:R-:W-:-:S05]  /*2b00*/  @P5 FMUL.FTZ R79, R235, R161 ;  /* 0x000000a1eb4f5220 */ /* 0x000fca0000410000 */
[----:B------:R0:W-:Y:S04]  /*2b10*/  STG.E.128 desc[UR4][R84.64], R76 ;  /* 0x0000004c54007986 */ /* 0x0001e8000c101d04 */
[----:B0-----:R0:W2:Y:S01]  /*2b20*/  LDG.E.128 R76, desc[UR4][R86.64] ;  /* 0x00000004564c7981 */ /* 0x0010a2000c1e1d00 */
        /* <DEDUP_REMOVED lines=10> */
[----:B------:R-:W-:Y:S01]  /*2bd0*/  FMUL.FTZ R82, R82, R160 ;  /* 0x000000a052527220 */ /* 0x000fe20000410000 */
[----:B------:R-:W-:Y:S01]  /*2be0*/  FMUL.FTZ R160, R83, R161 ;  /* 0x000000a153a07220 */ /* 0x000fe20000410000 */
[C---:B------:R-:W-:Y:S01]  /*2bf0*/  FMUL.FTZ R178, R156.reuse, R178 ;  /* 0x000000b29cb27220 */ /* 0x040fe20000410000 */
[----:B------:R-:W-:Y:S01]  /*2c00*/  @P1 FADD.FTZ R172, R49, R172 ;  /* 0x000000ac31ac1221 */ /* 0x000fe20000010000 */
[----:B------:R-:W-:Y:S01]  /*2c10*/  FMUL.FTZ R179, R156, R197 ;  /* 0x000000c59cb37220 */ /* 0x000fe20000410000 */
[----:B------:R-:W-:Y:S01]  /*2c20*/  @P1 FADD.FTZ R173, R48, R173 ;  /* 0x000000ad30ad1221 */ /* 0x000fe20000010000 */
[----:B------:R-:W-:Y:S01]  /*2c30*/  FSEL R161, R82, RZ, P6 ;  /* 0x000000ff52a17208 */ /* 0x000fe20003000000 */
[----:B------:R-:W-:Y:S01]  /*2c40*/  @P1 FADD.FTZ R178, R50, R178 ;  /* 0x000000b232b21221 */ /* 0x000fe20000010000 */
[----:B------:R-:W-:Y:S01]  /*2c50*/  SEL R85, R172, R73, P3 ;  /* 0x00000049ac557207 */ /* 0x000fe20001800000 */
[----:B------:R-:W-:Y:S01]  /*2c60*/  @P1 FADD.FTZ R179, R51, R179 ;  /* 0x000000b333b31221 */ /* 0x000fe20000010000 */
[----:B------:R-:W-:Y:S01]  /*2c70*/  FSEL R160, R160, RZ, P5 ;  /* 0x000000ffa0a07208 */ /* 0x000fe20002800000 */
[-C--:B------:R-:W-:Y:S01]  /*2c80*/  FMUL.FTZ R83, R173, R155.reuse ;  /* 0x0000009bad537220 */ /* 0x080fe20000410000 */
[C---:B------:R-:W-:Y:S01]  /*2c90*/  LOP3.LUT P6, RZ, R177.reuse, 0xff, RZ, 0xc0, !PT ;  /* 0x000000ffb1ff7812 */ /* 0x040fe200078cc0ff */
[----:B------:R-:W-:Y:S01]  /*2ca0*/  FMUL.FTZ R172, R172, R155 ;  /* 0x0000009bacac7220 */ /* 0x000fe20000410000 */
[----:B------:R-:W-:Y:S01]  /*2cb0*/  LOP3.LUT P5, RZ, R177, 0xff00, RZ, 0xc0, !PT ;  /* 0x0000ff00b1ff7812 */ /* 0x000fe200078ac0ff */
[----:B------:R-:W-:Y:S01]  /*2cc0*/  FMUL.FTZ R83, R83, UR15 ;  /* 0x0000000f53537c20 */ /* 0x000fe20008410000 */
[----:B------:R-:W-:Y:S01]  /*2cd0*/  SEL R84, R173, R72, P3 ;  /* 0x00000048ad547207 */ /* 0x000fe20001800000 */
[----:B------:R-:W-:Y:S01]  /*2ce0*/  FMUL.FTZ R82, R172, UR15 ;  /* 0x0000000fac527c20 */ /* 0x000fe20008410000 */
[----:B0-----:R-:W-:-:S02]  /*2cf0*/  SEL R86, R178, R74, P3 ;  /* 0x0000004ab2567207 */ /* 0x001fc40001800000 */
[----:B------:R-:W-:-:S05]  /*2d00*/  SEL R87, R179, R75, P3 ;  /* 0x0000004bb3577207 */ /* 0x000fca0001800000 */
[----:B------:R0:W-:Y:S02]  /*2d10*/  @P2 STG.E.128 desc[UR4][R80.64], R84 ;  /* 0x0000005450002986 */ /* 0x0001e4000c101d04 */
[----:B0-----:R-:W-:Y:S01]  /*2d20*/  CS2R R80, SRZ ;  /* 0x0000000000507805 */ /* 0x001fe2000001ff00 */
[----:B------:R-:W-:Y:S01]  /*2d30*/  FMUL.FTZ R87, R178, R155 ;  /* 0x0000009bb2577220 */ /* 0x000fe20000410000 */
[----:B------:R-:W-:Y:S01]  /*2d40*/  @P6 FMUL.FTZ R80, R234, R83 ;  /* 0x00000053ea506220 */ /* 0x000fe20000410000 */
[----:B------:R-:W-:Y:S01]  /*2d50*/  @P5 FMUL.FTZ R81, R233, R82 ;  /* 0x00000052e9515220 */ /* 0x000fe20000410000 */
[----:B------:R-:W-:Y:S01]  /*2d60*/  FMUL.FTZ R86, R179, R155 ;  /* 0x0000009bb3567220 */ /* 0x000fe20000410000 */
[----:B------:R-:W-:-:S03]  /*2d70*/  FMUL.FTZ R87, R87, UR15 ;  /* 0x0000000f57577c20 */ /* 0x000fc60008410000 */
[----:B------:R-:W-:Y:S01]  /*2d80*/  FMUL.FTZ R86, R86, UR15 ;  /* 0x0000000f56567c20 */ /* 0x000fe20008410000 */
[----:B--2---:R-:W-:Y:S01]  /*2d90*/  FMUL.FTZ R76, R83, R76 ;  /* 0x0000004c534c7220 */ /* 0x004fe20000410000 */
[----:B------:R-:W-:Y:S01]  /*2da0*/  FMUL.FTZ R77, R77, R82 ;  /* 0x000000524d4d7220 */ /* 0x000fe20000410000 */
[----:B------:R-:W-:-:S03]  /*2db0*/  CS2R R82, SRZ ;  /* 0x0000000000527805 */ /* 0x000fc6000001ff00 */
[----:B------:R-:W-:Y:S02]  /*2dc0*/  FSEL R172, R76, RZ, P6 ;  /* 0x000000ff4cac7208 */ /* 0x000fe40003000000 */
[----:B------:R-:W-:Y:S02]  /*2dd0*/  FSEL R173, R77, RZ, P5 ;  /* 0x000000ff4dad7208 */ /* 0x000fe40002800000 */
[----:B------:R-:W-:Y:S02]  /*2de0*/  IADD3 R76, P6, R176, UR20, RZ ;  /* 0x00000014b04c7c10 */ /* 0x000fe4000ffde0ff */
[----:B------:R-:W-:Y:S02]  /*2df0*/  IADD3 R84, P5, R171, UR16, RZ ;  /* 0x00000010ab547c10 */ /* 0x000fe4000ffbe0ff */
[----:B------:R-:W-:Y:S02]  /*2e00*/  IADD3.X R77, R175, UR21, RZ, P6, !PT ;  /* 0x00000015af4d7c10 */ /* 0x000fe4000b7fe4ff */
[----:B------:R-:W-:-:S02]  /*2e10*/  IADD3.X R85, R170, UR17, RZ, P5, !PT ;  /* 0x00000011aa557c10 */ /* 0x000fc4000affe4ff */
[C---:B------:R-:W-:Y:S02]  /*2e20*/  LOP3.LUT P6, RZ, R177.reuse, 0xff0000, RZ, 0xc0, !PT ;  /* 0x00ff0000b1ff7812 */ /* 0x040fe400078cc0ff */
[----:B------:R-:W-:-:S11]  /*2e30*/  LOP3.LUT P5, RZ, R177, 0xff000000, RZ, 0xc0, !PT ;  /* 0xff000000b1ff7812 */ /* 0x000fd600078ac0ff */
[----:B------:R-:W-:Y:S02]  /*2e40*/  @P6 FMUL.FTZ R82, R232, R87 ;  /* 0x00000057e8526220 */ /* 0x000fe40000410000 */
[----:B------:R-:W-:-:S05]  /*2e50*/  @P5 FMUL.FTZ R83, R231, R86 ;  /* 0x00000056e7535220 */ /* 0x000fca0000410000 */
[----:B------:R0:W-:Y:S04]  /*2e60*/  STG.E.128 desc[UR4][R76.64], R80 ;  /* 0x000000504c007986 */ /* 0x0001e8000c101d04 */
[----:B0-----:R0:W2:Y:S01]  /*2e70*/  LDG.E.128 R80, desc[UR4][R84.64] ;  /* 0x0000000454507981 */ /* 0x0010a2000c1e1d00 */
[-CC-:B------:R-:W-:Y:S01]  /*2e80*/  FFMA.FTZ R101, R101, R105.reuse, R104.reuse ;  /* 0x0000006965657223 */ /* 0x180fe20000010068 */
[----:B------:R-:W-:Y:S01]  /*2e90*/  FFMA.FTZ R102, R102, R105, R104 ;  /* 0x0000006966667223 */ /* 0x000fe20000010068 */
[----:B------:R-:W-:Y:S01]  /*2ea0*/  FMUL.FTZ R78, R78, R87 ;  /* 0x000000574e4e7220 */ /* 0x000fe20000410000 */
[----:B------:R-:W-:Y:S01]  /*2eb0*/  FMUL.FTZ R79, R79, R86 ;  /* 0x000000564f4f7220 */ /* 0x000fe20000410000 */
[----:B------:R-:W-:Y:S01]  /*2ec0*/  FADD.FTZ R101, R112, -R101 ;  /* 0x8000006570657221 */ /* 0x000fe20000010000 */
[----:B------:R-:W-:Y:S01]  /*2ed0*/  FADD.FTZ R113, R113, -R102 ;  /* 0x8000006671717221 */ /* 0x000fe20000010000 */
[----:B------:R-:W-:Y:S01]  /*2ee0*/  FFMA.FTZ R86, R100, R105, R104 ;  /* 0x0000006964567223 */ /* 0x000fe20000010068 */
[----:B------:R-:W-:Y:S01]  /*2ef0*/  FSEL R112, R78, RZ, P6 ;  /* 0x000000ff4e707208 */ /* 0x000fe20003000000 */
[C---:B------:R-:W-:Y:S01]  /*2f00*/  FMUL.FTZ R76, R156.reuse, R101 ;  /* 0x000000659c4c7220 */ /* 0x040fe20000410000 */
[----:B------:R-:W-:Y:S01]  /*2f10*/  FMUL.FTZ R77, R156, R113 ;  /* 0x000000719c4d7220 */ /* 0x000fe20000410000 */
[----:B------:R-:W-:-:S02]  /*2f20*/  LOP3.LUT P6, RZ, R174, 0xff, RZ, 0xc0, !PT ;  /* 0x000000ffaeff7812 */ /* 0x000fc400078cc0ff */
[----:B0-----:R-:W-:Y:S01]  /*2f30*/  CS2R R84, SRZ ;  /* 0x0000000000547805 */ /* 0x001fe2000001ff00 */
[----:B------:R-:W-:Y:S01]  /*2f40*/  @P1 FADD.FTZ R76, R52, R76 ;  /* 0x0000004c344c1221 */ /* 0x000fe20000010000 */
[----:B------:R-:W-:Y:S01]  /*2f50*/  @P1 FADD.FTZ R77, R53, R77 ;  /* 0x0000004d354d1221 */ /* 0x000fe20000010000 */
[----:B------:R-:W-:Y:S01]  /*2f60*/  FSEL R113, R79, RZ, P5 ;  /* 0x000000ff4f717208 */ /* 0x000fe20002800000 */
[----:B------:R-:W-:Y:S01]  /*2f70*/  FFMA.FTZ R79, R103, R105, R104 ;  /* 0x00000069674f7223 */ /* 0x000fe20000010068 */
[-C--:B------:R-:W-:Y:S01]  /*2f80*/  FMUL.FTZ R87, R76, R155.reuse ;  /* 0x0000009b4c577220 */ /* 0x080fe20000410000 */
[----:B------:R-:W-:Y:S01]  /*2f90*/  FMUL.FTZ R78, R77, R155 ;  /* 0x0000009b4d4e7220 */ /* 0x000fe20000410000 */
[----:B------:R-:W-:Y:S01]  /*2fa0*/  LOP3.LUT P5, RZ, R174, 0xff00, RZ, 0xc0, !PT ;  /* 0x0000ff00aeff7812 */ /* 0x000fe200078ac0ff */
[----:B------:R-:W-:Y:S01]  /*2fb0*/  FADD.FTZ R79, R114, -R79 ;  /* 0x8000004f724f7221 */ /* 0x000fe20000010000 */
[----:B------:R-:W-:Y:S01]  /*2fc0*/  FMUL.FTZ R87, R87, UR15 ;  /* 0x0000000f57577c20 */ /* 0x000fe20008410000 */
[----:B------:R-:W-:Y:S01]  /*2fd0*/  FMUL.FTZ R78, R78, UR15 ;  /* 0x0000000f4e4e7c20 */ /* 0x000fe20008410000 */
[----:B------:R-:W-:Y:S01]  /*2fe0*/  FADD.FTZ R115, R115, -R86 ;  /* 0x8000005673737221 */ /* 0x000fe20000010000 */
[----:B------:R-:W-:Y:S01]  /*2ff0*/  SEL R76, R76, R72, P3 ;  /* 0x000000484c4c7207 */ /* 0x000fe20001800000 */
[----:B------:R-:W-:Y:S01]  /*3000*/  @P6 FMUL.FTZ R84, R230, R87 ;  /* 0x00000057e6546220 */ /* 0x000fe20000410000 */
[----:B------:R-:W-:Y:S01]  /*3010*/  SEL R77, R77, R73, P3 ;  /* 0x000000494d4d7207 */ /* 0x000fe20001800000 */
[----:B------:R-:W-:-:S04]  /*3020*/  FMUL.FTZ R86, R156, R115 ;  /* 0x000000739c567220 */ /* 0x000fc80000410000 */
[----:B------:R-:W-:Y:S01]  /*3030*/  @P1 FADD.FTZ R86, R55, R86 ;  /* 0x0000005637561221 */ /* 0x000fe20000010000 */
[----:B------:R-:W-:Y:S01]  /*3040*/  @P5 FMUL.FTZ R85, R229, R78 ;  /* 0x0000004ee5555220 */ /* 0x000fe20000410000 */
[----:B--2---:R-:W-:Y:S01]  /*3050*/  FMUL.FTZ R80, R87, R80 ;  /* 0x0000005057507220 */ /* 0x004fe20000410000 */
[----:B------:R-:W-:Y:S01]  /*3060*/  FMUL.FTZ R81, R81, R78 ;  /* 0x0000004e51517220 */ /* 0x000fe20000410000 */
[----:B------:R-:W-:Y:S01]  /*3070*/  FMUL.FTZ R87, R156, R79 ;  /* 0x0000004f9c577220 */ /* 0x000fe20000410000 */
[----:B------:R-:W-:Y:S02]  /*3080*/  SEL R79, R86, R75, P3 ;  /* 0x0000004b564f7207 */ /* 0x000fe40001800000 */
[----:B------:R-:W-:Y:S01]  /*3090*/  FSEL R114, R80, RZ, P6 ;  /* 0x000000ff50727208 */ /* 0x000fe20003000000 */
[----:B------:R-:W-:Y:S01]  /*30a0*/  @P1 FADD.FTZ R87, R54, R87 ;  /* 0x0000005736571221 */ /* 0x000fe20000010000 */
[----:B------:R-:W-:Y:S02]  /*30b0*/  @P2 IADD3 R80, P6, R171, UR18, RZ ;  /* 0x00000012ab502c10 */ /* 0x000fe4000ffde0ff */
[----:B------:R-:W-:-:S02]  /*30c0*/  FSEL R175, R81, RZ, P5 ;  /* 0x000000ff51af7208 */ /* 0x000fc40002800000 */
[----:B------:R-:W-:Y:S02]  /*30d0*/  @P2 IADD3.X R81, R170, UR19, RZ, P6, !PT ;  /* 0x00000013aa512c10 */ /* 0x000fe4000b7fe4ff */
[----:B------:R-:W-:Y:S01]  /*30e0*/  IADD3 R100, P5, R171, UR20, RZ ;  /* 0x00000014ab647c10 */ /* 0x000fe2000ffbe0ff */
[-C--:B------:R-:W-:Y:S01]  /*30f0*/  FMUL.FTZ R171, R87, R155.reuse ;  /* 0x0000009b57ab7220 */ /* 0x080fe20000410000 */
[----:B------:R-:W-:Y:S02]  /*3100*/  IADD3 R102, P6, R168, UR16, RZ ;  /* 0x00000010a8667c10 */ /* 0x000fe4000ffde0ff */
[----:B------:R-:W-:Y:S01]  /*3110*/  IADD3.X R101, R170, UR21, RZ, P5, !PT ;  /* 0x00000015aa657c10 */ /* 0x000fe2000affe4ff */
[----:B------:R-:W-:Y:S01]  /*3120*/  FMUL.FTZ R170, R86, R155 ;  /* 0x0000009b56aa7220 */ /* 0x000fe20000410000 */
[----:B------:R-:W-:Y:S01]  /*3130*/  IADD3.X R103, R167, UR17, RZ, P6, !PT ;  /* 0x00000011a7677c10 */ /* 0x000fe2000b7fe4ff */
[----:B------:R-:W-:Y:S01]  /*3140*/  FMUL.FTZ R171, R171, UR15 ;  /* 0x0000000fabab7c20 */ /* 0x000fe20008410000 */
[----:B------:R-:W-:Y:S01]  /*3150*/  LOP3.LUT P5, RZ, R174, 0xff0000, RZ, 0xc0, !PT ;  /* 0x00ff0000aeff7812 */ /* 0x000fe200078ac0ff */
[----:B------:R-:W-:Y:S01]  /*3160*/  FMUL.FTZ R170, R170, UR15 ;  /* 0x0000000faaaa7c20 */ /* 0x000fe20008410000 */
[----:B------:R-:W-:-:S02]  /*3170*/  LOP3.LUT P6, RZ, R174, 0xff000000, RZ, 0xc0, !PT ;  /* 0xff000000aeff7812 */ /* 0x000fc400078cc0ff */
[----:B------:R-:W-:Y:S02]  /*3180*/  SEL R78, R87, R74, P3 ;  /* 0x0000004a574e7207 */ /* 0x000fe40001800000 */
[----:B------:R-:W-:-:S03]  /*3190*/  CS2R R86, SRZ ;  /* 0x0000000000567805 */ /* 0x000fc6000001ff00 */
[----:B------:R0:W-:Y:S04]  /*31a0*/  @P2 STG.E.128 desc[UR4][R80.64], R76 ;  /* 0x0000004c50002986 */ /* 0x0001e8000c101d04 */
[----:B------:R-:W-:Y:S02]  /*31b0*/  @P5 FMUL.FTZ R86, R228, R171 ;  /* 0x000000abe4565220 */ /* 0x000fe40000410000 */
[----:B------:R-:W-:-:S05]  /*31c0*/  @P6 FMUL.FTZ R87, R227, R170 ;  /* 0x000000aae3576220 */ /* 0x000fca0000410000 */
[----:B------:R1:W-:Y:S04]  /*31d0*/  STG.E.128 desc[UR4][R100.64], R84 ;  /* 0x0000005464007986 */ /* 0x0003e8000c101d04 */
[----:B0-----:R-:W2:Y:S01]  /*31e0*/  LDG.E.128 R76, desc[UR4][R102.64] ;  /* 0x00000004664c7981 */ /* 0x001ea2000c1e1d00 */
[-CC-:B------:R-:W-:Y:S01]  /*31f0*/  FFMA.FTZ R81, R106, R105.reuse, R104.reuse ;  /* 0x000000696a517223 */ /* 0x180fe20000010068 */
[----:B------:R-:W-:Y:S01]  /*3200*/  FFMA.FTZ R108, R108, R105, R104 ;  /* 0x000000696c6c7223 */ /* 0x000fe20000010068 */
[----:B------:R-:W-:Y:S01]  /*3210*/  FMUL.FTZ R82, R82, R171 ;  /* 0x000000ab52527220 */ /* 0x000fe20000410000 */
[----:B------:R-:W-:Y:S01]  /*3220*/  FMUL.FTZ R83, R83, R170 ;  /* 0x000000aa53537220 */ /* 0x000fe20000410000 */
[----:B------:R-:W-:Y:S01]  /*3230*/  FADD.FTZ R81, R116, -R81 ;  /* 0x8000005174517221 */ /* 0x000fe20000010000 */
[----:B------:R-:W-:Y:S01]  /*3240*/  FADD.FTZ R117, R117, -R108 ;  /* 0x8000006c75757221 */ /* 0x000fe20000010000 */
[--C-:B------:R-:W-:Y:S01]  /*3250*/  FFMA.FTZ R109, R109, R105, R104.reuse ;  /* 0x000000696d6d7223 */ /* 0x100fe20000010068 */
[----:B------:R-:W-:Y:S01]  /*3260*/  FSEL R106, R82, RZ, P5 ;  /* 0x000000ff526a7208 */ /* 0x000fe20002800000 */
[C---:B------:R-:W-:Y:S01]  /*3270*/  FMUL.FTZ R115, R156.reuse, R81 ;  /* 0x000000519c737220 */ /* 0x040fe20000410000 */
[----:B------:R-:W-:Y:S01]  /*3280*/  FMUL.FTZ R116, R156, R117 ;  /* 0x000000759c747220 */ /* 0x000fe20000410000 */
[----:B------:R-:W-:Y:S01]  /*3290*/  LOP3.LUT P5, RZ, R169, 0xff, RZ, 0xc0, !PT ;  /* 0x000000ffa9ff7812 */ /* 0x000fe200078ac0ff */
[----:B------:R-:W-:Y:S01]  /*32a0*/  FFMA.FTZ R82, R107, R105, R104 ;  /* 0x000000696b527223 */ /* 0x000fe20000010068 */
[----:B------:R-:W-:Y:S01]  /*32b0*/  @P1 FADD.FTZ R115, R56, R115 ;  /* 0x0000007338731221 */ /* 0x000fe20000010000 */
[----:B------:R-:W-:Y:S01]  /*32c0*/  @P1 FADD.FTZ R116, R57, R116 ;  /* 0x0000007439741221 */ /* 0x000fe20000010000 */
[----:B------:R-:W-:Y:S01]  /*32d0*/  FSEL R108, R83, RZ, P6 ;  /* 0x000000ff536c7208 */ /* 0x000fe20003000000 */
[----:B------:R-:W-:Y:S01]  /*32e0*/  FADD.FTZ R83, R118, -R109 ;  /* 0x8000006d76537221 */ /* 0x000fe20000010000 */
[-C--:B------:R-:W-:Y:S01]  /*32f0*/  FMUL.FTZ R80, R115, R155.reuse ;  /* 0x0000009b73507220 */ /* 0x080fe20000410000 */
[----:B------:R-:W-:Y:S01]  /*3300*/  FMUL.FTZ R81, R116, R155 ;  /* 0x0000009b74517220 */ /* 0x000fe20000410000 */
[----:B------:R-:W-:Y:S01]  /*3310*/  LOP3.LUT P6, RZ, R169, 0xff00, RZ, 0xc0, !PT ;  /* 0x0000ff00a9ff7812 */ /* 0x000fe200078cc0ff */
[----:B------:R-:W-:Y:S01]  /*3320*/  FADD.FTZ R119, R119, -R82 ;  /* 0x8000005277777221 */ /* 0x000fe20000010000 */
[----:B-1----:R-:W-:Y:S01]  /*3330*/  FMUL.FTZ R85, R80, UR15 ;  /* 0x0000000f50557c20 */ /* 0x002fe20008410000 */
[----:B------:R-:W-:Y:S01]  /*3340*/  FMUL.FTZ R84, R81, UR15 ;  /* 0x0000000f51547c20 */ /* 0x000fe20008410000 */
[----:B------:R-:W-:Y:S01]  /*3350*/  CS2R R80, SRZ ;  /* 0x0000000000507805 */ /* 0x000fe2000001ff00 */
[----:B------:R-:W-:Y:S01]  /*3360*/  FMUL.FTZ R87, R156, R83 ;  /* 0x000000539c577220 */ /* 0x000fe20000410000 */
[----:B------:R-:W-:Y:S01]  /*3370*/  @P5 FMUL.FTZ R80, R226, R85 ;  /* 0x00000055e2505220 */ /* 0x000fe20000410000 */
[----:B------:R-:W-:Y:S01]  /*3380*/  FMUL.FTZ R118, R156, R119 ;  /* 0x000000779c767220 */ /* 0x000fe20000410000 */
[----:B------:R-:W-:Y:S01]  /*3390*/  CS2R R82, SRZ ;  /* 0x0000000000527805 */ /* 0x000fe2000001ff00 */
[----:B------:R-:W-:-:S02]  /*33a0*/  @P1 FADD.FTZ R87, R58, R87 ;  /* 0x000000573a571221 */ /* 0x000fc40000010000 */
[----:B------:R-:W-:Y:S02]  /*33b0*/  @P1 FADD.FTZ R118, R59, R118 ;  /* 0x000000763b761221 */ /* 0x000fe40000010000 */
[----:B------:R-:W-:Y:S01]  /*33c0*/  @P6 FMUL.FTZ R81, R225, R84 ;  /* 0x00000054e1516220 */ /* 0x000fe20000410000 */
[-C--:B------:R-:W-:Y:S01]  /*33d0*/  FMUL.FTZ R86, R87, R155.reuse ;  /* 0x0000009b57567220 */ /* 0x080fe20000410000 */
[----:B------:R-:W-:Y:S01]  /*33e0*/  FMUL.FTZ R117, R118, R155 ;  /* 0x0000009b76757220 */ /* 0x000fe20000410000 */
[----:B--2---:R-:W-:Y:S01]  /*33f0*/  FMUL.FTZ R76, R85, R76 ;  /* 0x0000004c554c7220 */ /* 0x004fe20000410000 */
[----:B------:R-:W-:Y:S01]  /*3400*/  FMUL.FTZ R77, R77, R84 ;  /* 0x000000544d4d7220 */ /* 0x000fe20000410000 */
[----:B------:R-:W-:Y:S01]  /*3410*/  SEL R84, R115, R72, P3 ;  /* 0x0000004873547207 */ /* 0x000fe20001800000 */
[----:B------:R-:W-:Y:S01]  /*3420*/  FMUL.FTZ R115, R86, UR15 ;  /* 0x0000000f56737c20 */ /* 0x000fe20008410000 */
[----:B------:R-:W-:Y:S01]  /*3430*/  SEL R85, R116, R73, P3 ;  /* 0x0000004974557207 */ /* 0x000fe20001800000 */
[----:B------:R-:W-:Y:S01]  /*3440*/  FMUL.FTZ R116, R117, UR15 ;  /* 0x0000000f75747c20 */ /* 0x000fe20008410000 */
[----:B------:R-:W-:-:S02]  /*3450*/  FSEL R109, R76, RZ, P5 ;  /* 0x000000ff4c6d7208 */ /* 0x000fc40002800000 */
[C---:B------:R-:W-:Y:S02]  /*3460*/  @P2 IADD3 R76, P5, R168.reuse, UR18, RZ ;  /* 0x00000012a84c2c10 */ /* 0x040fe4000ffbe0ff */
[----:B------:R-:W-:Y:S02]  /*3470*/  FSEL R107, R77, RZ, P6 ;  /* 0x000000ff4d6b7208 */ /* 0x000fe40003000000 */
[C---:B------:R-:W-:Y:S02]  /*3480*/  @P2 IADD3.X R77, R167.reuse, UR19, RZ, P5, !PT ;  /* 0x00000013a74d2c10 */ /* 0x040fe4000affe4ff */
[----:B------:R-:W-:Y:S02]  /*3490*/  IADD3 R100, P6, R168, UR20, RZ ;  /* 0x00000014a8647c10 */ /* 0x000fe4000ffde0ff */
[----:B------:R-:W-:Y:S02]  /*34a0*/  IADD3 R102, P5, R164, UR16, RZ ;  /* 0x00000010a4667c10 */ /* 0x000fe4000ffbe0ff */
[----:B------:R-:W-:-:S02]  /*34b0*/  IADD3.X R101, R167, UR21, RZ, P6, !PT ;  /* 0x00000015a7657c10 */ /* 0x000fc4000b7fe4ff */
[----:B------:R-:W-:Y:S02]  /*34c0*/  IADD3.X R103, R165, UR17, RZ, P5, !PT ;  /* 0x00000011a5677c10 */ /* 0x000fe4000affe4ff */
[C---:B------:R-:W-:Y:S02]  /*34d0*/  LOP3.LUT P6, RZ, R169.reuse, 0xff0000, RZ, 0xc0, !PT ;  /* 0x00ff0000a9ff7812 */ /* 0x040fe400078cc0ff */
[----:B------:R-:W-:Y:S02]  /*34e0*/  LOP3.LUT P5, RZ, R169, 0xff000000, RZ, 0xc0, !PT ;  /* 0xff000000a9ff7812 */ /* 0x000fe400078ac0ff */
[----:B------:R-:W-:Y:S02]  /*34f0*/  SEL R86, R87, R74, P3 ;  /* 0x0000004a57567207 */ /* 0x000fe40001800000 */
[----:B------:R-:W-:-:S05]  /*3500*/  SEL R87, R118, R75, P3 ;  /* 0x0000004b76577207 */ /* 0x000fca0001800000 */
[----:B------:R-:W-:Y:S02]  /*3510*/  @P2 STG.E.128 desc[UR4][R76.64], R84 ;  /* 0x000000544c002986 */ /* 0x000fe4000c101d04 */
        /* <DEDUP_REMOVED lines=24> */
[----:B------:R-:W-:Y:S01]  /*36a0*/  FMUL.FTZ R85, R76, UR15 ;  /* 0x0000000f4c557c20 */ /* 0x000fe20008410000 */
[----:B------:R-:W-:Y:S01]  /*36b0*/  FMUL.FTZ R84, R77, UR15 ;  /* 0x0000000f4d547c20 */ /* 0x000fe20008410000 */
[----:B------:R-:W-:Y:S01]  /*36c0*/  CS2R R76, SRZ ;  /* 0x00000000004c7805 */ /* 0x000fe2000001ff00 */
[----:B------:R-:W-:Y:S01]  /*36d0*/  FMUL.FTZ R87, R156, R79 ;  /* 0x0000004f9c577220 */ /* 0x000fe20000410000 */
[----:B------:R-:W-:Y:S01]  /*36e0*/  @P6 FMUL.FTZ R76, R222, R85 ;  /* 0x00000055de4c6220 */ /* 0x000fe20000410000 */
[----:B0-----:R-:W-:Y:S01]  /*36f0*/  FMUL.FTZ R102, R156, R123 ;  /* 0x0000007b9c667220 */ /* 0x001fe20000410000 */
[----:B------:R-:W-:Y:S01]  /*3700*/  CS2R R78, SRZ ;  /* 0x00000000004e7805 */ /* 0x000fe2000001ff00 */
[----:B------:R-:W-:-:S02]  /*3710*/  @P1 FADD.FTZ R87, R62, R87 ;  /* 0x000000573e571221 */ /* 0x000fc40000010000 */
[----:B------:R-:W-:Y:S02]  /*3720*/  @P1 FADD.FTZ R102, R63, R102 ;  /* 0x000000663f661221 */ /* 0x000fe40000010000 */
[----:B------:R-:W-:Y:S01]  /*3730*/  @P5 FMUL.FTZ R77, R221, R84 ;  /* 0x00000054dd4d5220 */ /* 0x000fe20000410000 */
[-C--:B------:R-:W-:Y:S01]  /*3740*/  FMUL.FTZ R86, R87, R155.reuse ;  /* 0x0000009b57567220 */ /* 0x080fe20000410000 */
[----:B------:R-:W-:-:S04]  /*3750*/  FMUL.FTZ R103, R102, R155 ;  /* 0x0000009b66677220 */ /* 0x000fc80000410000 */
[----:B------:R-:W-:Y:S01]  /*3760*/  FMUL.FTZ R116, R103, UR15 ;  /* 0x0000000f67747c20 */ /* 0x000fe20008410000 */
[----:B--2---:R-:W-:Y:S01]  /*3770*/  FMUL.FTZ R80, R85, R80 ;  /* 0x0000005055507220 */ /* 0x004fe20000410000 */
[----:B------:R-:W-:Y:S01]  /*3780*/  FMUL.FTZ R81, R81, R84 ;  /* 0x0000005451517220 */ /* 0x000fe20000410000 */
[----:B------:R-:W-:Y:S01]  /*3790*/  SEL R84, R117, R72, P3 ;  /* 0x0000004875547207 */ /* 0x000fe20001800000 */
[----:B------:R-:W-:Y:S01]  /*37a0*/  FMUL.FTZ R117, R86, UR15 ;  /* 0x0000000f56757c20 */ /* 0x000fe20008410000 */
[----:B------:R-:W-:Y:S02]  /*37b0*/  SEL R86, R87, R74, P3 ;  /* 0x0000004a57567207 */ /* 0x000fe40001800000 */
[----:B------:R-:W-:Y:S02]  /*37c0*/  FSEL R99, R80, RZ, P6 ;  /* 0x000000ff50637208 */ /* 0x000fe40003000000 */
[----:B------:R-:W-:Y:S02]  /*37d0*/  @P2 IADD3 R80, P6, R164, UR18, RZ ;  /* 0x00000012a4502c10 */ /* 0x000fe4000ffde0ff */
[----:B------:R-:W-:-:S02]  /*37e0*/  FSEL R98, R81, RZ, P5 ;  /* 0x000000ff51627208 */ /* 0x000fc40002800000 */
[C---:B------:R-:W-:Y:S02]  /*37f0*/  @P2 IADD3.X R81, R165.reuse, UR19, RZ, P6, !PT ;  /* 0x00000013a5512c10 */ /* 0x040fe4000b7fe4ff */
[----:B------:R-:W-:Y:S02]  /*3800*/  IADD3 R164, P5, R164, UR20, RZ ;  /* 0x00000014a4a47c10 */ /* 0x000fe4000ffbe0ff */
[----:B------:R-:W-:Y:S02]  /*3810*/  IADD3 R96, P6, R162, UR16, RZ ;  /* 0x00000010a2607c10 */ /* 0x000fe4000ffde0ff */
[----:B------:R-:W-:Y:S02]  /*3820*/  IADD3.X R165, R165, UR21, RZ, P5, !PT ;  /* 0x00000015a5a57c10 */ /* 0x000fe4000affe4ff */
[----:B------:R-:W-:Y:S02]  /*3830*/  IADD3.X R97, R163, UR17, RZ, P6, !PT ;  /* 0x00000011a3617c10 */ /* 0x000fe4000b7fe4ff */
[----:B------:R-:W-:-:S02]  /*3840*/  LOP3.LUT P5, RZ, R166, 0xff0000, RZ, 0xc0, !PT ;  /* 0x00ff0000a6ff7812 */ /* 0x000fc400078ac0ff */
        /* <DEDUP_REMOVED lines=14> */
[-CC-:B------:R-:W-:Y:S01]  /*3930*/  FFMA.FTZ R95, R95, R105.reuse, R104.reuse ;  /* 0x000000695f5f7223 */ /* 0x180fe20000010068 */
[----:B------:R-:W-:Y:S01]  /*3940*/  FFMA.FTZ R94, R94, R105, R104 ;  /* 0x000000695e5e7223 */ /* 0x000fe20000010068 */
[C---:B------:R-:W-:Y:S01]  /*3950*/  FMUL.FTZ R115, R156.reuse, R103 ;  /* 0x000000679c737220 */ /* 0x040fe20000410000 */
[----:B------:R-:W-:Y:S01]  /*3960*/  FMUL.FTZ R102, R156, R125 ;  /* 0x0000007d9c667220 */ /* 0x000fe20000410000 */
[----:B0-----:R-:W-:Y:S01]  /*3970*/  FSEL R96, R82, RZ, P5 ;  /* 0x000000ff52607208 */ /* 0x001fe20002800000 */
[----:B------:R-:W-:Y:S01]  /*3980*/  FADD.FTZ R127, R127, -R94 ;  /* 0x8000005e7f7f7221 */ /* 0x000fe20000010000 */
[----:B------:R-:W-:Y:S01]  /*3990*/  @P1 FADD.FTZ R115, R64, R115 ;  /* 0x0000007340731221 */ /* 0x000fe20000010000 */
[----:B------:R-:W-:Y:S01]  /*39a0*/  @P1 FADD.FTZ R102, R65, R102 ;  /* 0x0000006641661221 */ /* 0x000fe20000010000 */
[----:B------:R-:W-:Y:S01]  /*39b0*/  LOP3.LUT P5, RZ, R159, 0xff, RZ, 0xc0, !PT ;  /* 0x000000ff9fff7812 */ /* 0x000fe200078ac0ff */
[----:B------:R-:W-:Y:S01]  /*39c0*/  FMUL.FTZ R94, R156, R127 ;  /* 0x0000007f9c5e7220 */ /* 0x000fe20000410000 */
[-C--:B------:R-:W-:Y:S01]  /*39d0*/  FMUL.FTZ R80, R115, R155.reuse ;  /* 0x0000009b73507220 */ /* 0x080fe20000410000 */
[----:B------:R-:W-:Y:S01]  /*39e0*/  FMUL.FTZ R81, R102, R155 ;  /* 0x0000009b66517220 */ /* 0x000fe20000410000 */
[----:B------:R-:W-:Y:S01]  /*39f0*/  FSEL R97, R83, RZ, P6 ;  /* 0x000000ff53617208 */ /* 0x000fe20003000000 */
[----:B------:R-:W-:Y:S01]  /*3a00*/  FADD.FTZ R83, R126, -R95 ;  /* 0x8000005f7e537221 */ /* 0x000fe20000010000 */
[----:B------:R-:W-:Y:S01]  /*3a10*/  FMUL.FTZ R85, R80, UR15 ;  /* 0x0000000f50557c20 */ /* 0x000fe20008410000 */
[----:B------:R-:W-:Y:S01]  /*3a20*/  LOP3.LUT P6, RZ, R159, 0xff00, RZ, 0xc0, !PT ;  /* 0x0000ff009fff7812 */ /* 0x000fe200078cc0ff */
[----:B------:R-:W-:Y:S01]  /*3a30*/  FMUL.FTZ R82, R81, UR15 ;  /* 0x0000000f51527c20 */ /* 0x000fe20008410000 */
[----:B------:R-:W-:Y:S01]  /*3a40*/  CS2R R80, SRZ ;  /* 0x0000000000507805 */ /* 0x000fe2000001ff00 */
[----:B------:R-:W-:Y:S01]  /*3a50*/  FMUL.FTZ R87, R156, R83 ;  /* 0x000000539c577220 */ /* 0x000fe20000410000 */
[----:B------:R-:W-:Y:S01]  /*3a60*/  @P1 FADD.FTZ R94, R67, R94 ;  /* 0x0000005e435e1221 */ /* 0x000fe20000010000 */
[----:B------:R-:W-:Y:S01]  /*3a70*/  SEL R84, R115, R72, P3 ;  /* 0x0000004873547207 */ /* 0x000fe20001800000 */
[----:B------:R-:W-:Y:S01]  /*3a80*/  @P5 FMUL.FTZ R80, R218, R85 ;  /* 0x00000055da505220 */ /* 0x000fe20000410000 */
[----:B------:R-:W-:Y:S01]  /*3a90*/  @P1 FADD.FTZ R87, R66, R87 ;  /* 0x0000005742571221 */ /* 0x000fe20000010000 */
[----:B------:R-:W-:-:S03]  /*3aa0*/  FMUL.FTZ R116, R94, R155 ;  /* 0x0000009b5e747220 */ /* 0x000fc60000410000 */
[----:B------:R-:W-:Y:S01]  /*3ab0*/  FMUL.FTZ R86, R87, R155 ;  /* 0x0000009b57567220 */ /* 0x000fe20000410000 */
[----:B------:R-:W-:Y:S01]  /*3ac0*/  FMUL.FTZ R116, R116, UR15 ;  /* 0x0000000f74747c20 */ /* 0x000fe20008410000 */
[----:B------:R-:W-:Y:S02]  /*3ad0*/  @P6 FMUL.FTZ R81, R217, R82 ;  /* 0x00000052d9516220 */ /* 0x000fe40000410000 */
[----:B------:R-:W-:Y:S01]  /*3ae0*/  FMUL.FTZ R117, R86, UR15 ;  /* 0x0000000f56757c20 */ /* 0x000fe20008410000 */
[----:B------:R-:W-:Y:S02]  /*3af0*/  SEL R86, R87, R74, P3 ;  /* 0x0000004a57567207 */ /* 0x000fe40001800000 */
[----:B------:R-:W-:Y:S01]  /*3b00*/  SEL R87, R94, R75, P3 ;  /* 0x0000004b5e577207 */ /* 0x000fe20001800000 */
[----:B--2---:R-:W-:Y:S01]  /*3b10*/  FMUL.FTZ R76, R85, R76 ;  /* 0x0000004c554c7220 */ /* 0x004fe20000410000 */
[----:B------:R-:W-:Y:S01]  /*3b20*/  FMUL.FTZ R77, R77, R82 ;  /* 0x000000524d4d7220 */ /* 0x000fe20000410000 */
[----:B------:R-:W-:-:S02]  /*3b30*/  CS2R R82, SRZ ;  /* 0x0000000000527805 */ /* 0x000fc4000001ff00 */
[----:B------:R-:W-:Y:S02]  /*3b40*/  SEL R85, R102, R73, P3 ;  /* 0x0000004966557207 */ /* 0x000fe40001800000 */
[----:B------:R-:W-:Y:S02]  /*3b50*/  FSEL R95, R76, RZ, P5 ;  /* 0x000000ff4c5f7208 */ /* 0x000fe40002800000 */
[C---:B------:R-:W-:Y:S02]  /*3b60*/  @P2 IADD3 R76, P5, R162.reuse, UR18, RZ ;  /* 0x00000012a24c2c10 */ /* 0x040fe4000ffbe0ff */
[----:B------:R-:W-:Y:S02]  /*3b70*/  FSEL R103, R77, RZ, P6 ;  /* 0x000000ff4d677208 */ /* 0x000fe40003000000 */
[----:B------:R-:W-:Y:S02]  /*3b80*/  @P2 IADD3.X R77, R163, UR19, RZ, P5, !PT ;  /* 0x00000013a34d2c10 */ /* 0x000fe4000affe4ff */
[----:B------:R-:W-:-:S02]  /*3b90*/  IADD3 R162, P6, R162, UR20, RZ ;  /* 0x00000014a2a27c10 */ /* 0x000fc4000ffde0ff */
[----:B------:R-:W-:Y:S01]  /*3ba0*/  IADD3 R92, P5, R157, UR16, RZ ;  /* 0x000000109d5c7c10 */ /* 0x000fe2000ffbe0ff */
[----:B------:R-:W-:Y:S01]  /*3bb0*/  @P2 STG.E.128 desc[UR4][R76.64], R84 ;  /* 0x000000544c002986 */ /* 0x000fe2000c101d04 */
[----:B------:R-:W-:Y:S02]  /*3bc0*/  IADD3.X R163, R163, UR21, RZ, P6, !PT ;  /* 0x00000015a3a37c10 */ /* 0x000fe4000b7fe4ff */
[----:B------:R-:W-:Y:S02]  /*3bd0*/  IADD3.X R93, R154, UR17, RZ, P5, !PT ;  /* 0x000000119a5d7c10 */ /* 0x000fe4000affe4ff */
[C---:B------:R-:W-:Y:S02]  /*3be0*/  LOP3.LUT P6, RZ, R159.reuse, 0xff0000, RZ, 0xc0, !PT ;  /* 0x00ff00009fff7812 */ /* 0x040fe400078cc0ff */
[----:B------:R-:W-:-:S11]  /*3bf0*/  LOP3.LUT P5, RZ, R159, 0xff000000, RZ, 0xc0, !PT ;  /* 0xff0000009fff7812 */ /* 0x000fd600078ac0ff */
[----:B------:R-:W-:Y:S02]  /*3c00*/  @P6 FMUL.FTZ R82, R216, R117 ;  /* 0x00000075d8526220 */ /* 0x000fe40000410000 */
[----:B------:R-:W-:-:S05]  /*3c10*/  @P5 FMUL.FTZ R83, R215, R116 ;  /* 0x00000074d7535220 */ /* 0x000fca0000410000 */
[----:B------:R0:W-:Y:S04]  /*3c20*/  STG.E.128 desc[UR4][R162.64], R80 ;  /* 0x00000050a2007986 */ /* 0x0001e8000c101d04 */
[----:B0-----:R-:W2:Y:S01]  /*3c30*/  LDG.E.128 R80, desc[UR4][R92.64] ;  /* 0x000000045c507981 */ /* 0x001ea2000c1e1d00 */
        /* <DEDUP_REMOVED lines=16> */
[----:B------:R-:W-:Y:S01]  /*3d40*/  FMUL.FTZ R78, R78, R117 ;  /* 0x000000754e4e7220 */ /* 0x000fe20000410000 */
[----:B------:R-:W-:Y:S01]  /*3d50*/  FMUL.FTZ R79, R79, R116 ;  /* 0x000000744f4f7220 */ /* 0x000fe20000410000 */
[----:B------:R-:W-:Y:S01]  /*3d60*/  @P2 IADD3 R76, P1, R157, UR18, RZ ;  /* 0x000000129d4c2c10 */ /* 0x000fe2000ff3e0ff */
[CC--:B------:R-:W-:Y:S01]  /*3d70*/  FMUL.FTZ R88, R84.reuse, R155.reuse ;  /* 0x0000009b54587220 */ /* 0x0c0fe20000410000 */
[C---:B------:R-:W-:Y:S01]  /*3d80*/  SEL R72, R115.reuse, R72, P3 ;  /* 0x0000004873487207 */ /* 0x040fe20001800000 */
[----:B------:R-:W-:Y:S01]  /*3d90*/  FMUL.FTZ R115, R115, R155 ;  /* 0x0000009b73737220 */ /* 0x000fe20000410000 */
[----:B------:R-:W-:Y:S01]  /*3da0*/  SEL R73, R84, R73, P3 ;  /* 0x0000004954497207 */ /* 0x000fe20001800000 */
[----:B------:R-:W-:Y:S01]  /*3db0*/  FMUL.FTZ R88, R88, UR15 ;  /* 0x0000000f58587c20 */ /* 0x000fe20008410000 */
[C---:B------:R-:W-:Y:S01]  /*3dc0*/  SEL R74, R89.reuse, R74, P3 ;  /* 0x0000004a594a7207 */ /* 0x040fe20001800000 */
[----:B------:R-:W-:Y:S01]  /*3dd0*/  FMUL.FTZ R89, R89, R155 ;  /* 0x0000009b59597220 */ /* 0x000fe20000410000 */
[C---:B------:R-:W-:Y:S01]  /*3de0*/  SEL R75, R156.reuse, R75, P3 ;  /* 0x0000004b9c4b7207 */ /* 0x040fe20001800000 */
[----:B------:R-:W-:Y:S01]  /*3df0*/  FMUL.FTZ R155, R156, R155 ;  /* 0x0000009b9c9b7220 */ /* 0x000fe20000410000 */
[----:B------:R-:W-:Y:S01]  /*3e00*/  @P2 IADD3.X R77, R154, UR19, RZ, P1, !PT ;  /* 0x000000139a4d2c10 */ /* 0x000fe20008ffe4ff */
[----:B------:R-:W-:Y:S01]  /*3e10*/  FMUL.FTZ R115, R115, UR15 ;  /* 0x0000000f73737c20 */ /* 0x000fe20008410000 */
[----:B------:R-:W-:Y:S01]  /*3e20*/  FSEL R87, R78, RZ, P6 ;  /* 0x000000ff4e577208 */ /* 0x000fe20003000000 */
[----:B------:R-:W-:Y:S01]  /*3e30*/  FMUL.FTZ R89, R89, UR15 ;  /* 0x0000000f59597c20 */ /* 0x000fe20008410000 */
[----:B------:R-:W-:Y:S01]  /*3e40*/  FSEL R86, R79, RZ, P5 ;  /* 0x000000ff4f567208 */ /* 0x000fe20002800000 */
[----:B------:R0:W-:Y:S01]  /*3e50*/  @P2 STG.E.128 desc[UR4][R76.64], R72 ;  /* 0x000000484c002986 */ /* 0x0001e2000c101d04 */
[C---:B------:R-:W-:Y:S01]  /*3e60*/  LOP3.LUT P6, RZ, R158.reuse, 0xff, RZ, 0xc0, !PT ;  /* 0x000000ff9eff7812 */ /* 0x040fe200078cc0ff */
[----:B------:R-:W-:Y:S01]  /*3e70*/  FMUL.FTZ R90, R155, UR15 ;  /* 0x0000000f9b5a7c20 */ /* 0x000fe20008410000 */
[----:B------:R-:W-:-:S02]  /*3e80*/  LOP3.LUT P5, RZ, R158, 0xff00, RZ, 0xc0, !PT ;  /* 0x0000ff009eff7812 */ /* 0x000fc400078ac0ff */
[----:B------:R-:W-:Y:S02]  /*3e90*/  CS2R R78, SRZ ;  /* 0x00000000004e7805 */ /* 0x000fe4000001ff00 */
[----:B------:R-:W-:Y:S01]  /*3ea0*/  LOP3.LUT P3, RZ, R158, 0xff0000, RZ, 0xc0, !PT ;  /* 0x00ff00009eff7812 */ /* 0x000fe2000786c0ff */
[----:B------:R-:W-:Y:S01]  /*3eb0*/  FADD.FTZ R205, R86, R205 ;  /* 0x000000cd56cd7221 */ /* 0x000fe20000010000 */
[----:B------:R-:W-:Y:S01]  /*3ec0*/  LOP3.LUT P1, RZ, R158, 0xff000000, RZ, 0xc0, !PT ;  /* 0xff0000009eff7812 */ /* 0x000fe2000782c0ff */
[----:B------:R-:W-:Y:S01]  /*3ed0*/  FADD.FTZ R146, R110, R146 ;  /* 0x000000926e927221 */ /* 0x000fe20000010000 */
[----:B------:R-:W-:Y:S01]  /*3ee0*/  IADD3 R84, P2, R157, UR20, RZ ;  /* 0x000000149d547c10 */ /* 0x000fe2000ff5e0ff */
[----:B------:R-:W-:Y:S01]  /*3ef0*/  FADD.FTZ R145, R111, R145 ;  /* 0x000000916f917221 */ /* 0x000fe20000010000 */
[----:B------:R-:W-:Y:S01]  /*3f00*/  IADD3 R153, R153, UR22, RZ ;  /* 0x0000001699997c10 */ /* 0x000fe2000fffe0ff */
[----:B------:R-:W-:Y:S01]  /*3f10*/  FADD.FTZ R148, R161, R148 ;  /* 0x00000094a1947221 */ /* 0x000fe20000010000 */
[----:B------:R-:W-:Y:S01]  /*3f20*/  IADD3.X R85, R154, UR21, RZ, P2, !PT ;  /* 0x000000159a557c10 */ /* 0x000fe200097fe4ff */
[----:B------:R-:W-:Y:S01]  /*3f30*/  FADD.FTZ R147, R160, R147 ;  /* 0x00000093a0937221 */ /* 0x000fe20000010000 */
[----:B------:R-:W-:Y:S01]  /*3f40*/  ISETP.GE.AND P2, PT, R153, UR23, PT ;  /* 0x0000001799007c0c */ /* 0x000fe2000bf46270 */
[----:B------:R-:W-:Y:S01]  /*3f50*/  FADD.FTZ R150, R172, R150 ;  /* 0x00000096ac967221 */ /* 0x000fe20000010000 */
[----:B------:R-:W-:Y:S01]  /*3f60*/  FADD.FTZ R149, R173, R149 ;  /* 0x00000095ad957221 */ /* 0x000fe20000010000 */
[----:B0-----:R-:W-:Y:S01]  /*3f70*/  CS2R R76, SRZ ;  /* 0x00000000004c7805 */ /* 0x001fe2000001ff00 */
[----:B------:R-:W-:Y:S01]  /*3f80*/  @P3 FMUL.FTZ R78, R208, R89 ;  /* 0x00000059d04e3220 */ /* 0x000fe20000410000 */
[----:B------:R-:W-:Y:S01]  /*3f90*/  @P6 FMUL.FTZ R76, R210, R115 ;  /* 0x00000073d24c6220 */ /* 0x000fe20000410000 */
[----:B------:R-:W-:Y:S01]  /*3fa0*/  @P5 FMUL.FTZ R77, R209, R88 ;  /* 0x00000058d14d5220 */ /* 0x000fe20000410000 */
[----:B------:R-:W-:Y:S01]  /*3fb0*/  @P1 FMUL.FTZ R79, R207, R90 ;  /* 0x0000005acf4f1220 */ /* 0x000fe20000410000 */
[----:B------:R-:W-:Y:S01]  /*3fc0*/  FADD.FTZ R152, R112, R152 ;  /* 0x0000009870987221 */ /* 0x000fe20000010000 */
[----:B------:R-:W-:Y:S01]  /*3fd0*/  FADD.FTZ R151, R113, R151 ;  /* 0x0000009771977221 */ /* 0x000fe20000010000 */
[----:B------:R-:W-:Y:S01]  /*3fe0*/  FADD.FTZ R183, R114, R183 ;  /* 0x000000b772b77221 */ /* 0x000fe20000010000 */
[----:B------:R-:W-:Y:S01]  /*3ff0*/  FADD.FTZ R182, R175, R182 ;  /* 0x000000b6afb67221 */ /* 0x000fe20000010000 */
[----:B------:R0:W-:Y:S01]  /*4000*/  STG.E.128 desc[UR4][R84.64], R76 ;  /* 0x0000004c54007986 */ /* 0x0001e2000c101d04 */
        /* <DEDUP_REMOVED lines=13> */
[----:B------:R-:W-:Y:S01]  /*40e0*/  SEL R196, RZ, 0x1, P4 ;  /* 0x00000001ffc47807 */ /* 0x000fe20002000000 */
[----:B--2---:R-:W-:Y:S01]  /*40f0*/  FMUL.FTZ R80, R115, R80 ;  /* 0x0000005073507220 */ /* 0x004fe20000410000 */
[----:B------:R-:W-:Y:S01]  /*4100*/  FMUL.FTZ R86, R81, R88 ;  /* 0x0000005851567220 */ /* 0x000fe20000410000 */
[----:B------:R-:W-:Y:S01]  /*4110*/  FMUL.FTZ R82, R82, R89 ;  /* 0x0000005952527220 */ /* 0x000fe20000410000 */
[----:B------:R-:W-:-:S02]  /*4120*/  FMUL.FTZ R83, R83, R90 ;  /* 0x0000005a53537220 */ /* 0x000fc40000410000 */
[----:B------:R-:W-:Y:S02]  /*4130*/  FSEL R81, R80, RZ, P6 ;  /* 0x000000ff50517208 */ /* 0x000fe40003000000 */
[----:B------:R-:W-:Y:S02]  /*4140*/  FSEL R86, R86, RZ, P5 ;  /* 0x000000ff56567208 */ /* 0x000fe40002800000 */
[----:B------:R-:W-:Y:S01]  /*4150*/  FSEL R82, R82, RZ, P3 ;  /* 0x000000ff52527208 */ /* 0x000fe20001800000 */
[----:B------:R-:W-:Y:S01]  /*4160*/  FADD.FTZ R202, R81, R202 ;  /* 0x000000ca51ca7221 */ /* 0x000fe20000010000 */
[----:B0-----:R-:W-:Y:S01]  /*4170*/  FSEL R76, R83, RZ, P1 ;  /* 0x000000ff534c7208 */ /* 0x001fe20000800000 */
[----:B------:R-:W-:Y:S02]  /*4180*/  FADD.FTZ R203, R86, R203 ;  /* 0x000000cb56cb7221 */ /* 0x000fe40000010000 */
[----:B------:R-:W-:Y:S02]  /*4190*/  FADD.FTZ R195, R82, R195 ;  /* 0x000000c352c37221 */ /* 0x000fe40000010000 */
[----:B------:R-:W-:Y:S01]  /*41a0*/  FADD.FTZ R201, R76, R201 ;  /* 0x000000c94cc97221 */ /* 0x000fe20000010000 */
        /* <DEDUP_REMOVED lines=57> */
.L_x_13458:
        /* <DEDUP_REMOVED lines=35> */
.L_x_13459:
[----:B------:R-:W-:Y:S01]  /*4770*/  HFMA2.MMA R81, -RZ, RZ, 0, 9.5367431640625e-07 ;  /* 0x00000010ff517435 */ /* 0x000fe200000001ff */
[----:B------:R-:W-:Y:S02]  /*4780*/  MOV R82, R78 ;  /* 0x0000004e00527202 */ /* 0x000fe40000000f00 */
[----:B------:R-:W-:Y:S02]  /*4790*/  MOV R80, 0x1f ;  /* 0x0000001f00507802 */ /* 0x000fe40000000f00 */
[----:B------:R-:W-:-:S07]  /*47a0*/  MOV R79, 0xffffffff ;  /* 0xffffffff004f7802 */ /* 0x000fce0000000f00 */
[----:B-----5:R-:W-:Y:S05]  /*47b0*/  WARPSYNC.COLLECTIVE R79, `(.L_x_13461) ;  /* 0x000000004f087348 */ /* 0x020fea0003c00000 */
[----:B------:R0:W1:Y:S02]  /*47c0*/  SHFL.DOWN P3, R83, R82, R81, R80 ;  /* 0x0800005152537389 */ /* 0x0000640000060050 */
[----:B01---5:R-:W-:Y:S01]  /*47d0*/  ENDCOLLECTIVE ;  /* 0x000000000000791b */ /* 0x023fe20003800000 */
.L_x_13461:
[----:B------:R-:W-:Y:S01]  /*47e0*/  MOV R82, R77 ;  /* 0x0000004d00527202 */ /* 0x000fe20000000f00 */
[----:B------:R-:W-:-:S07]  /*47f0*/  FADD.FTZ R78, R78, R83 ;  /* 0x000000534e4e7221 */ /* 0x000fce0000010000 */
[----:B------:R-:W-:Y:S05]  /*4800*/  WARPSYNC.COLLECTIVE R79, `(.L_x_13462) ;  /* 0x000000004f087348 */ /* 0x000fea0003c00000 */
[----:B------:R0:W1:Y:S02]  /*4810*/  SHFL.DOWN P3, R83, R82, R81, R80 ;  /* 0x0800005152537389 */ /* 0x0000640000060050 */
[----:B01----:R-:W-:Y:S01]  /*4820*/  ENDCOLLECTIVE ;  /* 0x000000000000791b */ /* 0x003fe20003800000 */
.L_x_13462:
[----:B------:R-:W-:Y:S01]  /*4830*/  HFMA2.MMA R81, -RZ, RZ, 0, 4.76837158203125e-07 ;  /* 0x00000008ff517435 */ /* 0x000fe200000001ff */
[----:B------:R-:W-:Y:S01]  /*4840*/  MOV R82, R78 ;  /* 0x0000004e00527202 */ /* 0x000fe20000000f00 */
[----:B------:R-:W-:-:S09]  /*4850*/  FADD.FTZ R77, R77, R83 ;  /* 0x000000534d4d7221 */ /* 0x000fd20000010000 */
[----:B------:R-:W-:Y:S05]  /*4860*/  WARPSYNC.COLLECTIVE R79, `(.L_x_13463) ;  /* 0x000000004f087348 */ /* 0x000fea0003c00000 */
[----:B------:R0:W1:Y:S02]  /*4870*/  SHFL.DOWN P3, R83, R82, R81, R80 ;  /* 0x0800005152537389 */ /* 0x0000640000060050 */
[----:B01----:R-:W-:Y:S01]  /*4880*/  ENDCOLLECTIVE ;  /* 0x000000000000791b */ /* 0x003fe20003800000 */
.L_x_13463:
[----:B------:R-:W-:Y:S01]  /*4890*/  MOV R82, R77 ;  /* 0x0000004d00527202 */ /* 0x000fe20000000f00 */
[----:B------:R-:W-:-:S07]  /*48a0*/  FADD.FTZ R78, R78, R83 ;  /* 0x000000534e4e7221 */ /* 0x000fce0000010000 */
[----:B------:R-:W-:Y:S05]  /*48b0*/  WARPSYNC.COLLECTIVE R79, `(.L_x_13464) ;  /* 0x000000004f087348 */ /* 0x000fea0003c00000 */
[----:B------:R0:W1:Y:S02]  /*48c0*/  SHFL.DOWN P3, R83, R82, R81, R80 ;  /* 0x0800005152537389 */ /* 0x0000640000060050 */
[----:B01----:R-:W-:Y:S01]  /*48d0*/  ENDCOLLECTIVE ;  /* 0x000000000000791b */ /* 0x003fe20003800000 */
.L_x_13464:
[----:B------:R-:W-:Y:S01]  /*48e0*/  HFMA2.MMA R81, -RZ, RZ, 0, 2.384185791015625e-07 ;  /* 0x00000004ff517435 */ /* 0x000fe200000001ff */
[----:B------:R-:W-:Y:S01]  /*48f0*/  MOV R82, R78 ;  /* 0x0000004e00527202 */ /* 0x000fe20000000f00 */
[----:B------:R-:W-:-:S09]  /*4900*/  FADD.FTZ R77, R77, R83 ;  /* 0x000000534d4d7221 */ /* 0x000fd20000010000 */
[----:B------:R-:W-:Y:S05]  /*4910*/  WARPSYNC.COLLECTIVE R79, `(.L_x_13465) ;  /* 0x000000004f087348 */ /* 0x000fea0003c00000 */
[----:B------:R0:W1:Y:S02]  /*4920*/  SHFL.DOWN P3, R83, R82, R81, R80 ;  /* 0x0800005152537389 */ /* 0x0000640000060050 */
[----:B01----:R-:W-:Y:S01]  /*4930*/  ENDCOLLECTIVE ;  /* 0x000000000000791b */ /* 0x003fe20003800000 */
.L_x_13465:
[----:B------:R-:W-:Y:S01]  /*4940*/  MOV R82, R77 ;  /* 0x0000004d00527202 */ /* 0x000fe20000000f00 */
[----:B------:R-:W-:-:S07]  /*4950*/  FADD.FTZ R78, R78, R83 ;  /* 0x000000534e4e7221 */ /* 0x000fce0000010000 */
[----:B------:R-:W-:Y:S05]  /*4960*/  WARPSYNC.COLLECTIVE R79, `(.L_x_13466) ;  /* 0x000000004f087348 */ /* 0x000fea0003c00000 */
[----:B------:R0:W1:Y:S02]  /*4970*/  SHFL.DOWN P3, R83, R82, R81, R80 ;  /* 0x0800005152537389 */ /* 0x0000640000060050 */
[----:B01----:R-:W-:Y:S01]  /*4980*/  ENDCOLLECTIVE ;  /* 0x000000000000791b */ /* 0x003fe20003800000 */
.L_x_13466:
[----:B------:R-:W-:Y:S01]  /*4990*/  HFMA2.MMA R81, -RZ, RZ, 0, 1.1920928955078125e-07 ;  /* 0x00000002ff517435 */ /* 0x000fe200000001ff */
[----:B------:R-:W-:Y:S01]  /*49a0*/  MOV R82, R78 ;  /* 0x0000004e00527202 */ /* 0x000fe20000000f00 */
[----:B------:R-:W-:-:S09]  /*49b0*/  FADD.FTZ R77, R77, R83 ;  /* 0x000000534d4d7221 */ /* 0x000fd20000010000 */
[----:B------:R-:W-:Y:S05]  /*49c0*/  WARPSYNC.COLLECTIVE R79, `(.L_x_13467) ;  /* 0x000000004f087348 */ /* 0x000fea0003c00000 */
[----:B------:R0:W1:Y:S02]  /*49d0*/  SHFL.DOWN P3, R83, R82, R81, R80 ;  /* 0x0800005152537389 */ /* 0x0000640000060050 */
[----:B01----:R-:W-:Y:S01]  /*49e0*/  ENDCOLLECTIVE ;  /* 0x000000000000791b */ /* 0x003fe20003800000 */
.L_x_13467:
[----:B------:R-:W-:Y:S01]  /*49f0*/  MOV R82, R77 ;  /* 0x0000004d00527202 */ /* 0x000fe20000000f00 */
[----:B------:R-:W-:-:S07]  /*4a00*/  FADD.FTZ R78, R78, R83 ;  /* 0x000000534e4e7221 */ /* 0x000fce0000010000 */
[----:B------:R-:W-:Y:S05]  /*4a10*/  WARPSYNC.COLLECTIVE R79, `(.L_x_13468) ;  /* 0x000000004f087348 */ /* 0x000fea0003c00000 */
[----:B------:R0:W1:Y:S02]  /*4a20*/  SHFL.DOWN P3, R83, R82, R81, R80 ;  /* 0x0800005152537389 */ /* 0x0000640000060050 */
[----:B01----:R-:W-:Y:S01]  /*4a30*/  ENDCOLLECTIVE ;  /* 0x000000000000791b */ /* 0x003fe20003800000 */
.L_x_13468:
[----:B------:R-:W-:Y:S01]  /*4a40*/  HFMA2.MMA R81, -RZ, RZ, 0, 5.9604644775390625e-08 ;  /* 0x00000001ff517435 */ /* 0x000fe200000001ff */
[----:B------:R-:W-:Y:S01]  /*4a50*/  MOV R82, R78 ;  /* 0x0000004e00527202 */ /* 0x000fe20000000f00 */
[----:B------:R-:W-:-:S09]  /*4a60*/  FADD.FTZ R77, R77, R83 ;  /* 0x000000534d4d7221 */ /* 0x000fd20000010000 */
[----:B------:R-:W-:Y:S05]  /*4a70*/  WARPSYNC.COLLECTIVE R79, `(.L_x_13469) ;  /* 0x000000004f087348 */ /* 0x000fea0003c00000 */
[----:B------:R0:W1:Y:S02]  /*4a80*/  SHFL.DOWN P3, R83, R82, R81, R80 ;  /* 0x0800005152537389 */ /* 0x0000640000060050 */
[----:B01----:R-:W-:Y:S01]  /*4a90*/  ENDCOLLECTIVE ;  /* 0x000000000000791b */ /* 0x003fe20003800000 */
.L_x_13469:
[----:B------:R-:W-:Y:S02]  /*4aa0*/  MOV R82, R77 ;  /* 0x0000004d00527202 */ /* 0x000fe40000000f00 */
[----:B------:R-:W-:-:S07]  /*4ab0*/  MOV R76, R83 ;  /* 0x00000053004c7202 */ /* 0x000fce0000000f00 */
[----:B------:R-:W-:Y:S05]  /*4ac0*/  WARPSYNC.COLLECTIVE R79, `(.L_x_13470) ;  /* 0x000000004f087348 */ /* 0x000fea0003c00000 */
[----:B------:R0:W1:Y:S02]  /*4ad0*/  SHFL.DOWN P3, R83, R82, R81, R80 ;  /* 0x0800005152537389 */ /* 0x0000640000060050 */
[----:B01----:R-:W-:Y:S01]  /*4ae0*/  ENDCOLLECTIVE ;  /* 0x000000000000791b */ /* 0x003fe20003800000 */
.L_x_13470:
[----:B------:R-:W-:Y:S01]  /*4af0*/  MOV R79, R83 ;  /* 0x00000053004f7202 */ /* 0x000fe20000000f00 */
[----:B------:R-:W-:Y:S06]  /*4b00*/  BRA `(.L_x_13471) ;  /* 0xffffffd800807947 */ /* 0x000fec000383ffff */
.L_x_13472:
        /* <DEDUP_REMOVED lines=15> */
.L_x_15337:


//--------------------- .text._ZN10layer_norm22ln_bwd_finalize_kernelINS_22Kernel_traits_finalizeILj7168E6__halfffffjLb1ELj1024ELj4ENS_18Kernel_traits_baseILj7168ES2_ffffjLj1024EEEEELb1ELb0EEEvNS_9BwdParamsE --------------------------
	.section	.text._ZN10layer_norm22ln_bwd_finalize_kernelINS_22Kernel_traits_finalizeILj7168E6__halfffffjLb1ELj1024ELj4ENS_18Kernel_traits_baseILj7168ES2_ffffjLj1024EEEEELb1ELb0EEEvNS_9BwdParamsE,"ax",@progbits
	.align	128
        .global         _ZN10layer_norm22ln_bwd_finalize_kernelINS_22Kernel_traits_finalizeILj7168E6__halfffffjLb1ELj1024ELj4ENS_18Kernel_traits_baseILj7168ES2_ffffjLj1024EEEEELb1ELb0EEEvNS_9BwdParamsE
        .type           _ZN10layer_norm22ln_bwd_finalize_kernelINS_22Kernel_traits_finalizeILj7168E6__halfffffjLb1ELj1024ELj4ENS_18Kernel_traits_baseILj7168ES2_ffffjLj1024EEEEELb1ELb0EEEvNS_9BwdParamsE,@function
        .size           _ZN10layer_norm22ln_bwd_finalize_kernelINS_22Kernel_traits_finalizeILj7168E6__halfffffjLb1ELj1024ELj4ENS_18Kernel_traits_baseILj7168ES2_ffffjLj1024EEEEELb1ELb0EEEvNS_9BwdParamsE,(.L_x_15338 - _ZN10layer_norm22ln_bwd_finalize_kernelINS_22Kernel_traits_finalizeILj7168E6__halfffffjLb1ELj1024ELj4ENS_18Kernel_traits_baseILj7168ES2_ffffjLj1024EEEEELb1ELb0EEEvNS_9BwdParamsE)
        .other          _ZN10layer_norm22ln_bwd_finalize_kernelINS_22Kernel_traits_finalizeILj7168E6__halfffffjLb1ELj1024ELj4ENS_18Kernel_traits_baseILj7168ES2_ffffjLj1024EEEEELb1ELb0EEEvNS_9BwdParamsE,@"STO_CUDA_ENTRY STV_DEFAULT"
_ZN10layer_norm22ln_bwd_finalize_kernelINS_22Kernel_traits_finalizeILj7168E6__halfffffjLb1ELj1024ELj4ENS_18Kernel_traits_baseILj7168ES2_ffffjLj1024EEEEELb1ELb0EEEvNS_9BwdParamsE:
.text._ZN10layer_norm22ln_bwd_finalize_kernelINS_22Kernel_traits_finalizeILj7168E6__halfffffjLb1ELj1024ELj4ENS_18Kernel_traits_baseILj7168ES2_ffffjLj1024EEEEELb1ELb0EEEvNS_9BwdParamsE:
        /* <DEDUP_REMOVED lines=24> */
.L_x_13485:
        /* <DEDUP_REMOVED lines=36> */
.L_x_13477:
        /* <DEDUP_REMOVED lines=49> */
.L_x_13476:
[----:B------:R-:W-:Y:S05]  /*06d0*/  BSYNC B1 ;  /* 0x0000000000017941 */ /* 0x000fea0003800000 */
.L_x_13475:
        /* <DEDUP_REMOVED lines=31> */
.L_x_13479:
[----:B------:R-:W-:Y:S05]  /*08d0*/  BSYNC B1 ;  /* 0x0000000000017941 */ /* 0x000fea0003800000 */
.L_x_13478:
        /* <DEDUP_REMOVED lines=16> */
.L_x_13480:
[----:B------:R-:W-:Y:S05]  /*09e0*/  BSYNC B1 ;  /* 0x0000000000017941 */ /* 0x000fea0003800000 */
.L_x_13474:
[----:B------:R-:W-:Y:S05]  /*09f0*/  BSYNC B0 ;  /* 0x0000000000007941 */ /* 0x000fea0003800000 */
.L_x_13473:
        /* <DEDUP_REMOVED lines=40> */
.L_x_13501:
        /* <DEDUP_REMOVED lines=8> */
.L_x_13481:
        /* <DEDUP_REMOVED lines=23> */
.L_x_13484:
[----:B------:R-:W-:Y:S05]  /*0e70*/  BSYNC B0 ;  /* 0x0000000000007941 */ /* 0x000fea0003800000 */
.L_x_13483:
[C---:B------:R-:W-:Y:S01]  /*0e80*/  ISETP.GT.U32.AND P1, PT, R4.reuse, -0x1c01, PT ;  /* 0xffffe3ff0400780c */ /* 0x040fe20003f24070 */
[----:B------:R-:W-:Y:S01]  /*0e90*/  VIADD R4, R4, 0x1c00 ;  /* 0x00001c0004047836 */ /* 0x000fe20000000000 */
[----:B------:R-:W-:-:S11]  /*0ea0*/  IADD3 R5, R5, 0xe00, RZ ;  /* 0x00000e0005057810 */ /* 0x000fd60007ffe0ff */
[----:B------:R-:W-:Y:S05]  /*0eb0*/  @P1 BRA `(.L_x_13485) ;  /* 0xfffffff000b01947 */ /* 0x000fea000383ffff */
[----:B------:R-:W-:Y:S05]  /*0ec0*/  EXIT ;  /* 0x000000000000794d */ /* 0x000fea0003800000 */
.L_x_13482:
[----:B0-----:R-:W-:Y:S01]  /*0ed0*/  HFMA2.MMA R24, -RZ, RZ, 0, 5.9604644775390625e-08 ;  /* 0x00000001ff187435 */ /* 0x001fe200000001ff */
[----:B----4-:R-:W-:Y:S02]  /*0ee0*/  MOV R23, R10 ;  /* 0x0000000a00177202 */ /* 0x010fe40000000f00 */
[----:B------:R-:W-:Y:S02]  /*0ef0*/  MOV R25, 0x1f ;  /* 0x0000001f00197802 */ /* 0x000fe40000000f00 */
[----:B------:R-:W-:-:S07]  /*0f00*/  MOV R20, 0xffffffff ;  /* 0xffffffff00147802 */ /* 0x000fce0000000f00 */
[----:B-123--:R-:W-:Y:S05]  /*0f10*/  WARPSYNC.COLLECTIVE R20, `(.L_x_13486) ;  /* 0x0000000014087348 */ /* 0x00efea0003c00000 */
[----:B------:R0:W4:Y:S02]  /*0f20*/  SHFL.BFLY P2, R22, R23, R24, R25 ;  /* 0x0c00001817167389 */ /* 0x0001240000040019 */
[----:B01234-:R-:W-:Y:S01]  /*0f30*/  ENDCOLLECTIVE ;  /* 0x000000000000791b */ /* 0x01ffe20003800000 */
.L_x_13486:
[----:B------:R-:W-:Y:S01]  /*0f40*/  HFMA2.MMA R24, -RZ, RZ, 0, 1.1920928955078125e-07 ;  /* 0x00000002ff187435 */ /* 0x000fe200000001ff */
[----:B------:R-:W-:-:S05]  /*0f50*/  MOV R11, R22 ;  /* 0x00000016000b7202 */ /* 0x000fca0000000f00 */
[----:B------:R-:W-:-:S04]  /*0f60*/  FADD.FTZ R11, R10, R11 ;  /* 0x0000000b0a0b7221 */ /* 0x000fc80000010000 */
[----:B------:R-:W-:-:S07]  /*0f70*/  IMAD.MOV.U32 R23, RZ, RZ, R11 ;  /* 0x000000ffff177224 */ /* 0x000fce00078e000b */
[----:B------:R-:W-:Y:S05]  /*0f80*/  WARPSYNC.COLLECTIVE R20, `(.L_x_13487) ;  /* 0x0000000014087348 */ /* 0x000fea0003c00000 */
[----:B------:R0:W1:Y:S02]  /*0f90*/  SHFL.BFLY P2, R22, R23, R24, R25 ;  /* 0x0c00001817167389 */ /* 0x0000640000040019 */
[----:B01----:R-:W-:Y:S01]  /*0fa0*/  ENDCOLLECTIVE ;  /* 0x000000000000791b */ /* 0x003fe20003800000 */
.L_x_13487:
[----:B------:R-:W-:Y:S01]  /*0fb0*/  HFMA2.MMA R24, -RZ, RZ, 0, 2.384185791015625e-07 ;  /* 0x00000004ff187435 */ /* 0x000fe200000001ff */
[----:B------:R-:W-:-:S05]  /*0fc0*/  MOV R14, R22 ;  /* 0x00000016000e7202 */ /* 0x000fca0000000f00 */
[----:B------:R-:W-:-:S05]  /*0fd0*/  FADD.FTZ R14, R11, R14 ;  /* 0x0000000e0b0e7221 */ /* 0x000fca0000010000 */
[----:B------:R-:W-:-:S07]  /*0fe0*/  MOV R23, R14 ;  /* 0x0000000e00177202 */ /* 0x000fce0000000f00 */
[----:B------:R-:W-:Y:S05]  /*0ff0*/  WARPSYNC.COLLECTIVE R20, `(.L_x_13488) ;  /* 0x0000000014087348 */ /* 0x000fea0003c00000 */
[----:B------:R0:W1:Y:S02]  /*1000*/  SHFL.BFLY P2, R22, R23, R24, R25 ;  /* 0x0c00001817167389 */ /* 0x0000640000040019 */
[----:B01----:R-:W-:Y:S01]  /*1010*/  ENDCOLLECTIVE ;  /* 0x000000000000791b */ /* 0x003fe20003800000 */
.L_x_13488:
[----:B------:R-:W-:Y:S01]  /*1020*/  IMAD.MOV.U32 R24, RZ, RZ, 0x8 ;  /* 0x00000008ff187424 */ /* 0x000fe200078e00ff */
[----:B------:R-:W-:-:S05]  /*1030*/  MOV R13, R22 ;  /* 0x00000016000d7202 */ /* 0x000fca0000000f00 */
[----:B------:R-:W-:-:S05]  /*1040*/  FADD.FTZ R13, R14, R13 ;  /* 0x0000000d0e0d7221 */ /* 0x000fca0000010000 */
[----:B------:R-:W-:-:S07]  /*1050*/  MOV R23, R13 ;  /* 0x0000000d00177202 */ /* 0x000fce0000000f00 */
[----:B------:R-:W-:Y:S05]  /*1060*/  WARPSYNC.COLLECTIVE R20, `(.L_x_13489) ;  /* 0x0000000014087348 */ /* 0x000fea0003c00000 */
[----:B------:R0:W1:Y:S02]  /*1070*/  SHFL.BFLY P2, R22, R23, R24, R25 ;  /* 0x0c00001817167389 */ /* 0x0000640000040019 */
[----:B01----:R-:W-:Y:S01]  /*1080*/  ENDCOLLECTIVE ;  /* 0x000000000000791b */ /* 0x003fe20003800000 */
.L_x_13489:
[----:B------:R-:W-:Y:S01]  /*1090*/  HFMA2.MMA R24, -RZ, RZ, 0, 9.5367431640625e-07 ;  /* 0x00000010ff187435 */ /* 0x000fe200000001ff */
[----:B------:R-:W-:-:S05]  /*10a0*/  MOV R10, R22 ;  /* 0x00000016000a7202 */ /* 0x000fca0000000f00 */
[----:B------:R-:W-:-:S05]  /*10b0*/  FADD.FTZ R11, R13, R10 ;  /* 0x0000000a0d0b7221 */ /* 0x000fca0000010000 */
[----:B------:R-:W-:-:S07]  /*10c0*/  MOV R23, R11 ;  /* 0x0000000b00177202 */ /* 0x000fce0000000f00 */
[----:B------:R-:W-:Y:S05]  /*10d0*/  WARPSYNC.COLLECTIVE R20, `(.L_x_13490) ;  /* 0x0000000014087348 */ /* 0x000fea0003c00000 */
[----:B------:R0:W1:Y:S02]  /*10e0*/  SHFL.BFLY P2, R22, R23, R24, R25 ;  /* 0x0c00001817167389 */ /* 0x0000640000040019 */
[----:B01----:R-:W-:Y:S01]  /*10f0*/  ENDCOLLECTIVE ;  /* 0x000000000000791b */ /* 0x003fe20003800000 */
.L_x_13490:
[----:B------:R-:W-:Y:S01]  /*1100*/  HFMA2.MMA R24, -RZ, RZ, 0, 5.9604644775390625e-08 ;  /* 0x00000001ff187435 */ /* 0x000fe200000001ff */
[----:B------:R-:W-:Y:S02]  /*1110*/  MOV R23, R12 ;  /* 0x0000000c00177202 */ /* 0x000fe40000000f00 */
[----:B------:R-:W-:-:S08]  /*1120*/  MOV R10, R22 ;  /* 0x00000016000a7202 */ /* 0x000fd00000000f00 */
[----:B------:R-:W-:Y:S05]  /*1130*/  WARPSYNC.COLLECTIVE R20, `(.L_x_13491) ;  /* 0x0000000014087348 */ /* 0x000fea0003c00000 */
[----:B------:R0:W1:Y:S02]  /*1140*/  SHFL.BFLY P2, R22, R23, R24, R25 ;  /* 0x0c00001817167389 */ /* 0x0000640000040019 */
[----:B01----:R-:W-:Y:S01]  /*1150*/  ENDCOLLECTIVE ;  /* 0x000000000000791b */ /* 0x003fe20003800000 */
.L_x_13491:
[----:B------:R-:W-:Y:S01]  /*1160*/  HFMA2.MMA R24, -RZ, RZ, 0, 1.1920928955078125e-07 ;  /* 0x00000002ff187435 */ /* 0x000fe200000001ff */
[----:B------:R-:W-:-:S04]  /*1170*/  IMAD.MOV.U32 R13, RZ, RZ, R22 ;  /* 0x000000ffff0d7224 */ /* 0x000fc800078e0016 */
[----:B------:R-:W-:-:S05]  /*1180*/  FADD.FTZ R15, R12, R13 ;  /* 0x0000000d0c0f7221 */ /* 0x000fca0000010000 */
[----:B------:R-:W-:-:S07]  /*1190*/  MOV R23, R15 ;  /* 0x0000000f00177202 */ /* 0x000fce0000000f00 */
[----:B------:R-:W-:Y:S05]  /*11a0*/  WARPSYNC.COLLECTIVE R20, `(.L_x_13492) ;  /* 0x0000000014087348 */ /* 0x000fea0003c00000 */
[----:B------:R0:W1:Y:S02]  /*11b0*/  SHFL.BFLY P2, R22, R23, R24, R25 ;  /* 0x0c00001817167389 */ /* 0x0000640000040019 */
[----:B01----:R-:W-:Y:S01]  /*11c0*/  ENDCOLLECTIVE ;  /* 0x000000000000791b */ /* 0x003fe20003800000 */
.L_x_13492:
[----:B------:R-:W-:Y:S01]  /*11d0*/  HFMA2.MMA R24, -RZ, RZ, 0, 2.384185791015625e-07 ;  /* 0x00000004ff187435 */ /* 0x000fe200000001ff */
[----:B------:R-:W-:-:S05]  /*11e0*/  MOV R16, R22 ;  /* 0x0000001600107202 */ /* 0x000fca0000000f00 */
[----:B------:R-:W-:-:S05]  /*11f0*/  FADD.FTZ R16, R15, R16 ;  /* 0x000000100f107221 */ /* 0x000fca0000010000 */
[----:B------:R-:W-:-:S07]  /*1200*/  MOV R23, R16 ;  /* 0x0000001000177202 */ /* 0x000fce0000000f00 */
[----:B------:R-:W-:Y:S05]  /*1210*/  WARPSYNC.COLLECTIVE R20, `(.L_x_13493) ;  /* 0x0000000014087348 */ /* 0x000fea0003c00000 */
[----:B------:R0:W1:Y:S02]  /*1220*/  SHFL.BFLY P2, R22, R23, R24, R25 ;  /* 0x0c00001817167389 */ /* 0x0000640000040019 */
[----:B01----:R-:W-:Y:S01]  /*1230*/  ENDCOLLECTIVE ;  /* 0x000000000000791b */ /* 0x003fe20003800000 */
.L_x_13493:
[----:B------:R-:W-:Y:S01]  /*1240*/  HFMA2.MMA R24, -RZ, RZ, 0, 4.76837158203125e-07 ;  /* 0x00000008ff187435 */ /* 0x000fe200000001ff */
[----:B------:R-:W-:-:S05]  /*1250*/  MOV R17, R22 ;  /* 0x0000001600117202 */ /* 0x000fca0000000f00 */
[----:B------:R-:W-:-:S04]  /*1260*/  FADD.FTZ R17, R16, R17 ;  /* 0x0000001110117221 */ /* 0x000fc80000010000 */
[----:B------:R-:W-:-:S07]  /*1270*/  IMAD.MOV.U32 R23, RZ, RZ, R17 ;  /* 0x000000ffff177224 */ /* 0x000fce00078e0011 */
[----:B------:R-:W-:Y:S05]  /*1280*/  WARPSYNC.COLLECTIVE R20, `(.L_x_13494) ;  /* 0x0000000014087348 */ /* 0x000fea0003c00000 */
[----:B------:R0:W1:Y:S02]  /*1290*/  SHFL.BFLY P2, R22, R23, R24, R25 ;  /* 0x0c00001817167389 */ /* 0x0000640000040019 */
[----:B01----:R-:W-:Y:S01]  /*12a0*/  ENDCOLLECTIVE ;  /* 0x000000000000791b */ /* 0x003fe20003800000 */
.L_x_13494:
[----:B------:R-:W-:Y:S01]  /*12b0*/  HFMA2.MMA R24, -RZ, RZ, 0, 9.5367431640625e-07 ;  /* 0x00000010ff187435 */ /* 0x000fe200000001ff */
[----:B------:R-:W-:-:S05]  /*12c0*/  MOV R12, R22 ;  /* 0x00000016000c7202 */ /* 0x000fca0000000f00 */
[----:B------:R-:W-:-:S05]  /*12d0*/  FADD.FTZ R12, R17, R12 ;  /* 0x0000000c110c7221 */ /* 0x000fca0000010000 */
[----:B------:R-:W-:-:S07]  /*12e0*/  MOV R23, R12 ;  /* 0x0000000c00177202 */ /* 0x000fce0000000f00 */
[----:B------:R-:W-:Y:S05]  /*12f0*/  WARPSYNC.COLLECTIVE R20, `(.L_x_13495) ;  /* 0x0000000014087348 */ /* 0x000fea0003c00000 */
[----:B------:R0:W1:Y:S02]  /*1300*/  SHFL.BFLY P2, R22, R23, R24, R25 ;  /* 0x0c00001817167389 */ /* 0x0000640000040019 */
[----:B01----:R-:W-:Y:S01]  /*1310*/  ENDCOLLECTIVE ;  /* 0x000000000000791b */ /* 0x003fe20003800000 */
.L_x_13495:
[----:B------:R-:W-:Y:S01]  /*1320*/  MOV R23, R8 ;  /* 0x0000000800177202 */ /* 0x000fe20000000f00 */
[----:B------:R-:W-:Y:S01]  /*1330*/  IMAD.MOV.U32 R24, RZ, RZ, 0x1 ;  /* 0x00000001ff187424 */ /* 0x000fe200078e00ff */
[----:B------:R-:W-:-:S07]  /*1340*/  MOV R15, R22 ;  /* 0x00000016000f7202 */ /* 0x000fce0000000f00 */
[----:B------:R-:W-:Y:S05]  /*1350*/  WARPSYNC.COLLECTIVE R20, `(.L_x_13496) ;  /* 0x0000000014087348 */ /* 0x000fea0003c00000 */
[----:B------:R0:W1:Y:S02]  /*1360*/  SHFL.BFLY P2, R22, R23, R24, R25 ;  /* 0x0c00001817167389 */ /* 0x0000640000040019 */
[----:B01----:R-:W-:Y:S01]  /*1370*/  ENDCOLLECTIVE ;  /* 0x000000000000791b */ /* 0x003fe20003800000 */
.L_x_13496:
[----:B------:R-:W-:Y:S01]  /*1380*/  HFMA2.MMA R24, -RZ, RZ, 0, 1.1920928955078125e-07 ;  /* 0x00000002ff187435 */ /* 0x000fe200000001ff */
[----:B------:R-:W-:-:S05]  /*1390*/  MOV R17, R22 ;  /* 0x0000001600117202 */ /* 0x000fca0000000f00 */
[----:B------:R-:W-:-:S05]  /*13a0*/  FADD.FTZ R18, R8, R17 ;  /* 0x0000001108127221 */ /* 0x000fca0000010000 */
[----:B------:R-:W-:-:S07]  /*13b0*/  MOV R23, R18 ;  /* 0x0000001200177202 */ /* 0x000fce0000000f00 */
[----:B------:R-:W-:Y:S05]  /*13c0*/  WARPSYNC.COLLECTIVE R20, `(.L_x_13497) ;  /* 0x0000000014087348 */ /* 0x000fea0003c00000 */
[----:B------:R0:W1:Y:S02]  /*13d0*/  SHFL.BFLY P2, R22, R23, R24, R25 ;  /* 0x0c00001817167389 */ /* 0x0000640000040019 */
[----:B01----:R-:W-:Y:S01]  /*13e0*/  ENDCOLLECTIVE ;  /* 0x000000000000791b */ /* 0x003fe20003800000 */
.L_x_13497:
[----:B------:R-:W-:Y:S01]  /*13f0*/  HFMA2.MMA R24, -RZ, RZ, 0, 2.384185791015625e-07 ;  /* 0x00000004ff187435 */ /* 0x000fe200000001ff */
[----:B------:R-:W-:-:S05]  /*1400*/  MOV R13, R22 ;  /* 0x00000016000d7202 */ /* 0x000fca0000000f00 */
[----:B------:R-:W-:-:S05]  /*1410*/  FADD.FTZ R19, R18, R13 ;  /* 0x0000000d12137221 */ /* 0x000fca0000010000 */
[----:B------:R-:W-:-:S07]  /*1420*/  MOV R23, R19 ;  /* 0x0000001300177202 */ /* 0x000fce0000000f00 */
[----:B------:R-:W-:Y:S05]  /*1430*/  WARPSYNC.COLLECTIVE R20, `(.L_x_13498) ;  /* 0x0000000014087348 */ /* 0x000fea0003c00000 */
[----:B------:R0:W1:Y:S02]  /*1440*/  SHFL.BFLY P2, R22, R23, R24, R25 ;  /* 0x0c00001817167389 */ /* 0x0000640000040019 */
[----:B01----:R-:W-:Y:S01]  /*1450*/  ENDCOLLECTIVE ;  /* 0x000000000000791b */ /* 0x003fe20003800000 */
.L_x_13498:
[----:B------:R-:W-:Y:S01]  /*1460*/  HFMA2.MMA R24, -RZ, RZ, 0, 4.76837158203125e-07 ;  /* 0x00000008ff187435 */ /* 0x000fe200000001ff */
[----:B------:R-:W-:-:S04]  /*1470*/  IMAD.MOV.U32 R8, RZ, RZ, R22 ;  /* 0x000000ffff087224 */ /* 0x000fc800078e0016 */
[----:B------:R-:W-:-:S05]  /*1480*/  FADD.FTZ R8, R19, R8 ;  /* 0x0000000813087221 */ /* 0x000fca0000010000 */
[----:B------:R-:W-:-:S07]  /*1490*/  MOV R23, R8 ;  /* 0x0000000800177202 */ /* 0x000fce0000000f00 */
[----:B------:R-:W-:Y:S05]  /*14a0*/  WARPSYNC.COLLECTIVE R20, `(.L_x_13499) ;  /* 0x0000000014087348 */ /* 0x000fea0003c00000 */
[----:B------:R0:W1:Y:S02]  /*14b0*/  SHFL.BFLY P2, R22, R23, R24, R25 ;  /* 0x0c00001817167389 */ /* 0x0000640000040019 */
[----:B01----:R-:W-:Y:S01]  /*14c0*/  ENDCOLLECTIVE ;  /* 0x000000000000791b */ /* 0x003fe20003800000 */
.L_x_13499:
[----:B------:R-:W-:Y:S01]  /*14d0*/  HFMA2.MMA R24, -RZ, RZ, 0, 9.5367431640625e-07 ;  /* 0x00000010ff187435 */ /* 0x000fe200000001ff */
[----:B------:R-:W-:-:S05]  /*14e0*/  MOV R21, R22 ;  /* 0x0000001600157202 */ /* 0x000fca0000000f00 */
[----:B------:R-:W-:-:S05]  /*14f0*/  FADD.FTZ R21, R8, R21 ;  /* 0x0000001508157221 */ /* 0x000fca0000010000 */
[----:B------:R-:W-:-:S07]  /*1500*/  MOV R23, R21 ;  /* 0x0000001500177202 */ /* 0x000fce0000000f00 */
[----:B------:R-:W-:Y:S05]  /*1510*/  WARPSYNC.COLLECTIVE R20, `(.L_x_13500) ;  /* 0x0000000014087348 */ /* 0x000fea0003c00000 */
[----:B------:R0:W1:Y:S02]  /*1520*/  SHFL.BFLY P2, R22, R23, R24, R25 ;  /* 0x0c00001817167389 */ /* 0x0000640000040019 */
[----:B01----:R-:W-:Y:S01]  /*1530*/  ENDCOLLECTIVE ;  /* 0x000000000000791b */ /* 0x003fe20003800000 */
.L_x_13500:
[----:B------:R-:W-:Y:S01]  /*1540*/  MOV R14, R22 ;  /* 0x00000016000e7202 */ /* 0x000fe20000000f00 */
[----:B------:R-:W-:Y:S06]  /*1550*/  BRA `(.L_x_13501) ;  /* 0xfffffff400c87947 */ /* 0x000fec000383ffff */
.L_x_13502:
        /* <DEDUP_REMOVED lines=10> */
.L_x_15338:


//--------------------- .text._ZN10layer_norm13ln_bwd_kernelINS_13Kernel_traitsI6__halfffffjLj7168ELj1ELj1ELj8ELj16ENS_18Kernel_traits_baseILj7168ES2_ffffjLj256EEEEELb1ELb1ELb1ELb0EEEvNS_9BwdParamsE --------------------------
	.section	.text._ZN10layer_norm13ln_bwd_kernelINS_13Kernel_traitsI6__halfffffjLj7168ELj1ELj1ELj8ELj16ENS_18Kernel_traits_baseILj7168ES2_ffffjLj256EEEEELb1ELb1ELb1ELb0EEEvNS_9BwdParamsE,"ax",@progbits
	.align	128
        .global         _ZN10layer_norm13ln_bwd_kernelINS_13Kernel_traitsI6__halfffffjLj7168ELj1ELj1ELj8ELj16ENS_18Kernel_traits_baseILj7168ES2_ffffjLj256EEEEELb1ELb1ELb1ELb0EEEvNS_9BwdParamsE
        .type           _ZN10layer_norm13ln_bwd_kernelINS_13Kernel_traitsI6__halfffffjLj7168ELj1ELj1ELj8ELj16ENS_18Kernel_traits_baseILj7168ES2_ffffjLj256EEEEELb1ELb1ELb1ELb0EEEvNS_9BwdParamsE,@function
        .size           _ZN10layer_norm13ln_bwd_kernelINS_13Kernel_traitsI6__halfffffjLj7168ELj1ELj1ELj8ELj16ENS_18Kernel_traits_baseILj7168ES2_ffffjLj256EEEEELb1ELb1ELb1ELb0EEEvNS_9BwdParamsE,(.L_x_15339 - _ZN10layer_norm13ln_bwd_kernelINS_13Kernel_traitsI6__halfffffjLj7168ELj1ELj1ELj8ELj16ENS_18Kernel_traits_baseILj7168ES2_ffffjLj256EEEEELb1ELb1ELb1ELb0EEEvNS_9BwdParamsE)
        .other          _ZN10layer_norm13ln_bwd_kernelINS_13Kernel_traitsI6__halfffffjLj7168ELj1ELj1ELj8ELj16ENS_18Kernel_traits_baseILj7168ES2_ffffjLj256EEEEELb1ELb1ELb1ELb0EEEvNS_9BwdParamsE,@"STO_CUDA_ENTRY STV_DEFAULT"
_ZN10layer_norm13ln_bwd_kernelINS_13Kernel_traitsI6__halfffffjLj7168ELj1ELj1ELj8ELj16ENS_18Kernel_traits_baseILj7168ES2_ffffjLj256EEEEELb1ELb1ELb1ELb0EEEvNS_9BwdParamsE:
.text._ZN10layer_norm13ln_bwd_kernelINS_13Kernel_traitsI6__halfffffjLj7168ELj1ELj1ELj8ELj16ENS_18Kernel_traits_baseILj7168ES2_ffffjLj256EEEEELb1ELb1ELb1ELb0EEEvNS_9BwdParamsE:
        /* <DEDUP_REMOVED lines=127> */
[----:B-----5:R-:W-:Y:S01]  /*07f0*/  MOV R0, R22 ;  /* 0x0000001600007202 */ /* 0x020fe20000000f00 */
[----:B------:R-:W-:Y:S01]  /*0800*/  HFMA2.MMA R209, -RZ, RZ, 0, 5.9604644775390625e-08 ;  /* 0x00000001ffd17435 */ /* 0x000fe200000001ff */
[--C-:B------:R-:W-:Y:S02]  /*0810*/  SHF.R.U64 R125, R22, 0x10, R23.reuse ;  /* 0x00000010167d7819 */ /* 0x100fe40000001217 */
[----:B------:R-:W-:Y:S01]  /*0820*/  MOV R8, R23 ;  /* 0x0000001700087202 */ /* 0x000fe20000000f00 */
[----:B------:R-:W-:Y:S01]  /*0830*/  HADD2.F32 R0, -RZ, R0.H0_H0 ;  /* 0x20000000ff007230 */ /* 0x000fe20000004100 */
[----:B------:R-:W-:Y:S02]  /*0840*/  SHF.R.U32.HI R124, RZ, 0x10, R23 ;  /* 0x00000010ff7c7819 */ /* 0x000fe40000011617 */
[--C-:B------:R-:W-:Y:S02]  /*0850*/  SHF.R.U64 R212, R2, 0x10, R3.reuse ;  /* 0x0000001002d47819 */ /* 0x100fe40000001203 */
[----:B------:R-:W-:Y:S01]  /*0860*/  MOV R211, R3 ;  /* 0x0000000300d37202 */ /* 0x000fe20000000f00 */
[----:B------:R0:W-:Y:S01]  /*0870*/  STL [R1+0x30], R0 ;  /* 0x0000300001007387 */ /* 0x0001e20000100800 */
[----:B------:R-:W-:Y:S01]  /*0880*/  SHF.R.U32.HI R210, RZ, 0x10, R3 ;  /* 0x00000010ffd27819 */ /* 0x000fe20000011603 */
[----:B------:R-:W-:Y:S01]  /*0890*/  HADD2.F32 R3, -RZ, R125.H0_H0 ;  /* 0x2000007dff037230 */ /* 0x000fe20000004100 */
[----:B------:R-:W-:Y:S01]  /*08a0*/  MOV R213, R2 ;  /* 0x0000000200d57202 */ /* 0x000fe20000000f00 */
[----:B------:R-:W-:Y:S01]  /*08b0*/  HADD2.F32 R2, -RZ, R8.H0_H0 ;  /* 0x20000008ff027230 */ /* 0x000fe20000004100 */
[----:B------:R-:W-:Y:S01]  /*08c0*/  MOV R13, R28 ;  /* 0x0000001c000d7202 */ /* 0x000fe20000000f00 */
[----:B------:R-:W-:Y:S01]  /*08d0*/  HADD2.F32 R212, -RZ, R212.H0_H0 ;  /* 0x200000d4ffd47230 */ /* 0x000fe20000004100 */
[--C-:B------:R-:W-:Y:S01]  /*08e0*/  SHF.R.U64 R25, R28, 0x10, R29.reuse ;  /* 0x000000101c197819 */ /* 0x100fe2000000121d */
[----:B------:R1:W-:Y:S01]  /*08f0*/  STL [R1+0x2c], R3 ;  /* 0x00002c0301007387 */ /* 0x0003e20000100800 */
[----:B------:R-:W-:Y:S01]  /*0900*/  MOV R14, R29 ;  /* 0x0000001d000e7202 */ /* 0x000fe20000000f00 */
[----:B0-----:R-:W-:Y:S01]  /*0910*/  HADD2.F32 R0, -RZ, R124.H0_H0 ;  /* 0x2000007cff007230 */ /* 0x001fe20000004100 */
[----:B------:R-:W-:Y:S01]  /*0920*/  SHF.R.U32.HI R24, RZ, 0x10, R29 ;  /* 0x00000010ff187819 */ /* 0x000fe2000001161d */
[----:B------:R0:W-:Y:S01]  /*0930*/  STL [R1+0x28], R2 ;  /* 0x0000280201007387 */ /* 0x0001e20000100800 */
[----:B------:R-:W-:Y:S01]  /*0940*/  MOV R15, R30 ;  /* 0x0000001e000f7202 */ /* 0x000fe20000000f00 */
[----:B------:R-:W-:Y:S01]  /*0950*/  HADD2.F32 R213, -RZ, R213.H0_H0 ;  /* 0x200000d5ffd57230 */ /* 0x000fe20000004100 */
[--C-:B------:R-:W-:Y:S01]  /*0960*/  SHF.R.U64 R23, R30, 0x10, R31.reuse ;  /* 0x000000101e177819 */ /* 0x100fe2000000121f */
[----:B------:R2:W-:Y:S01]  /*0970*/  STL [R1+0x24], R0 ;  /* 0x0000240001007387 */ /* 0x0005e20000100800 */
[----:B------:R-:W-:Y:S01]  /*0980*/  MOV R20, R31 ;  /* 0x0000001f00147202 */ /* 0x000fe20000000f00 */
[----:B-1----:R-:W-:Y:S01]  /*0990*/  HADD2.F32 R3, -RZ, R13.H0_H0 ;  /* 0x2000000dff037230 */ /* 0x002fe20000004100 */
[----:B------:R-:W-:Y:S01]  /*09a0*/  SHF.R.U32.HI R22, RZ, 0x10, R31 ;  /* 0x00000010ff167819 */ /* 0x000fe2000001161f */
[----:B------:R-:W-:Y:S01]  /*09b0*/  HADD2.F32 R211, -RZ, R211.H0_H0 ;  /* 0x200000d3ffd37230 */ /* 0x000fe20000004100 */
[----:B------:R-:W-:Y:S01]  /*09c0*/  MOV R21, R116 ;  /* 0x0000007400157202 */ /* 0x000fe20000000f00 */
[----:B0-----:R-:W-:Y:S01]  /*09d0*/  HADD2.F32 R2, -RZ, R25.H0_H0 ;  /* 0x20000019ff027230 */ /* 0x001fe20000004100 */
[----:B------:R0:W-:Y:S01]  /*09e0*/  STL [R1+0x20], R3 ;  /* 0x0000200301007387 */ /* 0x0001e20000100800 */
[--C-:B------:R-:W-:Y:S01]  /*09f0*/  SHF.R.U64 R252, R116, 0x10, R117.reuse ;  /* 0x0000001074fc7819 */ /* 0x100fe20000001275 */
[----:B------:R-:W-:Y:S01]  /*0a00*/  HADD2.F32 R210, -RZ, R210.H0_H0 ;  /* 0x200000d2ffd27230 */ /* 0x000fe20000004100 */
[----:B------:R-:W-:Y:S01]  /*0a10*/  MOV R251, R117 ;  /* 0x0000007500fb7202 */ /* 0x000fe20000000f00 */
[----:B--2---:R-:W-:Y:S01]  /*0a20*/  HADD2.F32 R0, -RZ, R14.H0_H0 ;  /* 0x2000000eff007230 */ /* 0x004fe20000004100 */
[----:B------:R1:W-:Y:S01]  /*0a30*/  STL [R1+0x1c], R2 ;  /* 0x00001c0201007387 */ /* 0x0003e20000100800 */
[----:B------:R-:W-:Y:S01]  /*0a40*/  SHF.R.U32.HI R250, RZ, 0x10, R117 ;  /* 0x00000010fffa7819 */ /* 0x000fe20000011675 */
[----:B------:R-:W-:Y:S01]  /*0a50*/  HADD2.F32 R252, -RZ, R252.H0_H0 ;  /* 0x200000fcfffc7230 */ /* 0x000fe20000004100 */
[----:B------:R-:W-:Y:S01]  /*0a60*/  MOV R249, R118 ;  /* 0x0000007600f97202 */ /* 0x000fe20000000f00 */
[----:B------:R2:W-:Y:S01]  /*0a70*/  STL [R1+0x18], R0 ;  /* 0x0000180001007387 */ /* 0x0005e20000100800 */
[----:B0-----:R-:W-:Y:S01]  /*0a80*/  HADD2.F32 R3, -RZ, R24.H0_H0 ;  /* 0x20000018ff037230 */ /* 0x001fe20000004100 */
[--C-:B------:R-:W-:Y:S01]  /*0a90*/  SHF.R.U64 R248, R118, 0x10, R119.reuse ;  /* 0x0000001076f87819 */ /* 0x100fe20000001277 */
[----:B------:R-:W-:Y:S01]  /*0aa0*/  HADD2.F32 R251, -RZ, R251.H0_H0 ;  /* 0x200000fbfffb7230 */ /* 0x000fe20000004100 */
[----:B------:R-:W-:Y:S01]  /*0ab0*/  MOV R247, R119 ;  /* 0x0000007700f77202 */ /* 0x000fe20000000f00 */
[----:B------:R-:W-:Y:S01]  /*0ac0*/  HADD2.F32 R250, -RZ, R250.H0_H0 ;  /* 0x200000fafffa7230 */ /* 0x000fe20000004100 */
[----:B------:R0:W-:Y:S01]  /*0ad0*/  STL [R1+0x14], R3 ;  /* 0x0000140301007387 */ /* 0x0001e20000100800 */
[----:B-1----:R-:W-:Y:S01]  /*0ae0*/  HADD2.F32 R2, -RZ, R15.H0_H0 ;  /* 0x2000000fff027230 */ /* 0x002fe20000004100 */
        /* <DEDUP_REMOVED lines=8> */
[----:B0-----:R-:W-:Y:S01]  /*0b70*/  HADD2.F32 R3, -RZ, R20.H0_H0 ;  /* 0x20000014ff037230 */ /* 0x001fe20000004100 */
[----:B------:R0:W-:Y:S01]  /*0b80*/  STL [R1+0xc], R0 ;  /* 0x00000c0001007387 */ /* 0x0001e20000100800 */
[----:B------:R-:W-:Y:S01]  /*0b90*/  SHF.R.U32.HI R242, RZ, 0x10, R121 ;  /* 0x00000010fff27819 */ /* 0x000fe20000011679 */
[----:B------:R-:W-:Y:S01]  /*0ba0*/  HADD2.F32 R247, -RZ, R247.H0_H0 ;  /* 0x200000f7fff77230 */ /* 0x000fe20000004100 */
[----:B------:R-:W-:Y:S01]  /*0bb0*/  MOV R241, R122 ;  /* 0x0000007a00f17202 */ /* 0x000fe20000000f00 */
[----:B------:R2:W-:Y:S01]  /*0bc0*/  STL [R1+0x8], R3 ;  /* 0x0000080301007387 */ /* 0x0005e20000100800 */
[----:B-1----:R-:W-:Y:S01]  /*0bd0*/  HADD2.F32 R2, -RZ, R22.H0_H0 ;  /* 0x20000016ff027230 */ /* 0x002fe20000004100 */
[--C-:B------:R-:W-:Y:S01]  /*0be0*/  SHF.R.U64 R240, R122, 0x10, R123.reuse ;  /* 0x000000107af07819 */ /* 0x100fe2000000127b */
[----:B------:R-:W-:Y:S01]  /*0bf0*/  HADD2.F32 R246, -RZ, R246.H0_H0 ;  /* 0x200000f6fff67230 */ /* 0x000fe20000004100 */
[----:B------:R-:W-:Y:S01]  /*0c00*/  MOV R239, R123 ;  /* 0x0000007b00ef7202 */ /* 0x000fe20000000f00 */
[----:B------:R-:W-:Y:S01]  /*0c10*/  HADD2.F32 R245, -RZ, R245.H0_H0 ;  /* 0x200000f5fff57230 */ /* 0x000fe20000004100 */
[----:B------:R2:W-:Y:S01]  /*0c20*/  STL [R1+0x4], R2 ;  /* 0x0000040201007387 */ /* 0x0005e20000100800 */
[----:B0-----:R-:W-:Y:S01]  /*0c30*/  HADD2.F32 R0, -RZ, R21.H0_H0 ;  /* 0x20000015ff007230 */ /* 0x001fe20000004100 */
[----:B------:R-:W-:Y:S01]  /*0c40*/  SHF.R.U32.HI R238, RZ, 0x10, R123 ;  /* 0x00000010ffee7819 */ /* 0x000fe2000001167b */
[----:B------:R-:W-:Y:S01]  /*0c50*/  HADD2.F32 R244, -RZ, R244.H0_H0 ;  /* 0x200000f4fff47230 */ /* 0x000fe20000004100 */
[----:B------:R-:W-:Y:S01]  /*0c60*/  MOV R237, R26 ;  /* 0x0000001a00ed7202 */ /* 0x000fe20000000f00 */
[----:B------:R-:W-:Y:S01]  /*0c70*/  HADD2.F32 R243, -RZ, R243.H0_H0 ;  /* 0x200000f3fff37230 */ /* 0x000fe20000004100 */
        /* <DEDUP_REMOVED lines=53> */
[----:B--2---:R-:W-:-:S07]  /*0fd0*/  HADD2.F32 R214, -RZ, R214.H0_H0 ;  /* 0x200000d6ffd67230 */ /* 0x004fce0000004100 */
.L_x_13660:
[----:B0-----:R-:W0:Y:S08]  /*0fe0*/  LDC.64 R10, c[0x0][0x288] ;  /* 0x0000a200ff0a7b82 */ /* 0x001e300000000a00 */
[----:B-1----:R-:W1:Y:S08]  /*0ff0*/  LDC.64 R196, c[0x0][0x250] ;  /* 0x00009400ffc47b82 */ /* 0x002e700000000a00 */
[----:B--2---:R-:W2:Y:S01]  /*1000*/  LDC.64 R14, c[0x0][0x258] ;  /* 0x00009600ff0e7b82 */ /* 0x004ea20000000a00 */
[----:B0-----:R-:W-:-:S07]  /*1010*/  IMAD.WIDE R10, R12, 0x4, R10 ;  /* 0x000000040c0a7825 */ /* 0x001fce00078e020a */
[----:B---34-:R-:W0:Y:S01]  /*1020*/  LDC.64 R156, c[0x0][0x280] ;  /* 0x0000a000ff9c7b82 */ /* 0x018e220000000a00 */
[----:B------:R2:W3:Y:S01]  /*1030*/  LDG.E R158, desc[UR4][R10.64] ;  /* 0x000000040a9e7981 */ /* 0x0004e2000c1e1900 */
[----:B-1----:R-:W-:-:S06]  /*1040*/  IMAD.WIDE R196, R12, 0x4, R196 ;  /* 0x000000040cc47825 */ /* 0x002fcc00078e02c4 */
[----:B------:R-:W1:Y:S01]  /*1050*/  LDC.64 R160, c[0x0][0x2c8] ;  /* 0x0000b200ffa07b82 */ /* 0x000e620000000a00 */
[----:B-----5:R-:W5:Y:S01]  /*1060*/  LDG.E R196, desc[UR4][R196.64] ;  /* 0x00000004c4c47981 */ /* 0x020f62000c1e1900 */
[C---:B--2---:R-:W-:Y:S01]  /*1070*/  IMAD.WIDE R10, R12.reuse, 0x4, R14 ;  /* 0x000000040c0a7825 */ /* 0x044fe200078e020e */
[----:B------:R-:W2:Y:S05]  /*1080*/  S2R R159, SR_TID.X ;  /* 0x00000000009f7919 */ /* 0x000eaa0000002100 */
[----:B------:R-:W5:Y:S01]  /*1090*/  LDG.E R11, desc[UR4][R10.64] ;  /* 0x000000040a0b7981 */ /* 0x000f62000c1e1900 */
[----:B0-----:R-:W-:-:S05]  /*10a0*/  IMAD.WIDE R14, R12, 0x4, R156 ;  /* 0x000000040c0e7825 */ /* 0x001fca00078e029c */
[----:B------:R0:W5:Y:S02]  /*10b0*/  LDG.E R10, desc[UR4][R14.64] ;  /* 0x000000040e0a7981 */ /* 0x000164000c1e1900 */
[----:B0-----:R-:W-:-:S05]  /*10c0*/  MOV R14, UR11 ;  /* 0x0000000b000e7c02 */ /* 0x001fca0008000f00 */
[----:B------:R-:W-:-:S05]  /*10d0*/  IMAD R13, R12, R14, RZ ;  /* 0x0000000e0c0d7224 */ /* 0x000fca00078e02ff */
[----:B------:R-:W-:-:S04]  /*10e0*/  SHF.R.S32.HI R15, RZ, 0x1f, R13 ;  /* 0x0000001fff0f7819 */ /* 0x000fc8000001140d */
[----:B------:R-:W-:Y:S02]  /*10f0*/  LEA.HI R15, R15, R13, RZ, 0x2 ;  /* 0x0000000d0f0f7211 */ /* 0x000fe400078f10ff */
[----:B--2---:R-:W-:Y:S01]  /*1100*/  LOP3.LUT R13, R159, 0xff, RZ, 0xc0, !PT ;  /* 0x000000ff9f0d7812 */ /* 0x004fe200078ec0ff */
[----:B------:R-:W-:Y:S03]  /*1110*/  BSSY B0, `(.L_x_13504) ;  /* 0x00001e0000007945 */ /* 0x000fe60003800000 */
        /* <DEDUP_REMOVED lines=21> */
[----:B------:R-:W-:Y:S02]  /*1270*/  IADD3 R158, R158, 0x100, RZ ;  /* 0x000001009e9e7810 */ /* 0x000fe40007ffe0ff */
[----:B------:R-:W-:-:S07]  /*1280*/  IADD3 R159, R15, 0x100, RZ ;  /* 0x000001000f9f7810 */ /* 0x000fce0007ffe0ff */
.L_x_13507:
[----:B------:R-:W-:Y:S05]  /*1290*/  BSYNC B1 ;  /* 0x0000000000017941 */ /* 0x000fea0003800000 */
.L_x_13506:
        /* <DEDUP_REMOVED lines=12> */
.L_x_13509:
[----:B------:R-:W-:Y:S05]  /*1360*/  BSYNC B1 ;  /* 0x0000000000017941 */ /* 0x000fea0003800000 */
.L_x_13508:
        /* <DEDUP_REMOVED lines=12> */
.L_x_13511:
[----:B------:R-:W-:Y:S05]  /*1430*/  BSYNC B1 ;  /* 0x0000000000017941 */ /* 0x000fea0003800000 */
.L_x_13510:
        /* <DEDUP_REMOVED lines=9> */
[----:B------:R-:W-:Y:S02]  /*14d0*/  IADD3 R158, R158, 0x100, RZ ;  /* 0x000001009e9e7810 */ /* 0x000fe40007ffe0ff */
[----:B------:R-:W-:-:S07]  /*14e0*/  IADD3 R159, R159, 0x100, RZ ;  /* 0x000001009f9f7810 */ /* 0x000fce0007ffe0ff */
.L_x_13513:
[----:B------:R-:W-:Y:S05]  /*14f0*/  BSYNC B1 ;  /* 0x0000000000017941 */ /* 0x000fea0003800000 */
.L_x_13512:
        /* <DEDUP_REMOVED lines=11> */
.L_x_13515:
[----:B------:R-:W-:Y:S05]  /*15b0*/  BSYNC B1 ;  /* 0x0000000000017941 */ /* 0x000fea0003800000 */
.L_x_13514:
        /* <DEDUP_REMOVED lines=11> */
.L_x_13517:
[----:B------:R-:W-:Y:S05]  /*1670*/  BSYNC B1 ;  /* 0x0000000000017941 */ /* 0x000fea0003800000 */
.L_x_13516:
        /* <DEDUP_REMOVED lines=12> */
.L_x_13505:
[----:B------:R-:W-:Y:S01]  /*1740*/  IADD3 R197, R158, -0x1, RZ ;  /* 0xffffffff9ec57810 */ /* 0x000fe20007ffe0ff */
[----:B------:R-:W-:Y:S01]  /*1750*/  BSSY B1, `(.L_x_13519) ;  /* 0x0000042000017945 */ /* 0x000fe20003800000 */
[----:B-----5:R-:W-:Y:S02]  /*1760*/  ISETP.GE.AND P4, PT, R10, 0x1, PT ;  /* 0x000000010a00780c */ /* 0x020fe40003f86270 */
[----:B------:R-:W-:Y:S02]  /*1770*/  CS2R R194, SRZ ;  /* 0x0000000000c27805 */ /* 0x000fe4000001ff00 */
[----:B------:R-:W-:Y:S01]  /*1780*/  LOP3.LUT P5, RZ, R9, 0x8, RZ, 0xc0, !PT ;  /* 0x0000000809ff7812 */ /* 0x000fe200078ac0ff */
[----:B------:R-:W-:Y:S01]  /*1790*/  IMAD R197, R197, R14, RZ ;  /* 0x0000000ec5c57224 */ /* 0x000fe200078e02ff */
[----:B------:R-:W-:Y:S02]  /*17a0*/  MOV R198, RZ ;  /* 0x000000ff00c67202 */ /* 0x000fe40000000f00 */
[----:B------:R-:W-:-:S02]  /*17b0*/  MOV R199, R15 ;  /* 0x0000000f00c77202 */ /* 0x000fc40000000f00 */
        /* <DEDUP_REMOVED lines=14> */
[----:B------:R-:W1:Y:S02]  /*18a0*/  LDC.64 R194, c[0x0][0x240] ;  /* 0x00009000ffc27b82 */ /* 0x000e640000000a00 */
[----:B------:R-:W4:Y:S04]  /*18b0*/  LDL R199, [R1+0x28] ;  /* 0x0000280001c77983 */ /* 0x000f280000100800 */
[----:B------:R-:W4:Y:S04]  /*18c0*/  LDL R192, [R1+0x24] ;  /* 0x0000240001c07983 */ /* 0x000f280000100800 */
[----:B------:R0:W5:Y:S02]  /*18d0*/  @P5 LDG.E.128 R116, desc[UR4][R156.64] ;  /* 0x000000049c745981 */ /* 0x000164000c1e1d00 */
[----:B0-----:R-:W-:-:S02]  /*18e0*/  ISETP.NE.AND P5, PT, R160, RZ, PT ;  /* 0x000000ffa000720c */ /* 0x001fc40003fa5270 */
[----:B------:R-:W0:Y:S08]  /*18f0*/  LDC.64 R160, c[0x0][0x238] ;  /* 0x00008e00ffa07b82 */ /* 0x000e300000000a00 */
[----:B------:R-:W1:Y:S01]  /*1900*/  LDC.64 R156, c[0x0][0x2b8] ;  /* 0x0000ae00ff9c7b82 */ /* 0x000e620000000a00 */
[----:B0-----:R-:W-:-:S06]  /*1910*/  IMAD.WIDE.U32 R160, R15, 0x10, R160 ;  /* 0x000000100fa07825 */ /* 0x001fcc00078e00a0 */
[----:B------:R-:W2:Y:S01]  /*1920*/  LDG.E.128 R160, desc[UR4][R160.64] ;  /* 0x00000004a0a07981 */ /* 0x000ea2000c1e1d00 */
[----:B-1----:R-:W-:-:S06]  /*1930*/  IMAD.WIDE.U32 R156, R197, 0x10, R156 ;  /* 0x00000010c59c7825 */ /* 0x002fcc00078e009c */
[----:B------:R-:W3:Y:S01]  /*1940*/  LDG.E.128 R156, desc[UR4][R156.64] ;  /* 0x000000049c9c7981 */ /* 0x000ee2000c1e1d00 */
[----:B------:R-:W-:Y:S01]  /*1950*/  FSEL R0, R196, RZ, !P5 ;  /* 0x000000ffc4007208 */ /* 0x000fe20006800000 */
[C---:B------:R-:W-:Y:S01]  /*1960*/  IMAD.WIDE.U32 R194, R198.reuse, 0x4, R194 ;  /* 0x00000004c6c27825 */ /* 0x040fe200078e00c2 */
[----:B------:R-:W-:Y:S02]  /*1970*/  IADD3 R198, R198, 0x100, RZ ;  /* 0x00000100c6c67810 */ /* 0x000fe40007ffe0ff */
[----:B------:R-:W-:Y:S02]  /*1980*/  IADD3 R197, R197, 0x100, RZ ;  /* 0x00000100c5c57810 */ /* 0x000fe40007ffe0ff */
[----:B------:R0:W5:Y:S01]  /*1990*/  LDG.E R8, desc[UR4][R194.64] ;  /* 0x00000004c2087981 */ /* 0x000162000c1e1900 */
        /* <DEDUP_REMOVED lines=14> */
[----:B------:R-:W-:Y:S01]  /*1a80*/  FMUL.FTZ R207, R11, R162 ;  /* 0x000000a20bcf7220 */ /* 0x000fe20000410000 */
        /* <DEDUP_REMOVED lines=11> */
[----:B0-----:R-:W-:Y:S01]  /*1b40*/  FADD.FTZ R194, R157, R192 ;  /* 0x000000c09dc27221 */ /* 0x001fe20000010000 */
[----:B------:R-:W-:Y:S01]  /*1b50*/  FFMA.FTZ R195, R204, R192, R156 ;  /* 0x000000c0ccc37223 */ /* 0x000fe2000001009c */
[----:B------:R-:W-:-:S07]  /*1b60*/  IADD3 R199, R15, 0x100, RZ ;  /* 0x000001000fc77810 */ /* 0x000fce0007ffe0ff */
.L_x_13520:
[----:B------:R-:W-:Y:S05]  /*1b70*/  BSYNC B1 ;  /* 0x0000000000017941 */ /* 0x000fea0003800000 */
.L_x_13519:
[----:B------:R-:W-:Y:S01]  /*1b80*/  LOP3.LUT P5, RZ, R9, 0x4, RZ, 0xc0, !PT ;  /* 0x0000000409ff7812 */ /* 0x000fe200078ac0ff */
[----:B------:R-:W-:-:S12]  /*1b90*/  BSSY B1, `(.L_x_13521) ;  /* 0x0000036000017945 */ /* 0x000fd80003800000 */
[----:B------:R-:W-:Y:S05]  /*1ba0*/  @!P5 BRA `(.L_x_13522) ;  /* 0x0000000000d0d947 */ /* 0x000fea0003800000 */
[----:B------:R-:W0:Y:S01]  /*1bb0*/  LDC.64 R158, c[0x0][0x2c8] ;  /* 0x0000b200ff9e7b82 */ /* 0x000e220000000a00 */
[----:B------:R-:W-:Y:S01]  /*1bc0*/  ISETP.NE.U32.AND P5, PT, RZ, UR8, PT ;  /* 0x00000008ff007c0c */ /* 0x000fe2000bfa5070 */
[----:B------:R-:W2:Y:S03]  /*1bd0*/  LDL R185, [R1+0x20] ;  /* 0x0000200001b97983 */ /* 0x000ea60000100800 */
[----:B------:R-:W-:Y:S01]  /*1be0*/  ISETP.NE.AND.EX P5, PT, RZ, UR9, PT, P5 ;  /* 0x00000009ff007c0c */ /* 0x000fe2000bfa5350 */
[----:B------:R-:W3:Y:S02]  /*1bf0*/  LDL R173, [R1+0x1c] ;  /* 0x00001c0001ad7983 */ /* 0x000ee40000100800 */
[----:B------:R-:W1:Y:S02]  /*1c00*/  LDC.U8 R156, c[0x0][0x2a0] ;  /* 0x0000a800ff9c7b82 */ /* 0x000e640000000000 */
[----:B------:R-:W4:Y:S04]  /*1c10*/  LDL R184, [R1+0x18] ;  /* 0x0000180001b87983 */ /* 0x000f280000100800 */
[----:B------:R-:W4:Y:S02]  /*1c20*/  LDL R191, [R1+0x14] ;  /* 0x0000140001bf7983 */ /* 0x000f240000100800 */
[----:B------:R-:W1:Y:S02]  /*1c30*/  LDC.64 R160, c[0x0][0x238] ;  /* 0x00008e00ffa07b82 */ /* 0x000e640000000a00 */
[----:B0-----:R-:W-:-:S05]  /*1c40*/  @P5 IMAD.WIDE.U32 R16, R199, 0x10, R158 ;  /* 0x00000010c7105825 */ /* 0x001fca00078e009e */
[----:B------:R0:W5:Y:S01]  /*1c50*/  @P5 LDG.E.128 R120, desc[UR4][R16.64] ;  /* 0x0000000410785981 */ /* 0x000162000c1e1d00 */
[----:B-1----:R-:W-:Y:S02]  /*1c60*/  ISETP.NE.AND P5, PT, R156, RZ, PT ;  /* 0x000000ff9c00720c */ /* 0x002fe40003fa5270 */
[----:B------:R-:W1:Y:S01]  /*1c70*/  LDC.64 R156, c[0x0][0x2b8] ;  /* 0x0000ae00ff9c7b82 */ /* 0x000e620000000a00 */
[----:B------:R-:W-:-:S07]  /*1c80*/  IMAD.WIDE.U32 R160, R199, 0x10, R160 ;  /* 0x00000010c7a07825 */ /* 0x000fce00078e00a0 */
[----:B0-----:R-:W0:Y:S01]  /*1c90*/  LDC.64 R16, c[0x0][0x240] ;  /* 0x00009000ff107b82 */ /* 0x001e220000000a00 */
[----:B------:R-:W2:Y:S01]  /*1ca0*/  LDG.E.128 R160, desc[UR4][R160.64] ;  /* 0x00000004a0a07981 */ /* 0x000ea2000c1e1d00 */
[----:B-1----:R-:W-:-:S06]  /*1cb0*/  IMAD.WIDE.U32 R156, R197, 0x10, R156 ;  /* 0x00000010c59c7825 */ /* 0x002fcc00078e009c */
[----:B------:R-:W3:Y:S01]  /*1cc0*/  LDG.E.128 R156, desc[UR4][R156.64] ;  /* 0x000000049c9c7981 */ /* 0x000ee2000c1e1d00 */
[----:B------:R-:W-:Y:S01]  /*1cd0*/  FSEL R167, R196, RZ, !P5 ;  /* 0x000000ffc4a77208 */ /* 0x000fe20006800000 */
[----:B0-----:R-:W-:-:S05]  /*1ce0*/  IMAD.WIDE.U32 R16, R198, 0x4, R16 ;  /* 0x00000004c6107825 */ /* 0x001fca00078e0010 */
[----:B------:R2:W5:Y:S01]  /*1cf0*/  LDG.E R7, desc[UR4][R16.64] ;  /* 0x0000000410077981 */ /* 0x000562000c1e1900 */
[----:B------:R-:W-:Y:S02]  /*1d00*/  IADD3 R198, R198, 0x100, RZ ;  /* 0x00000100c6c67810 */ /* 0x000fe40007ffe0ff */
[----:B------:R-:W-:Y:S02]  /*1d10*/  IADD3 R197, R197, 0x100, RZ ;  /* 0x00000100c5c57810 */ /* 0x000fe40007ffe0ff */
[----:B------:R-:W-:Y:S01]  /*1d20*/  IADD3 R199, R199, 0x100, RZ ;  /* 0x00000100c7c77810 */ /* 0x000fe20007ffe0ff */
[C---:B--2---:R-:W-:Y:S01]  /*1d30*/  FADD.FTZ R16, -R167.reuse, R160 ;  /* 0x000000a0a7107221 */ /* 0x044fe20000010100 */
[----:B------:R-:W-:-:S03]  /*1d40*/  FADD.FTZ R17, -R167, R161 ;  /* 0x000000a1a7117221 */ /* 0x000fc60000010100 */
[----:B------:R-:W-:Y:S01]  /*1d50*/  FMUL.FTZ R16, R11, R16 ;  /* 0x000000100b107220 */ /* 0x000fe20000410000 */
[----:B------:R-:W-:Y:S01]  /*1d60*/  FADD.FTZ R162, -R167, R162 ;  /* 0x000000a2a7a27221 */ /* 0x000fe20000010100 */
[----:B------:R-:W-:Y:S01]  /*1d70*/  FMUL.FTZ R17, R11, R17 ;  /* 0x000000110b117220 */ /* 0x000fe20000410000 */
[----:B------:R-:W-:Y:S02]  /*1d80*/  FADD.FTZ R163, -R167, R163 ;  /* 0x000000a3a7a37221 */ /* 0x000fe40000010100 */
[----:B------:R-:W-:Y:S01]  /*1d90*/  FMUL.FTZ R167, R11, R162 ;  /* 0x000000a20ba77220 */ /* 0x000fe20000410000 */
[----:B---3--:R-:W-:Y:S01]  /*1da0*/  FMUL.FTZ R203, R185, R156 ;  /* 0x0000009cb9cb7220 */ /* 0x008fe20000410000 */
[----:B------:R-:W-:Y:S01]  /*1db0*/  FADD.FTZ R80, R80, R156 ;  /* 0x0000009c50507221 */ /* 0x000fe20000010000 */
[----:B------:R-:W-:Y:S01]  /*1dc0*/  FFMA.FTZ R108, R156, R16, R108 ;  /* 0x000000109c6c7223 */ /* 0x000fe2000001006c */
[----:B------:R-:W-:Y:S01]  /*1dd0*/  FMUL.FTZ R173, R173, R157 ;  /* 0x0000009dadad7220 */ /* 0x000fe20000410000 */
[----:B------:R-:W-:Y:S01]  /*1de0*/  FADD.FTZ R194, R194, R203 ;  /* 0x000000cbc2c27221 */ /* 0x000fe20000010000 */
[----:B------:R-:W-:Y:S01]  /*1df0*/  FFMA.FTZ R156, R16, R203, R195 ;  /* 0x000000cb109c7223 */ /* 0x000fe200000100c3 */
[----:B----4-:R-:W-:-:S02]  /*1e00*/  FMUL.FTZ R185, R184, R158 ;  /* 0x0000009eb8b97220 */ /* 0x010fc40000410000 */
        /* <DEDUP_REMOVED lines=14> */
.L_x_13522:
[----:B------:R-:W-:Y:S05]  /*1ef0*/  BSYNC B1 ;  /* 0x0000000000017941 */ /* 0x000fea0003800000 */
.L_x_13521:
        /* <DEDUP_REMOVED lines=29> */
[C---:B------:R-:W-:Y:S01]  /*20d0*/  FMUL.FTZ R18, R11.reuse, R18 ;  /* 0x000000120b127220 */ /* 0x040fe20000410000 */
[C---:B------:R-:W-:Y:S01]  /*20e0*/  FADD.FTZ R162, -R166.reuse, R162 ;  /* 0x000000a2a6a27221 */ /* 0x040fe20000010100 */
[C---:B------:R-:W-:Y:S01]  /*20f0*/  FMUL.FTZ R19, R11.reuse, R19 ;  /* 0x000000130b137220 */ /* 0x040fe20000410000 */
        /* <DEDUP_REMOVED lines=23> */
.L_x_13524:
[----:B------:R-:W-:Y:S05]  /*2270*/  BSYNC B1 ;  /* 0x0000000000017941 */ /* 0x000fea0003800000 */
.L_x_13523:
[----:B------:R-:W-:Y:S04]  /*2280*/  BSSY B1, `(.L_x_13525) ;  /* 0x0000033000017945 */ /* 0x000fe80003800000 */
        /* <DEDUP_REMOVED lines=10> */
[----:B------:R-:W1:Y:S02]  /*2330*/  LDC.64 R156, c[0x0][0x2b8] ;  /* 0x0000ae00ff9c7b82 */ /* 0x000e640000000a00 */
[----:B------:R-:W-:Y:S01]  /*2340*/  FSEL R165, R196, RZ, !P5 ;  /* 0x000000ffc4a57208 */ /* 0x000fe20006800000 */
[----:B---3--:R-:W-:-:S05]  /*2350*/  IMAD.WIDE.U32 R160, R199, 0x10, R160 ;  /* 0x00000010c7a07825 */ /* 0x008fca00078e00a0 */
[----:B0-----:R-:W0:Y:S01]  /*2360*/  LDC.64 R20, c[0x0][0x240] ;  /* 0x00009000ff147b82 */ /* 0x001e220000000a00 */
[----:B------:R-:W3:Y:S01]  /*2370*/  LDG.E.128 R160, desc[UR4][R160.64] ;  /* 0x00000004a0a07981 */ /* 0x000ee2000c1e1d00 */
[----:B-1----:R-:W-:-:S06]  /*2380*/  IMAD.WIDE.U32 R156, R197, 0x10, R156 ;  /* 0x00000010c59c7825 */ /* 0x002fcc00078e009c */
[----:B------:R-:W2:Y:S01]  /*2390*/  LDG.E.128 R156, desc[UR4][R156.64] ;  /* 0x000000049c9c7981 */ /* 0x000ea2000c1e1d00 */
[----:B0-----:R-:W-:-:S05]  /*23a0*/  IMAD.WIDE.U32 R20, R198, 0x4, R20 ;  /* 0x00000004c6147825 */ /* 0x001fca00078e0014 */
[----:B------:R3:W5:Y:S01]  /*23b0*/  LDG.E R5, desc[UR4][R20.64] ;  /* 0x0000000414057981 */ /* 0x000762000c1e1900 */
[----:B------:R-:W-:Y:S02]  /*23c0*/  IADD3 R198, R198, 0x100, RZ ;  /* 0x00000100c6c67810 */ /* 0x000fe40007ffe0ff */
[----:B------:R-:W-:Y:S02]  /*23d0*/  IADD3 R197, R197, 0x100, RZ ;  /* 0x00000100c5c57810 */ /* 0x000fe40007ffe0ff */
[----:B------:R-:W-:Y:S01]  /*23e0*/  IADD3 R199, R199, 0x100, RZ ;  /* 0x00000100c7c77810 */ /* 0x000fe20007ffe0ff */
[C---:B---3--:R-:W-:Y:S01]  /*23f0*/  FADD.FTZ R20, -R165.reuse, R160 ;  /* 0x000000a0a5147221 */ /* 0x048fe20000010100 */
[----:B------:R-:W-:-:S03]  /*2400*/  FADD.FTZ R21, -R165, R161 ;  /* 0x000000a1a5157221 */ /* 0x000fc60000010100 */
[----:B------:R-:W-:Y:S01]  /*2410*/  FMUL.FTZ R20, R11, R20 ;  /* 0x000000140b147220 */ /* 0x000fe20000410000 */
[----:B------:R-:W-:Y:S01]  /*2420*/  FADD.FTZ R162, -R165, R162 ;  /* 0x000000a2a5a27221 */ /* 0x000fe20000010100 */
[----:B------:R-:W-:Y:S01]  /*2430*/  FMUL.FTZ R21, R11, R21 ;  /* 0x000000150b157220 */ /* 0x000fe20000410000 */
[----:B------:R-:W-:Y:S02]  /*2440*/  FADD.FTZ R163, -R165, R163 ;  /* 0x000000a3a5a37221 */ /* 0x000fe40000010100 */
[----:B------:R-:W-:Y:S01]  /*2450*/  FMUL.FTZ R165, R11, R162 ;  /* 0x000000a20ba57220 */ /* 0x000fe20000410000 */
[----:B--2---:R-:W-:Y:S01]  /*2460*/  FMUL.FTZ R193, R189, R156 ;  /* 0x0000009cbdc17220 */ /* 0x004fe20000410000 */
        /* <DEDUP_REMOVED lines=20> */
.L_x_13526:
[----:B------:R-:W-:Y:S05]  /*25b0*/  BSYNC B1 ;  /* 0x0000000000017941 */ /* 0x000fea0003800000 */
.L_x_13525:
        /* <DEDUP_REMOVED lines=11> */
[----:B------:R-:W-:Y:S01]  /*2670*/  FSEL R28, R196, RZ, !P5 ;  /* 0x000000ffc41c7208 */ /* 0x000fe20006800000 */
[----:B--2---:R-:W-:-:S05]  /*2680*/  IMAD.WIDE.U32 R160, R199, 0x10, R160 ;  /* 0x00000010c7a07825 */ /* 0x004fca00078e00a0 */
[----:B0-----:R-:W0:Y:S01]  /*2690*/  LDC.64 R22, c[0x0][0x240] ;  /* 0x00009000ff167b82 */ /* 0x001e220000000a00 */
[----:B------:R-:W2:Y:S01]  /*26a0*/  LDG.E.128 R160, desc[UR4][R160.64] ;  /* 0x00000004a0a07981 */ /* 0x000ea2000c1e1d00 */
[----:B-1----:R-:W-:-:S06]  /*26b0*/  IMAD.WIDE.U32 R156, R197, 0x10, R156 ;  /* 0x00000010c59c7825 */ /* 0x002fcc00078e009c */
[----:B------:R-:W3:Y:S01]  /*26c0*/  LDG.E.128 R156, desc[UR4][R156.64] ;  /* 0x000000049c9c7981 */ /* 0x000ee2000c1e1d00 */
        /* <DEDUP_REMOVED lines=33> */
.L_x_13528:
[----:B------:R-:W-:Y:S05]  /*28e0*/  BSYNC B1 ;  /* 0x0000000000017941 */ /* 0x000fea0003800000 */
.L_x_13527:
        /* <DEDUP_REMOVED lines=11> */
[----:B------:R-:W-:-:S06]  /*29a0*/  FSEL R162, R196, RZ, !P5 ;  /* 0x000000ffc4a27208 */ /* 0x000fcc0006800000 */
[----:B0-----:R-:W0:Y:S01]  /*29b0*/  LDC.64 R24, c[0x0][0x238] ;  /* 0x00008e00ff187b82 */ /* 0x001e220000000a00 */
[----:B-1----:R-:W-:-:S06]  /*29c0*/  IMAD.WIDE.U32 R156, R197, 0x10, R156 ;  /* 0x00000010c59c7825 */ /* 0x002fcc00078e009c */
[----:B------:R-:W3:Y:S01]  /*29d0*/  LDG.E.128 R156, desc[UR4][R156.64] ;  /* 0x000000049c9c7981 */ /* 0x000ee2000c1e1d00 */
[----:B0-----:R-:W-:-:S06]  /*29e0*/  IMAD.WIDE.U32 R24, R199, 0x10, R24 ;  /* 0x00000010c7187825 */ /* 0x001fcc00078e0018 */
[----:B------:R-:W4:Y:S01]  /*29f0*/  LDG.E.128 R24, desc[UR4][R24.64] ;  /* 0x0000000418187981 */ /* 0x000f22000c1e1d00 */
[----:B--2---:R-:W-:-:S05]  /*2a00*/  IMAD.WIDE.U32 R160, R198, 0x4, R160 ;  /* 0x00000004c6a07825 */ /* 0x004fca00078e00a0 */
[----:B------:R0:W5:Y:S01]  /*2a10*/  LDG.E R3, desc[UR4][R160.64] ;  /* 0x00000004a0037981 */ /* 0x000162000c1e1900 */
[----:B------:R-:W-:Y:S02]  /*2a20*/  IADD3 R198, R198, 0x100, RZ ;  /* 0x00000100c6c67810 */ /* 0x000fe40007ffe0ff */
[----:B------:R-:W-:Y:S02]  /*2a30*/  IADD3 R197, R197, 0x100, RZ ;  /* 0x00000100c5c57810 */ /* 0x000fe40007ffe0ff */
[----:B------:R-:W-:Y:S01]  /*2a40*/  IADD3 R199, R199, 0x100, RZ ;  /* 0x00000100c7c77810 */ /* 0x000fe20007ffe0ff */
[----:B---3--:R-:W-:Y:S01]  /*2a50*/  FADD.FTZ R64, R64, R156 ;  /* 0x0000009c40407221 */ /* 0x008fe20000010000 */
[C---:B----4-:R-:W-:Y:S01]  /*2a60*/  FADD.FTZ R24, -R162.reuse, R24 ;  /* 0x00000018a2187221 */ /* 0x050fe20000010100 */
[C---:B------:R-:W-:Y:S01]  /*2a70*/  FADD.FTZ R176, -R162.reuse, R27 ;  /* 0x0000001ba2b07221 */ /* 0x040fe20000010100 */
[C---:B------:R-:W-:Y:S01]  /*2a80*/  FADD.FTZ R25, -R162.reuse, R25 ;  /* 0x00000019a2197221 */ /* 0x040fe20000010100 */
[----:B------:R-:W-:Y:S01]  /*2a90*/  FMUL.FTZ R27, R245, R156 ;  /* 0x0000009cf51b7220 */ /* 0x000fe20000410000 */
[C---:B------:R-:W-:Y:S01]  /*2aa0*/  FMUL.FTZ R24, R11.reuse, R24 ;  /* 0x000000180b187220 */ /* 0x040fe20000410000 */
[----:B------:R-:W-:Y:S01]  /*2ab0*/  FADD.FTZ R26, -R162, R26 ;  /* 0x0000001aa21a7221 */ /* 0x000fe20000010100 */
[C---:B------:R-:W-:Y:S01]  /*2ac0*/  FMUL.FTZ R25, R11.reuse, R25 ;  /* 0x000000190b197220 */ /* 0x040fe20000410000 */
        /* <DEDUP_REMOVED lines=20> */
.L_x_13530:
[----:B------:R-:W-:Y:S05]  /*2c10*/  BSYNC B1 ;  /* 0x0000000000017941 */ /* 0x000fea0003800000 */
.L_x_13529:
        /* <DEDUP_REMOVED lines=19> */
[----:B--2---:R-:W-:Y:S01]  /*2d50*/  FMUL.FTZ R202, R241, R160 ;  /* 0x000000a0f1ca7220 */ /* 0x004fe20000410000 */
[----:B------:R-:W-:-:S03]  /*2d60*/  FMUL.FTZ R201, R240, R161 ;  /* 0x000000a1f0c97220 */ /* 0x000fc60000410000 */
[----:B------:R-:W-:Y:S01]  /*2d70*/  FADD.FTZ R194, R194, R202 ;  /* 0x000000cac2c27221 */ /* 0x000fe20000010000 */
[----:B------:R-:W-:Y:S01]  /*2d80*/  FMUL.FTZ R175, R239, R162 ;  /* 0x000000a2efaf7220 */ /* 0x000fe20000410000 */
[C---:B---3--:R-:W-:Y:S01]  /*2d90*/  FADD.FTZ R30, -R196.reuse, R156 ;  /* 0x0000009cc41e7221 */ /* 0x048fe20000010100 */
[----:B------:R-:W-:-:S03]  /*2da0*/  FADD.FTZ R31, -R196, R157 ;  /* 0x0000009dc41f7221 */ /* 0x000fc60000010100 */
[C---:B------:R-:W-:Y:S01]  /*2db0*/  FMUL.FTZ R30, R11.reuse, R30 ;  /* 0x0000001e0b1e7220 */ /* 0x040fe20000410000 */
[----:B------:R-:W-:Y:S01]  /*2dc0*/  FADD.FTZ R158, -R196, R158 ;  /* 0x0000009ec49e7221 */ /* 0x000fe20000010100 */
[C---:B------:R-:W-:Y:S02]  /*2dd0*/  FMUL.FTZ R31, R11.reuse, R31 ;  /* 0x0000001f0b1f7220 */ /* 0x040fe40000410000 */
        /* <DEDUP_REMOVED lines=19> */
.L_x_13518:
[----:B------:R-:W-:Y:S05]  /*2f10*/  BSYNC B0 ;  /* 0x0000000000007941 */ /* 0x000fea0003800000 */
.L_x_13504:
        /* <DEDUP_REMOVED lines=28> */
.L_x_13683:
[----:B0-----:R-:W-:Y:S01]  /*30e0*/  FADD.FTZ R157, R161, R157 ;  /* 0x0000009da19d7221 */ /* 0x001fe20000010000 */
[----:B------:R-:W-:Y:S01]  /*30f0*/  @!P5 LOP3.LUT R159, R196, 0x7, RZ, 0xc0, !PT ;  /* 0x00000007c49fd812 */ /* 0x000fe200078ec0ff */
[----:B-1----:R-:W0:Y:S01]  /*3100*/  S2R R161, SR_CgaCtaId ;  /* 0x0000000000a17919 */ /* 0x002e220000008800 */
[----:B------:R-:W-:Y:S01]  /*3110*/  MOV R158, 0x400 ;  /* 0x00000400009e7802 */ /* 0x000fe20000000f00 */
[----:B------:R-:W-:Y:S01]  /*3120*/  FADD.FTZ R156, R162, R194 ;  /* 0x000000c2a29c7221 */ /* 0x000fe20000010000 */
[----:B------:R-:W-:Y:S01]  /*3130*/  @!P5 IADD3 R159, R160, R159, RZ ;  /* 0x0000009fa09fd210 */ /* 0x000fe20007ffe0ff */
[----:B------:R-:W-:Y:S05]  /*3140*/  WARPSYNC.ALL ;  /* 0x0000000000007948 */ /* 0x000fea0003800000 */
        /* <DEDUP_REMOVED lines=36> */
[----:B------:R-:W-:Y:S04]  /*3390*/  BSSY B1, `(.L_x_13534) ;  /* 0x0000005000017945 */ /* 0x000fe80003800000 */
[----:B------:R-:W-:Y:S05]  /*33a0*/  @!P4 BRA `(.L_x_13535) ;  /* 0x00000000000cc947 */ /* 0x000fea0003800000 */
[----:B------:R-:W0:Y:S02]  /*33b0*/  LDC.64 R144, c[0x0][0x220] ;  /* 0x00008800ff907b82 */ /* 0x000e240000000a00 */
[----:B0-----:R-:W-:-:S06]  /*33c0*/  IMAD.WIDE.U32 R144, R10, 0x10, R144 ;  /* 0x000000100a907825 */ /* 0x001fcc00078e0090 */
[----:B------:R-:W5:Y:S02]  /*33d0*/  LDG.E.128 R144, desc[UR4][R144.64] ;  /* 0x0000000490907981 */ /* 0x000f64000c1e1d00 */
.L_x_13535:
[----:B------:R-:W-:Y:S05]  /*33e0*/  BSYNC B1 ;  /* 0x0000000000017941 */ /* 0x000fea0003800000 */
.L_x_13534:
[----:B------:R-:W0:Y:S01]  /*33f0*/  @!P3 LDC.64 R156, c[0x0][0x2c8] ;  /* 0x0000b200ff9cbb82 */ /* 0x000e220000000a00 */
[----:B------:R-:W-:Y:S01]  /*3400*/  BSSY B1, `(.L_x_13536) ;  /* 0x0000010000017945 */ /* 0x000fe20003800000 */
[----:B0-----:R-:W-:-:S04]  /*3410*/  @!P3 ISETP.NE.U32.AND P5, PT, R156, RZ, PT ;  /* 0x000000ff9c00b20c */ /* 0x001fc80003fa5070 */
[----:B------:R-:W-:-:S04]  /*3420*/  @!P3 ISETP.NE.AND.EX P5, PT, R157, RZ, PT, P5 ;  /* 0x000000ff9d00b20c */ /* 0x000fc80003fa5350 */
[----:B-----5:R-:W-:Y:S01]  /*3430*/  @!P3 FSEL R162, R116, RZ, P5 ;  /* 0x000000ff74a2b208 */ /* 0x020fe20002800000 */
[----:B------:R-:W-:Y:S08]  /*3440*/  @!P3 BRA `(.L_x_13537) ;  /* 0x00000000002cb947 */ /* 0x000ff00003800000 */
[----:B------:R-:W0:Y:S01]  /*3450*/  LDC.U8 R158, c[0x0][0x2a0] ;  /* 0x0000a800ff9e7b82 */ /* 0x000e220000000000 */
[----:B------:R-:W-:Y:S02]  /*3460*/  MOV R156, UR8 ;  /* 0x00000008009c7c02 */ /* 0x000fe40008000f00 */
        /* <DEDUP_REMOVED lines=9> */
.L_x_13537:
[----:B------:R-:W-:Y:S05]  /*3500*/  BSYNC B1 ;  /* 0x0000000000017941 */ /* 0x000fea0003800000 */
.L_x_13536:
[----:B------:R-:W0:Y:S01]  /*3510*/  LDC.64 R158, c[0x0][0x308] ;  /* 0x0000c200ff9e7b82 */ /* 0x000e220000000a00 */
[----:B------:R-:W-:Y:S01]  /*3520*/  BSSY B1, `(.L_x_13538) ;  /* 0x000000d000017945 */ /* 0x000fe20003800000 */
[----:B0-----:R-:W-:-:S04]  /*3530*/  ISETP.NE.U32.AND P5, PT, R158, RZ, PT ;  /* 0x000000ff9e00720c */ /* 0x001fc80003fa5070 */
[----:B------:R-:W-:-:S04]  /*3540*/  ISETP.NE.AND.EX P5, PT, R159, RZ, PT, P5 ;  /* 0x000000ff9f00720c */ /* 0x000fc80003fa5350 */
[----:B------:R-:W-:Y:S01]  /*3550*/  SEL R148, R162, R148, P5 ;  /* 0x00000094a2947207 */ /* 0x000fe20002800000 */
[----:B------:R-:W-:Y:S08]  /*3560*/  @!P4 BRA `(.L_x_13539) ;  /* 0x000000000020c947 */ /* 0x000ff00003800000 */
[----:B------:R-:W-:Y:S01]  /*3570*/  FMUL.FTZ R162, R162, UR13 ;  /* 0x0000000da2a27c20 */ /* 0x000fe20008410000 */
[----:B------:R-:W-:-:S03]  /*3580*/  LOP3.LUT P6, RZ, R8, 0xff, RZ, 0xc0, !PT ;  /* 0x000000ff08ff7812 */ /* 0x000fc600078cc0ff */
[----:B------:R-:W-:-:S04]  /*3590*/  FMUL.FTZ R162, R162, UR12 ;  /* 0x0000000ca2a27c20 */ /* 0x000fc80008410000 */
[----:B------:R-:W-:-:S05]  /*35a0*/  FMUL.FTZ R152, R144, R162 ;  /* 0x000000a290987220 */ /* 0x000fca0000410000 */
[----:B------:R-:W-:-:S05]  /*35b0*/  FSEL R152, R152, RZ, P6 ;  /* 0x000000ff98987208 */ /* 0x000fca0003000000 */
[----:B------:R-:W-:Y:S01]  /*35c0*/  FADD.FTZ R56, R56, R152 ;  /* 0x0000009838387221 */ /* 0x000fe20000010000 */
[----:B------:R-:W-:Y:S01]  /*35d0*/  MOV R152, RZ ;  /* 0x000000ff00987202 */ /* 0x000fe20000000f00 */
[----:B------:R-:W-:-:S07]  /*35e0*/  @P6 FMUL.FTZ R152, R237, R162 ;  /* 0x000000a2ed986220 */ /* 0x000fce0000410000 */
.L_x_13539:
[----:B------:R-:W-:Y:S05]  /*35f0*/  BSYNC B1 ;  /* 0x0000000000017941 */ /* 0x000fea0003800000 */
.L_x_13538:
        /* <DEDUP_REMOVED lines=14> */
.L_x_13541:
[----:B------:R-:W-:Y:S05]  /*36e0*/  BSYNC B1 ;  /* 0x0000000000017941 */ /* 0x000fea0003800000 */
.L_x_13540:
[----:B------:R-:W-:Y:S01]  /*36f0*/  BSSY B1, `(.L_x_13542) ;  /* 0x000000b000017945 */ /* 0x000fe20003800000 */
[----:B------:R-:W-:-:S03]  /*3700*/  SEL R149, R162, R149, P5 ;  /* 0x00000095a2957207 */ /* 0x000fc60002800000 */
[----:B------:R-:W-:Y:S05]  /*3710*/  @!P4 BRA `(.L_x_13543) ;  /* 0x000000000020c947 */ /* 0x000fea0003800000 */
[----:B------:R-:W-:Y:S01]  /*3720*/  FMUL.FTZ R162, R162, UR13 ;  /* 0x0000000da2a27c20 */ /* 0x000fe20008410000 */
[----:B------:R-:W-:-:S03]  /*3730*/  LOP3.LUT P6, RZ, R8, 0xff00, RZ, 0xc0, !PT ;  /* 0x0000ff0008ff7812 */ /* 0x000fc600078cc0ff */
[----:B------:R-:W-:-:S04]  /*3740*/  FMUL.FTZ R162, R162, UR12 ;  /* 0x0000000ca2a27c20 */ /* 0x000fc80008410000 */
[----:B------:R-:W-:-:S05]  /*3750*/  FMUL.FTZ R153, R145, R162 ;  /* 0x000000a291997220 */ /* 0x000fca0000410000 */
[----:B------:R-:W-:-:S05]  /*3760*/  FSEL R153, R153, RZ, P6 ;  /* 0x000000ff99997208 */ /* 0x000fca0003000000 */
[----:B------:R-:W-:Y:S01]  /*3770*/  FADD.FTZ R57, R57, R153 ;  /* 0x0000009939397221 */ /* 0x000fe20000010000 */
[----:B------:R-:W-:-:S06]  /*3780*/  HFMA2.MMA R153, -RZ, RZ, 0, 0 ;  /* 0x00000000ff997435 */ /* 0x000fcc00000001ff */
[----:B------:R-:W-:-:S07]  /*3790*/  @P6 FMUL.FTZ R153, R236, R162 ;  /* 0x000000a2ec996220 */ /* 0x000fce0000410000 */
.L_x_13543:
[----:B------:R-:W-:Y:S05]  /*37a0*/  BSYNC B1 ;  /* 0x0000000000017941 */ /* 0x000fea0003800000 */
.L_x_13542:
        /* <DEDUP_REMOVED lines=14> */
.L_x_13545:
[----:B------:R-:W-:Y:S05]  /*3890*/  BSYNC B1 ;  /* 0x0000000000017941 */ /* 0x000fea0003800000 */
.L_x_13544:
        /* <DEDUP_REMOVED lines=11> */
.L_x_13547:
[----:B------:R-:W-:Y:S05]  /*3950*/  BSYNC B1 ;  /* 0x0000000000017941 */ /* 0x000fea0003800000 */
.L_x_13546:
        /* <DEDUP_REMOVED lines=17> */
.L_x_13549:
[----:B------:R-:W-:Y:S05]  /*3a70*/  BSYNC B1 ;  /* 0x0000000000017941 */ /* 0x000fea0003800000 */
.L_x_13548:
        /* <DEDUP_REMOVED lines=8> */
[----:B0-----:R-:W-:Y:S01]  /*3b00*/  FMUL.FTZ R156, R162, UR13 ;  /* 0x0000000da29c7c20 */ /* 0x001fe20008410000 */
[----:B------:R-:W-:-:S03]  /*3b10*/  LOP3.LUT P5, RZ, R8, 0xff000000, RZ, 0xc0, !PT ;  /* 0xff00000008ff7812 */ /* 0x000fc600078ac0ff */
[----:B------:R-:W-:-:S04]  /*3b20*/  FMUL.FTZ R156, R156, UR12 ;  /* 0x0000000c9c9c7c20 */ /* 0x000fc80008410000 */
[----:B------:R-:W-:-:S05]  /*3b30*/  FMUL.FTZ R155, R147, R156 ;  /* 0x0000009c939b7220 */ /* 0x000fca0000410000 */
[----:B------:R-:W-:-:S05]  /*3b40*/  FSEL R155, R155, RZ, P5 ;  /* 0x000000ff9b9b7208 */ /* 0x000fca0002800000 */
[----:B------:R-:W-:Y:S01]  /*3b50*/  FADD.FTZ R59, R59, R155 ;  /* 0x0000009b3b3b7221 */ /* 0x000fe20000010000 */
[----:B------:R-:W-:-:S06]  /*3b60*/  HFMA2.MMA R155, -RZ, RZ, 0, 0 ;  /* 0x00000000ff9b7435 */ /* 0x000fcc00000001ff */
[----:B------:R-:W-:-:S07]  /*3b70*/  @P5 FMUL.FTZ R155, R234, R156 ;  /* 0x0000009cea9b5220 */ /* 0x000fce0000410000 */
.L_x_13551:
[----:B------:R-:W-:Y:S05]  /*3b80*/  BSYNC B1 ;  /* 0x0000000000017941 */ /* 0x000fea0003800000 */
.L_x_13550:
[----:B0-----:R-:W0:Y:S01]  /*3b90*/  @P4 LDC.64 R156, c[0x0][0x2f8] ;  /* 0x0000be00ff9c4b82 */ /* 0x001e220000000a00 */
[----:B------:R-:W-:Y:S01]  /*3ba0*/  IADD3 R15, R15, 0x100, RZ ;  /* 0x000001000f0f7810 */ /* 0x000fe20007ffe0ff */
[C---:B0-----:R-:W-:Y:S01]  /*3bb0*/  @P4 IMAD.WIDE.U32 R156, R10.reuse, 0x10, R156 ;  /* 0x000000100a9c4825 */ /* 0x041fe200078e009c */
[----:B------:R-:W-:-:S04]  /*3bc0*/  IADD3 R10, R10, 0x100, RZ ;  /* 0x000001000a0a7810 */ /* 0x000fc80007ffe0ff */
[----:B------:R0:W-:Y:S03]  /*3bd0*/  @P4 STG.E.128 desc[UR4][R156.64], R152 ;  /* 0x000000989c004986 */ /* 0x0001e6000c101d04 */
.L_x_13533:
[----:B------:R-:W-:Y:S05]  /*3be0*/  BSYNC B0 ;  /* 0x0000000000007941 */ /* 0x000fea0003800000 */
.L_x_13532:
        /* <DEDUP_REMOVED lines=23> */
.L_x_13555:
[----:B------:R-:W-:Y:S05]  /*3d60*/  BSYNC B1 ;  /* 0x0000000000017941 */ /* 0x000fea0003800000 */
.L_x_13554:
        /* <DEDUP_REMOVED lines=14> */
.L_x_13557:
[----:B------:R-:W-:Y:S05]  /*3e50*/  BSYNC B1 ;  /* 0x0000000000017941 */ /* 0x000fea0003800000 */
.L_x_13556:
        /* <DEDUP_REMOVED lines=11> */
.L_x_13559:
[----:B------:R-:W-:Y:S05]  /*3f10*/  BSYNC B1 ;  /* 0x0000000000017941 */ /* 0x000fea0003800000 */
.L_x_13558:
        /* <DEDUP_REMOVED lines=11> */
.L_x_13561:
[----:B------:R-:W-:Y:S05]  /*3fd0*/  BSYNC B1 ;  /* 0x0000000000017941 */ /* 0x000fea0003800000 */
.L_x_13560:
        /* <DEDUP_REMOVED lines=11> */
.L_x_13563:
[----:B------:R-:W-:Y:S05]  /*4090*/  BSYNC B1 ;  /* 0x0000000000017941 */ /* 0x000fea0003800000 */
.L_x_13562:
        /* <DEDUP_REMOVED lines=11> */
.L_x_13565:
[----:B------:R-:W-:Y:S05]  /*4150*/  BSYNC B1 ;  /* 0x0000000000017941 */ /* 0x000fea0003800000 */
.L_x_13564:
        /* <DEDUP_REMOVED lines=11> */
.L_x_13567:
[----:B------:R-:W-:Y:S05]  /*4210*/  BSYNC B1 ;  /* 0x0000000000017941 */ /* 0x000fea0003800000 */
.L_x_13566:
[----:B------:R-:W-:Y:S01]  /*4220*/  SEL R151, R162, R151, P5 ;  /* 0x00000097a2977207 */ /* 0x000fe20002800000 */
[----:B------:R-:W-:Y:S01]  /*4230*/  BSSY B1, `(.L_x_13568) ;  /* 0x0000011000017945 */ /* 0x000fe20003800000 */
[----:B------:R-:W-:-:S04]  /*4240*/  ISETP.NE.U32.AND P5, PT, R158, RZ, PT ;  /* 0x000000ff9e00720c */ /* 0x000fc80003fa5070 */
[----:B------:R-:W-:-:S13]  /*4250*/  ISETP.NE.AND.EX P5, PT, R159, RZ, PT, P5 ;  /* 0x000000ff9f00720c */ /* 0x000fda0003fa5350 */
[----:B------:R-:W0:Y:S02]  /*4260*/  @P5 LDC.64 R156, c[0x0][0x308] ;  /* 0x0000c200ff9c5b82 */ /* 0x000e240000000a00 */
[----:B0-----:R-:W-:-:S05]  /*4270*/  @P5 IMAD.WIDE.U32 R156, R15, 0x10, R156 ;  /* 0x000000100f9c5825 */ /* 0x001fca00078e009c */
[----:B------:R0:W-:Y:S02]  /*4280*/  @P5 STG.E.128 desc[UR4][R156.64], R148 ;  /* 0x000000949c005986 */ /* 0x0001e4000c101d04 */
[----:B0-----:R-:W0:Y:S02]  /*4290*/  @P4 LDC.64 R156, c[0x0][0x2f8] ;  /* 0x0000be00ff9c4b82 */ /* 0x001e240000000a00 */
[----:B0-----:R-:W-:Y:S01]  /*42a0*/  @P4 IMAD.WIDE.U32 R156, R10, 0x10, R156 ;  /* 0x000000100a9c4825 */ /* 0x001fe200078e009c */
[----:B------:R-:W-:Y:S06]  /*42b0*/  @!P4 BRA `(.L_x_13569) ;  /* 0x000000000020c947 */ /* 0x000fec0003800000 */
        /* <DEDUP_REMOVED lines=8> */
.L_x_13569:
[----:B------:R-:W-:Y:S05]  /*4340*/  BSYNC B1 ;  /* 0x0000000000017941 */ /* 0x000fea0003800000 */
.L_x_13568:
[----:B------:R1:W-:Y:S01]  /*4350*/  @P4 STG.E.128 desc[UR4][R156.64], R152 ;  /* 0x000000989c004986 */ /* 0x0003e2000c101d04 */
[----:B------:R-:W-:Y:S02]  /*4360*/  IADD3 R10, R10, 0x100, RZ ;  /* 0x000001000a0a7810 */ /* 0x000fe40007ffe0ff */
[----:B------:R-:W-:-:S07]  /*4370*/  IADD3 R15, R15, 0x100, RZ ;  /* 0x000001000f0f7810 */ /* 0x000fce0007ffe0ff */
.L_x_13553:
[----:B------:R-:W-:Y:S05]  /*4380*/  BSYNC B0 ;  /* 0x0000000000007941 */ /* 0x000fea0003800000 */
.L_x_13552:
        /* <DEDUP_REMOVED lines=23> */
.L_x_13573:
[----:B------:R-:W-:Y:S05]  /*4500*/  BSYNC B1 ;  /* 0x0000000000017941 */ /* 0x000fea0003800000 */
.L_x_13572:
        /* <DEDUP_REMOVED lines=14> */
.L_x_13575:
[----:B------:R-:W-:Y:S05]  /*45f0*/  BSYNC B1 ;  /* 0x0000000000017941 */ /* 0x000fea0003800000 */
.L_x_13574:
        /* <DEDUP_REMOVED lines=11> */
.L_x_13577:
[----:B------:R-:W-:Y:S05]  /*46b0*/  BSYNC B1 ;  /* 0x0000000000017941 */ /* 0x000fea0003800000 */
.L_x_13576:
        /* <DEDUP_REMOVED lines=11> */
.L_x_13579:
[----:B------:R-:W-:Y:S05]  /*4770*/  BSYNC B1 ;  /* 0x0000000000017941 */ /* 0x000fea0003800000 */
.L_x_13578:
        /* <DEDUP_REMOVED lines=11> */
.L_x_13581:
[----:B------:R-:W-:Y:S05]  /*4830*/  BSYNC B1 ;  /* 0x0000000000017941 */ /* 0x000fea0003800000 */
.L_x_13580:
        /* <DEDUP_REMOVED lines=11> */
.L_x_13583:
[----:B------:R-:W-:Y:S05]  /*48f0*/  BSYNC B1 ;  /* 0x0000000000017941 */ /* 0x000fea0003800000 */
.L_x_13582:
        /* <DEDUP_REMOVED lines=11> */
.L_x_13585:
[----:B------:R-:W-:Y:S05]  /*49b0*/  BSYNC B1 ;  /* 0x0000000000017941 */ /* 0x000fea0003800000 */
.L_x_13584:
        /* <DEDUP_REMOVED lines=18> */
.L_x_13587:
[----:B------:R-:W-:Y:S05]  /*4ae0*/  BSYNC B1 ;  /* 0x0000000000017941 */ /* 0x000fea0003800000 */
.L_x_13586:
[----:B------:R2:W-:Y:S01]  /*4af0*/  @P4 STG.E.128 desc[UR4][R156.64], R152 ;  /* 0x000000989c004986 */ /* 0x0005e2000c101d04 */
[----:B------:R-:W-:Y:S02]  /*4b00*/  IADD3 R10, R10, 0x100, RZ ;  /* 0x000001000a0a7810 */ /* 0x000fe40007ffe0ff */
[----:B------:R-:W-:-:S07]  /*4b10*/  IADD3 R15, R15, 0x100, RZ ;  /* 0x000001000f0f7810 */ /* 0x000fce0007ffe0ff */
.L_x_13571:
[----:B------:R-:W-:Y:S05]  /*4b20*/  BSYNC B0 ;  /* 0x0000000000007941 */ /* 0x000fea0003800000 */
.L_x_13570:
        /* <DEDUP_REMOVED lines=22> */
.L_x_13591:
[----:B------:R-:W-:Y:S05]  /*4c90*/  BSYNC B1 ;  /* 0x0000000000017941 */ /* 0x000fea0003800000 */
.L_x_13590:
        /* <DEDUP_REMOVED lines=14> */
.L_x_13593:
[----:B------:R-:W-:Y:S05]  /*4d80*/  BSYNC B1 ;  /* 0x0000000000017941 */ /* 0x000fea0003800000 */
.L_x_13592:
        /* <DEDUP_REMOVED lines=11> */
.L_x_13595:
[----:B------:R-:W-:Y:S05]  /*4e40*/  BSYNC B1 ;  /* 0x0000000000017941 */ /* 0x000fea0003800000 */
.L_x_13594:
        /* <DEDUP_REMOVED lines=11> */
.L_x_13597:
[----:B------:R-:W-:Y:S05]  /*4f00*/  BSYNC B1 ;  /* 0x0000000000017941 */ /* 0x000fea0003800000 */
.L_x_13596:
        /* <DEDUP_REMOVED lines=11> */
.L_x_13599:
[----:B------:R-:W-:Y:S05]  /*4fc0*/  BSYNC B1 ;  /* 0x0000000000017941 */ /* 0x000fea0003800000 */
.L_x_13598:
        /* <DEDUP_REMOVED lines=11> */
.L_x_13601:
[----:B------:R-:W-:Y:S05]  /*5080*/  BSYNC B1 ;  /* 0x0000000000017941 */ /* 0x000fea0003800000 */
.L_x_13600:
        /* <DEDUP_REMOVED lines=11> */
.L_x_13603:
[----:B------:R-:W-:Y:S05]  /*5140*/  BSYNC B1 ;  /* 0x0000000000017941 */ /* 0x000fea0003800000 */
.L_x_13602:
        /* <DEDUP_REMOVED lines=18> */
.L_x_13605:
[----:B------:R-:W-:Y:S05]  /*5270*/  BSYNC B1 ;  /* 0x0000000000017941 */ /* 0x000fea0003800000 */
.L_x_13604:
[----:B------:R3:W-:Y:S01]  /*5280*/  @P4 STG.E.128 desc[UR4][R156.64], R152 ;  /* 0x000000989c004986 */ /* 0x0007e2000c101d04 */
[----:B------:R-:W-:Y:S02]  /*5290*/  IADD3 R10, R10, 0x100, RZ ;  /* 0x000001000a0a7810 */ /* 0x000fe40007ffe0ff */
[----:B------:R-:W-:-:S07]  /*52a0*/  IADD3 R15, R15, 0x100, RZ ;  /* 0x000001000f0f7810 */ /* 0x000fce0007ffe0ff */
.L_x_13589:
[----:B------:R-:W-:Y:S05]  /*52b0*/  BSYNC B0 ;  /* 0x0000000000007941 */ /* 0x000fea0003800000 */
.L_x_13588:
        /* <DEDUP_REMOVED lines=22> */
.L_x_13609:
[----:B------:R-:W-:Y:S05]  /*5420*/  BSYNC B1 ;  /* 0x0000000000017941 */ /* 0x000fea0003800000 */
.L_x_13608:
        /* <DEDUP_REMOVED lines=14> */
.L_x_13611:
[----:B------:R-:W-:Y:S05]  /*5510*/  BSYNC B1 ;  /* 0x0000000000017941 */ /* 0x000fea0003800000 */
.L_x_13610:
        /* <DEDUP_REMOVED lines=11> */
.L_x_13613:
[----:B------:R-:W-:Y:S05]  /*55d0*/  BSYNC B1 ;  /* 0x0000000000017941 */ /* 0x000fea0003800000 */
.L_x_13612:
        /* <DEDUP_REMOVED lines=11> */
.L_x_13615:
[----:B------:R-:W-:Y:S05]  /*5690*/  BSYNC B1 ;  /* 0x0000000000017941 */ /* 0x000fea0003800000 */
.L_x_13614:
        /* <DEDUP_REMOVED lines=11> */
.L_x_13617:
[----:B------:R-:W-:Y:S05]  /*5750*/  BSYNC B1 ;  /* 0x0000000000017941 */ /* 0x000fea0003800000 */
.L_x_13616:
        /* <DEDUP_REMOVED lines=11> */
.L_x_13619:
[----:B------:R-:W-:Y:S05]  /*5810*/  BSYNC B1 ;  /* 0x0000000000017941 */ /* 0x000fea0003800000 */
.L_x_13618:
        /* <DEDUP_REMOVED lines=11> */
.L_x_13621:
[----:B------:R-:W-:Y:S05]  /*58d0*/  BSYNC B1 ;  /* 0x0000000000017941 */ /* 0x000fea0003800000 */
.L_x_13620:
        /* <DEDUP_REMOVED lines=18> */
.L_x_13623:
[----:B------:R-:W-:Y:S05]  /*5a00*/  BSYNC B1 ;  /* 0x0000000000017941 */ /* 0x000fea0003800000 */
.L_x_13622:
[----:B------:R4:W-:Y:S01]  /*5a10*/  @P4 STG.E.128 desc[UR4][R156.64], R152 ;  /* 0x000000989c004986 */ /* 0x0009e2000c101d04 */
[----:B------:R-:W-:Y:S02]  /*5a20*/  IADD3 R10, R10, 0x100, RZ ;  /* 0x000001000a0a7810 */ /* 0x000fe40007ffe0ff */
[----:B------:R-:W-:-:S07]  /*5a30*/  IADD3 R15, R15, 0x100, RZ ;  /* 0x000001000f0f7810 */ /* 0x000fce0007ffe0ff */
.L_x_13607:
[----:B------:R-:W-:Y:S05]  /*5a40*/  BSYNC B0 ;  /* 0x0000000000007941 */ /* 0x000fea0003800000 */
.L_x_13606:
        /* <DEDUP_REMOVED lines=22> */
.L_x_13627:
[----:B------:R-:W-:Y:S05]  /*5bb0*/  BSYNC B1 ;  /* 0x0000000000017941 */ /* 0x000fea0003800000 */
.L_x_13626:
        /* <DEDUP_REMOVED lines=14> */
.L_x_13629:
[----:B------:R-:W-:Y:S05]  /*5ca0*/  BSYNC B1 ;  /* 0x0000000000017941 */ /* 0x000fea0003800000 */
.L_x_13628:
        /* <DEDUP_REMOVED lines=11> */
.L_x_13631:
[----:B------:R-:W-:Y:S05]  /*5d60*/  BSYNC B1 ;  /* 0x0000000000017941 */ /* 0x000fea0003800000 */
.L_x_13630:
        /* <DEDUP_REMOVED lines=11> */
.L_x_13633:
[----:B------:R-:W-:Y:S05]  /*5e20*/  BSYNC B1 ;  /* 0x0000000000017941 */ /* 0x000fea0003800000 */
.L_x_13632:
        /* <DEDUP_REMOVED lines=11> */
.L_x_13635:
[----:B------:R-:W-:Y:S05]  /*5ee0*/  BSYNC B1 ;  /* 0x0000000000017941 */ /* 0x000fea0003800000 */
.L_x_13634:
        /* <DEDUP_REMOVED lines=11> */
.L_x_13637:
[----:B------:R-:W-:Y:S05]  /*5fa0*/  BSYNC B1 ;  /* 0x0000000000017941 */ /* 0x000fea0003800000 */
.L_x_13636:
        /* <DEDUP_REMOVED lines=11> */
.L_x_13639:
[----:B------:R-:W-:Y:S05]  /*6060*/  BSYNC B1 ;  /* 0x0000000000017941 */ /* 0x000fea0003800000 */
.L_x_13638:
        /* <DEDUP_REMOVED lines=18> */
.L_x_13641:
[----:B------:R-:W-:Y:S05]  /*6190*/  BSYNC B1 ;  /* 0x0000000000017941 */ /* 0x000fea0003800000 */
.L_x_13640:
[----:B------:R0:W-:Y:S01]  /*61a0*/  @P4 STG.E.128 desc[UR4][R156.64], R152 ;  /* 0x000000989c004986 */ /* 0x0001e2000c101d04 */
[----:B------:R-:W-:Y:S02]  /*61b0*/  IADD3 R10, R10, 0x100, RZ ;  /* 0x000001000a0a7810 */ /* 0x000fe40007ffe0ff */
[----:B------:R-:W-:-:S07]  /*61c0*/  IADD3 R15, R15, 0x100, RZ ;  /* 0x000001000f0f7810 */ /* 0x000fce0007ffe0ff */
.L_x_13625:
[----:B------:R-:W-:Y:S05]  /*61d0*/  BSYNC B0 ;  /* 0x0000000000007941 */ /* 0x000fea0003800000 */
.L_x_13624:
        /* <DEDUP_REMOVED lines=23> */
.L_x_13645:
[----:B------:R-:W-:Y:S05]  /*6350*/  BSYNC B1 ;  /* 0x0000000000017941 */ /* 0x000fea0003800000 */
.L_x_13644:
        /* <DEDUP_REMOVED lines=14> */
.L_x_13647:
[----:B------:R-:W-:Y:S05]  /*6440*/  BSYNC B1 ;  /* 0x0000000000017941 */ /* 0x000fea0003800000 */
.L_x_13646:
        /* <DEDUP_REMOVED lines=11> */
.L_x_13649:
[----:B------:R-:W-:Y:S05]  /*6500*/  BSYNC B1 ;  /* 0x0000000000017941 */ /* 0x000fea0003800000 */
.L_x_13648:
        /* <DEDUP_REMOVED lines=11> */
.L_x_13651:
[----:B------:R-:W-:Y:S05]  /*65c0*/  BSYNC B1 ;  /* 0x0000000000017941 */ /* 0x000fea0003800000 */
.L_x_13650:
        /* <DEDUP_REMOVED lines=11> */
.L_x_13653:
[----:B------:R-:W-:Y:S05]  /*6680*/  BSYNC B1 ;  /* 0x0000000000017941 */ /* 0x000fea0003800000 */
.L_x_13652:
        /* <DEDUP_REMOVED lines=11> */
.L_x_13655:
[----:B------:R-:W-:Y:S05]  /*6740*/  BSYNC B1 ;  /* 0x0000000000017941 */ /* 0x000fea0003800000 */
.L_x_13654:
        /* <DEDUP_REMOVED lines=11> */
.L_x_13657:
[----:B------:R-:W-:Y:S05]  /*6800*/  BSYNC B1 ;  /* 0x0000000000017941 */ /* 0x000fea0003800000 */
.L_x_13656:
[----:B------:R-:W-:Y:S01]  /*6810*/  ISETP.NE.U32.AND P3, PT, R158, RZ, PT ;  /* 0x000000ff9e00720c */ /* 0x000fe20003f65070 */
[----:B------:R-:W-:Y:S01]  /*6820*/  BSSY B1, `(.L_x_13658) ;  /* 0x0000011000017945 */ /* 0x000fe20003800000 */
[----:B------:R-:W-:Y:S02]  /*6830*/  SEL R151, R161, R151, P5 ;  /* 0x00000097a1977207 */ /* 0x000fe40002800000 */
        /* <DEDUP_REMOVED lines=8> */
[----:B------:R-:W-:Y:S01]  /*68c0*/  LOP3.LUT P3, RZ, R2, 0xff000000, RZ, 0xc0, !PT ;  /* 0xff00000002ff7812 */ /* 0x000fe2000786c0ff */
[----:B------:R-:W-:Y:S02]  /*68d0*/  HFMA2.MMA R155, -RZ, RZ, 0, 0 ;  /* 0x00000000ff9b7435 */ /* 0x000fe400000001ff */
[----:B------:R-:W-:-:S04]  /*68e0*/  FMUL.FTZ R10, R10, UR12 ;  /* 0x0000000c0a0a7c20 */ /* 0x000fc80008410000 */
[----:B------:R-:W-:-:S05]  /*68f0*/  FMUL.FTZ R11, R147, R10 ;  /* 0x0000000a930b7220 */ /* 0x000fca0000410000 */
[----:B------:R-:W-:Y:S01]  /*6900*/  FSEL R158, R11, RZ, P3 ;  /* 0x000000ff0b9e7208 */ /* 0x000fe20001800000 */
[----:B------:R-:W-:-:S04]  /*6910*/  @P3 FMUL.FTZ R155, R210, R10 ;  /* 0x0000000ad29b3220 */ /* 0x000fc80000410000 */
[----:B------:R-:W-:-:S07]  /*6920*/  FADD.FTZ R35, R35, R158 ;  /* 0x0000009e23237221 */ /* 0x000fce0000010000 */
.L_x_13659:
[----:B------:R-:W-:Y:S05]  /*6930*/  BSYNC B1 ;  /* 0x0000000000017941 */ /* 0x000fea0003800000 */
.L_x_13658:
[----:B------:R0:W-:Y:S02]  /*6940*/  @P4 STG.E.128 desc[UR4][R156.64], R152 ;  /* 0x000000989c004986 */ /* 0x0001e4000c101d04 */
.L_x_13643:
[----:B------:R-:W-:Y:S05]  /*6950*/  BSYNC B0 ;  /* 0x0000000000007941 */ /* 0x000fea0003800000 */
.L_x_13642:
[----:B------:R-:W-:Y:S02]  /*6960*/  LOP3.LUT P3, RZ, R9, 0x10, RZ, 0xc0, !PT ;  /* 0x0000001009ff7812 */ /* 0x000fe4000786c0ff */
[----:B------:R-:W-:Y:S02]  /*6970*/  IADD3 R12, R12, UR14, RZ ;  /* 0x0000000e0c0c7c10 */ /* 0x000fe4000fffe0ff */
[----:B------:R-:W-:Y:S02]  /*6980*/  SEL R209, RZ, 0x1, P3 ;  /* 0x00000001ffd17807 */ /* 0x000fe40001800000 */
[----:B------:R-:W-:-:S13]  /*6990*/  ISETP.GE.AND P3, PT, R12, UR15, PT ;  /* 0x0000000f0c007c0c */ /* 0x000fda000bf66270 */
[----:B------:R-:W-:Y:S05]  /*69a0*/  @!P3 BRA `(.L_x_13660) ;  /* 0xffffffa4008cb947 */ /* 0x000fea000383ffff */
.L_x_13503:
        /* <DEDUP_REMOVED lines=18> */
.L_x_13662:
[----:B------:R-:W-:Y:S05]  /*6ad0*/  BSYNC B0 ;  /* 0x0000000000007941 */ /* 0x000fea0003800000 */
.L_x_13661:
        /* <DEDUP_REMOVED lines=13> */
.L_x_13664:
[----:B------:R-:W-:Y:S05]  /*6bb0*/  BSYNC B0 ;  /* 0x0000000000007941 */ /* 0x000fea0003800000 */
.L_x_13663:
        /* <DEDUP_REMOVED lines=13> */
.L_x_13666:
[----:B------:R-:W-:Y:S05]  /*6c90*/  BSYNC B0 ;  /* 0x0000000000007941 */ /* 0x000fea0003800000 */
.L_x_13665:
        /* <DEDUP_REMOVED lines=12> */
.L_x_13668:
[----:B------:R-:W-:Y:S05]  /*6d60*/  BSYNC B0 ;  /* 0x0000000000007941 */ /* 0x000fea0003800000 */
.L_x_13667:
        /* <DEDUP_REMOVED lines=12> */
.L_x_13670:
[----:B------:R-:W-:Y:S05]  /*6e30*/  BSYNC B0 ;  /* 0x0000000000007941 */ /* 0x000fea0003800000 */
.L_x_13669:
        /* <DEDUP_REMOVED lines=12> */
.L_x_13672:
[----:B------:R-:W-:Y:S05]  /*6f00*/  BSYNC B0 ;  /* 0x0000000000007941 */ /* 0x000fea0003800000 */
.L_x_13671:
[----:B------:R-:W-:-:S13]  /*6f10*/  LOP3.LUT P0, RZ, R9, 0x20, RZ, 0xc0, !PT ;  /* 0x0000002009ff7812 */ /* 0x000fda000780c0ff */
[----:B------:R-:W-:Y:S05]  /*6f20*/  @!P0 EXIT ;  /* 0x000000000000894d */ /* 0x000fea0003800000 */
[----:B0-----:R-:W0:Y:S08]  /*6f30*/  LDC.64 R2, c[0x0][0x2d0] ;  /* 0x0000b400ff027b82 */ /* 0x001e300000000a00 */
[----:B------:R-:W5:Y:S08]  /*6f40*/  LDC.64 R4, c[0x0][0x2d8] ;  /* 0x0000b600ff047b82 */ /* 0x000f700000000a00 */
[----:B------:R-:W1:Y:S01]  /*6f50*/  LDC.64 R6, c[0x0][0x2f0] ;  /* 0x0000bc00ff067b82 */ /* 0x000e620000000a00 */
[----:B0-----:R-:W-:-:S05]  /*6f60*/  IMAD.WIDE.U32 R2, R13, 0x10, R2 ;  /* 0x000000100d027825 */ /* 0x001fca00078e0002 */
[----:B------:R-:W-:Y:S01]  /*6f70*/  STG.E.128 desc[UR4][R2.64], R60 ;  /* 0x0000003c02007986 */ /* 0x000fe2000c101d04 */
[----:B-----5:R-:W-:-:S05]  /*6f80*/  IMAD.WIDE.U32 R4, R13, 0x10, R4 ;  /* 0x000000100d047825 */ /* 0x020fca00078e0004 */
[----:B------:R-:W-:Y:S01]  /*6f90*/  STG.E.128 desc[UR4][R4.64], R88 ;  /* 0x0000005804007986 */ /* 0x000fe2000c101d04 */
[----:B-1----:R-:W-:-:S05]  /*6fa0*/  IMAD.WIDE.U32 R6, R13, 0x10, R6 ;  /* 0x000000100d067825 */ /* 0x002fca00078e0006 */
[----:B------:R-:W-:Y:S01]  /*6fb0*/  STG.E.128 desc[UR4][R6.64], R32 ;  /* 0x0000002006007986 */ /* 0x000fe2000c101d04 */
[----:B------:R-:W-:Y:S05]  /*6fc0*/  EXIT ;  /* 0x000000000000794d */ /* 0x000fea0003800000 */
.L_x_13531:
[----:B------:R-:W-:Y:S01]  /*6fd0*/  HFMA2.MMA R156, -RZ, RZ, 0, 9.5367431640625e-07 ;  /* 0x00000010ff9c7435 */ /* 0x000fe200000001ff */
[----:B------:R-:W-:Y:S02]  /*6fe0*/  MOV R159, R194 ;  /* 0x000000c2009f7202 */ /* 0x000fe40000000f00 */
[----:B------:R-:W-:Y:S02]  /*6ff0*/  MOV R157, 0x1f ;  /* 0x0000001f009d7802 */ /* 0x000fe40000000f00 */
[----:B------:R-:W-:-:S07]  /*7000*/  MOV R158, 0xffffffff ;  /* 0xffffffff009e7802 */ /* 0x000fce0000000f00 */
[----:B-----5:R-:W-:Y:S05]  /*7010*/  WARPSYNC.COLLECTIVE R158, `(.L_x_13673) ;  /* 0x000000009e087348 */ /* 0x020fea0003c00000 */
[----:B------:R0:W1:Y:S02]  /*7020*/  SHFL.DOWN P6, R163, R159, R156, R157 ;  /* 0x0800009c9fa37389 */ /* 0x00006400000c009d */
[----:B01---5:R-:W-:Y:S01]  /*7030*/  ENDCOLLECTIVE ;  /* 0x000000000000791b */ /* 0x023fe20003800000 */
.L_x_13673:
[----:B------:R-:W-:Y:S01]  /*7040*/  MOV R159, R195 ;  /* 0x000000c3009f7202 */ /* 0x000fe20000000f00 */
[----:B------:R-:W-:-:S07]  /*7050*/  FADD.FTZ R194, R163, R194 ;  /* 0x000000c2a3c27221 */ /* 0x000fce0000010000 */
[----:B------:R-:W-:Y:S05]  /*7060*/  WARPSYNC.COLLECTIVE R158, `(.L_x_13674) ;  /* 0x000000009e087348 */ /* 0x000fea0003c00000 */
[----:B------:R0:W1:Y:S02]  /*7070*/  SHFL.DOWN P6, R163, R159, R156, R157 ;  /* 0x0800009c9fa37389 */ /* 0x00006400000c009d */
[----:B01----:R-:W-:Y:S01]  /*7080*/  ENDCOLLECTIVE ;  /* 0x000000000000791b */ /* 0x003fe20003800000 */
.L_x_13674:
[----:B------:R-:W-:Y:S01]  /*7090*/  HFMA2.MMA R156, -RZ, RZ, 0, 4.76837158203125e-07 ;  /* 0x00000008ff9c7435 */ /* 0x000fe200000001ff */
[----:B------:R-:W-:Y:S01]  /*70a0*/  MOV R159, R194 ;  /* 0x000000c2009f7202 */ /* 0x000fe20000000f00 */
[----:B------:R-:W-:-:S09]  /*70b0*/  FADD.FTZ R195, R163, R195 ;  /* 0x000000c3a3c37221 */ /* 0x000fd20000010000 */
[----:B------:R-:W-:Y:S05]  /*70c0*/  WARPSYNC.COLLECTIVE R158, `(.L_x_13675) ;  /* 0x000000009e087348 */ /* 0x000fea0003c00000 */
[----:B------:R0:W1:Y:S02]  /*70d0*/  SHFL.DOWN P6, R163, R159, R156, R157 ;  /* 0x0800009c9fa37389 */ /* 0x00006400000c009d */
[----:B01----:R-:W-:Y:S01]  /*70e0*/  ENDCOLLECTIVE ;  /* 0x000000000000791b */ /* 0x003fe20003800000 */
.L_x_13675:
[----:B------:R-:W-:Y:S01]  /*70f0*/  MOV R159, R195 ;  /* 0x000000c3009f7202 */ /* 0x000fe20000000f00 */
[----:B------:R-:W-:-:S07]  /*7100*/  FADD.FTZ R194, R194, R163 ;  /* 0x000000a3c2c27221 */ /* 0x000fce0000010000 */
[----:B------:R-:W-:Y:S05]  /*7110*/  WARPSYNC.COLLECTIVE R158, `(.L_x_13676) ;  /* 0x000000009e087348 */ /* 0x000fea0003c00000 */
[----:B------:R0:W1:Y:S02]  /*7120*/  SHFL.DOWN P6, R163, R159, R156, R157 ;  /* 0x0800009c9fa37389 */ /* 0x00006400000c009d */
[----:B01----:R-:W-:Y:S01]  /*7130*/  ENDCOLLECTIVE ;  /* 0x000000000000791b */ /* 0x003fe20003800000 */
.L_x_13676:
[----:B------:R-:W-:Y:S01]  /*7140*/  HFMA2.MMA R156, -RZ, RZ, 0, 2.384185791015625e-07 ;  /* 0x00000004ff9c7435 */ /* 0x000fe200000001ff */
[----:B------:R-:W-:Y:S01]  /*7150*/  MOV R159, R194 ;  /* 0x000000c2009f7202 */ /* 0x000fe20000000f00 */
[----:B------:R-:W-:-:S09]  /*7160*/  FADD.FTZ R195, R195, R163 ;  /* 0x000000a3c3c37221 */ /* 0x000fd20000010000 */
[----:B------:R-:W-:Y:S05]  /*7170*/  WARPSYNC.COLLECTIVE R158, `(.L_x_13677) ;  /* 0x000000009e087348 */ /* 0x000fea0003c00000 */
[----:B------:R0:W1:Y:S02]  /*7180*/  SHFL.DOWN P6, R163, R159, R156, R157 ;  /* 0x0800009c9fa37389 */ /* 0x00006400000c009d */
[----:B01----:R-:W-:Y:S01]  /*7190*/  ENDCOLLECTIVE ;  /* 0x000000000000791b */ /* 0x003fe20003800000 */
.L_x_13677:
[----:B------:R-:W-:Y:S02]  /*71a0*/  MOV R159, R195 ;  /* 0x000000c3009f7202 */ /* 0x000fe40000000f00 */
[----:B------:R-:W-:-:S07]  /*71b0*/  MOV R162, R163 ;  /* 0x000000a300a27202 */ /* 0x000fce0000000f00 */
[----:B------:R-:W-:Y:S05]  /*71c0*/  WARPSYNC.COLLECTIVE R158, `(.L_x_13678) ;  /* 0x000000009e087348 */ /* 0x000fea0003c00000 */
[----:B------:R0:W1:Y:S02]  /*71d0*/  SHFL.DOWN P6, R163, R159, R156, R157 ;  /* 0x0800009c9fa37389 */ /* 0x00006400000c009d */
[----:B01----:R-:W-:Y:S01]  /*71e0*/  ENDCOLLECTIVE ;  /* 0x000000000000791b */ /* 0x003fe20003800000 */
.L_x_13678:
[----:B------:R-:W-:Y:S01]  /*71f0*/  FADD.FTZ R162, R194, R162 ;  /* 0x000000a2c2a27221 */ /* 0x000fe20000010000 */
[----:B------:R-:W-:-:S04]  /*7200*/  HFMA2.MMA R156, -RZ, RZ, 0, 1.1920928955078125e-07 ;  /* 0x00000002ff9c7435 */ /* 0x000fc800000001ff */
[----:B------:R-:W-:Y:S02]  /*7210*/  MOV R159, R162 ;  /* 0x000000a2009f7202 */ /* 0x000fe40000000f00 */
[----:B------:R-:W-:-:S07]  /*7220*/  MOV R161, R163 ;  /* 0x000000a300a17202 */ /* 0x000fce0000000f00 */
[----:B------:R-:W-:Y:S05]  /*7230*/  WARPSYNC.COLLECTIVE R158, `(.L_x_13679) ;  /* 0x000000009e087348 */ /* 0x000fea0003c00000 */
[----:B------:R0:W1:Y:S02]  /*7240*/  SHFL.DOWN P6, R163, R159, R156, R157 ;  /* 0x0800009c9fa37389 */ /* 0x00006400000c009d */
[----:B01----:R-:W-:Y:S01]  /*7250*/  ENDCOLLECTIVE ;  /* 0x000000000000791b */ /* 0x003fe20003800000 */
.L_x_13679:
[----:B------:R-:W-:-:S05]  /*7260*/  FADD.FTZ R161, R195, R161 ;  /* 0x000000a1c3a17221 */ /* 0x000fca0000010000 */
[----:B------:R-:W-:Y:S01]  /*7270*/  MOV R159, R161 ;  /* 0x000000a1009f7202 */ /* 0x000fe20000000f00 */
[----:B------:R-:W-:-:S07]  /*7280*/  FADD.FTZ R162, R162, R163 ;  /* 0x000000a3a2a27221 */ /* 0x000fce0000010000 */
[----:B------:R-:W-:Y:S05]  /*7290*/  WARPSYNC.COLLECTIVE R158, `(.L_x_13680) ;  /* 0x000000009e087348 */ /* 0x000fea0003c00000 */
[----:B------:R0:W1:Y:S02]  /*72a0*/  SHFL.DOWN P6, R163, R159, R156, R157 ;  /* 0x0800009c9fa37389 */ /* 0x00006400000c009d */
[----:B01----:R-:W-:Y:S01]  /*72b0*/  ENDCOLLECTIVE ;  /* 0x000000000000791b */ /* 0x003fe20003800000 */
.L_x_13680:
[----:B------:R-:W-:Y:S01]  /*72c0*/  HFMA2.MMA R156, -RZ, RZ, 0, 5.9604644775390625e-08 ;  /* 0x00000001ff9c7435 */ /* 0x000fe200000001ff */
[----:B------:R-:W-:Y:S01]  /*72d0*/  MOV R159, R162 ;  /* 0x000000a2009f7202 */ /* 0x000fe20000000f00 */
[----:B------:R-:W-:-:S09]  /*72e0*/  FADD.FTZ R161, R161, R163 ;  /* 0x000000a3a1a17221 */ /* 0x000fd20000010000 */
[----:B------:R-:W-:Y:S05]  /*72f0*/  WARPSYNC.COLLECTIVE R158, `(.L_x_13681) ;  /* 0x000000009e087348 */ /* 0x000fea0003c00000 */
[----:B------:R0:W1:Y:S02]  /*7300*/  SHFL.DOWN P6, R163, R159, R156, R157 ;  /* 0x0800009c9fa37389 */ /* 0x00006400000c009d */
[----:B01----:R-:W-:Y:S01]  /*7310*/  ENDCOLLECTIVE ;  /* 0x000000000000791b */ /* 0x003fe20003800000 */
.L_x_13681:
[----:B------:R-:W-:Y:S02]  /*7320*/  MOV R159, R161 ;  /* 0x000000a1009f7202 */ /* 0x000fe40000000f00 */
[----:B------:R-:W-:-:S07]  /*7330*/  MOV R194, R163 ;  /* 0x000000a300c27202 */ /* 0x000fce0000000f00 */
[----:B------:R-:W-:Y:S05]  /*7340*/  WARPSYNC.COLLECTIVE R158, `(.L_x_13682) ;  /* 0x000000009e087348 */ /* 0x000fea0003c00000 */
[----:B------:R0:W1:Y:S02]  /*7350*/  SHFL.DOWN P6, R163, R159, R156, R157 ;  /* 0x0800009c9fa37389 */ /* 0x00006400000c009d */
[----:B01----:R-:W-:Y:S01]  /*7360*/  ENDCOLLECTIVE ;  /* 0x000000000000791b */ /* 0x003fe20003800000 */
.L_x_13682:
[----:B------:R-:W-:Y:S01]  /*7370*/  MOV R157, R163 ;  /* 0x000000a3009d7202 */ /* 0x000fe20000000f00 */
[----:B------:R-:W-:Y:S06]  /*7380*/  BRA `(.L_x_13683) ;  /* 0xffffffbc00547947 */ /* 0x000fec000383ffff */
.L_x_13684:
        /* <DEDUP_REMOVED lines=15> */
.L_x_15339:


//--------------------- .text._ZN10layer_norm22ln_bwd_finalize_kernelINS_22Kernel_traits_finalizeILj7168E6__halfffffjLb1ELj1024ELj4ENS_18Kernel_traits_baseILj7168ES2_ffffjLj1024EEEEELb1ELb1EEEvNS_9BwdParamsE --------------------------
	.section	.text._ZN10layer_norm22ln_bwd_finalize_kernelINS_22Kernel_traits_finalizeILj7168E6__halfffffjLb1ELj1024ELj4ENS_18Kernel_traits_baseILj7168ES2_ffffjLj1024EEEEELb1ELb1EEEvNS_9BwdParamsE,"ax",@progbits
	.align	128
        .global         _ZN10layer_norm22ln_bwd_finalize_kernelINS_22Kernel_traits_finalizeILj7168E6__halfffffjLb1ELj1024ELj4ENS_18Kernel_traits_baseILj7168ES2_ffffjLj1024EEEEELb1ELb1EEEvNS_9BwdParamsE
        .type           _ZN10layer_norm22ln_bwd_finalize_kernelINS_22Kernel_traits_finalizeILj7168E6__halfffffjLb1ELj1024ELj4ENS_18Kernel_traits_baseILj7168ES2_ffffjLj1024EEEEELb1ELb1EEEvNS_9BwdParamsE,@function
        .size           _ZN10layer_norm22ln_bwd_finalize_kernelINS_22Kernel_traits_finalizeILj7168E6__halfffffjLb1ELj1024ELj4ENS_18Kernel_traits_baseILj7168ES2_ffffjLj1024EEEEELb1ELb1EEEvNS_9BwdParamsE,(.L_x_15340 - _ZN10layer_norm22ln_bwd_finalize_kernelINS_22Kernel_traits_finalizeILj7168E6__halfffffjLb1ELj1024ELj4ENS_18Kernel_traits_baseILj7168ES2_ffffjLj1024EEEEELb1ELb1EEEvNS_9BwdParamsE)
        .other          _ZN10layer_norm22ln_bwd_finalize_kernelINS_22Kernel_traits_finalizeILj7168E6__halfffffjLb1ELj1024ELj4ENS_18Kernel_traits_baseILj7168ES2_ffffjLj1024EEEEELb1ELb1EEEvNS_9BwdParamsE,@"STO_CUDA_ENTRY STV_DEFAULT"
_ZN10layer_norm22ln_bwd_finalize_kernelINS_22Kernel_traits_finalizeILj7168E6__halfffffjLb1ELj1024ELj4ENS_18Kernel_traits_baseILj7168ES2_ffffjLj1024EEEEELb1ELb1EEEvNS_9BwdParamsE:
.text._ZN10layer_norm22ln_bwd_finalize_kernelINS_22Kernel_traits_finalizeILj7168E6__halfffffjLb1ELj1024ELj4ENS_18Kernel_traits_baseILj7168ES2_ffffjLj1024EEEEELb1ELb1EEEvNS_9BwdParamsE:
        /* <DEDUP_REMOVED lines=25> */
.L_x_13696:
        /* <DEDUP_REMOVED lines=33> */
.L_x_13689:
        /* <DEDUP_REMOVED lines=49> */
.L_x_13688:
[----:B------:R-:W-:Y:S05]  /*06b0*/  BSYNC B1 ;  /* 0x0000000000017941 */ /* 0x000fea0003800000 */
.L_x_13687:
        /* <DEDUP_REMOVED lines=32> */
.L_x_13691:
[----:B------:R-:W-:Y:S05]  /*08c0*/  BSYNC B1 ;  /* 0x0000000000017941 */ /* 0x000fea0003800000 */
.L_x_13690:
        /* <DEDUP_REMOVED lines=16> */
.L_x_13686:
[----:B------:R-:W-:Y:S05]  /*09d0*/  BSYNC B0 ;  /* 0x0000000000007941 */ /* 0x000fea0003800000 */
.L_x_13685:
        /* <DEDUP_REMOVED lines=40> */
.L_x_13712:
        /* <DEDUP_REMOVED lines=8> */
.L_x_13692:
        /* <DEDUP_REMOVED lines=21> */
.L_x_13695:
[----:B------:R-:W-:Y:S05]  /*0e30*/  BSYNC B0 ;  /* 0x0000000000007941 */ /* 0x000fea0003800000 */
.L_x_13694:
[C---:B------:R-:W-:Y:S02]  /*0e40*/  ISETP.GT.U32.AND P1, PT, R4.reuse, -0x1c01, PT ;  /* 0xffffe3ff0400780c */ /* 0x040fe40003f24070 */
[----:B------:R-:W-:Y:S02]  /*0e50*/  IADD3 R4, R4, 0x1c00, RZ ;  /* 0x00001c0004047810 */ /* 0x000fe40007ffe0ff */
[----:B------:R-:W-:-:S09]  /*0e60*/  IADD3 R5, R5, 0xe00, RZ ;  /* 0x00000e0005057810 */ /* 0x000fd20007ffe0ff */
[----:B------:R-:W-:Y:S05]  /*0e70*/  @P1 BRA `(.L_x_13696) ;  /* 0xfffffff000c41947 */ /* 0x000fea000383ffff */
[----:B------:R-:W-:Y:S05]  /*0e80*/  EXIT ;  /* 0x000000000000794d */ /* 0x000fea0003800000 */
.L_x_13693:
[----:B------:R-:W-:Y:S01]  /*0e90*/  HFMA2.MMA R22, -RZ, RZ, 0, 5.9604644775390625e-08 ;  /* 0x00000001ff167435 */ /* 0x000fe200000001ff */
[----:B---3--:R-:W-:Y:S01]  /*0ea0*/  MOV R23, R8 ;  /* 0x0000000800177202 */ /* 0x008fe20000000f00 */
[----:B------:R-:W-:Y:S01]  /*0eb0*/  IMAD.MOV.U32 R20, RZ, RZ, -0x1 ;  /* 0xffffffffff147424 */ /* 0x000fe200078e00ff */
[----:B------:R-:W-:-:S08]  /*0ec0*/  MOV R25, 0x1f ;  /* 0x0000001f00197802 */ /* 0x000fd00000000f00 */
[----:B012---:R-:W-:Y:S05]  /*0ed0*/  WARPSYNC.COLLECTIVE R20, `(.L_x_13697) ;  /* 0x0000000014087348 */ /* 0x007fea0003c00000 */
[----:B------:R3:W4:Y:S02]  /*0ee0*/  SHFL.BFLY P2, R21, R23, R22, R25 ;  /* 0x0c00001617157389 */ /* 0x0007240000040019 */
[----:B01234-:R-:W-:Y:S01]  /*0ef0*/  ENDCOLLECTIVE ;  /* 0x000000000000791b */ /* 0x01ffe20003800000 */
.L_x_13697:
[----:B------:R-:W-:Y:S01]  /*0f00*/  HFMA2.MMA R22, -RZ, RZ, 0, 1.1920928955078125e-07 ;  /* 0x00000002ff167435 */ /* 0x000fe200000001ff */
[----:B------:R-:W-:-:S05]  /*0f10*/  MOV R9, R21 ;  /* 0x0000001500097202 */ /* 0x000fca0000000f00 */
[----:B------:R-:W-:-:S05]  /*0f20*/  FADD.FTZ R9, R8, R9 ;  /* 0x0000000908097221 */ /* 0x000fca0000010000 */
[----:B------:R-:W-:-:S07]  /*0f30*/  MOV R23, R9 ;  /* 0x0000000900177202 */ /* 0x000fce0000000f00 */
[----:B------:R-:W-:Y:S05]  /*0f40*/  WARPSYNC.COLLECTIVE R20, `(.L_x_13698) ;  /* 0x0000000014087348 */ /* 0x000fea0003c00000 */
[----:B------:R0:W1:Y:S02]  /*0f50*/  SHFL.BFLY P2, R21, R23, R22, R25 ;  /* 0x0c00001617157389 */ /* 0x0000640000040019 */
[----:B01----:R-:W-:Y:S01]  /*0f60*/  ENDCOLLECTIVE ;  /* 0x000000000000791b */ /* 0x003fe20003800000 */
.L_x_13698:
[----:B------:R-:W-:Y:S01]  /*0f70*/  HFMA2.MMA R22, -RZ, RZ, 0, 2.384185791015625e-07 ;  /* 0x00000004ff167435 */ /* 0x000fe200000001ff */
[----:B------:R-:W-:-:S05]  /*0f80*/  MOV R12, R21 ;  /* 0x00000015000c7202 */ /* 0x000fca0000000f00 */
[----:B------:R-:W-:-:S05]  /*0f90*/  FADD.FTZ R12, R9, R12 ;  /* 0x0000000c090c7221 */ /* 0x000fca0000010000 */
[----:B------:R-:W-:-:S07]  /*0fa0*/  MOV R23, R12 ;  /* 0x0000000c00177202 */ /* 0x000fce0000000f00 */
[----:B------:R-:W-:Y:S05]  /*0fb0*/  WARPSYNC.COLLECTIVE R20, `(.L_x_13699) ;  /* 0x0000000014087348 */ /* 0x000fea0003c00000 */
[----:B------:R0:W1:Y:S02]  /*0fc0*/  SHFL.BFLY P2, R21, R23, R22, R25 ;  /* 0x0c00001617157389 */ /* 0x0000640000040019 */
[----:B01----:R-:W-:Y:S01]  /*0fd0*/  ENDCOLLECTIVE ;  /* 0x000000000000791b */ /* 0x003fe20003800000 */
.L_x_13699:
[----:B------:R-:W-:Y:S01]  /*0fe0*/  HFMA2.MMA R22, -RZ, RZ, 0, 4.76837158203125e-07 ;  /* 0x00000008ff167435 */ /* 0x000fe200000001ff */
[----:B------:R-:W-:-:S05]  /*0ff0*/  MOV R13, R21 ;  /* 0x00000015000d7202 */ /* 0x000fca0000000f00 */
[----:B------:R-:W-:-:S04]  /*1000*/  FADD.FTZ R13, R12, R13 ;  /* 0x0000000d0c0d7221 */ /* 0x000fc80000010000 */
[----:B------:R-:W-:-:S07]  /*1010*/  IMAD.MOV.U32 R23, RZ, RZ, R13 ;  /* 0x000000ffff177224 */ /* 0x000fce00078e000d */
[----:B------:R-:W-:Y:S05]  /*1020*/  WARPSYNC.COLLECTIVE R20, `(.L_x_13700) ;  /* 0x0000000014087348 */ /* 0x000fea0003c00000 */
[----:B------:R0:W1:Y:S02]  /*1030*/  SHFL.BFLY P2, R21, R23, R22, R25 ;  /* 0x0c00001617157389 */ /* 0x0000640000040019 */
[----:B01----:R-:W-:Y:S01]  /*1040*/  ENDCOLLECTIVE ;  /* 0x000000000000791b */ /* 0x003fe20003800000 */
.L_x_13700:
[----:B------:R-:W-:Y:S01]  /*1050*/  HFMA2.MMA R22, -RZ, RZ, 0, 9.5367431640625e-07 ;  /* 0x00000010ff167435 */ /* 0x000fe200000001ff */
[----:B------:R-:W-:-:S05]  /*1060*/  MOV R8, R21 ;  /* 0x0000001500087202 */ /* 0x000fca0000000f00 */
[----:B------:R-:W-:-:S05]  /*1070*/  FADD.FTZ R9, R13, R8 ;  /* 0x000000080d097221 */ /* 0x000fca0000010000 */
[----:B------:R-:W-:-:S07]  /*1080*/  MOV R23, R9 ;  /* 0x0000000900177202 */ /* 0x000fce0000000f00 */
[----:B------:R-:W-:Y:S05]  /*1090*/  WARPSYNC.COLLECTIVE R20, `(.L_x_13701) ;  /* 0x0000000014087348 */ /* 0x000fea0003c00000 */
[----:B------:R0:W1:Y:S02]  /*10a0*/  SHFL.BFLY P2, R21, R23, R22, R25 ;  /* 0x0c00001617157389 */ /* 0x0000640000040019 */
[----:B01----:R-:W-:Y:S01]  /*10b0*/  ENDCOLLECTIVE ;  /* 0x000000000000791b */ /* 0x003fe20003800000 */
.L_x_13701:
[----:B------:R-:W-:Y:S01]  /*10c0*/  HFMA2.MMA R22, -RZ, RZ, 0, 5.9604644775390625e-08 ;  /* 0x00000001ff167435 */ /* 0x000fe200000001ff */
[----:B------:R-:W-:Y:S02]  /*10d0*/  MOV R23, R11 ;  /* 0x0000000b00177202 */ /* 0x000fe40000000f00 */
[----:B------:R-:W-:-:S08]  /*10e0*/  MOV R8, R21 ;  /* 0x0000001500087202 */ /* 0x000fd00000000f00 */
[----:B------:R-:W-:Y:S05]  /*10f0*/  WARPSYNC.COLLECTIVE R20, `(.L_x_13702) ;  /* 0x0000000014087348 */ /* 0x000fea0003c00000 */
[----:B------:R0:W1:Y:S02]  /*1100*/  SHFL.BFLY P2, R21, R23, R22, R25 ;  /* 0x0c00001617157389 */ /* 0x0000640000040019 */
[----:B01----:R-:W-:Y:S01]  /*1110*/  ENDCOLLECTIVE ;  /* 0x000000000000791b */ /* 0x003fe20003800000 */
.L_x_13702:
[----:B------:R-:W-:Y:S01]  /*1120*/  HFMA2.MMA R22, -RZ, RZ, 0, 1.1920928955078125e-07 ;  /* 0x00000002ff167435 */ /* 0x000fe200000001ff */
[----:B------:R-:W-:-:S05]  /*1130*/  MOV R12, R21 ;  /* 0x00000015000c7202 */ /* 0x000fca0000000f00 */
[----:B------:R-:W-:-:S04]  /*1140*/  FADD.FTZ R14, R11, R12 ;  /* 0x0000000c0b0e7221 */ /* 0x000fc80000010000 */
[----:B------:R-:W-:-:S07]  /*1150*/  IMAD.MOV.U32 R23, RZ, RZ, R14 ;  /* 0x000000ffff177224 */ /* 0x000fce00078e000e */
[----:B------:R-:W-:Y:S05]  /*1160*/  WARPSYNC.COLLECTIVE R20, `(.L_x_13703) ;  /* 0x0000000014087348 */ /* 0x000fea0003c00000 */
[----:B------:R0:W1:Y:S02]  /*1170*/  SHFL.BFLY P2, R21, R23, R22, R25 ;  /* 0x0c00001617157389 */ /* 0x0000640000040019 */
[----:B01----:R-:W-:Y:S01]  /*1180*/  ENDCOLLECTIVE ;  /* 0x000000000000791b */ /* 0x003fe20003800000 */
.L_x_13703:
[----:B------:R-:W-:Y:S01]  /*1190*/  HFMA2.MMA R22, -RZ, RZ, 0, 2.384185791015625e-07 ;  /* 0x00000004ff167435 */ /* 0x000fe200000001ff */
[----:B------:R-:W-:-:S05]  /*11a0*/  MOV R13, R21 ;  /* 0x00000015000d7202 */ /* 0x000fca0000000f00 */
[----:B------:R-:W-:-:S05]  /*11b0*/  FADD.FTZ R15, R14, R13 ;  /* 0x0000000d0e0f7221 */ /* 0x000fca0000010000 */
[----:B------:R-:W-:-:S07]  /*11c0*/  MOV R23, R15 ;  /* 0x0000000f00177202 */ /* 0x000fce0000000f00 */
[----:B------:R-:W-:Y:S05]  /*11d0*/  WARPSYNC.COLLECTIVE R20, `(.L_x_13704) ;  /* 0x0000000014087348 */ /* 0x000fea0003c00000 */
[----:B------:R0:W1:Y:S02]  /*11e0*/  SHFL.BFLY P2, R21, R23, R22, R25 ;  /* 0x0c00001617157389 */ /* 0x0000640000040019 */
[----:B01----:R-:W-:Y:S01]  /*11f0*/  ENDCOLLECTIVE ;  /* 0x000000000000791b */ /* 0x003fe20003800000 */
.L_x_13704:
[----:B------:R-:W-:Y:S01]  /*1200*/  HFMA2.MMA R22, -RZ, RZ, 0, 4.76837158203125e-07 ;  /* 0x00000008ff167435 */ /* 0x000fe200000001ff */
[----:B------:R-:W-:-:S05]  /*1210*/  MOV R16, R21 ;  /* 0x0000001500107202 */ /* 0x000fca0000000f00 */
[----:B------:R-:W-:-:S05]  /*1220*/  FADD.FTZ R16, R15, R16 ;  /* 0x000000100f107221 */ /* 0x000fca0000010000 */
[----:B------:R-:W-:-:S07]  /*1230*/  MOV R23, R16 ;  /* 0x0000001000177202 */ /* 0x000fce0000000f00 */
[----:B------:R-:W-:Y:S05]  /*1240*/  WARPSYNC.COLLECTIVE R20, `(.L_x_13705) ;  /* 0x0000000014087348 */ /* 0x000fea0003c00000 */
[----:B------:R0:W1:Y:S02]  /*1250*/  SHFL.BFLY P2, R21, R23, R22, R25 ;  /* 0x0c00001617157389 */ /* 0x0000640000040019 */
[----:B01----:R-:W-:Y:S01]  /*1260*/  ENDCOLLECTIVE ;  /* 0x000000000000791b */ /* 0x003fe20003800000 */
.L_x_13705:
[----:B------:R-:W-:Y:S01]  /*1270*/  HFMA2.MMA R22, -RZ, RZ, 0, 9.5367431640625e-07 ;  /* 0x00000010ff167435 */ /* 0x000fe200000001ff */
[----:B------:R-:W-:-:S05]  /*1280*/  MOV R11, R21 ;  /* 0x00000015000b7202 */ /* 0x000fca0000000f00 */
[----:B------:R-:W-:-:S04]  /*1290*/  FADD.FTZ R11, R16, R11 ;  /* 0x0000000b100b7221 */ /* 0x000fc80000010000 */
[----:B------:R-:W-:-:S07]  /*12a0*/  IMAD.MOV.U32 R23, RZ, RZ, R11 ;  /* 0x000000ffff177224 */ /* 0x000fce00078e000b */
[----:B------:R-:W-:Y:S05]  /*12b0*/  WARPSYNC.COLLECTIVE R20, `(.L_x_13706) ;  /* 0x0000000014087348 */ /* 0x000fea0003c00000 */
[----:B------:R0:W1:Y:S02]  /*12c0*/  SHFL.BFLY P2, R21, R23, R22, R25 ;  /* 0x0c00001617157389 */ /* 0x0000640000040019 */
[----:B01----:R-:W-:Y:S01]  /*12d0*/  ENDCOLLECTIVE ;  /* 0x000000000000791b */ /* 0x003fe20003800000 */
.L_x_13706:
[----:B------:R-:W-:Y:S01]  /*12e0*/  HFMA2.MMA R22, -RZ, RZ, 0, 5.9604644775390625e-08 ;  /* 0x00000001ff167435 */ /* 0x000fe200000001ff */
[----:B------:R-:W-:Y:S02]  /*12f0*/  MOV R23, R10 ;  /* 0x0000000a00177202 */ /* 0x000fe40000000f00 */
[----:B------:R-:W-:-:S08]  /*1300*/  MOV R12, R21 ;  /* 0x00000015000c7202 */ /* 0x000fd00000000f00 */
[----:B------:R-:W-:Y:S05]  /*1310*/  WARPSYNC.COLLECTIVE R20, `(.L_x_13707) ;  /* 0x0000000014087348 */ /* 0x000fea0003c00000 */
[----:B------:R0:W1:Y:S02]  /*1320*/  SHFL.BFLY P2, R21, R23, R22, R25 ;  /* 0x0c00001617157389 */ /* 0x0000640000040019 */
[----:B01----:R-:W-:Y:S01]  /*1330*/  ENDCOLLECTIVE ;  /* 0x000000000000791b */ /* 0x003fe20003800000 */
.L_x_13707:
[----:B------:R-:W-:Y:S01]  /*1340*/  HFMA2.MMA R22, -RZ, RZ, 0, 1.1920928955078125e-07 ;  /* 0x00000002ff167435 */ /* 0x000fe200000001ff */
[----:B------:R-:W-:-:S05]  /*1350*/  MOV R13, R21 ;  /* 0x00000015000d7202 */ /* 0x000fca0000000f00 */
[----:B------:R-:W-:-:S05]  /*1360*/  FADD.FTZ R17, R10, R13 ;  /* 0x0000000d0a117221 */ /* 0x000fca0000010000 */
[----:B------:R-:W-:-:S07]  /*1370*/  MOV R23, R17 ;  /* 0x0000001100177202 */ /* 0x000fce0000000f00 */
[----:B------:R-:W-:Y:S05]  /*1380*/  WARPSYNC.COLLECTIVE R20, `(.L_x_13708) ;  /* 0x0000000014087348 */ /* 0x000fea0003c00000 */
[----:B------:R0:W1:Y:S02]  /*1390*/  SHFL.BFLY P2, R21, R23, R22, R25 ;  /* 0x0c00001617157389 */ /* 0x0000640000040019 */
[----:B01----:R-:W-:Y:S01]  /*13a0*/  ENDCOLLECTIVE ;  /* 0x000000000000791b */ /* 0x003fe20003800000 */
.L_x_13708:
[----:B------:R-:W-:Y:S01]  /*13b0*/  HFMA2.MMA R22, -RZ, RZ, 0, 2.384185791015625e-07 ;  /* 0x00000004ff167435 */ /* 0x000fe200000001ff */
[----:B------:R-:W-:-:S05]  /*13c0*/  MOV R16, R21 ;  /* 0x0000001500107202 */ /* 0x000fca0000000f00 */
[----:B------:R-:W-:-:S04]  /*13d0*/  FADD.FTZ R18, R17, R16 ;  /* 0x0000001011127221 */ /* 0x000fc80000010000 */
[----:B------:R-:W-:-:S07]  /*13e0*/  IMAD.MOV.U32 R23, RZ, RZ, R18 ;  /* 0x000000ffff177224 */ /* 0x000fce00078e0012 */
[----:B------:R-:W-:Y:S05]  /*13f0*/  WARPSYNC.COLLECTIVE R20, `(.L_x_13709) ;  /* 0x0000000014087348 */ /* 0x000fea0003c00000 */
[----:B------:R0:W1:Y:S02]  /*1400*/  SHFL.BFLY P2, R21, R23, R22, R25 ;  /* 0x0c00001617157389 */ /* 0x0000640000040019 */
[----:B01----:R-:W-:Y:S01]  /*1410*/  ENDCOLLECTIVE ;  /* 0x000000000000791b */ /* 0x003fe20003800000 */
.L_x_13709:
[----:B------:R-:W-:Y:S01]  /*1420*/  HFMA2.MMA R22, -RZ, RZ, 0, 4.76837158203125e-07 ;  /* 0x00000008ff167435 */ /* 0x000fe200000001ff */
[----:B------:R-:W-:-:S05]  /*1430*/  MOV R19, R21 ;  /* 0x0000001500137202 */ /* 0x000fca0000000f00 */
[----:B------:R-:W-:-:S05]  /*1440*/  FADD.FTZ R19, R18, R19 ;  /* 0x0000001312137221 */ /* 0x000fca0000010000 */
[----:B------:R-:W-:-:S07]  /*1450*/  MOV R23, R19 ;  /* 0x0000001300177202 */ /* 0x000fce0000000f00 */
[----:B------:R-:W-:Y:S05]  /*1460*/  WARPSYNC.COLLECTIVE R20, `(.L_x_13710) ;  /* 0x0000000014087348 */ /* 0x000fea0003c00000 */
[----:B------:R0:W1:Y:S02]  /*1470*/  SHFL.BFLY P2, R21, R23, R22, R25 ;  /* 0x0c00001617157389 */ /* 0x0000640000040019 */
[----:B01----:R-:W-:Y:S01]  /*1480*/  ENDCOLLECTIVE ;  /* 0x000000000000791b */ /* 0x003fe20003800000 */
.L_x_13710:
[----:B------:R-:W-:Y:S01]  /*1490*/  HFMA2.MMA R22, -RZ, RZ, 0, 9.5367431640625e-07 ;  /* 0x00000010ff167435 */ /* 0x000fe200000001ff */
[----:B------:R-:W-:-:S05]  /*14a0*/  MOV R10, R21 ;  /* 0x00000015000a7202 */ /* 0x000fca0000000f00 */
[----:B------:R-:W-:-:S05]  /*14b0*/  FADD.FTZ R10, R19, R10 ;  /* 0x0000000a130a7221 */ /* 0x000fca0000010000 */
[----:B------:R-:W-:-:S07]  /*14c0*/  MOV R23, R10 ;  /* 0x0000000a00177202 */ /* 0x000fce0000000f00 */
[----:B------:R-:W-:Y:S05]  /*14d0*/  WARPSYNC.COLLECTIVE R20, `(.L_x_13711) ;  /* 0x0000000014087348 */ /* 0x000fea0003c00000 */
[----:B------:R0:W1:Y:S02]  /*14e0*/  SHFL.BFLY P2, R21, R23, R22, R25 ;  /* 0x0c00001617157389 */ /* 0x0000640000040019 */
[----:B01----:R-:W-:Y:S01]  /*14f0*/  ENDCOLLECTIVE ;  /* 0x000000000000791b */ /* 0x003fe20003800000 */
.L_x_13711:
[----:B------:R-:W-:Y:S01]  /*1500*/  MOV R15, R21 ;  /* 0x00000015000f7202 */ /* 0x000fe20000000f00 */
[----:B------:R-:W-:Y:S06]  /*1510*/  BRA `(.L_x_13712) ;  /* 0xfffffff400d07947 */ /* 0x000fec000383ffff */
.L_x_13713:
        /* <DEDUP_REMOVED lines=14> */
.L_x_15340:


//--------------------- .text._ZN10layer_norm13ln_bwd_kernelINS_13Kernel_traitsI6__halfffffjLj7168ELj1ELj1ELj8ELj16ENS_18Kernel_traits_baseILj7168ES2_ffffjLj256EEEEELb1ELb1ELb1ELb1EEEvNS_9BwdParamsE --------------------------
	.section	.text._ZN10layer_norm13ln_bwd_kernelINS_13Kernel_traitsI6__halfffffjLj7168ELj1ELj1ELj8ELj16ENS_18Kernel_traits_baseILj7168ES2_ffffjLj256EEEEELb1ELb1ELb1ELb1EEEvNS_9BwdParamsE,"ax",@progbits
	.align	128
        .global         _ZN10layer_norm13ln_bwd_kernelINS_13Kernel_traitsI6__halfffffjLj7168ELj1ELj1ELj8ELj16ENS_18Kernel_traits_baseILj7168ES2_ffffjLj256EEEEELb1ELb1ELb1ELb1EEEvNS_9BwdParamsE
        .type           _ZN10layer_norm13ln_bwd_kernelINS_13Kernel_traitsI6__halfffffjLj7168ELj1ELj1ELj8ELj16ENS_18Kernel_traits_baseILj7168ES2_ffffjLj256EEEEELb1ELb1ELb1ELb1EEEvNS_9BwdParamsE,@function
        .size           _ZN10layer_norm13ln_bwd_kernelINS_13Kernel_traitsI6__halfffffjLj7168ELj1ELj1ELj8ELj16ENS_18Kernel_traits_baseILj7168ES2_ffffjLj256EEEEELb1ELb1ELb1ELb1EEEvNS_9BwdParamsE,(.L_x_15341 - _ZN10layer_norm13ln_bwd_kernelINS_13Kernel_traitsI6__halfffffjLj7168ELj1ELj1ELj8ELj16ENS_18Kernel_traits_baseILj7168ES2_ffffjLj256EEEEELb1ELb1ELb1ELb1EEEvNS_9BwdParamsE)
        .other          _ZN10layer_norm13ln_bwd_kernelINS_13Kernel_traitsI6__halfffffjLj7168ELj1ELj1ELj8ELj16ENS_18Kernel_traits_baseILj7168ES2_ffffjLj256EEEEELb1ELb1ELb1ELb1EEEvNS_9BwdParamsE,@"STO_CUDA_ENTRY STV_DEFAULT"
_ZN10layer_norm13ln_bwd_kernelINS_13Kernel_traitsI6__halfffffjLj7168ELj1ELj1ELj8ELj16ENS_18Kernel_traits_baseILj7168ES2_ffffjLj256EEEEELb1ELb1ELb1ELb1EEEvNS_9BwdParamsE:
.text._ZN10layer_norm13ln_bwd_kernelINS_13Kernel_traitsI6__halfffffjLj7168ELj1ELj1ELj8ELj16ENS_18Kernel_traits_baseILj7168ES2_ffffjLj256EEEEELb1ELb1ELb1ELb1EEEvNS_9BwdParamsE:
        /* <DEDUP_REMOVED lines=57> */
.L_x_13714:
        /* <DEDUP_REMOVED lines=13> */
[----:B------:R-:W-:-:S03]  /*0460*/  IADD3.X R7, RZ, UR7, RZ, P0, !PT ;  /* 0x00000007ff077c10 */ /* 0x000fc600087fe4ff */
        /* <DEDUP_REMOVED lines=55> */
[----:B------:R0:W-:Y:S01]  /*07e0*/  STL [R1+0x40], R3 ;  /* 0x0000400301007387 */ /* 0x0001e20000100800 */
[--C-:B---3--:R-:W-:Y:S02]  /*07f0*/  SHF.R.U64 R9, R12, 0x10, R13.reuse ;  /* 0x000000100c097819 */ /* 0x108fe4000000120d */
[----:B------:R-:W-:Y:S01]  /*0800*/  SHF.R.U32.HI R8, RZ, 0x10, R13 ;  /* 0x00000010ff087819 */ /* 0x000fe2000001160d */
[----:B------:R1:W-:Y:S01]  /*0810*/  STL [R1+0x38], R0 ;  /* 0x0000380001007387 */ /* 0x0003e20000100800 */
[--C-:B----4-:R-:W-:Y:S01]  /*0820*/  SHF.R.U64 R5, R14, 0x10, R15.reuse ;  /* 0x000000100e057819 */ /* 0x110fe2000000120f */
[----:B------:R-:W-:Y:S01]  /*0830*/  HADD2.F32 R10, -RZ, R10.H0_H0 ;  /* 0x2000000aff0a7230 */ /* 0x000fe20000004100 */
[----:B------:R-:W-:Y:S01]  /*0840*/  SHF.R.U32.HI R4, RZ, 0x10, R15 ;  /* 0x00000010ff047819 */ /* 0x000fe2000001160f */
[----:B-----5:R-:W-:Y:S02]  /*0850*/  HADD2.F32 R6, -RZ, R16.H0_H0 ;  /* 0x20000010ff067230 */ /* 0x020fe40000004100 */
        /* <DEDUP_REMOVED lines=16> */
[----:B------:R-:W-:Y:S01]  /*0960*/  SHF.R.U64 R236, R234, 0x10, R235 ;  /* 0x00000010eaec7819 */ /* 0x000fe200000012eb */
[----:B------:R-:W-:Y:S01]  /*0970*/  HADD2.F32 R237, -RZ, R234.H0_H0 ;  /* 0x200000eaffed7230 */ /* 0x000fe20000004100 */
[----:B------:R-:W-:Y:S01]  /*0980*/  SHF.R.U32.HI R242, RZ, 0x10, R243 ;  /* 0x00000010fff27819 */ /* 0x000fe200000116f3 */
[----:B-1----:R-:W-:Y:S01]  /*0990*/  HADD2.F32 R0, -RZ, R15.H0_H0 ;  /* 0x2000000fff007230 */ /* 0x002fe20000004100 */
[----:B------:R0:W-:Y:S01]  /*09a0*/  STL [R1+0x20], R3 ;  /* 0x0000200301007387 */ /* 0x0001e20000100800 */
[----:B------:R-:W-:Y:S01]  /*09b0*/  SHF.R.U64 R232, R230, 0x10, R231 ;  /* 0x00000010e6e87819 */ /* 0x000fe200000012e7 */
[----:B------:R-:W-:Y:S01]  /*09c0*/  HADD2.F32 R233, -RZ, R230.H0_H0 ;  /* 0x200000e6ffe97230 */ /* 0x000fe20000004100 */
[----:B------:R-:W-:Y:S01]  /*09d0*/  SHF.R.U32.HI R238, RZ, 0x10, R239 ;  /* 0x00000010ffee7819 */ /* 0x000fe200000116ef */
[----:B------:R1:W-:Y:S01]  /*09e0*/  STL [R1+0x18], R0 ;  /* 0x0000180001007387 */ /* 0x0003e20000100800 */
[----:B------:R-:W-:Y:S01]  /*09f0*/  SHF.R.U64 R228, R226, 0x10, R227 ;  /* 0x00000010e2e47819 */ /* 0x000fe200000012e3 */
[----:B------:R-:W-:Y:S01]  /*0a00*/  HADD2.F32 R229, -RZ, R226.H0_H0 ;  /* 0x200000e2ffe57230 */ /* 0x000fe20000004100 */
[----:B------:R-:W-:Y:S01]  /*0a10*/  SHF.R.U32.HI R234, RZ, 0x10, R235 ;  /* 0x00000010ffea7819 */ /* 0x000fe200000116eb */
[----:B------:R2:W-:Y:S01]  /*0a20*/  STL [R1+0x10], R6 ;  /* 0x0000100601007387 */ /* 0x0005e20000100800 */
[----:B------:R-:W-:Y:S01]  /*0a30*/  SHF.R.U64 R224, R222, 0x10, R223 ;  /* 0x00000010dee07819 */ /* 0x000fe200000012df */
[----:B------:R-:W-:Y:S01]  /*0a40*/  HADD2.F32 R225, -RZ, R222.H0_H0 ;  /* 0x200000deffe17230 */ /* 0x000fe20000004100 */
[----:B0-----:R-:W-:Y:S01]  /*0a50*/  SHF.R.U64 R3, R16, 0x10, R17 ;  /* 0x0000001010037819 */ /* 0x001fe20000001211 */
[----:B------:R0:W-:Y:S01]  /*0a60*/  STL [R1+0x8], R7 ;  /* 0x0000080701007387 */ /* 0x0001e20000100800 */
[----:B------:R-:W-:Y:S01]  /*0a70*/  SHF.R.U64 R220, R218, 0x10, R219 ;  /* 0x00000010dadc7819 */ /* 0x000fe200000012db */
[----:B------:R-:W-:Y:S01]  /*0a80*/  HADD2.F32 R221, -RZ, R218.H0_H0 ;  /* 0x200000daffdd7230 */ /* 0x000fe20000004100 */
[----:B-1----:R-:W-:Y:S01]  /*0a90*/  SHF.R.U32.HI R0, RZ, 0x10, R17 ;  /* 0x00000010ff007819 */ /* 0x002fe20000011611 */
[----:B------:R-:W-:Y:S01]  /*0aa0*/  HADD2.F32 R3, -RZ, R3.H0_H0 ;  /* 0x20000003ff037230 */ /* 0x000fe20000004100 */
[----:B------:R-:W-:Y:S01]  /*0ab0*/  SHF.R.U64 R216, R214, 0x10, R215 ;  /* 0x00000010d6d87819 */ /* 0x000fe200000012d7 */
[----:B--2---:R-:W-:Y:S01]  /*0ac0*/  HADD2.F32 R6, -RZ, R250.H0_H0 ;  /* 0x200000faff067230 */ /* 0x004fe20000004100 */
[----:B------:R-:W-:Y:S01]  /*0ad0*/  SHF.R.U32.HI R250, RZ, 0x10, R251 ;  /* 0x00000010fffa7819 */ /* 0x000fe200000116fb */
[----:B------:R-:W-:Y:S01]  /*0ae0*/  HADD2.F32 R0, -RZ, R0.H0_H0 ;  /* 0x20000000ff007230 */ /* 0x000fe20000004100 */
[----:B------:R-:W-:Y:S01]  /*0af0*/  SHF.R.U32.HI R230, RZ, 0x10, R231 ;  /* 0x00000010ffe67819 */ /* 0x000fe200000116e7 */
[----:B0-----:R-:W-:Y:S01]  /*0b00*/  HADD2.F32 R7, -RZ, R9.H0_H0 ;  /* 0x20000009ff077230 */ /* 0x001fe20000004100 */
[----:B------:R0:W-:Y:S01]  /*0b10*/  STL [R1], R6 ;  /* 0x0000000601007387 */ /* 0x0001e20000100800 */
[----:B------:R-:W-:Y:S01]  /*0b20*/  HADD2.F32 R217, -RZ, R214.H0_H0 ;  /* 0x200000d6ffd97230 */ /* 0x000fe20000004100 */
[----:B------:R-:W-:Y:S01]  /*0b30*/  SHF.R.U32.HI R226, RZ, 0x10, R227 ;  /* 0x00000010ffe27819 */ /* 0x000fe200000116e3 */
[----:B------:R-:W-:Y:S01]  /*0b40*/  HADD2.F32 R251, -RZ, R251.H0_H0 ;  /* 0x200000fbfffb7230 */ /* 0x000fe20000004100 */
[----:B------:R-:W-:Y:S01]  /*0b50*/  SHF.R.U32.HI R222, RZ, 0x10, R223 ;  /* 0x00000010ffde7819 */ /* 0x000fe200000116df */
[----:B------:R-:W-:Y:S01]  /*0b60*/  HADD2.F32 R247, -RZ, R247.H0_H0 ;  /* 0x200000f7fff77230 */ /* 0x000fe20000004100 */
[----:B------:R-:W-:Y:S01]  /*0b70*/  SHF.R.U32.HI R218, RZ, 0x10, R219 ;  /* 0x00000010ffda7819 */ /* 0x000fe200000116db */
[----:B------:R-:W-:Y:S01]  /*0b80*/  HADD2.F32 R243, -RZ, R243.H0_H0 ;  /* 0x200000f3fff37230 */ /* 0x000fe20000004100 */
[----:B------:R-:W-:Y:S01]  /*0b90*/  SHF.R.U32.HI R214, RZ, 0x10, R215 ;  /* 0x00000010ffd67819 */ /* 0x000fe200000116d7 */
[----:B------:R-:W-:-:S02]  /*0ba0*/  HADD2.F32 R239, -RZ, R239.H0_H0 ;  /* 0x200000efffef7230 */ /* 0x000fc40000004100 */
[----:B0-----:R-:W-:Y:S02]  /*0bb0*/  HADD2.F32 R6, -RZ, R11.H0_H0 ;  /* 0x2000000bff067230 */ /* 0x001fe40000004100 */
[----:B------:R-:W-:Y:S02]  /*0bc0*/  HADD2.F32 R235, -RZ, R235.H0_H0 ;  /* 0x200000ebffeb7230 */ /* 0x000fe40000004100 */
[----:B------:R-:W-:Y:S01]  /*0bd0*/  HADD2.F32 R231, -RZ, R231.H0_H0 ;  /* 0x200000e7ffe77230 */ /* 0x000fe20000004100 */
[----:B------:R0:W-:Y:S01]  /*0be0*/  STL [R1+0x3c], R6 ;  /* 0x00003c0601007387 */ /* 0x0001e20000100800 */
[----:B------:R-:W-:Y:S02]  /*0bf0*/  HADD2.F32 R227, -RZ, R227.H0_H0 ;  /* 0x200000e3ffe37230 */ /* 0x000fe40000004100 */
[----:B------:R-:W-:Y:S01]  /*0c00*/  HADD2.F32 R223, -RZ, R223.H0_H0 ;  /* 0x200000dfffdf7230 */ /* 0x000fe20000004100 */
[----:B------:R1:W-:Y:S01]  /*0c10*/  STL [R1+0x34], R10 ;  /* 0x0000340a01007387 */ /* 0x0003e20000100800 */
[----:B------:R-:W-:-:S02]  /*0c20*/  HADD2.F32 R219, -RZ, R219.H0_H0 ;  /* 0x200000dbffdb7230 */ /* 0x000fc40000004100 */
[----:B------:R-:W-:Y:S01]  /*0c30*/  HADD2.F32 R215, -RZ, R215.H0_H0 ;  /* 0x200000d7ffd77230 */ /* 0x000fe20000004100 */
[----:B------:R1:W-:Y:S01]  /*0c40*/  STL [R1+0x2c], R7 ;  /* 0x00002c0701007387 */ /* 0x0003e20000100800 */
[----:B------:R-:W-:Y:S02]  /*0c50*/  HADD2.F32 R252, -RZ, R252.H0_H0 ;  /* 0x200000fcfffc7230 */ /* 0x000fe40000004100 */
[----:B0-----:R-:W-:Y:S02]  /*0c60*/  HADD2.F32 R6, -RZ, R8.H0_H0 ;  /* 0x20000008ff067230 */ /* 0x001fe40000004100 */
[----:B------:R-:W-:Y:S02]  /*0c70*/  HADD2.F32 R250, -RZ, R250.H0_H0 ;  /* 0x200000fafffa7230 */ /* 0x000fe40000004100 */
[----:B------:R-:W-:Y:S01]  /*0c80*/  HADD2.F32 R248, -RZ, R248.H0_H0 ;  /* 0x200000f8fff87230 */ /* 0x000fe20000004100 */
        /* <DEDUP_REMOVED lines=21> */
[----:B-1----:R-:W-:-:S07]  /*0de0*/  HADD2.F32 R214, -RZ, R214.H0_H0 ;  /* 0x200000d6ffd67230 */ /* 0x002fce0000004100 */
.L_x_13844:
        /* <DEDUP_REMOVED lines=8> */
[----:B-----5:R-:W5:Y:S01]  /*0e70*/  LDG.E R3, desc[UR4][R152.64] ;  /* 0x0000000498037981 */ /* 0x020f62000c1e1900 */
        /* <DEDUP_REMOVED lines=19> */
[----:B------:R-:W-:Y:S02]  /*0fb0*/  MOV R6, UR17 ;  /* 0x0000001100067c02 */ /* 0x000fe40008000f00 */
[----:B------:R-:W-:Y:S02]  /*0fc0*/  ISETP.NE.U32.AND P0, PT, R5, RZ, PT ;  /* 0x000000ff0500720c */ /* 0x000fe40003f05070 */
[----:B-----5:R-:W-:Y:S02]  /*0fd0*/  ISETP.GE.AND P3, PT, R197, 0x1, PT ;  /* 0x00000001c500780c */ /* 0x020fe40003f66270 */
[----:B------:R-:W-:-:S13]  /*0fe0*/  ISETP.NE.AND.EX P0, PT, R6, RZ, PT, P0 ;  /* 0x000000ff0600720c */ /* 0x000fda0003f05300 */
[----:B------:R0:W5:Y:S04]  /*0ff0*/  @P0 LDG.E.128 R48, desc[UR4][R190.64] ;  /* 0x00000004be300981 */ /* 0x000168000c1e1d00 */
[----:B------:R1:W5:Y:S01]  /*1000*/  @P0 LDG.E.128 R44, desc[UR4][R166.64] ;  /* 0x00000004a62c0981 */ /* 0x000362000c1e1d00 */
[C---:B------:R-:W-:Y:S02]  /*1010*/  @P0 IADD3 R152, R4.reuse, 0x400, RZ ;  /* 0x0000040004980810 */ /* 0x040fe40007ffe0ff */
[----:B------:R-:W-:Y:S01]  /*1020*/  MOV R206, RZ ;  /* 0x000000ff00ce7202 */ /* 0x000fe20000000f00 */
[----:B------:R2:W5:Y:S01]  /*1030*/  @P0 LDG.E.128 R40, desc[UR4][R164.64] ;  /* 0x00000004a4280981 */ /* 0x000562000c1e1d00 */
[----:B0-----:R-:W0:Y:S01]  /*1040*/  LDC.64 R190, c[0x0][0x240] ;  /* 0x00009000ffbe7b82 */ /* 0x001e220000000a00 */
[----:B------:R-:W-:-:S02]  /*1050*/  @P0 IADD3 R154, R4, 0x500, RZ ;  /* 0x00000500049a0810 */ /* 0x000fc40007ffe0ff */
[----:B------:R-:W5:Y:S01]  /*1060*/  @P0 LDG.E.128 R52, desc[UR4][R192.64] ;  /* 0x00000004c0340981 */ /* 0x000f62000c1e1d00 */
[----:B-1----:R-:W-:-:S05]  /*1070*/  @P3 IADD3 R166, R197, -0x1, RZ ;  /* 0xffffffffc5a63810 */ /* 0x002fca0007ffe0ff */
[----:B------:R-:W-:-:S05]  /*1080*/  @P3 IMAD R166, R166, R179, RZ ;  /* 0x000000b3a6a63224 */ /* 0x000fca00078e02ff */
[----:B------:R-:W-:Y:S01]  /*1090*/  @P3 SHF.R.S32.HI R167, RZ, 0x1f, R166 ;  /* 0x0000001fffa73819 */ /* 0x000fe200000114a6 */
[----:B------:R-:W-:-:S03]  /*10a0*/  @P0 IMAD.WIDE.U32 R152, R152, 0x10, R204 ;  /* 0x0000001098980825 */ /* 0x000fc600078e00cc */
[----:B------:R-:W-:Y:S02]  /*10b0*/  @P3 LEA.HI R167, R167, R166, RZ, 0x2 ;  /* 0x000000a6a7a73211 */ /* 0x000fe400078f10ff */
[----:B--2---:R-:W-:Y:S01]  /*10c0*/  @P0 IADD3 R164, R4, 0x600, RZ ;  /* 0x0000060004a40810 */ /* 0x004fe20007ffe0ff */
[----:B------:R0:W5:Y:S01]  /*10d0*/  @P0 LDG.E.128 R36, desc[UR4][R152.64] ;  /* 0x0000000498240981 */ /* 0x000162000c1e1d00 */
[----:B------:R-:W-:Y:S01]  /*10e0*/  @P3 LEA.HI.SX32 R206, R167, R170, 0x1e ;  /* 0x000000aaa7ce3211 */ /* 0x000fe200078ff2ff */
        /* <DEDUP_REMOVED lines=8> */
[----:B-1----:R-:W-:-:S02]  /*1170*/  IADD3 R154, R206, 0x200, RZ ;  /* 0x00000200ce9a7810 */ /* 0x002fc40007ffe0ff */
[C---:B0-----:R-:W-:Y:S02]  /*1180*/  IADD3 R164, R206.reuse, 0x300, RZ ;  /* 0x00000300cea47810 */ /* 0x041fe40007ffe0ff */
[C---:B--2---:R-:W-:Y:S02]  /*1190*/  IADD3 R152, R206.reuse, 0x100, RZ ;  /* 0x00000100ce987810 */ /* 0x044fe40007ffe0ff */
[----:B------:R-:W-:Y:S01]  /*11a0*/  IADD3 R206, R206, 0x600, RZ ;  /* 0x00000600cece7810 */ /* 0x000fe20007ffe0ff */
[----:B------:R-:W-:-:S04]  /*11b0*/  IMAD.WIDE.U32 R154, R154, 0x4, R190 ;  /* 0x000000049a9a7825 */ /* 0x000fc800078e00be */
[----:B------:R-:W-:-:S04]  /*11c0*/  IMAD.WIDE.U32 R164, R164, 0x4, R190 ;  /* 0x00000004a4a47825 */ /* 0x000fc800078e00be */
[----:B------:R-:W-:-:S04]  /*11d0*/  IMAD.WIDE.U32 R204, R204, 0x4, R190 ;  /* 0x00000004cccc7825 */ /* 0x000fc800078e00be */
[--C-:B------:R-:W-:Y:S01]  /*11e0*/  IMAD.WIDE.U32 R206, R206, 0x4, R190.reuse ;  /* 0x00000004cece7825 */ /* 0x100fe200078e00be */
[----:B------:R-:W5:Y:S03]  /*11f0*/  LDG.E R179, desc[UR4][R204.64] ;  /* 0x00000004ccb37981 */ /* 0x000f66000c1e1900 */
[--C-:B------:R-:W-:Y:S01]  /*1200*/  IMAD.WIDE.U32 R152, R152, 0x4, R190.reuse ;  /* 0x0000000498987825 */ /* 0x100fe200078e00be */
[----:B------:R-:W5:Y:S03]  /*1210*/  LDG.E R170, desc[UR4][R206.64] ;  /* 0x00000004ceaa7981 */ /* 0x000f66000c1e1900 */
[----:B------:R-:W-:Y:S01]  /*1220*/  IMAD.WIDE.U32 R166, R166, 0x4, R190 ;  /* 0x00000004a6a67825 */ /* 0x000fe200078e00be */
[----:B------:R0:W5:Y:S04]  /*1230*/  LDG.E R192, desc[UR4][R152.64] ;  /* 0x0000000498c07981 */ /* 0x000168000c1e1900 */
[----:B------:R-:W5:Y:S04]  /*1240*/  LDG.E R191, desc[UR4][R154.64] ;  /* 0x000000049abf7981 */ /* 0x000f68000c1e1900 */
[----:B------:R-:W5:Y:S04]  /*1250*/  LDG.E R190, desc[UR4][R164.64] ;  /* 0x00000004a4be7981 */ /* 0x000f68000c1e1900 */
[----:B------:R1:W5:Y:S01]  /*1260*/  LDG.E R180, desc[UR4][R166.64] ;  /* 0x00000004a6b47981 */ /* 0x000362000c1e1900 */
[----:B0-----:R-:W-:Y:S01]  /*1270*/  MOV R153, RZ ;  /* 0x000000ff00997202 */ /* 0x001fe20000000f00 */
[----:B-1----:R-:W-:Y:S01]  /*1280*/  HFMA2.MMA R166, -RZ, RZ, 0, 0 ;  /* 0x00000000ffa67435 */ /* 0x002fe200000001ff */
[----:B------:R-:W-:Y:S10]  /*1290*/  BRA `(.L_x_13718) ;  /* 0x0000001000d47947 */ /* 0x000ff40003800000 */
.L_x_13717:
[----:B------:R-:W0:Y:S01]  /*12a0*/  LDC R195, c[0x0][0x218] ;  /* 0x00008600ffc37b82 */ /* 0x000e220000000800 */
[----:B------:R-:W1:Y:S01]  /*12b0*/  S2R R152, SR_TID.X ;  /* 0x0000000000987919 */ /* 0x000e620000002100 */
[----:B------:R-:W-:-:S06]  /*12c0*/  IADD3 R6, R6, -0x1, RZ ;  /* 0xffffffff06067810 */ /* 0x000fcc0007ffe0ff */
[----:B------:R-:W2:Y:S01]  /*12d0*/  LDC.64 R176, c[0x0][0x2b8] ;  /* 0x0000ae00ffb07b82 */ /* 0x000ea20000000a00 */
[----:B-----5:R-:W-:-:S07]  /*12e0*/  ISETP.GE.AND P3, PT, R197, 0x1, PT ;  /* 0x00000001c500780c */ /* 0x020fce0003f66270 */
[----:B------:R-:W3:Y:S01]  /*12f0*/  LDC.64 R10, c[0x0][0x250] ;  /* 0x00009400ff0a7b82 */ /* 0x000ee20000000a00 */
[----:B0-----:R-:W-:-:S07]  /*1300*/  IMAD R6, R6, R195, RZ ;  /* 0x000000c306067224 */ /* 0x001fce00078e02ff */
[----:B------:R-:W0:Y:S01]  /*1310*/  LDC.64 R208, c[0x0][0x238] ;  /* 0x00008e00ffd07b82 */ /* 0x000e220000000a00 */
[----:B------:R-:W-:Y:S02]  /*1320*/  SHF.R.S32.HI R5, RZ, 0x1f, R6 ;  /* 0x0000001fff057819 */ /* 0x000fe40000011406 */
[----:B-1----:R-:W-:-:S05]  /*1330*/  LOP3.LUT R196, R152, 0xff, RZ, 0xc0, !PT ;  /* 0x000000ff98c47812 */ /* 0x002fca00078ec0ff */
[----:B------:R-:W1:Y:S01]  /*1340*/  LDC.64 R188, c[0x0][0x2c8] ;  /* 0x0000b200ffbc7b82 */ /* 0x000e620000000a00 */
[----:B------:R-:W-:-:S04]  /*1350*/  LEA.HI R5, R5, R6, RZ, 0x2 ;  /* 0x0000000605057211 */ /* 0x000fc800078f10ff */
[----:B------:R-:W-:Y:S01]  /*1360*/  LEA.HI.SX32 R7, R5, R196, 0x1e ;  /* 0x000000c405077211 */ /* 0x000fe200078ff2ff */
[----:B---3--:R-:W-:Y:S01]  /*1370*/  IMAD.WIDE R10, R2, 0x4, R10 ;  /* 0x00000004020a7825 */ /* 0x008fe200078e020a */
[----:B------:R-:W-:Y:S01]  /*1380*/  MOV R5, UR16 ;  /* 0x0000001000057c02 */ /* 0x000fe20008000f00 */
[----:B------:R-:W3:Y:S01]  /*1390*/  LDC.U8 R194, c[0x0][0x2a0] ;  /* 0x0000a800ffc27b82 */ /* 0x000ee20000000000 */
[----:B------:R-:W-:Y:S02]  /*13a0*/  MOV R6, UR17 ;  /* 0x0000001100067c02 */ /* 0x000fe40008000f00 */
[----:B------:R-:W-:Y:S01]  /*13b0*/  ISETP.NE.U32.AND P0, PT, R5, RZ, PT ;  /* 0x000000ff0500720c */ /* 0x000fe20003f05070 */
[C---:B--2---:R-:W-:Y:S01]  /*13c0*/  IMAD.WIDE.U32 R12, R7.reuse, 0x10, R176 ;  /* 0x00000010070c7825 */ /* 0x044fe200078e00b0 */
[C---:B------:R-:W-:Y:S01]  /*13d0*/  IADD3 R17, R7.reuse, 0x100, RZ ;  /* 0x0000010007117810 */ /* 0x040fe20007ffe0ff */
[----:B------:R-:W2:Y:S01]  /*13e0*/  LDG.E R0, desc[UR4][R10.64] ;  /* 0x000000040a007981 */ /* 0x000ea2000c1e1900 */
[----:B------:R-:W-:Y:S01]  /*13f0*/  ISETP.NE.AND.EX P0, PT, R6, RZ, PT, P0 ;  /* 0x000000ff0600720c */ /* 0x000fe20003f05300 */
[----:B0-----:R-:W-:Y:S01]  /*1400*/  IMAD.WIDE.U32 R8, R4, 0x10, R208 ;  /* 0x0000001004087825 */ /* 0x001fe200078e00d0 */
[C---:B------:R-:W-:Y:S01]  /*1410*/  IADD3 R25, R7.reuse, 0x200, RZ ;  /* 0x0000020007197810 */ /* 0x040fe20007ffe0ff */
[----:B------:R-:W4:Y:S01]  /*1420*/  LDG.E.128 R12, desc[UR4][R12.64] ;  /* 0x000000040c0c7981 */ /* 0x000f22000c1e1d00 */
[----:B------:R-:W-:-:S02]  /*1430*/  IADD3 R153, R7, 0x300, RZ ;  /* 0x0000030007997810 */ /* 0x000fc40007ffe0ff */
[C---:B------:R-:W-:Y:S02]  /*1440*/  IADD3 R156, R7.reuse, 0x400, RZ ;  /* 0x00000400079c7810 */ /* 0x040fe40007ffe0ff */
[----:B------:R-:W-:Y:S02]  /*1450*/  IADD3 R163, R7, 0x500, RZ ;  /* 0x0000050007a37810 */ /* 0x000fe40007ffe0ff */
[C---:B------:R-:W-:Y:S02]  /*1460*/  IADD3 R160, R4.reuse, 0x400, RZ ;  /* 0x0000040004a07810 */ /* 0x040fe40007ffe0ff */
[C---:B------:R-:W-:Y:S01]  /*1470*/  IADD3 R168, R4.reuse, 0x500, RZ ;  /* 0x0000050004a87810 */ /* 0x040fe20007ffe0ff */
[----:B------:R0:W5:Y:S01]  /*1480*/  @P0 LDG.E.128 R40, desc[UR4][R164.64] ;  /* 0x00000004a4280981 */ /* 0x000162000c1e1d00 */
[----:B------:R-:W-:Y:S01]  /*1490*/  IADD3 R170, R4, 0x600, RZ ;  /* 0x0000060004aa7810 */ /* 0x000fe20007ffe0ff */
[--C-:B------:R-:W-:Y:S02]  /*14a0*/  IMAD.WIDE.U32 R20, R198, 0x10, R208.reuse ;  /* 0x00000010c6147825 */ /* 0x100fe400078e00d0 */
[----:B------:R1:W5:Y:S02]  /*14b0*/  @P0 LDG.E.128 R44, desc[UR4][R166.64] ;  /* 0x00000004a62c0981 */ /* 0x000364000c1e1d00 */
[----:B------:R-:W-:-:S02]  /*14c0*/  IMAD.WIDE.U32 R172, R199, 0x10, R208 ;  /* 0x00000010c7ac7825 */ /* 0x000fc400078e00d0 */
[----:B------:R-:W4:Y:S01]  /*14d0*/  LDG.E.128 R8, desc[UR4][R8.64] ;  /* 0x0000000408087981 */ /* 0x000f22000c1e1d00 */
[----:B0-----:R-:W-:Y:S02]  /*14e0*/  IADD3 R164, R7, 0x600, RZ ;  /* 0x0000060007a47810 */ /* 0x001fe40007ffe0ff */
[----:B------:R-:W-:Y:S01]  /*14f0*/  @P3 IADD3 R7, R197, -0x1, RZ ;  /* 0xffffffffc5073810 */ /* 0x000fe20007ffe0ff */
[--C-:B------:R-:W-:Y:S01]  /*1500*/  IMAD.WIDE.U32 R184, R212, 0x10, R208.reuse ;  /* 0x00000010d4b87825 */ /* 0x100fe200078e00d0 */
[----:B------:R-:W4:Y:S03]  /*1510*/  LDG.E.128 R20, desc[UR4][R20.64] ;  /* 0x0000000414147981 */ /* 0x000f26000c1e1d00 */
[----:B------:R-:W-:Y:S01]  /*1520*/  @P3 IMAD R7, R7, R195, RZ ;  /* 0x000000c307073224 */ /* 0x000fe200078e02ff */
[----:B------:R-:W4:Y:S01]  /*1530*/  LDG.E.128 R172, desc[UR4][R172.64] ;  /* 0x00000004acac7981 */ /* 0x000f22000c1e1d00 */
[----:B------:R-:W-:-:S03]  /*1540*/  IMAD.WIDE.U32 R200, R160, 0x10, R208 ;  /* 0x00000010a0c87825 */ /* 0x000fc600078e00d0 */
[----:B-1----:R-:W-:Y:S01]  /*1550*/  @P3 SHF.R.S32.HI R166, RZ, 0x1f, R7 ;  /* 0x0000001fffa63819 */ /* 0x002fe20000011407 */
[--C-:B------:R-:W-:Y:S01]  /*1560*/  IMAD.WIDE.U32 R204, R168, 0x10, R208.reuse ;  /* 0x00000010a8cc7825 */ /* 0x100fe200078e00d0 */
[----:B------:R-:W4:Y:S02]  /*1570*/  LDG.E.128 R184, desc[UR4][R184.64] ;  /* 0x00000004b8b87981 */ /* 0x000f24000c1e1d00 */
[----:B------:R-:W-:Y:S01]  /*1580*/  @P3 LEA.HI R166, R166, R7, RZ, 0x2 ;  /* 0x00000007a6a63211 */ /* 0x000fe200078f10ff */
[----:B------:R-:W-:Y:S01]  /*1590*/  IMAD.WIDE.U32 R208, R170, 0x10, R208 ;  /* 0x00000010aad07825 */ /* 0x000fe200078e00d0 */
[----:B------:R-:W-:Y:S01]  /*15a0*/  HFMA2.MMA R7, -RZ, RZ, 0, 0 ;  /* 0x00000000ff077435 */ /* 0x000fe200000001ff */
[----:B------:R-:W4:Y:S04]  /*15b0*/  LDG.E.128 R200, desc[UR4][R200.64] ;  /* 0x00000004c8c87981 */ /* 0x000f28000c1e1d00 */
[----:B------:R-:W4:Y:S01]  /*15c0*/  LDG.E.128 R204, desc[UR4][R204.64] ;  /* 0x00000004cccc7981 */ /* 0x000f22000c1e1d00 */
[----:B------:R-:W-:-:S03]  /*15d0*/  @P3 LEA.HI.SX32 R7, R166, R196, 0x1e ;  /* 0x000000c4a6073211 */ /* 0x000fc600078ff2ff */
[----:B------:R-:W4:Y:S04]  /*15e0*/  LDG.E.128 R208, desc[UR4][R208.64] ;  /* 0x00000004d0d07981 */ /* 0x000f28000c1e1d00 */
[----:B------:R-:W4:Y:S01]  /*15f0*/  LDL R196, [R1+0x40] ;  /* 0x0000400001c47983 */ /* 0x000f220000100800 */
[----:B------:R-:W-:-:S03]  /*1600*/  @P0 IMAD.WIDE.U32 R160, R160, 0x10, R188 ;  /* 0x00000010a0a00825 */ /* 0x000fc600078e00bc */
[----:B------:R-:W4:Y:S01]  /*1610*/  LDL R195, [R1+0x3c] ;  /* 0x00003c0001c37983 */ /* 0x000f220000100800 */
[----:B------:R-:W-:-:S03]  /*1620*/  @P0 IMAD.WIDE.U32 R168, R168, 0x10, R188 ;  /* 0x00000010a8a80825 */ /* 0x000fc600078e00bc */
[----:B------:R-:W5:Y:S01]  /*1630*/  @P0 LDG.E.128 R52, desc[UR4][R192.64] ;  /* 0x00000004c0340981 */ /* 0x000f62000c1e1d00 */
[----:B------:R-:W-:Y:S02]  /*1640*/  @P0 IMAD.WIDE.U32 R170, R170, 0x10, R188 ;  /* 0x00000010aaaa0825 */ /* 0x000fe400078e00bc */
[----:B------:R-:W0:Y:S01]  /*1650*/  LDC.64 R188, c[0x0][0x240] ;  /* 0x00009000ffbc7b82 */ /* 0x000e220000000a00 */
[----:B------:R-:W5:Y:S04]  /*1660*/  @P0 LDG.E.128 R48, desc[UR4][R190.64] ;  /* 0x00000004be300981 */ /* 0x000f68000c1e1d00 */
[----:B------:R-:W5:Y:S04]  /*1670*/  @P0 LDG.E.128 R36, desc[UR4][R160.64] ;  /* 0x00000004a0240981 */ /* 0x000f68000c1e1d00 */
[----:B------:R0:W5:Y:S04]  /*1680*/  @P0 LDG.E.128 R32, desc[UR4][R168.64] ;  /* 0x00000004a8200981 */ /* 0x000168000c1e1d00 */
[----:B------:R1:W5:Y:S01]  /*1690*/  @P0 LDG.E.128 R28, desc[UR4][R170.64] ;  /* 0x00000004aa1c0981 */ /* 0x000362000c1e1d00 */
[----:B---3--:R-:W-:-:S03]  /*16a0*/  ISETP.NE.AND P0, PT, R194, RZ, PT ;  /* 0x000000ffc200720c */ /* 0x008fc60003f05270 */
[----:B------:R-:W3:Y:S01]  /*16b0*/  LDL R194, [R1+0x38] ;  /* 0x0000380001c27983 */ /* 0x000ee20000100800 */
[C---:B------:R-:W-:Y:S01]  /*16c0*/  IADD3 R178, R7.reuse, 0x200, RZ ;  /* 0x0000020007b27810 */ /* 0x040fe20007ffe0ff */
[C---:B0-----:R-:W-:Y:S01]  /*16d0*/  IMAD.WIDE.U32 R168, R7.reuse, 0x4, R188 ;  /* 0x0000000407a87825 */ /* 0x041fe200078e00bc */
[C---:B-1----:R-:W-:Y:S02]  /*16e0*/  IADD3 R170, R7.reuse, 0x600, RZ ;  /* 0x0000060007aa7810 */ /* 0x042fe40007ffe0ff */
[----:B------:R-:W-:Y:S01]  /*16f0*/  IADD3 R180, R7, 0x400, RZ ;  /* 0x0000040007b47810 */ /* 0x000fe20007ffe0ff */
[--C-:B------:R-:W-:Y:S01]  /*1700*/  IMAD.WIDE.U32 R16, R17, 0x10, R176.reuse ;  /* 0x0000001011107825 */ /* 0x100fe200078e00b0 */
[----:B------:R0:W5:Y:S01]  /*1710*/  LDG.E R193, desc[UR4][R168.64] ;  /* 0x00000004a8c17981 */ /* 0x000162000c1e1900 */
[----:B------:R-:W-:Y:S02]  /*1720*/  IADD3 R182, R7, 0x100, RZ ;  /* 0x0000010007b67810 */ /* 0x000fe40007ffe0ff */
[----:B------:R-:W-:-:S02]  /*1730*/  IMAD.WIDE.U32 R24, R25, 0x10, R176 ;  /* 0x0000001019187825 */ /* 0x000fc400078e00b0 */
[----:B------:R-:W3:Y:S02]  /*1740*/  LDG.E.128 R16, desc[UR4][R16.64] ;  /* 0x0000000410107981 */ /* 0x000ee4000c1e1d00 */
[--C-:B------:R-:W-:Y:S02]  /*1750*/  IMAD.WIDE.U32 R152, R153, 0x10, R176.reuse ;  /* 0x0000001099987825 */ /* 0x100fe400078e00b0 */
[----:B------:R-:W3:Y:S01]  /*1760*/  LDG.E.128 R24, desc[UR4][R24.64] ;  /* 0x0000000418187981 */ /* 0x000ee2000c1e1d00 */
[----:B0-----:R-:W-:Y:S01]  /*1770*/  IADD3 R168, R7, 0x500, RZ ;  /* 0x0000050007a87810 */ /* 0x001fe20007ffe0ff */
[--C-:B------:R-:W-:Y:S02]  /*1780*/  IMAD.WIDE.U32 R156, R156, 0x10, R176.reuse ;  /* 0x000000109c9c7825 */ /* 0x100fe400078e00b0 */
[----:B------:R-:W3:Y:S02]  /*1790*/  LDG.E.128 R152, desc[UR4][R152.64] ;  /* 0x0000000498987981 */ /* 0x000ee4000c1e1d00 */
[----:B------:R-:W-:-:S02]  /*17a0*/  IMAD.WIDE.U32 R160, R163, 0x10, R176 ;  /* 0x00000010a3a07825 */ /* 0x000fc400078e00b0 */
[----:B------:R-:W3:Y:S02]  /*17b0*/  LDG.E.128 R156, desc[UR4][R156.64] ;  /* 0x000000049c9c7981 */ /* 0x000ee4000c1e1d00 */
[----:B------:R-:W-:Y:S01]  /*17c0*/  IMAD.WIDE.U32 R164, R164, 0x10, R176 ;  /* 0x00000010a4a47825 */ /* 0x000fe200078e00b0 */
[----:B------:R-:W-:Y:S01]  /*17d0*/  IADD3 R176, R7, 0x300, RZ ;  /* 0x0000030007b07810 */ /* 0x000fe20007ffe0ff */
[----:B------:R-:W3:Y:S02]  /*17e0*/  LDG.E.128 R160, desc[UR4][R160.64] ;  /* 0x00000004a0a07981 */ /* 0x000ee4000c1e1d00 */
[--C-:B------:R-:W-:Y:S02]  /*17f0*/  IMAD.WIDE.U32 R178, R178, 0x4, R188.reuse ;  /* 0x00000004b2b27825 */ /* 0x100fe400078e00bc */
[----:B------:R-:W3:Y:S02]  /*1800*/  LDG.E.128 R164, desc[UR4][R164.64] ;  /* 0x00000004a4a47981 */ /* 0x000ee4000c1e1d00 */
[----:B------:R-:W-:-:S02]  /*1810*/  IMAD.WIDE.U32 R170, R170, 0x4, R188 ;  /* 0x00000004aaaa7825 */ /* 0x000fc400078e00bc */
[----:B------:R-:W5:Y:S02]  /*1820*/  LDG.E R191, desc[UR4][R178.64] ;  /* 0x00000004b2bf7981 */ /* 0x000f64000c1e1900 */
[--C-:B------:R-:W-:Y:S02]  /*1830*/  IMAD.WIDE.U32 R180, R180, 0x4, R188.reuse ;  /* 0x00000004b4b47825 */ /* 0x100fe400078e00bc */
[----:B------:R-:W5:Y:S02]  /*1840*/  LDG.E R170, desc[UR4][R170.64] ;  /* 0x00000004aaaa7981 */ /* 0x000f64000c1e1900 */
[--C-:B------:R-:W-:Y:S02]  /*1850*/  IMAD.WIDE.U32 R168, R168, 0x4, R188.reuse ;  /* 0x00000004a8a87825 */ /* 0x100fe400078e00bc */
[----:B------:R-:W5:Y:S02]  /*1860*/  LDG.E R180, desc[UR4][R180.64] ;  /* 0x00000004b4b47981 */ /* 0x000f64000c1e1900 */
[----:B------:R-:W-:-:S02]  /*1870*/  IMAD.WIDE.U32 R182, R182, 0x4, R188 ;  /* 0x00000004b6b67825 */ /* 0x000fc400078e00bc */
[----:B------:R0:W5:Y:S02]  /*1880*/  LDG.E R179, desc[UR4][R168.64] ;  /* 0x00000004a8b37981 */ /* 0x000164000c1e1900 */
[----:B------:R-:W-:Y:S02]  /*1890*/  IMAD.WIDE.U32 R176, R176, 0x4, R188 ;  /* 0x00000004b0b07825 */ /* 0x000fe400078e00bc */
[----:B------:R-:W5:Y:S04]  /*18a0*/  LDG.E R192, desc[UR4][R182.64] ;  /* 0x00000004b6c07981 */ /* 0x000f68000c1e1900 */
[----:B------:R1:W5:Y:S01]  /*18b0*/  LDG.E R190, desc[UR4][R176.64] ;  /* 0x00000004b0be7981 */ /* 0x000362000c1e1900 */
[----:B--2---:R-:W-:-:S05]  /*18c0*/  FSEL R0, R0, RZ, !P0 ;  /* 0x000000ff00007208 */ /* 0x004fca0004000000 */
        /* <DEDUP_REMOVED lines=12> */
[C---:B0-----:R-:W-:Y:S01]  /*1990*/  FADD.FTZ R168, -R0.reuse, R184 ;  /* 0x000000b800a87221 */ /* 0x041fe20000010100 */
[C---:B------:R-:W-:Y:S01]  /*19a0*/  FADD.FTZ R169, -R0.reuse, R185 ;  /* 0x000000b900a97221 */ /* 0x040fe20000010100 */
[C---:B------:R-:W-:Y:S01]  /*19b0*/  FADD.FTZ R171, -R0.reuse, R186 ;  /* 0x000000ba00ab7221 */ /* 0x040fe20000010100 */
[C---:B------:R-:W-:Y:S01]  /*19c0*/  FADD.FTZ R172, -R0.reuse, R187 ;  /* 0x000000bb00ac7221 */ /* 0x040fe20000010100 */
[C---:B------:R-:W-:Y:S01]  /*19d0*/  FADD.FTZ R175, -R0.reuse, R200 ;  /* 0x000000c800af7221 */ /* 0x040fe20000010100 */
[C---:B-1----:R-:W-:Y:S01]  /*19e0*/  FADD.FTZ R176, -R0.reuse, R201 ;  /* 0x000000c900b07221 */ /* 0x042fe20000010100 */
        /* <DEDUP_REMOVED lines=11> */
[----:B------:R-:W-:Y:S01]  /*1aa0*/  FMUL.FTZ R8, R3, R10 ;  /* 0x0000000a03087220 */ /* 0x000fe20000410000 */
[----:B------:R-:W2:Y:S01]  /*1ab0*/  LDL R201, [R1+0x34] ;  /* 0x0000340001c97983 */ /* 0x000ea20000100800 */
[----:B------:R-:W-:-:S03]  /*1ac0*/  FMUL.FTZ R10, R196, R12 ;  /* 0x0000000cc40a7220 */ /* 0x000fc60000410000 */
[----:B------:R-:W4:Y:S01]  /*1ad0*/  LDL R196, [R1+0x2c] ;  /* 0x00002c0001c47983 */ /* 0x000f220000100800 */
[----:B------:R-:W-:-:S03]  /*1ae0*/  FMUL.FTZ R203, R195, R13 ;  /* 0x0000000dc3cb7220 */ /* 0x000fc60000410000 */
[----:B------:R-:W4:Y:S04]  /*1af0*/  LDL R200, [R1+0x30] ;  /* 0x0000300001c87983 */ /* 0x000f280000100800 */
[----:B------:R-:W4:Y:S01]  /*1b00*/  LDL R195, [R1+0x28] ;  /* 0x0000280001c37983 */ /* 0x000f220000100800 */
[----:B------:R-:W-:-:S03]  /*1b10*/  FMUL.FTZ R9, R3, R9 ;  /* 0x0000000903097220 */ /* 0x000fc60000410000 */
[----:B------:R-:W4:Y:S01]  /*1b20*/  LDL R207, [R1+0x1c] ;  /* 0x00001c0001cf7983 */ /* 0x000f220000100800 */
[----:B---3--:R-:W-:-:S03]  /*1b30*/  FMUL.FTZ R202, R194, R14 ;  /* 0x0000000ec2ca7220 */ /* 0x008fc60000410000 */
[----:B------:R-:W3:Y:S04]  /*1b40*/  LDL R208, [R1+0x20] ;  /* 0x0000200001d07983 */ /* 0x000ee80000100800 */
[----:B------:R-:W3:Y:S01]  /*1b50*/  LDL R194, [R1+0x24] ;  /* 0x0000240001c27983 */ /* 0x000ee20000100800 */
[----:B------:R-:W-:-:S03]  /*1b60*/  FFMA.FTZ R59, R15, R9, R59 ;  /* 0x000000090f3b7223 */ /* 0x000fc6000001003b */
[----:B------:R-:W3:Y:S01]  /*1b70*/  LDL R205, [R1+0x14] ;  /* 0x0000140001cd7983 */ /* 0x000ee20000100800 */
[----:B------:R-:W-:-:S03]  /*1b80*/  FADD.FTZ R123, R123, R15 ;  /* 0x0000000f7b7b7221 */ /* 0x000fc60000010000 */
[----:B------:R-:W3:Y:S04]  /*1b90*/  LDL R206, [R1+0x18] ;  /* 0x0000180001ce7983 */ /* 0x000ee80000100800 */
[----:B------:R-:W3:Y:S01]  /*1ba0*/  LDL R204, [R1+0x10] ;  /* 0x0000100001cc7983 */ /* 0x000ee20000100800 */
[C---:B------:R-:W-:Y:S01]  /*1bb0*/  FMUL.FTZ R11, R3.reuse, R11 ;  /* 0x0000000b030b7220 */ /* 0x040fe20000410000 */
[----:B------:R-:W-:Y:S01]  /*1bc0*/  FFMA.FTZ R56, R12, R0, R56 ;  /* 0x000000000c387223 */ /* 0x000fe20000010038 */
[----:B------:R-:W-:Y:S01]  /*1bd0*/  FADD.FTZ R120, R120, R12 ;  /* 0x0000000c78787221 */ /* 0x000fe20000010000 */
[----:B------:R-:W-:Y:S01]  /*1be0*/  FMUL.FTZ R12, R3, R189 ;  /* 0x000000bd030c7220 */ /* 0x000fe20000410000 */
[----:B------:R-:W-:Y:S01]  /*1bf0*/  FFMA.FTZ R60, R16, R11, R60 ;  /* 0x0000000b103c7223 */ /* 0x000fe2000001003c */
[----:B------:R-:W-:Y:S01]  /*1c00*/  FADD.FTZ R116, R116, R16 ;  /* 0x0000001074747221 */ /* 0x000fe20000010000 */
[----:B------:R-:W-:Y:S01]  /*1c10*/  FADD.FTZ R117, R117, R17 ;  /* 0x0000001175757221 */ /* 0x000fe20000010000 */
[----:B------:R-:W-:Y:S01]  /*1c20*/  FFMA.FTZ R61, R17, R12, R61 ;  /* 0x0000000c113d7223 */ /* 0x000fe2000001003d */
[----:B------:R-:W3:Y:S01]  /*1c30*/  LDL R189, [R1] ;  /* 0x0000000001bd7983 */ /* 0x000ee20000100800 */
[----:B--2---:R-:W-:Y:S01]  /*1c40*/  FMUL.FTZ R201, R201, R15 ;  /* 0x0000000fc9c97220 */ /* 0x004fe20000410000 */
[----:B----4-:R-:W-:-:S02]  /*1c50*/  FMUL.FTZ R15, R196, R17 ;  /* 0x00000011c40f7220 */ /* 0x010fc40000410000 */
[----:B------:R-:W2:Y:S01]  /*1c60*/  LDL R196, [R1+0xc] ;  /* 0x00000c0001c47983 */ /* 0x000ea20000100800 */
[----:B------:R-:W-:Y:S01]  /*1c70*/  FMUL.FTZ R200, R200, R16 ;  /* 0x00000010c8c87220 */ /* 0x000fe20000410000 */
[----:B------:R-:W-:Y:S02]  /*1c80*/  FMUL.FTZ R16, R195, R18 ;  /* 0x00000012c3107220 */ /* 0x000fe40000410000 */
[----:B------:R-:W4:Y:S01]  /*1c90*/  LDL R195, [R1+0x8] ;  /* 0x0000080001c37983 */ /* 0x000f220000100800 */
[----:B---3--:R-:W-:-:S03]  /*1ca0*/  FMUL.FTZ R17, R194, R19 ;  /* 0x00000013c2117220 */ /* 0x008fc60000410000 */
[----:B------:R-:W3:Y:S01]  /*1cb0*/  LDL R194, [R1+0x4] ;  /* 0x0000040001c27983 */ /* 0x000ee20000100800 */
[----:B------:R-:W-:Y:S01]  /*1cc0*/  FMUL.FTZ R7, R3, R7 ;  /* 0x0000000703077220 */ /* 0x000fe20000410000 */
[----:B------:R-:W-:Y:S01]  /*1cd0*/  FFMA.FTZ R58, R14, R8, R58 ;  /* 0x000000080e3a7223 */ /* 0x000fe2000001003a */
[----:B------:R-:W-:Y:S01]  /*1ce0*/  FADD.FTZ R122, R122, R14 ;  /* 0x0000000e7a7a7221 */ /* 0x000fe20000010000 */
[----:B------:R-:W-:Y:S01]  /*1cf0*/  FADD.FTZ R121, R121, R13 ;  /* 0x0000000d79797221 */ /* 0x000fe20000010000 */
[----:B------:R-:W-:Y:S01]  /*1d00*/  FFMA.FTZ R57, R13, R7, R57 ;  /* 0x000000070d397223 */ /* 0x000fe20000010039 */
[C---:B------:R-:W-:Y:S01]  /*1d10*/  FMUL.FTZ R14, R3.reuse, R23 ;  /* 0x00000017030e7220 */ /* 0x040fe20000410000 */
[----:B------:R-:W-:Y:S01]  /*1d20*/  FMUL.FTZ R13, R3, R22 ;  /* 0x00000016030d7220 */ /* 0x000fe20000410000 */
[----:B------:R-:W-:Y:S01]  /*1d30*/  FADD.FTZ R119, R119, R19 ;  /* 0x0000001377777221 */ /* 0x000fe20000010000 */
[----:B------:R-:W-:Y:S01]  /*1d40*/  FADD.FTZ R118, R118, R18 ;  /* 0x0000001276767221 */ /* 0x000fe20000010000 */
[----:B------:R-:W-:Y:S01]  /*1d50*/  FFMA.FTZ R63, R19, R14, R63 ;  /* 0x0000000e133f7223 */ /* 0x000fe2000001003f */
[----:B------:R-:W-:Y:S01]  /*1d60*/  FFMA.FTZ R62, R18, R13, R62 ;  /* 0x0000000d123e7223 */ /* 0x000fe2000001003e */
        /* <DEDUP_REMOVED lines=16> */
[C---:B------:R-:W-:Y:S01]  /*1e70*/  FMUL.FTZ R27, R3.reuse, R169 ;  /* 0x000000a9031b7220 */ /* 0x040fe20000410000 */
[C---:B------:R-:W-:Y:S01]  /*1e80*/  FMUL.FTZ R26, R3.reuse, R168 ;  /* 0x000000a8031a7220 */ /* 0x040fe20000410000 */
[C---:B------:R-:W-:Y:S01]  /*1e90*/  FMUL.FTZ R169, R3.reuse, R172 ;  /* 0x000000ac03a97220 */ /* 0x040fe20000410000 */
[----:B------:R-:W-:Y:S01]  /*1ea0*/  FMUL.FTZ R168, R3, R171 ;  /* 0x000000ab03a87220 */ /* 0x000fe20000410000 */
[----:B------:R-:W-:Y:S01]  /*1eb0*/  FFMA.FTZ R137, R153, R27, R137 ;  /* 0x0000001b99897223 */ /* 0x000fe20000010089 */
[----:B------:R-:W-:Y:S01]  /*1ec0*/  FADD.FTZ R109, R109, R153 ;  /* 0x000000996d6d7221 */ /* 0x000fe20000010000 */
[----:B------:R-:W-:Y:S01]  /*1ed0*/  FFMA.FTZ R136, R152, R26, R136 ;  /* 0x0000001a98887223 */ /* 0x000fe20000010088 */
[----:B------:R-:W-:Y:S01]  /*1ee0*/  FADD.FTZ R108, R108, R152 ;  /* 0x000000986c6c7221 */ /* 0x000fe20000010000 */
[----:B------:R-:W-:Y:S01]  /*1ef0*/  FMUL.FTZ R171, R204, R152 ;  /* 0x00000098ccab7220 */ /* 0x000fe20000410000 */
[----:B------:R-:W-:-:S04]  /*1f00*/  FFMA.FTZ R152, R0, R10, RZ ;  /* 0x0000000a00987223 */ /* 0x000fc800000100ff */
[----:B------:R-:W-:-:S04]  /*1f10*/  FFMA.FTZ R152, R7, R203, R152 ;  /* 0x000000cb07987223 */ /* 0x000fc80000010098 */
        /* <DEDUP_REMOVED lines=10> */
[----:B------:R-:W-:Y:S01]  /*1fc0*/  FFMA.FTZ R152, R26, R171, R152 ;  /* 0x000000ab1a987223 */ /* 0x000fe20000010098 */
[C---:B------:R-:W-:Y:S01]  /*1fd0*/  FMUL.FTZ R175, R3.reuse, R175 ;  /* 0x000000af03af7220 */ /* 0x040fe20000410000 */
[----:B------:R-:W-:Y:S01]  /*1fe0*/  FMUL.FTZ R176, R3, R176 ;  /* 0x000000b003b07220 */ /* 0x000fe20000410000 */
[----:B------:R-:W-:Y:S02]  /*1ff0*/  FADD.FTZ R104, R104, R156 ;  /* 0x0000009c68687221 */ /* 0x000fe40000010000 */
[----:B------:R-:W-:Y:S01]  /*2000*/  FFMA.FTZ R132, R156, R175, R132 ;  /* 0x000000af9c847223 */ /* 0x000fe20000010084 */
[----:B------:R-:W-:Y:S01]  /*2010*/  FMUL.FTZ R156, R189, R156 ;  /* 0x0000009cbd9c7220 */ /* 0x000fe20000410000 */
        /* <DEDUP_REMOVED lines=8> */
[----:B------:R-:W-:Y:S01]  /*20a0*/  FFMA.FTZ R135, R159, R178, R135 ;  /* 0x000000b29f877223 */ /* 0x000fe20000010087 */
[----:B------:R-:W-:Y:S01]  /*20b0*/  FADD.FTZ R107, R107, R159 ;  /* 0x0000009f6b6b7221 */ /* 0x000fe20000010000 */
[C---:B------:R-:W-:Y:S01]  /*20c0*/  FMUL.FTZ R181, R3.reuse, R181 ;  /* 0x000000b503b57220 */ /* 0x040fe20000410000 */
[----:B------:R-:W-:Y:S01]  /*20d0*/  FMUL.FTZ R159, R250, R159 ;  /* 0x0000009ffa9f7220 */ /* 0x000fe20000410000 */
[----:B------:R-:W-:Y:S01]  /*20e0*/  FMUL.FTZ R182, R3, R182 ;  /* 0x000000b603b67220 */ /* 0x000fe20000410000 */
[----:B------:R-:W-:Y:S01]  /*20f0*/  FADD.FTZ R100, R100, R160 ;  /* 0x000000a064647221 */ /* 0x000fe20000010000 */
        /* <DEDUP_REMOVED lines=14> */
[C---:B------:R-:W-:Y:S01]  /*21e0*/  FMUL.FTZ R185, R3.reuse, R185 ;  /* 0x000000b903b97220 */ /* 0x040fe20000410000 */
[C---:B------:R-:W-:Y:S01]  /*21f0*/  FMUL.FTZ R186, R3.reuse, R186 ;  /* 0x000000ba03ba7220 */ /* 0x040fe20000410000 */
[C---:B------:R-:W-:Y:S01]  /*2200*/  FMUL.FTZ R187, R3.reuse, R187 ;  /* 0x000000bb03bb7220 */ /* 0x040fe20000410000 */
[----:B------:R-:W-:Y:S01]  /*2210*/  FMUL.FTZ R188, R3, R188 ;  /* 0x000000bc03bc7220 */ /* 0x000fe20000410000 */
[----:B------:R-:W-:-:S02]  /*2220*/  FADD.FTZ R98, R98, R166 ;  /* 0x000000a662627221 */ /* 0x000fc40000010000 */
        /* <DEDUP_REMOVED lines=11> */
[----:B--2---:R-:W-:Y:S01]  /*22e0*/  FMUL.FTZ R172, R196, R153 ;  /* 0x00000099c4ac7220 */ /* 0x004fe20000410000 */
[----:B------:R-:W-:-:S04]  /*22f0*/  FADD.FTZ R153, RZ, R10 ;  /* 0x0000000aff997221 */ /* 0x000fc80000010000 */
[----:B------:R-:W-:-:S04]  /*2300*/  FADD.FTZ R153, R153, R203 ;  /* 0x000000cb99997221 */ /* 0x000fc80000010000 */
        /* <DEDUP_REMOVED lines=10> */
[----:B------:R-:W-:Y:S01]  /*23b0*/  FADD.FTZ R153, R153, R171 ;  /* 0x000000ab99997221 */ /* 0x000fe20000010000 */
[----:B----4-:R-:W-:Y:S01]  /*23c0*/  FMUL.FTZ R173, R195, R154 ;  /* 0x0000009ac3ad7220 */ /* 0x010fe20000410000 */
[----:B------:R-:W-:Y:S02]  /*23d0*/  FFMA.FTZ R152, R27, R172, R152 ;  /* 0x000000ac1b987223 */ /* 0x000fe40000010098 */
[----:B------:R-:W-:Y:S01]  /*23e0*/  FADD.FTZ R153, R153, R172 ;  /* 0x000000ac99997221 */ /* 0x000fe20000010000 */
[----:B---3--:R-:W-:Y:S01]  /*23f0*/  FMUL.FTZ R174, R194, R155 ;  /* 0x0000009bc2ae7220 */ /* 0x008fe20000410000 */
        /* <DEDUP_REMOVED lines=19> */
[----:B------:R-:W-:Y:S01]  /*2530*/  FADD.FTZ R153, R153, R163 ;  /* 0x000000a399997221 */ /* 0x000fe20000010000 */
[----:B------:R-:W-:Y:S01]  /*2540*/  FMUL.FTZ R194, R244, R165 ;  /* 0x000000a5f4c27220 */ /* 0x000fe20000410000 */
[----:B------:R-:W-:-:S02]  /*2550*/  FFMA.FTZ R152, R185, R189, R152 ;  /* 0x000000bdb9987223 */ /* 0x000fc40000010098 */
[----:B------:R-:W-:Y:S01]  /*2560*/  FADD.FTZ R153, R153, R189 ;  /* 0x000000bd99997221 */ /* 0x000fe20000010000 */
[----:B------:R-:W-:Y:S01]  /*2570*/  FMUL.FTZ R195, R243, R166 ;  /* 0x000000a6f3c37220 */ /* 0x000fe20000410000 */
[----:B------:R-:W-:Y:S02]  /*2580*/  FFMA.FTZ R152, R186, R194, R152 ;  /* 0x000000c2ba987223 */ /* 0x000fe40000010098 */
[----:B------:R-:W-:Y:S01]  /*2590*/  FADD.FTZ R153, R153, R194 ;  /* 0x000000c299997221 */ /* 0x000fe20000010000 */
[----:B------:R-:W-:Y:S01]  /*25a0*/  FMUL.FTZ R196, R242, R167 ;  /* 0x000000a7f2c47220 */ /* 0x000fe20000410000 */
[----:B------:R-:W-:Y:S02]  /*25b0*/  FFMA.FTZ R152, R187, R195, R152 ;  /* 0x000000c3bb987223 */ /* 0x000fe40000010098 */
[----:B------:R-:W-:-:S04]  /*25c0*/  FADD.FTZ R153, R153, R195 ;  /* 0x000000c399997221 */ /* 0x000fc80000010000 */
[----:B------:R-:W-:Y:S01]  /*25d0*/  FADD.FTZ R166, R153, R196 ;  /* 0x000000c499a67221 */ /* 0x000fe20000010000 */
[----:B------:R-:W-:-:S07]  /*25e0*/  FFMA.FTZ R153, R188, R196, R152 ;  /* 0x000000c4bc997223 */ /* 0x000fce0000010098 */
.L_x_13718:
[----:B------:R-:W-:Y:S05]  /*25f0*/  BSYNC B0 ;  /* 0x0000000000007941 */ /* 0x000fea0003800000 */
.L_x_13716:
        /* <DEDUP_REMOVED lines=26> */
.L_x_13855:
[----:B------:R-:W2:Y:S01]  /*27a0*/  S2R R165, SR_CgaCtaId ;  /* 0x0000000000a57919 */ /* 0x000ea20000008800 */
[----:B01----:R-:W-:Y:S01]  /*27b0*/  FADD.FTZ R153, R153, R154 ;  /* 0x0000009a99997221 */ /* 0x003fe20000010000 */
[----:B------:R-:W0:Y:S01]  /*27c0*/  LDC R167, c[0x0][0x218] ;  /* 0x00008600ffa77b82 */ /* 0x000e220000000800 */
[----:B------:R-:W-:Y:S01]  /*27d0*/  @!P0 LOP3.LUT R155, R205, 0x7, RZ, 0xc0, !PT ;  /* 0x00000007cd9b8812 */ /* 0x000fe200078ec0ff */
[----:B------:R-:W-:Y:S01]  /*27e0*/  FADD.FTZ R152, R166, R204 ;  /* 0x000000cca6987221 */ /* 0x000fe20000010000 */
[----:B------:R-:W-:Y:S01]  /*27f0*/  MOV R154, 0x400 ;  /* 0x00000400009a7802 */ /* 0x000fe20000000f00 */
[----:B------:R-:W-:Y:S05]  /*2800*/  WARPSYNC.ALL ;  /* 0x0000000000007948 */ /* 0x000fea0003800000 */
[----:B------:R-:W-:Y:S01]  /*2810*/  @!P0 IADD3 R155, R164, R155, RZ ;  /* 0x0000009ba49b8210 */ /* 0x000fe20007ffe0ff */
[----:B------:R-:W-:Y:S01]  /*2820*/  HFMA2.MMA R166, -RZ, RZ, 0, 0 ;  /* 0x00000000ffa67435 */ /* 0x000fe200000001ff */
[----:B--2---:R-:W-:-:S04]  /*2830*/  LEA R154, R165, R154, 0x18 ;  /* 0x0000009aa59a7211 */ /* 0x004fc800078ec0ff */
[-C--:B------:R-:W-:Y:S02]  /*2840*/  @!P0 LEA R155, R155, R154.reuse, 0x3 ;  /* 0x0000009a9b9b8211 */ /* 0x080fe400078e18ff */
[----:B------:R-:W-:-:S03]  /*2850*/  LEA R164, R164, R154, 0x3 ;  /* 0x0000009aa4a47211 */ /* 0x000fc600078e18ff */
[----:B------:R1:W-:Y:S02]  /*2860*/  @!P0 STS.64 [R155+0x7000], R152 ;  /* 0x007000989b008388 */ /* 0x0003e40000000a00 */
[----:B-1----:R-:W-:-:S05]  /*2870*/  @P3 IADD3 R152, R197, -0x1, RZ ;  /* 0xffffffffc5983810 */ /* 0x002fca0007ffe0ff */
[----:B0-----:R-:W-:Y:S01]  /*2880*/  @P3 IMAD R152, R152, R167, RZ ;  /* 0x000000a798983224 */ /* 0x001fe200078e02ff */
[----:B------:R-:W-:Y:S02]  /*2890*/  LOP3.LUT R167, R206, 0xff, RZ, 0xc0, !PT ;  /* 0x000000ffcea77812 */ /* 0x000fe400078ec0ff */
[----:B------:R-:W0:Y:S02]  /*28a0*/  LDC.U8 R206, c[0x0][0x2a0] ;  /* 0x0000a800ffce7b82 */ /* 0x000e240000000000 */
[----:B------:R-:W-:-:S04]  /*28b0*/  @P3 SHF.R.S32.HI R153, RZ, 0x1f, R152 ;  /* 0x0000001fff993819 */ /* 0x000fc80000011498 */
[----:B------:R-:W-:-:S04]  /*28c0*/  @P3 LEA.HI R153, R153, R152, RZ, 0x2 ;  /* 0x0000009899993211 */ /* 0x000fc800078f10ff */
[----:B------:R-:W-:Y:S01]  /*28d0*/  @P3 LEA.HI.SX32 R166, R153, R167, 0x1e ;  /* 0x000000a799a63211 */ /* 0x000fe200078ff2ff */
        /* <DEDUP_REMOVED lines=16> */
[----:B------:R-:W1:Y:S01]  /*29e0*/  LDS.128 R152, [R164+0x7030] ;  /* 0x00703000a4987984 */ /* 0x000e620000000c00 */
[----:B0-----:R-:W-:Y:S01]  /*29f0*/  ISETP.NE.AND P5, PT, R206, RZ, PT ;  /* 0x000000ffce00720c */ /* 0x001fe20003fa5270 */
[----:B------:R-:W-:Y:S01]  /*2a00*/  BSSY B0, `(.L_x_13720) ;  /* 0x000001b000007945 */ /* 0x000fe20003800000 */
[C---:B------:R-:W-:Y:S02]  /*2a10*/  @!P2 ISETP.NE.U32.AND P0, PT, R5.reuse, RZ, PT ;  /* 0x000000ff0500a20c */ /* 0x040fe40003f05070 */
[C---:B------:R-:W-:Y:S02]  /*2a20*/  @!P2 ISETP.NE.U32.AND P6, PT, R5.reuse, RZ, PT ;  /* 0x000000ff0500a20c */ /* 0x040fe40003fc5070 */
[----:B------:R-:W-:Y:S01]  /*2a30*/  @!P2 ISETP.NE.U32.AND P1, PT, R5, RZ, PT ;  /* 0x000000ff0500a20c */ /* 0x000fe20003f25070 */
[----:B-1----:R-:W-:Y:S01]  /*2a40*/  FADD.FTZ R152, R165, R152 ;  /* 0x00000098a5987221 */ /* 0x002fe20000010000 */
[----:B------:R-:W-:-:S03]  /*2a50*/  FADD.FTZ R164, R167, R153 ;  /* 0x00000099a7a47221 */ /* 0x000fc60000010000 */
[----:B------:R-:W-:Y:S02]  /*2a60*/  FADD.FTZ R154, R154, R152 ;  /* 0x000000989a9a7221 */ /* 0x000fe40000010000 */
[----:B------:R-:W0:Y:S02]  /*2a70*/  @P3 LDC.64 R152, c[0x0][0x220] ;  /* 0x00008800ff983b82 */ /* 0x000e240000000a00 */
[----:B------:R-:W-:-:S05]  /*2a80*/  FMUL.FTZ R154, R154, UR8 ;  /* 0x000000089a9a7c20 */ /* 0x000fca0008410000 */
[----:B------:R-:W-:Y:S02]  /*2a90*/  FSEL R167, R154, RZ, !P5 ;  /* 0x000000ff9aa77208 */ /* 0x000fe40006800000 */
[----:B------:R-:W-:Y:S01]  /*2aa0*/  @!P2 ISETP.NE.U32.AND P5, PT, R5, RZ, PT ;  /* 0x000000ff0500a20c */ /* 0x000fe20003fa5070 */
[----:B------:R-:W-:-:S03]  /*2ab0*/  FADD.FTZ R155, R155, R164 ;  /* 0x000000a49b9b7221 */ /* 0x000fc60000010000 */
[C---:B------:R-:W-:Y:S01]  /*2ac0*/  @!P2 ISETP.NE.AND.EX P5, PT, R6.reuse, RZ, PT, P5 ;  /* 0x000000ff0600a20c */ /* 0x040fe20003fa5350 */
[----:B------:R-:W-:Y:S01]  /*2ad0*/  FMUL.FTZ R197, R155, UR8 ;  /* 0x000000089bc57c20 */ /* 0x000fe20008410000 */
[C---:B------:R-:W-:Y:S02]  /*2ae0*/  @!P2 ISETP.NE.AND.EX P0, PT, R6.reuse, RZ, PT, P0 ;  /* 0x000000ff0600a20c */ /* 0x040fe40003f05300 */
[----:B------:R-:W-:Y:S01]  /*2af0*/  @!P2 ISETP.NE.AND.EX P6, PT, R6, RZ, PT, P6 ;  /* 0x000000ff0600a20c */ /* 0x000fe20003fc5360 */
[----:B0-----:R-:W-:Y:S01]  /*2b00*/  @P3 IMAD.WIDE.U32 R152, R166, 0x10, R152 ;  /* 0x00000010a6983825 */ /* 0x001fe200078e0098 */
[----:B------:R-:W-:-:S04]  /*2b10*/  @!P2 ISETP.NE.AND.EX P1, PT, R6, RZ, PT, P1 ;  /* 0x000000ff0600a20c */ /* 0x000fc80003f25310 */
[----:B------:R0:W5:Y:S02]  /*2b20*/  @P3 LDG.E.128 R140, desc[UR4][R152.64] ;  /* 0x00000004988c3981 */ /* 0x000164000c1e1d00 */
[----:B0----5:R-:W-:Y:S01]  /*2b30*/  @!P2 FSEL R152, R52, RZ, P5 ;  /* 0x000000ff3498a208 */ /* 0x021fe20002800000 */
[----:B------:R-:W-:Y:S06]  /*2b40*/  @!P2 BRA `(.L_x_13721) ;  /* 0x000000000018a947 */ /* 0x000fec0003800000 */
[----:B------:R-:W-:Y:S01]  /*2b50*/  ISETP.NE.U32.AND P5, PT, R5, RZ, PT ;  /* 0x000000ff0500720c */ /* 0x000fe20003fa5070 */
[----:B------:R-:W-:-:S03]  /*2b60*/  FFMA.FTZ R152, R0, R197, R167 ;  /* 0x000000c500987223 */ /* 0x000fc600000100a7 */
[----:B------:R-:W-:Y:S01]  /*2b70*/  ISETP.NE.AND.EX P5, PT, R6, RZ, PT, P5 ;  /* 0x000000ff0600720c */ /* 0x000fe20003fa5350 */
[----:B------:R-:W-:-:S04]  /*2b80*/  FADD.FTZ R152, R10, -R152 ;  /* 0x800000980a987221 */ /* 0x000fc80000010000 */
[----:B------:R-:W-:-:S08]  /*2b90*/  FMUL.FTZ R152, R3, R152 ;  /* 0x0000009803987220 */ /* 0x000fd00000410000 */
[----:B------:R-:W-:-:S07]  /*2ba0*/  @P5 FADD.FTZ R152, R52, R152 ;  /* 0x0000009834985221 */ /* 0x000fce0000010000 */
.L_x_13721:
[----:B------:R-:W-:Y:S05]  /*2bb0*/  BSYNC B0 ;  /* 0x0000000000007941 */ /* 0x000fea0003800000 */
.L_x_13720:
[----:B------:R-:W-:Y:S04]  /*2bc0*/  BSSY B0, `(.L_x_13722) ;  /* 0x000000a000007945 */ /* 0x000fe80003800000 */
        /* <DEDUP_REMOVED lines=9> */
.L_x_13723:
[----:B------:R-:W-:Y:S05]  /*2c60*/  BSYNC B0 ;  /* 0x0000000000007941 */ /* 0x000fea0003800000 */
.L_x_13722:
        /* <DEDUP_REMOVED lines=9> */
.L_x_13725:
[----:B------:R-:W-:Y:S05]  /*2d00*/  BSYNC B0 ;  /* 0x0000000000007941 */ /* 0x000fea0003800000 */
.L_x_13724:
        /* <DEDUP_REMOVED lines=10> */
.L_x_13727:
[----:B------:R-:W-:Y:S05]  /*2db0*/  BSYNC B0 ;  /* 0x0000000000007941 */ /* 0x000fea0003800000 */
.L_x_13726:
        /* <DEDUP_REMOVED lines=9> */
.L_x_13729:
[----:B------:R-:W-:Y:S05]  /*2e50*/  BSYNC B0 ;  /* 0x0000000000007941 */ /* 0x000fea0003800000 */
.L_x_13728:
        /* <DEDUP_REMOVED lines=10> */
.L_x_13731:
[----:B------:R-:W-:Y:S05]  /*2f00*/  BSYNC B0 ;  /* 0x0000000000007941 */ /* 0x000fea0003800000 */
.L_x_13730:
        /* <DEDUP_REMOVED lines=9> */
.L_x_13733:
[----:B------:R-:W-:Y:S05]  /*2fa0*/  BSYNC B0 ;  /* 0x0000000000007941 */ /* 0x000fea0003800000 */
.L_x_13732:
        /* <DEDUP_REMOVED lines=10> */
.L_x_13735:
[----:B------:R-:W-:Y:S05]  /*3050*/  BSYNC B0 ;  /* 0x0000000000007941 */ /* 0x000fea0003800000 */
.L_x_13734:
        /* <DEDUP_REMOVED lines=14> */
[----:B------:R0:W-:Y:S02]  /*3140*/  @P1 STG.E.128 desc[UR4][R164.64], R152 ;  /* 0x00000098a4001986 */ /* 0x0001e4000c101d04 */
[----:B0-----:R-:W0:Y:S02]  /*3150*/  @P3 LDC.64 R152, c[0x0][0x2f8] ;  /* 0x0000be00ff983b82 */ /* 0x001e240000000a00 */
[----:B0-----:R-:W-:-:S05]  /*3160*/  @P3 IMAD.WIDE.U32 R152, R166, 0x10, R152 ;  /* 0x00000010a6983825 */ /* 0x001fca00078e0098 */
[----:B------:R0:W-:Y:S01]  /*3170*/  @P3 STG.E.128 desc[UR4][R152.64], R144 ;  /* 0x0000009098003986 */ /* 0x0001e2000c101d04 */
[----:B------:R-:W-:Y:S05]  /*3180*/  @!P3 BRA `(.L_x_13737) ;  /* 0x000000000010b947 */ /* 0x000fea0003800000 */
[----:B------:R-:W1:Y:S01]  /*3190*/  LDC.64 R140, c[0x0][0x220] ;  /* 0x00008800ff8c7b82 */ /* 0x000e620000000a00 */
[----:B------:R-:W-:-:S05]  /*31a0*/  IADD3 R142, R166, 0x100, RZ ;  /* 0x00000100a68e7810 */ /* 0x000fca0007ffe0ff */
[----:B-1----:R-:W-:-:S06]  /*31b0*/  IMAD.WIDE.U32 R140, R142, 0x10, R140 ;  /* 0x000000108e8c7825 */ /* 0x002fcc00078e008c */
[----:B------:R-:W5:Y:S02]  /*31c0*/  LDG.E.128 R140, desc[UR4][R140.64] ;  /* 0x000000048c8c7981 */ /* 0x000f64000c1e1d00 */
.L_x_13737:
[----:B------:R-:W-:Y:S05]  /*31d0*/  BSYNC B0 ;  /* 0x0000000000007941 */ /* 0x000fea0003800000 */
.L_x_13736:
        /* <DEDUP_REMOVED lines=9> */
.L_x_13739:
[----:B------:R-:W-:Y:S05]  /*3270*/  BSYNC B0 ;  /* 0x0000000000007941 */ /* 0x000fea0003800000 */
.L_x_13738:
[----:B------:R-:W-:Y:S04]  /*3280*/  BSSY B0, `(.L_x_13740) ;  /* 0x000000a000007945 */ /* 0x000fe80003800000 */
[----:B------:R-:W-:Y:S05]  /*3290*/  @!P3 BRA `(.L_x_13741) ;  /* 0x000000000020b947 */ /* 0x000fea0003800000 */
[----:B------:R-:W-:Y:S01]  /*32a0*/  FMUL.FTZ R153, R152, UR11 ;  /* 0x0000000b98997c20 */ /* 0x000fe20008410000 */
[----:B------:R-:W-:-:S03]  /*32b0*/  LOP3.LUT P5, RZ, R192, 0xff, RZ, 0xc0, !PT ;  /* 0x000000ffc0ff7812 */ /* 0x000fc600078ac0ff */
[----:B------:R-:W-:-:S04]  /*32c0*/  FMUL.FTZ R153, R153, UR10 ;  /* 0x0000000a99997c20 */ /* 0x000fc80008410000 */
[----:B-----5:R-:W-:-:S05]  /*32d0*/  FMUL.FTZ R144, R140, R153 ;  /* 0x000000998c907220 */ /* 0x020fca0000410000 */
[----:B------:R-:W-:-:S05]  /*32e0*/  FSEL R144, R144, RZ, P5 ;  /* 0x000000ff90907208 */ /* 0x000fca0002800000 */
[----:B------:R-:W-:Y:S01]  /*32f0*/  FADD.FTZ R88, R88, R144 ;  /* 0x0000009058587221 */ /* 0x000fe20000010000 */
[----:B------:R-:W-:Y:S01]  /*3300*/  MOV R144, RZ ;  /* 0x000000ff00907202 */ /* 0x000fe20000000f00 */
[----:B------:R-:W-:-:S07]  /*3310*/  @P5 FMUL.FTZ R144, R237, R153 ;  /* 0x00000099ed905220 */ /* 0x000fce0000410000 */
.L_x_13741:
[----:B------:R-:W-:Y:S05]  /*3320*/  BSYNC B0 ;  /* 0x0000000000007941 */ /* 0x000fea0003800000 */
.L_x_13740:
        /* <DEDUP_REMOVED lines=11> */
.L_x_13743:
[----:B------:R-:W-:Y:S05]  /*33e0*/  BSYNC B0 ;  /* 0x0000000000007941 */ /* 0x000fea0003800000 */
.L_x_13742:
        /* <DEDUP_REMOVED lines=8> */
[----:B------:R-:W-:-:S06]  /*3470*/  HFMA2.MMA R145, -RZ, RZ, 0, 0 ;  /* 0x00000000ff917435 */ /* 0x000fcc00000001ff */
[----:B------:R-:W-:-:S07]  /*3480*/  @P6 FMUL.FTZ R145, R236, R154 ;  /* 0x0000009aec916220 */ /* 0x000fce0000410000 */
.L_x_13745:
[----:B------:R-:W-:Y:S05]  /*3490*/  BSYNC B0 ;  /* 0x0000000000007941 */ /* 0x000fea0003800000 */
.L_x_13744:
        /* <DEDUP_REMOVED lines=12> */
.L_x_13747:
[----:B------:R-:W-:Y:S05]  /*3560*/  BSYNC B0 ;  /* 0x0000000000007941 */ /* 0x000fea0003800000 */
.L_x_13746:
        /* <DEDUP_REMOVED lines=10> */
.L_x_13749:
[----:B------:R-:W-:Y:S05]  /*3610*/  BSYNC B0 ;  /* 0x0000000000007941 */ /* 0x000fea0003800000 */
.L_x_13748:
        /* <DEDUP_REMOVED lines=9> */
.L_x_13751:
[----:B------:R-:W-:Y:S05]  /*36b0*/  BSYNC B0 ;  /* 0x0000000000007941 */ /* 0x000fea0003800000 */
.L_x_13750:
        /* <DEDUP_REMOVED lines=10> */
.L_x_13753:
[----:B------:R-:W-:Y:S05]  /*3760*/  BSYNC B0 ;  /* 0x0000000000007941 */ /* 0x000fea0003800000 */
.L_x_13752:
        /* <DEDUP_REMOVED lines=8> */
[----:B------:R-:W-:Y:S02]  /*37f0*/  @!P2 ISETP.NE.AND.EX P5, PT, R6, RZ, PT, P5 ;  /* 0x000000ff0600a20c */ /* 0x000fe40003fa5350 */
[----:B------:R-:W-:Y:S01]  /*3800*/  IADD3 R192, R166, 0x200, RZ ;  /* 0x00000200a6c07810 */ /* 0x000fe20007ffe0ff */
[----:B0-----:R-:W-:-:S05]  /*3810*/  @P1 IMAD.WIDE.U32 R164, R198, 0x10, R164 ;  /* 0x00000010c6a41825 */ /* 0x001fca00078e00a4 */
[----:B------:R0:W-:Y:S02]  /*3820*/  @P1 STG.E.128 desc[UR4][R164.64], R152 ;  /* 0x00000098a4001986 */ /* 0x0001e4000c101d04 */
[----:B0-----:R-:W0:Y:S01]  /*3830*/  @P3 LDC.64 R152, c[0x0][0x2f8] ;  /* 0x0000be00ff983b82 */ /* 0x001e220000000a00 */
[----:B------:R-:W-:-:S05]  /*3840*/  @P3 IADD3 R154, R166, 0x100, RZ ;  /* 0x00000100a69a3810 */ /* 0x000fca0007ffe0ff */
[----:B0-----:R-:W-:-:S05]  /*3850*/  @P3 IMAD.WIDE.U32 R152, R154, 0x10, R152 ;  /* 0x000000109a983825 */ /* 0x001fca00078e0098 */
[----:B------:R0:W-:Y:S01]  /*3860*/  @P3 STG.E.128 desc[UR4][R152.64], R144 ;  /* 0x0000009098003986 */ /* 0x0001e2000c101d04 */
[----:B------:R-:W-:Y:S05]  /*3870*/  @!P3 BRA `(.L_x_13755) ;  /* 0x00000000000cb947 */ /* 0x000fea0003800000 */
[----:B-----5:R-:W1:Y:S02]  /*3880*/  LDC.64 R140, c[0x0][0x220] ;  /* 0x00008800ff8c7b82 */ /* 0x020e640000000a00 */
[----:B-1----:R-:W-:-:S06]  /*3890*/  IMAD.WIDE.U32 R140, R192, 0x10, R140 ;  /* 0x00000010c08c7825 */ /* 0x002fcc00078e008c */
[----:B------:R-:W5:Y:S02]  /*38a0*/  LDG.E.128 R140, desc[UR4][R140.64] ;  /* 0x000000048c8c7981 */ /* 0x000f64000c1e1d00 */
.L_x_13755:
[----:B------:R-:W-:Y:S05]  /*38b0*/  BSYNC B0 ;  /* 0x0000000000007941 */ /* 0x000fea0003800000 */
.L_x_13754:
        /* <DEDUP_REMOVED lines=9> */
.L_x_13757:
[----:B------:R-:W-:Y:S05]  /*3950*/  BSYNC B0 ;  /* 0x0000000000007941 */ /* 0x000fea0003800000 */
.L_x_13756:
        /* <DEDUP_REMOVED lines=10> */
.L_x_13759:
[----:B------:R-:W-:Y:S05]  /*3a00*/  BSYNC B0 ;  /* 0x0000000000007941 */ /* 0x000fea0003800000 */
.L_x_13758:
        /* <DEDUP_REMOVED lines=11> */
.L_x_13761:
[----:B------:R-:W-:Y:S05]  /*3ac0*/  BSYNC B0 ;  /* 0x0000000000007941 */ /* 0x000fea0003800000 */
.L_x_13760:
        /* <DEDUP_REMOVED lines=10> */
.L_x_13763:
[----:B------:R-:W-:Y:S05]  /*3b70*/  BSYNC B0 ;  /* 0x0000000000007941 */ /* 0x000fea0003800000 */
.L_x_13762:
        /* <DEDUP_REMOVED lines=12> */
.L_x_13765:
[----:B------:R-:W-:Y:S05]  /*3c40*/  BSYNC B0 ;  /* 0x0000000000007941 */ /* 0x000fea0003800000 */
.L_x_13764:
        /* <DEDUP_REMOVED lines=10> */
.L_x_13767:
[----:B------:R-:W-:Y:S05]  /*3cf0*/  BSYNC B0 ;  /* 0x0000000000007941 */ /* 0x000fea0003800000 */
.L_x_13766:
        /* <DEDUP_REMOVED lines=9> */
.L_x_13769:
[----:B------:R-:W-:Y:S05]  /*3d90*/  BSYNC B0 ;  /* 0x0000000000007941 */ /* 0x000fea0003800000 */
.L_x_13768:
        /* <DEDUP_REMOVED lines=10> */
.L_x_13771:
[----:B------:R-:W-:Y:S05]  /*3e40*/  BSYNC B0 ;  /* 0x0000000000007941 */ /* 0x000fea0003800000 */
.L_x_13770:
        /* <DEDUP_REMOVED lines=12> */
[----:B0-----:R-:W0:Y:S08]  /*3f10*/  @P3 LDC.64 R152, c[0x0][0x2f8] ;  /* 0x0000be00ff983b82 */ /* 0x001e300000000a00 */
[----:B------:R-:W1:Y:S01]  /*3f20*/  @P1 LDC.64 R164, c[0x0][0x308] ;  /* 0x0000c200ffa41b82 */ /* 0x000e620000000a00 */
[----:B0-----:R-:W-:-:S05]  /*3f30*/  @P3 IMAD.WIDE.U32 R152, R192, 0x10, R152 ;  /* 0x00000010c0983825 */ /* 0x001fca00078e0098 */
[----:B------:R0:W-:Y:S01]  /*3f40*/  @P3 STG.E.128 desc[UR4][R152.64], R144 ;  /* 0x0000009098003986 */ /* 0x0001e2000c101d04 */
[----:B------:R-:W-:Y:S05]  /*3f50*/  @!P3 BRA `(.L_x_13773) ;  /* 0x00000000000cb947 */ /* 0x000fea0003800000 */
[----:B-----5:R-:W2:Y:S02]  /*3f60*/  LDC.64 R140, c[0x0][0x220] ;  /* 0x00008800ff8c7b82 */ /* 0x020ea40000000a00 */
[----:B--2---:R-:W-:-:S06]  /*3f70*/  IMAD.WIDE.U32 R140, R191, 0x10, R140 ;  /* 0x00000010bf8c7825 */ /* 0x004fcc00078e008c */
[----:B------:R-:W5:Y:S02]  /*3f80*/  LDG.E.128 R140, desc[UR4][R140.64] ;  /* 0x000000048c8c7981 */ /* 0x000f64000c1e1d00 */
.L_x_13773:
[----:B------:R-:W-:Y:S05]  /*3f90*/  BSYNC B0 ;  /* 0x0000000000007941 */ /* 0x000fea0003800000 */
.L_x_13772:
        /* <DEDUP_REMOVED lines=9> */
.L_x_13775:
[----:B------:R-:W-:Y:S05]  /*4030*/  BSYNC B0 ;  /* 0x0000000000007941 */ /* 0x000fea0003800000 */
.L_x_13774:
        /* <DEDUP_REMOVED lines=10> */
.L_x_13777:
[----:B------:R-:W-:Y:S05]  /*40e0*/  BSYNC B0 ;  /* 0x0000000000007941 */ /* 0x000fea0003800000 */
.L_x_13776:
        /* <DEDUP_REMOVED lines=11> */
.L_x_13779:
[----:B------:R-:W-:Y:S05]  /*41a0*/  BSYNC B0 ;  /* 0x0000000000007941 */ /* 0x000fea0003800000 */
.L_x_13778:
        /* <DEDUP_REMOVED lines=10> */
.L_x_13781:
[----:B------:R-:W-:Y:S05]  /*4250*/  BSYNC B0 ;  /* 0x0000000000007941 */ /* 0x000fea0003800000 */
.L_x_13780:
        /* <DEDUP_REMOVED lines=12> */
.L_x_13783:
[----:B------:R-:W-:Y:S05]  /*4320*/  BSYNC B0 ;  /* 0x0000000000007941 */ /* 0x000fea0003800000 */
.L_x_13782:
        /* <DEDUP_REMOVED lines=10> */
.L_x_13785:
[----:B------:R-:W-:Y:S05]  /*43d0*/  BSYNC B0 ;  /* 0x0000000000007941 */ /* 0x000fea0003800000 */
.L_x_13784:
        /* <DEDUP_REMOVED lines=9> */
.L_x_13787:
[----:B------:R-:W-:Y:S05]  /*4470*/  BSYNC B0 ;  /* 0x0000000000007941 */ /* 0x000fea0003800000 */
.L_x_13786:
[----:B------:R-:W-:Y:S04]  /*4480*/  BSSY B0, `(.L_x_13788) ;  /* 0x000000a000007945 */ /* 0x000fe80003800000 */
[----:B------:R-:W-:Y:S05]  /*4490*/  @!P3 BRA `(.L_x_13789) ;  /* 0x000000000020b947 */ /* 0x000fea0003800000 */
[----:B------:R-:W-:Y:S01]  /*44a0*/  LOP3.LUT P5, RZ, R190, 0xff000000, RZ, 0xc0, !PT ;  /* 0xff000000beff7812 */ /* 0x000fe200078ac0ff */
[----:B------:R-:W-:-:S04]  /*44b0*/  FMUL.FTZ R190, R155, UR11 ;  /* 0x0000000b9bbe7c20 */ /* 0x000fc80008410000 */
[----:B------:R-:W-:-:S04]  /*44c0*/  FMUL.FTZ R190, R190, UR10 ;  /* 0x0000000abebe7c20 */ /* 0x000fc80008410000 */
[----:B-----5:R-:W-:-:S05]  /*44d0*/  FMUL.FTZ R147, R143, R190 ;  /* 0x000000be8f937220 */ /* 0x020fca0000410000 */
[----:B------:R-:W-:-:S05]  /*44e0*/  FSEL R147, R147, RZ, P5 ;  /* 0x000000ff93937208 */ /* 0x000fca0002800000 */
[----:B------:R-:W-:Y:S01]  /*44f0*/  FADD.FTZ R83, R83, R147 ;  /* 0x0000009353537221 */ /* 0x000fe20000010000 */
[----:B------:R-:W-:-:S06]  /*4500*/  HFMA2.MMA R147, -RZ, RZ, 0, 0 ;  /* 0x00000000ff937435 */ /* 0x000fcc00000001ff */
[----:B------:R-:W-:-:S07]  /*4510*/  @P5 FMUL.FTZ R147, R226, R190 ;  /* 0x000000bee2935220 */ /* 0x000fce0000410000 */
.L_x_13789:
[----:B------:R-:W-:Y:S05]  /*4520*/  BSYNC B0 ;  /* 0x0000000000007941 */ /* 0x000fea0003800000 */
.L_x_13788:
[----:B-1----:R-:W-:Y:S01]  /*4530*/  @P1 IMAD.WIDE.U32 R164, R212, 0x10, R164 ;  /* 0x00000010d4a41825 */ /* 0x002fe200078e00a4 */
        /* <DEDUP_REMOVED lines=8> */
[----:B------:R-:W-:-:S02]  /*45c0*/  @!P2 ISETP.NE.AND.EX P5, PT, R6, RZ, PT, P5 ;  /* 0x000000ff0600a20c */ /* 0x000fc40003fa5350 */
[----:B------:R-:W-:Y:S01]  /*45d0*/  IADD3 R192, R166, 0x400, RZ ;  /* 0x00000400a6c07810 */ /* 0x000fe20007ffe0ff */
        /* <DEDUP_REMOVED lines=8> */
.L_x_13791:
[----:B------:R-:W-:Y:S05]  /*4660*/  BSYNC B0 ;  /* 0x0000000000007941 */ /* 0x000fea0003800000 */
.L_x_13790:
        /* <DEDUP_REMOVED lines=9> */
.L_x_13793:
[----:B------:R-:W-:Y:S05]  /*4700*/  BSYNC B0 ;  /* 0x0000000000007941 */ /* 0x000fea0003800000 */
.L_x_13792:
        /* <DEDUP_REMOVED lines=10> */
.L_x_13795:
[----:B------:R-:W-:Y:S05]  /*47b0*/  BSYNC B0 ;  /* 0x0000000000007941 */ /* 0x000fea0003800000 */
.L_x_13794:
        /* <DEDUP_REMOVED lines=11> */
.L_x_13797:
[----:B------:R-:W-:Y:S05]  /*4870*/  BSYNC B0 ;  /* 0x0000000000007941 */ /* 0x000fea0003800000 */
.L_x_13796:
        /* <DEDUP_REMOVED lines=10> */
.L_x_13799:
[----:B------:R-:W-:Y:S05]  /*4920*/  BSYNC B0 ;  /* 0x0000000000007941 */ /* 0x000fea0003800000 */
.L_x_13798:
        /* <DEDUP_REMOVED lines=12> */
.L_x_13801:
[----:B------:R-:W-:Y:S05]  /*49f0*/  BSYNC B0 ;  /* 0x0000000000007941 */ /* 0x000fea0003800000 */
.L_x_13800:
        /* <DEDUP_REMOVED lines=10> */
.L_x_13803:
[----:B------:R-:W-:Y:S05]  /*4aa0*/  BSYNC B0 ;  /* 0x0000000000007941 */ /* 0x000fea0003800000 */
.L_x_13802:
        /* <DEDUP_REMOVED lines=9> */
.L_x_13805:
[----:B------:R-:W-:Y:S05]  /*4b40*/  BSYNC B0 ;  /* 0x0000000000007941 */ /* 0x000fea0003800000 */
.L_x_13804:
        /* <DEDUP_REMOVED lines=10> */
.L_x_13807:
[----:B------:R-:W-:Y:S05]  /*4bf0*/  BSYNC B0 ;  /* 0x0000000000007941 */ /* 0x000fea0003800000 */
.L_x_13806:
[----:B------:R-:W-:Y:S01]  /*4c00*/  @P1 IADD3 R180, R4, 0x400, RZ ;  /* 0x0000040004b41810 */ /* 0x000fe20007ffe0ff */
[----:B------:R-:W0:Y:S01]  /*4c10*/  @P1 LDC.64 R190, c[0x0][0x308] ;  /* 0x0000c200ffbe1b82 */ /* 0x000e220000000a00 */
[----:B------:R-:W-:Y:S01]  /*4c20*/  SEL R152, R152, R148, P0 ;  /* 0x0000009498987207 */ /* 0x000fe20000000000 */
[----:B------:R-:W-:Y:S01]  /*4c30*/  BSSY B0, `(.L_x_13808) ;  /* 0x0000011000007945 */ /* 0x000fe20003800000 */
[----:B------:R-:W-:Y:S01]  /*4c40*/  SEL R153, R153, R149, P0 ;  /* 0x0000009599997207 */ /* 0x000fe20000000000 */
[----:B-1----:R-:W-:Y:S01]  /*4c50*/  @P1 IMAD.WIDE.U32 R164, R180, 0x10, R164 ;  /* 0x00000010b4a41825 */ /* 0x002fe200078e00a4 */
[----:B------:R-:W-:Y:S02]  /*4c60*/  SEL R154, R154, R150, P0 ;  /* 0x000000969a9a7207 */ /* 0x000fe40000000000 */
[----:B------:R-:W-:Y:S02]  /*4c70*/  SEL R155, R155, R151, P0 ;  /* 0x000000979b9b7207 */ /* 0x000fe40000000000 */
[----:B------:R-:W-:-:S02]  /*4c80*/  @!P2 ISETP.NE.U32.AND P5, PT, R5, RZ, PT ;  /* 0x000000ff0500a20c */ /* 0x000fc40003fa5070 */
[----:B------:R-:W-:Y:S01]  /*4c90*/  @!P2 ISETP.NE.U32.AND P6, PT, R5, RZ, PT ;  /* 0x000000ff0500a20c */ /* 0x000fe20003fc5070 */
[----:B------:R1:W-:Y:S01]  /*4ca0*/  @P1 STG.E.128 desc[UR4][R164.64], R152 ;  /* 0x00000098a4001986 */ /* 0x0003e2000c101d04 */
[----:B------:R-:W-:Y:S02]  /*4cb0*/  @!P2 ISETP.NE.AND.EX P5, PT, R6, RZ, PT, P5 ;  /* 0x000000ff0600a20c */ /* 0x000fe40003fa5350 */
[----:B------:R-:W-:Y:S01]  /*4cc0*/  IADD3 R180, R166, 0x500, RZ ;  /* 0x00000500a6b47810 */ /* 0x000fe20007ffe0ff */
[----:B-1----:R-:W1:Y:S02]  /*4cd0*/  @P3 LDC.64 R152, c[0x0][0x2f8] ;  /* 0x0000be00ff983b82 */ /* 0x002e640000000a00 */
[----:B-1----:R-:W-:-:S05]  /*4ce0*/  @P3 IMAD.WIDE.U32 R152, R192, 0x10, R152 ;  /* 0x00000010c0983825 */ /* 0x002fca00078e0098 */
[----:B------:R1:W-:Y:S01]  /*4cf0*/  @P3 STG.E.128 desc[UR4][R152.64], R144 ;  /* 0x0000009098003986 */ /* 0x0003e2000c101d04 */
[----:B0-----:R-:W-:Y:S05]  /*4d00*/  @!P3 BRA `(.L_x_13809) ;  /* 0x00000000000cb947 */ /* 0x001fea0003800000 */
[----:B-----5:R-:W0:Y:S02]  /*4d10*/  LDC.64 R140, c[0x0][0x220] ;  /* 0x00008800ff8c7b82 */ /* 0x020e240000000a00 */
[----:B0-----:R-:W-:-:S06]  /*4d20*/  IMAD.WIDE.U32 R140, R180, 0x10, R140 ;  /* 0x00000010b48c7825 */ /* 0x001fcc00078e008c */
[----:B------:R-:W5:Y:S02]  /*4d30*/  LDG.E.128 R140, desc[UR4][R140.64] ;  /* 0x000000048c8c7981 */ /* 0x000f64000c1e1d00 */
.L_x_13809:
[----:B------:R-:W-:Y:S05]  /*4d40*/  BSYNC B0 ;  /* 0x0000000000007941 */ /* 0x000fea0003800000 */
.L_x_13808:
        /* <DEDUP_REMOVED lines=9> */
.L_x_13811:
[----:B------:R-:W-:Y:S05]  /*4de0*/  BSYNC B0 ;  /* 0x0000000000007941 */ /* 0x000fea0003800000 */
.L_x_13810:
        /* <DEDUP_REMOVED lines=10> */
.L_x_13813:
[----:B------:R-:W-:Y:S05]  /*4e90*/  BSYNC B0 ;  /* 0x0000000000007941 */ /* 0x000fea0003800000 */
.L_x_13812:
        /* <DEDUP_REMOVED lines=11> */
.L_x_13815:
[----:B------:R-:W-:Y:S05]  /*4f50*/  BSYNC B0 ;  /* 0x0000000000007941 */ /* 0x000fea0003800000 */
.L_x_13814:
        /* <DEDUP_REMOVED lines=10> */
.L_x_13817:
[----:B------:R-:W-:Y:S05]  /*5000*/  BSYNC B0 ;  /* 0x0000000000007941 */ /* 0x000fea0003800000 */
.L_x_13816:
        /* <DEDUP_REMOVED lines=12> */
.L_x_13819:
[----:B------:R-:W-:Y:S05]  /*50d0*/  BSYNC B0 ;  /* 0x0000000000007941 */ /* 0x000fea0003800000 */
.L_x_13818:
        /* <DEDUP_REMOVED lines=10> */
.L_x_13821:
[----:B------:R-:W-:Y:S05]  /*5180*/  BSYNC B0 ;  /* 0x0000000000007941 */ /* 0x000fea0003800000 */
.L_x_13820:
        /* <DEDUP_REMOVED lines=9> */
.L_x_13823:
[----:B------:R-:W-:Y:S05]  /*5220*/  BSYNC B0 ;  /* 0x0000000000007941 */ /* 0x000fea0003800000 */
.L_x_13822:
        /* <DEDUP_REMOVED lines=10> */
.L_x_13825:
[----:B------:R-:W-:Y:S05]  /*52d0*/  BSYNC B0 ;  /* 0x0000000000007941 */ /* 0x000fea0003800000 */
.L_x_13824:
[----:B------:R-:W0:Y:S01]  /*52e0*/  @P3 LDC.64 R164, c[0x0][0x2f8] ;  /* 0x0000be00ffa43b82 */ /* 0x000e220000000a00 */
[----:B------:R-:W-:Y:S01]  /*52f0*/  @P1 IADD3 R179, R4, 0x500, RZ ;  /* 0x0000050004b31810 */ /* 0x000fe20007ffe0ff */
[----:B------:R-:W-:Y:S01]  /*5300*/  BSSY B0, `(.L_x_13826) ;  /* 0x0000011000007945 */ /* 0x000fe20003800000 */
[----:B------:R-:W-:Y:S02]  /*5310*/  SEL R152, R152, R148, P0 ;  /* 0x0000009498987207 */ /* 0x000fe40000000000 */
[----:B------:R-:W-:Y:S01]  /*5320*/  SEL R153, R153, R149, P0 ;  /* 0x0000009599997207 */ /* 0x000fe20000000000 */
[----:B------:R-:W-:Y:S01]  /*5330*/  @P1 IMAD.WIDE.U32 R190, R179, 0x10, R190 ;  /* 0x00000010b3be1825 */ /* 0x000fe200078e00be */
[----:B------:R-:W-:Y:S02]  /*5340*/  SEL R154, R154, R150, P0 ;  /* 0x000000969a9a7207 */ /* 0x000fe40000000000 */
[----:B------:R-:W-:Y:S02]  /*5350*/  SEL R155, R155, R151, P0 ;  /* 0x000000979b9b7207 */ /* 0x000fe40000000000 */
[----:B------:R-:W-:-:S02]  /*5360*/  @!P2 ISETP.NE.U32.AND P5, PT, R5, RZ, PT ;  /* 0x000000ff0500a20c */ /* 0x000fc40003fa5070 */
[----:B------:R-:W-:Y:S01]  /*5370*/  @!P2 ISETP.NE.U32.AND P6, PT, R5, RZ, PT ;  /* 0x000000ff0500a20c */ /* 0x000fe20003fc5070 */
[----:B------:R1:W-:Y:S01]  /*5380*/  @P1 STG.E.128 desc[UR4][R190.64], R152 ;  /* 0x00000098be001986 */ /* 0x0003e2000c101d04 */
[----:B------:R-:W-:Y:S02]  /*5390*/  @!P2 ISETP.NE.AND.EX P5, PT, R6, RZ, PT, P5 ;  /* 0x000000ff0600a20c */ /* 0x000fe40003fa5350 */
[----:B------:R-:W-:Y:S01]  /*53a0*/  IADD3 R166, R166, 0x600, RZ ;  /* 0x00000600a6a67810 */ /* 0x000fe20007ffe0ff */
[----:B0-----:R-:W-:-:S05]  /*53b0*/  @P3 IMAD.WIDE.U32 R164, R180, 0x10, R164 ;  /* 0x00000010b4a43825 */ /* 0x001fca00078e00a4 */
[----:B------:R1:W-:Y:S01]  /*53c0*/  @P3 STG.E.128 desc[UR4][R164.64], R144 ;  /* 0x00000090a4003986 */ /* 0x0003e2000c101d04 */
[----:B------:R-:W-:Y:S05]  /*53d0*/  @!P3 BRA `(.L_x_13827) ;  /* 0x00000000000cb947 */ /* 0x000fea0003800000 */
[----:B-----5:R-:W0:Y:S02]  /*53e0*/  LDC.64 R140, c[0x0][0x220] ;  /* 0x00008800ff8c7b82 */ /* 0x020e240000000a00 */
[----:B0-----:R-:W-:-:S06]  /*53f0*/  IMAD.WIDE.U32 R140, R166, 0x10, R140 ;  /* 0x00000010a68c7825 */ /* 0x001fcc00078e008c */
[----:B------:R-:W5:Y:S02]  /*5400*/  LDG.E.128 R140, desc[UR4][R140.64] ;  /* 0x000000048c8c7981 */ /* 0x000f64000c1e1d00 */
.L_x_13827:
[----:B------:R-:W-:Y:S05]  /*5410*/  BSYNC B0 ;  /* 0x0000000000007941 */ /* 0x000fea0003800000 */
.L_x_13826:
        /* <DEDUP_REMOVED lines=9> */
.L_x_13829:
[----:B------:R-:W-:Y:S05]  /*54b0*/  BSYNC B0 ;  /* 0x0000000000007941 */ /* 0x000fea0003800000 */
.L_x_13828:
[----:B------:R-:W-:Y:S04]  /*54c0*/  BSSY B0, `(.L_x_13830) ;  /* 0x000000a000007945 */ /* 0x000fe80003800000 */
[----:B------:R-:W-:Y:S05]  /*54d0*/  @!P3 BRA `(.L_x_13831) ;  /* 0x000000000020b947 */ /* 0x000fea0003800000 */
[----:B------:R-:W-:Y:S01]  /*54e0*/  FMUL.FTZ R144, R153, UR11 ;  /* 0x0000000b99907c20 */ /* 0x000fe20008410000 */
[----:B------:R-:W-:-:S03]  /*54f0*/  LOP3.LUT P5, RZ, R170, 0xff, RZ, 0xc0, !PT ;  /* 0x000000ffaaff7812 */ /* 0x000fc600078ac0ff */
[----:B------:R-:W-:-:S04]  /*5500*/  FMUL.FTZ R152, R144, UR10 ;  /* 0x0000000a90987c20 */ /* 0x000fc80008410000 */
[----:B-----5:R-:W-:-:S05]  /*5510*/  FMUL.FTZ R144, R140, R152 ;  /* 0x000000988c907220 */ /* 0x020fca0000410000 */
[----:B------:R-:W-:Y:S02]  /*5520*/  FSEL R155, R144, RZ, P5 ;  /* 0x000000ff909b7208 */ /* 0x000fe40002800000 */
[----:B------:R-:W-:Y:S01]  /*5530*/  MOV R144, RZ ;  /* 0x000000ff00907202 */ /* 0x000fe20000000f00 */
[----:B------:R-:W-:Y:S02]  /*5540*/  @P5 FMUL.FTZ R144, R217, R152 ;  /* 0x00000098d9905220 */ /* 0x000fe40000410000 */
[----:B------:R-:W-:-:S07]  /*5550*/  FADD.FTZ R68, R68, R155 ;  /* 0x0000009b44447221 */ /* 0x000fce0000010000 */
.L_x_13831:
[----:B------:R-:W-:Y:S05]  /*5560*/  BSYNC B0 ;  /* 0x0000000000007941 */ /* 0x000fea0003800000 */
.L_x_13830:
        /* <DEDUP_REMOVED lines=11> */
.L_x_13833:
[----:B------:R-:W-:Y:S05]  /*5620*/  BSYNC B0 ;  /* 0x0000000000007941 */ /* 0x000fea0003800000 */
.L_x_13832:
[----:B------:R-:W-:Y:S04]  /*5630*/  BSSY B0, `(.L_x_13834) ;  /* 0x000000a000007945 */ /* 0x000fe80003800000 */
[----:B------:R-:W-:Y:S05]  /*5640*/  @!P3 BRA `(.L_x_13835) ;  /* 0x000000000020b947 */ /* 0x000fea0003800000 */
[----:B------:R-:W-:Y:S01]  /*5650*/  FMUL.FTZ R145, R152, UR11 ;  /* 0x0000000b98917c20 */ /* 0x000fe20008410000 */
[----:B------:R-:W-:-:S03]  /*5660*/  LOP3.LUT P6, RZ, R170, 0xff00, RZ, 0xc0, !PT ;  /* 0x0000ff00aaff7812 */ /* 0x000fc600078cc0ff */
[----:B------:R-:W-:-:S04]  /*5670*/  FMUL.FTZ R155, R145, UR10 ;  /* 0x0000000a919b7c20 */ /* 0x000fc80008410000 */
[----:B-----5:R-:W-:-:S05]  /*5680*/  FMUL.FTZ R145, R141, R155 ;  /* 0x0000009b8d917220 */ /* 0x020fca0000410000 */
[----:B------:R-:W-:Y:S01]  /*5690*/  FSEL R154, R145, RZ, P6 ;  /* 0x000000ff919a7208 */ /* 0x000fe20003000000 */
[----:B------:R-:W-:-:S04]  /*56a0*/  HFMA2.MMA R145, -RZ, RZ, 0, 0 ;  /* 0x00000000ff917435 */ /* 0x000fc800000001ff */
[----:B------:R-:W-:Y:S02]  /*56b0*/  FADD.FTZ R69, R69, R154 ;  /* 0x0000009a45457221 */ /* 0x000fe40000010000 */
[----:B------:R-:W-:-:S07]  /*56c0*/  @P6 FMUL.FTZ R145, R216, R155 ;  /* 0x0000009bd8916220 */ /* 0x000fce0000410000 */
.L_x_13835:
[----:B------:R-:W-:Y:S05]  /*56d0*/  BSYNC B0 ;  /* 0x0000000000007941 */ /* 0x000fea0003800000 */
.L_x_13834:
        /* <DEDUP_REMOVED lines=12> */
.L_x_13837:
[----:B------:R-:W-:Y:S05]  /*57a0*/  BSYNC B0 ;  /* 0x0000000000007941 */ /* 0x000fea0003800000 */
.L_x_13836:
        /* <DEDUP_REMOVED lines=10> */
.L_x_13839:
[----:B------:R-:W-:Y:S05]  /*5850*/  BSYNC B0 ;  /* 0x0000000000007941 */ /* 0x000fea0003800000 */
.L_x_13838:
        /* <DEDUP_REMOVED lines=9> */
.L_x_13841:
[----:B------:R-:W-:Y:S05]  /*58f0*/  BSYNC B0 ;  /* 0x0000000000007941 */ /* 0x000fea0003800000 */
.L_x_13840:
[----:B------:R-:W-:Y:S01]  /*5900*/  BSSY B0, `(.L_x_13842) ;  /* 0x000000e000007945 */ /* 0x000fe20003800000 */
[----:B------:R-:W-:Y:S02]  /*5910*/  SEL R148, R153, R148, P0 ;  /* 0x0000009499947207 */ /* 0x000fe40000000000 */
[----:B------:R-:W-:Y:S02]  /*5920*/  SEL R149, R152, R149, P0 ;  /* 0x0000009598957207 */ /* 0x000fe40000000000 */
[----:B------:R-:W-:Y:S02]  /*5930*/  SEL R150, R155, R150, P0 ;  /* 0x000000969b967207 */ /* 0x000fe40000000000 */
[----:B------:R-:W-:Y:S01]  /*5940*/  SEL R151, R154, R151, P0 ;  /* 0x000000979a977207 */ /* 0x000fe20000000000 */
[----:B------:R-:W-:Y:S06]  /*5950*/  @!P3 BRA `(.L_x_13843) ;  /* 0x000000000020b947 */ /* 0x000fec0003800000 */
[----:B------:R-:W-:Y:S01]  /*5960*/  FMUL.FTZ R154, R154, UR11 ;  /* 0x0000000b9a9a7c20 */ /* 0x000fe20008410000 */
[----:B------:R-:W-:Y:S01]  /*5970*/  LOP3.LUT P0, RZ, R170, 0xff000000, RZ, 0xc0, !PT ;  /* 0xff000000aaff7812 */ /* 0x000fe2000780c0ff */
[----:B------:R-:W-:Y:S02]  /*5980*/  HFMA2.MMA R147, -RZ, RZ, 0, 0 ;  /* 0x00000000ff937435 */ /* 0x000fe400000001ff */
[----:B------:R-:W-:-:S04]  /*5990*/  FMUL.FTZ R154, R154, UR10 ;  /* 0x0000000a9a9a7c20 */ /* 0x000fc80008410000 */
[----:B-----5:R-:W-:-:S05]  /*59a0*/  FMUL.FTZ R3, R143, R154 ;  /* 0x0000009a8f037220 */ /* 0x020fca0000410000 */
[----:B------:R-:W-:Y:S01]  /*59b0*/  FSEL R6, R3, RZ, P0 ;  /* 0x000000ff03067208 */ /* 0x000fe20000000000 */
[----:B------:R-:W-:-:S04]  /*59c0*/  @P0 FMUL.FTZ R147, R214, R154 ;  /* 0x0000009ad6930220 */ /* 0x000fc80000410000 */
[----:B------:R-:W-:-:S07]  /*59d0*/  FADD.FTZ R71, R71, R6 ;  /* 0x0000000647477221 */ /* 0x000fce0000010000 */
.L_x_13843:
[----:B------:R-:W-:Y:S05]  /*59e0*/  BSYNC B0 ;  /* 0x0000000000007941 */ /* 0x000fea0003800000 */
.L_x_13842:
[----:B------:R-:W0:Y:S01]  /*59f0*/  @P1 LDC.64 R152, c[0x0][0x308] ;  /* 0x0000c200ff981b82 */ /* 0x000e220000000a00 */
[----:B------:R-:W-:Y:S02]  /*5a00*/  @P1 IADD3 R3, R4, 0x600, RZ ;  /* 0x0000060004031810 */ /* 0x000fe40007ffe0ff */
[----:B------:R-:W-:Y:S02]  /*5a10*/  IADD3 R2, R2, UR14, RZ ;  /* 0x0000000e02027c10 */ /* 0x000fe4000fffe0ff */
[----:B------:R-:W-:Y:S02]  /*5a20*/  SEL R213, RZ, 0x1, P4 ;  /* 0x00000001ffd57807 */ /* 0x000fe40002000000 */
[----:B------:R-:W-:Y:S01]  /*5a30*/  ISETP.GE.AND P0, PT, R2, UR15, PT ;  /* 0x0000000f02007c0c */ /* 0x000fe2000bf06270 */
[----:B------:R-:W1:Y:S01]  /*5a40*/  @P3 LDC.64 R154, c[0x0][0x2f8] ;  /* 0x0000be00ff9a3b82 */ /* 0x000e620000000a00 */
[----:B0-----:R-:W-:-:S05]  /*5a50*/  @P1 IMAD.WIDE.U32 R152, R3, 0x10, R152 ;  /* 0x0000001003981825 */ /* 0x001fca00078e0098 */
[----:B------:R0:W-:Y:S01]  /*5a60*/  @P1 STG.E.128 desc[UR4][R152.64], R148 ;  /* 0x0000009498001986 */ /* 0x0001e2000c101d04 */
[----:B-1----:R-:W-:-:S05]  /*5a70*/  @P3 IMAD.WIDE.U32 R154, R166, 0x10, R154 ;  /* 0x00000010a69a3825 */ /* 0x002fca00078e009a */
[----:B------:R0:W-:Y:S01]  /*5a80*/  @P3 STG.E.128 desc[UR4][R154.64], R144 ;  /* 0x000000909a003986 */ /* 0x0001e2000c101d04 */
[----:B------:R-:W-:Y:S05]  /*5a90*/  @!P0 BRA `(.L_x_13844) ;  /* 0xffffffb000d48947 */ /* 0x000fea000383ffff */
.L_x_13715:
        /* <DEDUP_REMOVED lines=35> */
.L_x_13719:
[----:B------:R-:W-:Y:S01]  /*5cd0*/  HFMA2.MMA R155, -RZ, RZ, 0, 9.5367431640625e-07 ;  /* 0x00000010ff9b7435 */ /* 0x000fe200000001ff */
[----:B------:R-:W-:Y:S02]  /*5ce0*/  MOV R165, R166 ;  /* 0x000000a600a57202 */ /* 0x000fe40000000f00 */
[----:B------:R-:W-:Y:S02]  /*5cf0*/  MOV R154, 0x1f ;  /* 0x0000001f009a7802 */ /* 0x000fe40000000f00 */
[----:B------:R-:W-:-:S07]  /*5d00*/  MOV R152, 0xffffffff ;  /* 0xffffffff00987802 */ /* 0x000fce0000000f00 */
[----:B-----5:R-:W-:Y:S05]  /*5d10*/  WARPSYNC.COLLECTIVE R152, `(.L_x_13845) ;  /* 0x0000000098087348 */ /* 0x020fea0003c00000 */
[----:B------:R0:W1:Y:S02]  /*5d20*/  SHFL.DOWN P1, R167, R165, R155, R154 ;  /* 0x0800009ba5a77389 */ /* 0x000064000002009a */
[----:B01---5:R-:W-:Y:S01]  /*5d30*/  ENDCOLLECTIVE ;  /* 0x000000000000791b */ /* 0x023fe20003800000 */
.L_x_13845:
[----:B------:R-:W-:Y:S01]  /*5d40*/  MOV R165, R153 ;  /* 0x0000009900a57202 */ /* 0x000fe20000000f00 */
[----:B------:R-:W-:-:S07]  /*5d50*/  FADD.FTZ R166, R167, R166 ;  /* 0x000000a6a7a67221 */ /* 0x000fce0000010000 */
[----:B------:R-:W-:Y:S05]  /*5d60*/  WARPSYNC.COLLECTIVE R152, `(.L_x_13846) ;  /* 0x0000000098087348 */ /* 0x000fea0003c00000 */
[----:B------:R0:W1:Y:S02]  /*5d70*/  SHFL.DOWN P1, R167, R165, R155, R154 ;  /* 0x0800009ba5a77389 */ /* 0x000064000002009a */
[----:B01----:R-:W-:Y:S01]  /*5d80*/  ENDCOLLECTIVE ;  /* 0x000000000000791b */ /* 0x003fe20003800000 */
.L_x_13846:
[----:B------:R-:W-:Y:S01]  /*5d90*/  HFMA2.MMA R155, -RZ, RZ, 0, 4.76837158203125e-07 ;  /* 0x00000008ff9b7435 */ /* 0x000fe200000001ff */
[----:B------:R-:W-:Y:S01]  /*5da0*/  MOV R165, R166 ;  /* 0x000000a600a57202 */ /* 0x000fe20000000f00 */
[----:B------:R-:W-:-:S09]  /*5db0*/  FADD.FTZ R153, R167, R153 ;  /* 0x00000099a7997221 */ /* 0x000fd20000010000 */
[----:B------:R-:W-:Y:S05]  /*5dc0*/  WARPSYNC.COLLECTIVE R152, `(.L_x_13847) ;  /* 0x0000000098087348 */ /* 0x000fea0003c00000 */
[----:B------:R0:W1:Y:S02]  /*5dd0*/  SHFL.DOWN P1, R167, R165, R155, R154 ;  /* 0x0800009ba5a77389 */ /* 0x000064000002009a */
[----:B01----:R-:W-:Y:S01]  /*5de0*/  ENDCOLLECTIVE ;  /* 0x000000000000791b */ /* 0x003fe20003800000 */
.L_x_13847:
[----:B------:R-:W-:Y:S01]  /*5df0*/  MOV R165, R153 ;  /* 0x0000009900a57202 */ /* 0x000fe20000000f00 */
[----:B------:R-:W-:-:S07]  /*5e00*/  FADD.FTZ R166, R166, R167 ;  /* 0x000000a7a6a67221 */ /* 0x000fce0000010000 */
[----:B------:R-:W-:Y:S05]  /*5e10*/  WARPSYNC.COLLECTIVE R152, `(.L_x_13848) ;  /* 0x0000000098087348 */ /* 0x000fea0003c00000 */
[----:B------:R0:W1:Y:S02]  /*5e20*/  SHFL.DOWN P1, R167, R165, R155, R154 ;  /* 0x0800009ba5a77389 */ /* 0x000064000002009a */
[----:B01----:R-:W-:Y:S01]  /*5e30*/  ENDCOLLECTIVE ;  /* 0x000000000000791b */ /* 0x003fe20003800000 */
.L_x_13848:
[----:B------:R-:W-:Y:S01]  /*5e40*/  HFMA2.MMA R155, -RZ, RZ, 0, 2.384185791015625e-07 ;  /* 0x00000004ff9b7435 */ /* 0x000fe200000001ff */
[----:B------:R-:W-:Y:S01]  /*5e50*/  MOV R165, R166 ;  /* 0x000000a600a57202 */ /* 0x000fe20000000f00 */
[----:B------:R-:W-:-:S09]  /*5e60*/  FADD.FTZ R153, R153, R167 ;  /* 0x000000a799997221 */ /* 0x000fd20000010000 */
[----:B------:R-:W-:Y:S05]  /*5e70*/  WARPSYNC.COLLECTIVE R152, `(.L_x_13849) ;  /* 0x0000000098087348 */ /* 0x000fea0003c00000 */
[----:B------:R0:W1:Y:S02]  /*5e80*/  SHFL.DOWN P1, R167, R165, R155, R154 ;  /* 0x0800009ba5a77389 */ /* 0x000064000002009a */
[----:B01----:R-:W-:Y:S01]  /*5e90*/  ENDCOLLECTIVE ;  /* 0x000000000000791b */ /* 0x003fe20003800000 */
.L_x_13849:
[----:B------:R-:W-:Y:S01]  /*5ea0*/  MOV R165, R153 ;  /* 0x0000009900a57202 */ /* 0x000fe20000000f00 */
[----:B------:R-:W-:-:S07]  /*5eb0*/  FADD.FTZ R166, R166, R167 ;  /* 0x000000a7a6a67221 */ /* 0x000fce0000010000 */
[----:B------:R-:W-:Y:S05]  /*5ec0*/  WARPSYNC.COLLECTIVE R152, `(.L_x_13850) ;  /* 0x0000000098087348 */ /* 0x000fea0003c00000 */
[----:B------:R0:W1:Y:S02]  /*5ed0*/  SHFL.DOWN P1, R167, R165, R155, R154 ;  /* 0x0800009ba5a77389 */ /* 0x000064000002009a */
[----:B01----:R-:W-:Y:S01]  /*5ee0*/  ENDCOLLECTIVE ;  /* 0x000000000000791b */ /* 0x003fe20003800000 */
.L_x_13850:
[----:B------:R-:W-:Y:S01]  /*5ef0*/  HFMA2.MMA R155, -RZ, RZ, 0, 1.1920928955078125e-07 ;  /* 0x00000002ff9b7435 */ /* 0x000fe200000001ff */
[----:B------:R-:W-:Y:S01]  /*5f00*/  MOV R165, R166 ;  /* 0x000000a600a57202 */ /* 0x000fe20000000f00 */
[----:B------:R-:W-:-:S09]  /*5f10*/  FADD.FTZ R153, R153, R167 ;  /* 0x000000a799997221 */ /* 0x000fd20000010000 */
[----:B------:R-:W-:Y:S05]  /*5f20*/  WARPSYNC.COLLECTIVE R152, `(.L_x_13851) ;  /* 0x0000000098087348 */ /* 0x000fea0003c00000 */
[----:B------:R0:W1:Y:S02]  /*5f30*/  SHFL.DOWN P1, R167, R165, R155, R154 ;  /* 0x0800009ba5a77389 */ /* 0x000064000002009a */
[----:B01----:R-:W-:Y:S01]  /*5f40*/  ENDCOLLECTIVE ;  /* 0x000000000000791b */ /* 0x003fe20003800000 */
.L_x_13851:
[----:B------:R-:W-:Y:S01]  /*5f50*/  MOV R165, R153 ;  /* 0x0000009900a57202 */ /* 0x000fe20000000f00 */
[----:B------:R-:W-:-:S07]  /*5f60*/  FADD.FTZ R166, R166, R167 ;  /* 0x000000a7a6a67221 */ /* 0x000fce0000010000 */
[----:B------:R-:W-:Y:S05]  /*5f70*/  WARPSYNC.COLLECTIVE R152, `(.L_x_13852) ;  /* 0x0000000098087348 */ /* 0x000fea0003c00000 */
[----:B------:R0:W1:Y:S02]  /*5f80*/  SHFL.DOWN P1, R167, R165, R155, R154 ;  /* 0x0800009ba5a77389 */ /* 0x000064000002009a */
[----:B01----:R-:W-:Y:S01]  /*5f90*/  ENDCOLLECTIVE ;  /* 0x000000000000791b */ /* 0x003fe20003800000 */
.L_x_13852:
[----:B------:R-:W-:Y:S01]  /*5fa0*/  HFMA2.MMA R155, -RZ, RZ, 0, 5.9604644775390625e-08 ;  /* 0x00000001ff9b7435 */ /* 0x000fe200000001ff */
[----:B------:R-:W-:Y:S01]  /*5fb0*/  MOV R165, R166 ;  /* 0x000000a600a57202 */ /* 0x000fe20000000f00 */
[----:B------:R-:W-:-:S09]  /*5fc0*/  FADD.FTZ R153, R153, R167 ;  /* 0x000000a799997221 */ /* 0x000fd20000010000 */
[----:B------:R-:W-:Y:S05]  /*5fd0*/  WARPSYNC.COLLECTIVE R152, `(.L_x_13853) ;  /* 0x0000000098087348 */ /* 0x000fea0003c00000 */
[----:B------:R0:W1:Y:S02]  /*5fe0*/  SHFL.DOWN P1, R167, R165, R155, R154 ;  /* 0x0800009ba5a77389 */ /* 0x000064000002009a */
[----:B01----:R-:W-:Y:S01]  /*5ff0*/  ENDCOLLECTIVE ;  /* 0x000000000000791b */ /* 0x003fe20003800000 */
.L_x_13853:
[----:B------:R-:W-:Y:S02]  /*6000*/  MOV R165, R153 ;  /* 0x0000009900a57202 */ /* 0x000fe40000000f00 */
[----:B------:R-:W-:-:S07]  /*6010*/  MOV R204, R167 ;  /* 0x000000a700cc7202 */ /* 0x000fce0000000f00 */
[----:B------:R-:W-:Y:S05]  /*6020*/  WARPSYNC.COLLECTIVE R152, `(.L_x_13854) ;  /* 0x0000000098087348 */ /* 0x000fea0003c00000 */
[----:B------:R0:W1:Y:S02]  /*6030*/  SHFL.DOWN P1, R167, R165, R155, R154 ;  /* 0x0800009ba5a77389 */ /* 0x000064000002009a */
[----:B01----:R-:W-:Y:S01]  /*6040*/  ENDCOLLECTIVE ;  /* 0x000000000000791b */ /* 0x003fe20003800000 */
.L_x_13854:
[----:B------:R-:W-:Y:S01]  /*6050*/  MOV R154, R167 ;  /* 0x000000a7009a7202 */ /* 0x000fe20000000f00 */
[----:B------:R-:W-:Y:S06]  /*6060*/  BRA `(.L_x_13855) ;  /* 0xffffffc400cc7947 */ /* 0x000fec000383ffff */
.L_x_13856:
        /* <DEDUP_REMOVED lines=9> */
.L_x_15341:


//--------------------- .text._ZN10layer_norm13ln_bwd_kernelINS_13Kernel_traitsIfffffjLj7168ELj1ELj1ELj8ELj16ENS_18Kernel_traits_baseILj7168EfffffjLj256EEEEELb0ELb0ELb0ELb0EEEvNS_9BwdParamsE --------------------------
	.section	.text._ZN10layer_norm13ln_bwd_kernelINS_13Kernel_traitsIfffffjLj7168ELj1ELj1ELj8ELj16ENS_18Kernel_traits_baseILj7168EfffffjLj256EEEEELb0ELb0ELb0ELb0EEEvNS_9BwdParamsE,"ax",@progbits
	.align	128
        .global         _ZN10layer_norm13ln_bwd_kernelINS_13Kernel_traitsIfffffjLj7168ELj1ELj1ELj8ELj16ENS_18Kernel_traits_baseILj7168EfffffjLj256EEEEELb0ELb0ELb0ELb0EEEvNS_9BwdParamsE
        .type           _ZN10layer_norm13ln_bwd_kernelINS_13Kernel_traitsIfffffjLj7168ELj1ELj1ELj8ELj16ENS_18Kernel_traits_baseILj7168EfffffjLj256EEEEELb0ELb0ELb0ELb0EEEvNS_9BwdParamsE,@function
        .size           _ZN10layer_norm13ln_bwd_kernelINS_13Kernel_traitsIfffffjLj7168ELj1ELj1ELj8ELj16ENS_18Kernel_traits_baseILj7168EfffffjLj256EEEEELb0ELb0ELb0ELb0EEEvNS_9BwdParamsE,(.L_x_15342 - _ZN10layer_norm13ln_bwd_kernelINS_13Kernel_traitsIfffffjLj7168ELj1ELj1ELj8ELj16ENS_18Kernel_traits_baseILj7168EfffffjLj256EEEEELb0ELb0ELb0ELb0EEEvNS_9BwdParamsE)
        .other          _ZN10layer_norm13ln_bwd_kernelINS_13Kernel_traitsIfffffjLj7168ELj1ELj1ELj8ELj16ENS_18Kernel_traits_baseILj7168EfffffjLj256EEEEELb0ELb0ELb0ELb0EEEvNS_9BwdParamsE,@"STO_CUDA_ENTRY STV_DEFAULT"
_ZN10layer_norm13ln_bwd_kernelINS_13Kernel_traitsIfffffjLj7168ELj1ELj1ELj8ELj16ENS_18Kernel_traits_baseILj7168EfffffjLj256EEEEELb0ELb0ELb0ELb0EEEvNS_9BwdParamsE:
.text._ZN10layer_norm13ln_bwd_kernelINS_13Kernel_traitsIfffffjLj7168ELj1ELj1ELj8ELj16ENS_18Kernel_traits_baseILj7168EfffffjLj256EEEEELb0ELb0ELb0ELb0EEEvNS_9BwdParamsE:
        /* <DEDUP_REMOVED lines=93> */
.L_x_13887:
[----:B01234-:R-:W1:Y:S01]  /*05d0*/  @P1 LDC.64 R154, c[0x0][0x270] ;  /* 0x00009c00ff9a1b82 */ /* 0x01fe620000000a00 */
[----:B------:R-:W-:Y:S02]  /*05e0*/  SHF.R.S32.HI R6, RZ, 0x1f, R4 ;  /* 0x0000001fff067819 */ /* 0x000fe40000011404 */
[----:B------:R-:W-:Y:S02]  /*05f0*/  MOV R10, 0x3f800000 ;  /* 0x3f800000000a7802 */ /* 0x000fe40000000f00 */
[----:B------:R-:W-:-:S03]  /*0600*/  ISETP.NE.AND P6, PT, R2, RZ, PT ;  /* 0x000000ff0200720c */ /* 0x000fc60003fc5270 */
[----:B------:R-:W2:Y:S08]  /*0610*/  LDC.64 R152, c[0x0][0x258] ;  /* 0x00009600ff987b82 */ /* 0x000eb00000000a00 */
[----:B------:R-:W3:Y:S01]  /*0620*/  LDC.64 R164, c[0x0][0x250] ;  /* 0x00009400ffa47b82 */ /* 0x000ee20000000a00 */
[----:B-1----:R-:W-:-:S04]  /*0630*/  @P1 LEA R154, P0, R4, R154, 0x2 ;  /* 0x0000009a049a1211 */ /* 0x002fc800078010ff */
[C---:B------:R-:W-:Y:S01]  /*0640*/  @P1 LEA.HI.X R155, R4.reuse, R155, R6, 0x2, P0 ;  /* 0x0000009b049b1211 */ /* 0x040fe200000f1406 */
[----:B--2---:R-:W-:-:S04]  /*0650*/  IMAD.WIDE R152, R4, 0x4, R152 ;  /* 0x0000000404987825 */ /* 0x004fc800078e0298 */
[----:B-----5:R-:W5:Y:S04]  /*0660*/  @P1 LDG.E R10, desc[UR4][R154.64] ;  /* 0x000000049a0a1981 */ /* 0x020f68000c1e1900 */
[----:B------:R-:W5:Y:S01]  /*0670*/  LDG.E R24, desc[UR4][R152.64] ;  /* 0x0000000498187981 */ /* 0x000f62000c1e1900 */
[----:B------:R-:W-:Y:S01]  /*0680*/  MOV R7, UR13 ;  /* 0x0000000d00077c02 */ /* 0x000fe20008000f00 */
[----:B---3--:R-:W-:-:S04]  /*0690*/  IMAD.WIDE R164, R4, 0x4, R164 ;  /* 0x0000000404a47825 */ /* 0x008fc800078e02a4 */
[----:B------:R-:W-:Y:S01]  /*06a0*/  IMAD R6, R4, R7, RZ ;  /* 0x0000000704067224 */ /* 0x000fe200078e02ff */
[----:B------:R-:W-:Y:S01]  /*06b0*/  SHF.R.U32.HI R162, RZ, 0x5, R8 ;  /* 0x00000005ffa27819 */ /* 0x000fe20000011608 */
[----:B------:R-:W-:Y:S01]  /*06c0*/  BSSY B0, `(.L_x_13858) ;  /* 0x0000035000007945 */ /* 0x000fe20003800000 */
[----:B------:R1:W5:Y:S02]  /*06d0*/  LDG.E R164, desc[UR4][R164.64] ;  /* 0x00000004a4a47981 */ /* 0x000364000c1e1900 */
[----:B------:R-:W-:-:S04]  /*06e0*/  SHF.R.S32.HI R23, RZ, 0x1f, R6 ;  /* 0x0000001fff177819 */ /* 0x000fc80000011406 */
[----:B------:R-:W-:Y:S02]  /*06f0*/  LEA.HI R23, R23, R6, RZ, 0x2 ;  /* 0x0000000617177211 */ /* 0x000fe400078f10ff */
[----:B------:R-:W-:-:S04]  /*0700*/  LOP3.LUT R6, R8, 0xff, RZ, 0xc0, !PT ;  /* 0x000000ff08067812 */ /* 0x000fc800078ec0ff */
[----:B------:R-:W-:Y:S02]  /*0710*/  LEA.HI.SX32 R23, R23, R6, 0x1e ;  /* 0x0000000617177211 */ /* 0x000fe400078ff2ff */
[----:B------:R-:W-:Y:S02]  /*0720*/  MOV R163, RZ ;  /* 0x000000ff00a37202 */ /* 0x000fe40000000f00 */
[----:B------:R-:W-:Y:S02]  /*0730*/  MOV R166, RZ ;  /* 0x000000ff00a67202 */ /* 0x000fe40000000f00 */
[----:B------:R-:W-:Y:S02]  /*0740*/  LOP3.LUT R160, R162, 0x7fffff8, RZ, 0xc0, !PT ;  /* 0x07fffff8a2a07812 */ /* 0x000fe400078ec0ff */
        /* <DEDUP_REMOVED lines=11> */
[----:B------:R-:W3:Y:S01]  /*0800*/  LDG.E.128 R156, desc[UR4][R156.64] ;  /* 0x000000049c9c7981 */ /* 0x000ee2000c1e1d00 */
[----:B0-----:R-:W-:-:S03]  /*0810*/  ISETP.NE.AND P6, PT, R5, RZ, PT ;  /* 0x000000ff0500720c */ /* 0x001fc60003fc5270 */
[----:B------:R0:W5:Y:S02]  /*0820*/  @P0 LDG.E.128 R40, desc[UR4][R166.64] ;  /* 0x00000004a6280981 */ /* 0x000164000c1e1d00 */
[----:B-----5:R-:W-:-:S05]  /*0830*/  FSEL R163, R164, RZ, !P6 ;  /* 0x000000ffa4a37208 */ /* 0x020fca0007000000 */
        /* <DEDUP_REMOVED lines=28> */
[----:B0-----:R-:W-:-:S07]  /*0a00*/  FFMA.FTZ R166, R204, R193, R153 ;  /* 0x000000c1cca67223 */ /* 0x001fce0000010099 */
.L_x_13859:
[----:B------:R-:W-:Y:S05]  /*0a10*/  BSYNC B0 ;  /* 0x0000000000007941 */ /* 0x000fea0003800000 */
.L_x_13858:
[----:B------:R-:W-:Y:S01]  /*0a20*/  ISETP.NE.AND P0, PT, R0, RZ, PT ;  /* 0x000000ff0000720c */ /* 0x000fe20003f05270 */
[----:B------:R-:W-:-:S12]  /*0a30*/  BSSY B0, `(.L_x_13860) ;  /* 0x000002c000007945 */ /* 0x000fd80003800000 */
[----:B------:R-:W-:Y:S05]  /*0a40*/  @!P0 BRA `(.L_x_13861) ;  /* 0x0000000000a88947 */ /* 0x000fea0003800000 */
[----:B------:R-:W1:Y:S01]  /*0a50*/  LDC.64 R156, c[0x0][0x2b8] ;  /* 0x0000ae00ff9c7b82 */ /* 0x000e620000000a00 */
[----:B------:R-:W-:-:S04]  /*0a60*/  LEA R152, P0, R165, UR10, 0x4 ;  /* 0x0000000aa5987c11 */ /* 0x000fc8000f8020ff */
[----:B------:R-:W-:Y:S02]  /*0a70*/  LEA.HI.X R153, R165, UR11, RZ, 0x4, P0 ;  /* 0x0000000ba5997c11 */ /* 0x000fe400080f24ff */
[----:B------:R-:W-:-:S04]  /*0a80*/  ISETP.NE.U32.AND P0, PT, RZ, UR8, PT ;  /* 0x00000008ff007c0c */ /* 0x000fc8000bf05070 */
[----:B------:R-:W2:Y:S01]  /*0a90*/  LDG.E.128 R152, desc[UR4][R152.64] ;  /* 0x0000000498987981 */ /* 0x000ea2000c1e1d00 */
[----:B------:R-:W-:Y:S01]  /*0aa0*/  ISETP.NE.AND.EX P0, PT, RZ, UR9, PT, P0 ;  /* 0x00000009ff007c0c */ /* 0x000fe2000bf05300 */
[----:B-1----:R-:W-:-:S12]  /*0ab0*/  IMAD.WIDE.U32 R156, R165, 0x10, R156 ;  /* 0x00000010a59c7825 */ /* 0x002fd800078e009c */
[C---:B------:R-:W-:Y:S01]  /*0ac0*/  @P0 LEA R158, P6, R165.reuse, UR8, 0x4 ;  /* 0x00000008a59e0c11 */ /* 0x040fe2000f8c20ff */
[----:B------:R-:W3:Y:S03]  /*0ad0*/  LDG.E.128 R168, desc[UR4][R156.64] ;  /* 0x000000049ca87981 */ /* 0x000ee6000c1e1d00 */
[----:B------:R-:W-:Y:S02]  /*0ae0*/  @P0 LEA.HI.X R159, R165, UR9, RZ, 0x4, P6 ;  /* 0x00000009a59f0c11 */ /* 0x000fe4000b0f24ff */
[----:B0-----:R-:W-:-:S03]  /*0af0*/  ISETP.NE.AND P6, PT, R5, RZ, PT ;  /* 0x000000ff0500720c */ /* 0x001fc60003fc5270 */
[----:B------:R1:W5:Y:S02]  /*0b00*/  @P0 LDG.E.128 R36, desc[UR4][R158.64] ;  /* 0x000000049e240981 */ /* 0x000364000c1e1d00 */
[----:B-----5:R-:W-:Y:S02]  /*0b10*/  FSEL R197, R164, RZ, !P6 ;  /* 0x000000ffa4c57208 */ /* 0x020fe40007000000 */
[----:B------:R-:W-:-:S03]  /*0b20*/  IADD3 R165, R165, 0x100, RZ ;  /* 0x00000100a5a57810 */ /* 0x000fc60007ffe0ff */
[----:B--2---:R-:W-:-:S04]  /*0b30*/  FADD.FTZ R19, -R197, R152 ;  /* 0x00000098c5137221 */ /* 0x004fc80000010100 */
[----:B------:R-:W-:Y:S01]  /*0b40*/  FMUL.FTZ R19, R24, R19 ;  /* 0x0000001318137220 */ /* 0x000fe20000410000 */
[C---:B------:R-:W-:Y:S01]  /*0b50*/  FADD.FTZ R167, -R197.reuse, R153 ;  /* 0x00000099c5a77221 */ /* 0x040fe20000010100 */
[----:B------:R-:W-:-:S03]  /*0b60*/  FADD.FTZ R195, -R197, R154 ;  /* 0x0000009ac5c37221 */ /* 0x000fc60000010100 */
[----:B------:R-:W-:Y:S01]  /*0b70*/  FMUL.FTZ R22, R24, R167 ;  /* 0x000000a718167220 */ /* 0x000fe20000410000 */
[----:B------:R-:W-:Y:S01]  /*0b80*/  FADD.FTZ R197, -R197, R155 ;  /* 0x0000009bc5c57221 */ /* 0x000fe20000010100 */
[----:B---3--:R-:W-:Y:S01]  /*0b90*/  FADD.FTZ R64, R64, R168 ;  /* 0x000000a840407221 */ /* 0x008fe20000010000 */
[----:B------:R-:W-:Y:S01]  /*0ba0*/  FFMA.FTZ R92, R168, R19, R92 ;  /* 0x00000013a85c7223 */ /* 0x000fe2000001005c */
[----:B------:R-:W-:Y:S01]  /*0bb0*/  FMUL.FTZ R168, R120, R168 ;  /* 0x000000a878a87220 */ /* 0x000fe20000410000 */
[----:B------:R-:W-:-:S03]  /*0bc0*/  FMUL.FTZ R181, R121, R169 ;  /* 0x000000a979b57220 */ /* 0x000fc60000410000 */
        /* <DEDUP_REMOVED lines=17> */
[----:B-1----:R-:W-:-:S07]  /*0ce0*/  FFMA.FTZ R166, R200, R170, R153 ;  /* 0x000000aac8a67223 */ /* 0x002fce0000010099 */
.L_x_13861:
[----:B------:R-:W-:Y:S05]  /*0cf0*/  BSYNC B0 ;  /* 0x0000000000007941 */ /* 0x000fea0003800000 */
.L_x_13860:
[----:B------:R-:W-:Y:S04]  /*0d00*/  BSSY B0, `(.L_x_13862) ;  /* 0x000002c000007945 */ /* 0x000fe80003800000 */
        /* <DEDUP_REMOVED lines=13> */
[----:B-----5:R-:W-:Y:S02]  /*0de0*/  FSEL R20, R164, RZ, !P6 ;  /* 0x000000ffa4147208 */ /* 0x020fe40007000000 */
[----:B------:R-:W-:-:S03]  /*0df0*/  IADD3 R165, R165, 0x100, RZ ;  /* 0x00000100a5a57810 */ /* 0x000fc60007ffe0ff */
[C---:B--2---:R-:W-:Y:S01]  /*0e00*/  FADD.FTZ R17, -R20.reuse, R156 ;  /* 0x0000009c14117221 */ /* 0x044fe20000010100 */
[C---:B------:R-:W-:Y:S01]  /*0e10*/  FADD.FTZ R25, -R20.reuse, R157 ;  /* 0x0000009d14197221 */ /* 0x040fe20000010100 */
[C---:B------:R-:W-:Y:S01]  /*0e20*/  FADD.FTZ R27, -R20.reuse, R158 ;  /* 0x0000009e141b7221 */ /* 0x040fe20000010100 */
[----:B------:R-:W-:Y:S01]  /*0e30*/  FADD.FTZ R159, -R20, R159 ;  /* 0x0000009f149f7221 */ /* 0x000fe20000010100 */
[C---:B------:R-:W-:Y:S01]  /*0e40*/  FMUL.FTZ R17, R24.reuse, R17 ;  /* 0x0000001118117220 */ /* 0x040fe20000410000 */
        /* <DEDUP_REMOVED lines=16> */
[----:B0-----:R-:W-:Y:S01]  /*0f50*/  FMUL.FTZ R196, R24, R159 ;  /* 0x0000009f18c47220 */ /* 0x001fe20000410000 */
[----:B------:R-:W-:Y:S01]  /*0f60*/  FADD.FTZ R154, R157, R198 ;  /* 0x000000c69d9a7221 */ /* 0x000fe20000010000 */
[----:B------:R-:W-:Y:S01]  /*0f70*/  FFMA.FTZ R153, R27, R198, R152 ;  /* 0x000000c61b997223 */ /* 0x000fe20000010098 */
[----:B------:R-:W-:Y:S01]  /*0f80*/  FADD.FTZ R63, R63, R155 ;  /* 0x0000009b3f3f7221 */ /* 0x000fe20000010000 */
[----:B------:R-:W-:Y:S01]  /*0f90*/  FFMA.FTZ R91, R155, R196, R91 ;  /* 0x000000c49b5b7223 */ /* 0x000fe2000001005b */
[----:B------:R-:W-:Y:S01]  /*0fa0*/  FADD.FTZ R163, R154, R191 ;  /* 0x000000bf9aa37221 */ /* 0x000fe20000010000 */
[----:B------:R-:W-:-:S07]  /*0fb0*/  FFMA.FTZ R166, R196, R191, R153 ;  /* 0x000000bfc4a67223 */ /* 0x000fce0000010099 */
.L_x_13863:
[----:B------:R-:W-:Y:S05]  /*0fc0*/  BSYNC B0 ;  /* 0x0000000000007941 */ /* 0x000fea0003800000 */
.L_x_13862:
        /* <DEDUP_REMOVED lines=31> */
[----:B0-----:R-:W-:-:S02]  /*11c0*/  FMUL.FTZ R194, R114, R154 ;  /* 0x0000009a72c27220 */ /* 0x001fc40000410000 */
        /* <DEDUP_REMOVED lines=12> */
.L_x_13865:
[----:B------:R-:W-:Y:S05]  /*1290*/  BSYNC B0 ;  /* 0x0000000000007941 */ /* 0x000fea0003800000 */
.L_x_13864:
        /* <DEDUP_REMOVED lines=44> */
.L_x_13867:
[----:B------:R-:W-:Y:S05]  /*1560*/  BSYNC B0 ;  /* 0x0000000000007941 */ /* 0x000fea0003800000 */
.L_x_13866:
        /* <DEDUP_REMOVED lines=44> */
.L_x_13869:
[----:B------:R-:W-:Y:S05]  /*1830*/  BSYNC B0 ;  /* 0x0000000000007941 */ /* 0x000fea0003800000 */
.L_x_13868:
        /* <DEDUP_REMOVED lines=15> */
[----:B------:R-:W3:Y:S02]  /*1930*/  LDG.E.128 R156, desc[UR4][R156.64] ;  /* 0x000000049c9c7981 */ /* 0x000ee4000c1e1d00 */
[C---:B---3--:R-:W-:Y:S01]  /*1940*/  FADD.FTZ R21, -R164.reuse, R156 ;  /* 0x0000009ca4157221 */ /* 0x048fe20000010100 */
[----:B------:R-:W-:Y:S01]  /*1950*/  FADD.FTZ R165, -R164, R157 ;  /* 0x0000009da4a57221 */ /* 0x000fe20000010100 */
[----:B--2---:R-:W-:Y:S02]  /*1960*/  FMUL.FTZ R26, R100, R152 ;  /* 0x00000098641a7220 */ /* 0x004fe40000410000 */
[C---:B------:R-:W-:Y:S01]  /*1970*/  FMUL.FTZ R21, R24.reuse, R21 ;  /* 0x0000001518157220 */ /* 0x040fe20000410000 */
[----:B------:R-:W-:Y:S01]  /*1980*/  FMUL.FTZ R12, R24, R165 ;  /* 0x000000a5180c7220 */ /* 0x000fe20000410000 */
[----:B------:R-:W-:Y:S01]  /*1990*/  FADD.FTZ R44, R44, R152 ;  /* 0x000000982c2c7221 */ /* 0x000fe20000010000 */
[----:B------:R-:W-:Y:S01]  /*19a0*/  FADD.FTZ R45, R45, R153 ;  /* 0x000000992d2d7221 */ /* 0x000fe20000010000 */
[----:B------:R-:W-:Y:S01]  /*19b0*/  FFMA.FTZ R72, R152, R21, R72 ;  /* 0x0000001598487223 */ /* 0x000fe20000010048 */
[----:B------:R-:W-:Y:S01]  /*19c0*/  FFMA.FTZ R73, R153, R12, R73 ;  /* 0x0000000c99497223 */ /* 0x000fe20000010049 */
[----:B0-----:R-:W-:Y:S01]  /*19d0*/  FMUL.FTZ R177, R101, R153 ;  /* 0x0000009965b17220 */ /* 0x001fe20000410000 */
[----:B------:R-:W-:Y:S01]  /*19e0*/  FADD.FTZ R152, R163, R26 ;  /* 0x0000001aa3987221 */ /* 0x000fe20000010000 */
[C---:B------:R-:W-:Y:S01]  /*19f0*/  FADD.FTZ R179, -R164.reuse, R158 ;  /* 0x0000009ea4b37221 */ /* 0x040fe20000010100 */
        /* <DEDUP_REMOVED lines=16> */
.L_x_13871:
[----:B------:R-:W-:Y:S05]  /*1b00*/  BSYNC B0 ;  /* 0x0000000000007941 */ /* 0x000fea0003800000 */
.L_x_13870:
[----:B------:R-:W-:Y:S01]  /*1b10*/  LOP3.LUT P0, RZ, R161, 0xff, RZ, 0xc0, !PT ;  /* 0x000000ffa1ff7812 */ /* 0x000fe2000780c0ff */
[----:B------:R-:W-:Y:S01]  /*1b20*/  UMOV UR6, 0xffffffff ;  /* 0xffffffff00067882 */ /* 0x000fe20000000000 */
[----:B------:R-:W-:-:S04]  /*1b30*/  LOP3.LUT P6, RZ, R8, 0x1f, RZ, 0xc0, !PT ;  /* 0x0000001f08ff7812 */ /* 0x000fc800078cc0ff */
[----:B------:R-:W-:-:S07]  /*1b40*/  P2R R152, PR, RZ, 0x40 ;  /* 0x00000040ff987803 */ /* 0x000fce0000000000 */
        /* <DEDUP_REMOVED lines=20> */
.L_x_13898:
[----:B------:R-:W4:Y:S01]  /*1c90*/  S2R R155, SR_CgaCtaId ;  /* 0x00000000009b7919 */ /* 0x000f220000008800 */
[----:B------:R-:W-:Y:S01]  /*1ca0*/  LOP3.LUT P6, RZ, R8, 0x1f, RZ, 0xc0, !PT ;  /* 0x0000001f08ff7812 */ /* 0x000fe200078cc0ff */
[----:B--2---:R-:W-:Y:S01]  /*1cb0*/  FADD.FTZ R206, R159, R206 ;  /* 0x000000ce9fce7221 */ /* 0x004fe20000010000 */
[----:B------:R-:W-:Y:S01]  /*1cc0*/  MOV R152, 0x400 ;  /* 0x0000040000987802 */ /* 0x000fe20000000f00 */
[----:B---3--:R-:W-:Y:S01]  /*1cd0*/  FADD.FTZ R207, R158, R207 ;  /* 0x000000cf9ecf7221 */ /* 0x008fe20000010000 */
[----:B------:R-:W-:Y:S05]  /*1ce0*/  WARPSYNC.ALL ;  /* 0x0000000000007948 */ /* 0x000fea0003800000 */
        /* <DEDUP_REMOVED lines=8> */
[----:B0-----:R-:W-:-:S05]  /*1d70*/  ISETP.NE.AND P6, PT, R5, RZ, PT ;  /* 0x000000ff0500720c */ /* 0x001fca0003fc5270 */
[----:B------:R-:W0:Y:S04]  /*1d80*/  LDS.128 R152, [R195+0x7000] ;  /* 0x00700000c3987984 */ /* 0x000e280000000c00 */
[----:B-1----:R-:W1:Y:S04]  /*1d90*/  LDS.128 R156, [R195+0x7010] ;  /* 0x00701000c39c7984 */ /* 0x002e680000000c00 */
[----:B------:R-:W2:Y:S04]  /*1da0*/  LDS.128 R160, [R195+0x7020] ;  /* 0x00702000c3a07984 */ /* 0x000ea80000000c00 */
[----:B-----5:R-:W3:Y:S01]  /*1db0*/  LDS.128 R164, [R195+0x7030] ;  /* 0x00703000c3a47984 */ /* 0x020ee20000000c00 */
        /* <DEDUP_REMOVED lines=56> */
.L_x_13874:
[----:B------:R-:W-:Y:S05]  /*2140*/  BSYNC B0 ;  /* 0x0000000000007941 */ /* 0x000fea0003800000 */
.L_x_13873:
        /* <DEDUP_REMOVED lines=38> */
.L_x_13876:
[----:B------:R-:W-:Y:S05]  /*23b0*/  BSYNC B0 ;  /* 0x0000000000007941 */ /* 0x000fea0003800000 */
.L_x_13875:
        /* <DEDUP_REMOVED lines=37> */
.L_x_13878:
[----:B------:R-:W-:Y:S05]  /*2610*/  BSYNC B0 ;  /* 0x0000000000007941 */ /* 0x000fea0003800000 */
.L_x_13877:
        /* <DEDUP_REMOVED lines=37> */
.L_x_13880:
[----:B------:R-:W-:Y:S05]  /*2870*/  BSYNC B0 ;  /* 0x0000000000007941 */ /* 0x000fea0003800000 */
.L_x_13879:
        /* <DEDUP_REMOVED lines=37> */
.L_x_13882:
[----:B------:R-:W-:Y:S05]  /*2ad0*/  BSYNC B0 ;  /* 0x0000000000007941 */ /* 0x000fea0003800000 */
.L_x_13881:
        /* <DEDUP_REMOVED lines=37> */
.L_x_13884:
[----:B------:R-:W-:Y:S05]  /*2d30*/  BSYNC B0 ;  /* 0x0000000000007941 */ /* 0x000fea0003800000 */
.L_x_13883:
        /* <DEDUP_REMOVED lines=37> */
.L_x_13886:
[----:B------:R-:W-:Y:S05]  /*2f90*/  BSYNC B0 ;  /* 0x0000000000007941 */ /* 0x000fea0003800000 */
.L_x_13885:
[----:B------:R-:W-:Y:S02]  /*2fa0*/  IADD3 R4, R4, UR16, RZ ;  /* 0x0000001004047c10 */ /* 0x000fe4000fffe0ff */
[----:B------:R-:W-:Y:S02]  /*2fb0*/  SEL R161, RZ, 0x1, P0 ;  /* 0x00000001ffa17807 */ /* 0x000fe40000000000 */
[----:B------:R-:W-:-:S13]  /*2fc0*/  ISETP.GE.AND P0, PT, R4, UR17, PT ;  /* 0x0000001104007c0c */ /* 0x000fda000bf06270 */
[----:B------:R-:W-:Y:S05]  /*2fd0*/  @!P0 BRA `(.L_x_13887) ;  /* 0xffffffd4007c8947 */ /* 0x000fea000383ffff */
.L_x_13857:
[----:B------:R-:W-:Y:S01]  /*2fe0*/  ISETP.NE.AND P6, PT, R0, RZ, PT ;  /* 0x000000ff0000720c */ /* 0x000fe20003fc5270 */
[----:B------:R-:W0:Y:S01]  /*2ff0*/  S2UR UR6, SR_CTAID.X ;  /* 0x00000000000679c3 */ /* 0x000e220000002500 */
[----:B------:R-:W0:Y:S01]  /*3000*/  S2R R0, SR_TID.X ;  /* 0x0000000000007919 */ /* 0x000e220000002100 */
[----:B------:R-:W-:Y:S02]  /*3010*/  ISETP.NE.AND P1, PT, R2, RZ, PT ;  /* 0x000000ff0200720c */ /* 0x000fe40003f25270 */
[----:B------:R-:W-:-:S04]  /*3020*/  ISETP.NE.AND P0, PT, R9, RZ, PT ;  /* 0x000000ff0900720c */ /* 0x000fc80003f05270 */
[----:B------:R-:W1:Y:S08]  /*3030*/  @P5 LDC.64 R12, c[0x0][0x2d0] ;  /* 0x0000b400ff0c5b82 */ /* 0x000e700000000a00 */
        /* <DEDUP_REMOVED lines=52> */
.L_x_13872:
[----:B------:R-:W-:Y:S01]  /*3380*/  HFMA2.MMA R165, -RZ, RZ, 0, 9.5367431640625e-07 ;  /* 0x00000010ffa57435 */ /* 0x000fe200000001ff */
[----:B-----5:R-:W-:Y:S02]  /*3390*/  MOV R164, R163 ;  /* 0x000000a300a47202 */ /* 0x020fe40000000f00 */
[----:B------:R-:W-:Y:S02]  /*33a0*/  MOV R210, 0x1f ;  /* 0x0000001f00d27802 */ /* 0x000fe40000000f00 */
[----:B------:R-:W-:-:S07]  /*33b0*/  MOV R161, 0xffffffff ;  /* 0xffffffff00a17802 */ /* 0x000fce0000000f00 */
[----:B0-----:R-:W-:Y:S05]  /*33c0*/  WARPSYNC.COLLECTIVE R161, `(.L_x_13888) ;  /* 0x00000000a1087348 */ /* 0x001fea0003c00000 */
[----:B------:R1:W2:Y:S02]  /*33d0*/  SHFL.DOWN P6, R207, R164, R165, R210 ;  /* 0x080000a5a4cf7389 */ /* 0x0002a400000c00d2 */
[----:B012---:R-:W-:Y:S01]  /*33e0*/  ENDCOLLECTIVE ;  /* 0x000000000000791b */ /* 0x007fe20003800000 */
.L_x_13888:
[----:B------:R-:W-:Y:S02]  /*33f0*/  MOV R164, R166 ;  /* 0x000000a600a47202 */ /* 0x000fe40000000f00 */
[----:B------:R-:W-:-:S07]  /*3400*/  MOV R152, R207 ;  /* 0x000000cf00987202 */ /* 0x000fce0000000f00 */
[----:B------:R-:W-:Y:S05]  /*3410*/  WARPSYNC.COLLECTIVE R161, `(.L_x_13889) ;  /* 0x00000000a1087348 */ /* 0x000fea0003c00000 */
[----:B------:R0:W1:Y:S02]  /*3420*/  SHFL.DOWN P6, R207, R164, R165, R210 ;  /* 0x080000a5a4cf7389 */ /* 0x00006400000c00d2 */
[----:B01----:R-:W-:Y:S01]  /*3430*/  ENDCOLLECTIVE ;  /* 0x000000000000791b */ /* 0x003fe20003800000 */
.L_x_13889:
[----:B------:R-:W-:Y:S01]  /*3440*/  FADD.FTZ R152, R152, R163 ;  /* 0x000000a398987221 */ /* 0x000fe20000010000 */
[----:B------:R-:W-:-:S04]  /*3450*/  HFMA2.MMA R165, -RZ, RZ, 0, 4.76837158203125e-07 ;  /* 0x00000008ffa57435 */ /* 0x000fc800000001ff */
[----:B------:R-:W-:Y:S02]  /*3460*/  MOV R164, R152 ;  /* 0x0000009800a47202 */ /* 0x000fe40000000f00 */
[----:B------:R-:W-:-:S07]  /*3470*/  MOV R153, R207 ;  /* 0x000000cf00997202 */ /* 0x000fce0000000f00 */
[----:B------:R-:W-:Y:S05]  /*3480*/  WARPSYNC.COLLECTIVE R161, `(.L_x_13890) ;  /* 0x00000000a1087348 */ /* 0x000fea0003c00000 */
[----:B------:R0:W1:Y:S02]  /*3490*/  SHFL.DOWN P6, R207, R164, R165, R210 ;  /* 0x080000a5a4cf7389 */ /* 0x00006400000c00d2 */
[----:B01----:R-:W-:Y:S01]  /*34a0*/  ENDCOLLECTIVE ;  /* 0x000000000000791b */ /* 0x003fe20003800000 */
.L_x_13890:
[----:B------:R-:W-:-:S05]  /*34b0*/  FADD.FTZ R153, R153, R166 ;  /* 0x000000a699997221 */ /* 0x000fca0000010000 */
[----:B------:R-:W-:Y:S02]  /*34c0*/  MOV R164, R153 ;  /* 0x0000009900a47202 */ /* 0x000fe40000000f00 */
[----:B------:R-:W-:-:S07]  /*34d0*/  MOV R155, R207 ;  /* 0x000000cf009b7202 */ /* 0x000fce0000000f00 */
[----:B------:R-:W-:Y:S05]  /*34e0*/  WARPSYNC.COLLECTIVE R161, `(.L_x_13891) ;  /* 0x00000000a1087348 */ /* 0x000fea0003c00000 */
[----:B------:R0:W1:Y:S02]  /*34f0*/  SHFL.DOWN P6, R207, R164, R165, R210 ;  /* 0x080000a5a4cf7389 */ /* 0x00006400000c00d2 */
[----:B01----:R-:W-:Y:S01]  /*3500*/  ENDCOLLECTIVE ;  /* 0x000000000000791b */ /* 0x003fe20003800000 */
.L_x_13891:
[----:B------:R-:W-:Y:S01]  /*3510*/  FADD.FTZ R155, R152, R155 ;  /* 0x0000009b989b7221 */ /* 0x000fe20000010000 */
[----:B------:R-:W-:-:S04]  /*3520*/  HFMA2.MMA R165, -RZ, RZ, 0, 2.384185791015625e-07 ;  /* 0x00000004ffa57435 */ /* 0x000fc800000001ff */
[----:B------:R-:W-:Y:S02]  /*3530*/  MOV R164, R155 ;  /* 0x0000009b00a47202 */ /* 0x000fe40000000f00 */
[----:B------:R-:W-:-:S07]  /*3540*/  MOV R154, R207 ;  /* 0x000000cf009a7202 */ /* 0x000fce0000000f00 */
[----:B------:R-:W-:Y:S05]  /*3550*/  WARPSYNC.COLLECTIVE R161, `(.L_x_13892) ;  /* 0x00000000a1087348 */ /* 0x000fea0003c00000 */
[----:B------:R0:W1:Y:S02]  /*3560*/  SHFL.DOWN P6, R207, R164, R165, R210 ;  /* 0x080000a5a4cf7389 */ /* 0x00006400000c00d2 */
[----:B01----:R-:W-:Y:S01]  /*3570*/  ENDCOLLECTIVE ;  /* 0x000000000000791b */ /* 0x003fe20003800000 */
.L_x_13892:
[----:B------:R-:W-:-:S05]  /*3580*/  FADD.FTZ R154, R153, R154 ;  /* 0x0000009a999a7221 */ /* 0x000fca0000010000 */
[----:B------:R-:W-:Y:S02]  /*3590*/  MOV R164, R154 ;  /* 0x0000009a00a47202 */ /* 0x000fe40000000f00 */
[----:B------:R-:W-:-:S07]  /*35a0*/  MOV R156, R207 ;  /* 0x000000cf009c7202 */ /* 0x000fce0000000f00 */
[----:B------:R-:W-:Y:S05]  /*35b0*/  WARPSYNC.COLLECTIVE R161, `(.L_x_13893) ;  /* 0x00000000a1087348 */ /* 0x000fea0003c00000 */
[----:B------:R0:W1:Y:S02]  /*35c0*/  SHFL.DOWN P6, R207, R164, R165, R210 ;  /* 0x080000a5a4cf7389 */ /* 0x00006400000c00d2 */
[----:B01----:R-:W-:Y:S01]  /*35d0*/  ENDCOLLECTIVE ;  /* 0x000000000000791b */ /* 0x003fe20003800000 */
.L_x_13893:
[----:B------:R-:W-:Y:S01]  /*35e0*/  FADD.FTZ R156, R155, R156 ;  /* 0x0000009c9b9c7221 */ /* 0x000fe20000010000 */
[----:B------:R-:W-:-:S04]  /*35f0*/  HFMA2.MMA R165, -RZ, RZ, 0, 1.1920928955078125e-07 ;  /* 0x00000002ffa57435 */ /* 0x000fc800000001ff */
[----:B------:R-:W-:Y:S02]  /*3600*/  MOV R164, R156 ;  /* 0x0000009c00a47202 */ /* 0x000fe40000000f00 */
[----:B------:R-:W-:-:S07]  /*3610*/  MOV R157, R207 ;  /* 0x000000cf009d7202 */ /* 0x000fce0000000f00 */
[----:B------:R-:W-:Y:S05]  /*3620*/  WARPSYNC.COLLECTIVE R161, `(.L_x_13894) ;  /* 0x00000000a1087348 */ /* 0x000fea0003c00000 */
[----:B------:R0:W1:Y:S02]  /*3630*/  SHFL.DOWN P6, R207, R164, R165, R210 ;  /* 0x080000a5a4cf7389 */ /* 0x00006400000c00d2 */
[----:B01----:R-:W-:Y:S01]  /*3640*/  ENDCOLLECTIVE ;  /* 0x000000000000791b */ /* 0x003fe20003800000 */
.L_x_13894:
[----:B------:R-:W-:-:S05]  /*3650*/  FADD.FTZ R157, R154, R157 ;  /* 0x0000009d9a9d7221 */ /* 0x000fca0000010000 */
[----:B------:R-:W-:Y:S02]  /*3660*/  MOV R164, R157 ;  /* 0x0000009d00a47202 */ /* 0x000fe40000000f00 */
[----:B------:R-:W-:-:S07]  /*3670*/  MOV R159, R207 ;  /* 0x000000cf009f7202 */ /* 0x000fce0000000f00 */
[----:B------:R-:W-:Y:S05]  /*3680*/  WARPSYNC.COLLECTIVE R161, `(.L_x_13895) ;  /* 0x00000000a1087348 */ /* 0x000fea0003c00000 */
[----:B------:R0:W1:Y:S02]  /*3690*/  SHFL.DOWN P6, R207, R164, R165, R210 ;  /* 0x080000a5a4cf7389 */ /* 0x00006400000c00d2 */
[----:B01----:R-:W-:Y:S01]  /*36a0*/  ENDCOLLECTIVE ;  /* 0x000000000000791b */ /* 0x003fe20003800000 */
.L_x_13895:
[----:B------:R-:W-:Y:S01]  /*36b0*/  FADD.FTZ R159, R156, R159 ;  /* 0x0000009f9c9f7221 */ /* 0x000fe20000010000 */
[----:B------:R-:W-:-:S04]  /*36c0*/  HFMA2.MMA R165, -RZ, RZ, 0, 5.9604644775390625e-08 ;  /* 0x00000001ffa57435 */ /* 0x000fc800000001ff */
[----:B------:R-:W-:Y:S02]  /*36d0*/  MOV R164, R159 ;  /* 0x0000009f00a47202 */ /* 0x000fe40000000f00 */
[----:B------:R-:W-:-:S07]  /*36e0*/  MOV R158, R207 ;  /* 0x000000cf009e7202 */ /* 0x000fce0000000f00 */
[----:B------:R-:W-:Y:S05]  /*36f0*/  WARPSYNC.COLLECTIVE R161, `(.L_x_13896) ;  /* 0x00000000a1087348 */ /* 0x000fea0003c00000 */
[----:B------:R0:W1:Y:S02]  /*3700*/  SHFL.DOWN P6, R207, R164, R165, R210 ;  /* 0x080000a5a4cf7389 */ /* 0x00006400000c00d2 */
[----:B01----:R-:W-:Y:S01]  /*3710*/  ENDCOLLECTIVE ;  /* 0x000000000000791b */ /* 0x003fe20003800000 */
.L_x_13896:
[----:B------:R-:W-:-:S05]  /*3720*/  FADD.FTZ R158, R157, R158 ;  /* 0x0000009e9d9e7221 */ /* 0x000fca0000010000 */
[----:B------:R-:W-:Y:S02]  /*3730*/  MOV R164, R158 ;  /* 0x0000009e00a47202 */ /* 0x000fe40000000f00 */
[----:B------:R-:W-:-:S07]  /*3740*/  MOV R206, R207 ;  /* 0x000000cf00ce7202 */ /* 0x000fce0000000f00 */
[----:B------:R-:W-:Y:S05]  /*3750*/  WARPSYNC.COLLECTIVE R161, `(.L_x_13897) ;  /* 0x00000000a1087348 */ /* 0x000fea0003c00000 */
[----:B------:R0:W1:Y:S02]  /*3760*/  SHFL.DOWN P6, R207, R164, R165, R210 ;  /* 0x080000a5a4cf7389 */ /* 0x00006400000c00d2 */
[----:B01----:R-:W-:Y:S01]  /*3770*/  ENDCOLLECTIVE ;  /* 0x000000000000791b */ /* 0x003fe20003800000 */
.L_x_13897:
[----:B------:R-:W-:Y:S05]  /*3780*/  BRA `(.L_x_13898) ;  /* 0xffffffe400407947 */ /* 0x000fea000383ffff */
.L_x_13899:
        /* <DEDUP_REMOVED lines=15> */
.L_x_15342:


//--------------------- .text._ZN10layer_norm13ln_bwd_kernelINS_13Kernel_traitsIfffffjLj7168ELj1ELj1ELj8ELj16ENS_18Kernel_traits_baseILj7168EfffffjLj256EEEEELb0ELb0ELb0ELb1EEEvNS_9BwdParamsE --------------------------
	.section	.text._ZN10layer_norm13ln_bwd_kernelINS_13Kernel_traitsIfffffjLj7168ELj1ELj1ELj8ELj16ENS_18Kernel_traits_baseILj7168EfffffjLj256EEEEELb0ELb0ELb0ELb1EEEvNS_9BwdParamsE,"ax",@progbits
	.align	128
        .global         _ZN10layer_norm13ln_bwd_kernelINS_13Kernel_traitsIfffffjLj7168ELj1ELj1ELj8ELj16ENS_18Kernel_traits_baseILj7168EfffffjLj256EEEEELb0ELb0ELb0ELb1EEEvNS_9BwdParamsE
        .type           _ZN10layer_norm13ln_bwd_kernelINS_13Kernel_traitsIfffffjLj7168ELj1ELj1ELj8ELj16ENS_18Kernel_traits_baseILj7168EfffffjLj256EEEEELb0ELb0ELb0ELb1EEEvNS_9BwdParamsE,@function
        .size           _ZN10layer_norm13ln_bwd_kernelINS_13Kernel_traitsIfffffjLj7168ELj1ELj1ELj8ELj16ENS_18Kernel_traits_baseILj7168EfffffjLj256EEEEELb0ELb0ELb0ELb1EEEvNS_9BwdParamsE,(.L_x_15343 - _ZN10layer_norm13ln_bwd_kernelINS_13Kernel_traitsIfffffjLj7168ELj1ELj1ELj8ELj16ENS_18Kernel_traits_baseILj7168EfffffjLj256EEEEELb0ELb0ELb0ELb1EEEvNS_9BwdParamsE)
        .other          _ZN10layer_norm13ln_bwd_kernelINS_13Kernel_traitsIfffffjLj7168ELj1ELj1ELj8ELj16ENS_18Kernel_traits_baseILj7168EfffffjLj256EEEEELb0ELb0ELb0ELb1EEEvNS_9BwdParamsE,@"STO_CUDA_ENTRY STV_DEFAULT"
_ZN10layer_norm13ln_bwd_kernelINS_13Kernel_traitsIfffffjLj7168ELj1ELj1ELj8ELj16ENS_18Kernel_traits_baseILj7168EfffffjLj256EEEEELb0ELb0ELb0ELb1EEEvNS_9BwdParamsE:
.text._ZN10layer_norm13ln_bwd_kernelINS_13Kernel_traitsIfffffjLj7168ELj1ELj1ELj8ELj16ENS_18Kernel_traits_baseILj7168EfffffjLj256EEEEELb0ELb0ELb0ELb1EEEvNS_9BwdParamsE:
        /* <DEDUP_REMOVED lines=42> */
.L_x_13900:
[----:B------:R-:W-:Y:S01]  /*02a0*/  SHF.L.U32 R3, R0, 0x4, RZ ;  /* 0x0000000400037819 */ /* 0x000fe200000006ff */
[----:B------:R-:W-:-:S03]  /*02b0*/  ULDC.64 UR4, c[0x0][0x260] ;  /* 0x0000980000047ab9 */ /* 0x000fc60000000a00 */
[----:B------:R-:W-:-:S04]  /*02c0*/  LOP3.LUT R3, R3, 0xff0, RZ, 0xc0, !PT ;  /* 0x00000ff003037812 */ /* 0x000fc800078ec0ff */
[----:B------:R-:W-:-:S04]  /*02d0*/  IADD3 R4, P0, R3, UR4, RZ ;  /* 0x0000000403047c10 */ /* 0x000fc8000ff1e0ff */
[----:B------:R-:W-:Y:S01]  /*02e0*/  IADD3.X R5, RZ, UR5, RZ, P0, !PT ;  /* 0x00000005ff057c10 */ /* 0x000fe200087fe4ff */
[----:B------:R-:W-:Y:S02]  /*02f0*/  ULDC.64 UR4, c[0x0][0x270] ;  /* 0x00009c0000047ab9 */ /* 0x000fe40000000a00 */
[----:B------:R-:W-:Y:S01]  /*0300*/  ISETP.NE.U32.AND P2, PT, RZ, UR4, PT ;  /* 0x00000004ff007c0c */ /* 0x000fe2000bf45070 */
[----:B------:R-:W-:Y:S01]  /*0310*/  HFMA2.MMA R192, -RZ, RZ, 0, 5.9604644775390625e-08 ;  /* 0x00000001ffc07435 */ /* 0x000fe200000001ff */
[----:B------:R-:W5:Y:S01]  /*0320*/  LDG.E.128 R64, desc[UR6][R4.64] ;  /* 0x0000000604407981 */ /* 0x000f62000c1e1d00 */
[----:B------:R-:W-:Y:S01]  /*0330*/  HFMA2.MMA R3, -RZ, RZ, 0, 0 ;  /* 0x00000000ff037435 */ /* 0x000fe200000001ff */
[----:B------:R-:W-:Y:S02]  /*0340*/  ISETP.NE.AND.EX P2, PT, RZ, UR5, PT, P2 ;  /* 0x00000005ff007c0c */ /* 0x000fe4000bf45320 */
[----:B------:R-:W-:Y:S01]  /*0350*/  CS2R R170, SRZ ;  /* 0x0000000000aa7805 */ /* 0x000fe2000001ff00 */
[----:B------:R-:W5:Y:S01]  /*0360*/  LDG.E.128 R60, desc[UR6][R4.64+0x1000] ;  /* 0x00100006043c7981 */ /* 0x000f62000c1e1d00 */
[----:B------:R-:W-:-:S02]  /*0370*/  MOV R174, RZ ;  /* 0x000000ff00ae7202 */ /* 0x000fc40000000f00 */
        /* <DEDUP_REMOVED lines=28> */
[----:B0-----:R-:W-:-:S02]  /*0540*/  CS2R R4, SRZ ;  /* 0x0000000000047805 */ /* 0x001fc4000001ff00 */
[----:B------:R-:W-:Y:S02]  /*0550*/  CS2R R26, SRZ ;  /* 0x00000000001a7805 */ /* 0x000fe4000001ff00 */
[----:B------:R-:W-:-:S07]  /*0560*/  CS2R R20, SRZ ;  /* 0x0000000000147805 */ /* 0x000fce000001ff00 */
.L_x_13910:
        /* <DEDUP_REMOVED lines=15> */
[----:B------:R-:W-:Y:S01]  /*0660*/  IMAD.WIDE.U32 R108, R205, 0x10, R148 ;  /* 0x00000010cd6c7825 */ /* 0x000fe200078e0094 */
[----:B------:R-:W4:Y:S03]  /*0670*/  LDG.E.128 R100, desc[UR6][R100.64] ;  /* 0x0000000664647981 */ /* 0x000f26000c1e1d00 */
[----:B--2---:R-:W-:Y:S01]  /*0680*/  IMAD.WIDE R178, R2, 0x4, R178 ;  /* 0x0000000402b27825 */ /* 0x004fe200078e02b2 */
[----:B------:R-:W-:Y:S01]  /*0690*/  IADD3 R201, R207, 0x300, RZ ;  /* 0x00000300cfc97810 */ /* 0x000fe20007ffe0ff */
[----:B------:R-:W2:Y:S01]  /*06a0*/  LDG.E.128 R108, desc[UR6][R108.64] ;  /* 0x000000066c6c7981 */ /* 0x000ea2000c1e1d00 */
[----:B------:R-:W1:Y:S01]  /*06b0*/  @P2 LDC.64 R190, c[0x0][0x270] ;  /* 0x00009c00ffbe2b82 */ /* 0x000e620000000a00 */
[--C-:B------:R-:W-:Y:S02]  /*06c0*/  IMAD.WIDE.U32 R116, R203, 0x10, R148.reuse ;  /* 0x00000010cb747825 */ /* 0x100fe400078e0094 */
[----:B------:R0:W2:Y:S02]  /*06d0*/  LDG.E R178, desc[UR6][R178.64] ;  /* 0x00000006b2b27981 */ /* 0x0000a4000c1e1900 */
[----:B------:R-:W-:-:S02]  /*06e0*/  IMAD.WIDE.U32 R124, R201, 0x10, R148 ;  /* 0x00000010c97c7825 */ /* 0x000fc400078e0094 */
[----:B------:R-:W2:Y:S01]  /*06f0*/  LDG.E.128 R116, desc[UR6][R116.64] ;  /* 0x0000000674747981 */ /* 0x000ea2000c1e1d00 */
[----:B---3--:R-:W-:Y:S01]  /*0700*/  IADD3 R199, R207, 0x400, RZ ;  /* 0x00000400cfc77810 */ /* 0x008fe20007ffe0ff */
[--C-:B0-----:R-:W-:Y:S02]  /*0710*/  IMAD.WIDE.U32 R128, R201, 0x10, R152.reuse ;  /* 0x00000010c9807825 */ /* 0x101fe400078e0098 */
[----:B------:R-:W3:Y:S02]  /*0720*/  LDG.E.128 R124, desc[UR6][R124.64] ;  /* 0x000000067c7c7981 */ /* 0x000ee4000c1e1d00 */
[----:B------:R-:W-:Y:S02]  /*0730*/  IMAD.WIDE.U32 R104, R207, 0x10, R152 ;  /* 0x00000010cf687825 */ /* 0x000fe400078e0098 */
[----:B------:R-:W3:Y:S02]  /*0740*/  LDG.E.128 R128, desc[UR6][R128.64] ;  /* 0x0000000680807981 */ /* 0x000ee4000c1e1d00 */
[----:B------:R-:W-:-:S02]  /*0750*/  IMAD.WIDE.U32 R132, R199, 0x10, R148 ;  /* 0x00000010c7847825 */ /* 0x000fc400078e0094 */
[----:B------:R-:W3:Y:S04]  /*0760*/  LDG.E.128 R104, desc[UR6][R104.64] ;  /* 0x0000000668687981 */ /* 0x000ee8000c1e1d00 */
[----:B------:R-:W3:Y:S01]  /*0770*/  LDG.E.128 R132, desc[UR6][R132.64] ;  /* 0x0000000684847981 */ /* 0x000ee2000c1e1d00 */
[----:B------:R-:W-:-:S06]  /*0780*/  IMAD.WIDE.U32 R112, R205, 0x10, R152 ;  /* 0x00000010cd707825 */ /* 0x000fcc00078e0098 */
[----:B------:R-:W3:Y:S01]  /*0790*/  LDG.E.128 R112, desc[UR6][R112.64] ;  /* 0x0000000670707981 */ /* 0x000ee2000c1e1d00 */
[----:B------:R-:W-:-:S06]  /*07a0*/  IMAD.WIDE.U32 R120, R203, 0x10, R152 ;  /* 0x00000010cb787825 */ /* 0x000fcc00078e0098 */
[----:B------:R-:W3:Y:S01]  /*07b0*/  LDG.E.128 R120, desc[UR6][R120.64] ;  /* 0x0000000678787981 */ /* 0x000ee2000c1e1d00 */
[----:B------:R-:W-:Y:S01]  /*07c0*/  IMAD.WIDE.U32 R136, R199, 0x10, R152 ;  /* 0x00000010c7887825 */ /* 0x000fe200078e0098 */
[----:B------:R-:W-:-:S05]  /*07d0*/  IADD3 R179, R207, 0x500, RZ ;  /* 0x00000500cfb37810 */ /* 0x000fca0007ffe0ff */
[----:B------:R-:W3:Y:S01]  /*07e0*/  LDG.E.128 R136, desc[UR6][R136.64] ;  /* 0x0000000688887981 */ /* 0x000ee2000c1e1d00 */
[----:B------:R-:W-:Y:S01]  /*07f0*/  IMAD.WIDE.U32 R140, R179, 0x10, R148 ;  /* 0x00000010b38c7825 */ /* 0x000fe200078e0094 */
[----:B------:R-:W-:-:S03]  /*0800*/  IADD3 R193, R207, 0x600, RZ ;  /* 0x00000600cfc17810 */ /* 0x000fc60007ffe0ff */
        /* <DEDUP_REMOVED lines=8> */
[----:B------:R-:W-:-:S13]  /*0890*/  ISETP.NE.AND.EX P0, PT, R177, RZ, PT, P0 ;  /* 0x000000ffb100720c */ /* 0x000fda0003f05300 */
[----:B------:R-:W0:Y:S08]  /*08a0*/  @P0 LDC.64 R180, c[0x0][0x2c8] ;  /* 0x0000b200ffb40b82 */ /* 0x000e300000000a00 */
[----:B------:R-:W1:Y:S01]  /*08b0*/  @P0 LDC.64 R182, c[0x0][0x2c8] ;  /* 0x0000b200ffb60b82 */ /* 0x000e620000000a00 */
[----:B------:R-:W-:-:S07]  /*08c0*/  SHF.R.S32.HI R175, RZ, 0x1f, R2 ;  /* 0x0000001fffaf7819 */ /* 0x000fce0000011402 */
[----:B------:R-:W1:Y:S01]  /*08d0*/  @P0 LDC.64 R186, c[0x0][0x2c8] ;  /* 0x0000b200ffba0b82 */ /* 0x000e620000000a00 */
[----:B------:R-:W-:-:S07]  /*08e0*/  @P2 LEA R190, P1, R2, R190, 0x2 ;  /* 0x000000be02be2211 */ /* 0x000fce00078210ff */
[----:B------:R-:W1:Y:S01]  /*08f0*/  @P0 LDC.64 R194, c[0x0][0x2c8] ;  /* 0x0000b200ffc20b82 */ /* 0x000e620000000a00 */
[----:B------:R-:W-:Y:S02]  /*0900*/  @P2 LEA.HI.X R191, R2, R191, R175, 0x2, P1 ;  /* 0x000000bf02bf2211 */ /* 0x000fe400008f14af */
[----:B------:R-:W-:Y:S01]  /*0910*/  ISETP.NE.AND P1, PT, RZ, UR9, PT ;  /* 0x00000009ff007c0c */ /* 0x000fe2000bf25270 */
[----:B0-----:R-:W-:-:S04]  /*0920*/  @P0 IMAD.WIDE.U32 R180, R203, 0x10, R180 ;  /* 0x00000010cbb40825 */ /* 0x001fc800078e00b4 */
[----:B------:R-:W0:Y:S01]  /*0930*/  @P0 LDC.64 R184, c[0x0][0x2c8] ;  /* 0x0000b200ffb80b82 */ /* 0x000e220000000a00 */
[----:B-1----:R-:W-:Y:S01]  /*0940*/  @P0 IMAD.WIDE.U32 R182, R201, 0x10, R182 ;  /* 0x00000010c9b60825 */ /* 0x002fe200078e00b6 */
[----:B-----5:R2:W5:Y:S04]  /*0950*/  @P0 LDG.E.128 R76, desc[UR6][R180.64] ;  /* 0x00000006b44c0981 */ /* 0x020568000c1e1d00 */
[----:B------:R1:W5:Y:S01]  /*0960*/  @P0 LDG.E.128 R80, desc[UR6][R182.64] ;  /* 0x00000006b6500981 */ /* 0x000362000c1e1d00 */
[----:B------:R-:W-:Y:S01]  /*0970*/  @P0 IMAD.WIDE.U32 R186, R179, 0x10, R186 ;  /* 0x00000010b3ba0825 */ /* 0x000fe200078e00ba */
[----:B------:R-:W1:Y:S04]  /*0980*/  @P0 LDC.64 R188, c[0x0][0x2c8] ;  /* 0x0000b200ffbc0b82 */ /* 0x000e680000000a00 */
[----:B------:R2:W5:Y:S01]  /*0990*/  @P0 LDG.E.128 R88, desc[UR6][R186.64] ;  /* 0x00000006ba580981 */ /* 0x000562000c1e1d00 */
[----:B------:R-:W-:Y:S01]  /*09a0*/  @P0 IMAD.WIDE.U32 R194, R205, 0x10, R194 ;  /* 0x00000010cdc20825 */ /* 0x000fe200078e00c2 */
[----:B------:R-:W-:-:S02]  /*09b0*/  MOV R175, 0x3f800000 ;  /* 0x3f80000000af7802 */ /* 0x000fc40000000f00 */
[----:B------:R-:W1:Y:S02]  /*09c0*/  @P0 LDC.64 R196, c[0x0][0x2c8] ;  /* 0x0000b200ffc40b82 */ /* 0x000e640000000a00 */
[----:B------:R2:W5:Y:S04]  /*09d0*/  @P0 LDG.E.128 R72, desc[UR6][R194.64] ;  /* 0x00000006c2480981 */ /* 0x000568000c1e1d00 */
[----:B------:R3:W5:Y:S01]  /*09e0*/  @P2 LDG.E R175, desc[UR6][R190.64] ;  /* 0x00000006beaf2981 */ /* 0x000762000c1e1900 */
[----:B0-----:R-:W-:-:S05]  /*09f0*/  @P0 IMAD.WIDE.U32 R184, R199, 0x10, R184 ;  /* 0x00000010c7b80825 */ /* 0x001fca00078e00b8 */
[----:B------:R0:W5:Y:S01]  /*0a00*/  @P0 LDG.E.128 R84, desc[UR6][R184.64] ;  /* 0x00000006b8540981 */ /* 0x000162000c1e1d00 */
[----:B-1----:R-:W-:-:S05]  /*0a10*/  @P0 IMAD.WIDE.U32 R188, R193, 0x10, R188 ;  /* 0x00000010c1bc0825 */ /* 0x002fca00078e00bc */
[----:B------:R1:W5:Y:S01]  /*0a20*/  @P0 LDG.E.128 R92, desc[UR6][R188.64] ;  /* 0x00000006bc5c0981 */ /* 0x000362000c1e1d00 */
[----:B------:R-:W-:-:S05]  /*0a30*/  @P0 IMAD.WIDE.U32 R196, R207, 0x10, R196 ;  /* 0x00000010cfc40825 */ /* 0x000fca00078e00c4 */
[----:B------:R1:W5:Y:S01]  /*0a40*/  @P0 LDG.E.128 R68, desc[UR6][R196.64] ;  /* 0x00000006c4440981 */ /* 0x000362000c1e1d00 */
[----:B----4-:R-:W-:-:S05]  /*0a50*/  FSEL R206, R198, RZ, !P1 ;  /* 0x000000ffc6ce7208 */ /* 0x010fca0004800000 */
[C---:B------:R-:W-:Y:S01]  /*0a60*/  FADD.FTZ R101, -R206.reuse, R101 ;  /* 0x00000065ce657221 */ /* 0x040fe20000010100 */
[----:B------:R-:W-:-:S03]  /*0a70*/  FADD.FTZ R103, -R206, R103 ;  /* 0x00000067ce677221 */ /* 0x000fc60000010100 */
[----:B--2---:R-:W-:Y:S01]  /*0a80*/  FMUL.FTZ R180, R178, R101 ;  /* 0x00000065b2b47220 */ /* 0x004fe20000410000 */
[----:B------:R-:W-:Y:S01]  /*0a90*/  FADD.FTZ R101, -R206, R108 ;  /* 0x0000006cce657221 */ /* 0x000fe20000010100 */
[----:B------:R-:W-:Y:S01]  /*0aa0*/  FMUL.FTZ R182, R178, R103 ;  /* 0x00000067b2b67220 */ /* 0x000fe20000410000 */
[----:B------:R-:W-:Y:S02]  /*0ab0*/  FADD.FTZ R103, -R206, R110 ;  /* 0x0000006ece677221 */ /* 0x000fe40000010100 */
[----:B------:R-:W-:Y:S01]  /*0ac0*/  FMUL.FTZ R186, R178, R101 ;  /* 0x00000065b2ba7220 */ /* 0x000fe20000410000 */
[----:B------:R-:W-:Y:S01]  /*0ad0*/  FADD.FTZ R101, -R206, R116 ;  /* 0x00000074ce657221 */ /* 0x000fe20000010100 */
[----:B------:R-:W-:Y:S01]  /*0ae0*/  FMUL.FTZ R194, R178, R103 ;  /* 0x00000067b2c27220 */ /* 0x000fe20000410000 */
[----:B------:R-:W-:Y:S02]  /*0af0*/  FADD.FTZ R103, -R206, R118 ;  /* 0x00000076ce677221 */ /* 0x000fe40000010100 */
[----:B------:R-:W-:Y:S01]  /*0b00*/  FMUL.FTZ R198, R178, R101 ;  /* 0x00000065b2c67220 */ /* 0x000fe20000410000 */
[----:B---3--:R-:W-:Y:S01]  /*0b10*/  FADD.FTZ R101, -R206, R124 ;  /* 0x0000007cce657221 */ /* 0x008fe20000010100 */
[----:B------:R-:W-:Y:S01]  /*0b20*/  FMUL.FTZ R200, R178, R103 ;  /* 0x00000067b2c87220 */ /* 0x000fe20000410000 */
[----:B------:R-:W-:-:S02]  /*0b30*/  FADD.FTZ R103, -R206, R126 ;  /* 0x0000007ece677221 */ /* 0x000fc40000010100 */
[----:B------:R-:W-:Y:S01]  /*0b40*/  FMUL.FTZ R126, R178, R101 ;  /* 0x00000065b27e7220 */ /* 0x000fe20000410000 */
[C---:B------:R-:W-:Y:S01]  /*0b50*/  FADD.FTZ R101, -R206.reuse, R127 ;  /* 0x0000007fce657221 */ /* 0x040fe20000010100 */
[----:B------:R-:W-:Y:S01]  /*0b60*/  FADD.FTZ R191, -R206, R100 ;  /* 0x00000064cebf7221 */ /* 0x000fe20000010100 */
[C---:B------:R-:W-:Y:S01]  /*0b70*/  FADD.FTZ R9, R128.reuse, R9 ;  /* 0x0000000980097221 */ /* 0x040fe20000010000 */
[----:B------:R-:W-:Y:S01]  /*0b80*/  FFMA.FTZ R35, R128, R126, R35 ;  /* 0x0000007e80237223 */ /* 0x000fe20000010023 */
[----:B------:R-:W-:Y:S01]  /*0b90*/  FMUL.FTZ R127, R52, R128 ;  /* 0x00000080347f7220 */ /* 0x000fe20000410000 */
[C---:B------:R-:W-:Y:S01]  /*0ba0*/  FMUL.FTZ R128, R178.reuse, R103 ;  /* 0x00000067b2807220 */ /* 0x040fe20000410000 */
[----:B------:R-:W-:Y:S01]  /*0bb0*/  FMUL.FTZ R210, R178, R101 ;  /* 0x00000065b2d27220 */ /* 0x000fe20000410000 */
[----:B------:R-:W-:Y:S01]  /*0bc0*/  FMUL.FTZ R183, R64, R104 ;  /* 0x0000006840b77220 */ /* 0x000fe20000410000 */
[----:B------:R-:W-:Y:S01]  /*0bd0*/  FADD.FTZ R101, -R206, R132 ;  /* 0x00000084ce657221 */ /* 0x000fe20000010100 */
[----:B------:R-:W-:Y:S01]  /*0be0*/  FMUL.FTZ R190, R178, R191 ;  /* 0x000000bfb2be7220 */ /* 0x000fe20000410000 */
[C---:B------:R-:W-:Y:S01]  /*0bf0*/  FADD.FTZ R37, R130.reuse, R37 ;  /* 0x0000002582257221 */ /* 0x040fe20000010000 */
[----:B------:R-:W-:Y:S01]  /*0c00*/  FFMA.FTZ R39, R130, R128, R39 ;  /* 0x0000008082277223 */ /* 0x000fe20000010027 */
[----:B------:R-:W-:Y:S01]  /*0c10*/  FMUL.FTZ R217, R54, R130 ;  /* 0x0000008236d97220 */ /* 0x000fe20000410000 */
[----:B0-----:R-:W-:Y:S01]  /*0c20*/  FMUL.FTZ R185, R65, R105 ;  /* 0x0000006941b97220 */ /* 0x001fe20000410000 */
[----:B------:R-:W-:Y:S01]  /*0c30*/  FMUL.FTZ R130, R178, R101 ;  /* 0x00000065b2827220 */ /* 0x000fe20000410000 */
[----:B------:R-:W-:Y:S01]  /*0c40*/  FADD.FTZ R100, RZ, R183 ;  /* 0x000000b7ff647221 */ /* 0x000fe20000010000 */
[----:B------:R-:W-:Y:S01]  /*0c50*/  FADD.FTZ R195, -R206, R102 ;  /* 0x00000066cec37221 */ /* 0x000fe20000010100 */
[----:B------:R-:W-:Y:S01]  /*0c60*/  FFMA.FTZ R101, R190, R183, RZ ;  /* 0x000000b7be657223 */ /* 0x000fe200000100ff */
[----:B------:R-:W-:Y:S01]  /*0c70*/  FMUL.FTZ R184, R66, R106 ;  /* 0x0000006a42b87220 */ /* 0x000fe20000410000 */
[----:B------:R-:W-:Y:S01]  /*0c80*/  FADD.FTZ R103, R100, R185 ;  /* 0x000000b964677221 */ /* 0x000fe20000010000 */
[----:B------:R-:W-:Y:S01]  /*0c90*/  FMUL.FTZ R181, R178, R195 ;  /* 0x000000c3b2b57220 */ /* 0x000fe20000410000 */
[----:B------:R-:W-:Y:S01]  /*0ca0*/  FFMA.FTZ R100, R180, R185, R101 ;  /* 0x000000b9b4647223 */ /* 0x000fe20000010065 */
[----:B------:R-:W-:Y:S01]  /*0cb0*/  FMUL.FTZ R187, R67, R107 ;  /* 0x0000006b43bb7220 */ /* 0x000fe20000410000 */
[----:B------:R-:W-:-:S02]  /*0cc0*/  FADD.FTZ R102, R103, R184 ;  /* 0x000000b867667221 */ /* 0x000fc40000010000 */
[----:B------:R-:W-:Y:S01]  /*0cd0*/  FFMA.FTZ R101, R181, R184, R100 ;  /* 0x000000b8b5657223 */ /* 0x000fe20000010064 */
[----:B-1----:R-:W-:Y:S01]  /*0ce0*/  FMUL.FTZ R189, R60, R112 ;  /* 0x000000703cbd7220 */ /* 0x002fe20000410000 */
        /* <DEDUP_REMOVED lines=27> */
[----:B------:R-:W-:Y:S01]  /*0ea0*/  FADD.FTZ R125, -R206, R125 ;  /* 0x0000007dce7d7221 */ /* 0x000fe20000010100 */
[----:B------:R-:W-:Y:S01]  /*0eb0*/  FMUL.FTZ R215, R59, R123 ;  /* 0x0000007b3bd77220 */ /* 0x000fe20000410000 */
[----:B------:R-:W-:Y:S01]  /*0ec0*/  FADD.FTZ R100, R100, R213 ;  /* 0x000000d564647221 */ /* 0x000fe20000010000 */
[----:B------:R-:W-:Y:S01]  /*0ed0*/  FMUL.FTZ R204, R178, R119 ;  /* 0x00000077b2cc7220 */ /* 0x000fe20000410000 */
[----:B------:R-:W-:Y:S01]  /*0ee0*/  FFMA.FTZ R101, R200, R213, R101 ;  /* 0x000000d5c8657223 */ /* 0x000fe20000010065 */
[----:B------:R-:W-:Y:S01]  /*0ef0*/  FMUL.FTZ R208, R178, R125 ;  /* 0x0000007db2d07220 */ /* 0x000fe20000410000 */
[----:B------:R-:W-:-:S02]  /*0f00*/  FADD.FTZ R100, R100, R215 ;  /* 0x000000d764647221 */ /* 0x000fc40000010000 */
[----:B------:R-:W-:Y:S01]  /*0f10*/  FFMA.FTZ R101, R204, R215, R101 ;  /* 0x000000d7cc657223 */ /* 0x000fe20000010065 */
[C---:B------:R-:W-:Y:S01]  /*0f20*/  FADD.FTZ R38, R129.reuse, R38 ;  /* 0x0000002681267221 */ /* 0x040fe20000010000 */
[----:B------:R-:W-:Y:S01]  /*0f30*/  FFMA.FTZ R156, R129, R208, R156 ;  /* 0x000000d0819c7223 */ /* 0x000fe2000001009c */
[----:B------:R-:W-:Y:S01]  /*0f40*/  FMUL.FTZ R129, R53, R129 ;  /* 0x0000008135817220 */ /* 0x000fe20000410000 */
[----:B------:R-:W-:Y:S01]  /*0f50*/  FADD.FTZ R100, R100, R127 ;  /* 0x0000007f64647221 */ /* 0x000fe20000010000 */
[----:B------:R-:W-:Y:S01]  /*0f60*/  FFMA.FTZ R101, R126, R127, R101 ;  /* 0x0000007f7e657223 */ /* 0x000fe20000010065 */
[C---:B------:R-:W-:Y:S02]  /*0f70*/  FADD.FTZ R24, R105.reuse, R24 ;  /* 0x0000001869187221 */ /* 0x040fe40000010000 */
[----:B------:R-:W-:Y:S01]  /*0f80*/  FADD.FTZ R100, R100, R129 ;  /* 0x0000008164647221 */ /* 0x000fe20000010000 */
[----:B------:R-:W-:Y:S01]  /*0f90*/  FFMA.FTZ R101, R208, R129, R101 ;  /* 0x00000081d0657223 */ /* 0x000fe20000010065 */
[----:B------:R-:W-:Y:S01]  /*0fa0*/  FFMA.FTZ R26, R105, R180, R26 ;  /* 0x000000b4691a7223 */ /* 0x000fe2000001001a */
[C---:B------:R-:W-:Y:S01]  /*0fb0*/  FADD.FTZ R158, R131.reuse, R158 ;  /* 0x0000009e839e7221 */ /* 0x040fe20000010000 */
        /* <DEDUP_REMOVED lines=12> */
[C---:B------:R-:W-:Y:S01]  /*1080*/  FADD.FTZ R28, R107.reuse, R28 ;  /* 0x0000001c6b1c7221 */ /* 0x040fe20000010000 */
        /* <DEDUP_REMOVED lines=15> */
[----:B------:R-:W-:Y:S01]  /*1180*/  FMUL.FTZ R139, R51, R139 ;  /* 0x0000008b338b7220 */ /* 0x000fe20000410000 */
[----:B------:R-:W-:Y:S01]  /*1190*/  FADD.FTZ R100, R100, R135 ;  /* 0x0000008764647221 */ /* 0x000fe20000010000 */
[----:B------:R-:W-:Y:S01]  /*11a0*/  FADD.FTZ R103, -R206, R140 ;  /* 0x0000008cce677221 */ /* 0x000fe20000010100 */
        /* <DEDUP_REMOVED lines=100> */
.L_x_13921:
        /* <DEDUP_REMOVED lines=13> */
.L_x_13903:
        /* <DEDUP_REMOVED lines=100> */
.L_x_13904:
[----:B------:R1:W-:Y:S01]  /*1f00*/  STG.E.128 desc[UR6][R112.64], R100 ;  /* 0x0000006470007986 */ /* 0x0003e2000c101d06 */
[C---:B------:R-:W-:Y:S01]  /*1f10*/  FMUL.FTZ R189, R178.reuse, R189 ;  /* 0x000000bdb2bd7220 */ /* 0x040fe20000410000 */
[C---:B------:R-:W-:Y:S01]  /*1f20*/  FMUL.FTZ R126, R178.reuse, R191 ;  /* 0x000000bfb27e7220 */ /* 0x040fe20000410000 */
[C---:B------:R-:W-:Y:S01]  /*1f30*/  FMUL.FTZ R195, R178.reuse, R195 ;  /* 0x000000c3b2c37220 */ /* 0x040fe20000410000 */
[----:B0-----:R-:W-:Y:S01]  /*1f40*/  FMUL.FTZ R106, R178, R197 ;  /* 0x000000c5b26a7220 */ /* 0x001fe20000410000 */
[----:B------:R-:W-:Y:S01]  /*1f50*/  @P1 FADD.FTZ R189, R72, R189 ;  /* 0x000000bd48bd1221 */ /* 0x000fe20000010000 */
[----:B------:R-:W-:Y:S01]  /*1f60*/  @P1 FADD.FTZ R126, R73, R126 ;  /* 0x0000007e497e1221 */ /* 0x000fe20000010000 */
[----:B------:R-:W-:Y:S01]  /*1f70*/  @P1 FADD.FTZ R195, R74, R195 ;  /* 0x000000c34ac31221 */ /* 0x000fe20000010000 */
[----:B------:R-:W-:Y:S01]  /*1f80*/  @P1 FADD.FTZ R106, R75, R106 ;  /* 0x0000006a4b6a1221 */ /* 0x000fe20000010000 */
[----:B------:R-:W-:Y:S06]  /*1f90*/  @!P0 BRA `(.L_x_13905) ;  /* 0x00000000001c8947 */ /* 0x000fec0003800000 */
[----:B------:R-:W0:Y:S01]  /*1fa0*/  LDC.64 R104, c[0x0][0x308] ;  /* 0x0000c200ff687b82 */ /* 0x000e220000000a00 */
[----:B-1----:R-:W-:Y:S02]  /*1fb0*/  SEL R103, R106, R99, P3 ;  /* 0x000000636a677207 */ /* 0x002fe40001800000 */
[----:B------:R-:W-:Y:S02]  /*1fc0*/  SEL R102, R195, R98, P3 ;  /* 0x00000062c3667207 */ /* 0x000fe40001800000 */
[----:B------:R-:W-:Y:S02]  /*1fd0*/  SEL R101, R126, R97, P3 ;  /* 0x000000617e657207 */ /* 0x000fe40001800000 */
[----:B------:R-:W-:Y:S01]  /*1fe0*/  SEL R100, R189, R96, P3 ;  /* 0x00000060bd647207 */ /* 0x000fe20001800000 */
[----:B0-----:R-:W-:-:S05]  /*1ff0*/  IMAD.WIDE.U32 R104, R205, 0x10, R104 ;  /* 0x00000010cd687825 */ /* 0x001fca00078e0068 */
[----:B------:R0:W-:Y:S02]  /*2000*/  STG.E.128 desc[UR6][R104.64], R100 ;  /* 0x0000006468007986 */ /* 0x0001e4000c101d06 */
.L_x_13905:
[----:B------:R-:W-:Y:S01]  /*2010*/  FMUL.FTZ R107, R106, R175 ;  /* 0x000000af6a6b7220 */ /* 0x000fe20000410000 */
[----:B------:R-:W-:-:S04]  /*2020*/  IMAD.WIDE.U32 R114, R205, 0x10, R108 ;  /* 0x00000010cd727825 */ /* 0x000fc800078e006c */
[-C--:B------:R-:W-:Y:S01]  /*2030*/  FMUL.FTZ R106, R195, R175.reuse ;  /* 0x000000afc36a7220 */ /* 0x080fe20000410000 */
[-C--:B0-----:R-:W-:Y:S01]  /*2040*/  FMUL.FTZ R105, R126, R175.reuse ;  /* 0x000000af7e697220 */ /* 0x081fe20000410000 */
        /* <DEDUP_REMOVED lines=23> */
.L_x_13906:
[----:B------:R2:W-:Y:S01]  /*21c0*/  STG.E.128 desc[UR6][R112.64], R100 ;  /* 0x0000006470007986 */ /* 0x0005e2000c101d06 */
[C---:B------:R-:W-:Y:S01]  /*21d0*/  FMUL.FTZ R127, R178.reuse, R127 ;  /* 0x0000007fb27f7220 */ /* 0x040fe20000410000 */
[C---:B------:R-:W-:Y:S01]  /*21e0*/  FMUL.FTZ R126, R178.reuse, R129 ;  /* 0x00000081b27e7220 */ /* 0x040fe20000410000 */
[C---:B------:R-:W-:Y:S01]  /*21f0*/  FMUL.FTZ R217, R178.reuse, R217 ;  /* 0x000000d9b2d97220 */ /* 0x040fe20000410000 */
[----:B01----:R-:W-:Y:S01]  /*2200*/  FMUL.FTZ R106, R178, R131 ;  /* 0x00000083b26a7220 */ /* 0x003fe20000410000 */
        /* <DEDUP_REMOVED lines=12> */
.L_x_13907:
        /* <DEDUP_REMOVED lines=22> */
[----:B------:R-:W-:Y:S02]  /*2430*/  SEL R106, R135, R98, P3 ;  /* 0x00000062876a7207 */ /* 0x000fe40001800000 */
[----:B------:R-:W-:Y:S02]  /*2440*/  SEL R105, R128, R97, P3 ;  /* 0x0000006180697207 */ /* 0x000fe40001800000 */
[----:B------:R-:W-:Y:S01]  /*2450*/  SEL R104, R133, R96, P3 ;  /* 0x0000006085687207 */ /* 0x000fe20001800000 */
[----:B0-----:R-:W-:-:S05]  /*2460*/  IMAD.WIDE.U32 R114, R199, 0x10, R114 ;  /* 0x00000010c7727825 */ /* 0x001fca00078e0072 */
[----:B------:R1:W-:Y:S02]  /*2470*/  STG.E.128 desc[UR6][R114.64], R104 ;  /* 0x0000006872007986 */ /* 0x0003e4000c101d06 */
.L_x_13908:
        /* <DEDUP_REMOVED lines=10> */
[C---:B01----:R-:W-:Y:S01]  /*2520*/  FMUL.FTZ R106, R178.reuse, R145 ;  /* 0x00000091b26a7220 */ /* 0x043fe20000410000 */
        /* <DEDUP_REMOVED lines=14> */
.L_x_13909:
        /* <DEDUP_REMOVED lines=21> */
[----:B------:R-:W-:Y:S01]  /*2760*/  IMAD.WIDE.U32 R112, R193, 0x10, R108 ;  /* 0x00000010c1707825 */ /* 0x000fe200078e006c */
[----:B------:R-:W-:-:S03]  /*2770*/  SEL R97, R116, R97, P3 ;  /* 0x0000006174617207 */ /* 0x000fc60001800000 */
[----:B------:R-:W-:Y:S01]  /*2780*/  FMUL.FTZ R104, R121, R175 ;  /* 0x000000af79687220 */ /* 0x000fe20000410000 */
[----:B------:R-:W-:Y:S01]  /*2790*/  SEL R98, R123, R98, P3 ;  /* 0x000000627b627207 */ /* 0x000fe20001800000 */
[----:B0-----:R-:W-:-:S04]  /*27a0*/  @P0 IMAD.WIDE.U32 R108, R193, 0x10, R100 ;  /* 0x00000010c16c0825 */ /* 0x001fc800078e0064 */
[-C--:B------:R-:W-:Y:S01]  /*27b0*/  FMUL.FTZ R101, R106, R175.reuse ;  /* 0x000000af6a657220 */ /* 0x080fe20000410000 */
[----:B------:R-:W-:Y:S01]  /*27c0*/  FMUL.FTZ R100, R117, R175 ;  /* 0x000000af75647220 */ /* 0x000fe20000410000 */
[----:B------:R-:W-:Y:S01]  /*27d0*/  SEL R99, R178, R99, P3 ;  /* 0x00000063b2637207 */ /* 0x000fe20001800000 */
[-C--:B------:R-:W-:Y:S01]  /*27e0*/  FMUL.FTZ R105, R116, R175.reuse ;  /* 0x000000af74697220 */ /* 0x080fe20000410000 */
[-C--:B------:R-:W-:Y:S01]  /*27f0*/  FMUL.FTZ R106, R123, R175.reuse ;  /* 0x000000af7b6a7220 */ /* 0x080fe20000410000 */
        /* <DEDUP_REMOVED lines=64> */
.L_x_13901:
        /* <DEDUP_REMOVED lines=25> */
.L_x_13902:
[----:B------:R-:W-:Y:S01]  /*2d90*/  HFMA2.MMA R110, -RZ, RZ, 0, 9.5367431640625e-07 ;  /* 0x00000010ff6e7435 */ /* 0x000fe200000001ff */
[----:B------:R-:W-:Y:S02]  /*2da0*/  MOV R111, R103 ;  /* 0x00000067006f7202 */ /* 0x000fe40000000f00 */
[----:B------:R-:W-:Y:S02]  /*2db0*/  MOV R113, 0x1f ;  /* 0x0000001f00717802 */ /* 0x000fe40000000f00 */
[----:B------:R-:W-:-:S07]  /*2dc0*/  MOV R108, 0xffffffff ;  /* 0xffffffff006c7802 */ /* 0x000fce0000000f00 */
[----:B-----5:R-:W-:Y:S05]  /*2dd0*/  WARPSYNC.COLLECTIVE R108, `(.L_x_13911) ;  /* 0x000000006c087348 */ /* 0x020fea0003c00000 */
[----:B------:R0:W1:Y:S02]  /*2de0*/  SHFL.DOWN P3, R109, R111, R110, R113 ;  /* 0x0800006e6f6d7389 */ /* 0x0000640000060071 */
[----:B01---5:R-:W-:Y:S01]  /*2df0*/  ENDCOLLECTIVE ;  /* 0x000000000000791b */ /* 0x023fe20003800000 */
.L_x_13911:
[----:B------:R-:W-:Y:S02]  /*2e00*/  MOV R111, R100 ;  /* 0x00000064006f7202 */ /* 0x000fe40000000f00 */
[----:B------:R-:W-:-:S07]  /*2e10*/  MOV R102, R109 ;  /* 0x0000006d00667202 */ /* 0x000fce0000000f00 */
[----:B------:R-:W-:Y:S05]  /*2e20*/  WARPSYNC.COLLECTIVE R108, `(.L_x_13912) ;  /* 0x000000006c087348 */ /* 0x000fea0003c00000 */
[----:B------:R0:W1:Y:S02]  /*2e30*/  SHFL.DOWN P3, R109, R111, R110, R113 ;  /* 0x0800006e6f6d7389 */ /* 0x0000640000060071 */
[----:B01----:R-:W-:Y:S01]  /*2e40*/  ENDCOLLECTIVE ;  /* 0x000000000000791b */ /* 0x003fe20003800000 */
.L_x_13912:
[----:B------:R-:W-:Y:S01]  /*2e50*/  FADD.FTZ R102, R103, R102 ;  /* 0x0000006667667221 */ /* 0x000fe20000010000 */
[----:B------:R-:W-:-:S04]  /*2e60*/  HFMA2.MMA R110, -RZ, RZ, 0, 4.76837158203125e-07 ;  /* 0x00000008ff6e7435 */ /* 0x000fc800000001ff */
[----:B------:R-:W-:Y:S02]  /*2e70*/  MOV R111, R102 ;  /* 0x00000066006f7202 */ /* 0x000fe40000000f00 */
[----:B------:R-:W-:-:S07]  /*2e80*/  MOV R101, R109 ;  /* 0x0000006d00657202 */ /* 0x000fce0000000f00 */
[----:B------:R-:W-:Y:S05]  /*2e90*/  WARPSYNC.COLLECTIVE R108, `(.L_x_13913) ;  /* 0x000000006c087348 */ /* 0x000fea0003c00000 */
[----:B------:R0:W1:Y:S02]  /*2ea0*/  SHFL.DOWN P3, R109, R111, R110, R113 ;  /* 0x0800006e6f6d7389 */ /* 0x0000640000060071 */
[----:B01----:R-:W-:Y:S01]  /*2eb0*/  ENDCOLLECTIVE ;  /* 0x000000000000791b */ /* 0x003fe20003800000 */
.L_x_13913:
[----:B------:R-:W-:-:S05]  /*2ec0*/  FADD.FTZ R101, R100, R101 ;  /* 0x0000006564657221 */ /* 0x000fca0000010000 */
[----:B------:R-:W-:Y:S02]  /*2ed0*/  MOV R111, R101 ;  /* 0x00000065006f7202 */ /* 0x000fe40000000f00 */
[----:B------:R-:W-:-:S07]  /*2ee0*/  MOV R105, R109 ;  /* 0x0000006d00697202 */ /* 0x000fce0000000f00 */
[----:B------:R-:W-:Y:S05]  /*2ef0*/  WARPSYNC.COLLECTIVE R108, `(.L_x_13914) ;  /* 0x000000006c087348 */ /* 0x000fea0003c00000 */
[----:B------:R0:W1:Y:S02]  /*2f00*/  SHFL.DOWN P3, R109, R111, R110, R113 ;  /* 0x0800006e6f6d7389 */ /* 0x0000640000060071 */
[----:B01----:R-:W-:Y:S01]  /*2f10*/  ENDCOLLECTIVE ;  /* 0x000000000000791b */ /* 0x003fe20003800000 */
.L_x_13914:
[----:B------:R-:W-:Y:S01]  /*2f20*/  FADD.FTZ R105, R102, R105 ;  /* 0x0000006966697221 */ /* 0x000fe20000010000 */
[----:B------:R-:W-:-:S04]  /*2f30*/  HFMA2.MMA R110, -RZ, RZ, 0, 2.384185791015625e-07 ;  /* 0x00000004ff6e7435 */ /* 0x000fc800000001ff */
[----:B------:R-:W-:Y:S02]  /*2f40*/  MOV R111, R105 ;  /* 0x00000069006f7202 */ /* 0x000fe40000000f00 */
[----:B------:R-:W-:-:S07]  /*2f50*/  MOV R104, R109 ;  /* 0x0000006d00687202 */ /* 0x000fce0000000f00 */
[----:B------:R-:W-:Y:S05]  /*2f60*/  WARPSYNC.COLLECTIVE R108, `(.L_x_13915) ;  /* 0x000000006c087348 */ /* 0x000fea0003c00000 */
[----:B------:R0:W1:Y:S02]  /*2f70*/  SHFL.DOWN P3, R109, R111, R110, R113 ;  /* 0x0800006e6f6d7389 */ /* 0x0000640000060071 */
[----:B01----:R-:W-:Y:S01]  /*2f80*/  ENDCOLLECTIVE ;  /* 0x000000000000791b */ /* 0x003fe20003800000 */
.L_x_13915:
[----:B------:R-:W-:-:S05]  /*2f90*/  FADD.FTZ R104, R101, R104 ;  /* 0x0000006865687221 */ /* 0x000fca0000010000 */
[----:B------:R-:W-:Y:S02]  /*2fa0*/  MOV R111, R104 ;  /* 0x00000068006f7202 */ /* 0x000fe40000000f00 */
[----:B------:R-:W-:-:S07]  /*2fb0*/  MOV R106, R109 ;  /* 0x0000006d006a7202 */ /* 0x000fce0000000f00 */
[----:B------:R-:W-:Y:S05]  /*2fc0*/  WARPSYNC.COLLECTIVE R108, `(.L_x_13916) ;  /* 0x000000006c087348 */ /* 0x000fea0003c00000 */
[----:B------:R0:W1:Y:S02]  /*2fd0*/  SHFL.DOWN P3, R109, R111, R110, R113 ;  /* 0x0800006e6f6d7389 */ /* 0x0000640000060071 */
[----:B01----:R-:W-:Y:S01]  /*2fe0*/  ENDCOLLECTIVE ;  /* 0x000000000000791b */ /* 0x003fe20003800000 */
.L_x_13916:
[----:B------:R-:W-:Y:S01]  /*2ff0*/  FADD.FTZ R106, R105, R106 ;  /* 0x0000006a696a7221 */ /* 0x000fe20000010000 */
[----:B------:R-:W-:-:S04]  /*3000*/  HFMA2.MMA R110, -RZ, RZ, 0, 1.1920928955078125e-07 ;  /* 0x00000002ff6e7435 */ /* 0x000fc800000001ff */
[----:B------:R-:W-:Y:S02]  /*3010*/  MOV R111, R106 ;  /* 0x0000006a006f7202 */ /* 0x000fe40000000f00 */
[----:B------:R-:W-:-:S07]  /*3020*/  MOV R107, R109 ;  /* 0x0000006d006b7202 */ /* 0x000fce0000000f00 */
[----:B------:R-:W-:Y:S05]  /*3030*/  WARPSYNC.COLLECTIVE R108, `(.L_x_13917) ;  /* 0x000000006c087348 */ /* 0x000fea0003c00000 */
[----:B------:R0:W1:Y:S02]  /*3040*/  SHFL.DOWN P3, R109, R111, R110, R113 ;  /* 0x0800006e6f6d7389 */ /* 0x0000640000060071 */
[----:B01----:R-:W-:Y:S01]  /*3050*/  ENDCOLLECTIVE ;  /* 0x000000000000791b */ /* 0x003fe20003800000 */
.L_x_13917:
[----:B------:R-:W-:-:S05]  /*3060*/  FADD.FTZ R107, R104, R107 ;  /* 0x0000006b686b7221 */ /* 0x000fca0000010000 */
[----:B------:R-:W-:Y:S02]  /*3070*/  MOV R111, R107 ;  /* 0x0000006b006f7202 */ /* 0x000fe40000000f00 */
[----:B------:R-:W-:-:S07]  /*3080*/  MOV R103, R109 ;  /* 0x0000006d00677202 */ /* 0x000fce0000000f00 */
[----:B------:R-:W-:Y:S05]  /*3090*/  WARPSYNC.COLLECTIVE R108, `(.L_x_13918) ;  /* 0x000000006c087348 */ /* 0x000fea0003c00000 */
[----:B------:R0:W1:Y:S02]  /*30a0*/  SHFL.DOWN P3, R109, R111, R110, R113 ;  /* 0x0800006e6f6d7389 */ /* 0x0000640000060071 */
[----:B01----:R-:W-:Y:S01]  /*30b0*/  ENDCOLLECTIVE ;  /* 0x000000000000791b */ /* 0x003fe20003800000 */
.L_x_13918:
[----:B------:R-:W-:Y:S01]  /*30c0*/  FADD.FTZ R103, R106, R103 ;  /* 0x000000676a677221 */ /* 0x000fe20000010000 */
[----:B------:R-:W-:-:S04]  /*30d0*/  HFMA2.MMA R110, -RZ, RZ, 0, 5.9604644775390625e-08 ;  /* 0x00000001ff6e7435 */ /* 0x000fc800000001ff */
[----:B------:R-:W-:Y:S02]  /*30e0*/  MOV R111, R103 ;  /* 0x00000067006f7202 */ /* 0x000fe40000000f00 */
[----:B------:R-:W-:-:S07]  /*30f0*/  MOV R100, R109 ;  /* 0x0000006d00647202 */ /* 0x000fce0000000f00 */
[----:B------:R-:W-:Y:S05]  /*3100*/  WARPSYNC.COLLECTIVE R108, `(.L_x_13919) ;  /* 0x000000006c087348 */ /* 0x000fea0003c00000 */
[----:B------:R0:W1:Y:S02]  /*3110*/  SHFL.DOWN P3, R109, R111, R110, R113 ;  /* 0x0800006e6f6d7389 */ /* 0x0000640000060071 */
[----:B01----:R-:W-:Y:S01]  /*3120*/  ENDCOLLECTIVE ;  /* 0x000000000000791b */ /* 0x003fe20003800000 */
.L_x_13919:
[----:B------:R-:W-:-:S05]  /*3130*/  FADD.FTZ R102, R107, R100 ;  /* 0x000000646b667221 */ /* 0x000fca0000010000 */
[----:B------:R-:W-:Y:S02]  /*3140*/  MOV R111, R102 ;  /* 0x00000066006f7202 */ /* 0x000fe40000000f00 */
[----:B------:R-:W-:-:S07]  /*3150*/  MOV R100, R109 ;  /* 0x0000006d00647202 */ /* 0x000fce0000000f00 */
[----:B------:R-:W-:Y:S05]  /*3160*/  WARPSYNC.COLLECTIVE R108, `(.L_x_13920) ;  /* 0x000000006c087348 */ /* 0x000fea0003c00000 */
[----:B------:R0:W1:Y:S02]  /*3170*/  SHFL.DOWN P3, R109, R111, R110, R113 ;  /* 0x0800006e6f6d7389 */ /* 0x0000640000060071 */
[----:B01----:R-:W-:Y:S01]  /*3180*/  ENDCOLLECTIVE ;  /* 0x000000000000791b */ /* 0x003fe20003800000 */
.L_x_13920:
[----:B------:R-:W-:Y:S01]  /*3190*/  MOV R101, R109 ;  /* 0x0000006d00657202 */ /* 0x000fe20000000f00 */
[----:B------:R-:W-:Y:S06]  /*31a0*/  BRA `(.L_x_13921) ;  /* 0xffffffe400907947 */ /* 0x000fec000383ffff */
.L_x_13922:
        /* <DEDUP_REMOVED lines=13> */
.L_x_15343:


//--------------------- .text._ZN10layer_norm13ln_bwd_kernelINS_13Kernel_traitsIfffffjLj7168ELj1ELj1ELj8ELj16ENS_18Kernel_traits_baseILj7168EfffffjLj256EEEEELb0ELb0ELb1ELb0EEEvNS_9BwdParamsE --------------------------
	.section	.text._ZN10layer_norm13ln_bwd_kernelINS_13Kernel_traitsIfffffjLj7168ELj1ELj1ELj8ELj16ENS_18Kernel_traits_baseILj7168EfffffjLj256EEEEELb0ELb0ELb1ELb0EEEvNS_9BwdParamsE,"ax",@progbits
	.align	128
        .global         _ZN10layer_norm13ln_bwd_kernelINS_13Kernel_traitsIfffffjLj7168ELj1ELj1ELj8ELj16ENS_18Kernel_traits_baseILj7168EfffffjLj256EEEEELb0ELb0ELb1ELb0EEEvNS_9BwdParamsE
        .type           _ZN10layer_norm13ln_bwd_kernelINS_13Kernel_traitsIfffffjLj7168ELj1ELj1ELj8ELj16ENS_18Kernel_traits_baseILj7168EfffffjLj256EEEEELb0ELb0ELb1ELb0EEEvNS_9BwdParamsE,@function
        .size           _ZN10layer_norm13ln_bwd_kernelINS_13Kernel_traitsIfffffjLj7168ELj1ELj1ELj8ELj16ENS_18Kernel_traits_baseILj7168EfffffjLj256EEEEELb0ELb0ELb1ELb0EEEvNS_9BwdParamsE,(.L_x_15344 - _ZN10layer_norm13ln_bwd_kernelINS_13Kernel_traitsIfffffjLj7168ELj1ELj1ELj8ELj16ENS_18Kernel_traits_baseILj7168EfffffjLj256EEEEELb0ELb0ELb1ELb0EEEvNS_9BwdParamsE)
        .other          _ZN10layer_norm13ln_bwd_kernelINS_13Kernel_traitsIfffffjLj7168ELj1ELj1ELj8ELj16ENS_18Kernel_traits_baseILj7168EfffffjLj256EEEEELb0ELb0ELb1ELb0EEEvNS_9BwdParamsE,@"STO_CUDA_ENTRY STV_DEFAULT"
_ZN10layer_norm13ln_bwd_kernelINS_13Kernel_traitsIfffffjLj7168ELj1ELj1ELj8ELj16ENS_18Kernel_traits_baseILj7168EfffffjLj256EEEEELb0ELb0ELb1ELb0EEEvNS_9BwdParamsE:
.text._ZN10layer_norm13ln_bwd_kernelINS_13Kernel_traitsIfffffjLj7168ELj1ELj1ELj8ELj16ENS_18Kernel_traits_baseILj7168EfffffjLj256EEEEELb0ELb0ELb1ELb0EEEvNS_9BwdParamsE:
        /* <DEDUP_REMOVED lines=46> */
[----:B------:R-:W3:Y:S03]  /*02e0*/  @P3 LDC.64 R8, c[0x0][0x260] ;  /* 0x00009800ff083b82 */ /* 0x000ee60000000a00 */
[----:B------:R-:W-:Y:S01]  /*02f0*/  @P0 VIADD R3, R3, 0x100 ;  /* 0x0000010003030836 */ /* 0x000fe20000000000 */
[----:B------:R-:W5:Y:S03]  /*0300*/  @P0 LDG.E.128 R128, desc[UR4][R20.64] ;  /* 0x0000000414800981 */ /* 0x000f66000c1e1d00 */
        /* <DEDUP_REMOVED lines=38> */
[----:B------:R-:W-:Y:S01]  /*0570*/  ULDC.64 UR6, c[0x0][0x2c8] ;  /* 0x0000b20000067ab9 */ /* 0x000fe20000000a00 */
[----:B------:R-:W-:Y:S01]  /*0580*/  HFMA2.MMA R164, -RZ, RZ, 0, 5.9604644775390625e-08 ;  /* 0x00000001ffa47435 */ /* 0x000fe200000001ff */
[----:B------:R-:W-:Y:S01]  /*0590*/  ISETP.NE.U32.AND P3, PT, RZ, UR6, PT ;  /* 0x00000006ff007c0c */ /* 0x000fe2000bf65070 */
[----:B------:R-:W-:-:S03]  /*05a0*/  IMAD.MOV.U32 R113, RZ, RZ, RZ ;  /* 0x000000ffff717224 */ /* 0x000fc600078e00ff */
[----:B------:R-:W-:-:S04]  /*05b0*/  ISETP.NE.AND.EX P3, PT, RZ, UR7, PT, P3 ;  /* 0x00000007ff007c0c */ /* 0x000fc8000bf65330 */
[----:B------:R-:W-:-:S04]  /*05c0*/  ISETP.LT.U32.OR P3, PT, R0, 0x700, !P3 ;  /* 0x000007000000780c */ /* 0x000fc80005f61470 */
[----:B------:R-:W-:-:S09]  /*05d0*/  P2R R0, PR, RZ, 0x8 ;  /* 0x00000008ff007803 */ /* 0x000fd20000000000 */
.L_x_14028:
[----:B-1----:R-:W1:Y:S08]  /*05e0*/  LDC.64 R6, c[0x0][0x288] ;  /* 0x0000a200ff067b82 */ /* 0x002e700000000a00 */
[----:B--2---:R-:W2:Y:S08]  /*05f0*/  LDC.64 R156, c[0x0][0x250] ;  /* 0x00009400ff9c7b82 */ /* 0x004eb00000000a00 */
[----:B---3--:R-:W3:Y:S08]  /*0600*/  LDC.64 R154, c[0x0][0x258] ;  /* 0x00009600ff9a7b82 */ /* 0x008ef00000000a00 */
[----:B0---4-:R-:W4:Y:S01]  /*0610*/  LDC.64 R152, c[0x0][0x280] ;  /* 0x0000a000ff987b82 */ /* 0x011f220000000a00 */
[----:B-1----:R-:W-:-:S06]  /*0620*/  IMAD.WIDE R158, R9, 0x4, R6 ;  /* 0x00000004099e7825 */ /* 0x002fcc00078e0206 */
[----:B------:R-:W4:Y:S01]  /*0630*/  LDG.E R158, desc[UR4][R158.64] ;  /* 0x000000049e9e7981 */ /* 0x000f22000c1e1900 */
[C---:B--2---:R-:W-:Y:S01]  /*0640*/  IMAD.WIDE R156, R9.reuse, 0x4, R156 ;  /* 0x00000004099c7825 */ /* 0x044fe200078e029c */
[----:B------:R-:W-:Y:S01]  /*0650*/  MOV R12, UR9 ;  /* 0x00000009000c7c02 */ /* 0x000fe20008000f00 */
[----:B------:R-:W1:Y:S03]  /*0660*/  LDC.64 R160, c[0x0][0x2c8] ;  /* 0x0000b200ffa07b82 */ /* 0x000e660000000a00 */
        /* <DEDUP_REMOVED lines=22> */
.L_x_13928:
[----:B------:R-:W-:-:S07]  /*07d0*/  IADD3 R153, R6, 0x100, RZ ;  /* 0x0000010006997810 */ /* 0x000fce0007ffe0ff */
.L_x_13927:
[----:B------:R-:W-:Y:S05]  /*07e0*/  BSYNC B1 ;  /* 0x0000000000017941 */ /* 0x000fea0003800000 */
.L_x_13926:
        /* <DEDUP_REMOVED lines=8> */
.L_x_13931:
[----:B------:R-:W-:-:S07]  /*0870*/  VIADD R153, R153, 0x100 ;  /* 0x0000010099997836 */ /* 0x000fce0000000000 */
.L_x_13930:
[----:B------:R-:W-:Y:S05]  /*0880*/  BSYNC B1 ;  /* 0x0000000000017941 */ /* 0x000fea0003800000 */
.L_x_13929:
        /* <DEDUP_REMOVED lines=8> */
.L_x_13934:
[----:B------:R-:W-:-:S07]  /*0910*/  IADD3 R153, R153, 0x100, RZ ;  /* 0x0000010099997810 */ /* 0x000fce0007ffe0ff */
.L_x_13933:
[----:B------:R-:W-:Y:S05]  /*0920*/  BSYNC B1 ;  /* 0x0000000000017941 */ /* 0x000fea0003800000 */
.L_x_13932:
[----:B------:R-:W-:Y:S04]  /*0930*/  BSSY B1, `(.L_x_13935) ;  /* 0x0000008000017945 */ /* 0x000fe80003800000 */
[----:B------:R-:W-:Y:S05]  /*0940*/  @!P0 BRA `(.L_x_13936) ;  /* 0x0000000000188947 */ /* 0x000fea0003800000 */
[----:B------:R-:W-:-:S04]  /*0950*/  ISETP.NE.U32.AND P4, PT, RZ, UR12, PT ;  /* 0x0000000cff007c0c */ /* 0x000fc8000bf85070 */
[----:B------:R-:W-:-:S13]  /*0960*/  ISETP.NE.AND.EX P4, PT, RZ, UR13, PT, P4 ;  /* 0x0000000dff007c0c */ /* 0x000fda000bf85340 */
[----:B------:R-:W-:Y:S05]  /*0970*/  @!P4 BRA `(.L_x_13937) ;  /* 0x000000000008c947 */ /* 0x000fea0003800000 */
[----:B------:R-:W-:-:S06]  /*0980*/  IMAD.WIDE.U32 R44, R153, 0x10, R160 ;  /* 0x00000010992c7825 */ /* 0x000fcc00078e00a0 */
[----:B------:R-:W5:Y:S02]  /*0990*/  LDG.E.128 R44, desc[UR4][R44.64] ;  /* 0x000000042c2c7981 */ /* 0x000f64000c1e1d00 */
.L_x_13937:
[----:B------:R-:W-:-:S07]  /*09a0*/  IADD3 R153, R153, 0x100, RZ ;  /* 0x0000010099997810 */ /* 0x000fce0007ffe0ff */
.L_x_13936:
[----:B------:R-:W-:Y:S05]  /*09b0*/  BSYNC B1 ;  /* 0x0000000000017941 */ /* 0x000fea0003800000 */
.L_x_13935:
[----:B------:R-:W-:Y:S04]  /*09c0*/  BSSY B1, `(.L_x_13938) ;  /* 0x0000008000017945 */ /* 0x000fe80003800000 */
[----:B------:R-:W-:Y:S05]  /*09d0*/  @!P1 BRA `(.L_x_13939) ;  /* 0x0000000000189947 */ /* 0x000fea0003800000 */
[----:B------:R-:W-:-:S04]  /*09e0*/  ISETP.NE.U32.AND P4, PT, RZ, UR12, PT ;  /* 0x0000000cff007c0c */ /* 0x000fc8000bf85070 */
[----:B------:R-:W-:-:S13]  /*09f0*/  ISETP.NE.AND.EX P4, PT, RZ, UR13, PT, P4 ;  /* 0x0000000dff007c0c */ /* 0x000fda000bf85340 */
[----:B------:R-:W-:Y:S05]  /*0a00*/  @!P4 BRA `(.L_x_13940) ;  /* 0x000000000008c947 */ /* 0x000fea0003800000 */
[----:B------:R-:W-:-:S06]  /*0a10*/  IMAD.WIDE.U32 R40, R153, 0x10, R160 ;  /* 0x0000001099287825 */ /* 0x000fcc00078e00a0 */
[----:B------:R-:W5:Y:S02]  /*0a20*/  LDG.E.128 R40, desc[UR4][R40.64] ;  /* 0x0000000428287981 */ /* 0x000f64000c1e1d00 */
.L_x_13940:
[----:B------:R-:W-:-:S07]  /*0a30*/  IADD3 R153, R153, 0x100, RZ ;  /* 0x0000010099997810 */ /* 0x000fce0007ffe0ff */
.L_x_13939:
[----:B------:R-:W-:Y:S05]  /*0a40*/  BSYNC B1 ;  /* 0x0000000000017941 */ /* 0x000fea0003800000 */
.L_x_13938:
[----:B------:R-:W-:Y:S04]  /*0a50*/  BSSY B1, `(.L_x_13941) ;  /* 0x0000008000017945 */ /* 0x000fe80003800000 */
[----:B------:R-:W-:Y:S05]  /*0a60*/  @!P2 BRA `(.L_x_13942) ;  /* 0x000000000018a947 */ /* 0x000fea0003800000 */
[----:B------:R-:W-:-:S04]  /*0a70*/  ISETP.NE.U32.AND P4, PT, RZ, UR12, PT ;  /* 0x0000000cff007c0c */ /* 0x000fc8000bf85070 */
[----:B------:R-:W-:-:S13]  /*0a80*/  ISETP.NE.AND.EX P4, PT, RZ, UR13, PT, P4 ;  /* 0x0000000dff007c0c */ /* 0x000fda000bf85340 */
[----:B------:R-:W-:Y:S05]  /*0a90*/  @!P4 BRA `(.L_x_13943) ;  /* 0x000000000008c947 */ /* 0x000fea0003800000 */
[----:B------:R-:W-:-:S06]  /*0aa0*/  IMAD.WIDE.U32 R36, R153, 0x10, R160 ;  /* 0x0000001099247825 */ /* 0x000fcc00078e00a0 */
[----:B------:R-:W5:Y:S02]  /*0ab0*/  LDG.E.128 R36, desc[UR4][R36.64] ;  /* 0x0000000424247981 */ /* 0x000f64000c1e1d00 */
.L_x_13943:
[----:B------:R-:W-:-:S07]  /*0ac0*/  VIADD R153, R153, 0x100 ;  /* 0x0000010099997836 */ /* 0x000fce0000000000 */
.L_x_13942:
[----:B------:R-:W-:Y:S05]  /*0ad0*/  BSYNC B1 ;  /* 0x0000000000017941 */ /* 0x000fea0003800000 */
.L_x_13941:
[----:B------:R-:W-:Y:S02]  /*0ae0*/  ISETP.NE.AND P4, PT, R0, RZ, PT ;  /* 0x000000ff0000720c */ /* 0x000fe40003f85270 */
[----:B------:R-:W-:-:S11]  /*0af0*/  CS2R R166, SRZ ;  /* 0x0000000000a67805 */ /* 0x000fd6000001ff00 */
[----:B------:R-:W-:Y:S05]  /*0b00*/  @P4 BRA `(.L_x_13944) ;  /* 0x0000001400104947 */ /* 0x000fea0003800000 */
[----:B------:R-:W-:-:S06]  /*0b10*/  IMAD.WIDE.U32 R32, R153, 0x10, R160 ;  /* 0x0000001099207825 */ /* 0x000fcc00078e00a0 */
[----:B------:R-:W5:Y:S01]  /*0b20*/  LDG.E.128 R32, desc[UR4][R32.64] ;  /* 0x0000000420207981 */ /* 0x000f62000c1e1d00 */
[----:B------:R-:W-:Y:S05]  /*0b30*/  BRA `(.L_x_13944) ;  /* 0x0000001400047947 */ /* 0x000fea0003800000 */
.L_x_13925:
        /* <DEDUP_REMOVED lines=18> */
[----:B------:R-:W2:Y:S01]  /*0c60*/  LDG.E.128 R152, desc[UR4][R152.64] ;  /* 0x0000000498987981 */ /* 0x000ea2000c1e1d00 */
[----:B0-----:R-:W-:-:S06]  /*0c70*/  IMAD.WIDE.U32 R156, R165, 0x10, R156 ;  /* 0x00000010a59c7825 */ /* 0x001fcc00078e009c */
[----:B------:R-:W3:Y:S01]  /*0c80*/  LDG.E.128 R156, desc[UR4][R156.64] ;  /* 0x000000049c9c7981 */ /* 0x000ee2000c1e1d00 */
[----:B------:R-:W-:Y:S02]  /*0c90*/  IADD3 R207, R6, 0x100, RZ ;  /* 0x0000010006cf7810 */ /* 0x000fe40007ffe0ff */
[----:B------:R-:W-:Y:S01]  /*0ca0*/  IADD3 R165, R165, 0x100, RZ ;  /* 0x00000100a5a57810 */ /* 0x000fe20007ffe0ff */
        /* <DEDUP_REMOVED lines=28> */
.L_x_13946:
[----:B------:R-:W-:Y:S05]  /*0e70*/  BSYNC B1 ;  /* 0x0000000000017941 */ /* 0x000fea0003800000 */
.L_x_13945:
        /* <DEDUP_REMOVED lines=11> */
[----:B------:R-:W2:Y:S03]  /*0f30*/  LDG.E.128 R156, desc[UR4][R156.64] ;  /* 0x000000049c9c7981 */ /* 0x000ea6000c1e1d00 */
[C---:B0-----:R-:W-:Y:S01]  /*0f40*/  IMAD.WIDE.U32 R152, R165.reuse, 0x10, R152 ;  /* 0x00000010a5987825 */ /* 0x041fe200078e0098 */
[----:B------:R1:W5:Y:S05]  /*0f50*/  @P4 LDG.E.128 R52, desc[UR4][R162.64] ;  /* 0x00000004a2344981 */ /* 0x00036a000c1e1d00 */
[----:B------:R-:W3:Y:S01]  /*0f60*/  LDG.E.128 R152, desc[UR4][R152.64] ;  /* 0x0000000498987981 */ /* 0x000ee2000c1e1d00 */
[----:B------:R-:W-:Y:S01]  /*0f70*/  VIADD R165, R165, 0x100 ;  /* 0x00000100a5a57836 */ /* 0x000fe20000000000 */
        /* <DEDUP_REMOVED lines=29> */
.L_x_13948:
[----:B------:R-:W-:Y:S05]  /*1150*/  BSYNC B1 ;  /* 0x0000000000017941 */ /* 0x000fea0003800000 */
.L_x_13947:
        /* <DEDUP_REMOVED lines=15> */
[----:B------:R-:W-:-:S02]  /*1250*/  IADD3 R165, R165, 0x100, RZ ;  /* 0x00000100a5a57810 */ /* 0x000fc40007ffe0ff */
        /* <DEDUP_REMOVED lines=29> */
.L_x_13950:
[----:B------:R-:W-:Y:S05]  /*1430*/  BSYNC B1 ;  /* 0x0000000000017941 */ /* 0x000fea0003800000 */
.L_x_13949:
        /* <DEDUP_REMOVED lines=14> */
[----:B------:R-:W-:Y:S01]  /*1520*/  IADD3 R165, R165, 0x100, RZ ;  /* 0x00000100a5a57810 */ /* 0x000fe20007ffe0ff */
[----:B------:R-:W-:-:S02]  /*1530*/  VIADD R207, R207, 0x100 ;  /* 0x00000100cfcf7836 */ /* 0x000fc40000000000 */
        /* <DEDUP_REMOVED lines=28> */
.L_x_13952:
[----:B------:R-:W-:Y:S05]  /*1700*/  BSYNC B1 ;  /* 0x0000000000017941 */ /* 0x000fea0003800000 */
.L_x_13951:
        /* <DEDUP_REMOVED lines=17> */
[----:B------:R-:W-:-:S03]  /*1820*/  FADD.FTZ R29, -R20, R153 ;  /* 0x00000099141d7221 */ /* 0x000fc60000010100 */
[----:B------:R-:W-:Y:S01]  /*1830*/  FMUL.FTZ R19, R8, R19 ;  /* 0x0000001308137220 */ /* 0x000fe20000410000 */
[C---:B------:R-:W-:Y:S01]  /*1840*/  FADD.FTZ R159, -R20.reuse, R154 ;  /* 0x0000009a149f7221 */ /* 0x040fe20000010100 */
[----:B------:R-:W-:Y:S01]  /*1850*/  FADD.FTZ R155, -R20, R155 ;  /* 0x0000009b149b7221 */ /* 0x000fe20000010100 */
[----:B------:R-:W-:Y:S01]  /*1860*/  FMUL.FTZ R20, R8, R29 ;  /* 0x0000001d08147220 */ /* 0x000fe20000410000 */
[----:B---3--:R-:W-:Y:S01]  /*1870*/  FADD.FTZ R68, R68, R168 ;  /* 0x000000a844447221 */ /* 0x008fe20000010000 */
        /* <DEDUP_REMOVED lines=20> */
[----:B-1----:R-:W-:-:S07]  /*19c0*/  FFMA.FTZ R166, R170, R171, R153 ;  /* 0x000000abaaa67223 */ /* 0x002fce0000010099 */
.L_x_13954:
[----:B------:R-:W-:Y:S05]  /*19d0*/  BSYNC B1 ;  /* 0x0000000000017941 */ /* 0x000fea0003800000 */
.L_x_13953:
        /* <DEDUP_REMOVED lines=44> */
.L_x_13956:
[----:B------:R-:W-:Y:S05]  /*1ca0*/  BSYNC B1 ;  /* 0x0000000000017941 */ /* 0x000fea0003800000 */
.L_x_13955:
[----:B------:R-:W-:-:S13]  /*1cb0*/  ISETP.NE.AND P4, PT, R14, RZ, PT ;  /* 0x000000ff0e00720c */ /* 0x000fda0003f85270 */
        /* <DEDUP_REMOVED lines=10> */
[----:B0-----:R-:W-:Y:S01]  /*1d60*/  IMAD.WIDE.U32 R152, R165, 0x10, R152 ;  /* 0x00000010a5987825 */ /* 0x001fe200078e0098 */
[----:B------:R1:W5:Y:S05]  /*1d70*/  @P4 LDG.E.128 R32, desc[UR4][R160.64] ;  /* 0x00000004a0204981 */ /* 0x00036a000c1e1d00 */
[----:B------:R-:W3:Y:S01]  /*1d80*/  LDG.E.128 R152, desc[UR4][R152.64] ;  /* 0x0000000498987981 */ /* 0x000ee2000c1e1d00 */
[C---:B--2---:R-:W-:Y:S01]  /*1d90*/  FADD.FTZ R15, -R205.reuse, R156 ;  /* 0x0000009ccd0f7221 */ /* 0x044fe20000010100 */
[----:B------:R-:W-:-:S03]  /*1da0*/  FADD.FTZ R163, -R205, R157 ;  /* 0x0000009dcda37221 */ /* 0x000fc60000010100 */
[C---:B------:R-:W-:Y:S01]  /*1db0*/  FMUL.FTZ R15, R8.reuse, R15 ;  /* 0x0000000f080f7220 */ /* 0x040fe20000410000 */
[----:B------:R-:W-:Y:S01]  /*1dc0*/  FMUL.FTZ R16, R8, R163 ;  /* 0x000000a308107220 */ /* 0x000fe20000410000 */
[----:B---3--:R-:W-:Y:S01]  /*1dd0*/  FMUL.FTZ R28, R116, R152 ;  /* 0x00000098741c7220 */ /* 0x008fe20000410000 */
        /* <DEDUP_REMOVED lines=9> */
[----:B------:R-:W-:Y:S01]  /*1e70*/  FADD.FTZ R159, -R205, R159 ;  /* 0x0000009fcd9f7221 */ /* 0x000fe20000010100 */
        /* <DEDUP_REMOVED lines=13> */
.L_x_13944:
[----:B------:R-:W-:Y:S05]  /*1f50*/  BSYNC B0 ;  /* 0x0000000000007941 */ /* 0x000fea0003800000 */
.L_x_13924:
[----:B------:R-:W-:Y:S01]  /*1f60*/  LOP3.LUT P4, RZ, R164, 0xff, RZ, 0xc0, !PT ;  /* 0x000000ffa4ff7812 */ /* 0x000fe2000788c0ff */
[----:B------:R-:W-:Y:S01]  /*1f70*/  UMOV UR6, 0xffffffff ;  /* 0xffffffff00067882 */ /* 0x000fe20000000000 */
[----:B------:R-:W-:Y:S02]  /*1f80*/  SHF.R.U32.HI R152, RZ, 0x5, R13 ;  /* 0x00000005ff987819 */ /* 0x000fe4000001160d */
[----:B-----5:R-:W-:Y:S02]  /*1f90*/  P2R R205, PR, RZ, 0x10 ;  /* 0x00000010ffcd7803 */ /* 0x020fe40000000000 */
        /* <DEDUP_REMOVED lines=22> */
.L_x_14039:
[----:B------:R-:W5:Y:S01]  /*2100*/  S2R R155, SR_CgaCtaId ;  /* 0x00000000009b7919 */ /* 0x000f620000008800 */
[----:B------:R-:W-:Y:S01]  /*2110*/  MOV R154, 0x400 ;  /* 0x00000400009a7802 */ /* 0x000fe20000000f00 */
[----:B---3--:R-:W-:Y:S01]  /*2120*/  FADD.FTZ R208, R161, R208 ;  /* 0x000000d0a1d07221 */ /* 0x008fe20000010000 */
[----:B------:R-:W-:Y:S01]  /*2130*/  @!P4 LOP3.LUT R152, R152, 0x7, RZ, 0xc0, !PT ;  /* 0x000000079898c812 */ /* 0x000fe200078ec0ff */
[----:B----4-:R-:W-:Y:S01]  /*2140*/  FADD.FTZ R209, R160, R209 ;  /* 0x000000d1a0d17221 */ /* 0x010fe20000010000 */
[----:B------:R-:W-:Y:S05]  /*2150*/  WARPSYNC.ALL ;  /* 0x0000000000007948 */ /* 0x000fea0003800000 */
[----:B------:R-:W-:Y:S01]  /*2160*/  @!P4 IADD3 R152, R153, R152, RZ ;  /* 0x000000989998c210 */ /* 0x000fe20007ffe0ff */
[----:B------:R-:W-:Y:S01]  /*2170*/  BSSY B0, `(.L_x_13958) ;  /* 0x000007b000007945 */ /* 0x000fe20003800000 */
[----:B------:R-:W-:-:S02]  /*2180*/  ISETP.NE.AND P5, PT, R5, RZ, PT ;  /* 0x000000ff0500720c */ /* 0x000fc40003fa5270 */
[----:B-----5:R-:W-:-:S04]  /*2190*/  LEA R154, R155, R154, 0x18 ;  /* 0x0000009a9b9a7211 */ /* 0x020fc800078ec0ff */
[-C--:B------:R-:W-:Y:S02]  /*21a0*/  @!P4 LEA R207, R152, R154.reuse, 0x3 ;  /* 0x0000009a98cfc211 */ /* 0x080fe400078e18ff */
[----:B------:R-:W-:-:S03]  /*21b0*/  LEA R210, R153, R154, 0x3 ;  /* 0x0000009a99d27211 */ /* 0x000fc600078e18ff */
[----:B------:R-:W-:Y:S01]  /*21c0*/  @!P4 STS.64 [R207+0x7000], R208 ;  /* 0x007000d0cf00c388 */ /* 0x000fe20000000a00 */
[----:B------:R-:W-:Y:S01]  /*21d0*/  BAR.SYNC.DEFER_BLOCKING 0x0 ;  /* 0x0000000000007b1d */ /* 0x000fe20000010000 */
[----:B------:R-:W-:-:S05]  /*21e0*/  ISETP.GE.AND P4, PT, R7, 0x1, PT ;  /* 0x000000010700780c */ /* 0x000fca0003f86270 */
[----:B------:R-:W3:Y:S04]  /*21f0*/  LDS.128 R152, [R210+0x7000] ;  /* 0x00700000d2987984 */ /* 0x000ee80000000c00 */
[----:B------:R-:W4:Y:S04]  /*2200*/  LDS.128 R156, [R210+0x7010] ;  /* 0x00701000d29c7984 */ /* 0x000f280000000c00 */
[----:B-12---:R-:W1:Y:S04]  /*2210*/  LDS.128 R160, [R210+0x7020] ;  /* 0x00702000d2a07984 */ /* 0x006e680000000c00 */
[----:B------:R-:W2:Y:S01]  /*2220*/  LDS.128 R164, [R210+0x7030] ;  /* 0x00703000d2a47984 */ /* 0x000ea20000000c00 */
[----:B---3--:R-:W-:Y:S01]  /*2230*/  FADD.FTZ R211, RZ, R152 ;  /* 0x00000098ffd37221 */ /* 0x008fe20000010000 */
[----:B------:R-:W-:Y:S01]  /*2240*/  FADD.FTZ R152, RZ, R153 ;  /* 0x00000099ff987221 */ /* 0x000fe20000010000 */
[----:B------:R-:W-:-:S02]  /*2250*/  @P4 IADD3 R153, R7, -0x1, RZ ;  /* 0xffffffff07994810 */ /* 0x000fc40007ffe0ff */
[----:B------:R-:W-:Y:S01]  /*2260*/  FADD.FTZ R211, R154, R211 ;  /* 0x000000d39ad37221 */ /* 0x000fe20000010000 */
[----:B------:R-:W-:Y:S02]  /*2270*/  FADD.FTZ R152, R155, R152 ;  /* 0x000000989b987221 */ /* 0x000fe40000010000 */
[----:B------:R-:W-:Y:S02]  /*2280*/  @P4 IMAD R153, R153, R12, RZ ;  /* 0x0000000c99994224 */ /* 0x000fe400078e02ff */
[----:B----4-:R-:W-:Y:S01]  /*2290*/  FADD.FTZ R211, R211, R156 ;  /* 0x0000009cd3d37221 */ /* 0x010fe20000010000 */
[----:B------:R-:W-:Y:S01]  /*22a0*/  FADD.FTZ R152, R152, R157 ;  /* 0x0000009d98987221 */ /* 0x000fe20000010000 */
[----:B------:R-:W-:Y:S02]  /*22b0*/  IMAD.MOV.U32 R157, RZ, RZ, RZ ;  /* 0x000000ffff9d7224 */ /* 0x000fe400078e00ff */
[----:B------:R-:W-:Y:S01]  /*22c0*/  FADD.FTZ R211, R158, R211 ;  /* 0x000000d39ed37221 */ /* 0x000fe20000010000 */
[----:B------:R-:W-:Y:S01]  /*22d0*/  FADD.FTZ R152, R159, R152 ;  /* 0x000000989f987221 */ /* 0x000fe20000010000 */
[----:B------:R-:W-:-:S02]  /*22e0*/  @P4 SHF.R.S32.HI R154, RZ, 0x1f, R153 ;  /* 0x0000001fff9a4819 */ /* 0x000fc40000011499 */
[----:B-1----:R-:W-:Y:S01]  /*22f0*/  FADD.FTZ R211, R211, R160 ;  /* 0x000000a0d3d37221 */ /* 0x002fe20000010000 */
[----:B------:R-:W-:Y:S01]  /*2300*/  FADD.FTZ R152, R152, R161 ;  /* 0x000000a198987221 */ /* 0x000fe20000010000 */
[----:B------:R-:W-:Y:S02]  /*2310*/  @P4 LEA.HI R154, R154, R153, RZ, 0x2 ;  /* 0x000000999a9a4211 */ /* 0x000fe400078f10ff */
[----:B------:R-:W-:Y:S01]  /*2320*/  FADD.FTZ R211, R162, R211 ;  /* 0x000000d3a2d37221 */ /* 0x000fe20000010000 */
[----:B------:R-:W-:Y:S01]  /*2330*/  FADD.FTZ R152, R163, R152 ;  /* 0x00000098a3987221 */ /* 0x000fe20000010000 */
[----:B------:R-:W-:Y:S02]  /*2340*/  @P4 LEA.HI.SX32 R157, R154, R11, 0x1e ;  /* 0x0000000b9a9d4211 */ /* 0x000fe400078ff2ff */
[----:B--2---:R-:W-:Y:S01]  /*2350*/  FADD.FTZ R211, R211, R164 ;  /* 0x000000a4d3d37221 */ /* 0x004fe20000010000 */
        /* <DEDUP_REMOVED lines=22> */
.L_x_13961:
[----:B------:R-:W-:Y:S05]  /*24c0*/  BSYNC B1 ;  /* 0x0000000000017941 */ /* 0x000fea0003800000 */
.L_x_13960:
        /* <DEDUP_REMOVED lines=13> */
.L_x_13963:
[----:B------:R-:W-:Y:S05]  /*25a0*/  BSYNC B1 ;  /* 0x0000000000017941 */ /* 0x000fea0003800000 */
.L_x_13962:
        /* <DEDUP_REMOVED lines=13> */
.L_x_13965:
[----:B------:R-:W-:Y:S05]  /*2680*/  BSYNC B1 ;  /* 0x0000000000017941 */ /* 0x000fea0003800000 */
.L_x_13964:
        /* <DEDUP_REMOVED lines=18> */
.L_x_13967:
[----:B------:R-:W-:Y:S05]  /*27b0*/  BSYNC B1 ;  /* 0x0000000000017941 */ /* 0x000fea0003800000 */
.L_x_13966:
[----:B------:R-:W-:Y:S02]  /*27c0*/  SEL R146, R161, R146, P5 ;  /* 0x00000092a1927207 */ /* 0x000fe40002800000 */
[----:B------:R-:W-:Y:S02]  /*27d0*/  SEL R147, R162, R147, P5 ;  /* 0x00000093a2937207 */ /* 0x000fe40002800000 */
[----:B------:R-:W-:Y:S02]  /*27e0*/  ISETP.NE.U32.AND P5, PT, R154, RZ, PT ;  /* 0x000000ff9a00720c */ /* 0x000fe40003fa5070 */
[----:B------:R-:W1:Y:S02]  /*27f0*/  LDC R154, c[0x0][0x29c] ;  /* 0x0000a700ff9a7b82 */ /* 0x000e640000000800 */
[----:B------:R-:W-:-:S13]  /*2800*/  ISETP.NE.AND.EX P5, PT, R155, RZ, PT, P5 ;  /* 0x000000ff9b00720c */ /* 0x000fda0003fa5350 */
[----:B------:R-:W2:Y:S01]  /*2810*/  @P5 LDC.64 R152, c[0x0][0x308] ;  /* 0x0000c200ff985b82 */ /* 0x000ea20000000a00 */
[-C--:B-1----:R-:W-:Y:S01]  /*2820*/  FMUL.FTZ R159, R159, R154.reuse ;  /* 0x0000009a9f9f7220 */ /* 0x082fe20000410000 */
[-C--:B------:R-:W-:Y:S01]  /*2830*/  FMUL.FTZ R160, R160, R154.reuse ;  /* 0x0000009aa0a07220 */ /* 0x080fe20000410000 */
[-C--:B------:R-:W-:Y:S01]  /*2840*/  FMUL.FTZ R161, R161, R154.reuse ;  /* 0x0000009aa1a17220 */ /* 0x080fe20000410000 */
[----:B------:R-:W-:Y:S01]  /*2850*/  FMUL.FTZ R162, R162, R154 ;  /* 0x0000009aa2a27220 */ /* 0x000fe20000410000 */
[C---:B--2---:R-:W-:Y:S01]  /*2860*/  @P5 IMAD.WIDE.U32 R152, R6.reuse, 0x10, R152 ;  /* 0x0000001006985825 */ /* 0x044fe200078e0098 */
[----:B------:R-:W-:-:S04]  /*2870*/  IADD3 R6, R6, 0x100, RZ ;  /* 0x0000010006067810 */ /* 0x000fc80007ffe0ff */
[----:B------:R1:W-:Y:S01]  /*2880*/  @P5 STG.E.128 desc[UR4][R152.64], R144 ;  /* 0x0000009098005986 */ /* 0x0003e2000c101d04 */
[----:B------:R-:W-:-:S04]  /*2890*/  ISETP.GT.AND P5, PT, R7, RZ, PT ;  /* 0x000000ff0700720c */ /* 0x000fc80003fa4270 */
[----:B------:R-:W-:Y:S02]  /*28a0*/  SEL R148, R159, R148, P5 ;  /* 0x000000949f947207 */ /* 0x000fe40002800000 */
[----:B------:R-:W-:Y:S02]  /*28b0*/  SEL R149, R160, R149, P5 ;  /* 0x00000095a0957207 */ /* 0x000fe40002800000 */
[----:B------:R-:W-:Y:S02]  /*28c0*/  SEL R150, R161, R150, P5 ;  /* 0x00000096a1967207 */ /* 0x000fe40002800000 */
[----:B------:R-:W-:Y:S01]  /*28d0*/  SEL R151, R162, R151, P5 ;  /* 0x00000097a2977207 */ /* 0x000fe20002800000 */
[----:B-1----:R-:W1:Y:S02]  /*28e0*/  @P4 LDC.64 R152, c[0x0][0x2f8] ;  /* 0x0000be00ff984b82 */ /* 0x002e640000000a00 */
[C---:B-1----:R-:W-:Y:S01]  /*28f0*/  @P4 IMAD.WIDE.U32 R152, R157.reuse, 0x10, R152 ;  /* 0x000000109d984825 */ /* 0x042fe200078e0098 */
[----:B------:R-:W-:-:S04]  /*2900*/  IADD3 R157, R157, 0x100, RZ ;  /* 0x000001009d9d7810 */ /* 0x000fc80007ffe0ff */
[----:B------:R1:W-:Y:S03]  /*2910*/  @P4 STG.E.128 desc[UR4][R152.64], R148 ;  /* 0x0000009498004986 */ /* 0x0003e6000c101d04 */
.L_x_13959:
[----:B------:R-:W-:Y:S05]  /*2920*/  BSYNC B0 ;  /* 0x0000000000007941 */ /* 0x000fea0003800000 */
.L_x_13958:
        /* <DEDUP_REMOVED lines=19> */
.L_x_13971:
[----:B------:R-:W-:Y:S05]  /*2a60*/  BSYNC B1 ;  /* 0x0000000000017941 */ /* 0x000fea0003800000 */
.L_x_13970:
        /* <DEDUP_REMOVED lines=11> */
.L_x_13973:
[----:B------:R-:W-:Y:S05]  /*2b20*/  BSYNC B1 ;  /* 0x0000000000017941 */ /* 0x000fea0003800000 */
.L_x_13972:
        /* <DEDUP_REMOVED lines=11> */
.L_x_13975:
[----:B------:R-:W-:Y:S05]  /*2be0*/  BSYNC B1 ;  /* 0x0000000000017941 */ /* 0x000fea0003800000 */
.L_x_13974:
        /* <DEDUP_REMOVED lines=16> */
.L_x_13977:
[----:B------:R-:W-:Y:S05]  /*2cf0*/  BSYNC B1 ;  /* 0x0000000000017941 */ /* 0x000fea0003800000 */
.L_x_13976:
        /* <DEDUP_REMOVED lines=22> */
.L_x_13969:
[----:B------:R-:W-:Y:S05]  /*2e60*/  BSYNC B0 ;  /* 0x0000000000007941 */ /* 0x000fea0003800000 */
.L_x_13968:
[----:B------:R-:W-:Y:S01]  /*2e70*/  ISETP.NE.AND P5, PT, R2, RZ, PT ;  /* 0x000000ff0200720c */ /* 0x000fe20003fa5270 */
[----:B------:R-:W-:-:S12]  /*2e80*/  BSSY B0, `(.L_x_13978) ;  /* 0x0000052000007945 */ /* 0x000fd80003800000 */
[----:B------:R-:W-:Y:S05]  /*2e90*/  @!P5 BRA `(.L_x_13979) ;  /* 0x000000040040d947 */ /* 0x000fea0003800000 */
[----:B-12---:R-:W1:Y:S01]  /*2ea0*/  @!P3 LDC.64 R152, c[0x0][0x2c8] ;  /* 0x0000b200ff98bb82 */ /* 0x006e620000000a00 */
        /* <DEDUP_REMOVED lines=15> */
.L_x_13981:
[----:B------:R-:W-:Y:S05]  /*2fa0*/  BSYNC B1 ;  /* 0x0000000000017941 */ /* 0x000fea0003800000 */
.L_x_13980:
        /* <DEDUP_REMOVED lines=11> */
.L_x_13983:
[----:B------:R-:W-:Y:S05]  /*3060*/  BSYNC B1 ;  /* 0x0000000000017941 */ /* 0x000fea0003800000 */
.L_x_13982:
        /* <DEDUP_REMOVED lines=11> */
.L_x_13985:
[----:B------:R-:W-:Y:S05]  /*3120*/  BSYNC B1 ;  /* 0x0000000000017941 */ /* 0x000fea0003800000 */
.L_x_13984:
        /* <DEDUP_REMOVED lines=16> */
.L_x_13987:
[----:B------:R-:W-:Y:S05]  /*3230*/  BSYNC B1 ;  /* 0x0000000000017941 */ /* 0x000fea0003800000 */
.L_x_13986:
        /* <DEDUP_REMOVED lines=22> */
.L_x_13979:
[----:B------:R-:W-:Y:S05]  /*33a0*/  BSYNC B0 ;  /* 0x0000000000007941 */ /* 0x000fea0003800000 */
.L_x_13978:
[----:B------:R-:W-:Y:S04]  /*33b0*/  BSSY B0, `(.L_x_13988) ;  /* 0x0000052000007945 */ /* 0x000fe80003800000 */
[----:B------:R-:W-:Y:S05]  /*33c0*/  @!P0 BRA `(.L_x_13989) ;  /* 0x0000000400408947 */ /* 0x000fea0003800000 */
[----:B-123--:R-:W1:Y:S01]  /*33d0*/  @!P3 LDC.64 R152, c[0x0][0x2c8] ;  /* 0x0000b200ff98bb82 */ /* 0x00ee620000000a00 */
        /* <DEDUP_REMOVED lines=15> */
.L_x_13991:
[----:B------:R-:W-:Y:S05]  /*34d0*/  BSYNC B1 ;  /* 0x0000000000017941 */ /* 0x000fea0003800000 */
.L_x_13990:
        /* <DEDUP_REMOVED lines=11> */
.L_x_13993:
[----:B------:R-:W-:Y:S05]  /*3590*/  BSYNC B1 ;  /* 0x0000000000017941 */ /* 0x000fea0003800000 */
.L_x_13992:
        /* <DEDUP_REMOVED lines=11> */
.L_x_13995:
[----:B------:R-:W-:Y:S05]  /*3650*/  BSYNC B1 ;  /* 0x0000000000017941 */ /* 0x000fea0003800000 */
.L_x_13994:
        /* <DEDUP_REMOVED lines=16> */
.L_x_13997:
[----:B------:R-:W-:Y:S05]  /*3760*/  BSYNC B1 ;  /* 0x0000000000017941 */ /* 0x000fea0003800000 */
.L_x_13996:
        /* <DEDUP_REMOVED lines=19> */
[----:B0-----:R-:W-:-:S04]  /*38a0*/  @P4 IMAD.WIDE.U32 R152, R157, 0x10, R152 ;  /* 0x000000109d984825 */ /* 0x001fc800078e0098 */
[----:B------:R-:W-:Y:S01]  /*38b0*/  VIADD R157, R157, 0x100 ;  /* 0x000001009d9d7836 */ /* 0x000fe20000000000 */
[----:B------:R4:W-:Y:S06]  /*38c0*/  @P4 STG.E.128 desc[UR4][R152.64], R148 ;  /* 0x0000009498004986 */ /* 0x0009ec000c101d04 */
.L_x_13989:
[----:B------:R-:W-:Y:S05]  /*38d0*/  BSYNC B0 ;  /* 0x0000000000007941 */ /* 0x000fea0003800000 */
.L_x_13988:
[----:B------:R-:W-:Y:S04]  /*38e0*/  BSSY B0, `(.L_x_13998) ;  /* 0x0000052000007945 */ /* 0x000fe80003800000 */
[----:B------:R-:W-:Y:S05]  /*38f0*/  @!P1 BRA `(.L_x_13999) ;  /* 0x0000000400409947 */ /* 0x000fea0003800000 */
[----:B-1234-:R-:W1:Y:S01]  /*3900*/  @!P3 LDC.64 R152, c[0x0][0x2c8] ;  /* 0x0000b200ff98bb82 */ /* 0x01ee620000000a00 */
        /* <DEDUP_REMOVED lines=15> */
.L_x_14001:
[----:B------:R-:W-:Y:S05]  /*3a00*/  BSYNC B1 ;  /* 0x0000000000017941 */ /* 0x000fea0003800000 */
.L_x_14000:
        /* <DEDUP_REMOVED lines=11> */
.L_x_14003:
[----:B------:R-:W-:Y:S05]  /*3ac0*/  BSYNC B1 ;  /* 0x0000000000017941 */ /* 0x000fea0003800000 */
.L_x_14002:
        /* <DEDUP_REMOVED lines=11> */
.L_x_14005:
[----:B------:R-:W-:Y:S05]  /*3b80*/  BSYNC B1 ;  /* 0x0000000000017941 */ /* 0x000fea0003800000 */
.L_x_14004:
        /* <DEDUP_REMOVED lines=16> */
.L_x_14007:
[----:B------:R-:W-:Y:S05]  /*3c90*/  BSYNC B1 ;  /* 0x0000000000017941 */ /* 0x000fea0003800000 */
.L_x_14006:
        /* <DEDUP_REMOVED lines=22> */
.L_x_13999:
[----:B------:R-:W-:Y:S05]  /*3e00*/  BSYNC B0 ;  /* 0x0000000000007941 */ /* 0x000fea0003800000 */
.L_x_13998:
        /* <DEDUP_REMOVED lines=18> */
.L_x_14011:
[----:B------:R-:W-:Y:S05]  /*3f30*/  BSYNC B1 ;  /* 0x0000000000017941 */ /* 0x000fea0003800000 */
.L_x_14010:
        /* <DEDUP_REMOVED lines=11> */
.L_x_14013:
[----:B------:R-:W-:Y:S05]  /*3ff0*/  BSYNC B1 ;  /* 0x0000000000017941 */ /* 0x000fea0003800000 */
.L_x_14012:
        /* <DEDUP_REMOVED lines=11> */
.L_x_14015:
[----:B------:R-:W-:Y:S05]  /*40b0*/  BSYNC B1 ;  /* 0x0000000000017941 */ /* 0x000fea0003800000 */
.L_x_14014:
        /* <DEDUP_REMOVED lines=16> */
.L_x_14017:
[----:B------:R-:W-:Y:S05]  /*41c0*/  BSYNC B1 ;  /* 0x0000000000017941 */ /* 0x000fea0003800000 */
.L_x_14016:
        /* <DEDUP_REMOVED lines=22> */
.L_x_14009:
[----:B------:R-:W-:Y:S05]  /*4330*/  BSYNC B0 ;  /* 0x0000000000007941 */ /* 0x000fea0003800000 */
.L_x_14008:
        /* <DEDUP_REMOVED lines=19> */
.L_x_14021:
[----:B------:R-:W-:Y:S05]  /*4470*/  BSYNC B1 ;  /* 0x0000000000017941 */ /* 0x000fea0003800000 */
.L_x_14020:
        /* <DEDUP_REMOVED lines=11> */
.L_x_14023:
[----:B------:R-:W-:Y:S05]  /*4530*/  BSYNC B1 ;  /* 0x0000000000017941 */ /* 0x000fea0003800000 */
.L_x_14022:
        /* <DEDUP_REMOVED lines=11> */
.L_x_14025:
[----:B------:R-:W-:Y:S05]  /*45f0*/  BSYNC B1 ;  /* 0x0000000000017941 */ /* 0x000fea0003800000 */
.L_x_14024:
        /* <DEDUP_REMOVED lines=16> */
.L_x_14027:
[----:B------:R-:W-:Y:S05]  /*4700*/  BSYNC B1 ;  /* 0x0000000000017941 */ /* 0x000fea0003800000 */
.L_x_14026:
        /* <DEDUP_REMOVED lines=8> */
[----:B------:R-:W-:Y:S01]  /*4790*/  ISETP.GT.AND P3, PT, R7, RZ, PT ;  /* 0x000000ff0700720c */ /* 0x000fe20003f64270 */
[-C--:B0-----:R-:W-:Y:S01]  /*47a0*/  FMUL.FTZ R159, R159, R6.reuse ;  /* 0x000000069f9f7220 */ /* 0x081fe20000410000 */
[-C--:B------:R-:W-:Y:S01]  /*47b0*/  FMUL.FTZ R158, R158, R6.reuse ;  /* 0x000000069e9e7220 */ /* 0x080fe20000410000 */
[-C--:B------:R-:W-:Y:S01]  /*47c0*/  FMUL.FTZ R161, R161, R6.reuse ;  /* 0x00000006a1a17220 */ /* 0x080fe20000410000 */
[----:B------:R-:W-:Y:S02]  /*47d0*/  FMUL.FTZ R160, R160, R6 ;  /* 0x00000006a0a07220 */ /* 0x000fe40000410000 */
[----:B------:R-:W0:Y:S01]  /*47e0*/  @P4 LDC.64 R6, c[0x0][0x2f8] ;  /* 0x0000be00ff064b82 */ /* 0x000e220000000a00 */
[----:B------:R-:W-:Y:S02]  /*47f0*/  SEL R148, R159, R148, P3 ;  /* 0x000000949f947207 */ /* 0x000fe40001800000 */
[----:B------:R-:W-:-:S02]  /*4800*/  SEL R149, R158, R149, P3 ;  /* 0x000000959e957207 */ /* 0x000fc40001800000 */
[----:B------:R-:W-:Y:S02]  /*4810*/  SEL R150, R161, R150, P3 ;  /* 0x00000096a1967207 */ /* 0x000fe40001800000 */
[----:B------:R-:W-:Y:S01]  /*4820*/  SEL R151, R160, R151, P3 ;  /* 0x00000097a0977207 */ /* 0x000fe20001800000 */
[----:B0-----:R-:W-:-:S05]  /*4830*/  @P4 IMAD.WIDE.U32 R6, R157, 0x10, R6 ;  /* 0x000000109d064825 */ /* 0x001fca00078e0006 */
[----:B------:R1:W-:Y:S02]  /*4840*/  @P4 STG.E.128 desc[UR4][R6.64], R148 ;  /* 0x0000009406004986 */ /* 0x0003e4000c101d04 */
.L_x_14019:
[----:B------:R-:W-:Y:S05]  /*4850*/  BSYNC B0 ;  /* 0x0000000000007941 */ /* 0x000fea0003800000 */
.L_x_14018:
[----:B------:R-:W-:Y:S02]  /*4860*/  ISETP.NE.AND P3, PT, R205, RZ, PT ;  /* 0x000000ffcd00720c */ /* 0x000fe40003f65270 */
[----:B------:R-:W-:Y:S02]  /*4870*/  IADD3 R9, R9, UR10, RZ ;  /* 0x0000000a09097c10 */ /* 0x000fe4000fffe0ff */
[----:B------:R-:W-:Y:S02]  /*4880*/  SEL R164, RZ, 0x1, P3 ;  /* 0x00000001ffa47807 */ /* 0x000fe40001800000 */
[----:B------:R-:W-:-:S13]  /*4890*/  ISETP.GE.AND P3, PT, R9, UR11, PT ;  /* 0x0000000b09007c0c */ /* 0x000fda000bf66270 */
[----:B------:R-:W-:Y:S05]  /*48a0*/  @!P3 BRA `(.L_x_14028) ;  /* 0xffffffbc004cb947 */ /* 0x000fea000383ffff */
.L_x_13923:
[----:B------:R-:W0:Y:S01]  /*48b0*/  S2R R0, SR_TID.X ;  /* 0x0000000000007919 */ /* 0x000e220000002100 */
[----:B------:R-:W0:Y:S01]  /*48c0*/  S2UR UR6, SR_CTAID.X ;  /* 0x00000000000679c3 */ /* 0x000e220000002500 */
[----:B------:R-:W-:Y:S02]  /*48d0*/  ISETP.NE.AND P6, PT, R5, RZ, PT ;  /* 0x000000ff0500720c */ /* 0x000fe40003fc5270 */
[----:B------:R-:W-:Y:S02]  /*48e0*/  ISETP.NE.AND P5, PT, R4, RZ, PT ;  /* 0x000000ff0400720c */ /* 0x000fe40003fa5270 */
[----:B------:R-:W-:Y:S02]  /*48f0*/  ISETP.NE.AND P4, PT, R2, RZ, PT ;  /* 0x000000ff0200720c */ /* 0x000fe40003f85270 */
[----:B------:R-:W-:Y:S01]  /*4900*/  ISETP.NE.AND P3, PT, R14, RZ, PT ;  /* 0x000000ff0e00720c */ /* 0x000fe20003f65270 */
[----:B------:R-:W2:Y:S08]  /*4910*/  @P0 LDC.64 R16, c[0x0][0x2d8] ;  /* 0x0000b600ff100b82 */ /* 0x000eb00000000a00 */
[----:B------:R-:W3:Y:S08]  /*4920*/  @P6 LDC.64 R2, c[0x0][0x2d0] ;  /* 0x0000b400ff026b82 */ /* 0x000ef00000000a00 */
[----:B------:R-:W4:Y:S01]  /*4930*/  @P6 LDC.64 R4, c[0x0][0x2d8] ;  /* 0x0000b600ff046b82 */ /* 0x000f220000000a00 */
[----:B0-----:R-:W-:-:S07]  /*4940*/  LEA.HI R13, R0, UR6, RZ, 0x18 ;  /* 0x00000006000d7c11 */ /* 0x001fce000f8fc0ff */
[----:B-1----:R-:W0:Y:S01]  /*4950*/  @P5 LDC.64 R6, c[0x0][0x2d0] ;  /* 0x0000b400ff065b82 */ /* 0x002e220000000a00 */
[----:B------:R-:W-:-:S07]  /*4960*/  IMAD R0, R13, R12, RZ ;  /* 0x0000000c0d007224 */ /* 0x000fce00078e02ff */
[----:B------:R-:W1:Y:S01]  /*4970*/  @P5 LDC.64 R8, c[0x0][0x2d8] ;  /* 0x0000b600ff085b82 */ /* 0x000e620000000a00 */
[----:B------:R-:W-:-:S05]  /*4980*/  LEA.HI R27, R0, R11, RZ, 0x1e ;  /* 0x0000000b001b7211 */ /* 0x000fca00078ff0ff */
[C---:B---3--:R-:W-:Y:S02]  /*4990*/  @P6 IMAD.WIDE.U32 R2, R27.reuse, 0x10, R2 ;  /* 0x000000101b026825 */ /* 0x048fe400078e0002 */
[----:B------:R-:W3:Y:S02]  /*49a0*/  @P4 LDC.64 R12, c[0x0][0x2d0] ;  /* 0x0000b400ff0c4b82 */ /* 0x000ee40000000a00 */
[C---:B----4-:R-:W-:Y:S01]  /*49b0*/  @P6 IMAD.WIDE.U32 R4, R27.reuse, 0x10, R4 ;  /* 0x000000101b046825 */ /* 0x050fe200078e0004 */
[----:B------:R-:W-:Y:S01]  /*49c0*/  @P6 IADD3 R27, R27, 0x100, RZ ;  /* 0x000001001b1b6810 */ /* 0x000fe20007ffe0ff */
[----:B------:R4:W-:Y:S04]  /*49d0*/  @P6 STG.E.128 desc[UR4][R2.64], R84 ;  /* 0x0000005402006986 */ /* 0x0009e8000c101d04 */
[----:B------:R-:W2:Y:S01]  /*49e0*/  @P4 LDC.64 R14, c[0x0][0x2d8] ;  /* 0x0000b600ff0e4b82 */ /* 0x000ea20000000a00 */
[C---:B0-----:R-:W-:Y:S01]  /*49f0*/  @P5 IMAD.WIDE.U32 R6, R27.reuse, 0x10, R6 ;  /* 0x000000101b065825 */ /* 0x041fe200078e0006 */
[----:B------:R4:W-:Y:S04]  /*4a00*/  @P6 STG.E.128 desc[UR4][R4.64], R112 ;  /* 0x0000007004006986 */ /* 0x0009e8000c101d04 */
[----:B------:R4:W-:Y:S02]  /*4a10*/  @P5 STG.E.128 desc[UR4][R6.64], R80 ;  /* 0x0000005006005986 */ /* 0x0009e4000c101d04 */
[----:B------:R-:W0:Y:S01]  /*4a20*/  @P0 LDC.64 R10, c[0x0][0x2d0] ;  /* 0x0000b400ff0a0b82 */ /* 0x000e220000000a00 */
[C---:B-1----:R-:W-:Y:S01]  /*4a30*/  @P5 IMAD.WIDE.U32 R8, R27.reuse, 0x10, R8 ;  /* 0x000000101b085825 */ /* 0x042fe200078e0008 */
[----:B------:R-:W-:-:S04]  /*4a40*/  @P5 IADD3 R27, R27, 0x100, RZ ;  /* 0x000001001b1b5810 */ /* 0x000fc80007ffe0ff */
[----:B------:R4:W-:Y:S02]  /*4a50*/  @P5 STG.E.128 desc[UR4][R8.64], R108 ;  /* 0x0000006c08005986 */ /* 0x0009e4000c101d04 */
[----:B------:R-:W1:Y:S01]  /*4a60*/  @P1 LDC.64 R18, c[0x0][0x2d0] ;  /* 0x0000b400ff121b82 */ /* 0x000e620000000a00 */
[----:B---3--:R-:W-:-:S05]  /*4a70*/  @P4 IMAD.WIDE.U32 R12, R27, 0x10, R12 ;  /* 0x000000101b0c4825 */ /* 0x008fca00078e000c */
[----:B------:R4:W-:Y:S02]  /*4a80*/  @P4 STG.E.128 desc[UR4][R12.64], R76 ;  /* 0x0000004c0c004986 */ /* 0x0009e4000c101d04 */
[----:B------:R-:W3:Y:S01]  /*4a90*/  @P1 LDC.64 R20, c[0x0][0x2d8] ;  /* 0x0000b600ff141b82 */ /* 0x000ee20000000a00 */
[----:B--2---:R-:W-:-:S04]  /*4aa0*/  @P4 IMAD.WIDE.U32 R14, R27, 0x10, R14 ;  /* 0x000000101b0e4825 */ /* 0x004fc800078e000e */
[----:B------:R-:W-:Y:S01]  /*4ab0*/  @P4 VIADD R27, R27, 0x100 ;  /* 0x000001001b1b4836 */ /* 0x000fe20000000000 */
[----:B------:R4:W-:Y:S02]  /*4ac0*/  @P4 STG.E.128 desc[UR4][R14.64], R104 ;  /* 0x000000680e004986 */ /* 0x0009e4000c101d04 */
[----:B------:R-:W2:Y:S01]  /*4ad0*/  @P2 LDC.64 R22, c[0x0][0x2d0] ;  /* 0x0000b400ff162b82 */ /* 0x000ea20000000a00 */
[----:B0-----:R-:W-:-:S04]  /*4ae0*/  @P0 IMAD.WIDE.U32 R10, R27, 0x10, R10 ;  /* 0x000000101b0a0825 */ /* 0x001fc800078e000a */
[C---:B------:R-:W-:Y:S01]  /*4af0*/  @P0 IMAD.WIDE.U32 R16, R27.reuse, 0x10, R16 ;  /* 0x000000101b100825 */ /* 0x040fe200078e0010 */
[----:B------:R-:W-:Y:S01]  /*4b00*/  @P0 IADD3 R27, R27, 0x100, RZ ;  /* 0x000001001b1b0810 */ /* 0x000fe20007ffe0ff */
[----:B------:R4:W-:Y:S01]  /*4b10*/  @P0 STG.E.128 desc[UR4][R10.64], R72 ;  /* 0x000000480a000986 */ /* 0x0009e2000c101d04 */
[----:B------:R-:W0:Y:S03]  /*4b20*/  @P2 LDC.64 R24, c[0x0][0x2d8] ;  /* 0x0000b600ff182b82 */ /* 0x000e260000000a00 */
[C---:B-1----:R-:W-:Y:S01]  /*4b30*/  @P1 IMAD.WIDE.U32 R18, R27.reuse, 0x10, R18 ;  /* 0x000000101b121825 */ /* 0x042fe200078e0012 */
[----:B------:R4:W-:Y:S03]  /*4b40*/  @P0 STG.E.128 desc[UR4][R16.64], R100 ;  /* 0x0000006410000986 */ /* 0x0009e6000c101d04 */
[C---:B---3--:R-:W-:Y:S01]  /*4b50*/  @P1 IMAD.WIDE.U32 R20, R27.reuse, 0x10, R20 ;  /* 0x000000101b141825 */ /* 0x048fe200078e0014 */
[----:B------:R-:W-:Y:S01]  /*4b60*/  @P1 IADD3 R27, R27, 0x100, RZ ;  /* 0x000001001b1b1810 */ /* 0x000fe20007ffe0ff */
[----:B------:R4:W-:Y:S04]  /*4b70*/  @P1 STG.E.128 desc[UR4][R18.64], R68 ;  /* 0x0000004412001986 */ /* 0x0009e8000c101d04 */
[----:B------:R4:W-:Y:S01]  /*4b80*/  @P1 STG.E.128 desc[UR4][R20.64], R96 ;  /* 0x0000006014001986 */ /* 0x0009e2000c101d04 */
[----:B--2---:R-:W-:-:S05]  /*4b90*/  @P2 IMAD.WIDE.U32 R22, R27, 0x10, R22 ;  /* 0x000000101b162825 */ /* 0x004fca00078e0016 */
[----:B------:R4:W-:Y:S01]  /*4ba0*/  @P2 STG.E.128 desc[UR4][R22.64], R64 ;  /* 0x0000004016002986 */ /* 0x0009e2000c101d04 */
[----:B0-----:R-:W-:-:S05]  /*4bb0*/  @P2 IMAD.WIDE.U32 R24, R27, 0x10, R24 ;  /* 0x000000101b182825 */ /* 0x001fca00078e0018 */
[----:B------:R4:W-:Y:S01]  /*4bc0*/  @P2 STG.E.128 desc[UR4][R24.64], R92 ;  /* 0x0000005c18002986 */ /* 0x0009e2000c101d04 */
[----:B------:R-:W-:Y:S05]  /*4bd0*/  @!P3 EXIT ;  /* 0x000000000000b94d */ /* 0x000fea0003800000 */
[----:B----4-:R-:W0:Y:S01]  /*4be0*/  LDC.64 R2, c[0x0][0x2d0] ;  /* 0x0000b400ff027b82 */ /* 0x010e220000000a00 */
[----:B------:R-:W-:-:S07]  /*4bf0*/  @P2 IADD3 R27, R27, 0x100, RZ ;  /* 0x000001001b1b2810 */ /* 0x000fce0007ffe0ff */
[----:B------:R-:W1:Y:S01]  /*4c00*/  LDC.64 R4, c[0x0][0x2d8] ;  /* 0x0000b600ff047b82 */ /* 0x000e620000000a00 */
[----:B0-----:R-:W-:-:S05]  /*4c10*/  IMAD.WIDE.U32 R2, R27, 0x10, R2 ;  /* 0x000000101b027825 */ /* 0x001fca00078e0002 */
[----:B------:R-:W-:Y:S01]  /*4c20*/  STG.E.128 desc[UR4][R2.64], R60 ;  /* 0x0000003c02007986 */ /* 0x000fe2000c101d04 */
[----:B-1----:R-:W-:-:S05]  /*4c30*/  IMAD.WIDE.U32 R4, R27, 0x10, R4 ;  /* 0x000000101b047825 */ /* 0x002fca00078e0004 */
[----:B------:R-:W-:Y:S01]  /*4c40*/  STG.E.128 desc[UR4][R4.64], R88 ;  /* 0x0000005804007986 */ /* 0x000fe2000c101d04 */
[----:B------:R-:W-:Y:S05]  /*4c50*/  EXIT ;  /* 0x000000000000794d */ /* 0x000fea0003800000 */
.L_x_13957:
[----:B------:R-:W-:Y:S01]  /*4c60*/  HFMA2.MMA R165, -RZ, RZ, 0, 1.847743988037109375e-06 ;  /* 0x0000001fffa57435 */ /* 0x000fe200000001ff */
[----:B-1----:R-:W-:Y:S01]  /*4c70*/  MOV R163, R167 ;  /* 0x000000a700a37202 */ /* 0x002fe20000000f00 */
[----:B------:R-:W-:Y:S01]  /*4c80*/  IMAD.MOV.U32 R164, RZ, RZ, 0x10 ;  /* 0x00000010ffa47424 */ /* 0x000fe200078e00ff */
[----:B------:R-:W-:-:S08]  /*4c90*/  MOV R162, 0xffffffff ;  /* 0xffffffff00a27802 */ /* 0x000fd00000000f00 */
[----:B0-----:R-:W-:Y:S05]  /*4ca0*/  WARPSYNC.COLLECTIVE R162, `(.L_x_14029) ;  /* 0x00000000a2087348 */ /* 0x001fea0003c00000 */
[----:B------:R1:W2:Y:S02]  /*4cb0*/  SHFL.DOWN P5, R209, R163, R164, R165 ;  /* 0x080000a4a3d17389 */ /* 0x0002a400000a00a5 */
[----:B012---:R-:W-:Y:S01]  /*4cc0*/  ENDCOLLECTIVE ;  /* 0x000000000000791b */ /* 0x007fe20003800000 */
.L_x_14029:
[----:B------:R-:W-:Y:S02]  /*4cd0*/  MOV R163, R166 ;  /* 0x000000a600a37202 */ /* 0x000fe40000000f00 */
[----:B------:R-:W-:-:S07]  /*4ce0*/  MOV R154, R209 ;  /* 0x000000d1009a7202 */ /* 0x000fce0000000f00 */
[----:B------:R-:W-:Y:S05]  /*4cf0*/  WARPSYNC.COLLECTIVE R162, `(.L_x_14030) ;  /* 0x00000000a2087348 */ /* 0x000fea0003c00000 */
[----:B------:R0:W1:Y:S02]  /*4d00*/  SHFL.DOWN P5, R209, R163, R164, R165 ;  /* 0x080000a4a3d17389 */ /* 0x00006400000a00a5 */
[----:B01----:R-:W-:Y:S01]  /*4d10*/  ENDCOLLECTIVE ;  /* 0x000000000000791b */ /* 0x003fe20003800000 */
.L_x_14030:
[----:B------:R-:W-:Y:S01]  /*4d20*/  FADD.FTZ R154, R154, R167 ;  /* 0x000000a79a9a7221 */ /* 0x000fe20000010000 */
[----:B------:R-:W-:-:S04]  /*4d30*/  HFMA2.MMA R164, -RZ, RZ, 0, 4.76837158203125e-07 ;  /* 0x00000008ffa47435 */ /* 0x000fc800000001ff */
[----:B------:R-:W-:Y:S01]  /*4d40*/  MOV R163, R154 ;  /* 0x0000009a00a37202 */ /* 0x000fe20000000f00 */
[----:B------:R-:W-:-:S07]  /*4d50*/  IMAD.MOV.U32 R155, RZ, RZ, R209 ;  /* 0x000000ffff9b7224 */ /* 0x000fce00078e00d1 */
[----:B------:R-:W-:Y:S05]  /*4d60*/  WARPSYNC.COLLECTIVE R162, `(.L_x_14031) ;  /* 0x00000000a2087348 */ /* 0x000fea0003c00000 */
[----:B------:R0:W1:Y:S02]  /*4d70*/  SHFL.DOWN P5, R209, R163, R164, R165 ;  /* 0x080000a4a3d17389 */ /* 0x00006400000a00a5 */
[----:B01----:R-:W-:Y:S01]  /*4d80*/  ENDCOLLECTIVE ;  /* 0x000000000000791b */ /* 0x003fe20003800000 */
.L_x_14031:
[----:B------:R-:W-:-:S05]  /*4d90*/  FADD.FTZ R155, R155, R166 ;  /* 0x000000a69b9b7221 */ /* 0x000fca0000010000 */
[----:B------:R-:W-:Y:S02]  /*4da0*/  MOV R163, R155 ;  /* 0x0000009b00a37202 */ /* 0x000fe40000000f00 */
[----:B------:R-:W-:-:S07]  /*4db0*/  MOV R157, R209 ;  /* 0x000000d1009d7202 */ /* 0x000fce0000000f00 */
[----:B------:R-:W-:Y:S05]  /*4dc0*/  WARPSYNC.COLLECTIVE R162, `(.L_x_14032) ;  /* 0x00000000a2087348 */ /* 0x000fea0003c00000 */
[----:B------:R0:W1:Y:S02]  /*4dd0*/  SHFL.DOWN P5, R209, R163, R164, R165 ;  /* 0x080000a4a3d17389 */ /* 0x00006400000a00a5 */
[----:B01----:R-:W-:Y:S01]  /*4de0*/  ENDCOLLECTIVE ;  /* 0x000000000000791b */ /* 0x003fe20003800000 */
.L_x_14032:
[----:B------:R-:W-:Y:S01]  /*4df0*/  FADD.FTZ R157, R154, R157 ;  /* 0x0000009d9a9d7221 */ /* 0x000fe20000010000 */
[----:B------:R-:W-:-:S04]  /*4e00*/  HFMA2.MMA R164, -RZ, RZ, 0, 2.384185791015625e-07 ;  /* 0x00000004ffa47435 */ /* 0x000fc800000001ff */
[----:B------:R-:W-:Y:S01]  /*4e10*/  MOV R163, R157 ;  /* 0x0000009d00a37202 */ /* 0x000fe20000000f00 */
[----:B------:R-:W-:-:S07]  /*4e20*/  IMAD.MOV.U32 R156, RZ, RZ, R209 ;  /* 0x000000ffff9c7224 */ /* 0x000fce00078e00d1 */
[----:B------:R-:W-:Y:S05]  /*4e30*/  WARPSYNC.COLLECTIVE R162, `(.L_x_14033) ;  /* 0x00000000a2087348 */ /* 0x000fea0003c00000 */
[----:B------:R0:W1:Y:S02]  /*4e40*/  SHFL.DOWN P5, R209, R163, R164, R165 ;  /* 0x080000a4a3d17389 */ /* 0x00006400000a00a5 */
[----:B01----:R-:W-:Y:S01]  /*4e50*/  ENDCOLLECTIVE ;  /* 0x000000000000791b */ /* 0x003fe20003800000 */
.L_x_14033:
[----:B------:R-:W-:-:S05]  /*4e60*/  FADD.FTZ R156, R155, R156 ;  /* 0x0000009c9b9c7221 */ /* 0x000fca0000010000 */
[----:B------:R-:W-:Y:S02]  /*4e70*/  MOV R163, R156 ;  /* 0x0000009c00a37202 */ /* 0x000fe40000000f00 */
[----:B------:R-:W-:-:S07]  /*4e80*/  MOV R158, R209 ;  /* 0x000000d1009e7202 */ /* 0x000fce0000000f00 */
[----:B------:R-:W-:Y:S05]  /*4e90*/  WARPSYNC.COLLECTIVE R162, `(.L_x_14034) ;  /* 0x00000000a2087348 */ /* 0x000fea0003c00000 */
[----:B------:R0:W1:Y:S02]  /*4ea0*/  SHFL.DOWN P5, R209, R163, R164, R165 ;  /* 0x080000a4a3d17389 */ /* 0x00006400000a00a5 */
[----:B01----:R-:W-:Y:S01]  /*4eb0*/  ENDCOLLECTIVE ;  /* 0x000000000000791b */ /* 0x003fe20003800000 */
.L_x_14034:
[----:B------:R-:W-:Y:S01]  /*4ec0*/  FADD.FTZ R158, R157, R158 ;  /* 0x0000009e9d9e7221 */ /* 0x000fe20000010000 */
[----:B------:R-:W-:-:S04]  /*4ed0*/  HFMA2.MMA R164, -RZ, RZ, 0, 1.1920928955078125e-07 ;  /* 0x00000002ffa47435 */ /* 0x000fc800000001ff */
[----:B------:R-:W-:Y:S01]  /*4ee0*/  MOV R163, R158 ;  /* 0x0000009e00a37202 */ /* 0x000fe20000000f00 */
[----:B------:R-:W-:-:S07]  /*4ef0*/  IMAD.MOV.U32 R159, RZ, RZ, R209 ;  /* 0x000000ffff9f7224 */ /* 0x000fce00078e00d1 */
[----:B------:R-:W-:Y:S05]  /*4f00*/  WARPSYNC.COLLECTIVE R162, `(.L_x_14035) ;  /* 0x00000000a2087348 */ /* 0x000fea0003c00000 */
[----:B------:R0:W1:Y:S02]  /*4f10*/  SHFL.DOWN P5, R209, R163, R164, R165 ;  /* 0x080000a4a3d17389 */ /* 0x00006400000a00a5 */
[----:B01----:R-:W-:Y:S01]  /*4f20*/  ENDCOLLECTIVE ;  /* 0x000000000000791b */ /* 0x003fe20003800000 */
.L_x_14035:
[----:B------:R-:W-:-:S05]  /*4f30*/  FADD.FTZ R159, R156, R159 ;  /* 0x0000009f9c9f7221 */ /* 0x000fca0000010000 */
[----:B------:R-:W-:Y:S02]  /*4f40*/  MOV R163, R159 ;  /* 0x0000009f00a37202 */ /* 0x000fe40000000f00 */
[----:B------:R-:W-:-:S07]  /*4f50*/  MOV R161, R209 ;  /* 0x000000d100a17202 */ /* 0x000fce0000000f00 */
[----:B------:R-:W-:Y:S05]  /*4f60*/  WARPSYNC.COLLECTIVE R162, `(.L_x_14036) ;  /* 0x00000000a2087348 */ /* 0x000fea0003c00000 */
[----:B------:R0:W1:Y:S02]  /*4f70*/  SHFL.DOWN P5, R209, R163, R164, R165 ;  /* 0x080000a4a3d17389 */ /* 0x00006400000a00a5 */
[----:B01----:R-:W-:Y:S01]  /*4f80*/  ENDCOLLECTIVE ;  /* 0x000000000000791b */ /* 0x003fe20003800000 */
.L_x_14036:
[----:B------:R-:W-:Y:S01]  /*4f90*/  FADD.FTZ R161, R158, R161 ;  /* 0x000000a19ea17221 */ /* 0x000fe20000010000 */
[----:B------:R-:W-:-:S04]  /*4fa0*/  HFMA2.MMA R164, -RZ, RZ, 0, 5.9604644775390625e-08 ;  /* 0x00000001ffa47435 */ /* 0x000fc800000001ff */
[----:B------:R-:W-:Y:S01]  /*4fb0*/  MOV R163, R161 ;  /* 0x000000a100a37202 */ /* 0x000fe20000000f00 */
[----:B------:R-:W-:-:S07]  /*4fc0*/  IMAD.MOV.U32 R160, RZ, RZ, R209 ;  /* 0x000000ffffa07224 */ /* 0x000fce00078e00d1 */
[----:B------:R-:W-:Y:S05]  /*4fd0*/  WARPSYNC.COLLECTIVE R162, `(.L_x_14037) ;  /* 0x00000000a2087348 */ /* 0x000fea0003c00000 */
[----:B------:R0:W1:Y:S02]  /*4fe0*/  SHFL.DOWN P5, R209, R163, R164, R165 ;  /* 0x080000a4a3d17389 */ /* 0x00006400000a00a5 */
[----:B01----:R-:W-:Y:S01]  /*4ff0*/  ENDCOLLECTIVE ;  /* 0x000000000000791b */ /* 0x003fe20003800000 */
.L_x_14037:
[----:B------:R-:W-:-:S05]  /*5000*/  FADD.FTZ R160, R159, R160 ;  /* 0x000000a09fa07221 */ /* 0x000fca0000010000 */
[----:B------:R-:W-:Y:S02]  /*5010*/  MOV R163, R160 ;  /* 0x000000a000a37202 */ /* 0x000fe40000000f00 */
[----:B------:R-:W-:-:S07]  /*5020*/  MOV R208, R209 ;  /* 0x000000d100d07202 */ /* 0x000fce0000000f00 */
[----:B------:R-:W-:Y:S05]  /*5030*/  WARPSYNC.COLLECTIVE R162, `(.L_x_14038) ;  /* 0x00000000a2087348 */ /* 0x000fea0003c00000 */
[----:B------:R0:W1:Y:S02]  /*5040*/  SHFL.DOWN P5, R209, R163, R164, R165 ;  /* 0x080000a4a3d17389 */ /* 0x00006400000a00a5 */
[----:B01----:R-:W-:Y:S01]  /*5050*/  ENDCOLLECTIVE ;  /* 0x000000000000791b */ /* 0x003fe20003800000 */
.L_x_14038:
[----:B------:R-:W-:Y:S05]  /*5060*/  BRA `(.L_x_14039) ;  /* 0xffffffd000247947 */ /* 0x000fea000383ffff */
.L_x_14040:
        /* <DEDUP_REMOVED lines=9> */
.L_x_15344:


//--------------------- .text._ZN10layer_norm13ln_bwd_kernelINS_13Kernel_traitsIfffffjLj7168ELj1ELj1ELj8ELj16ENS_18Kernel_traits_baseILj7168EfffffjLj256EEEEELb0ELb0ELb1ELb1EEEvNS_9BwdParamsE --------------------------
	.section	.text._ZN10layer_norm13ln_bwd_kernelINS_13Kernel_traitsIfffffjLj7168ELj1ELj1ELj8ELj16ENS_18Kernel_traits_baseILj7168EfffffjLj256EEEEELb0ELb0ELb1ELb1EEEvNS_9BwdParamsE,"ax",@progbits
	.align	128
        .global         _ZN10layer_norm13ln_bwd_kernelINS_13Kernel_traitsIfffffjLj7168ELj1ELj1ELj8ELj16ENS_18Kernel_traits_baseILj7168EfffffjLj256EEEEELb0ELb0ELb1ELb1EEEvNS_9BwdParamsE
        .type           _ZN10layer_norm13ln_bwd_kernelINS_13Kernel_traitsIfffffjLj7168ELj1ELj1ELj8ELj16ENS_18Kernel_traits_baseILj7168EfffffjLj256EEEEELb0ELb0ELb1ELb1EEEvNS_9BwdParamsE,@function
        .size           _ZN10layer_norm13ln_bwd_kernelINS_13Kernel_traitsIfffffjLj7168ELj1ELj1ELj8ELj16ENS_18Kernel_traits_baseILj7168EfffffjLj256EEEEELb0ELb0ELb1ELb1EEEvNS_9BwdParamsE,(.L_x_15345 - _ZN10layer_norm13ln_bwd_kernelINS_13Kernel_traitsIfffffjLj7168ELj1ELj1ELj8ELj16ENS_18Kernel_traits_baseILj7168EfffffjLj256EEEEELb0ELb0ELb1ELb1EEEvNS_9BwdParamsE)
        .other          _ZN10layer_norm13ln_bwd_kernelINS_13Kernel_traitsIfffffjLj7168ELj1ELj1ELj8ELj16ENS_18Kernel_traits_baseILj7168EfffffjLj256EEEEELb0ELb0ELb1ELb1EEEvNS_9BwdParamsE,@"STO_CUDA_ENTRY STV_DEFAULT"
_ZN10layer_norm13ln_bwd_kernelINS_13Kernel_traitsIfffffjLj7168ELj1ELj1ELj8ELj16ENS_18Kernel_traits_baseILj7168EfffffjLj256EEEEELb0ELb0ELb1ELb1EEEvNS_9BwdParamsE:
.text._ZN10layer_norm13ln_bwd_kernelINS_13Kernel_traitsIfffffjLj7168ELj1ELj1ELj8ELj16ENS_18Kernel_traits_baseILj7168EfffffjLj256EEEEELb0ELb0ELb1ELb1EEEvNS_9BwdParamsE:
        /* <DEDUP_REMOVED lines=42> */
.L_x_14041:
        /* <DEDUP_REMOVED lines=42> */
.L_x_14116:
        /* <DEDUP_REMOVED lines=8> */
[----:B-----5:R4:W5:Y:S01]  /*05c0*/  LDG.E R5, desc[UR4][R8.64] ;  /* 0x0000000408057981 */ /* 0x020962000c1e1900 */
        /* <DEDUP_REMOVED lines=40> */
.L_x_14044:
        /* <DEDUP_REMOVED lines=10> */
[----:B-1----:R-:W-:Y:S01]  /*08f0*/  IMAD.WIDE.U32 R12, R7, 0x10, R10 ;  /* 0x00000010070c7825 */ /* 0x002fe200078e000a */
[----:B------:R-:W-:-:S03]  /*0900*/  IADD3 R145, R185, 0x100, RZ ;  /* 0x00000100b9917810 */ /* 0x000fc60007ffe0ff */
[----:B------:R-:W-:Y:S02]  /*0910*/  IMAD.WIDE.U32 R20, R204, 0x10, R10 ;  /* 0x00000010cc147825 */ /* 0x000fe400078e000a */
[----:B------:R-:W4:Y:S02]  /*0920*/  LDG.E.128 R12, desc[UR4][R12.64] ;  /* 0x000000040c0c7981 */ /* 0x000f24000c1e1d00 */
[--C-:B--2---:R-:W-:Y:S02]  /*0930*/  IMAD.WIDE.U32 R16, R185, 0x10, R8.reuse ;  /* 0x00000010b9107825 */ /* 0x104fe400078e0008 */
[----:B------:R-:W2:Y:S02]  /*0940*/  LDG.E.128 R20, desc[UR4][R20.64] ;  /* 0x0000000414147981 */ /* 0x000ea4000c1e1d00 */
[----:B------:R-:W-:Y:S02]  /*0950*/  IMAD.WIDE.U32 R144, R145, 0x10, R8 ;  /* 0x0000001091907825 */ /* 0x000fe400078e0008 */
[----:B------:R-:W2:Y:S02]  /*0960*/  LDG.E.128 R16, desc[UR4][R16.64] ;  /* 0x0000000410107981 */ /* 0x000ea4000c1e1d00 */
[----:B0-----:R-:W-:Y:S01]  /*0970*/  IMAD.WIDE.U32 R148, R202, 0x10, R10 ;  /* 0x00000010ca947825 */ /* 0x001fe200078e000a */
[----:B------:R-:W-:Y:S01]  /*0980*/  IADD3 R153, R185, 0x200, RZ ;  /* 0x00000200b9997810 */ /* 0x000fe20007ffe0ff */
[----:B------:R-:W2:Y:S04]  /*0990*/  LDG.E.128 R144, desc[UR4][R144.64] ;  /* 0x0000000490907981 */ /* 0x000ea8000c1e1d00 */
[----:B------:R-:W2:Y:S01]  /*09a0*/  LDG.E.128 R148, desc[UR4][R148.64] ;  /* 0x0000000494947981 */ /* 0x000ea2000c1e1d00 */
[----:B------:R-:W-:-:S06]  /*09b0*/  IMAD.WIDE.U32 R152, R153, 0x10, R8 ;  /* 0x0000001099987825 */ /* 0x000fcc00078e0008 */
        /* <DEDUP_REMOVED lines=21> */
[----:B------:R-:W-:Y:S01]  /*0b10*/  IMAD.WIDE.U32 R184, R185, 0x10, R8 ;  /* 0x00000010b9b87825 */ /* 0x000fe200078e0008 */
[----:B------:R-:W2:Y:S05]  /*0b20*/  LDG.E.128 R180, desc[UR4][R180.64] ;  /* 0x00000004b4b47981 */ /* 0x000eaa000c1e1d00 */
        /* <DEDUP_REMOVED lines=19> */
[C---:B------:R-:W-:Y:S02]  /*0c60*/  FADD.FTZ R192, -R206.reuse, R15 ;  /* 0x0000000fcec07221 */ /* 0x040fe40000010100 */
[C---:B-----5:R-:W-:Y:S01]  /*0c70*/  FMUL.FTZ R10, R5.reuse, R10 ;  /* 0x0000000a050a7220 */ /* 0x060fe20000410000 */
[C---:B--2---:R-:W-:Y:S01]  /*0c80*/  FADD.FTZ R20, -R206.reuse, R20 ;  /* 0x00000014ce147221 */ /* 0x044fe20000010100 */
[C---:B------:R-:W-:Y:S01]  /*0c90*/  FMUL.FTZ R3, R5.reuse, R12 ;  /* 0x0000000c05037220 */ /* 0x040fe20000410000 */
[----:B------:R-:W-:Y:S01]  /*0ca0*/  FMUL.FTZ R12, R5, R192 ;  /* 0x000000c0050c7220 */ /* 0x000fe20000410000 */
[----:B------:R-:W-:Y:S01]  /*0cb0*/  FFMA.FTZ R81, R17, R10, R81 ;  /* 0x0000000a11517223 */ /* 0x000fe20000010051 */
[----:B------:R-:W-:Y:S01]  /*0cc0*/  FADD.FTZ R133, R133, R17 ;  /* 0x0000001185857221 */ /* 0x000fe20000010000 */
[----:B------:R-:W-:Y:S01]  /*0cd0*/  FMUL.FTZ R13, R77, R17 ;  /* 0x000000114d0d7220 */ /* 0x000fe20000410000 */
[C---:B------:R-:W-:Y:S01]  /*0ce0*/  FADD.FTZ R22, -R206.reuse, R22 ;  /* 0x00000016ce167221 */ /* 0x040fe20000010100 */
[----:B------:R-:W-:Y:S01]  /*0cf0*/  FMUL.FTZ R17, R5, R20 ;  /* 0x0000001405117220 */ /* 0x000fe20000410000 */
[C---:B------:R-:W-:Y:S01]  /*0d00*/  FADD.FTZ R14, -R206.reuse, R14 ;  /* 0x0000000ece0e7221 */ /* 0x040fe20000010100 */
[----:B------:R-:W-:Y:S01]  /*0d10*/  FFMA.FTZ R83, R19, R12, R83 ;  /* 0x0000000c13537223 */ /* 0x000fe20000010053 */
[----:B------:R-:W-:Y:S01]  /*0d20*/  FADD.FTZ R135, R135, R19 ;  /* 0x0000001387877221 */ /* 0x000fe20000010000 */
[----:B------:R-:W-:Y:S01]  /*0d30*/  FMUL.FTZ R15, R79, R19 ;  /* 0x000000134f0f7220 */ /* 0x000fe20000410000 */
[----:B0-----:R-:W-:Y:S01]  /*0d40*/  FADD.FTZ R188, -R206, R23 ;  /* 0x00000017cebc7221 */ /* 0x001fe20000010100 */
[C---:B------:R-:W-:Y:S01]  /*0d50*/  FMUL.FTZ R19, R5.reuse, R22 ;  /* 0x0000001605137220 */ /* 0x040fe20000410000 */
[----:B------:R-:W-:Y:S01]  /*0d60*/  FFMA.FTZ R84, R144, R17, R84 ;  /* 0x0000001190547223 */ /* 0x000fe20000010054 */
[----:B------:R-:W-:Y:S01]  /*0d70*/  FADD.FTZ R128, R128, R144 ;  /* 0x0000009080807221 */ /* 0x000fe20000010000 */
[----:B------:R-:W-:Y:S01]  /*0d80*/  FMUL.FTZ R22, R72, R144 ;  /* 0x0000009048167220 */ /* 0x000fe20000410000 */
[C---:B------:R-:W-:Y:S01]  /*0d90*/  FADD.FTZ R148, -R206.reuse, R148 ;  /* 0x00000094ce947221 */ /* 0x040fe20000010100 */
[C---:B------:R-:W-:Y:S01]  /*0da0*/  FMUL.FTZ R11, R5.reuse, R14 ;  /* 0x0000000e050b7220 */ /* 0x040fe20000410000 */
[C---:B------:R-:W-:Y:S01]  /*0db0*/  FADD.FTZ R144, -R206.reuse, R149 ;  /* 0x00000095ce907221 */ /* 0x040fe20000010100 */
[C---:B------:R-:W-:Y:S01]  /*0dc0*/  FMUL.FTZ R20, R5.reuse, R188 ;  /* 0x000000bc05147220 */ /* 0x040fe20000410000 */
[----:B------:R-:W-:Y:S01]  /*0dd0*/  FADD.FTZ R150, -R206, R150 ;  /* 0x00000096ce967221 */ /* 0x000fe20000010100 */
[----:B------:R-:W-:Y:S01]  /*0de0*/  FFMA.FTZ R80, R16, R3, R80 ;  /* 0x0000000310507223 */ /* 0x000fe20000010050 */
[----:B------:R-:W-:Y:S01]  /*0df0*/  FADD.FTZ R132, R132, R16 ;  /* 0x0000001084847221 */ /* 0x000fe20000010000 */
[----:B------:R-:W-:Y:S01]  /*0e00*/  FMUL.FTZ R14, R76, R16 ;  /* 0x000000104c0e7220 */ /* 0x000fe20000410000 */
[----:B------:R-:W-:Y:S01]  /*0e10*/  FADD.FTZ R188, -R206, R151 ;  /* 0x00000097cebc7221 */ /* 0x000fe20000010100 */
[C---:B------:R-:W-:Y:S01]  /*0e20*/  FMUL.FTZ R23, R5.reuse, R148 ;  /* 0x0000009405177220 */ /* 0x040fe20000410000 */
[----:B------:R-:W-:Y:S01]  /*0e30*/  FFMA.FTZ R82, R18, R11, R82 ;  /* 0x0000000b12527223 */ /* 0x000fe20000010052 */
[----:B------:R-:W-:Y:S01]  /*0e40*/  FADD.FTZ R134, R134, R18 ;  /* 0x0000001286867221 */ /* 0x000fe20000010000 */
[----:B------:R-:W-:Y:S01]  /*0e50*/  FMUL.FTZ R16, R78, R18 ;  /* 0x000000124e107220 */ /* 0x000fe20000410000 */
[C---:B------:R-:W-:Y:S01]  /*0e60*/  FMUL.FTZ R148, R5.reuse, R144 ;  /* 0x0000009005947220 */ /* 0x040fe20000410000 */
[----:B------:R-:W-:Y:S01]  /*0e70*/  FADD.FTZ R18, -R206, R21 ;  /* 0x00000015ce127221 */ /* 0x000fe20000010100 */
        /* <DEDUP_REMOVED lines=36> */
[----:B------:R-:W-:Y:S01]  /*10c0*/  FADD.FTZ R156, -R206, R156 ;  /* 0x0000009cce9c7221 */ /* 0x000fe20000010100 */
[----:B------:R-:W-:Y:S01]  /*10d0*/  FADD.FTZ R154, R155, R146 ;  /* 0x000000929b9a7221 */ /* 0x000fe20000010000 */
[----:B------:R-:W-:-:S02]  /*10e0*/  FFMA.FTZ R153, R19, R146, R152 ;  /* 0x0000009213997223 */ /* 0x000fc40000010098 */
[----:B-1----:R-:W-:Y:S01]  /*10f0*/  FMUL.FTZ R191, R5, R156 ;  /* 0x0000009c05bf7220 */ /* 0x002fe20000410000 */
[----:B------:R-:W-:Y:S01]  /*1100*/  FADD.FTZ R155, R154, R147 ;  /* 0x000000939a9b7221 */ /* 0x000fe20000010000 */
[----:B------:R-:W-:-:S03]  /*1110*/  FFMA.FTZ R156, R20, R147, R153 ;  /* 0x00000093149c7223 */ /* 0x000fc60000010099 */
[----:B------:R-:W-:Y:S01]  /*1120*/  FADD.FTZ R152, R155, R150 ;  /* 0x000000969b987221 */ /* 0x000fe20000010000 */
[----:B------:R-:W-:Y:S01]  /*1130*/  FFMA.FTZ R153, R23, R150, R156 ;  /* 0x0000009617997223 */ /* 0x000fe2000001009c */
[----:B------:R-:W-:Y:S02]  /*1140*/  FADD.FTZ R154, -R206, R173 ;  /* 0x000000adce9a7221 */ /* 0x000fe40000010100 */
[----:B------:R-:W-:Y:S01]  /*1150*/  FADD.FTZ R155, R152, R149 ;  /* 0x00000095989b7221 */ /* 0x000fe20000010000 */
[----:B------:R-:W-:Y:S01]  /*1160*/  FFMA.FTZ R152, R148, R149, R153 ;  /* 0x0000009594987223 */ /* 0x000fe20000010099 */
[----:B------:R-:W-:Y:S01]  /*1170*/  FADD.FTZ R156, -R206, R174 ;  /* 0x000000aece9c7221 */ /* 0x000fe20000010100 */
[----:B------:R-:W-:Y:S01]  /*1180*/  FMUL.FTZ R174, R5, R154 ;  /* 0x0000009a05ae7220 */ /* 0x000fe20000410000 */
[----:B------:R-:W-:Y:S01]  /*1190*/  FADD.FTZ R154, R155, R188 ;  /* 0x000000bc9b9a7221 */ /* 0x000fe20000010000 */
[----:B------:R-:W-:Y:S01]  /*11a0*/  FFMA.FTZ R153, R21, R188, R152 ;  /* 0x000000bc15997223 */ /* 0x000fe20000010098 */
[----:B------:R-:W-:Y:S01]  /*11b0*/  FMUL.FTZ R194, R64, R160 ;  /* 0x000000a040c27220 */ /* 0x000fe20000410000 */
[----:B------:R-:W-:Y:S01]  /*11c0*/  FADD.FTZ R192, -R206, R157 ;  /* 0x0000009dcec07221 */ /* 0x000fe20000010100 */
[----:B------:R-:W-:Y:S01]  /*11d0*/  FADD.FTZ R155, R154, R151 ;  /* 0x000000979a9b7221 */ /* 0x000fe20000010000 */
[----:B------:R-:W-:Y:S01]  /*11e0*/  FFMA.FTZ R154, R144, R151, R153 ;  /* 0x00000097909a7223 */ /* 0x000fe20000010099 */
[----:B------:R-:W-:Y:S01]  /*11f0*/  FMUL.FTZ R193, R65, R161 ;  /* 0x000000a141c17220 */ /* 0x000fe20000410000 */
[C---:B------:R-:W-:Y:S01]  /*1200*/  FADD.FTZ R158, -R206.reuse, R158 ;  /* 0x0000009ece9e7221 */ /* 0x040fe20000010100 */
[----:B------:R-:W-:Y:S01]  /*1210*/  FADD.FTZ R152, R155, R194 ;  /* 0x000000c29b987221 */ /* 0x000fe20000010000 */
        /* <DEDUP_REMOVED lines=8> */
[C---:B------:R-:W-:Y:S01]  /*12a0*/  FADD.FTZ R198, -R206.reuse, R165 ;  /* 0x000000a5cec67221 */ /* 0x040fe20000010100 */
[----:B------:R-:W-:Y:S01]  /*12b0*/  FMUL.FTZ R197, R5, R164 ;  /* 0x000000a405c57220 */ /* 0x000fe20000410000 */
[----:B------:R-:W-:Y:S01]  /*12c0*/  FMUL.FTZ R195, R67, R163 ;  /* 0x000000a343c37220 */ /* 0x000fe20000410000 */
[----:B------:R-:W-:Y:S01]  /*12d0*/  FADD.FTZ R154, R155, R196 ;  /* 0x000000c49b9a7221 */ /* 0x000fe20000010000 */
[----:B------:R-:W-:Y:S01]  /*12e0*/  FMUL.FTZ R190, R5, R190 ;  /* 0x000000be05be7220 */ /* 0x000fe20000410000 */
[----:B------:R-:W-:Y:S01]  /*12f0*/  FFMA.FTZ R153, R189, R196, R152 ;  /* 0x000000c4bd997223 */ /* 0x000fe20000010098 */
[----:B------:R-:W-:Y:S01]  /*1300*/  FADD.FTZ R166, -R206, R166 ;  /* 0x000000a6cea67221 */ /* 0x000fe20000010100 */
[C---:B------:R-:W-:Y:S01]  /*1310*/  FMUL.FTZ R198, R5.reuse, R198 ;  /* 0x000000c605c67220 */ /* 0x040fe20000410000 */
        /* <DEDUP_REMOVED lines=45> */
[C---:B------:R-:W-:Y:S01]  /*15f0*/  FADD.FTZ R182, -R206.reuse, R182 ;  /* 0x000000b6ceb67221 */ /* 0x040fe20000010100 */
[----:B------:R-:W-:Y:S01]  /*1600*/  FMUL.FTZ R179, R59, R179 ;  /* 0x000000b33bb37220 */ /* 0x000fe20000410000 */
[----:B------:R-:W-:Y:S01]  /*1610*/  FADD.FTZ R154, R155, R178 ;  /* 0x000000b29b9a7221 */ /* 0x000fe20000010000 */
[C---:B------:R-:W-:Y:S01]  /*1620*/  FADD.FTZ R180, -R206.reuse, R180 ;  /* 0x000000b4ceb47221 */ /* 0x040fe20000010100 */
[C---:B------:R-:W-:Y:S01]  /*1630*/  FADD.FTZ R156, -R206.reuse, R181 ;  /* 0x000000b5ce9c7221 */ /* 0x040fe20000010100 */
[----:B------:R-:W-:Y:S01]  /*1640*/  FFMA.FTZ R153, R173, R178, R152 ;  /* 0x000000b2ad997223 */ /* 0x000fe20000010098 */
[----:B------:R-:W-:Y:S01]  /*1650*/  FADD.FTZ R206, -R206, R183 ;  /* 0x000000b7cece7221 */ /* 0x000fe20000010100 */
[C---:B------:R-:W-:Y:S01]  /*1660*/  FMUL.FTZ R183, R5.reuse, R182 ;  /* 0x000000b605b77220 */ /* 0x040fe20000410000 */
        /* <DEDUP_REMOVED lines=9> */
[----:B------:R-:W-:-:S02]  /*1700*/  FADD.FTZ R155, R152, R207 ;  /* 0x000000cf989b7221 */ /* 0x000fc40000010000 */
        /* <DEDUP_REMOVED lines=23> */
.L_x_14045:
[----:B------:R-:W-:Y:S05]  /*1880*/  BSYNC B0 ;  /* 0x0000000000007941 */ /* 0x000fea0003800000 */
.L_x_14043:
        /* <DEDUP_REMOVED lines=25> */
.L_x_14127:
        /* <DEDUP_REMOVED lines=23> */
[----:B------:R-:W-:Y:S01]  /*1b90*/  @!P0 STS.64 [R187+0x7000], R184 ;  /* 0x007000b8bb008388 */ /* 0x000fe20000000a00 */
[----:B------:R-:W-:Y:S01]  /*1ba0*/  BAR.SYNC.DEFER_BLOCKING 0x0 ;  /* 0x0000000000007b1d */ /* 0x000fe20000010000 */
[----:B------:R-:W-:Y:S02]  /*1bb0*/  @!P4 ISETP.NE.U32.AND P0, PT, R8, RZ, PT ;  /* 0x000000ff0800c20c */ /* 0x000fe40003f05070 */
[----:B------:R-:W-:Y:S02]  /*1bc0*/  ISETP.NE.U32.AND P2, PT, RZ, UR10, PT ;  /* 0x0000000aff007c0c */ /* 0x000fe4000bf45070 */
[C---:B------:R-:W-:Y:S02]  /*1bd0*/  @!P4 ISETP.NE.AND.EX P0, PT, R9.reuse, RZ, PT, P0 ;  /* 0x000000ff0900c20c */ /* 0x040fe40003f05300 */
[----:B------:R-:W-:-:S02]  /*1be0*/  @!P4 ISETP.NE.AND.EX P3, PT, R9, RZ, PT, P3 ;  /* 0x000000ff0900c20c */ /* 0x000fc40003f65330 */
[----:B------:R-:W-:Y:S02]  /*1bf0*/  @!P4 FSEL R226, R49, RZ, P0 ;  /* 0x000000ff31e2c208 */ /* 0x000fe40000000000 */
[----:B------:R-:W-:Y:S02]  /*1c00*/  @!P4 ISETP.NE.U32.AND P0, PT, R8, RZ, PT ;  /* 0x000000ff0800c20c */ /* 0x000fe40003f05070 */
[----:B------:R-:W-:Y:S02]  /*1c10*/  @!P4 FSEL R217, R40, RZ, P3 ;  /* 0x000000ff28d9c208 */ /* 0x000fe40001800000 */
[----:B------:R-:W-:Y:S02]  /*1c20*/  @!P4 ISETP.NE.AND.EX P0, PT, R9, RZ, PT, P0 ;  /* 0x000000ff0900c20c */ /* 0x000fe40003f05300 */
[----:B------:R-:W-:Y:S02]  /*1c30*/  ISETP.NE.AND.EX P2, PT, RZ, UR11, PT, P2 ;  /* 0x0000000bff007c0c */ /* 0x000fe4000bf45320 */
[----:B------:R-:W-:-:S02]  /*1c40*/  @!P4 FSEL R221, R44, RZ, P0 ;  /* 0x000000ff2cddc208 */ /* 0x000fc40000000000 */
[C---:B------:R-:W-:Y:S02]  /*1c50*/  @!P4 ISETP.NE.U32.AND P0, PT, R8.reuse, RZ, PT ;  /* 0x000000ff0800c20c */ /* 0x040fe40003f05070 */
[C---:B------:R-:W-:Y:S01]  /*1c60*/  @!P4 ISETP.NE.U32.AND P3, PT, R8.reuse, RZ, PT ;  /* 0x000000ff0800c20c */ /* 0x040fe20003f65070 */
        /* <DEDUP_REMOVED lines=8> */
[C---:B------:R-:W-:Y:S01]  /*1cf0*/  @!P4 ISETP.NE.AND.EX P0, PT, R9.reuse, RZ, PT, P0 ;  /* 0x000000ff0900c20c */ /* 0x040fe20003f05300 */
[----:B------:R3:W4:Y:S01]  /*1d00*/  LDS.128 R164, [R209+0x7030] ;  /* 0x00703000d1a47984 */ /* 0x0007220000000c00 */
        /* <DEDUP_REMOVED lines=11> */
[----:B---3--:R-:W-:Y:S02]  /*1dc0*/  @!P4 FSEL R209, R32, RZ, P0 ;  /* 0x000000ff20d1c208 */ /* 0x008fe40000000000 */
        /* <DEDUP_REMOVED lines=24> */
[----:B----4-:R-:W-:Y:S01]  /*1f50*/  FADD.FTZ R211, R211, R164 ;  /* 0x000000a4d3d37221 */ /* 0x010fe20000010000 */
[C---:B------:R-:W-:Y:S01]  /*1f60*/  @!P4 ISETP.NE.AND.EX P3, PT, R9.reuse, RZ, PT, P3 ;  /* 0x000000ff0900c20c */ /* 0x040fe20003f65330 */
[----:B------:R-:W-:Y:S01]  /*1f70*/  FADD.FTZ R154, R154, R165 ;  /* 0x000000a59a9a7221 */ /* 0x000fe20000010000 */
[----:B------:R-:W-:Y:S01]  /*1f80*/  HFMA2.MMA R165, -RZ, RZ, 0, 0 ;  /* 0x00000000ffa57435 */ /* 0x000fe200000001ff */
[----:B------:R-:W-:Y:S01]  /*1f90*/  FADD.FTZ R166, R166, R211 ;  /* 0x000000d3a6a67221 */ /* 0x000fe20000010000 */
[----:B------:R-:W-:Y:S01]  /*1fa0*/  @!P4 ISETP.NE.AND.EX P0, PT, R9, RZ, PT, P0 ;  /* 0x000000ff0900c20c */ /* 0x000fe20003f05300 */
[----:B------:R-:W-:Y:S01]  /*1fb0*/  FADD.FTZ R154, R167, R154 ;  /* 0x0000009aa79a7221 */ /* 0x000fe20000010000 */
[----:B------:R-:W2:Y:S01]  /*1fc0*/  @P2 LDC.64 R152, c[0x0][0x308] ;  /* 0x0000c200ff982b82 */ /* 0x000ea20000000a00 */
[----:B------:R-:W-:Y:S01]  /*1fd0*/  FMUL.FTZ R164, R166, UR8 ;  /* 0x00000008a6a47c20 */ /* 0x000fe20008410000 */
[----:B------:R-:W-:Y:S01]  /*1fe0*/  @!P4 FSEL R187, R28, RZ, P3 ;  /* 0x000000ff1cbbc208 */ /* 0x000fe20001800000 */
[----:B------:R-:W-:Y:S01]  /*1ff0*/  FMUL.FTZ R185, R154, UR8 ;  /* 0x000000089ab97c20 */ /* 0x000fe20008410000 */
[----:B------:R-:W-:-:S02]  /*2000*/  @P6 LEA.HI.SX32 R165, R184, R203, 0x1e ;  /* 0x000000cbb8a56211 */ /* 0x000fc400078ff2ff */
[----:B------:R-:W-:Y:S02]  /*2010*/  FSEL R164, R164, RZ, !P1 ;  /* 0x000000ffa4a47208 */ /* 0x000fe40004800000 */
[C---:B------:R-:W-:Y:S01]  /*2020*/  @!P4 ISETP.NE.U32.AND P1, PT, R8.reuse, RZ, PT ;  /* 0x000000ff0800c20c */ /* 0x040fe20003f25070 */
[----:B------:R-:W3:Y:S01]  /*2030*/  @P2 LDC.64 R162, c[0x0][0x308] ;  /* 0x0000c200ffa22b82 */ /* 0x000ee20000000a00 */
[C---:B------:R-:W-:Y:S02]  /*2040*/  @!P4 ISETP.NE.U32.AND P3, PT, R8.reuse, RZ, PT ;  /* 0x000000ff0800c20c */ /* 0x040fe40003f65070 */
[----:B------:R-:W-:Y:S02]  /*2050*/  @!P4 ISETP.NE.AND.EX P1, PT, R9, RZ, PT, P1 ;  /* 0x000000ff0900c20c */ /* 0x000fe40003f25310 */
[----:B------:R-:W-:Y:S02]  /*2060*/  @!P4 FSEL R184, R29, RZ, P0 ;  /* 0x000000ff1db8c208 */ /* 0x000fe40000000000 */
        /* <DEDUP_REMOVED lines=27> */
.L_x_14048:
[----:B------:R-:W-:Y:S05]  /*2220*/  BSYNC B0 ;  /* 0x0000000000007941 */ /* 0x000fea0003800000 */
.L_x_14047:
        /* <DEDUP_REMOVED lines=8> */
.L_x_14050:
[----:B------:R-:W-:Y:S05]  /*22b0*/  BSYNC B0 ;  /* 0x0000000000007941 */ /* 0x000fea0003800000 */
.L_x_14049:
        /* <DEDUP_REMOVED lines=8> */
.L_x_14052:
[----:B------:R-:W-:Y:S05]  /*2340*/  BSYNC B0 ;  /* 0x0000000000007941 */ /* 0x000fea0003800000 */
.L_x_14051:
        /* <DEDUP_REMOVED lines=8> */
.L_x_14054:
[----:B------:R-:W-:Y:S05]  /*23d0*/  BSYNC B0 ;  /* 0x0000000000007941 */ /* 0x000fea0003800000 */
.L_x_14053:
        /* <DEDUP_REMOVED lines=8> */
.L_x_14055:
        /* <DEDUP_REMOVED lines=14> */
.L_x_14057:
[----:B------:R-:W-:Y:S05]  /*2540*/  BSYNC B0 ;  /* 0x0000000000007941 */ /* 0x000fea0003800000 */
.L_x_14056:
        /* <DEDUP_REMOVED lines=8> */
.L_x_14059:
[----:B------:R-:W-:Y:S05]  /*25d0*/  BSYNC B0 ;  /* 0x0000000000007941 */ /* 0x000fea0003800000 */
.L_x_14058:
        /* <DEDUP_REMOVED lines=8> */
.L_x_14061:
[----:B------:R-:W-:Y:S05]  /*2660*/  BSYNC B0 ;  /* 0x0000000000007941 */ /* 0x000fea0003800000 */
.L_x_14060:
        /* <DEDUP_REMOVED lines=8> */
.L_x_14063:
[----:B------:R-:W-:Y:S05]  /*26f0*/  BSYNC B0 ;  /* 0x0000000000007941 */ /* 0x000fea0003800000 */
.L_x_14062:
        /* <DEDUP_REMOVED lines=8> */
.L_x_14065:
[----:B------:R-:W-:Y:S05]  /*2780*/  BSYNC B0 ;  /* 0x0000000000007941 */ /* 0x000fea0003800000 */
.L_x_14064:
        /* <DEDUP_REMOVED lines=11> */
[----:B------:R-:W1:Y:S01]  /*2840*/  LDC.64 R166, c[0x0][0x2f8] ;  /* 0x0000be00ffa67b82 */ /* 0x000e620000000a00 */
[----:B0-----:R-:W-:Y:S01]  /*2850*/  IADD3 R153, R165, 0x100, RZ ;  /* 0x00000100a5997810 */ /* 0x001fe20007ffe0ff */
        /* <DEDUP_REMOVED lines=8> */
[----:B-1----:R-:W-:Y:S01]  /*28e0*/  IMAD.WIDE.U32 R166, R153, 0x10, R166 ;  /* 0x0000001099a67825 */ /* 0x002fe200078e00a6 */
[----:B------:R-:W-:-:S05]  /*28f0*/  SEL R153, R222, R141, P3 ;  /* 0x0000008dde997207 */ /* 0x000fca0001800000 */
[----:B------:R1:W-:Y:S02]  /*2900*/  STG.E.128 desc[UR4][R166.64], R152 ;  /* 0x00000098a6007986 */ /* 0x0003e4000c101d04 */
.L_x_14067:
[----:B------:R-:W-:Y:S05]  /*2910*/  BSYNC B0 ;  /* 0x0000000000007941 */ /* 0x000fea0003800000 */
.L_x_14066:
        /* <DEDUP_REMOVED lines=8> */
.L_x_14069:
[----:B------:R-:W-:Y:S05]  /*29a0*/  BSYNC B0 ;  /* 0x0000000000007941 */ /* 0x000fea0003800000 */
.L_x_14068:
        /* <DEDUP_REMOVED lines=8> */
.L_x_14071:
[----:B------:R-:W-:Y:S05]  /*2a30*/  BSYNC B0 ;  /* 0x0000000000007941 */ /* 0x000fea0003800000 */
.L_x_14070:
        /* <DEDUP_REMOVED lines=8> */
.L_x_14073:
[----:B------:R-:W-:Y:S05]  /*2ac0*/  BSYNC B0 ;  /* 0x0000000000007941 */ /* 0x000fea0003800000 */
.L_x_14072:
        /* <DEDUP_REMOVED lines=8> */
.L_x_14075:
[----:B------:R-:W-:Y:S05]  /*2b50*/  BSYNC B0 ;  /* 0x0000000000007941 */ /* 0x000fea0003800000 */
.L_x_14074:
        /* <DEDUP_REMOVED lines=24> */
.L_x_14077:
[----:B------:R-:W-:Y:S05]  /*2ce0*/  BSYNC B0 ;  /* 0x0000000000007941 */ /* 0x000fea0003800000 */
.L_x_14076:
        /* <DEDUP_REMOVED lines=8> */
.L_x_14079:
[----:B------:R-:W-:Y:S05]  /*2d70*/  BSYNC B0 ;  /* 0x0000000000007941 */ /* 0x000fea0003800000 */
.L_x_14078:
        /* <DEDUP_REMOVED lines=8> */
.L_x_14081:
[----:B------:R-:W-:Y:S05]  /*2e00*/  BSYNC B0 ;  /* 0x0000000000007941 */ /* 0x000fea0003800000 */
.L_x_14080:
        /* <DEDUP_REMOVED lines=8> */
.L_x_14083:
[----:B------:R-:W-:Y:S05]  /*2e90*/  BSYNC B0 ;  /* 0x0000000000007941 */ /* 0x000fea0003800000 */
.L_x_14082:
        /* <DEDUP_REMOVED lines=8> */
.L_x_14085:
[----:B------:R-:W-:Y:S05]  /*2f20*/  BSYNC B0 ;  /* 0x0000000000007941 */ /* 0x000fea0003800000 */
.L_x_14084:
        /* <DEDUP_REMOVED lines=25> */
.L_x_14087:
[----:B------:R-:W-:Y:S05]  /*30c0*/  BSYNC B0 ;  /* 0x0000000000007941 */ /* 0x000fea0003800000 */
.L_x_14086:
        /* <DEDUP_REMOVED lines=8> */
.L_x_14089:
[----:B------:R-:W-:Y:S05]  /*3150*/  BSYNC B0 ;  /* 0x0000000000007941 */ /* 0x000fea0003800000 */
.L_x_14088:
        /* <DEDUP_REMOVED lines=8> */
.L_x_14091:
[----:B------:R-:W-:Y:S05]  /*31e0*/  BSYNC B0 ;  /* 0x0000000000007941 */ /* 0x000fea0003800000 */
.L_x_14090:
        /* <DEDUP_REMOVED lines=8> */
.L_x_14093:
[----:B------:R-:W-:Y:S05]  /*3270*/  BSYNC B0 ;  /* 0x0000000000007941 */ /* 0x000fea0003800000 */
.L_x_14092:
        /* <DEDUP_REMOVED lines=8> */
.L_x_14095:
[----:B------:R-:W-:Y:S05]  /*3300*/  BSYNC B0 ;  /* 0x0000000000007941 */ /* 0x000fea0003800000 */
.L_x_14094:
        /* <DEDUP_REMOVED lines=25> */
.L_x_14097:
[----:B------:R-:W-:Y:S05]  /*34a0*/  BSYNC B0 ;  /* 0x0000000000007941 */ /* 0x000fea0003800000 */
.L_x_14096:
        /* <DEDUP_REMOVED lines=8> */
.L_x_14099:
[----:B------:R-:W-:Y:S05]  /*3530*/  BSYNC B0 ;  /* 0x0000000000007941 */ /* 0x000fea0003800000 */
.L_x_14098:
        /* <DEDUP_REMOVED lines=8> */
.L_x_14101:
[----:B------:R-:W-:Y:S05]  /*35c0*/  BSYNC B0 ;  /* 0x0000000000007941 */ /* 0x000fea0003800000 */
.L_x_14100:
        /* <DEDUP_REMOVED lines=8> */
.L_x_14103:
[----:B------:R-:W-:Y:S05]  /*3650*/  BSYNC B0 ;  /* 0x0000000000007941 */ /* 0x000fea0003800000 */
.L_x_14102:
        /* <DEDUP_REMOVED lines=8> */
.L_x_14105:
[----:B------:R-:W-:Y:S05]  /*36e0*/  BSYNC B0 ;  /* 0x0000000000007941 */ /* 0x000fea0003800000 */
.L_x_14104:
        /* <DEDUP_REMOVED lines=23> */
.L_x_14107:
[----:B------:R-:W-:Y:S05]  /*3860*/  BSYNC B0 ;  /* 0x0000000000007941 */ /* 0x000fea0003800000 */
.L_x_14106:
        /* <DEDUP_REMOVED lines=8> */
.L_x_14109:
[----:B------:R-:W-:Y:S05]  /*38f0*/  BSYNC B0 ;  /* 0x0000000000007941 */ /* 0x000fea0003800000 */
.L_x_14108:
        /* <DEDUP_REMOVED lines=8> */
.L_x_14111:
[----:B------:R-:W-:Y:S05]  /*3980*/  BSYNC B0 ;  /* 0x0000000000007941 */ /* 0x000fea0003800000 */
.L_x_14110:
        /* <DEDUP_REMOVED lines=8> */
.L_x_14113:
[----:B------:R-:W-:Y:S05]  /*3a10*/  BSYNC B0 ;  /* 0x0000000000007941 */ /* 0x000fea0003800000 */
.L_x_14112:
[----:B------:R-:W-:Y:S01]  /*3a20*/  @!P4 ISETP.NE.U32.AND P3, PT, R8, RZ, PT ;  /* 0x000000ff0800c20c */ /* 0x000fe20003f65070 */
[----:B------:R-:W-:Y:S01]  /*3a30*/  FMUL.FTZ R6, R160, UR9 ;  /* 0x00000009a0067c20 */ /* 0x000fe20008410000 */
[----:B01----:R-:W-:Y:S01]  /*3a40*/  FMUL.FTZ R153, R163, UR9 ;  /* 0x00000009a3997c20 */ /* 0x003fe20008410000 */
        /* <DEDUP_REMOVED lines=17> */
.L_x_14115:
[----:B------:R-:W-:Y:S05]  /*3b60*/  BSYNC B0 ;  /* 0x0000000000007941 */ /* 0x000fea0003800000 */
.L_x_14114:
[----:B------:R-:W0:Y:S01]  /*3b70*/  @P2 LDC.64 R152, c[0x0][0x308] ;  /* 0x0000c200ff982b82 */ /* 0x000e220000000a00 */
[----:B------:R-:W-:Y:S01]  /*3b80*/  @P2 IADD3 R7, R7, 0x600, RZ ;  /* 0x0000060007072810 */ /* 0x000fe20007ffe0ff */
[C---:B------:R-:W-:Y:S01]  /*3b90*/  FMUL.FTZ R154, R6.reuse, UR9 ;  /* 0x00000009069a7c20 */ /* 0x040fe20008410000 */
        /* <DEDUP_REMOVED lines=12> */
.L_x_14042:
        /* <DEDUP_REMOVED lines=25> */
.L_x_14046:
[----:B------:R-:W-:Y:S01]  /*3df0*/  HFMA2.MMA R165, -RZ, RZ, 0, 9.5367431640625e-07 ;  /* 0x00000010ffa57435 */ /* 0x000fe200000001ff */
[----:B------:R-:W-:Y:S02]  /*3e00*/  MOV R164, R155 ;  /* 0x0000009b00a47202 */ /* 0x000fe40000000f00 */
[----:B------:R-:W-:Y:S02]  /*3e10*/  MOV R166, 0x1f ;  /* 0x0000001f00a67802 */ /* 0x000fe40000000f00 */
[----:B------:R-:W-:-:S07]  /*3e20*/  MOV R161, 0xffffffff ;  /* 0xffffffff00a17802 */ /* 0x000fce0000000f00 */
[----:B-----5:R-:W-:Y:S05]  /*3e30*/  WARPSYNC.COLLECTIVE R161, `(.L_x_14117) ;  /* 0x00000000a1087348 */ /* 0x020fea0003c00000 */
[----:B------:R0:W1:Y:S02]  /*3e40*/  SHFL.DOWN P1, R163, R164, R165, R166 ;  /* 0x080000a5a4a37389 */ /* 0x00006400000200a6 */
[----:B01---5:R-:W-:Y:S01]  /*3e50*/  ENDCOLLECTIVE ;  /* 0x000000000000791b */ /* 0x023fe20003800000 */
.L_x_14117:
[----:B------:R-:W-:Y:S02]  /*3e60*/  MOV R164, R153 ;  /* 0x0000009900a47202 */ /* 0x000fe40000000f00 */
[----:B------:R-:W-:-:S07]  /*3e70*/  MOV R156, R163 ;  /* 0x000000a3009c7202 */ /* 0x000fce0000000f00 */
[----:B------:R-:W-:Y:S05]  /*3e80*/  WARPSYNC.COLLECTIVE R161, `(.L_x_14118) ;  /* 0x00000000a1087348 */ /* 0x000fea0003c00000 */
[----:B------:R0:W1:Y:S02]  /*3e90*/  SHFL.DOWN P1, R163, R164, R165, R166 ;  /* 0x080000a5a4a37389 */ /* 0x00006400000200a6 */
[----:B01----:R-:W-:Y:S01]  /*3ea0*/  ENDCOLLECTIVE ;  /* 0x000000000000791b */ /* 0x003fe20003800000 */
.L_x_14118:
[----:B------:R-:W-:Y:S01]  /*3eb0*/  FADD.FTZ R156, R156, R155 ;  /* 0x0000009b9c9c7221 */ /* 0x000fe20000010000 */
[----:B------:R-:W-:-:S04]  /*3ec0*/  HFMA2.MMA R165, -RZ, RZ, 0, 4.76837158203125e-07 ;  /* 0x00000008ffa57435 */ /* 0x000fc800000001ff */
[----:B------:R-:W-:Y:S02]  /*3ed0*/  MOV R164, R156 ;  /* 0x0000009c00a47202 */ /* 0x000fe40000000f00 */
[----:B------:R-:W-:-:S07]  /*3ee0*/  MOV R158, R163 ;  /* 0x000000a3009e7202 */ /* 0x000fce0000000f00 */
[----:B------:R-:W-:Y:S05]  /*3ef0*/  WARPSYNC.COLLECTIVE R161, `(.L_x_14119) ;  /* 0x00000000a1087348 */ /* 0x000fea0003c00000 */
[----:B------:R0:W1:Y:S02]  /*3f00*/  SHFL.DOWN P1, R163, R164, R165, R166 ;  /* 0x080000a5a4a37389 */ /* 0x00006400000200a6 */
[----:B01----:R-:W-:Y:S01]  /*3f10*/  ENDCOLLECTIVE ;  /* 0x000000000000791b */ /* 0x003fe20003800000 */
.L_x_14119:
[----:B------:R-:W-:-:S05]  /*3f20*/  FADD.FTZ R158, R158, R153 ;  /* 0x000000999e9e7221 */ /* 0x000fca0000010000 */
[----:B------:R-:W-:Y:S02]  /*3f30*/  MOV R164, R158 ;  /* 0x0000009e00a47202 */ /* 0x000fe40000000f00 */
[----:B------:R-:W-:-:S07]  /*3f40*/  MOV R157, R163 ;  /* 0x000000a3009d7202 */ /* 0x000fce0000000f00 */
[----:B------:R-:W-:Y:S05]  /*3f50*/  WARPSYNC.COLLECTIVE R161, `(.L_x_14120) ;  /* 0x00000000a1087348 */ /* 0x000fea0003c00000 */
[----:B------:R0:W1:Y:S02]  /*3f60*/  SHFL.DOWN P1, R163, R164, R165, R166 ;  /* 0x080000a5a4a37389 */ /* 0x00006400000200a6 */
[----:B01----:R-:W-:Y:S01]  /*3f70*/  ENDCOLLECTIVE ;  /* 0x000000000000791b */ /* 0x003fe20003800000 */
.L_x_14120:
[----:B------:R-:W-:Y:S01]  /*3f80*/  FADD.FTZ R157, R156, R157 ;  /* 0x0000009d9c9d7221 */ /* 0x000fe20000010000 */
[----:B------:R-:W-:-:S04]  /*3f90*/  HFMA2.MMA R165, -RZ, RZ, 0, 2.384185791015625e-07 ;  /* 0x00000004ffa57435 */ /* 0x000fc800000001ff */
[----:B------:R-:W-:Y:S02]  /*3fa0*/  MOV R164, R157 ;  /* 0x0000009d00a47202 */ /* 0x000fe40000000f00 */
[----:B------:R-:W-:-:S07]  /*3fb0*/  MOV R159, R163 ;  /* 0x000000a3009f7202 */ /* 0x000fce0000000f00 */
[----:B------:R-:W-:Y:S05]  /*3fc0*/  WARPSYNC.COLLECTIVE R161, `(.L_x_14121) ;  /* 0x00000000a1087348 */ /* 0x000fea0003c00000 */
[----:B------:R0:W1:Y:S02]  /*3fd0*/  SHFL.DOWN P1, R163, R164, R165, R166 ;  /* 0x080000a5a4a37389 */ /* 0x00006400000200a6 */
[----:B01----:R-:W-:Y:S01]  /*3fe0*/  ENDCOLLECTIVE ;  /* 0x000000000000791b */ /* 0x003fe20003800000 */
.L_x_14121:
[----:B------:R-:W-:-:S05]  /*3ff0*/  FADD.FTZ R159, R158, R159 ;  /* 0x0000009f9e9f7221 */ /* 0x000fca0000010000 */
[----:B------:R-:W-:Y:S02]  /*4000*/  MOV R164, R159 ;  /* 0x0000009f00a47202 */ /* 0x000fe40000000f00 */
[----:B------:R-:W-:-:S07]  /*4010*/  MOV R160, R163 ;  /* 0x000000a300a07202 */ /* 0x000fce0000000f00 */
[----:B------:R-:W-:Y:S05]  /*4020*/  WARPSYNC.COLLECTIVE R161, `(.L_x_14122) ;  /* 0x00000000a1087348 */ /* 0x000fea0003c00000 */
[----:B------:R0:W1:Y:S02]  /*4030*/  SHFL.DOWN P1, R163, R164, R165, R166 ;  /* 0x080000a5a4a37389 */ /* 0x00006400000200a6 */
[----:B01----:R-:W-:Y:S01]  /*4040*/  ENDCOLLECTIVE ;  /* 0x000000000000791b */ /* 0x003fe20003800000 */
.L_x_14122:
[----:B------:R-:W-:Y:S01]  /*4050*/  FADD.FTZ R160, R157, R160 ;  /* 0x000000a09da07221 */ /* 0x000fe20000010000 */
[----:B------:R-:W-:-:S04]  /*4060*/  HFMA2.MMA R165, -RZ, RZ, 0, 1.1920928955078125e-07 ;  /* 0x00000002ffa57435 */ /* 0x000fc800000001ff */
[----:B------:R-:W-:Y:S02]  /*4070*/  MOV R164, R160 ;  /* 0x000000a000a47202 */ /* 0x000fe40000000f00 */
[----:B------:R-:W-:-:S07]  /*4080*/  MOV R162, R163 ;  /* 0x000000a300a27202 */ /* 0x000fce0000000f00 */
[----:B------:R-:W-:Y:S05]  /*4090*/  WARPSYNC.COLLECTIVE R161, `(.L_x_14123) ;  /* 0x00000000a1087348 */ /* 0x000fea0003c00000 */
[----:B------:R0:W1:Y:S02]  /*40a0*/  SHFL.DOWN P1, R163, R164, R165, R166 ;  /* 0x080000a5a4a37389 */ /* 0x00006400000200a6 */
[----:B01----:R-:W-:Y:S01]  /*40b0*/  ENDCOLLECTIVE ;  /* 0x000000000000791b */ /* 0x003fe20003800000 */
.L_x_14123:
[----:B------:R-:W-:-:S05]  /*40c0*/  FADD.FTZ R162, R159, R162 ;  /* 0x000000a29fa27221 */ /* 0x000fca0000010000 */
[----:B------:R-:W-:Y:S02]  /*40d0*/  MOV R164, R162 ;  /* 0x000000a200a47202 */ /* 0x000fe40000000f00 */
[----:B------:R-:W-:-:S07]  /*40e0*/  MOV R153, R163 ;  /* 0x000000a300997202 */ /* 0x000fce0000000f00 */
[----:B------:R-:W-:Y:S05]  /*40f0*/  WARPSYNC.COLLECTIVE R161, `(.L_x_14124) ;  /* 0x00000000a1087348 */ /* 0x000fea0003c00000 */
[----:B------:R0:W1:Y:S02]  /*4100*/  SHFL.DOWN P1, R163, R164, R165, R166 ;  /* 0x080000a5a4a37389 */ /* 0x00006400000200a6 */
[----:B01----:R-:W-:Y:S01]  /*4110*/  ENDCOLLECTIVE ;  /* 0x000000000000791b */ /* 0x003fe20003800000 */
.L_x_14124:
[----:B------:R-:W-:Y:S01]  /*4120*/  FADD.FTZ R153, R160, R153 ;  /* 0x00000099a0997221 */ /* 0x000fe20000010000 */
[----:B------:R-:W-:-:S04]  /*4130*/  HFMA2.MMA R165, -RZ, RZ, 0, 5.9604644775390625e-08 ;  /* 0x00000001ffa57435 */ /* 0x000fc800000001ff */
[----:B------:R-:W-:Y:S02]  /*4140*/  MOV R164, R153 ;  /* 0x0000009900a47202 */ /* 0x000fe40000000f00 */
[----:B------:R-:W-:-:S07]  /*4150*/  MOV R155, R163 ;  /* 0x000000a3009b7202 */ /* 0x000fce0000000f00 */
[----:B------:R-:W-:Y:S05]  /*4160*/  WARPSYNC.COLLECTIVE R161, `(.L_x_14125) ;  /* 0x00000000a1087348 */ /* 0x000fea0003c00000 */
[----:B------:R0:W1:Y:S02]  /*4170*/  SHFL.DOWN P1, R163, R164, R165, R166 ;  /* 0x080000a5a4a37389 */ /* 0x00006400000200a6 */
[----:B01----:R-:W-:Y:S01]  /*4180*/  ENDCOLLECTIVE ;  /* 0x000000000000791b */ /* 0x003fe20003800000 */
.L_x_14125:
[----:B------:R-:W-:-:S05]  /*4190*/  FADD.FTZ R155, R162, R155 ;  /* 0x0000009ba29b7221 */ /* 0x000fca0000010000 */
[----:B------:R-:W-:Y:S02]  /*41a0*/  MOV R164, R155 ;  /* 0x0000009b00a47202 */ /* 0x000fe40000000f00 */
[----:B------:R-:W-:-:S07]  /*41b0*/  MOV R184, R163 ;  /* 0x000000a300b87202 */ /* 0x000fce0000000f00 */
[----:B------:R-:W-:Y:S05]  /*41c0*/  WARPSYNC.COLLECTIVE R161, `(.L_x_14126) ;  /* 0x00000000a1087348 */ /* 0x000fea0003c00000 */
[----:B------:R0:W1:Y:S02]  /*41d0*/  SHFL.DOWN P1, R163, R164, R165, R166 ;  /* 0x080000a5a4a37389 */ /* 0x00006400000200a6 */
[----:B01----:R-:W-:Y:S01]  /*41e0*/  ENDCOLLECTIVE ;  /* 0x000000000000791b */ /* 0x003fe20003800000 */
.L_x_14126:
[----:B------:R-:W-:Y:S01]  /*41f0*/  MOV R156, R163 ;  /* 0x000000a3009c7202 */ /* 0x000fe20000000f00 */
[----:B------:R-:W-:Y:S06]  /*4200*/  BRA `(.L_x_14127) ;  /* 0xffffffd800047947 */ /* 0x000fec000383ffff */
.L_x_14128:
        /* <DEDUP_REMOVED lines=15> */
.L_x_15345:


//--------------------- .text._ZN10layer_norm13ln_bwd_kernelINS_13Kernel_traitsIfffffjLj7168ELj1ELj1ELj8ELj16ENS_18Kernel_traits_baseILj7168EfffffjLj256EEEEELb0ELb1ELb0ELb0EEEvNS_9BwdParamsE --------------------------
	.section	.text._ZN10layer_norm13ln_bwd_kernelINS_13Kernel_traitsIfffffjLj7168ELj1ELj1ELj8ELj16ENS_18Kernel_traits_baseILj7168EfffffjLj256EEEEELb0ELb1ELb0ELb0EEEvNS_9BwdParamsE,"ax",@progbits
	.align	128
        .global         _ZN10layer_norm13ln_bwd_kernelINS_13Kernel_traitsIfffffjLj7168ELj1ELj1ELj8ELj16ENS_18Kernel_traits_baseILj7168EfffffjLj256EEEEELb0ELb1ELb0ELb0EEEvNS_9BwdParamsE
        .type           _ZN10layer_norm13ln_bwd_kernelINS_13Kernel_traitsIfffffjLj7168ELj1ELj1ELj8ELj16ENS_18Kernel_traits_baseILj7168EfffffjLj256EEEEELb0ELb1ELb0ELb0EEEvNS_9BwdParamsE,@function
        .size           _ZN10layer_norm13ln_bwd_kernelINS_13Kernel_traitsIfffffjLj7168ELj1ELj1ELj8ELj16ENS_18Kernel_traits_baseILj7168EfffffjLj256EEEEELb0ELb1ELb0ELb0EEEvNS_9BwdParamsE,(.L_x_15346 - _ZN10layer_norm13ln_bwd_kernelINS_13Kernel_traitsIfffffjLj7168ELj1ELj1ELj8ELj16ENS_18Kernel_traits_baseILj7168EfffffjLj256EEEEELb0ELb1ELb0ELb0EEEvNS_9BwdParamsE)
        .other          _ZN10layer_norm13ln_bwd_kernelINS_13Kernel_traitsIfffffjLj7168ELj1ELj1ELj8ELj16ENS_18Kernel_traits_baseILj7168EfffffjLj256EEEEELb0ELb1ELb0ELb0EEEvNS_9BwdParamsE,@"STO_CUDA_ENTRY STV_DEFAULT"
_ZN10layer_norm13ln_bwd_kernelINS_13Kernel_traitsIfffffjLj7168ELj1ELj1ELj8ELj16ENS_18Kernel_traits_baseILj7168EfffffjLj256EEEEELb0ELb1ELb0ELb0EEEvNS_9BwdParamsE:
.text._ZN10layer_norm13ln_bwd_kernelINS_13Kernel_traitsIfffffjLj7168ELj1ELj1ELj8ELj16ENS_18Kernel_traits_baseILj7168EfffffjLj256EEEEELb0ELb1ELb0ELb0EEEvNS_9BwdParamsE:
        /* <DEDUP_REMOVED lines=40> */
[----:B------:R-:W5:Y:S02]  /*0280*/  @P6 LDG.E.128 R184, desc[UR4][R2.64] ;  /* 0x0000000402b86981 */ /* 0x000f64000c1e1d00 */
[----:B------:R-:W0:Y:S01]  /*0290*/  @P4 LDC.64 R14, c[0x0][0x260] ;  /* 0x00009800ff0e4b82 */ /* 0x000e220000000a00 */
[C---:B--2---:R-:W-:Y:S01]  /*02a0*/  @P6 IMAD.WIDE.U32 R4, R37.reuse, 0x10, R4 ;  /* 0x0000001025046825 */ /* 0x044fe200078e0004 */
[----:B------:R-:W-:-:S04]  /*02b0*/  @P6 LOP3.LUT R37, R37, 0x100, RZ, 0xfc, !PT ;  /* 0x0000010025256812 */ /* 0x000fc800078efcff */
[----:B------:R1:W5:Y:S02]  /*02c0*/  @P6 LDG.E.128 R180, desc[UR4][R4.64] ;  /* 0x0000000404b46981 */ /* 0x000364000c1e1d00 */
[----:B------:R-:W2:Y:S01]  /*02d0*/  @P4 LDC.64 R16, c[0x0][0x278] ;  /* 0x00009e00ff104b82 */ /* 0x000ea20000000a00 */
[----:B---3--:R-:W-:-:S05]  /*02e0*/  @P5 IMAD.WIDE.U32 R10, R37, 0x10, R6 ;  /* 0x00000010250a5825 */ /* 0x008fca00078e0006 */
[----:B------:R3:W5:Y:S02]  /*02f0*/  @P5 LDG.E.128 R176, desc[UR4][R10.64] ;  /* 0x000000040ab05981 */ /* 0x000764000c1e1d00 */
[----:B------:R-:W1:Y:S01]  /*0300*/  @P0 LDC.64 R20, c[0x0][0x260] ;  /* 0x00009800ff140b82 */ /* 0x000e620000000a00 */
[C---:B----4-:R-:W-:Y:S01]  /*0310*/  @P5 IMAD.WIDE.U32 R12, R37.reuse, 0x10, R8 ;  /* 0x00000010250c5825 */ /* 0x050fe200078e0008 */
[----:B------:R-:W-:-:S04]  /*0320*/  @P5 IADD3 R37, R37, 0x100, RZ ;  /* 0x0000010025255810 */ /* 0x000fc80007ffe0ff */
[----:B------:R3:W5:Y:S02]  /*0330*/  @P5 LDG.E.128 R172, desc[UR4][R12.64] ;  /* 0x000000040cac5981 */ /* 0x000764000c1e1d00 */
[----:B------:R-:W4:Y:S01]  /*0340*/  @P0 LDC.64 R22, c[0x0][0x278] ;  /* 0x00009e00ff160b82 */ /* 0x000f220000000a00 */
[----:B0-----:R-:W-:-:S05]  /*0350*/  @P4 IMAD.WIDE.U32 R14, R37, 0x10, R14 ;  /* 0x00000010250e4825 */ /* 0x001fca00078e000e */
[----:B------:R3:W5:Y:S02]  /*0360*/  @P4 LDG.E.128 R168, desc[UR4][R14.64] ;  /* 0x000000040ea84981 */ /* 0x000764000c1e1d00 */
[----:B------:R-:W0:Y:S01]  /*0370*/  @P1 LDC.64 R24, c[0x0][0x260] ;  /* 0x00009800ff181b82 */ /* 0x000e220000000a00 */
[C---:B--2---:R-:W-:Y:S01]  /*0380*/  @P4 IMAD.WIDE.U32 R16, R37.reuse, 0x10, R16 ;  /* 0x0000001025104825 */ /* 0x044fe200078e0010 */
[----:B------:R-:W-:-:S04]  /*0390*/  @P4 IADD3 R37, R37, 0x100, RZ ;  /* 0x0000010025254810 */ /* 0x000fc80007ffe0ff */
[----:B------:R3:W5:Y:S02]  /*03a0*/  @P4 LDG.E.128 R164, desc[UR4][R16.64] ;  /* 0x0000000410a44981 */ /* 0x000764000c1e1d00 */
[----:B------:R-:W2:Y:S01]  /*03b0*/  @P1 LDC.64 R26, c[0x0][0x278] ;  /* 0x00009e00ff1a1b82 */ /* 0x000ea20000000a00 */
[----:B-1----:R-:W-:-:S05]  /*03c0*/  @P0 IMAD.WIDE.U32 R20, R37, 0x10, R20 ;  /* 0x0000001025140825 */ /* 0x002fca00078e0014 */
[----:B------:R3:W5:Y:S02]  /*03d0*/  @P0 LDG.E.128 R160, desc[UR4][R20.64] ;  /* 0x0000000414a00981 */ /* 0x000764000c1e1d00 */
[----:B------:R-:W1:Y:S01]  /*03e0*/  @P2 LDC.64 R6, c[0x0][0x260] ;  /* 0x00009800ff062b82 */ /* 0x000e620000000a00 */
[C---:B----4-:R-:W-:Y:S01]  /*03f0*/  @P0 IMAD.WIDE.U32 R22, R37.reuse, 0x10, R22 ;  /* 0x0000001025160825 */ /* 0x050fe200078e0016 */
[----:B------:R-:W-:-:S04]  /*0400*/  @P0 IADD3 R37, R37, 0x100, RZ ;  /* 0x0000010025250810 */ /* 0x000fc80007ffe0ff */
[----:B------:R3:W5:Y:S02]  /*0410*/  @P0 LDG.E.128 R156, desc[UR4][R22.64] ;  /* 0x00000004169c0981 */ /* 0x000764000c1e1d00 */
[----:B------:R-:W4:Y:S01]  /*0420*/  @P2 LDC.64 R8, c[0x0][0x278] ;  /* 0x00009e00ff082b82 */ /* 0x000f220000000a00 */
[----:B0-----:R-:W-:-:S05]  /*0430*/  @P1 IMAD.WIDE.U32 R24, R37, 0x10, R24 ;  /* 0x0000001025181825 */ /* 0x001fca00078e0018 */
[----:B------:R3:W5:Y:S01]  /*0440*/  @P1 LDG.E.128 R152, desc[UR4][R24.64] ;  /* 0x0000000418981981 */ /* 0x000762000c1e1d00 */
[C---:B--2---:R-:W-:Y:S01]  /*0450*/  @P1 IMAD.WIDE.U32 R26, R37.reuse, 0x10, R26 ;  /* 0x00000010251a1825 */ /* 0x044fe200078e001a */
[----:B------:R-:W-:Y:S01]  /*0460*/  @P1 IADD3 R37, R37, 0x100, RZ ;  /* 0x0000010025251810 */ /* 0x000fe20007ffe0ff */
[----:B------:R-:W0:Y:S03]  /*0470*/  @P3 LDC.64 R32, c[0x0][0x260] ;  /* 0x00009800ff203b82 */ /* 0x000e260000000a00 */
[----:B------:R3:W5:Y:S01]  /*0480*/  @P1 LDG.E.128 R148, desc[UR4][R26.64] ;  /* 0x000000041a941981 */ /* 0x000762000c1e1d00 */
[----:B-1----:R-:W-:-:S04]  /*0490*/  @P2 IMAD.WIDE.U32 R28, R37, 0x10, R6 ;  /* 0x00000010251c2825 */ /* 0x002fc800078e0006 */
        /* <DEDUP_REMOVED lines=60> */
.L_x_14159:
[----:B-1----:R-:W1:Y:S01]  /*0860*/  @P3 LDC.64 R192, c[0x0][0x270] ;  /* 0x00009c00ffc03b82 */ /* 0x002e620000000a00 */
[----:B------:R-:W-:Y:S02]  /*0870*/  SHF.R.S32.HI R0, RZ, 0x1f, R5 ;  /* 0x0000001fff007819 */ /* 0x000fe40000011405 */
[----:B------:R-:W-:Y:S02]  /*0880*/  MOV R205, 0x3f800000 ;  /* 0x3f80000000cd7802 */ /* 0x000fe40000000f00 */
[----:B------:R-:W-:-:S03]  /*0890*/  LOP3.LUT P5, RZ, R19, 0x4, RZ, 0xc0, !PT ;  /* 0x0000000413ff7812 */ /* 0x000fc600078ac0ff */
[----:B--2---:R-:W2:Y:S01]  /*08a0*/  LDC.64 R194, c[0x0][0x250] ;  /* 0x00009400ffc27b82 */ /* 0x004ea20000000a00 */
[----:B01-34-:R-:W-:-:S04]  /*08b0*/  @P3 LEA R196, P4, R5, R192, 0x2 ;  /* 0x000000c005c43211 */ /* 0x01bfc800078810ff */
[----:B------:R-:W-:-:S03]  /*08c0*/  @P3 LEA.HI.X R197, R5, R193, R0, 0x2, P4 ;  /* 0x000000c105c53211 */ /* 0x000fc600020f1400 */
[----:B------:R-:W1:Y:S01]  /*08d0*/  LDC.64 R192, c[0x0][0x258] ;  /* 0x00009600ffc07b82 */ /* 0x000e620000000a00 */
[C---:B--2---:R-:W-:Y:S01]  /*08e0*/  IMAD.WIDE R194, R5.reuse, 0x4, R194 ;  /* 0x0000000405c27825 */ /* 0x044fe200078e02c2 */
[----:B-----5:R2:W5:Y:S04]  /*08f0*/  @P3 LDG.E R205, desc[UR4][R196.64] ;  /* 0x00000004c4cd3981 */ /* 0x020568000c1e1900 */
[----:B------:R2:W5:Y:S01]  /*0900*/  LDG.E R202, desc[UR4][R194.64] ;  /* 0x00000004c2ca7981 */ /* 0x000562000c1e1900 */
[----:B-1----:R-:W-:-:S05]  /*0910*/  IMAD.WIDE R192, R5, 0x4, R192 ;  /* 0x0000000405c07825 */ /* 0x002fca00078e02c0 */
[----:B------:R2:W5:Y:S01]  /*0920*/  LDG.E R248, desc[UR4][R192.64] ;  /* 0x00000004c0f87981 */ /* 0x000562000c1e1900 */
[----:B------:R-:W1:Y:S01]  /*0930*/  S2R R201, SR_TID.X ;  /* 0x0000000000c97919 */ /* 0x000e620000002100 */
[----:B------:R-:W-:-:S05]  /*0940*/  MOV R0, UR13 ;  /* 0x0000000d00007c02 */ /* 0x000fca0008000f00 */
[----:B------:R-:W-:-:S05]  /*0950*/  IMAD R18, R5, R0, RZ ;  /* 0x0000000005127224 */ /* 0x000fca00078e02ff */
[----:B------:R-:W-:-:S04]  /*0960*/  SHF.R.S32.HI R199, RZ, 0x1f, R18 ;  /* 0x0000001fffc77819 */ /* 0x000fc80000011412 */
[----:B------:R-:W-:Y:S01]  /*0970*/  LEA.HI R199, R199, R18, RZ, 0x2 ;  /* 0x00000012c7c77211 */ /* 0x000fe200078f10ff */
[----:B------:R-:W-:Y:S01]  /*0980*/  BSSY B0, `(.L_x_14130) ;  /* 0x0000031000007945 */ /* 0x000fe20003800000 */
[----:B------:R-:W-:Y:S02]  /*0990*/  MOV R203, RZ ;  /* 0x000000ff00cb7202 */ /* 0x000fe40000000f00 */
[----:B------:R-:W-:Y:S02]  /*09a0*/  MOV R250, RZ ;  /* 0x000000ff00fa7202 */ /* 0x000fe40000000f00 */
[----:B-1----:R-:W-:-:S04]  /*09b0*/  LOP3.LUT R18, R201, 0xff, RZ, 0xc0, !PT ;  /* 0x000000ffc9127812 */ /* 0x002fc800078ec0ff */
[----:B------:R-:W-:-:S04]  /*09c0*/  LEA.HI.SX32 R204, R199, R18, 0x1e ;  /* 0x00000012c7cc7211 */ /* 0x000fc800078ff2ff */
[----:B------:R-:W-:Y:S01]  /*09d0*/  MOV R249, R204 ;  /* 0x000000cc00f97202 */ /* 0x000fe20000000f00 */
[----:B--2---:R-:W-:Y:S06]  /*09e0*/  @!P5 BRA `(.L_x_14131) ;  /* 0x0000000000a8d947 */ /* 0x004fec0003800000 */
        /* <DEDUP_REMOVED lines=10> */
[----:B------:R-:W3:Y:S03]  /*0a90*/  LDG.E.128 R192, desc[UR4][R192.64] ;  /* 0x00000004c0c07981 */ /* 0x000ee6000c1e1d00 */
[----:B-----5:R-:W-:Y:S01]  /*0aa0*/  FSEL R3, R202, RZ, !P4 ;  /* 0x000000ffca037208 */ /* 0x020fe20006000000 */
[----:B------:R-:W4:Y:S01]  /*0ab0*/  LDG.E.128 R196, desc[UR4][R196.64] ;  /* 0x00000004c4c47981 */ /* 0x000f22000c1e1d00 */
[----:B------:R-:W-:-:S03]  /*0ac0*/  IADD3 R249, R204, 0x100, RZ ;  /* 0x00000100ccf97810 */ /* 0x000fc60007ffe0ff */
[C---:B----4-:R-:W-:Y:S01]  /*0ad0*/  FADD.FTZ R203, -R3.reuse, R196 ;  /* 0x000000c403cb7221 */ /* 0x050fe20000010100 */
[C---:B------:R-:W-:Y:S01]  /*0ae0*/  FADD.FTZ R233, -R3.reuse, R197 ;  /* 0x000000c503e97221 */ /* 0x040fe20000010100 */
[C---:B--2---:R-:W-:Y:S01]  /*0af0*/  FADD.FTZ R219, -R3.reuse, R198 ;  /* 0x000000c603db7221 */ /* 0x044fe20000010100 */
        /* <DEDUP_REMOVED lines=25> */
.L_x_14131:
[----:B------:R-:W-:Y:S05]  /*0c90*/  BSYNC B0 ;  /* 0x0000000000007941 */ /* 0x000fea0003800000 */
.L_x_14130:
        /* <DEDUP_REMOVED lines=11> */
[C---:B------:R-:W-:Y:S02]  /*0d50*/  LEA.HI.X R197, R249.reuse, UR11, RZ, 0x4, P4 ;  /* 0x0000000bf9c57c11 */ /* 0x040fe4000a0f24ff */
[----:B0-----:R-:W-:Y:S01]  /*0d60*/  ISETP.NE.AND P4, PT, R2, RZ, PT ;  /* 0x000000ff0200720c */ /* 0x001fe20003f85270 */
[----:B------:R-:W3:Y:S03]  /*0d70*/  LDG.E.128 R192, desc[UR4][R192.64] ;  /* 0x00000004c0c07981 */ /* 0x000ee6000c1e1d00 */
[----:B-----5:R-:W-:Y:S01]  /*0d80*/  FSEL R216, R202, RZ, !P4 ;  /* 0x000000ffcad87208 */ /* 0x020fe20006000000 */
[----:B------:R-:W4:Y:S01]  /*0d90*/  LDG.E.128 R196, desc[UR4][R196.64] ;  /* 0x00000004c4c47981 */ /* 0x000f22000c1e1d00 */
[----:B------:R-:W-:-:S03]  /*0da0*/  IADD3 R249, R249, 0x100, RZ ;  /* 0x00000100f9f97810 */ /* 0x000fc60007ffe0ff */
[C---:B----4-:R-:W-:Y:S01]  /*0db0*/  FADD.FTZ R217, -R216.reuse, R196 ;  /* 0x000000c4d8d97221 */ /* 0x050fe20000010100 */
[C---:B------:R-:W-:Y:S01]  /*0dc0*/  FADD.FTZ R231, -R216.reuse, R197 ;  /* 0x000000c5d8e77221 */ /* 0x040fe20000010100 */
[C---:B------:R-:W-:Y:S01]  /*0dd0*/  FADD.FTZ R245, -R216.reuse, R198 ;  /* 0x000000c6d8f57221 */ /* 0x040fe20000010100 */
[----:B------:R-:W-:Y:S01]  /*0de0*/  FADD.FTZ R199, -R216, R199 ;  /* 0x000000c7d8c77221 */ /* 0x000fe20000010100 */
[C---:B--2---:R-:W-:Y:S01]  /*0df0*/  FMUL.FTZ R7, R248.reuse, R217 ;  /* 0x000000d9f8077220 */ /* 0x044fe20000410000 */
        /* <DEDUP_REMOVED lines=23> */
.L_x_14133:
[----:B------:R-:W-:Y:S05]  /*0f70*/  BSYNC B0 ;  /* 0x0000000000007941 */ /* 0x000fea0003800000 */
.L_x_14132:
        /* <DEDUP_REMOVED lines=45> */
.L_x_14135:
[----:B------:R-:W-:Y:S05]  /*1250*/  BSYNC B0 ;  /* 0x0000000000007941 */ /* 0x000fea0003800000 */
.L_x_14134:
        /* <DEDUP_REMOVED lines=44> */
.L_x_14137:
[----:B------:R-:W-:Y:S05]  /*1520*/  BSYNC B0 ;  /* 0x0000000000007941 */ /* 0x000fea0003800000 */
.L_x_14136:
        /* <DEDUP_REMOVED lines=44> */
.L_x_14139:
[----:B------:R-:W-:Y:S05]  /*17f0*/  BSYNC B0 ;  /* 0x0000000000007941 */ /* 0x000fea0003800000 */
.L_x_14138:
        /* <DEDUP_REMOVED lines=44> */
.L_x_14141:
[----:B------:R-:W-:Y:S05]  /*1ac0*/  BSYNC B0 ;  /* 0x0000000000007941 */ /* 0x000fea0003800000 */
.L_x_14140:
        /* <DEDUP_REMOVED lines=13> */
[----:B------:R-:W3:Y:S03]  /*1ba0*/  LDG.E.128 R192, desc[UR4][R192.64] ;  /* 0x00000004c0c07981 */ /* 0x000ee6000c1e1d00 */
[----:B------:R-:W-:-:S06]  /*1bb0*/  LEA.HI.X R197, R249, UR11, RZ, 0x4, P4 ;  /* 0x0000000bf9c57c11 */ /* 0x000fcc000a0f24ff */
[----:B------:R-:W4:Y:S01]  /*1bc0*/  LDG.E.128 R196, desc[UR4][R196.64] ;  /* 0x00000004c4c47981 */ /* 0x000f22000c1e1d00 */
[----:B---3--:R-:W-:Y:S01]  /*1bd0*/  FMUL.FTZ R206, R136, R192 ;  /* 0x000000c088ce7220 */ /* 0x008fe20000410000 */
[----:B------:R-:W-:Y:S01]  /*1be0*/  FADD.FTZ R76, R76, R192 ;  /* 0x000000c04c4c7221 */ /* 0x000fe20000010000 */
[C---:B----4-:R-:W-:Y:S01]  /*1bf0*/  FADD.FTZ R207, -R202.reuse, R196 ;  /* 0x000000c4cacf7221 */ /* 0x050fe20000010100 */
[----:B------:R-:W-:-:S03]  /*1c00*/  FADD.FTZ R221, -R202, R197 ;  /* 0x000000c5cadd7221 */ /* 0x000fc60000010100 */
[C---:B--2---:R-:W-:Y:S01]  /*1c10*/  FMUL.FTZ R17, R248.reuse, R207 ;  /* 0x000000cff8117220 */ /* 0x044fe20000410000 */
[----:B------:R-:W-:Y:S01]  /*1c20*/  FMUL.FTZ R16, R248, R221 ;  /* 0x000000ddf8107220 */ /* 0x000fe20000410000 */
[----:B------:R-:W-:Y:S01]  /*1c30*/  FADD.FTZ R235, -R202, R198 ;  /* 0x000000c6caeb7221 */ /* 0x000fe20000010100 */
[----:B------:R-:W-:Y:S01]  /*1c40*/  FADD.FTZ R77, R77, R193 ;  /* 0x000000c14d4d7221 */ /* 0x000fe20000010000 */
[----:B------:R-:W-:Y:S01]  /*1c50*/  FFMA.FTZ R104, R192, R17, R104 ;  /* 0x00000011c0687223 */ /* 0x000fe20000010068 */
        /* <DEDUP_REMOVED lines=19> */
.L_x_14143:
[----:B------:R-:W-:Y:S05]  /*1d90*/  BSYNC B0 ;  /* 0x0000000000007941 */ /* 0x000fea0003800000 */
.L_x_14142:
[----:B------:R-:W-:Y:S01]  /*1da0*/  LOP3.LUT P4, RZ, R200, 0xff, RZ, 0xc0, !PT ;  /* 0x000000ffc8ff7812 */ /* 0x000fe2000788c0ff */
[----:B------:R-:W-:Y:S01]  /*1db0*/  UMOV UR6, 0xffffffff ;  /* 0xffffffff00067882 */ /* 0x000fe20000000000 */
[----:B------:R-:W-:Y:S02]  /*1dc0*/  SHF.R.U32.HI R193, RZ, 0x5, R201 ;  /* 0x00000005ffc17819 */ /* 0x000fe400000116c9 */
[----:B------:R-:W-:Y:S02]  /*1dd0*/  LOP3.LUT P5, RZ, R201, 0x1f, RZ, 0xc0, !PT ;  /* 0x0000001fc9ff7812 */ /* 0x000fe400078ac0ff */
[----:B------:R-:W-:-:S07]  /*1de0*/  LOP3.LUT R192, R193, 0x7fffff8, RZ, 0xc0, !PT ;  /* 0x07fffff8c1c07812 */ /* 0x000fce00078ec0ff */
        /* <DEDUP_REMOVED lines=20> */
.L_x_14182:
        /* <DEDUP_REMOVED lines=50> */
[----:B------:R-:W0:Y:S01]  /*2250*/  LDC.64 R192, c[0x0][0x220] ;  /* 0x00008800ffc07b82 */ /* 0x000e220000000a00 */
[----:B------:R-:W-:Y:S01]  /*2260*/  FADD.FTZ R197, R246, -R197 ;  /* 0x800000c5f6c57221 */ /* 0x000fe20000010000 */
[----:B------:R-:W-:-:S03]  /*2270*/  FMUL.FTZ R198, R248, R203 ;  /* 0x000000cbf8c67220 */ /* 0x000fc60000410000 */
[----:B------:R-:W-:-:S03]  /*2280*/  FMUL.FTZ R199, R248, R197 ;  /* 0x000000c5f8c77220 */ /* 0x000fc60000410000 */
[----:B------:R-:W1:Y:S01]  /*2290*/  LDC.64 R202, c[0x0][0x2f8] ;  /* 0x0000be00ffca7b82 */ /* 0x000e620000000a00 */
        /* <DEDUP_REMOVED lines=17> */
[----:B-1----:R-:W-:-:S12]  /*23b0*/  IMAD.WIDE.U32 R202, R204, 0x10, R202 ;  /* 0x00000010ccca7825 */ /* 0x002fd800078e00ca */
        /* <DEDUP_REMOVED lines=14> */
.L_x_14146:
[----:B------:R-:W-:Y:S05]  /*24a0*/  BSYNC B0 ;  /* 0x0000000000007941 */ /* 0x000fea0003800000 */
.L_x_14145:
        /* <DEDUP_REMOVED lines=8> */
[-CC-:B-1----:R-:W-:Y:S01]  /*2530*/  FFMA.FTZ R197, R217, R200.reuse, R195.reuse ;  /* 0x000000c8d9c57223 */ /* 0x182fe200000100c3 */
        /* <DEDUP_REMOVED lines=21> */
[C---:B------:R-:W-:Y:S02]  /*2690*/  SEL R191, R196.reuse, R191, P5 ;  /* 0x000000bfc4bf7207 */ /* 0x040fe40002800000 */
[----:B------:R-:W-:Y:S01]  /*26a0*/  ISETP.NE.U32.AND P5, PT, RZ, UR14, PT ;  /* 0x0000000eff007c0c */ /* 0x000fe2000bfa5070 */
[----:B------:R-:W2:Y:S03]  /*26b0*/  LDG.E.128 R192, desc[UR4][R192.64] ;  /* 0x00000004c0c07981 */ /* 0x000ea6000c1e1d00 */
        /* <DEDUP_REMOVED lines=9> */
[----:B------:R-:W-:Y:S01]  /*2750*/  LEA.HI.X R203, R204, UR17, RZ, 0x4, P5 ;  /* 0x00000011cccb7c11 */ /* 0x000fe2000a8f24ff */
[----:B0-----:R-:W-:Y:S01]  /*2760*/  FMUL.FTZ R251, R197, R205 ;  /* 0x000000cdc5fb7220 */ /* 0x001fe20000410000 */
[----:B------:R-:W-:-:S03]  /*2770*/  FMUL.FTZ R197, R173, R249 ;  /* 0x000000f9adc57220 */ /* 0x000fc60000410000 */
[----:B------:R-:W-:Y:S01]  /*2780*/  FMUL.FTZ R198, R174, R251 ;  /* 0x000000fbaec67220 */ /* 0x000fe20000410000 */
[----:B------:R-:W-:Y:S01]  /*2790*/  IADD3 R204, R204, 0x100, RZ ;  /* 0x00000100cccc7810 */ /* 0x000fe20007ffe0ff */
[----:B--2---:R-:W-:Y:S01]  /*27a0*/  FFMA.FTZ R68, R199, R192, R68 ;  /* 0x000000c0c7447223 */ /* 0x004fe20000010044 */
[----:B------:R-:W-:-:S05]  /*27b0*/  FMUL.FTZ R199, R175, R252 ;  /* 0x000000fcafc77220 */ /* 0x000fca0000410000 */
[----:B------:R2:W-:Y:S01]  /*27c0*/  STG.E.128 desc[UR4][R202.64], R196 ;  /* 0x000000c4ca007986 */ /* 0x0005e2000c101d04 */
[----:B------:R-:W-:Y:S01]  /*27d0*/  FFMA.FTZ R69, R193, R249, R69 ;  /* 0x000000f9c1457223 */ /* 0x000fe20000010045 */
[----:B------:R-:W-:Y:S01]  /*27e0*/  FFMA.FTZ R70, R194, R251, R70 ;  /* 0x000000fbc2467223 */ /* 0x000fe20000010046 */
[----:B------:R-:W-:-:S07]  /*27f0*/  FFMA.FTZ R71, R195, R252, R71 ;  /* 0x000000fcc3477223 */ /* 0x000fce0000010047 */
.L_x_14148:
[----:B------:R-:W-:Y:S05]  /*2800*/  BSYNC B0 ;  /* 0x0000000000007941 */ /* 0x000fea0003800000 */
.L_x_14147:
        /* <DEDUP_REMOVED lines=8> */
[-CC-:B-12---:R-:W-:Y:S01]  /*2890*/  FFMA.FTZ R197, R215, R200.reuse, R195.reuse ;  /* 0x000000c8d7c57223 */ /* 0x186fe200000100c3 */
        /* <DEDUP_REMOVED lines=44> */
.L_x_14150:
[----:B------:R-:W-:Y:S05]  /*2b60*/  BSYNC B0 ;  /* 0x0000000000007941 */ /* 0x000fea0003800000 */
.L_x_14149:
[----:B------:R-:W-:Y:S04]  /*2b70*/  BSSY B0, `(.L_x_14151) ;  /* 0x0000034000007945 */ /* 0x000fe80003800000 */
[----:B------:R-:W-:Y:S05]  /*2b80*/  @!P0 BRA `(.L_x_14152) ;  /* 0x0000000000c88947 */ /* 0x000fea0003800000 */
[----:B0-----:R-:W-:-:S04]  /*2b90*/  ISETP.NE.AND P5, PT, R2, RZ, PT ;  /* 0x000000ff0200720c */ /* 0x001fc80003fa5270 */
[----:B------:R-:W-:Y:S02]  /*2ba0*/  FSEL R195, R201, RZ, !P5 ;  /* 0x000000ffc9c37208 */ /* 0x000fe40006800000 */
[----:B------:R-:W-:-:S03]  /*2bb0*/  ISETP.NE.U32.AND P5, PT, RZ, UR8, PT ;  /* 0x00000008ff007c0c */ /* 0x000fc6000bfa5070 */
[-CC-:B------:R-:W-:Y:S01]  /*2bc0*/  FFMA.FTZ R193, R11, R200.reuse, R195.reuse ;  /* 0x000000c80bc17223 */ /* 0x180fe200000100c3 */
[-CC-:B------:R-:W-:Y:S01]  /*2bd0*/  FFMA.FTZ R192, R10, R200.reuse, R195.reuse ;  /* 0x000000c80ac07223 */ /* 0x180fe200000100c3 */
[-CC-:B-123--:R-:W-:Y:S01]  /*2be0*/  FFMA.FTZ R197, R213, R200.reuse, R195.reuse ;  /* 0x000000c8d5c57223 */ /* 0x18efe200000100c3 */
        /* <DEDUP_REMOVED lines=44> */
.L_x_14152:
[----:B------:R-:W-:Y:S05]  /*2eb0*/  BSYNC B0 ;  /* 0x0000000000007941 */ /* 0x000fea0003800000 */
.L_x_14151:
[----:B------:R-:W-:Y:S04]  /*2ec0*/  BSSY B0, `(.L_x_14153) ;  /* 0x0000034000007945 */ /* 0x000fe80003800000 */
[----:B------:R-:W-:Y:S05]  /*2ed0*/  @!P1 BRA `(.L_x_14154) ;  /* 0x0000000000c89947 */ /* 0x000fea0003800000 */
[----:B0-----:R-:W-:-:S04]  /*2ee0*/  ISETP.NE.AND P5, PT, R2, RZ, PT ;  /* 0x000000ff0200720c */ /* 0x001fc80003fa5270 */
[----:B------:R-:W-:Y:S02]  /*2ef0*/  FSEL R195, R201, RZ, !P5 ;  /* 0x000000ffc9c37208 */ /* 0x000fe40006800000 */
[----:B------:R-:W-:-:S03]  /*2f00*/  ISETP.NE.U32.AND P5, PT, RZ, UR8, PT ;  /* 0x00000008ff007c0c */ /* 0x000fc6000bfa5070 */
[-CC-:B------:R-:W-:Y:S01]  /*2f10*/  FFMA.FTZ R193, R13, R200.reuse, R195.reuse ;  /* 0x000000c80dc17223 */ /* 0x180fe200000100c3 */
[-CC-:B------:R-:W-:Y:S01]  /*2f20*/  FFMA.FTZ R192, R12, R200.reuse, R195.reuse ;  /* 0x000000c80cc07223 */ /* 0x180fe200000100c3 */
[-CC-:B-1234-:R-:W-:Y:S01]  /*2f30*/  FFMA.FTZ R197, R211, R200.reuse, R195.reuse ;  /* 0x000000c8d3c57223 */ /* 0x19efe200000100c3 */
        /* <DEDUP_REMOVED lines=44> */
.L_x_14154:
[----:B------:R-:W-:Y:S05]  /*3200*/  BSYNC B0 ;  /* 0x0000000000007941 */ /* 0x000fea0003800000 */
.L_x_14153:
        /* <DEDUP_REMOVED lines=52> */
.L_x_14156:
[----:B------:R-:W-:Y:S05]  /*3550*/  BSYNC B0 ;  /* 0x0000000000007941 */ /* 0x000fea0003800000 */
.L_x_14155:
        /* <DEDUP_REMOVED lines=8> */
[-C--:B-1234-:R-:W-:Y:S01]  /*35e0*/  FFMA.FTZ R197, R207, R200.reuse, R201 ;  /* 0x000000c8cfc57223 */ /* 0x09efe200000100c9 */
[----:B------:R-:W-:Y:S01]  /*35f0*/  ISETP.NE.AND.EX P5, PT, RZ, UR9, PT, P5 ;  /* 0x00000009ff007c0c */ /* 0x000fe2000bfa5350 */
[----:B------:R-:W-:Y:S01]  /*3600*/  FADD.FTZ R193, R206, -R193 ;  /* 0x800000c1cec17221 */ /* 0x000fe20000010000 */
[----:B------:R-:W-:Y:S01]  /*3610*/  FADD.FTZ R195, R221, -R192 ;  /* 0x800000c0ddc37221 */ /* 0x000fe20000010000 */
[----:B------:R-:W-:Y:S01]  /*3620*/  FADD.FTZ R199, R222, -R197 ;  /* 0x800000c5dec77221 */ /* 0x000fe20000010000 */
[----:B------:R-:W-:Y:S01]  /*3630*/  FFMA.FTZ R200, R220, R200, R201 ;  /* 0x000000c8dcc87223 */ /* 0x000fe200000100c9 */
        /* <DEDUP_REMOVED lines=23> */
[----:B------:R-:W-:Y:S01]  /*37b0*/  LEA R200, P5, R204, UR16, 0x4 ;  /* 0x00000010ccc87c11 */ /* 0x000fe2000f8a20ff */
        /* <DEDUP_REMOVED lines=14> */
.L_x_14158:
[----:B------:R-:W-:Y:S05]  /*38a0*/  BSYNC B0 ;  /* 0x0000000000007941 */ /* 0x000fea0003800000 */
.L_x_14157:
[----:B------:R-:W-:Y:S02]  /*38b0*/  IADD3 R5, R5, UR18, RZ ;  /* 0x0000001205057c10 */ /* 0x000fe4000fffe0ff */
[----:B------:R-:W-:Y:S02]  /*38c0*/  SEL R200, RZ, 0x1, P4 ;  /* 0x00000001ffc87807 */ /* 0x000fe40002000000 */
[----:B------:R-:W-:-:S13]  /*38d0*/  ISETP.GE.AND P4, PT, R5, UR19, PT ;  /* 0x0000001305007c0c */ /* 0x000fda000bf86270 */
[----:B------:R-:W-:Y:S05]  /*38e0*/  @!P4 BRA `(.L_x_14159) ;  /* 0xffffffcc00dcc947 */ /* 0x000fea000383ffff */
.L_x_14129:
        /* <DEDUP_REMOVED lines=18> */
.L_x_14161:
[----:B------:R-:W-:Y:S05]  /*3a10*/  BSYNC B0 ;  /* 0x0000000000007941 */ /* 0x000fea0003800000 */
.L_x_14160:
        /* <DEDUP_REMOVED lines=13> */
.L_x_14163:
[----:B------:R-:W-:Y:S05]  /*3af0*/  BSYNC B0 ;  /* 0x0000000000007941 */ /* 0x000fea0003800000 */
.L_x_14162:
        /* <DEDUP_REMOVED lines=13> */
.L_x_14165:
[----:B------:R-:W-:Y:S05]  /*3bd0*/  BSYNC B0 ;  /* 0x0000000000007941 */ /* 0x000fea0003800000 */
.L_x_14164:
[----:B------:R-:W-:Y:S04]  /*3be0*/  BSSY B0, `(.L_x_14166) ;  /* 0x000000c000007945 */ /* 0x000fe80003800000 */
        /* <DEDUP_REMOVED lines=11> */
.L_x_14167:
[----:B------:R-:W-:Y:S05]  /*3ca0*/  BSYNC B0 ;  /* 0x0000000000007941 */ /* 0x000fea0003800000 */
.L_x_14166:
        /* <DEDUP_REMOVED lines=12> */
.L_x_14169:
[----:B------:R-:W-:Y:S05]  /*3d70*/  BSYNC B0 ;  /* 0x0000000000007941 */ /* 0x000fea0003800000 */
.L_x_14168:
        /* <DEDUP_REMOVED lines=12> */
.L_x_14171:
[----:B------:R-:W-:Y:S05]  /*3e40*/  BSYNC B0 ;  /* 0x0000000000007941 */ /* 0x000fea0003800000 */
.L_x_14170:
[----:B------:R-:W-:-:S13]  /*3e50*/  LOP3.LUT P0, RZ, R19, 0x8, RZ, 0xc0, !PT ;  /* 0x0000000813ff7812 */ /* 0x000fda000780c0ff */
[----:B------:R-:W-:Y:S05]  /*3e60*/  @!P0 EXIT ;  /* 0x000000000000894d */ /* 0x000fea0003800000 */
[----:B0-----:R-:W0:Y:S08]  /*3e70*/  LDC.64 R2, c[0x0][0x2d0] ;  /* 0x0000b400ff027b82 */ /* 0x001e300000000a00 */
        /* <DEDUP_REMOVED lines=9> */
.L_x_14144:
[----:B------:R-:W-:Y:S01]  /*3f10*/  HFMA2.MMA R194, -RZ, RZ, 0, 9.5367431640625e-07 ;  /* 0x00000010ffc27435 */ /* 0x000fe200000001ff */
[----:B------:R-:W-:Y:S02]  /*3f20*/  MOV R252, R203 ;  /* 0x000000cb00fc7202 */ /* 0x000fe40000000f00 */
[----:B------:R-:W-:Y:S02]  /*3f30*/  MOV R195, 0x1f ;  /* 0x0000001f00c37802 */ /* 0x000fe40000000f00 */
[----:B------:R-:W-:-:S07]  /*3f40*/  MOV R196, 0xffffffff ;  /* 0xffffffff00c47802 */ /* 0x000fce0000000f00 */
[----:B0----5:R-:W-:Y:S05]  /*3f50*/  WARPSYNC.COLLECTIVE R196, `(.L_x_14172) ;  /* 0x00000000c4087348 */ /* 0x021fea0003c00000 */
[----:B------:R1:W2:Y:S02]  /*3f60*/  SHFL.DOWN P6, R251, R252, R194, R195 ;  /* 0x080000c2fcfb7389 */ /* 0x0002a400000c00c3 */
[----:B012--5:R-:W-:Y:S01]  /*3f70*/  ENDCOLLECTIVE ;  /* 0x000000000000791b */ /* 0x027fe20003800000 */
.L_x_14172:
[----:B------:R-:W-:Y:S02]  /*3f80*/  MOV R252, R250 ;  /* 0x000000fa00fc7202 */ /* 0x000fe40000000f00 */
[----:B------:R-:W-:-:S07]  /*3f90*/  MOV R198, R251 ;  /* 0x000000fb00c67202 */ /* 0x000fce0000000f00 */
[----:B------:R-:W-:Y:S05]  /*3fa0*/  WARPSYNC.COLLECTIVE R196, `(.L_x_14173) ;  /* 0x00000000c4087348 */ /* 0x000fea0003c00000 */
[----:B------:R0:W1:Y:S02]  /*3fb0*/  SHFL.DOWN P6, R251, R252, R194, R195 ;  /* 0x080000c2fcfb7389 */ /* 0x00006400000c00c3 */
[----:B01----:R-:W-:Y:S01]  /*3fc0*/  ENDCOLLECTIVE ;  /* 0x000000000000791b */ /* 0x003fe20003800000 */
.L_x_14173:
[----:B------:R-:W-:Y:S01]  /*3fd0*/  FADD.FTZ R198, R198, R203 ;  /* 0x000000cbc6c67221 */ /* 0x000fe20000010000 */
[----:B------:R-:W-:-:S04]  /*3fe0*/  HFMA2.MMA R194, -RZ, RZ, 0, 4.76837158203125e-07 ;  /* 0x00000008ffc27435 */ /* 0x000fc800000001ff */
[----:B------:R-:W-:Y:S02]  /*3ff0*/  MOV R252, R198 ;  /* 0x000000c600fc7202 */ /* 0x000fe40000000f00 */
[----:B------:R-:W-:-:S07]  /*4000*/  MOV R197, R251 ;  /* 0x000000fb00c57202 */ /* 0x000fce0000000f00 */
[----:B------:R-:W-:Y:S05]  /*4010*/  WARPSYNC.COLLECTIVE R196, `(.L_x_14174) ;  /* 0x00000000c4087348 */ /* 0x000fea0003c00000 */
[----:B------:R0:W1:Y:S02]  /*4020*/  SHFL.DOWN P6, R251, R252, R194, R195 ;  /* 0x080000c2fcfb7389 */ /* 0x00006400000c00c3 */
[----:B01----:R-:W-:Y:S01]  /*4030*/  ENDCOLLECTIVE ;  /* 0x000000000000791b */ /* 0x003fe20003800000 */
.L_x_14174:
[----:B------:R-:W-:-:S05]  /*4040*/  FADD.FTZ R197, R197, R250 ;  /* 0x000000fac5c57221 */ /* 0x000fca0000010000 */
[----:B------:R-:W-:Y:S02]  /*4050*/  MOV R252, R197 ;  /* 0x000000c500fc7202 */ /* 0x000fe40000000f00 */
[----:B------:R-:W-:-:S07]  /*4060*/  MOV R199, R251 ;  /* 0x000000fb00c77202 */ /* 0x000fce0000000f00 */
[----:B------:R-:W-:Y:S05]  /*4070*/  WARPSYNC.COLLECTIVE R196, `(.L_x_14175) ;  /* 0x00000000c4087348 */ /* 0x000fea0003c00000 */
[----:B------:R0:W1:Y:S02]  /*4080*/  SHFL.DOWN P6, R251, R252, R194, R195 ;  /* 0x080000c2fcfb7389 */ /* 0x00006400000c00c3 */
[----:B01----:R-:W-:Y:S01]  /*4090*/  ENDCOLLECTIVE ;  /* 0x000000000000791b */ /* 0x003fe20003800000 */
.L_x_14175:
[----:B------:R-:W-:Y:S01]  /*40a0*/  FADD.FTZ R199, R198, R199 ;  /* 0x000000c7c6c77221 */ /* 0x000fe20000010000 */
[----:B------:R-:W-:-:S04]  /*40b0*/  HFMA2.MMA R194, -RZ, RZ, 0, 2.384185791015625e-07 ;  /* 0x00000004ffc27435 */ /* 0x000fc800000001ff */
[----:B------:R-:W-:Y:S02]  /*40c0*/  MOV R252, R199 ;  /* 0x000000c700fc7202 */ /* 0x000fe40000000f00 */
[----:B------:R-:W-:-:S07]  /*40d0*/  MOV R200, R251 ;  /* 0x000000fb00c87202 */ /* 0x000fce0000000f00 */
[----:B------:R-:W-:Y:S05]  /*40e0*/  WARPSYNC.COLLECTIVE R196, `(.L_x_14176) ;  /* 0x00000000c4087348 */ /* 0x000fea0003c00000 */
[----:B------:R0:W1:Y:S02]  /*40f0*/  SHFL.DOWN P6, R251, R252, R194, R195 ;  /* 0x080000c2fcfb7389 */ /* 0x00006400000c00c3 */
[----:B01----:R-:W-:Y:S01]  /*4100*/  ENDCOLLECTIVE ;  /* 0x000000000000791b */ /* 0x003fe20003800000 */
.L_x_14176:
[----:B------:R-:W-:-:S05]  /*4110*/  FADD.FTZ R200, R197, R200 ;  /* 0x000000c8c5c87221 */ /* 0x000fca0000010000 */
[----:B------:R-:W-:Y:S02]  /*4120*/  MOV R252, R200 ;  /* 0x000000c800fc7202 */ /* 0x000fe40000000f00 */
[----:B------:R-:W-:-:S07]  /*4130*/  MOV R202, R251 ;  /* 0x000000fb00ca7202 */ /* 0x000fce0000000f00 */
[----:B------:R-:W-:Y:S05]  /*4140*/  WARPSYNC.COLLECTIVE R196, `(.L_x_14177) ;  /* 0x00000000c4087348 */ /* 0x000fea0003c00000 */
[----:B------:R0:W1:Y:S02]  /*4150*/  SHFL.DOWN P6, R251, R252, R194, R195 ;  /* 0x080000c2fcfb7389 */ /* 0x00006400000c00c3 */
[----:B01----:R-:W-:Y:S01]  /*4160*/  ENDCOLLECTIVE ;  /* 0x000000000000791b */ /* 0x003fe20003800000 */
.L_x_14177:
[----:B------:R-:W-:Y:S01]  /*4170*/  FADD.FTZ R202, R199, R202 ;  /* 0x000000cac7ca7221 */ /* 0x000fe20000010000 */
[----:B------:R-:W-:-:S04]  /*4180*/  HFMA2.MMA R194, -RZ, RZ, 0, 1.1920928955078125e-07 ;  /* 0x00000002ffc27435 */ /* 0x000fc800000001ff */
[----:B------:R-:W-:Y:S02]  /*4190*/  MOV R252, R202 ;  /* 0x000000ca00fc7202 */ /* 0x000fe40000000f00 */
[----:B------:R-:W-:-:S07]  /*41a0*/  MOV R201, R251 ;  /* 0x000000fb00c97202 */ /* 0x000fce0000000f00 */
[----:B------:R-:W-:Y:S05]  /*41b0*/  WARPSYNC.COLLECTIVE R196, `(.L_x_14178) ;  /* 0x00000000c4087348 */ /* 0x000fea0003c00000 */
[----:B------:R0:W1:Y:S02]  /*41c0*/  SHFL.DOWN P6, R251, R252, R194, R195 ;  /* 0x080000c2fcfb7389 */ /* 0x00006400000c00c3 */
[----:B01----:R-:W-:Y:S01]  /*41d0*/  ENDCOLLECTIVE ;  /* 0x000000000000791b */ /* 0x003fe20003800000 */
.L_x_14178:
[----:B------:R-:W-:-:S05]  /*41e0*/  FADD.FTZ R203, R200, R201 ;  /* 0x000000c9c8cb7221 */ /* 0x000fca0000010000 */
[----:B------:R-:W-:Y:S02]  /*41f0*/  MOV R252, R203 ;  /* 0x000000cb00fc7202 */ /* 0x000fe40000000f00 */
[----:B------:R-:W-:-:S07]  /*4200*/  MOV R201, R251 ;  /* 0x000000fb00c97202 */ /* 0x000fce0000000f00 */
[----:B------:R-:W-:Y:S05]  /*4210*/  WARPSYNC.COLLECTIVE R196, `(.L_x_14179) ;  /* 0x00000000c4087348 */ /* 0x000fea0003c00000 */
[----:B------:R0:W1:Y:S02]  /*4220*/  SHFL.DOWN P6, R251, R252, R194, R195 ;  /* 0x080000c2fcfb7389 */ /* 0x00006400000c00c3 */
[----:B01----:R-:W-:Y:S01]  /*4230*/  ENDCOLLECTIVE ;  /* 0x000000000000791b */ /* 0x003fe20003800000 */
.L_x_14179:
[----:B------:R-:W-:Y:S01]  /*4240*/  FADD.FTZ R249, R202, R201 ;  /* 0x000000c9caf97221 */ /* 0x000fe20000010000 */
[----:B------:R-:W-:-:S04]  /*4250*/  HFMA2.MMA R194, -RZ, RZ, 0, 5.9604644775390625e-08 ;  /* 0x00000001ffc27435 */ /* 0x000fc800000001ff */
[----:B------:R-:W-:Y:S02]  /*4260*/  MOV R252, R249 ;  /* 0x000000f900fc7202 */ /* 0x000fe40000000f00 */
[----:B------:R-:W-:-:S07]  /*4270*/  MOV R250, R251 ;  /* 0x000000fb00fa7202 */ /* 0x000fce0000000f00 */
[----:B------:R-:W-:Y:S05]  /*4280*/  WARPSYNC.COLLECTIVE R196, `(.L_x_14180) ;  /* 0x00000000c4087348 */ /* 0x000fea0003c00000 */
[----:B------:R0:W1:Y:S02]  /*4290*/  SHFL.DOWN P6, R251, R252, R194, R195 ;  /* 0x080000c2fcfb7389 */ /* 0x00006400000c00c3 */
[----:B01----:R-:W-:Y:S01]  /*42a0*/  ENDCOLLECTIVE ;  /* 0x000000000000791b */ /* 0x003fe20003800000 */
.L_x_14180:
[----:B------:R-:W-:-:S05]  /*42b0*/  FADD.FTZ R201, R203, R250 ;  /* 0x000000facbc97221 */ /* 0x000fca0000010000 */
[----:B------:R-:W-:Y:S02]  /*42c0*/  MOV R252, R201 ;  /* 0x000000c900fc7202 */ /* 0x000fe40000000f00 */
[----:B------:R-:W-:-:S07]  /*42d0*/  MOV R198, R251 ;  /* 0x000000fb00c67202 */ /* 0x000fce0000000f00 */
[----:B------:R-:W-:Y:S05]  /*42e0*/  WARPSYNC.COLLECTIVE R196, `(.L_x_14181) ;  /* 0x00000000c4087348 */ /* 0x000fea0003c00000 */
[----:B------:R0:W1:Y:S02]  /*42f0*/  SHFL.DOWN P6, R251, R252, R194, R195 ;  /* 0x080000c2fcfb7389 */ /* 0x00006400000c00c3 */
[----:B01----:R-:W-:Y:S01]  /*4300*/  ENDCOLLECTIVE ;  /* 0x000000000000791b */ /* 0x003fe20003800000 */
.L_x_14181:
[----:B------:R-:W-:Y:S01]  /*4310*/  MOV R250, R251 ;  /* 0x000000fb00fa7202 */ /* 0x000fe20000000f00 */
[----:B------:R-:W-:Y:S06]  /*4320*/  BRA `(.L_x_14182) ;  /* 0xffffffdc00007947 */ /* 0x000fec000383ffff */
.L_x_14183:
        /* <DEDUP_REMOVED lines=13> */
.L_x_15346:


//--------------------- .text._ZN10layer_norm13ln_bwd_kernelINS_13Kernel_traitsIfffffjLj7168ELj1ELj1ELj8ELj16ENS_18Kernel_traits_baseILj7168EfffffjLj256EEEEELb0ELb1ELb0ELb1EEEvNS_9BwdParamsE --------------------------
	.section	.text._ZN10layer_norm13ln_bwd_kernelINS_13Kernel_traitsIfffffjLj7168ELj1ELj1ELj8ELj16ENS_18Kernel_traits_baseILj7168EfffffjLj256EEEEELb0ELb1ELb0ELb1EEEvNS_9BwdParamsE,"ax",@progbits
	.align	128
        .global         _ZN10layer_norm13ln_bwd_kernelINS_13Kernel_traitsIfffffjLj7168ELj1ELj1ELj8ELj16ENS_18Kernel_traits_baseILj7168EfffffjLj256EEEEELb0ELb1ELb0ELb1EEEvNS_9BwdParamsE
        .type           _ZN10layer_norm13ln_bwd_kernelINS_13Kernel_traitsIfffffjLj7168ELj1ELj1ELj8ELj16ENS_18Kernel_traits_baseILj7168EfffffjLj256EEEEELb0ELb1ELb0ELb1EEEvNS_9BwdParamsE,@function
        .size           _ZN10layer_norm13ln_bwd_kernelINS_13Kernel_traitsIfffffjLj7168ELj1ELj1ELj8ELj16ENS_18Kernel_traits_baseILj7168EfffffjLj256EEEEELb0ELb1ELb0ELb1EEEvNS_9BwdParamsE,(.L_x_15347 - _ZN10layer_norm13ln_bwd_kernelINS_13Kernel_traitsIfffffjLj7168ELj1ELj1ELj8ELj16ENS_18Kernel_traits_baseILj7168EfffffjLj256EEEEELb0ELb1ELb0ELb1EEEvNS_9BwdParamsE)
        .other          _ZN10layer_norm13ln_bwd_kernelINS_13Kernel_traitsIfffffjLj7168ELj1ELj1ELj8ELj16ENS_18Kernel_traits_baseILj7168EfffffjLj256EEEEELb0ELb1ELb0ELb1EEEvNS_9BwdParamsE,@"STO_CUDA_ENTRY STV_DEFAULT"
_ZN10layer_norm13ln_bwd_kernelINS_13Kernel_traitsIfffffjLj7168ELj1ELj1ELj8ELj16ENS_18Kernel_traits_baseILj7168EfffffjLj256EEEEELb0ELb1ELb0ELb1EEEvNS_9BwdParamsE:
.text._ZN10layer_norm13ln_bwd_kernelINS_13Kernel_traitsIfffffjLj7168ELj1ELj1ELj8ELj16ENS_18Kernel_traits_baseILj7168EfffffjLj256EEEEELb0ELb1ELb0ELb1EEEvNS_9BwdParamsE:
        /* <DEDUP_REMOVED lines=60> */
.L_x_14184:
        /* <DEDUP_REMOVED lines=29> */
[----:B------:R-:W-:Y:S01]  /*0590*/  HFMA2.MMA R247, -RZ, RZ, 0, 0 ;  /* 0x00000000fff77435 */ /* 0x000fe200000001ff */
[----:B------:R-:W5:Y:S01]  /*05a0*/  LDG.E.128 R80, desc[UR6][R2.64] ;  /* 0x0000000602507981 */ /* 0x000f62000c1e1d00 */
[----:B------:R-:W-:Y:S02]  /*05b0*/  HFMA2.MMA R223, -RZ, RZ, 0, 0 ;  /* 0x00000000ffdf7435 */ /* 0x000fe400000001ff */
[----:B------:R-:W-:Y:S01]  /*05c0*/  HFMA2.MMA R207, -RZ, RZ, 0, 0 ;  /* 0x00000000ffcf7435 */ /* 0x000fe200000001ff */
[----:B------:R-:W5:Y:S01]  /*05d0*/  LDG.E.128 R76, desc[UR6][R2.64+0x1000] ;  /* 0x00100006024c7981 */ /* 0x000f62000c1e1d00 */
[----:B------:R-:W-:Y:S02]  /*05e0*/  ISETP.NE.AND.EX P0, PT, RZ, UR5, PT, P0 ;  /* 0x00000005ff007c0c */ /* 0x000fe4000bf05300 */
[----:B------:R-:W-:Y:S02]  /*05f0*/  CS2R R250, SRZ ;  /* 0x0000000000fa7805 */ /* 0x000fe4000001ff00 */
[----:B------:R-:W-:Y:S01]  /*0600*/  MOV R252, RZ ;  /* 0x000000ff00fc7202 */ /* 0x000fe20000000f00 */
        /* <DEDUP_REMOVED lines=13> */
[----:B------:R-:W-:Y:S02]  /*06e0*/  MOV R216, RZ ;  /* 0x000000ff00d87202 */ /* 0x000fe40000000f00 */
        /* <DEDUP_REMOVED lines=12> */
[----:B-1----:R-:W-:Y:S02]  /*07b0*/  CS2R R2, SRZ ;  /* 0x0000000000027805 */ /* 0x002fe4000001ff00 */
        /* <DEDUP_REMOVED lines=13> */
[----:B------:R-:W5:Y:S04]  /*0890*/  LDG.E.128 R32, desc[UR6][R4.64+0x5000] ;  /* 0x0050000604207981 */ /* 0x000f68000c1e1d00 */
[----:B------:R1:W5:Y:S02]  /*08a0*/  LDG.E.128 R28, desc[UR6][R4.64+0x6000] ;  /* 0x00600006041c7981 */ /* 0x000364000c1e1d00 */
[----:B01----:R-:W-:-:S07]  /*08b0*/  CS2R R4, SRZ ;  /* 0x0000000000047805 */ /* 0x003fce000001ff00 */
.L_x_14188:
[----:B0-----:R-:W0:Y:S01]  /*08c0*/  S2R R118, SR_TID.X ;  /* 0x0000000000767919 */ /* 0x001e220000002100 */
[----:B------:R-:W1:Y:S01]  /*08d0*/  LDC.64 R192, c[0x0][0x250] ;  /* 0x00009400ffc07b82 */ /* 0x000e620000000a00 */
[----:B------:R-:W-:-:S05]  /*08e0*/  IMAD R116, R0, UR10, RZ ;  /* 0x0000000a00747c24 */ /* 0x000fca000f8e02ff */
[----:B------:R-:W-:Y:S02]  /*08f0*/  SHF.R.S32.HI R117, RZ, 0x1f, R116 ;  /* 0x0000001fff757819 */ /* 0x000fe40000011474 */
[----:B------:R-:W2:Y:S02]  /*0900*/  LDC.64 R146, c[0x0][0x258] ;  /* 0x00009600ff927b82 */ /* 0x000ea40000000a00 */
[----:B------:R-:W-:-:S06]  /*0910*/  LEA.HI R117, R117, R116, RZ, 0x2 ;  /* 0x0000007475757211 */ /* 0x000fcc00078f10ff */
[----:B------:R-:W3:Y:S01]  /*0920*/  LDC.64 R190, c[0x0][0x2b8] ;  /* 0x0000ae00ffbe7b82 */ /* 0x000ee20000000a00 */
[----:B-1----:R-:W-:-:S07]  /*0930*/  IMAD.WIDE R192, R0, 0x4, R192 ;  /* 0x0000000400c07825 */ /* 0x002fce00078e02c0 */
[----:B------:R-:W1:Y:S01]  /*0940*/  LDC.64 R184, c[0x0][0x2c8] ;  /* 0x0000b200ffb87b82 */ /* 0x000e620000000a00 */
[----:B------:R4:W4:Y:S01]  /*0950*/  LDG.E R192, desc[UR6][R192.64] ;  /* 0x00000006c0c07981 */ /* 0x000922000c1e1900 */
[----:B0-----:R-:W-:-:S06]  /*0960*/  LOP3.LUT R166, R118, 0xff, RZ, 0xc0, !PT ;  /* 0x000000ff76a67812 */ /* 0x001fcc00078ec0ff */
[----:B------:R-:W0:Y:S01]  /*0970*/  @P0 LDC.64 R164, c[0x0][0x270] ;  /* 0x00009c00ffa40b82 */ /* 0x000e220000000a00 */
        /* <DEDUP_REMOVED lines=9> */
[----:B------:R-:W-:Y:S02]  /*0a10*/  IADD3 R204, R166, 0x400, RZ ;  /* 0x00000400a6cc7810 */ /* 0x000fe40007ffe0ff */
[----:B------:R-:W-:Y:S02]  /*0a20*/  IADD3.X R117, R188, UR13, RZ, P1, !PT ;  /* 0x0000000dbc757c10 */ /* 0x000fe40008ffe4ff */
[----:B------:R-:W-:Y:S02]  /*0a30*/  SHF.R.U32.HI R187, RZ, 0x1c, R169 ;  /* 0x0000001cffbb7819 */ /* 0x000fe400000116a9 */
[----:B------:R-:W-:-:S02]  /*0a40*/  SHF.R.U32.HI R183, RZ, 0x1c, R171 ;  /* 0x0000001cffb77819 */ /* 0x000fc400000116ab */
[----:B------:R-:W-:Y:S01]  /*0a50*/  IADD3 R120, P1, R186, UR12, RZ ;  /* 0x0000000cba787c10 */ /* 0x000fe2000ff3e0ff */
[----:B--2---:R-:W-:Y:S01]  /*0a60*/  IMAD.WIDE R146, R0, 0x4, R146 ;  /* 0x0000000400927825 */ /* 0x004fe200078e0292 */
[----:B------:R-:W-:Y:S01]  /*0a70*/  IADD3 R124, P2, R182, UR12, RZ ;  /* 0x0000000cb67c7c10 */ /* 0x000fe2000ff5e0ff */
[----:B------:R-:W2:Y:S01]  /*0a80*/  LDG.E.128 R116, desc[UR6][R116.64] ;  /* 0x0000000674747981 */ /* 0x000ea2000c1e1d00 */
[----:B------:R-:W-:Y:S02]  /*0a90*/  SHF.L.U32 R180, R170, 0x4, RZ ;  /* 0x00000004aab47819 */ /* 0x000fe400000006ff */
[----:B------:R-:W-:Y:S01]  /*0aa0*/  SHF.L.U32 R176, R204, 0x4, RZ ;  /* 0x00000004ccb07819 */ /* 0x000fe200000006ff */
[C---:B---3--:R-:W-:Y:S01]  /*0ab0*/  IMAD.WIDE.U32 R144, R166.reuse, 0x10, R190 ;  /* 0x00000010a6907825 */ /* 0x048fe200078e00be */
[C---:B------:R-:W-:Y:S01]  /*0ac0*/  IADD3 R203, R166.reuse, 0x500, RZ ;  /* 0x00000500a6cb7810 */ /* 0x040fe20007ffe0ff */
[----:B------:R-:W3:Y:S01]  /*0ad0*/  LDG.E R179, desc[UR6][R146.64] ;  /* 0x0000000692b37981 */ /* 0x000ee2000c1e1900 */
[----:B----4-:R-:W-:-:S02]  /*0ae0*/  IADD3 R193, R166, 0x600, RZ ;  /* 0x00000600a6c17810 */ /* 0x010fc40007ffe0ff */
[----:B------:R-:W-:Y:S02]  /*0af0*/  IADD3.X R121, R187, UR13, RZ, P1, !PT ;  /* 0x0000000dbb797c10 */ /* 0x000fe40008ffe4ff */
[----:B------:R-:W-:Y:S02]  /*0b00*/  IADD3.X R125, R183, UR13, RZ, P2, !PT ;  /* 0x0000000db77d7c10 */ /* 0x000fe400097fe4ff */
[----:B------:R-:W-:Y:S02]  /*0b10*/  SHF.R.U32.HI R181, RZ, 0x1c, R170 ;  /* 0x0000001cffb57819 */ /* 0x000fe400000116aa */
[----:B------:R-:W-:Y:S01]  /*0b20*/  SHF.R.U32.HI R177, RZ, 0x1c, R204 ;  /* 0x0000001cffb17819 */ /* 0x000fe200000116cc */
[----:B------:R-:W4:Y:S01]  /*0b30*/  LDG.E.128 R120, desc[UR6][R120.64] ;  /* 0x0000000678787981 */ /* 0x000f22000c1e1d00 */
[----:B------:R-:W-:Y:S02]  /*0b40*/  IADD3 R128, P1, R180, UR12, RZ ;  /* 0x0000000cb4807c10 */ /* 0x000fe4000ff3e0ff */
[----:B------:R-:W-:Y:S01]  /*0b50*/  IADD3 R132, P2, R176, UR12, RZ ;  /* 0x0000000cb0847c10 */ /* 0x000fe2000ff5e0ff */
[----:B------:R-:W3:Y:S01]  /*0b60*/  LDG.E.128 R124, desc[UR6][R124.64] ;  /* 0x000000067c7c7981 */ /* 0x000ee2000c1e1d00 */
[----:B------:R-:W-:-:S02]  /*0b70*/  SHF.L.U32 R174, R203, 0x4, RZ ;  /* 0x00000004cbae7819 */ /* 0x000fc400000006ff */
[----:B------:R-:W-:Y:S01]  /*0b80*/  SHF.L.U32 R178, R193, 0x4, RZ ;  /* 0x00000004c1b27819 */ /* 0x000fe200000006ff */
[----:B------:R-:W3:Y:S01]  /*0b90*/  LDG.E.128 R144, desc[UR6][R144.64] ;  /* 0x0000000690907981 */ /* 0x000ee2000c1e1d00 */
[----:B------:R-:W-:Y:S02]  /*0ba0*/  IADD3.X R129, R181, UR13, RZ, P1, !PT ;  /* 0x0000000db5817c10 */ /* 0x000fe40008ffe4ff */
[----:B------:R-:W-:Y:S02]  /*0bb0*/  IADD3.X R133, R177, UR13, RZ, P2, !PT ;  /* 0x0000000db1857c10 */ /* 0x000fe400097fe4ff */
[----:B------:R-:W-:Y:S02]  /*0bc0*/  SHF.R.U32.HI R175, RZ, 0x1c, R203 ;  /* 0x0000001cffaf7819 */ /* 0x000fe400000116cb */
[----:B------:R-:W-:Y:S01]  /*0bd0*/  SHF.R.U32.HI R172, RZ, 0x1c, R193 ;  /* 0x0000001cffac7819 */ /* 0x000fe200000116c1 */
[----:B------:R-:W3:Y:S01]  /*0be0*/  LDG.E.128 R128, desc[UR6][R128.64] ;  /* 0x0000000680807981 */ /* 0x000ee2000c1e1d00 */
[----:B------:R-:W-:-:S02]  /*0bf0*/  IADD3 R136, P1, R174, UR12, RZ ;  /* 0x0000000cae887c10 */ /* 0x000fc4000ff3e0ff */
[----:B------:R-:W-:Y:S01]  /*0c00*/  IADD3 R140, P2, R178, UR12, RZ ;  /* 0x0000000cb28c7c10 */ /* 0x000fe2000ff5e0ff */
[----:B------:R-:W3:Y:S01]  /*0c10*/  LDG.E.128 R132, desc[UR6][R132.64] ;  /* 0x0000000684847981 */ /* 0x000ee2000c1e1d00 */
[----:B------:R-:W-:Y:S02]  /*0c20*/  IADD3.X R137, R175, UR13, RZ, P1, !PT ;  /* 0x0000000daf897c10 */ /* 0x000fe40008ffe4ff */
[----:B------:R-:W-:-:S04]  /*0c30*/  IADD3.X R141, R172, UR13, RZ, P2, !PT ;  /* 0x0000000dac8d7c10 */ /* 0x000fc800097fe4ff */
[----:B------:R-:W3:Y:S04]  /*0c40*/  LDG.E.128 R136, desc[UR6][R136.64] ;  /* 0x0000000688887981 */ /* 0x000ee8000c1e1d00 */
[----:B------:R-:W3:Y:S01]  /*0c50*/  LDG.E.128 R140, desc[UR6][R140.64] ;  /* 0x000000068c8c7981 */ /* 0x000ee2000c1e1d00 */
[----:B------:R-:W-:-:S06]  /*0c60*/  IMAD.WIDE.U32 R148, R169, 0x10, R190 ;  /* 0x00000010a9947825 */ /* 0x000fcc00078e00be */
[----:B------:R-:W3:Y:S01]  /*0c70*/  LDG.E.128 R148, desc[UR6][R148.64] ;  /* 0x0000000694947981 */ /* 0x000ee2000c1e1d00 */
[----:B------:R-:W-:-:S06]  /*0c80*/  IMAD.WIDE.U32 R152, R171, 0x10, R190 ;  /* 0x00000010ab987825 */ /* 0x000fcc00078e00be */
[----:B------:R-:W3:Y:S01]  /*0c90*/  LDG.E.128 R152, desc[UR6][R152.64] ;  /* 0x0000000698987981 */ /* 0x000ee2000c1e1d00 */
[----:B------:R-:W-:Y:S01]  /*0ca0*/  IMAD.WIDE.U32 R156, R170, 0x10, R190 ;  /* 0x00000010aa9c7825 */ /* 0x000fe200078e00be */
[----:B-1----:R-:W-:-:S05]  /*0cb0*/  ISETP.NE.U32.AND P1, PT, R184, RZ, PT ;  /* 0x000000ffb800720c */ /* 0x002fca0003f25070 */
[----:B------:R-:W3:Y:S01]  /*0cc0*/  LDG.E.128 R156, desc[UR6][R156.64] ;  /* 0x000000069c9c7981 */ /* 0x000ee2000c1e1d00 */
[----:B------:R-:W-:Y:S02]  /*0cd0*/  ISETP.NE.AND.EX P1, PT, R185, RZ, PT, P1 ;  /* 0x000000ffb900720c */ /* 0x000fe40003f25310 */
[----:B0-----:R-:W-:Y:S02]  /*0ce0*/  @P0 LEA R164, P2, R0, R164, 0x2 ;  /* 0x000000a400a40211 */ /* 0x001fe400078410ff */
[----:B------:R-:W-:Y:S01]  /*0cf0*/  SHF.R.S32.HI R167, RZ, 0x1f, R0 ;  /* 0x0000001fffa77819 */ /* 0x000fe20000011400 */
[----:B------:R-:W-:Y:S01]  /*0d00*/  IMAD.WIDE.U32 R160, R204, 0x10, R190 ;  /* 0x00000010cca07825 */ /* 0x000fe200078e00be */
[----:B------:R-:W-:Y:S02]  /*0d10*/  MOV R173, 0x3f800000 ;  /* 0x3f80000000ad7802 */ /* 0x000fe40000000f00 */
[----:B------:R-:W-:-:S03]  /*0d20*/  @P0 LEA.HI.X R165, R0, R165, R167, 0x2, P2 ;  /* 0x000000a500a50211 */ /* 0x000fc600010f14a7 */
[----:B------:R-:W3:Y:S04]  /*0d30*/  LDG.E.128 R160, desc[UR6][R160.64] ;  /* 0x00000006a0a07981 */ /* 0x000ee8000c1e1d00 */
[----:B-----5:R0:W5:Y:S02]  /*0d40*/  @P0 LDG.E R173, desc[UR6][R164.64] ;  /* 0x00000006a4ad0981 */ /* 0x020164000c1e1900 */
[----:B0-----:R-:W-:-:S04]  /*0d50*/  @P1 LEA R164, P2, R166, R184, 0x4 ;  /* 0x000000b8a6a41211 */ /* 0x001fc800078420ff */
[----:B------:R-:W-:Y:S02]  /*0d60*/  @P1 LEA.HI.X R165, R166, R185, RZ, 0x4, P2 ;  /* 0x000000b9a6a51211 */ /* 0x000fe400010f24ff */
[----:B------:R-:W-:-:S03]  /*0d70*/  @P1 LEA R168, P2, R169, R184, 0x4 ;  /* 0x000000b8a9a81211 */ /* 0x000fc600078420ff */
[----:B------:R0:W5:Y:S01]  /*0d80*/  @P1 LDG.E.128 R84, desc[UR6][R164.64] ;  /* 0x00000006a4541981 */ /* 0x000162000c1e1d00 */
[----:B------:R-:W-:-:S05]  /*0d90*/  @P1 LEA.HI.X R169, R169, R185, RZ, 0x4, P2 ;  /* 0x000000b9a9a91211 */ /* 0x000fca00010f24ff */
[----:B------:R1:W5:Y:S01]  /*0da0*/  @P1 LDG.E.128 R88, desc[UR6][R168.64] ;  /* 0x00000006a8581981 */ /* 0x000362000c1e1d00 */
[----:B0-----:R-:W-:-:S06]  /*0db0*/  IMAD.WIDE.U32 R164, R203, 0x10, R190 ;  /* 0x00000010cba47825 */ /* 0x001fcc00078e00be */
[----:B------:R-:W3:Y:S01]  /*0dc0*/  LDG.E.128 R164, desc[UR6][R164.64] ;  /* 0x00000006a4a47981 */ /* 0x000ee2000c1e1d00 */
[----:B-1----:R-:W-:-:S04]  /*0dd0*/  @P1 LEA R168, P2, R171, R184, 0x4 ;  /* 0x000000b8aba81211 */ /* 0x002fc800078420ff */
[----:B------:R-:W-:-:S05]  /*0de0*/  @P1 LEA.HI.X R169, R171, R185, RZ, 0x4, P2 ;  /* 0x000000b9aba91211 */ /* 0x000fca00010f24ff */
[----:B------:R0:W5:Y:S02]  /*0df0*/  @P1 LDG.E.128 R92, desc[UR6][R168.64] ;  /* 0x00000006a85c1981 */ /* 0x000164000c1e1d00 */
        /* <DEDUP_REMOVED lines=15> */
[----:B------:R-:W-:-:S05]  /*0ef0*/  FSEL R218, R192, RZ, !P2 ;  /* 0x000000ffc0da7208 */ /* 0x000fca0005000000 */
        /* <DEDUP_REMOVED lines=8> */
[C---:B---3--:R-:W-:Y:S01]  /*0f80*/  FADD.FTZ R193, -R218.reuse, R124 ;  /* 0x0000007cdac17221 */ /* 0x048fe20000010100 */
[C---:B0-----:R-:W-:Y:S01]  /*0f90*/  FADD.FTZ R191, -R218.reuse, R125 ;  /* 0x0000007ddabf7221 */ /* 0x041fe20000010100 */
[C---:B------:R-:W-:Y:S01]  /*0fa0*/  FADD.FTZ R190, -R218.reuse, R126 ;  /* 0x0000007edabe7221 */ /* 0x040fe20000010100 */
[C---:B------:R-:W-:Y:S01]  /*0fb0*/  FADD.FTZ R192, -R218.reuse, R127 ;  /* 0x0000007fdac07221 */ /* 0x040fe20000010100 */
[----:B------:R-:W-:Y:S01]  /*0fc0*/  FMUL.FTZ R124, R179, R220 ;  /* 0x000000dcb37c7220 */ /* 0x000fe20000410000 */
[----:B------:R-:W-:Y:S01]  /*0fd0*/  FMUL.FTZ R220, R81, R145 ;  /* 0x0000009151dc7220 */ /* 0x000fe20000410000 */
        /* <DEDUP_REMOVED lines=17> */
[----:B------:R-:W-:-:S04]  /*10f0*/  FMUL.FTZ R218, R80, R144 ;  /* 0x0000009050da7220 */ /* 0x000fc80000410000 */
        /* <DEDUP_REMOVED lines=36> */
[----:B------:R-:W-:Y:S01]  /*1340*/  FMUL.FTZ R192, R179, R192 ;  /* 0x000000c0b3c07220 */ /* 0x000fe20000410000 */
[----:B------:R-:W-:Y:S01]  /*1350*/  FFMA.FTZ R16, R154, R190, R16 ;  /* 0x000000be9a107223 */ /* 0x000fe20000010010 */
[----:B------:R-:W-:Y:S01]  /*1360*/  FMUL.FTZ R154, R74, R154 ;  /* 0x0000009a4a9a7220 */ /* 0x000fe20000410000 */
[----:B------:R-:W-:Y:S01]  /*1370*/  FADD.FTZ R141, R140, R193 ;  /* 0x000000c18c8d7221 */ /* 0x000fe20000010000 */
[----:B------:R-:W-:Y:S01]  /*1380*/  FFMA.FTZ R142, R131, R193, R142 ;  /* 0x000000c1838e7223 */ /* 0x000fe2000001008e */
[C---:B------:R-:W-:Y:S01]  /*1390*/  FADD.FTZ R201, R144.reuse, R201 ;  /* 0x000000c990c97221 */ /* 0x040fe20000010000 */
[----:B------:R-:W-:Y:S01]  /*13a0*/  FFMA.FTZ R26, R144, R124, R26 ;  /* 0x0000007c901a7223 */ /* 0x000fe2000001001a */
[----:B------:R-:W-:Y:S01]  /*13b0*/  FADD.FTZ R215, R155, R215 ;  /* 0x000000d79bd77221 */ /* 0x000fe20000010000 */
[----:B------:R-:W-:Y:S01]  /*13c0*/  FMUL.FTZ R132, R179, R246 ;  /* 0x000000f6b3847220 */ /* 0x000fe20000410000 */
[----:B------:R-:W-:Y:S01]  /*13d0*/  FFMA.FTZ R17, R155, R192, R17 ;  /* 0x000000c09b117223 */ /* 0x000fe20000010011 */
[----:B------:R-:W-:Y:S01]  /*13e0*/  FMUL.FTZ R155, R75, R155 ;  /* 0x0000009b4b9b7220 */ /* 0x000fe20000410000 */
[----:B------:R-:W-:Y:S01]  /*13f0*/  FADD.FTZ R144, R141, R154 ;  /* 0x0000009a8d907221 */ /* 0x000fe20000010000 */
[----:B------:R-:W-:Y:S01]  /*1400*/  FFMA.FTZ R141, R190, R154, R142 ;  /* 0x0000009abe8d7223 */ /* 0x000fe2000001008e */
[C---:B------:R-:W-:Y:S01]  /*1410*/  FADD.FTZ R224, R156.reuse, R224 ;  /* 0x000000e09ce07221 */ /* 0x040fe20000010000 */
[C---:B------:R-:W-:Y:S01]  /*1420*/  FMUL.FTZ R133, R179.reuse, R245 ;  /* 0x000000f5b3857220 */ /* 0x040fe20000410000 */
[----:B------:R-:W-:Y:S01]  /*1430*/  FFMA.FTZ R14, R156, R132, R14 ;  /* 0x000000849c0e7223 */ /* 0x000fe2000001000e */
[----:B------:R-:W-:Y:S01]  /*1440*/  FMUL.FTZ R140, R179, R123 ;  /* 0x0000007bb38c7220 */ /* 0x000fe20000410000 */
[----:B------:R-:W-:Y:S01]  /*1450*/  FMUL.FTZ R156, R68, R156 ;  /* 0x0000009c449c7220 */ /* 0x000fe20000410000 */
[----:B------:R-:W-:Y:S01]  /*1460*/  FADD.FTZ R123, R144, R155 ;  /* 0x0000009b907b7221 */ /* 0x000fe20000010000 */
[----:B------:R-:W-:Y:S01]  /*1470*/  FFMA.FTZ R142, R192, R155, R141 ;  /* 0x0000009bc08e7223 */ /* 0x000fe2000001008d */
        /* <DEDUP_REMOVED lines=21> */
[C---:B------:R-:W-:Y:S01]  /*15d0*/  FMUL.FTZ R137, R179.reuse, R241 ;  /* 0x000000f1b3897220 */ /* 0x040fe20000410000 */
        /* <DEDUP_REMOVED lines=15> */
[----:B------:R-:W-:Y:S01]  /*16d0*/  FMUL.FTZ R162, R66, R162 ;  /* 0x000000a242a27220 */ /* 0x000fe20000410000 */
        /* <DEDUP_REMOVED lines=12> */
[----:B------:R-:W-:Y:S01]  /*17a0*/  FADD.FTZ R119, R119, R163 ;  /* 0x000000a377777221 */ /* 0x000fe20000010000 */
[----:B------:R-:W-:Y:S01]  /*17b0*/  FFMA.FTZ R120, R139, R163, R120 ;  /* 0x000000a38b787223 */ /* 0x000fe20000010078 */
[----:B------:R-:W0:Y:S01]  /*17c0*/  S2R R148, SR_TID.X ;  /* 0x0000000000947919 */ /* 0x000e220000002100 */
        /* <DEDUP_REMOVED lines=41> */
[----:B------:R-:W-:Y:S01]  /*1a60*/  UMOV UR4, 0xffffffff ;  /* 0xffffffff00047882 */ /* 0x000fe20000000000 */
        /* <DEDUP_REMOVED lines=13> */
[----:B0-----:R-:W-:Y:S01]  /*1b40*/  LOP3.LUT P1, RZ, R148, 0x1f, RZ, 0xc0, !PT ;  /* 0x0000001f94ff7812 */ /* 0x001fe2000782c0ff */
[----:B------:R-:W-:Y:S01]  /*1b50*/  FADD.FTZ R116, R116, R171 ;  /* 0x000000ab74747221 */ /* 0x000fe20000010000 */
[----:B------:R-:W-:Y:S01]  /*1b60*/  FFMA.FTZ R117, R147, R171, R118 ;  /* 0x000000ab93757223 */ /* 0x000fe20000010076 */
[----:B------:R-:W-:Y:S10]  /*1b70*/  BRA.DIV UR4, `(.L_x_14186) ;  /* 0x0000001e04e87947 */ /* 0x000ff4000b800000 */
        /* <DEDUP_REMOVED lines=18> */
.L_x_14199:
        /* <DEDUP_REMOVED lines=13> */
.L_x_14187:
[----:B------:R-:W-:Y:S05]  /*1d70*/  WARPSYNC.ALL ;  /* 0x0000000000007948 */ /* 0x000fea0003800000 */
[----:B------:R-:W1:Y:S08]  /*1d80*/  S2UR UR5, SR_CgaCtaId ;  /* 0x00000000000579c3 */ /* 0x000e700000008800 */
[----:B------:R-:W-:Y:S01]  /*1d90*/  BAR.SYNC.DEFER_BLOCKING 0x0 ;  /* 0x0000000000007b1d */ /* 0x000fe20000010000 */
[----:B0-----:R-:W-:-:S04]  /*1da0*/  SHF.R.U32.HI R116, RZ, 0x5, R148 ;  /* 0x00000005ff747819 */ /* 0x001fc80000011694 */
[----:B------:R-:W-:Y:S01]  /*1db0*/  LOP3.LUT R116, R116, 0x7fffff8, RZ, 0xc0, !PT ;  /* 0x07fffff874747812 */ /* 0x000fe200078ec0ff */
[----:B------:R-:W-:Y:S01]  /*1dc0*/  UMOV UR4, 0x400 ;  /* 0x0000040000047882 */ /* 0x000fe20000000000 */
[----:B------:R-:W2:Y:S02]  /*1dd0*/  LDL.LU R246, [R1+0x2c] ;  /* 0x00002c0001f67983 */ /* 0x000ea40000300800 */
[----:B------:R-:W-:Y:S02]  /*1de0*/  @!P4 IADD3 R116, R116, 0x8, RZ ;  /* 0x000000087474c810 */ /* 0x000fe40007ffe0ff */
[----:B------:R-:W-:Y:S01]  /*1df0*/  ISETP.NE.U32.AND P1, PT, R184, RZ, PT ;  /* 0x000000ffb800720c */ /* 0x000fe20003f25070 */
[----:B------:R-:W3:Y:S01]  /*1e00*/  LDL.LU R245, [R1+0x28] ;  /* 0x0000280001f57983 */ /* 0x000ee20000300800 */
[----:B-1----:R-:W-:Y:S02]  /*1e10*/  ULEA UR4, UR5, UR4, 0x18 ;  /* 0x0000000405047291 */ /* 0x002fe4000f8ec03f */
[----:B------:R-:W-:Y:S01]  /*1e20*/  ISETP.NE.AND.EX P1, PT, R185, RZ, PT, P1 ;  /* 0x000000ffb900720c */ /* 0x000fe20003f25310 */
[----:B------:R-:W4:Y:S03]  /*1e30*/  LDL.LU R244, [R1+0x34] ;  /* 0x0000340001f47983 */ /* 0x000f260000300800 */
[----:B------:R-:W-:Y:S01]  /*1e40*/  LEA R148, R116, UR4, 0x3 ;  /* 0x0000000474947c11 */ /* 0x000fe2000f8e18ff */
[----:B------:R-:W4:Y:S04]  /*1e50*/  LDL.LU R243, [R1+0x30] ;  /* 0x0000300001f37983 */ /* 0x000f280000300800 */
[----:B------:R-:W0:Y:S04]  /*1e60*/  LDS.128 R120, [R148+0x7000] ;  /* 0x0070000094787984 */ /* 0x000e280000000c00 */
[----:B------:R-:W1:Y:S01]  /*1e70*/  LDS.128 R116, [R148+0x7010] ;  /* 0x0070100094747984 */ /* 0x000e620000000c00 */
[----:B------:R-:W-:-:S03]  /*1e80*/  ISETP.NE.U32.AND P3, PT, RZ, UR18, PT ;  /* 0x00000012ff007c0c */ /* 0x000fc6000bf65070 */
[----:B------:R-:W4:Y:S01]  /*1e90*/  LDL.LU R242, [R1+0x3c] ;  /* 0x00003c0001f27983 */ /* 0x000f220000300800 */
[----:B0-----:R-:W-:Y:S01]  /*1ea0*/  FADD.FTZ R120, RZ, R120 ;  /* 0x00000078ff787221 */ /* 0x001fe20000010000 */
[----:B------:R-:W-:Y:S01]  /*1eb0*/  FADD.FTZ R121, RZ, R121 ;  /* 0x00000079ff797221 */ /* 0x000fe20000010000 */
[----:B------:R-:W-:Y:S01]  /*1ec0*/  ISETP.NE.AND.EX P3, PT, RZ, UR19, PT, P3 ;  /* 0x00000013ff007c0c */ /* 0x000fe2000bf65330 */
[----:B------:R-:W4:Y:S01]  /*1ed0*/  LDL.LU R241, [R1+0x38] ;  /* 0x0000380001f17983 */ /* 0x000f220000300800 */
[----:B------:R-:W-:Y:S01]  /*1ee0*/  FADD.FTZ R120, R122, R120 ;  /* 0x000000787a787221 */ /* 0x000fe20000010000 */
[----:B------:R-:W-:Y:S02]  /*1ef0*/  FADD.FTZ R121, R123, R121 ;  /* 0x000000797b797221 */ /* 0x000fe40000010000 */
[----:B------:R-:W4:Y:S01]  /*1f00*/  LDL.LU R240, [R1+0x44] ;  /* 0x0000440001f07983 */ /* 0x000f220000300800 */
[----:B-1----:R-:W-:Y:S01]  /*1f10*/  FADD.FTZ R116, R120, R116 ;  /* 0x0000007478747221 */ /* 0x002fe20000010000 */
[----:B------:R-:W-:-:S02]  /*1f20*/  FADD.FTZ R117, R121, R117 ;  /* 0x0000007579757221 */ /* 0x000fc40000010000 */
[----:B------:R-:W0:Y:S01]  /*1f30*/  LDS.128 R120, [R148+0x7020] ;  /* 0x0070200094787984 */ /* 0x000e220000000c00 */
[----:B------:R-:W-:Y:S01]  /*1f40*/  FADD.FTZ R116, R118, R116 ;  /* 0x0000007476747221 */ /* 0x000fe20000010000 */
[----:B------:R-:W-:Y:S02]  /*1f50*/  FADD.FTZ R149, R119, R117 ;  /* 0x0000007577957221 */ /* 0x000fe40000010000 */
[----:B------:R-:W4:Y:S01]  /*1f60*/  LDL.LU R239, [R1+0x40] ;  /* 0x0000400001ef7983 */ /* 0x000f220000300800 */
[----:B0-----:R-:W-:Y:S01]  /*1f70*/  FADD.FTZ R120, R116, R120 ;  /* 0x0000007874787221 */ /* 0x001fe20000010000 */
[----:B------:R-:W-:Y:S02]  /*1f80*/  FADD.FTZ R121, R149, R121 ;  /* 0x0000007995797221 */ /* 0x000fe40000010000 */
[----:B------:R-:W0:Y:S01]  /*1f90*/  LDS.128 R116, [R148+0x7030] ;  /* 0x0070300094747984 */ /* 0x000e220000000c00 */
[----:B------:R-:W-:Y:S01]  /*1fa0*/  FADD.FTZ R120, R122, R120 ;  /* 0x000000787a787221 */ /* 0x000fe20000010000 */
[----:B------:R-:W-:-:S03]  /*1fb0*/  FADD.FTZ R121, R123, R121 ;  /* 0x000000797b797221 */ /* 0x000fc60000010000 */
        /* <DEDUP_REMOVED lines=12> */
[----:B------:R-:W-:Y:S01]  /*2080*/  ISETP.NE.AND.EX P2, PT, RZ, UR19, PT, P2 ;  /* 0x00000013ff007c0c */ /* 0x000fe2000bf45320 */
        /* <DEDUP_REMOVED lines=8> */
[----:B------:R-:W-:Y:S01]  /*2110*/  IADD3 R116, P5, R189, UR16, RZ ;  /* 0x00000010bd747c10 */ /* 0x000fe2000ffbe0ff */
[----:B-----5:R-:W-:Y:S01]  /*2120*/  @P1 FADD.FTZ R150, R84, R150 ;  /* 0x0000009654961221 */ /* 0x020fe20000010000 */
[----:B------:R-:W-:Y:S01]  /*2130*/  @P1 FADD.FTZ R151, R85, R151 ;  /* 0x0000009755971221 */ /* 0x000fe20000010000 */
[----:B------:R-:W-:Y:S01]  /*2140*/  @P1 FADD.FTZ R152, R86, R152 ;  /* 0x0000009856981221 */ /* 0x000fe20000010000 */
[----:B------:R-:W-:Y:S01]  /*2150*/  @P1 FADD.FTZ R153, R87, R153 ;  /* 0x0000009957991221 */ /* 0x000fe20000010000 */
[----:B------:R-:W-:Y:S01]  /*2160*/  @P2 IADD3 R124, P6, R189, UR18, RZ ;  /* 0x00000012bd7c2c10 */ /* 0x000fe2000ffde0ff */
[-CC-:B------:R-:W-:Y:S01]  /*2170*/  FFMA.FTZ R126, R126, R149.reuse, R148.reuse ;  /* 0x000000957e7e7223 */ /* 0x180fe20000010094 */
[C---:B------:R-:W-:Y:S01]  /*2180*/  IADD3.X R117, R188.reuse, UR17, RZ, P5, !PT ;  /* 0x00000011bc757c10 */ /* 0x040fe2000affe4ff */
[-CC-:B------:R-:W-:Y:S01]  /*2190*/  FFMA.FTZ R127, R127, R149.reuse, R148.reuse ;  /* 0x000000957f7f7223 */ /* 0x180fe20000010094 */
[----:B------:R-:W-:Y:S01]  /*21a0*/  @P2 IADD3.X R125, R188, UR19, RZ, P6, !PT ;  /* 0x00000013bc7d2c10 */ /* 0x000fe2000b7fe4ff */
[-CC-:B------:R-:W-:Y:S01]  /*21b0*/  FFMA.FTZ R128, R128, R149.reuse, R148.reuse ;  /* 0x0000009580807223 */ /* 0x180fe20000010094 */
[----:B------:R-:W-:Y:S01]  /*21c0*/  SEL R120, R150, R112, P3 ;  /* 0x0000007096787207 */ /* 0x000fe20001800000 */
[----:B------:R-:W-:Y:S01]  /*21d0*/  FFMA.FTZ R203, R203, R149, R148 ;  /* 0x00000095cbcb7223 */ /* 0x000fe20000010094 */
[----:B------:R-:W-:Y:S01]  /*21e0*/  SEL R121, R151, R113, P3 ;  /* 0x0000007197797207 */ /* 0x000fe20001800000 */
[----:B------:R-:W2:Y:S01]  /*21f0*/  LDG.E.128 R116, desc[UR6][R116.64] ;  /* 0x0000000674747981 */ /* 0x000ea2000c1e1d00 */
[----:B------:R-:W-:-:S02]  /*2200*/  SEL R122, R152, R114, P3 ;  /* 0x00000072987a7207 */ /* 0x000fc40001800000 */
[----:B------:R-:W-:Y:S01]  /*2210*/  SEL R123, R153, R115, P3 ;  /* 0x00000073997b7207 */ /* 0x000fe20001800000 */
[-C--:B------:R-:W-:Y:S01]  /*2220*/  FMUL.FTZ R150, R150, R173.reuse ;  /* 0x000000ad96967220 */ /* 0x080fe20000410000 */
[----:B------:R-:W-:Y:S01]  /*2230*/  FMUL.FTZ R151, R151, R173 ;  /* 0x000000ad97977220 */ /* 0x000fe20000410000 */
[-CC-:B------:R-:W-:Y:S01]  /*2240*/  FFMA.FTZ R130, R130, R149.reuse, R148.reuse ;  /* 0x0000009582827223 */ /* 0x180fe20000010094 */
[----:B------:R-:W-:Y:S01]  /*2250*/  FFMA.FTZ R192, R192, R149, R148 ;  /* 0x00000095c0c07223 */ /* 0x000fe20000010094 */
[----:B------:R0:W-:Y:S01]  /*2260*/  @P2 STG.E.128 desc[UR6][R124.64], R120 ;  /* 0x000000787c002986 */ /* 0x0001e2000c101d06 */
[-C--:B------:R-:W-:Y:S01]  /*2270*/  FMUL.FTZ R152, R152, R173.reuse ;  /* 0x000000ad98987220 */ /* 0x080fe20000410000 */
[----:B------:R-:W-:Y:S01]  /*2280*/  FMUL.FTZ R153, R153, R173 ;  /* 0x000000ad99997220 */ /* 0x000fe20000410000 */
[----:B------:R-:W-:Y:S01]  /*2290*/  FADD.FTZ R126, R129, -R126 ;  /* 0x8000007e817e7221 */ /* 0x000fe20000010000 */
[----:B------:R-:W-:Y:S01]  /*22a0*/  FADD.FTZ R128, R205, -R128 ;  /* 0x80000080cd807221 */ /* 0x000fe20000010000 */
[----:B------:R-:W-:Y:S01]  /*22b0*/  FADD.FTZ R184, R206, -R203 ;  /* 0x800000cbceb87221 */ /* 0x000fe20000010000 */
[----:B------:R-:W3:Y:S02]  /*22c0*/  LDL.LU R218, [R1+0x20] ;  /* 0x0000200001da7983 */ /* 0x000ee40000300800 */
[C---:B------:R-:W-:Y:S01]  /*22d0*/  FMUL.FTZ R185, R179.reuse, R128 ;  /* 0x00000080b3b97220 */ /* 0x040fe20000410000 */
[----:B------:R-:W-:Y:S01]  /*22e0*/  FMUL.FTZ R184, R179, R184 ;  /* 0x000000b8b3b87220 */ /* 0x000fe20000410000 */
[----:B0-----:R-:W-:Y:S01]  /*22f0*/  IADD3 R124, P5, R189, UR20, RZ ;  /* 0x00000014bd7c7c10 */ /* 0x001fe2000ffbe0ff */
[----:B------:R-:W-:Y:S01]  /*2300*/  FMUL.FTZ R120, R52, R150 ;  /* 0x0000009634787220 */ /* 0x000fe20000410000 */
[----:B------:R-:W-:Y:S01]  /*2310*/  FMUL.FTZ R121, R53, R151 ;  /* 0x0000009735797220 */ /* 0x000fe20000410000 */
[----:B------:R-:W-:Y:S01]  /*2320*/  FMUL.FTZ R122, R54, R152 ;  /* 0x00000098367a7220 */ /* 0x000fe20000410000 */
[----:B------:R-:W-:Y:S01]  /*2330*/  IADD3.X R125, R188, UR21, RZ, P5, !PT ;  /* 0x00000015bc7d7c10 */ /* 0x000fe2000affe4ff */
[----:B------:R-:W-:Y:S01]  /*2340*/  FADD.FTZ R188, R204, -R127 ;  /* 0x8000007fccbc7221 */ /* 0x000fe20000010000 */
[----:B------:R-:W-:Y:S01]  /*2350*/  FMUL.FTZ R123, R55, R153 ;  /* 0x00000099377b7220 */ /* 0x000fe20000410000 */
[----:B------:R-:W-:Y:S01]  /*2360*/  FMUL.FTZ R189, R179, R126 ;  /* 0x0000007eb3bd7220 */ /* 0x000fe20000410000 */
[----:B------:R-:W-:Y:S01]  /*2370*/  FADD.FTZ R130, R191, -R130 ;  /* 0x80000082bf827221 */ /* 0x000fe20000010000 */
[----:B------:R-:W-:Y:S01]  /*2380*/  FMUL.FTZ R188, R179, R188 ;  /* 0x000000bcb3bc7220 */ /* 0x000fe20000410000 */
[----:B------:R-:W-:Y:S01]  /*2390*/  FADD.FTZ R192, R155, -R192 ;  /* 0x800000c09bc07221 */ /* 0x000fe20000010000 */
[----:B------:R0:W-:Y:S01]  /*23a0*/  STG.E.128 desc[UR6][R124.64], R120 ;  /* 0x000000787c007986 */ /* 0x0001e2000c101d06 */
[----:B------:R-:W-:Y:S01]  /*23b0*/  @P1 FADD.FTZ R189, R88, R189 ;  /* 0x000000bd58bd1221 */ /* 0x000fe20000010000 */
[----:B------:R-:W-:Y:S01]  /*23c0*/  @P1 FADD.FTZ R188, R89, R188 ;  /* 0x000000bc59bc1221 */ /* 0x000fe20000010000 */
[----:B------:R-:W-:Y:S01]  /*23d0*/  @P1 FADD.FTZ R185, R90, R185 ;  /* 0x000000b95ab91221 */ /* 0x000fe20000010000 */
[----:B------:R-:W-:Y:S01]  /*23e0*/  @P1 FADD.FTZ R184, R91, R184 ;  /* 0x000000b85bb81221 */ /* 0x000fe20000010000 */
[----:B------:R-:W-:Y:S01]  /*23f0*/  @P2 IADD3 R128, P6, R186, UR18, RZ ;  /* 0x00000012ba802c10 */ /* 0x000fe2000ffde0ff */
[----:B------:R-:W4:Y:S02]  /*2400*/  LDL.LU R217, [R1+0x24] ;  /* 0x0000240001d97983 */ /* 0x000f240000300800 */
[----:B------:R-:W-:-:S02]  /*2410*/  SEL R126, R185, R114, P3 ;  /* 0x00000072b97e7207 */ /* 0x000fc40001800000 */
[----:B------:R-:W-:Y:S02]  /*2420*/  @P2 IADD3.X R129, R187, UR19, RZ, P6, !PT ;  /* 0x00000013bb812c10 */ /* 0x000fe4000b7fe4ff */
[----:B------:R-:W-:Y:S02]  /*2430*/  SEL R127, R184, R115, P3 ;  /* 0x00000073b87f7207 */ /* 0x000fe40001800000 */
[----:B0-----:R-:W-:Y:S01]  /*2440*/  IADD3 R120, P5, R186, UR16, RZ ;  /* 0x00000010ba787c10 */ /* 0x001fe2000ffbe0ff */
[----:B------:R-:W-:Y:S01]  /*2450*/  FMUL.FTZ R191, R179, R130 ;  /* 0x00000082b3bf7220 */ /* 0x000fe20000410000 */
[----:B------:R-:W-:Y:S01]  /*2460*/  SEL R124, R189, R112, P3 ;  /* 0x00000070bd7c7207 */ /* 0x000fe20001800000 */
[----:B------:R-:W3:Y:S01]  /*2470*/  LDL.LU R221, [R1+0x18] ;  /* 0x0000180001dd7983 */ /* 0x000ee20000300800 */
[----:B------:R-:W-:Y:S02]  /*2480*/  IADD3.X R121, R187, UR17, RZ, P5, !PT ;  /* 0x00000011bb797c10 */ /* 0x000fe4000affe4ff */
[----:B------:R-:W-:Y:S01]  /*2490*/  SEL R125, R188, R113, P3 ;  /* 0x00000071bc7d7207 */ /* 0x000fe20001800000 */
[-C--:B------:R-:W-:Y:S01]  /*24a0*/  FMUL.FTZ R189, R189, R173.reuse ;  /* 0x000000adbdbd7220 */ /* 0x080fe20000410000 */
[----:B------:R-:W-:Y:S01]  /*24b0*/  IADD3 R186, P5, R186, UR20, RZ ;  /* 0x00000014baba7c10 */ /* 0x000fe2000ffbe0ff */
[-C--:B------:R-:W-:Y:S01]  /*24c0*/  FMUL.FTZ R188, R188, R173.reuse ;  /* 0x000000adbcbc7220 */ /* 0x080fe20000410000 */
[----:B------:R-:W2:Y:S01]  /*24d0*/  LDG.E.128 R120, desc[UR6][R120.64] ;  /* 0x0000000678787981 */ /* 0x000ea2000c1e1d00 */
[-C--:B------:R-:W-:Y:S01]  /*24e0*/  FMUL.FTZ R185, R185, R173.reuse ;  /* 0x000000adb9b97220 */ /* 0x080fe20000410000 */
[----:B------:R-:W-:-:S02]  /*24f0*/  FMUL.FTZ R184, R184, R173 ;  /* 0x000000adb8b87220 */ /* 0x000fc40000410000 */
[----:B------:R0:W-:Y:S01]  /*2500*/  @P2 STG.E.128 desc[UR6][R128.64], R124 ;  /* 0x0000007c80002986 */ /* 0x0001e2000c101d06 */
[----:B------:R-:W-:Y:S01]  /*2510*/  IADD3.X R187, R187, UR21, RZ, P5, !PT ;  /* 0x00000015bbbb7c10 */ /* 0x000fe2000affe4ff */
[----:B------:R-:W-:Y:S02]  /*2520*/  @P1 FADD.FTZ R191, R92, R191 ;  /* 0x000000bf5cbf1221 */ /* 0x000fe40000010000 */
[----:B------:R-:W4:Y:S04]  /*2530*/  LDL.LU R219, [R1+0x1c] ;  /* 0x00001c0001db7983 */ /* 0x000f280000300800 */
[----:B------:R-:W3:Y:S04]  /*2540*/  LDL.LU R220, [R1+0x10] ;  /* 0x0000100001dc7983 */ /* 0x000ee80000300800 */
[----:B------:R-:W4:Y:S04]  /*2550*/  LDL.LU R222, [R1+0x14] ;  /* 0x0000140001de7983 */ /* 0x000f280000300800 */
[----:B------:R-:W3:Y:S01]  /*2560*/  LDL.LU R203, [R1+0x8] ;  /* 0x0000080001cb7983 */ /* 0x000ee20000300800 */
[-CC-:B0-----:R-:W-:Y:S01]  /*2570*/  FFMA.FTZ R128, R131, R149.reuse, R148.reuse ;  /* 0x0000009583807223 */ /* 0x181fe20000010094 */
[----:B------:R-:W-:Y:S01]  /*2580*/  FFMA.FTZ R129, R190, R149, R148 ;  /* 0x00000095be817223 */ /* 0x000fe20000010094 */
[----:B------:R-:W-:Y:S01]  /*2590*/  FMUL.FTZ R124, R48, R189 ;  /* 0x000000bd307c7220 */ /* 0x000fe20000410000 */
[----:B------:R-:W-:Y:S01]  /*25a0*/  FMUL.FTZ R125, R49, R188 ;  /* 0x000000bc317d7220 */ /* 0x000fe20000410000 */
[----:B------:R-:W-:Y:S01]  /*25b0*/  FMUL.FTZ R126, R50, R185 ;  /* 0x000000b9327e7220 */ /* 0x000fe20000410000 */
[----:B------:R-:W-:Y:S01]  /*25c0*/  FMUL.FTZ R127, R51, R184 ;  /* 0x000000b8337f7220 */ /* 0x000fe20000410000 */
[----:B------:R-:W-:Y:S01]  /*25d0*/  FADD.FTZ R128, R193, -R128 ;  /* 0x80000080c1807221 */ /* 0x000fe20000010000 */
[----:B------:R-:W-:Y:S01]  /*25e0*/  FADD.FTZ R154, R154, -R129 ;  /* 0x800000819a9a7221 */ /* 0x000fe20000010000 */
[----:B------:R-:W4:Y:S02]  /*25f0*/  LDL.LU R193, [R1+0xc] ;  /* 0x00000c0001c17983 */ /* 0x000f240000300800 */
[----:B------:R-:W-:-:S02]  /*2600*/  FMUL.FTZ R190, R179, R128 ;  /* 0x00000080b3be7220 */ /* 0x000fc40000410000 */
[----:B------:R0:W-:Y:S02]  /*2610*/  STG.E.128 desc[UR6][R186.64], R124 ;  /* 0x0000007cba007986 */ /* 0x0001e4000c101d06 */
[----:B------:R-:W-:Y:S01]  /*2620*/  @P1 FADD.FTZ R190, R93, R190 ;  /* 0x000000be5dbe1221 */ /* 0x000fe20000010000 */
[----:B------:R-:W-:-:S04]  /*2630*/  SEL R128, R191, R112, P3 ;  /* 0x00000070bf807207 */ /* 0x000fc80001800000 */
[----:B------:R-:W-:Y:S01]  /*2640*/  SEL R129, R190, R113, P3 ;  /* 0x00000071be817207 */ /* 0x000fe20001800000 */
[C---:B0-----:R-:W-:Y:S01]  /*2650*/  FMUL.FTZ R187, R179.reuse, R154 ;  /* 0x0000009ab3bb7220 */ /* 0x041fe20000410000 */
[----:B------:R-:W-:Y:S01]  /*2660*/  FMUL.FTZ R186, R179, R192 ;  /* 0x000000c0b3ba7220 */ /* 0x000fe20000410000 */
[----:B------:R-:W-:Y:S02]  /*2670*/  IADD3 R124, P5, R182, UR16, RZ ;  /* 0x00000010b67c7c10 */ /* 0x000fe4000ffbe0ff */
[----:B------:R-:W-:Y:S01]  /*2680*/  @P1 FADD.FTZ R187, R94, R187 ;  /* 0x000000bb5ebb1221 */ /* 0x000fe20000010000 */
[----:B------:R-:W-:Y:S01]  /*2690*/  @P1 FADD.FTZ R186, R95, R186 ;  /* 0x000000ba5fba1221 */ /* 0x000fe20000010000 */
[----:B------:R-:W-:Y:S02]  /*26a0*/  @P2 IADD3 R154, P6, R182, UR18, RZ ;  /* 0x00000012b69a2c10 */ /* 0x000fe4000ffde0ff */
[C---:B------:R-:W-:Y:S02]  /*26b0*/  IADD3.X R125, R183.reuse, UR17, RZ, P5, !PT ;  /* 0x00000011b77d7c10 */ /* 0x040fe4000affe4ff */
[----:B------:R-:W-:-:S02]  /*26c0*/  @P2 IADD3.X R155, R183, UR19, RZ, P6, !PT ;  /* 0x00000013b79b2c10 */ /* 0x000fc4000b7fe4ff */
[----:B------:R-:W-:Y:S02]  /*26d0*/  SEL R130, R187, R114, P3 ;  /* 0x00000072bb827207 */ /* 0x000fe40001800000 */
[----:B------:R-:W-:Y:S01]  /*26e0*/  SEL R131, R186, R115, P3 ;  /* 0x00000073ba837207 */ /* 0x000fe20001800000 */
[----:B------:R-:W3:Y:S01]  /*26f0*/  LDG.E.128 R124, desc[UR6][R124.64] ;  /* 0x000000067c7c7981 */ /* 0x000ee2000c1e1d00 */
[----:B------:R-:W-:Y:S01]  /*2700*/  IADD3 R182, P5, R182, UR20, RZ ;  /* 0x00000014b6b67c10 */ /* 0x000fe2000ffbe0ff */
[-C--:B------:R-:W-:Y:S02]  /*2710*/  FMUL.FTZ R191, R191, R173.reuse ;  /* 0x000000adbfbf7220 */ /* 0x080fe40000410000 */
[----:B------:R0:W-:Y:S01]  /*2720*/  @P2 STG.E.128 desc[UR6][R154.64], R128 ;  /* 0x000000809a002986 */ /* 0x0001e2000c101d06 */
[-C--:B------:R-:W-:Y:S01]  /*2730*/  FMUL.FTZ R190, R190, R173.reuse ;  /* 0x000000adbebe7220 */ /* 0x080fe20000410000 */
[-C--:B------:R-:W-:Y:S01]  /*2740*/  FMUL.FTZ R187, R187, R173.reuse ;  /* 0x000000adbbbb7220 */ /* 0x080fe20000410000 */
[----:B------:R-:W-:Y:S01]  /*2750*/  FMUL.FTZ R186, R186, R173 ;  /* 0x000000adbaba7220 */ /* 0x000fe20000410000 */
[----:B------:R-:W-:Y:S01]  /*2760*/  IADD3.X R183, R183, UR21, RZ, P5, !PT ;  /* 0x00000015b7b77c10 */ /* 0x000fe2000affe4ff */
[-CC-:B0-----:R-:W-:Y:S01]  /*2770*/  FFMA.FTZ R155, R132, R149.reuse, R148.reuse ;  /* 0x00000095849b7223 */ /* 0x181fe20000010094 */
[-CC-:B------:R-:W-:Y:S01]  /*2780*/  FFMA.FTZ R132, R133, R149.reuse, R148.reuse ;  /* 0x0000009585847223 */ /* 0x180fe20000010094 */
[-CC-:B------:R-:W-:Y:S01]  /*2790*/  FFMA.FTZ R133, R134, R149.reuse, R148.reuse ;  /* 0x0000009586857223 */ /* 0x180fe20000010094 */
[----:B------:R-:W-:Y:S01]  /*27a0*/  FFMA.FTZ R134, R135, R149, R148 ;  /* 0x0000009587867223 */ /* 0x000fe20000010094 */
[----:B------:R-:W-:Y:S01]  /*27b0*/  FMUL.FTZ R128, R44, R191 ;  /* 0x000000bf2c807220 */ /* 0x000fe20000410000 */
[----:B------:R-:W-:Y:S01]  /*27c0*/  FMUL.FTZ R129, R45, R190 ;  /* 0x000000be2d817220 */ /* 0x000fe20000410000 */
[----:B------:R-:W-:Y:S01]  /*27d0*/  FMUL.FTZ R130, R46, R187 ;  /* 0x000000bb2e827220 */ /* 0x000fe20000410000 */
[----:B------:R-:W-:Y:S01]  /*27e0*/  FMUL.FTZ R131, R47, R186 ;  /* 0x000000ba2f837220 */ /* 0x000fe20000410000 */
[----:B------:R-:W-:Y:S01]  /*27f0*/  FADD.FTZ R156, R156, -R155 ;  /* 0x8000009b9c9c7221 */ /* 0x000fe20000010000 */
[----:B------:R-:W-:Y:S01]  /*2800*/  FADD.FTZ R132, R157, -R132 ;  /* 0x800000849d847221 */ /* 0x000fe20000010000 */
[----:B------:R-:W-:Y:S01]  /*2810*/  FADD.FTZ R158, R158, -R133 ;  /* 0x800000859e9e7221 */ /* 0x000fe20000010000 */
[----:B------:R-:W-:Y:S01]  /*2820*/  FADD.FTZ R134, R159, -R134 ;  /* 0x800000869f867221 */ /* 0x000fe20000010000 */
[----:B------:R0:W-:Y:S01]  /*2830*/  STG.E.128 desc[UR6][R182.64], R128 ;  /* 0x00000080b6007986 */ /* 0x0001e2000c101d06 */
[C---:B------:R-:W-:Y:S01]  /*2840*/  FMUL.FTZ R159, R179.reuse, R156 ;  /* 0x0000009cb39f7220 */ /* 0x040fe20000410000 */
[C---:B------:R-:W-:Y:S01]  /*2850*/  FMUL.FTZ R156, R179.reuse, R132 ;  /* 0x00000084b39c7220 */ /* 0x040fe20000410000 */
[----:B------:R-:W-:Y:S01]  /*2860*/  FMUL.FTZ R157, R179, R158 ;  /* 0x0000009eb39d7220 */ /* 0x000fe20000410000 */
[----:B------:R-:W-:Y:S01]  /*2870*/  @P2 IADD3 R154, P6, R180, UR18, RZ ;  /* 0x00000012b49a2c10 */ /* 0x000fe2000ffde0ff */
[----:B------:R-:W-:Y:S01]  /*2880*/  @P1 FADD.FTZ R159, R96, R159 ;  /* 0x0000009f609f1221 */ /* 0x000fe20000010000 */
[----:B------:R-:W-:Y:S01]  /*2890*/  @P1 FADD.FTZ R156, R97, R156 ;  /* 0x0000009c619c1221 */ /* 0x000fe20000010000 */
[----:B------:R-:W-:Y:S01]  /*28a0*/  @P1 FADD.FTZ R157, R98, R157 ;  /* 0x0000009d629d1221 */ /* 0x000fe20000010000 */
[----:B------:R-:W-:Y:S01]  /*28b0*/  @P2 IADD3.X R155, R181, UR19, RZ, P6, !PT ;  /* 0x00000013b59b2c10 */ /* 0x000fe2000b7fe4ff */
[----:B0-----:R-:W-:Y:S01]  /*28c0*/  FMUL.FTZ R182, R179, R134 ;  /* 0x00000086b3b67220 */ /* 0x001fe20000410000 */
[----:B------:R-:W-:Y:S01]  /*28d0*/  IADD3 R128, P5, R180, UR16, RZ ;  /* 0x00000010b4807c10 */ /* 0x000fe2000ffbe0ff */
[----:B------:R-:W-:Y:S01]  /*28e0*/  FFMA.FTZ R192, R139, R149, R148 ;  /* 0x000000958bc07223 */ /* 0x000fe20000010094 */
[----:B------:R-:W4:Y:S01]  /*28f0*/  LDL.LU R183, [R1] ;  /* 0x0000000001b77983 */ /* 0x000f220000300800 */
[----:B------:R-:W-:Y:S01]  /*2900*/  @P1 FADD.FTZ R182, R99, R182 ;  /* 0x000000b663b61221 */ /* 0x000fe20000010000 */
[----:B------:R-:W-:-:S02]  /*2910*/  IADD3.X R129, R181, UR17, RZ, P5, !PT ;  /* 0x00000011b5817c10 */ /* 0x000fc4000affe4ff */
[----:B------:R-:W-:Y:S02]  /*2920*/  SEL R132, R159, R112, P3 ;  /* 0x000000709f847207 */ /* 0x000fe40001800000 */
[----:B------:R-:W-:Y:S02]  /*2930*/  SEL R133, R156, R113, P3 ;  /* 0x000000719c857207 */ /* 0x000fe40001800000 */
[----:B------:R-:W-:Y:S01]  /*2940*/  SEL R134, R157, R114, P3 ;  /* 0x000000729d867207 */ /* 0x000fe20001800000 */
[----:B------:R-:W-:Y:S01]  /*2950*/  FMUL.FTZ R158, R159, R173 ;  /* 0x000000ad9f9e7220 */ /* 0x000fe20000410000 */
[----:B------:R-:W-:Y:S01]  /*2960*/  SEL R135, R182, R115, P3 ;  /* 0x00000073b6877207 */ /* 0x000fe20001800000 */
[-C--:B------:R-:W-:Y:S01]  /*2970*/  FMUL.FTZ R159, R156, R173.reuse ;  /* 0x000000ad9c9f7220 */ /* 0x080fe20000410000 */
[----:B------:R-:W4:Y:S01]  /*2980*/  LDG.E.128 R128, desc[UR6][R128.64] ;  /* 0x0000000680807981 */ /* 0x000f22000c1e1d00 */
[-C--:B------:R-:W-:Y:S01]  /*2990*/  FMUL.FTZ R156, R157, R173.reuse ;  /* 0x000000ad9d9c7220 */ /* 0x080fe20000410000 */
[----:B------:R-:W-:Y:S01]  /*29a0*/  IADD3 R180, P5, R180, UR20, RZ ;  /* 0x00000014b4b47c10 */ /* 0x000fe2000ffbe0ff */
[----:B------:R-:W-:Y:S01]  /*29b0*/  FMUL.FTZ R157, R182, R173 ;  /* 0x000000adb69d7220 */ /* 0x000fe20000410000 */
[----:B------:R0:W-:Y:S02]  /*29c0*/  @P2 STG.E.128 desc[UR6][R154.64], R132 ;  /* 0x000000849a002986 */ /* 0x0001e4000c101d06 */
[----:B------:R-:W-:Y:S01]  /*29d0*/  IADD3.X R181, R181, UR21, RZ, P5, !PT ;  /* 0x00000015b5b57c10 */ /* 0x000fe2000affe4ff */
[----:B------:R-:W-:Y:S01]  /*29e0*/  FADD.FTZ R192, R163, -R192 ;  /* 0x800000c0a3c07221 */ /* 0x000fe20000010000 */
[-CC-:B0-----:R-:W-:Y:S01]  /*29f0*/  FFMA.FTZ R154, R137, R149.reuse, R148.reuse ;  /* 0x00000095899a7223 */ /* 0x181fe20000010094 */
        /* <DEDUP_REMOVED lines=9> */
[----:B------:R-:W-:Y:S01]  /*2a90*/  IADD3 R136, P5, R176, UR16, RZ ;  /* 0x00000010b0887c10 */ /* 0x000fe2000ffbe0ff */
[----:B------:R0:W-:Y:S01]  /*2aa0*/  STG.E.128 desc[UR6][R180.64], R132 ;  /* 0x00000084b4007986 */ /* 0x0001e2000c101d06 */
[C---:B------:R-:W-:Y:S01]  /*2ab0*/  FMUL.FTZ R161, R179.reuse, R160 ;  /* 0x000000a0b3a17220 */ /* 0x040fe20000410000 */
[C---:B------:R-:W-:Y:S01]  /*2ac0*/  FMUL.FTZ R162, R179.reuse, R138 ;  /* 0x0000008ab3a27220 */ /* 0x040fe20000410000 */
[----:B------:R-:W-:Y:S01]  /*2ad0*/  FMUL.FTZ R163, R179, R182 ;  /* 0x000000b6b3a37220 */ /* 0x000fe20000410000 */
[----:B------:R-:W-:Y:S01]  /*2ae0*/  IADD3.X R137, R177, UR17, RZ, P5, !PT ;  /* 0x00000011b1897c10 */ /* 0x000fe2000affe4ff */
[----:B------:R-:W-:Y:S01]  /*2af0*/  @P1 FADD.FTZ R161, R100, R161 ;  /* 0x000000a164a11221 */ /* 0x000fe20000010000 */
[----:B------:R-:W-:Y:S01]  /*2b00*/  @P1 FADD.FTZ R162, R101, R162 ;  /* 0x000000a265a21221 */ /* 0x000fe20000010000 */
[----:B------:R-:W-:Y:S01]  /*2b10*/  @P1 FADD.FTZ R163, R102, R163 ;  /* 0x000000a366a31221 */ /* 0x000fe20000010000 */
[----:B------:R-:W-:Y:S01]  /*2b20*/  @P2 IADD3 R154, P5, R176, UR18, RZ ;  /* 0x00000012b09a2c10 */ /* 0x000fe2000ffbe0ff */
[----:B0-----:R-:W-:Y:S01]  /*2b30*/  FMUL.FTZ R180, R179, R192 ;  /* 0x000000c0b3b47220 */ /* 0x001fe20000410000 */
[----:B------:R-:W4:Y:S03]  /*2b40*/  LDG.E.128 R136, desc[UR6][R136.64] ;  /* 0x0000000688887981 */ /* 0x000f26000c1e1d00 */
[----:B------:R-:W-:Y:S01]  /*2b50*/  @P1 FADD.FTZ R180, R103, R180 ;  /* 0x000000b467b41221 */ /* 0x000fe20000010000 */
[----:B------:R-:W-:Y:S01]  /*2b60*/  @P2 IADD3.X R155, R177, UR19, RZ, P5, !PT ;  /* 0x00000013b19b2c10 */ /* 0x000fe2000affe4ff */
[----:B------:R-:W4:Y:S01]  /*2b70*/  LDL.LU R181, [R1+0x4] ;  /* 0x0000040001b57983 */ /* 0x000f220000300800 */
[----:B------:R-:W-:-:S02]  /*2b80*/  SEL R132, R161, R112, P3 ;  /* 0x00000070a1847207 */ /* 0x000fc40001800000 */
[----:B------:R-:W-:Y:S02]  /*2b90*/  SEL R133, R162, R113, P3 ;  /* 0x00000071a2857207 */ /* 0x000fe40001800000 */
[----:B------:R-:W-:Y:S02]  /*2ba0*/  SEL R134, R163, R114, P3 ;  /* 0x00000072a3867207 */ /* 0x000fe40001800000 */
[----:B------:R-:W-:Y:S01]  /*2bb0*/  SEL R135, R180, R115, P3 ;  /* 0x00000073b4877207 */ /* 0x000fe20001800000 */
[-C--:B------:R-:W-:Y:S01]  /*2bc0*/  FMUL.FTZ R160, R161, R173.reuse ;  /* 0x000000ada1a07220 */ /* 0x080fe20000410000 */
[-C--:B------:R-:W-:Y:S01]  /*2bd0*/  FMUL.FTZ R161, R162, R173.reuse ;  /* 0x000000ada2a17220 */ /* 0x080fe20000410000 */
[-C--:B------:R-:W-:Y:S01]  /*2be0*/  FMUL.FTZ R162, R163, R173.reuse ;  /* 0x000000ada3a27220 */ /* 0x080fe20000410000 */
[----:B------:R-:W-:Y:S01]  /*2bf0*/  FMUL.FTZ R163, R180, R173 ;  /* 0x000000adb4a37220 */ /* 0x000fe20000410000 */
[----:B------:R0:W-:Y:S01]  /*2c00*/  @P2 STG.E.128 desc[UR6][R154.64], R132 ;  /* 0x000000849a002986 */ /* 0x0001e2000c101d06 */
[----:B------:R-:W-:Y:S01]  /*2c10*/  FFMA.FTZ R180, R143, R149, R148 ;  /* 0x000000958fb47223 */ /* 0x000fe20000010094 */
[----:B------:R-:W-:-:S03]  /*2c20*/  IADD3 R176, P5, R176, UR20, RZ ;  /* 0x00000014b0b07c10 */ /* 0x000fc6000ffbe0ff */
[----:B------:R-:W-:Y:S01]  /*2c30*/  FADD.FTZ R180, R167, -R180 ;  /* 0x800000b4a7b47221 */ /* 0x000fe20000010000 */
[----:B------:R-:W-:-:S03]  /*2c40*/  IADD3.X R177, R177, UR21, RZ, P5, !PT ;  /* 0x00000015b1b17c10 */ /* 0x000fc6000affe4ff */
[----:B------:R-:W-:Y:S01]  /*2c50*/  FMUL.FTZ R180, R179, R180 ;  /* 0x000000b4b3b47220 */ /* 0x000fe20000410000 */
[-CC-:B0-----:R-:W-:Y:S01]  /*2c60*/  FFMA.FTZ R155, R140, R149.reuse, R148.reuse ;  /* 0x000000958c9b7223 */ /* 0x181fe20000010094 */
[-CC-:B------:R-:W-:Y:S01]  /*2c70*/  FFMA.FTZ R154, R141, R149.reuse, R148.reuse ;  /* 0x000000958d9a7223 */ /* 0x180fe20000010094 */
[----:B------:R-:W-:Y:S02]  /*2c80*/  FFMA.FTZ R141, R142, R149, R148 ;  /* 0x000000958e8d7223 */ /* 0x000fe40000010094 */
[----:B------:R-:W-:Y:S01]  /*2c90*/  FADD.FTZ R164, R164, -R155 ;  /* 0x8000009ba4a47221 */ /* 0x000fe20000010000 */
[----:B------:R-:W-:Y:S01]  /*2ca0*/  FADD.FTZ R142, R165, -R154 ;  /* 0x8000009aa58e7221 */ /* 0x000fe20000010000 */
[----:B------:R-:W-:Y:S01]  /*2cb0*/  FADD.FTZ R166, R166, -R141 ;  /* 0x8000008da6a67221 */ /* 0x000fe20000010000 */
        /* <DEDUP_REMOVED lines=17> */
[----:B------:R-:W-:-:S02]  /*2dd0*/  IADD3 R174, P5, R174, UR20, RZ ;  /* 0x00000014aeae7c10 */ /* 0x000fc4000ffbe0ff */
[----:B0-----:R-:W-:Y:S02]  /*2de0*/  SEL R132, R165, R112, P3 ;  /* 0x00000070a5847207 */ /* 0x001fe40001800000 */
[----:B------:R-:W-:Y:S02]  /*2df0*/  SEL R133, R164, R113, P3 ;  /* 0x00000071a4857207 */ /* 0x000fe40001800000 */
[----:B------:R-:W-:Y:S02]  /*2e00*/  SEL R134, R167, R114, P3 ;  /* 0x00000072a7867207 */ /* 0x000fe40001800000 */
[----:B------:R-:W-:-:S05]  /*2e10*/  SEL R135, R180, R115, P3 ;  /* 0x00000073b4877207 */ /* 0x000fca0001800000 */
[----:B------:R0:W-:Y:S01]  /*2e20*/  @P2 STG.E.128 desc[UR6][R154.64], R132 ;  /* 0x000000849a002986 */ /* 0x0001e2000c101d06 */
[----:B------:R-:W-:Y:S01]  /*2e30*/  IADD3.X R175, R175, UR21, RZ, P5, !PT ;  /* 0x00000015afaf7c10 */ /* 0x000fe2000affe4ff */
[-C--:B0-----:R-:W-:Y:S01]  /*2e40*/  FMUL.FTZ R154, R165, R173.reuse ;  /* 0x000000ada59a7220 */ /* 0x081fe20000410000 */
[-C--:B------:R-:W-:Y:S01]  /*2e50*/  FMUL.FTZ R155, R164, R173.reuse ;  /* 0x000000ada49b7220 */ /* 0x080fe20000410000 */
[-C--:B------:R-:W-:Y:S01]  /*2e60*/  FMUL.FTZ R164, R167, R173.reuse ;  /* 0x000000ada7a47220 */ /* 0x080fe20000410000 */
[----:B------:R-:W-:Y:S01]  /*2e70*/  FMUL.FTZ R165, R180, R173 ;  /* 0x000000adb4a57220 */ /* 0x000fe20000410000 */
[----:B------:R-:W-:Y:S01]  /*2e80*/  FMUL.FTZ R132, R32, R154 ;  /* 0x0000009a20847220 */ /* 0x000fe20000410000 */
[----:B------:R-:W-:Y:S01]  /*2e90*/  FMUL.FTZ R133, R33, R155 ;  /* 0x0000009b21857220 */ /* 0x000fe20000410000 */
[----:B------:R-:W-:Y:S01]  /*2ea0*/  FMUL.FTZ R134, R34, R164 ;  /* 0x000000a422867220 */ /* 0x000fe20000410000 */
[----:B------:R-:W-:-:S05]  /*2eb0*/  FMUL.FTZ R135, R35, R165 ;  /* 0x000000a523877220 */ /* 0x000fca0000410000 */
[----:B------:R0:W-:Y:S02]  /*2ec0*/  STG.E.128 desc[UR6][R174.64], R132 ;  /* 0x00000084ae007986 */ /* 0x0001e4000c101d06 */
[----:B0-----:R-:W-:-:S04]  /*2ed0*/  IADD3 R132, P5, R178, UR16, RZ ;  /* 0x00000010b2847c10 */ /* 0x001fc8000ffbe0ff */
[----:B------:R-:W-:-:S06]  /*2ee0*/  IADD3.X R133, R172, UR17, RZ, P5, !PT ;  /* 0x00000011ac857c10 */ /* 0x000fcc000affe4ff */
[----:B------:R-:W4:Y:S01]  /*2ef0*/  LDG.E.128 R132, desc[UR6][R132.64] ;  /* 0x0000000684847981 */ /* 0x000f22000c1e1d00 */
        /* <DEDUP_REMOVED lines=16> */
[----:B--2---:R-:W-:Y:S01]  /*3000*/  FFMA.FTZ R248, R189, R120, R248 ;  /* 0x00000078bdf87223 */ /* 0x004fe200000100f8 */
[C---:B------:R-:W-:Y:S01]  /*3010*/  SEL R112, R145.reuse, R112, P3 ;  /* 0x0000007091707207 */ /* 0x040fe20001800000 */
[----:B------:R-:W-:Y:S01]  /*3020*/  FMUL.FTZ R145, R145, R173 ;  /* 0x000000ad91917220 */ /* 0x000fe20000410000 */
[----:B------:R-:W-:Y:S01]  /*3030*/  SEL R113, R144, R113, P3 ;  /* 0x0000007190717207 */ /* 0x000fe20001800000 */
[----:B------:R-:W-:Y:S01]  /*3040*/  FFMA.FTZ R250, R122, R185, R250 ;  /* 0x000000b97afa7223 */ /* 0x000fe200000100fa */
[----:B------:R-:W-:Y:S01]  /*3050*/  IADD3 R120, P6, R178, UR20, RZ ;  /* 0x00000014b2787c10 */ /* 0x000fe2000ffde0ff */
[-C--:B------:R-:W-:Y:S01]  /*3060*/  FMUL.FTZ R144, R144, R173.reuse ;  /* 0x000000ad90907220 */ /* 0x080fe20000410000 */
[----:B------:R-:W-:Y:S01]  /*3070*/  @P2 IADD3 R178, P5, R178, UR18, RZ ;  /* 0x00000012b2b22c10 */ /* 0x000fe2000ffbe0ff */
[-C--:B------:R-:W-:Y:S01]  /*3080*/  FMUL.FTZ R122, R148, R173.reuse ;  /* 0x000000ad947a7220 */ /* 0x080fe20000410000 */
[C---:B------:R-:W-:Y:S01]  /*3090*/  SEL R114, R147.reuse, R114, P3 ;  /* 0x0000007293727207 */ /* 0x040fe20001800000 */
[----:B------:R-:W-:Y:S01]  /*30a0*/  FMUL.FTZ R147, R147, R173 ;  /* 0x000000ad93937220 */ /* 0x000fe20000410000 */
[----:B------:R-:W-:Y:S01]  /*30b0*/  FFMA.FTZ R236, R150, R116, R236 ;  /* 0x0000007496ec7223 */ /* 0x000fe200000100ec */
[----:B------:R-:W-:Y:S01]  /*30c0*/  FFMA.FTZ R235, R117, R151, R235 ;  /* 0x0000009775eb7223 */ /* 0x000fe200000100eb */
[----:B------:R-:W-:Y:S01]  /*30d0*/  FFMA.FTZ R238, R118, R152, R238 ;  /* 0x0000009876ee7223 */ /* 0x000fe200000100ee */
[----:B------:R-:W-:Y:S01]  /*30e0*/  FFMA.FTZ R237, R119, R153, R237 ;  /* 0x0000009977ed7223 */ /* 0x000fe200000100ed */
[----:B------:R-:W-:Y:S01]  /*30f0*/  FFMA.FTZ R247, R121, R188, R247 ;  /* 0x000000bc79f77223 */ /* 0x000fe200000100f7 */
[----:B------:R-:W-:Y:S01]  /*3100*/  SEL R115, R148, R115, P3 ;  /* 0x0000007394737207 */ /* 0x000fe20001800000 */
[----:B------:R-:W-:Y:S01]  /*3110*/  FMUL.FTZ R116, R28, R145 ;  /* 0x000000911c747220 */ /* 0x000fe20000410000 */
[C---:B------:R-:W-:Y:S01]  /*3120*/  @P2 IADD3.X R179, R172.reuse, UR19, RZ, P5, !PT ;  /* 0x00000013acb32c10 */ /* 0x040fe2000affe4ff */
[----:B------:R-:W-:Y:S01]  /*3130*/  FMUL.FTZ R117, R29, R144 ;  /* 0x000000901d757220 */ /* 0x000fe20000410000 */
[----:B------:R-:W-:Y:S01]  /*3140*/  IADD3.X R121, R172, UR21, RZ, P6, !PT ;  /* 0x00000015ac797c10 */ /* 0x000fe2000b7fe4ff */
[----:B------:R-:W-:Y:S01]  /*3150*/  FMUL.FTZ R118, R30, R147 ;  /* 0x000000931e767220 */ /* 0x000fe20000410000 */
[----:B------:R-:W-:Y:S01]  /*3160*/  FMUL.FTZ R119, R31, R122 ;  /* 0x0000007a1f777220 */ /* 0x000fe20000410000 */
[----:B------:R0:W-:Y:S01]  /*3170*/  @P2 STG.E.128 desc[UR6][R178.64], R112 ;  /* 0x00000070b2002986 */ /* 0x0001e2000c101d06 */
[----:B------:R-:W-:-:S03]  /*3180*/  IADD3 R0, R0, UR22, RZ ;  /* 0x0000001600007c10 */ /* 0x000fc6000fffe0ff */
[----:B------:R0:W-:Y:S01]  /*3190*/  STG.E.128 desc[UR6][R120.64], R116 ;  /* 0x0000007478007986 */ /* 0x0001e2000c101d06 */
[----:B------:R-:W-:Y:S01]  /*31a0*/  ISETP.GE.AND P1, PT, R0, UR23, PT ;  /* 0x0000001700007c0c */ /* 0x000fe2000bf26270 */
[----:B------:R-:W-:Y:S01]  /*31b0*/  FFMA.FTZ R249, R123, R184, R249 ;  /* 0x000000b87bf97223 */ /* 0x000fe200000100f9 */
[----:B---3--:R-:W-:Y:S01]  /*31c0*/  FFMA.FTZ R252, R191, R124, R252 ;  /* 0x0000007cbffc7223 */ /* 0x008fe200000100fc */
[----:B------:R-:W-:Y:S01]  /*31d0*/  FFMA.FTZ R251, R125, R190, R251 ;  /* 0x000000be7dfb7223 */ /* 0x000fe200000100fb */
[----:B------:R-:W-:Y:S01]  /*31e0*/  SEL R202, RZ, 0x1, P4 ;  /* 0x00000001ffca7807 */ /* 0x000fe20002000000 */
[----:B----4-:R-:W-:Y:S01]  /*31f0*/  FFMA.FTZ R183, R127, R186, R183 ;  /* 0x000000ba7fb77223 */ /* 0x010fe200000100b7 */
[----:B------:R-:W-:Y:S01]  /*3200*/  FFMA.FTZ R193, R158, R128, R193 ;  /* 0x000000809ec17223 */ /* 0x000fe200000100c1 */
[----:B------:R-:W-:Y:S01]  /*3210*/  FFMA.FTZ R203, R129, R159, R203 ;  /* 0x0000009f81cb7223 */ /* 0x000fe200000100cb */
[----:B------:R-:W-:Y:S01]  /*3220*/  FFMA.FTZ R222, R130, R156, R222 ;  /* 0x0000009c82de7223 */ /* 0x000fe200000100de */
[----:B------:R-:W-:Y:S01]  /*3230*/  FFMA.FTZ R220, R131, R157, R220 ;  /* 0x0000009d83dc7223 */ /* 0x000fe200000100dc */
[----:B------:R-:W-:Y:S01]  /*3240*/  FFMA.FTZ R181, R126, R187, R181 ;  /* 0x000000bb7eb57223 */ /* 0x000fe200000100b5 */
[----:B------:R-:W-:Y:S01]  /*3250*/  FFMA.FTZ R219, R160, R136, R219 ;  /* 0x00000088a0db7223 */ /* 0x000fe200000100db */
[----:B------:R-:W-:-:S03]  /*3260*/  FFMA.FTZ R221, R137, R161, R221 ;  /* 0x000000a189dd7223 */ /* 0x000fc600000100dd */
[----:B------:R0:W-:Y:S01]  /*3270*/  STL [R1+0x4], R181 ;  /* 0x000004b501007387 */ /* 0x0001e20000100800 */
[----:B------:R-:W-:-:S03]  /*3280*/  FFMA.FTZ R217, R138, R162, R217 ;  /* 0x000000a28ad97223 */ /* 0x000fc600000100d9 */
[----:B------:R0:W-:Y:S01]  /*3290*/  STL [R1], R183 ;  /* 0x000000b701007387 */ /* 0x0001e20000100800 */
[----:B------:R-:W-:-:S03]  /*32a0*/  FFMA.FTZ R218, R139, R163, R218 ;  /* 0x000000a38bda7223 */ /* 0x000fc600000100da */
[----:B------:R0:W-:Y:S04]  /*32b0*/  STL [R1+0xc], R193 ;  /* 0x00000cc101007387 */ /* 0x0001e80000100800 */
[----:B------:R0:W-:Y:S04]  /*32c0*/  STL [R1+0x8], R203 ;  /* 0x000008cb01007387 */ /* 0x0001e80000100800 */
[----:B------:R0:W-:Y:S04]  /*32d0*/  STL [R1+0x14], R222 ;  /* 0x000014de01007387 */ /* 0x0001e80000100800 */
[----:B------:R0:W-:Y:S04]  /*32e0*/  STL [R1+0x10], R220 ;  /* 0x000010dc01007387 */ /* 0x0001e80000100800 */
[----:B------:R0:W-:Y:S04]  /*32f0*/  STL [R1+0x1c], R219 ;  /* 0x00001cdb01007387 */ /* 0x0001e80000100800 */
[----:B------:R0:W-:Y:S04]  /*3300*/  STL [R1+0x18], R221 ;  /* 0x000018dd01007387 */ /* 0x0001e80000100800 */
[----:B------:R0:W-:Y:S04]  /*3310*/  STL [R1+0x24], R217 ;  /* 0x000024d901007387 */ /* 0x0001e80000100800 */
[----:B------:R0:W-:Y:S01]  /*3320*/  STL [R1+0x20], R218 ;  /* 0x000020da01007387 */ /* 0x0001e20000100800 */
[----:B------:R-:W-:Y:S01]  /*3330*/  FFMA.FTZ R246, R154, R140, R246 ;  /* 0x0000008c9af67223 */ /* 0x000fe200000100f6 */
[----:B------:R-:W-:Y:S01]  /*3340*/  FFMA.FTZ R245, R141, R155, R245 ;  /* 0x0000009b8df57223 */ /* 0x000fe200000100f5 */
[----:B------:R-:W-:Y:S01]  /*3350*/  FFMA.FTZ R244, R142, R164, R244 ;  /* 0x000000a48ef47223 */ /* 0x000fe200000100f4 */
[----:B------:R-:W-:-:S02]  /*3360*/  FFMA.FTZ R243, R143, R165, R243 ;  /* 0x000000a58ff37223 */ /* 0x000fc400000100f3 */
        /* <DEDUP_REMOVED lines=88> */
.L_x_14185:
        /* <DEDUP_REMOVED lines=35> */
.L_x_14186:
[----:B------:R-:W-:Y:S01]  /*3b20*/  HFMA2.MMA R121, -RZ, RZ, 0, 9.5367431640625e-07 ;  /* 0x00000010ff797435 */ /* 0x000fe200000001ff */
[----:B------:R-:W-:Y:S02]  /*3b30*/  MOV R122, R116 ;  /* 0x00000074007a7202 */ /* 0x000fe40000000f00 */
[----:B------:R-:W-:Y:S02]  /*3b40*/  MOV R120, 0x1f ;  /* 0x0000001f00787802 */ /* 0x000fe40000000f00 */
[----:B------:R-:W-:-:S07]  /*3b50*/  MOV R118, 0xffffffff ;  /* 0xffffffff00767802 */ /* 0x000fce0000000f00 */
[----:B-----5:R-:W-:Y:S05]  /*3b60*/  WARPSYNC.COLLECTIVE R118, `(.L_x_14189) ;  /* 0x0000000076087348 */ /* 0x020fea0003c00000 */
[----:B------:R0:W1:Y:S02]  /*3b70*/  SHFL.DOWN P3, R123, R122, R121, R120 ;  /* 0x080000797a7b7389 */ /* 0x0000640000060078 */
[----:B01---5:R-:W-:Y:S01]  /*3b80*/  ENDCOLLECTIVE ;  /* 0x000000000000791b */ /* 0x023fe20003800000 */
.L_x_14189:
[----:B------:R-:W-:Y:S01]  /*3b90*/  MOV R122, R117 ;  /* 0x00000075007a7202 */ /* 0x000fe20000000f00 */
[----:B------:R-:W-:-:S07]  /*3ba0*/  FADD.FTZ R116, R116, R123 ;  /* 0x0000007b74747221 */ /* 0x000fce0000010000 */
[----:B------:R-:W-:Y:S05]  /*3bb0*/  WARPSYNC.COLLECTIVE R118, `(.L_x_14190) ;  /* 0x0000000076087348 */ /* 0x000fea0003c00000 */
[----:B------:R0:W1:Y:S02]  /*3bc0*/  SHFL.DOWN P3, R123, R122, R121, R120 ;  /* 0x080000797a7b7389 */ /* 0x0000640000060078 */
[----:B01----:R-:W-:Y:S01]  /*3bd0*/  ENDCOLLECTIVE ;  /* 0x000000000000791b */ /* 0x003fe20003800000 */
.L_x_14190:
[----:B------:R-:W-:Y:S01]  /*3be0*/  HFMA2.MMA R121, -RZ, RZ, 0, 4.76837158203125e-07 ;  /* 0x00000008ff797435 */ /* 0x000fe200000001ff */
[----:B------:R-:W-:Y:S01]  /*3bf0*/  MOV R122, R116 ;  /* 0x00000074007a7202 */ /* 0x000fe20000000f00 */
[----:B------:R-:W-:-:S09]  /*3c00*/  FADD.FTZ R117, R117, R123 ;  /* 0x0000007b75757221 */ /* 0x000fd20000010000 */
[----:B------:R-:W-:Y:S05]  /*3c10*/  WARPSYNC.COLLECTIVE R118, `(.L_x_14191) ;  /* 0x0000000076087348 */ /* 0x000fea0003c00000 */
[----:B------:R0:W1:Y:S02]  /*3c20*/  SHFL.DOWN P3, R123, R122, R121, R120 ;  /* 0x080000797a7b7389 */ /* 0x0000640000060078 */
[----:B01----:R-:W-:Y:S01]  /*3c30*/  ENDCOLLECTIVE ;  /* 0x000000000000791b */ /* 0x003fe20003800000 */
.L_x_14191:
[----:B------:R-:W-:Y:S01]  /*3c40*/  MOV R122, R117 ;  /* 0x00000075007a7202 */ /* 0x000fe20000000f00 */
[----:B------:R-:W-:-:S07]  /*3c50*/  FADD.FTZ R116, R116, R123 ;  /* 0x0000007b74747221 */ /* 0x000fce0000010000 */
[----:B------:R-:W-:Y:S05]  /*3c60*/  WARPSYNC.COLLECTIVE R118, `(.L_x_14192) ;  /* 0x0000000076087348 */ /* 0x000fea0003c00000 */
[----:B------:R0:W1:Y:S02]  /*3c70*/  SHFL.DOWN P3, R123, R122, R121, R120 ;  /* 0x080000797a7b7389 */ /* 0x0000640000060078 */
[----:B01----:R-:W-:Y:S01]  /*3c80*/  ENDCOLLECTIVE ;  /* 0x000000000000791b */ /* 0x003fe20003800000 */
.L_x_14192:
[----:B------:R-:W-:Y:S01]  /*3c90*/  HFMA2.MMA R121, -RZ, RZ, 0, 2.384185791015625e-07 ;  /* 0x00000004ff797435 */ /* 0x000fe200000001ff */
[----:B------:R-:W-:Y:S01]  /*3ca0*/  MOV R122, R116 ;  /* 0x00000074007a7202 */ /* 0x000fe20000000f00 */
[----:B------:R-:W-:-:S09]  /*3cb0*/  FADD.FTZ R117, R117, R123 ;  /* 0x0000007b75757221 */ /* 0x000fd20000010000 */
[----:B------:R-:W-:Y:S05]  /*3cc0*/  WARPSYNC.COLLECTIVE R118, `(.L_x_14193) ;  /* 0x0000000076087348 */ /* 0x000fea0003c00000 */
[----:B------:R0:W1:Y:S02]  /*3cd0*/  SHFL.DOWN P3, R123, R122, R121, R120 ;  /* 0x080000797a7b7389 */ /* 0x0000640000060078 */
[----:B01----:R-:W-:Y:S01]  /*3ce0*/  ENDCOLLECTIVE ;  /* 0x000000000000791b */ /* 0x003fe20003800000 */
.L_x_14193:
[----:B------:R-:W-:Y:S01]  /*3cf0*/  MOV R122, R117 ;  /* 0x00000075007a7202 */ /* 0x000fe20000000f00 */
[----:B------:R-:W-:-:S07]  /*3d00*/  FADD.FTZ R116, R116, R123 ;  /* 0x0000007b74747221 */ /* 0x000fce0000010000 */
[----:B------:R-:W-:Y:S05]  /*3d10*/  WARPSYNC.COLLECTIVE R118, `(.L_x_14194) ;  /* 0x0000000076087348 */ /* 0x000fea0003c00000 */
[----:B------:R0:W1:Y:S02]  /*3d20*/  SHFL.DOWN P3, R123, R122, R121, R120 ;  /* 0x080000797a7b7389 */ /* 0x0000640000060078 */
[----:B01----:R-:W-:Y:S01]  /*3d30*/  ENDCOLLECTIVE ;  /* 0x000000000000791b */ /* 0x003fe20003800000 */
.L_x_14194:
[----:B------:R-:W-:Y:S01]  /*3d40*/  HFMA2.MMA R121, -RZ, RZ, 0, 1.1920928955078125e-07 ;  /* 0x00000002ff797435 */ /* 0x000fe200000001ff */
[----:B------:R-:W-:Y:S01]  /*3d50*/  MOV R122, R116 ;  /* 0x00000074007a7202 */ /* 0x000fe20000000f00 */
[----:B------:R-:W-:-:S09]  /*3d60*/  FADD.FTZ R117, R117, R123 ;  /* 0x0000007b75757221 */ /* 0x000fd20000010000 */
[----:B------:R-:W-:Y:S05]  /*3d70*/  WARPSYNC.COLLECTIVE R118, `(.L_x_14195) ;  /* 0x0000000076087348 */ /* 0x000fea0003c00000 */
[----:B------:R0:W1:Y:S02]  /*3d80*/  SHFL.DOWN P3, R123, R122, R121, R120 ;  /* 0x080000797a7b7389 */ /* 0x0000640000060078 */
[----:B01----:R-:W-:Y:S01]  /*3d90*/  ENDCOLLECTIVE ;  /* 0x000000000000791b */ /* 0x003fe20003800000 */
.L_x_14195:
[----:B------:R-:W-:Y:S01]  /*3da0*/  MOV R122, R117 ;  /* 0x00000075007a7202 */ /* 0x000fe20000000f00 */
[----:B------:R-:W-:-:S07]  /*3db0*/  FADD.FTZ R116, R116, R123 ;  /* 0x0000007b74747221 */ /* 0x000fce0000010000 */
[----:B------:R-:W-:Y:S05]  /*3dc0*/  WARPSYNC.COLLECTIVE R118, `(.L_x_14196) ;  /* 0x0000000076087348 */ /* 0x000fea0003c00000 */
[----:B------:R0:W1:Y:S02]  /*3dd0*/  SHFL.DOWN P3, R123, R122, R121, R120 ;  /* 0x080000797a7b7389 */ /* 0x0000640000060078 */
[----:B01----:R-:W-:Y:S01]  /*3de0*/  ENDCOLLECTIVE ;  /* 0x000000000000791b */ /* 0x003fe20003800000 */
.L_x_14196:
[----:B------:R-:W-:Y:S01]  /*3df0*/  HFMA2.MMA R121, -RZ, RZ, 0, 5.9604644775390625e-08 ;  /* 0x00000001ff797435 */ /* 0x000fe200000001ff */
[----:B------:R-:W-:Y:S01]  /*3e00*/  MOV R122, R116 ;  /* 0x00000074007a7202 */ /* 0x000fe20000000f00 */
[----:B------:R-:W-:-:S09]  /*3e10*/  FADD.FTZ R117, R117, R123 ;  /* 0x0000007b75757221 */ /* 0x000fd20000010000 */
[----:B------:R-:W-:Y:S05]  /*3e20*/  WARPSYNC.COLLECTIVE R118, `(.L_x_14197) ;  /* 0x0000000076087348 */ /* 0x000fea0003c00000 */
[----:B------:R0:W1:Y:S02]  /*3e30*/  SHFL.DOWN P3, R123, R122, R121, R120 ;  /* 0x080000797a7b7389 */ /* 0x0000640000060078 */
[----:B01----:R-:W-:Y:S01]  /*3e40*/  ENDCOLLECTIVE ;  /* 0x000000000000791b */ /* 0x003fe20003800000 */
.L_x_14197:
[----:B------:R-:W-:Y:S02]  /*3e50*/  MOV R122, R117 ;  /* 0x00000075007a7202 */ /* 0x000fe40000000f00 */
[----:B------:R-:W-:-:S07]  /*3e60*/  MOV R119, R123 ;  /* 0x0000007b00777202 */ /* 0x000fce0000000f00 */
[----:B------:R-:W-:Y:S05]  /*3e70*/  WARPSYNC.COLLECTIVE R118, `(.L_x_14198) ;  /* 0x0000000076087348 */ /* 0x000fea0003c00000 */
[----:B------:R0:W1:Y:S02]  /*3e80*/  SHFL.DOWN P3, R123, R122, R121, R120 ;  /* 0x080000797a7b7389 */ /* 0x0000640000060078 */
[----:B01----:R-:W-:Y:S01]  /*3e90*/  ENDCOLLECTIVE ;  /* 0x000000000000791b */ /* 0x003fe20003800000 */
.L_x_14198:
[----:B------:R-:W-:Y:S01]  /*3ea0*/  MOV R118, R123 ;  /* 0x0000007b00767202 */ /* 0x000fe20000000f00 */
[----:B------:R-:W-:Y:S06]  /*3eb0*/  BRA `(.L_x_14199) ;  /* 0xffffffdc00787947 */ /* 0x000fec000383ffff */
.L_x_14200:
        /* <DEDUP_REMOVED lines=12> */
.L_x_15347:


//--------------------- .text._ZN10layer_norm13ln_bwd_kernelINS_13Kernel_traitsIfffffjLj7168ELj1ELj1ELj8ELj16ENS_18Kernel_traits_baseILj7168EfffffjLj256EEEEELb0ELb1ELb1ELb0EEEvNS_9BwdParamsE --------------------------
	.section	.text._ZN10layer_norm13ln_bwd_kernelINS_13Kernel_traitsIfffffjLj7168ELj1ELj1ELj8ELj16ENS_18Kernel_traits_baseILj7168EfffffjLj256EEEEELb0ELb1ELb1ELb0EEEvNS_9BwdParamsE,"ax",@progbits
	.align	128
        .global         _ZN10layer_norm13ln_bwd_kernelINS_13Kernel_traitsIfffffjLj7168ELj1ELj1ELj8ELj16ENS_18Kernel_traits_baseILj7168EfffffjLj256EEEEELb0ELb1ELb1ELb0EEEvNS_9BwdParamsE
        .type           _ZN10layer_norm13ln_bwd_kernelINS_13Kernel_traitsIfffffjLj7168ELj1ELj1ELj8ELj16ENS_18Kernel_traits_baseILj7168EfffffjLj256EEEEELb0ELb1ELb1ELb0EEEvNS_9BwdParamsE,@function
        .size           _ZN10layer_norm13ln_bwd_kernelINS_13Kernel_traitsIfffffjLj7168ELj1ELj1ELj8ELj16ENS_18Kernel_traits_baseILj7168EfffffjLj256EEEEELb0ELb1ELb1ELb0EEEvNS_9BwdParamsE,(.L_x_15348 - _ZN10layer_norm13ln_bwd_kernelINS_13Kernel_traitsIfffffjLj7168ELj1ELj1ELj8ELj16ENS_18Kernel_traits_baseILj7168EfffffjLj256EEEEELb0ELb1ELb1ELb0EEEvNS_9BwdParamsE)
        .other          _ZN10layer_norm13ln_bwd_kernelINS_13Kernel_traitsIfffffjLj7168ELj1ELj1ELj8ELj16ENS_18Kernel_traits_baseILj7168EfffffjLj256EEEEELb0ELb1ELb1ELb0EEEvNS_9BwdParamsE,@"STO_CUDA_ENTRY STV_DEFAULT"
_ZN10layer_norm13ln_bwd_kernelINS_13Kernel_traitsIfffffjLj7168ELj1ELj1ELj8ELj16ENS_18Kernel_traits_baseILj7168EfffffjLj256EEEEELb0ELb1ELb1ELb0EEEvNS_9BwdParamsE:
.text._ZN10layer_norm13ln_bwd_kernelINS_13Kernel_traitsIfffffjLj7168ELj1ELj1ELj8ELj16ENS_18Kernel_traits_baseILj7168EfffffjLj256EEEEELb0ELb1ELb1ELb0EEEvNS_9BwdParamsE:
        /* <DEDUP_REMOVED lines=34> */
[----:B------:R-:W-:Y:S01]  /*0220*/  LOP3.LUT R4, R4, 0xffffffdf, RZ, 0xc0, !PT ;  /* 0xffffffdf04047812 */ /* 0x000fe200078ec0ff */
[C---:B0-----:R-:W-:Y:S02]  /*0230*/  @P6 IMAD.WIDE.U32 R6, R5.reuse, 0x10, R6 ;  /* 0x0000001005066825 */ /* 0x041fe400078e0006 */
[----:B------:R-:W0:Y:S01]  /*0240*/  @P5 LDC.64 R12, c[0x0][0x278] ;  /* 0x00009e00ff0c5b82 */ /* 0x000e220000000a00 */
[----:B------:R-:W-:Y:S02]  /*0250*/  @P3 LOP3.LUT R4, R4, 0x20, RZ, 0xfc, !PT ;  /* 0x0000002004043812 */ /* 0x000fe400078efcff */
[----:B------:R-:W5:Y:S01]  /*0260*/  @P6 LDG.E.128 R24, desc[UR4][R6.64] ;  /* 0x0000000406186981 */ /* 0x000f62000c1e1d00 */
[C---:B-1----:R-:W-:Y:S01]  /*0270*/  @P6 IMAD.WIDE.U32 R8, R5.reuse, 0x10, R8 ;  /* 0x0000001005086825 */ /* 0x042fe200078e0008 */
[----:B------:R-:W-:-:S03]  /*0280*/  @P6 LOP3.LUT R5, R5, 0x100, RZ, 0xfc, !PT ;  /* 0x0000010005056812 */ /* 0x000fc600078efcff */
[----:B------:R-:W1:Y:S01]  /*0290*/  @P4 LDC.64 R18, c[0x0][0x260] ;  /* 0x00009800ff124b82 */ /* 0x000e620000000a00 */
[----:B------:R-:W5:Y:S01]  /*02a0*/  @P6 LDG.E.128 R28, desc[UR4][R8.64] ;  /* 0x00000004081c6981 */ /* 0x000f62000c1e1d00 */
[----:B---3--:R-:W-:-:S06]  /*02b0*/  @P5 IMAD.WIDE.U32 R14, R5, 0x10, R10 ;  /* 0x00000010050e5825 */ /* 0x008fcc00078e000a */
[----:B------:R-:W3:Y:S01]  /*02c0*/  @P4 LDC.64 R20, c[0x0][0x278] ;  /* 0x00009e00ff144b82 */ /* 0x000ee20000000a00 */
[----:B------:R-:W5:Y:S01]  /*02d0*/  @P5 LDG.E.128 R32, desc[UR4][R14.64] ;  /* 0x000000040e205981 */ /* 0x000f62000c1e1d00 */
[----:B0-----:R-:W-:-:S06]  /*02e0*/  @P5 IMAD.WIDE.U32 R16, R5, 0x10, R12 ;  /* 0x0000001005105825 */ /* 0x001fcc00078e000c */
[----:B------:R-:W0:Y:S01]  /*02f0*/  @P0 LDC.64 R22, c[0x0][0x260] ;  /* 0x00009800ff160b82 */ /* 0x000e220000000a00 */
[----:B------:R-:W-:Y:S02]  /*0300*/  @P5 IADD3 R5, R5, 0x100, RZ ;  /* 0x0000010005055810 */ /* 0x000fe40007ffe0ff */
[----:B------:R-:W-:Y:S02]  /*0310*/  CS2R R94, SRZ ;  /* 0x00000000005e7805 */ /* 0x000fe4000001ff00 */
[----:B------:R-:W-:Y:S01]  /*0320*/  CS2R R96, SRZ ;  /* 0x0000000000607805 */ /* 0x000fe2000001ff00 */
[----:B------:R-:W5:Y:S02]  /*0330*/  @P5 LDG.E.128 R36, desc[UR4][R16.64] ;  /* 0x0000000410245981 */ /* 0x000f64000c1e1d00 */
[----:B------:R-:W4:Y:S01]  /*0340*/  @P0 LDC.64 R80, c[0x0][0x278] ;  /* 0x00009e00ff500b82 */ /* 0x000f220000000a00 */
[----:B-1----:R-:W-:Y:S01]  /*0350*/  @P4 IMAD.WIDE.U32 R18, R5, 0x10, R18 ;  /* 0x0000001005124825 */ /* 0x002fe200078e0012 */
[----:B------:R-:W-:-:S02]  /*0360*/  CS2R R98, SRZ ;  /* 0x0000000000627805 */ /* 0x000fc4000001ff00 */
[----:B------:R-:W-:Y:S02]  /*0370*/  CS2R R100, SRZ ;  /* 0x0000000000647805 */ /* 0x000fe4000001ff00 */
[----:B------:R-:W-:Y:S02]  /*0380*/  CS2R R102, SRZ ;  /* 0x0000000000667805 */ /* 0x000fe4000001ff00 */
[----:B------:R-:W-:Y:S01]  /*0390*/  CS2R R104, SRZ ;  /* 0x0000000000687805 */ /* 0x000fe2000001ff00 */
[----:B------:R-:W5:Y:S01]  /*03a0*/  @P4 LDG.E.128 R40, desc[UR4][R18.64] ;  /* 0x0000000412284981 */ /* 0x000f62000c1e1d00 */
[----:B------:R-:W1:Y:S01]  /*03b0*/  @P1 LDC.64 R82, c[0x0][0x260] ;  /* 0x00009800ff521b82 */ /* 0x000e620000000a00 */
[C---:B---3--:R-:W-:Y:S01]  /*03c0*/  @P4 IMAD.WIDE.U32 R20, R5.reuse, 0x10, R20 ;  /* 0x0000001005144825 */ /* 0x048fe200078e0014 */
[----:B------:R-:W-:-:S06]  /*03d0*/  @P4 IADD3 R5, R5, 0x100, RZ ;  /* 0x0000010005054810 */ /* 0x000fcc0007ffe0ff */
[----:B------:R-:W3:Y:S01]  /*03e0*/  @P1 LDC.64 R84, c[0x0][0x278] ;  /* 0x00009e00ff541b82 */ /* 0x000ee20000000a00 */
[C---:B0-----:R-:W-:Y:S01]  /*03f0*/  @P0 IMAD.WIDE.U32 R22, R5.reuse, 0x10, R22 ;  /* 0x0000001005160825 */ /* 0x041fe200078e0016 */
[----:B------:R-:W5:Y:S06]  /*0400*/  @P4 LDG.E.128 R44, desc[UR4][R20.64] ;  /* 0x00000004142c4981 */ /* 0x000f6c000c1e1d00 */
[----:B------:R-:W0:Y:S01]  /*0410*/  @P2 LDC.64 R10, c[0x0][0x260] ;  /* 0x00009800ff0a2b82 */ /* 0x000e220000000a00 */
[C---:B----4-:R-:W-:Y:S01]  /*0420*/  @P0 IMAD.WIDE.U32 R80, R5.reuse, 0x10, R80 ;  /* 0x0000001005500825 */ /* 0x050fe200078e0050 */
[----:B------:R-:W-:Y:S01]  /*0430*/  @P0 IADD3 R5, R5, 0x100, RZ ;  /* 0x0000010005050810 */ /* 0x000fe20007ffe0ff */
[----:B------:R-:W5:Y:S05]  /*0440*/  @P0 LDG.E.128 R48, desc[UR4][R22.64] ;  /* 0x0000000416300981 */ /* 0x000f6a000c1e1d00 */
[----:B------:R-:W4:Y:S01]  /*0450*/  @P2 LDC.64 R12, c[0x0][0x278] ;  /* 0x00009e00ff0c2b82 */ /* 0x000f220000000a00 */
[C---:B-1----:R-:W-:Y:S01]  /*0460*/  @P1 IMAD.WIDE.U32 R82, R5.reuse, 0x10, R82 ;  /* 0x0000001005521825 */ /* 0x042fe200078e0052 */
[----:B------:R1:W5:Y:S06]  /*0470*/  @P0 LDG.E.128 R52, desc[UR4][R80.64] ;  /* 0x0000000450340981 */ /* 0x00036c000c1e1d00 */
[----:B------:R-:W2:Y:S01]  /*0480*/  @P3 LDC.64 R90, c[0x0][0x260] ;  /* 0x00009800ff5a3b82 */ /* 0x000ea20000000a00 */
[C---:B---3--:R-:W-:Y:S01]  /*0490*/  @P1 IMAD.WIDE.U32 R84, R5.reuse, 0x10, R84 ;  /* 0x0000001005541825 */ /* 0x048fe200078e0054 */
[----:B------:R-:W-:Y:S01]  /*04a0*/  @P1 IADD3 R5, R5, 0x100, RZ ;  /* 0x0000010005051810 */ /* 0x000fe20007ffe0ff */
[----:B------:R3:W5:Y:S05]  /*04b0*/  @P1 LDG.E.128 R56, desc[UR4][R82.64] ;  /* 0x0000000452381981 */ /* 0x00076a000c1e1d00 */
[----:B------:R-:W2:Y:S01]  /*04c0*/  @P3 LDC.64 R92, c[0x0][0x278] ;  /* 0x00009e00ff5c3b82 */ /* 0x000ea20000000a00 */
[C---:B0-----:R-:W-:Y:S01]  /*04d0*/  @P2 IMAD.WIDE.U32 R86, R5.reuse, 0x10, R10 ;  /* 0x0000001005562825 */ /* 0x041fe200078e000a */
[----:B------:R0:W5:Y:S03]  /*04e0*/  @P1 LDG.E.128 R60, desc[UR4][R84.64] ;  /* 0x00000004543c1981 */ /* 0x000166000c1e1d00 */
[C---:B----4-:R-:W-:Y:S01]  /*04f0*/  @P2 IMAD.WIDE.U32 R88, R5.reuse, 0x10, R12 ;  /* 0x0000001005582825 */ /* 0x050fe200078e000c */
[----:B------:R-:W-:Y:S01]  /*0500*/  @P2 IADD3 R5, R5, 0x100, RZ ;  /* 0x0000010005052810 */ /* 0x000fe20007ffe0ff */
[----:B------:R4:W5:Y:S01]  /*0510*/  @P2 LDG.E.128 R64, desc[UR4][R86.64] ;  /* 0x0000000456402981 */ /* 0x000962000c1e1d00 */
[----:B-1----:R-:W-:-:S02]  /*0520*/  CS2R R80, SRZ ;  /* 0x0000000000507805 */ /* 0x002fc4000001ff00 */
[----:B---3--:R-:W-:Y:S02]  /*0530*/  CS2R R82, SRZ ;  /* 0x0000000000527805 */ /* 0x008fe4000001ff00 */
[----:B------:R-:W-:Y:S01]  /*0540*/  CS2R R16, SRZ ;  /* 0x0000000000107805 */ /* 0x000fe2000001ff00 */
[----:B------:R1:W5:Y:S01]  /*0550*/  @P2 LDG.E.128 R68, desc[UR4][R88.64] ;  /* 0x0000000458442981 */ /* 0x000362000c1e1d00 */
[----:B--2---:R-:W-:-:S05]  /*0560*/  @P3 IMAD.WIDE.U32 R10, R5, 0x10, R90 ;  /* 0x00000010050a3825 */ /* 0x004fca00078e005a */
[----:B------:R2:W5:Y:S01]  /*0570*/  @P3 LDG.E.128 R72, desc[UR4][R10.64] ;  /* 0x000000040a483981 */ /* 0x000562000c1e1d00 */
[----:B------:R-:W-:Y:S01]  /*0580*/  @P3 IMAD.WIDE.U32 R12, R5, 0x10, R92 ;  /* 0x00000010050c3825 */ /* 0x000fe200078e005c */
[----:B------:R-:W-:-:S04]  /*0590*/  LEA.HI R5, R152, UR6, RZ, 0x18 ;  /* 0x0000000698057c11 */ /* 0x000fc8000f8fc0ff */
[----:B------:R2:W5:Y:S01]  /*05a0*/  @P3 LDG.E.128 R76, desc[UR4][R12.64] ;  /* 0x000000040c4c3981 */ /* 0x000562000c1e1d00 */
[----:B------:R-:W-:Y:S02]  /*05b0*/  ISETP.GE.AND P3, PT, R5, UR7, PT ;  /* 0x0000000705007c0c */ /* 0x000fe4000bf66270 */
[----:B------:R-:W-:Y:S02]  /*05c0*/  CS2R R18, SRZ ;  /* 0x0000000000127805 */ /* 0x000fe4000001ff00 */
[----:B0-----:R-:W-:Y:S02]  /*05d0*/  CS2R R84, SRZ ;  /* 0x0000000000547805 */ /* 0x001fe4000001ff00 */
[----:B----4-:R-:W-:Y:S02]  /*05e0*/  CS2R R86, SRZ ;  /* 0x0000000000567805 */ /* 0x010fe4000001ff00 */
        /* <DEDUP_REMOVED lines=31> */
[----:B------:R-:W-:Y:S01]  /*07e0*/  HFMA2.MMA R0, -RZ, RZ, 0, 5.9604644775390625e-08 ;  /* 0x00000001ff007435 */ /* 0x000fe200000001ff */
[----:B------:R-:W-:Y:S01]  /*07f0*/  ULDC.64 UR6, c[0x0][0x2c8] ;  /* 0x0000b20000067ab9 */ /* 0x000fe20000000a00 */
[----:B------:R-:W-:Y:S01]  /*0800*/  LOP3.LUT R4, R4, 0xffffffbf, RZ, 0xc0, !PT ;  /* 0xffffffbf04047812 */ /* 0x000fe200078ec0ff */
[----:B------:R-:W-:Y:S01]  /*0810*/  HFMA2.MMA R81, -RZ, RZ, 0, 0 ;  /* 0x00000000ff517435 */ /* 0x000fe200000001ff */
[----:B------:R-:W-:-:S03]  /*0820*/  ISETP.NE.U32.AND P3, PT, RZ, UR6, PT ;  /* 0x00000006ff007c0c */ /* 0x000fc6000bf65070 */
[----:B------:R0:W-:Y:S01]  /*0830*/  STL.S16 [R1+0x10], R0 ;  /* 0x0000100001007387 */ /* 0x0001e20000100600 */
[----:B------:R-:W-:-:S04]  /*0840*/  ISETP.NE.AND.EX P3, PT, RZ, UR7, PT, P3 ;  /* 0x00000007ff007c0c */ /* 0x000fc8000bf65330 */
[----:B------:R-:W-:Y:S02]  /*0850*/  ISETP.LT.U32.OR P3, PT, R3, 0x700, !P3 ;  /* 0x000007000300780c */ /* 0x000fe40005f61470 */
[----:B------:R-:W-:-:S11]  /*0860*/  MOV R3, R5 ;  /* 0x0000000500037202 */ /* 0x000fd60000000f00 */
[----:B0-----:R-:W-:-:S07]  /*0870*/  @P3 LOP3.LUT R4, R4, 0x40, RZ, 0xfc, !PT ;  /* 0x0000004004043812 */ /* 0x001fce00078efcff */
.L_x_14308:
[----:B------:R-:W0:Y:S08]  /*0880*/  LDC.64 R196, c[0x0][0x288] ;  /* 0x0000a200ffc47b82 */ /* 0x000e300000000a00 */
[----:B-1234-:R-:W1:Y:S08]  /*0890*/  LDC.64 R198, c[0x0][0x258] ;  /* 0x00009600ffc67b82 */ /* 0x01ee700000000a00 */
[----:B------:R-:W2:Y:S01]  /*08a0*/  LDC.64 R208, c[0x0][0x280] ;  /* 0x0000a000ffd07b82 */ /* 0x000ea20000000a00 */
[----:B0-----:R-:W-:-:S07]  /*08b0*/  IMAD.WIDE R196, R3, 0x4, R196 ;  /* 0x0000000403c47825 */ /* 0x001fce00078e02c4 */
[----:B------:R-:W0:Y:S01]  /*08c0*/  LDC.64 R200, c[0x0][0x250] ;  /* 0x00009400ffc87b82 */ /* 0x000e220000000a00 */
[----:B------:R2:W3:Y:S01]  /*08d0*/  LDG.E R202, desc[UR4][R196.64] ;  /* 0x00000004c4ca7981 */ /* 0x0004e2000c1e1900 */
[----:B-1----:R-:W-:-:S05]  /*08e0*/  IMAD.WIDE R198, R3, 0x4, R198 ;  /* 0x0000000403c67825 */ /* 0x002fca00078e02c6 */
[----:B-----5:R-:W5:Y:S01]  /*08f0*/  LDG.E R5, desc[UR4][R198.64] ;  /* 0x00000004c6057981 */ /* 0x020f62000c1e1900 */
[----:B--2---:R-:W-:-:S05]  /*0900*/  IMAD.WIDE R196, R3, 0x4, R208 ;  /* 0x0000000403c47825 */ /* 0x004fca00078e02d0 */
[----:B------:R-:W2:Y:S01]  /*0910*/  LDG.E R198, desc[UR4][R196.64] ;  /* 0x00000004c4c67981 */ /* 0x000ea2000c1e1900 */
[----:B0-----:R-:W-:Y:S01]  /*0920*/  IMAD.WIDE R200, R3, 0x4, R200 ;  /* 0x0000000403c87825 */ /* 0x001fe200078e02c8 */
[----:B------:R-:W0:Y:S01]  /*0930*/  S2R R8, SR_TID.X ;  /* 0x0000000000087919 */ /* 0x000e220000002100 */
[----:B------:R-:W-:-:S03]  /*0940*/  MOV R0, UR9 ;  /* 0x0000000900007c02 */ /* 0x000fc60008000f00 */
[----:B------:R1:W5:Y:S02]  /*0950*/  LDG.E R211, desc[UR4][R200.64] ;  /* 0x00000004c8d37981 */ /* 0x000364000c1e1900 */
[----:B------:R-:W-:Y:S01]  /*0960*/  IMAD R2, R3, R0, RZ ;  /* 0x0000000003027224 */ /* 0x000fe200078e02ff */
[----:B-1----:R-:W1:Y:S04]  /*0970*/  LDC.64 R200, c[0x0][0x2c8] ;  /* 0x0000b200ffc87b82 */ /* 0x002e680000000a00 */
[----:B------:R-:W-:-:S04]  /*0980*/  SHF.R.S32.HI R203, RZ, 0x1f, R2 ;  /* 0x0000001fffcb7819 */ /* 0x000fc80000011402 */
[----:B------:R-:W-:Y:S01]  /*0990*/  LEA.HI R203, R203, R2, RZ, 0x2 ;  /* 0x00000002cbcb7211 */ /* 0x000fe200078f10ff */
[----:B------:R-:W-:Y:S01]  /*09a0*/  BSSY B0, `(.L_x_14202) ;  /* 0x0000199000007945 */ /* 0x000fe20003800000 */
[----:B0-----:R-:W-:-:S04]  /*09b0*/  LOP3.LUT R2, R8, 0xff, RZ, 0xc0, !PT ;  /* 0x000000ff08027812 */ /* 0x001fc800078ec0ff */
[----:B------:R-:W-:-:S05]  /*09c0*/  LEA.HI.SX32 R8, R203, R2, 0x1e ;  /* 0x00000002cb087211 */ /* 0x000fca00078ff2ff */
[----:B-1----:R-:W-:Y:S01]  /*09d0*/  IMAD.WIDE.U32 R196, R8, 0x10, R200 ;  /* 0x0000001008c47825 */ /* 0x002fe200078e00c8 */
[----:B---3--:R-:W-:Y:S01]  /*09e0*/  ISETP.GT.AND P3, PT, R202, RZ, PT ;  /* 0x000000ffca00720c */ /* 0x008fe20003f64270 */
[----:B--2---:R0:W-:-:S12]  /*09f0*/  STL [R1+0xc], R198 ;  /* 0x00000cc601007387 */ /* 0x0041d80000100800 */
[----:B------:R-:W-:Y:S05]  /*0a00*/  @P3 BRA `(.L_x_14203) ;  /* 0x0000000400003947 */ /* 0x000fea0003800000 */
[----:B------:R-:W-:Y:S01]  /*0a10*/  LOP3.LUT P4, RZ, R4, 0x10, RZ, 0xc0, !PT ;  /* 0x0000001004ff7812 */ /* 0x000fe2000788c0ff */
[----:B------:R-:W-:Y:S01]  /*0a20*/  BSSY B1, `(.L_x_14204) ;  /* 0x0000008000017945 */ /* 0x000fe20003800000 */
[----:B0-----:R-:W-:-:S11]  /*0a30*/  MOV R198, R8 ;  /* 0x0000000800c67202 */ /* 0x001fd60000000f00 */
[----:B------:R-:W-:Y:S05]  /*0a40*/  @!P4 BRA `(.L_x_14205) ;  /* 0x000000000014c947 */ /* 0x000fea0003800000 */
[----:B------:R-:W-:-:S04]  /*0a50*/  ISETP.NE.U32.AND P4, PT, RZ, UR12, PT ;  /* 0x0000000cff007c0c */ /* 0x000fc8000bf85070 */
[----:B------:R-:W-:-:S13]  /*0a60*/  ISETP.NE.AND.EX P4, PT, RZ, UR13, PT, P4 ;  /* 0x0000000dff007c0c */ /* 0x000fda000bf85340 */
[----:B------:R-:W-:Y:S05]  /*0a70*/  @!P4 BRA `(.L_x_14206) ;  /* 0x000000000004c947 */ /* 0x000fea0003800000 */
[----:B------:R0:W5:Y:S02]  /*0a80*/  LDG.E.128 R156, desc[UR4][R196.64] ;  /* 0x00000004c49c7981 */ /* 0x000164000c1e1d00 */
.L_x_14206:
[----:B------:R-:W-:-:S07]  /*0a90*/  IADD3 R198, R8, 0x100, RZ ;  /* 0x0000010008c67810 */ /* 0x000fce0007ffe0ff */
.L_x_14205:
[----:B------:R-:W-:Y:S05]  /*0aa0*/  BSYNC B1 ;  /* 0x0000000000017941 */ /* 0x000fea0003800000 */
.L_x_14204:
        /* <DEDUP_REMOVED lines=8> */
.L_x_14209:
[----:B------:R-:W-:-:S07]  /*0b30*/  IADD3 R198, R198, 0x100, RZ ;  /* 0x00000100c6c67810 */ /* 0x000fce0007ffe0ff */
.L_x_14208:
[----:B------:R-:W-:Y:S05]  /*0b40*/  BSYNC B1 ;  /* 0x0000000000017941 */ /* 0x000fea0003800000 */
.L_x_14207:
        /* <DEDUP_REMOVED lines=8> */
.L_x_14212:
[----:B------:R-:W-:-:S07]  /*0bd0*/  IADD3 R198, R198, 0x100, RZ ;  /* 0x00000100c6c67810 */ /* 0x000fce0007ffe0ff */
.L_x_14211:
[----:B------:R-:W-:Y:S05]  /*0be0*/  BSYNC B1 ;  /* 0x0000000000017941 */ /* 0x000fea0003800000 */
.L_x_14210:
[----:B------:R-:W-:Y:S04]  /*0bf0*/  BSSY B1, `(.L_x_14213) ;  /* 0x0000008000017945 */ /* 0x000fe80003800000 */
[----:B------:R-:W-:Y:S05]  /*0c00*/  @!P0 BRA `(.L_x_14214) ;  /* 0x0000000000188947 */ /* 0x000fea0003800000 */
[----:B------:R-:W-:-:S04]  /*0c10*/  ISETP.NE.U32.AND P4, PT, RZ, UR12, PT ;  /* 0x0000000cff007c0c */ /* 0x000fc8000bf85070 */
[----:B------:R-:W-:-:S13]  /*0c20*/  ISETP.NE.AND.EX P4, PT, RZ, UR13, PT, P4 ;  /* 0x0000000dff007c0c */ /* 0x000fda000bf85340 */
[----:B------:R-:W-:Y:S05]  /*0c30*/  @!P4 BRA `(.L_x_14215) ;  /* 0x000000000008c947 */ /* 0x000fea0003800000 */
[----:B------:R-:W-:-:S06]  /*0c40*/  IMAD.WIDE.U32 R168, R198, 0x10, R200 ;  /* 0x00000010c6a87825 */ /* 0x000fcc00078e00c8 */
[----:B------:R-:W5:Y:S02]  /*0c50*/  LDG.E.128 R168, desc[UR4][R168.64] ;  /* 0x00000004a8a87981 */ /* 0x000f64000c1e1d00 */
.L_x_14215:
[----:B------:R-:W-:-:S07]  /*0c60*/  IADD3 R198, R198, 0x100, RZ ;  /* 0x00000100c6c67810 */ /* 0x000fce0007ffe0ff */
.L_x_14214:
[----:B------:R-:W-:Y:S05]  /*0c70*/  BSYNC B1 ;  /* 0x0000000000017941 */ /* 0x000fea0003800000 */
.L_x_14213:
[----:B------:R-:W-:Y:S04]  /*0c80*/  BSSY B1, `(.L_x_14216) ;  /* 0x0000008000017945 */ /* 0x000fe80003800000 */
[----:B------:R-:W-:Y:S05]  /*0c90*/  @!P1 BRA `(.L_x_14217) ;  /* 0x0000000000189947 */ /* 0x000fea0003800000 */
[----:B------:R-:W-:-:S04]  /*0ca0*/  ISETP.NE.U32.AND P4, PT, RZ, UR12, PT ;  /* 0x0000000cff007c0c */ /* 0x000fc8000bf85070 */
[----:B------:R-:W-:-:S13]  /*0cb0*/  ISETP.NE.AND.EX P4, PT, RZ, UR13, PT, P4 ;  /* 0x0000000dff007c0c */ /* 0x000fda000bf85340 */
[----:B------:R-:W-:Y:S05]  /*0cc0*/  @!P4 BRA `(.L_x_14218) ;  /* 0x000000000008c947 */ /* 0x000fea0003800000 */
[----:B------:R-:W-:-:S06]  /*0cd0*/  IMAD.WIDE.U32 R172, R198, 0x10, R200 ;  /* 0x00000010c6ac7825 */ /* 0x000fcc00078e00c8 */
[----:B------:R-:W5:Y:S02]  /*0ce0*/  LDG.E.128 R172, desc[UR4][R172.64] ;  /* 0x00000004acac7981 */ /* 0x000f64000c1e1d00 */
.L_x_14218:
[----:B------:R-:W-:-:S07]  /*0cf0*/  IADD3 R198, R198, 0x100, RZ ;  /* 0x00000100c6c67810 */ /* 0x000fce0007ffe0ff */
.L_x_14217:
[----:B------:R-:W-:Y:S05]  /*0d00*/  BSYNC B1 ;  /* 0x0000000000017941 */ /* 0x000fea0003800000 */
.L_x_14216:
[----:B------:R-:W-:Y:S04]  /*0d10*/  BSSY B1, `(.L_x_14219) ;  /* 0x0000008000017945 */ /* 0x000fe80003800000 */
[----:B------:R-:W-:Y:S05]  /*0d20*/  @!P2 BRA `(.L_x_14220) ;  /* 0x000000000018a947 */ /* 0x000fea0003800000 */
[----:B------:R-:W-:-:S04]  /*0d30*/  ISETP.NE.U32.AND P4, PT, RZ, UR12, PT ;  /* 0x0000000cff007c0c */ /* 0x000fc8000bf85070 */
[----:B------:R-:W-:-:S13]  /*0d40*/  ISETP.NE.AND.EX P4, PT, RZ, UR13, PT, P4 ;  /* 0x0000000dff007c0c */ /* 0x000fda000bf85340 */
[----:B------:R-:W-:Y:S05]  /*0d50*/  @!P4 BRA `(.L_x_14221) ;  /* 0x000000000008c947 */ /* 0x000fea0003800000 */
[----:B------:R-:W-:-:S06]  /*0d60*/  IMAD.WIDE.U32 R176, R198, 0x10, R200 ;  /* 0x00000010c6b07825 */ /* 0x000fcc00078e00c8 */
[----:B------:R-:W5:Y:S02]  /*0d70*/  LDG.E.128 R176, desc[UR4][R176.64] ;  /* 0x00000004b0b07981 */ /* 0x000f64000c1e1d00 */
.L_x_14221:
[----:B------:R-:W-:-:S07]  /*0d80*/  IADD3 R198, R198, 0x100, RZ ;  /* 0x00000100c6c67810 */ /* 0x000fce0007ffe0ff */
.L_x_14220:
[----:B------:R-:W-:Y:S05]  /*0d90*/  BSYNC B1 ;  /* 0x0000000000017941 */ /* 0x000fea0003800000 */
.L_x_14219:
[----:B------:R-:W-:Y:S01]  /*0da0*/  LOP3.LUT P4, RZ, R4, 0x40, RZ, 0xc0, !PT ;  /* 0x0000004004ff7812 */ /* 0x000fe2000788c0ff */
[----:B------:R-:W-:Y:S01]  /*0db0*/  HFMA2.MMA R210, -RZ, RZ, 0, 0 ;  /* 0x00000000ffd27435 */ /* 0x000fe200000001ff */
[----:B------:R-:W-:-:S11]  /*0dc0*/  MOV R209, RZ ;  /* 0x000000ff00d17202 */ /* 0x000fd60000000f00 */
[----:B------:R-:W-:Y:S05]  /*0dd0*/  @P4 BRA `(.L_x_14222) ;  /* 0x0000001400544947 */ /* 0x000fea0003800000 */
[----:B------:R-:W-:-:S06]  /*0de0*/  IMAD.WIDE.U32 R180, R198, 0x10, R200 ;  /* 0x00000010c6b47825 */ /* 0x000fcc00078e00c8 */
[----:B------:R-:W5:Y:S01]  /*0df0*/  LDG.E.128 R180, desc[UR4][R180.64] ;  /* 0x00000004b4b47981 */ /* 0x000f62000c1e1d00 */
[----:B------:R-:W-:Y:S05]  /*0e00*/  BRA `(.L_x_14222) ;  /* 0x0000001400487947 */ /* 0x000fea0003800000 */
.L_x_14203:
[----:B0-----:R-:W-:Y:S01]  /*0e10*/  IADD3 R198, R202, -0x1, RZ ;  /* 0xffffffffcac67810 */ /* 0x001fe20007ffe0ff */
        /* <DEDUP_REMOVED lines=10> */
[----:B------:R-:W0:Y:S01]  /*0ec0*/  LDC.U8 R200, c[0x0][0x2a0] ;  /* 0x0000a800ffc87b82 */ /* 0x000e220000000000 */
[----:B------:R-:W-:-:S04]  /*0ed0*/  ISETP.NE.U32.AND P4, PT, RZ, UR12, PT ;  /* 0x0000000cff007c0c */ /* 0x000fc8000bf85070 */
[----:B------:R-:W-:-:S13]  /*0ee0*/  ISETP.NE.AND.EX P4, PT, RZ, UR13, PT, P4 ;  /* 0x0000000dff007c0c */ /* 0x000fda000bf85340 */
[----:B------:R1:W5:Y:S01]  /*0ef0*/  @P4 LDG.E.128 R156, desc[UR4][R196.64] ;  /* 0x00000004c49c4981 */ /* 0x000362000c1e1d00 */
[----:B0-----:R-:W-:Y:S02]  /*0f00*/  ISETP.NE.AND P4, PT, R200, RZ, PT ;  /* 0x000000ffc800720c */ /* 0x001fe40003f85270 */
[----:B------:R-:W0:Y:S02]  /*0f10*/  LDC.64 R200, c[0x0][0x238] ;  /* 0x00008e00ffc87b82 */ /* 0x000e240000000a00 */
[----:B-----5:R-:W-:-:S06]  /*0f20*/  FSEL R11, R211, RZ, !P4 ;  /* 0x000000ffd30b7208 */ /* 0x020fcc0006000000 */
[----:B-1----:R-:W1:Y:S01]  /*0f30*/  LDC.64 R196, c[0x0][0x2b8] ;  /* 0x0000ae00ffc47b82 */ /* 0x002e620000000a00 */
[----:B0-----:R-:W-:-:S06]  /*0f40*/  IMAD.WIDE.U32 R200, R8, 0x10, R200 ;  /* 0x0000001008c87825 */ /* 0x001fcc00078e00c8 */
[----:B------:R-:W2:Y:S01]  /*0f50*/  LDG.E.128 R200, desc[UR4][R200.64] ;  /* 0x00000004c8c87981 */ /* 0x000ea2000c1e1d00 */
[----:B-1----:R-:W-:-:S06]  /*0f60*/  IMAD.WIDE.U32 R196, R208, 0x10, R196 ;  /* 0x00000010d0c47825 */ /* 0x002fcc00078e00c4 */
[----:B------:R-:W3:Y:S01]  /*0f70*/  LDG.E.128 R196, desc[UR4][R196.64] ;  /* 0x00000004c4c47981 */ /* 0x000ee2000c1e1d00 */
        /* <DEDUP_REMOVED lines=23> */
[----:B------:R0:W-:Y:S01]  /*10f0*/  STL [R1+0x8], R210 ;  /* 0x000008d201007387 */ /* 0x0001e20000100800 */
[----:B------:R-:W-:Y:S01]  /*1100*/  FFMA.FTZ R82, R198, R209, R82 ;  /* 0x000000d1c6527223 */ /* 0x000fe20000010052 */
[----:B------:R-:W-:-:S02]  /*1110*/  FADD.FTZ R106, R106, R198 ;  /* 0x000000c66a6a7221 */ /* 0x000fc40000010000 */
[----:B------:R1:W-:Y:S01]  /*1120*/  STL [R1+0x4], R209 ;  /* 0x000004d101007387 */ /* 0x0003e20000100800 */
[----:B------:R-:W-:Y:S01]  /*1130*/  FADD.FTZ R107, R107, R199 ;  /* 0x000000c76b6b7221 */ /* 0x000fe20000010000 */
[----:B------:R-:W-:Y:S02]  /*1140*/  FFMA.FTZ R83, R199, R251, R83 ;  /* 0x000000fbc7537223 */ /* 0x000fe40000010053 */
[----:B------:R2:W-:Y:S01]  /*1150*/  STL [R1], R219 ;  /* 0x000000db01007387 */ /* 0x0005e20000100800 */
[----:B0-----:R-:W-:Y:S01]  /*1160*/  FADD.FTZ R210, R197, R244 ;  /* 0x000000f4c5d27221 */ /* 0x001fe20000010000 */
[----:B-1----:R-:W-:Y:S01]  /*1170*/  FFMA.FTZ R209, R251, R244, R196 ;  /* 0x000000f4fbd17223 */ /* 0x002fe200000100c4 */
[----:B--2---:R-:W-:-:S07]  /*1180*/  IADD3 R219, R8, 0x100, RZ ;  /* 0x0000010008db7810 */ /* 0x004fce0007ffe0ff */
.L_x_14224:
[----:B------:R-:W-:Y:S05]  /*1190*/  BSYNC B1 ;  /* 0x0000000000017941 */ /* 0x000fea0003800000 */
.L_x_14223:
[----:B------:R-:W-:Y:S01]  /*11a0*/  LOP3.LUT P4, RZ, R4, 0x4, RZ, 0xc0, !PT ;  /* 0x0000000404ff7812 */ /* 0x000fe2000788c0ff */
[----:B------:R-:W-:-:S12]  /*11b0*/  BSSY B1, `(.L_x_14225) ;  /* 0x000002e000017945 */ /* 0x000fd80003800000 */
[----:B------:R-:W-:Y:S05]  /*11c0*/  @!P4 BRA `(.L_x_14226) ;  /* 0x0000000000b0c947 */ /* 0x000fea0003800000 */
[----:B------:R-:W0:Y:S01]  /*11d0*/  LDC.64 R196, c[0x0][0x2c8] ;  /* 0x0000b200ffc47b82 */ /* 0x000e220000000a00 */
[----:B------:R-:W-:-:S04]  /*11e0*/  ISETP.NE.U32.AND P4, PT, RZ, UR12, PT ;  /* 0x0000000cff007c0c */ /* 0x000fc8000bf85070 */
[----:B------:R-:W-:-:S03]  /*11f0*/  ISETP.NE.AND.EX P4, PT, RZ, UR13, PT, P4 ;  /* 0x0000000dff007c0c */ /* 0x000fc6000bf85340 */
[----:B------:R-:W1:Y:S08]  /*1200*/  LDC.64 R200, c[0x0][0x238] ;  /* 0x00008e00ffc87b82 */ /* 0x000e700000000a00 */
[----:B------:R-:W2:Y:S02]  /*1210*/  LDC.U8 R198, c[0x0][0x2a0] ;  /* 0x0000a800ffc67b82 */ /* 0x000ea40000000000 */
[----:B0-----:R-:W-:-:S05]  /*1220*/  @P4 IMAD.WIDE.U32 R196, R219, 0x10, R196 ;  /* 0x00000010dbc44825 */ /* 0x001fca00078e00c4 */
[----:B------:R0:W5:Y:S01]  /*1230*/  @P4 LDG.E.128 R160, desc[UR4][R196.64] ;  /* 0x00000004c4a04981 */ /* 0x000162000c1e1d00 */
[----:B-1----:R-:W-:-:S06]  /*1240*/  IMAD.WIDE.U32 R200, R219, 0x10, R200 ;  /* 0x00000010dbc87825 */ /* 0x002fcc00078e00c8 */
[----:B------:R-:W3:Y:S01]  /*1250*/  LDG.E.128 R200, desc[UR4][R200.64] ;  /* 0x00000004c8c87981 */ /* 0x000ee2000c1e1d00 */
[----:B0-----:R-:W0:Y:S01]  /*1260*/  LDC.64 R196, c[0x0][0x2b8] ;  /* 0x0000ae00ffc47b82 */ /* 0x001e220000000a00 */
[----:B--2---:R-:W-:-:S04]  /*1270*/  ISETP.NE.AND P4, PT, R198, RZ, PT ;  /* 0x000000ffc600720c */ /* 0x004fc80003f85270 */
[----:B-----5:R-:W-:Y:S01]  /*1280*/  FSEL R12, R211, RZ, !P4 ;  /* 0x000000ffd30c7208 */ /* 0x020fe20006000000 */
[----:B0-----:R-:W-:-:S06]  /*1290*/  IMAD.WIDE.U32 R196, R208, 0x10, R196 ;  /* 0x00000010d0c47825 */ /* 0x001fcc00078e00c4 */
[----:B------:R-:W2:Y:S01]  /*12a0*/  LDG.E.128 R196, desc[UR4][R196.64] ;  /* 0x00000004c4c47981 */ /* 0x000ea2000c1e1d00 */
[----:B------:R-:W-:Y:S02]  /*12b0*/  IADD3 R208, R208, 0x100, RZ ;  /* 0x00000100d0d07810 */ /* 0x000fe40007ffe0ff */
[----:B------:R-:W-:Y:S01]  /*12c0*/  IADD3 R219, R219, 0x100, RZ ;  /* 0x00000100dbdb7810 */ /* 0x000fe20007ffe0ff */
[C---:B---3--:R-:W-:Y:S01]  /*12d0*/  FADD.FTZ R200, -R12.reuse, R200 ;  /* 0x000000c80cc87221 */ /* 0x048fe20000010100 */
        /* <DEDUP_REMOVED lines=27> */
.L_x_14226:
[----:B------:R-:W-:Y:S05]  /*1490*/  BSYNC B1 ;  /* 0x0000000000017941 */ /* 0x000fea0003800000 */
.L_x_14225:
        /* <DEDUP_REMOVED lines=47> */
.L_x_14228:
[----:B------:R-:W-:Y:S05]  /*1790*/  BSYNC B1 ;  /* 0x0000000000017941 */ /* 0x000fea0003800000 */
.L_x_14227:
[----:B------:R-:W-:Y:S04]  /*17a0*/  BSSY B1, `(.L_x_14229) ;  /* 0x000002e000017945 */ /* 0x000fe80003800000 */
        /* <DEDUP_REMOVED lines=45> */
.L_x_14230:
[----:B------:R-:W-:Y:S05]  /*1a80*/  BSYNC B1 ;  /* 0x0000000000017941 */ /* 0x000fea0003800000 */
.L_x_14229:
        /* <DEDUP_REMOVED lines=46> */
.L_x_14232:
[----:B------:R-:W-:Y:S05]  /*1d70*/  BSYNC B1 ;  /* 0x0000000000017941 */ /* 0x000fea0003800000 */
.L_x_14231:
        /* <DEDUP_REMOVED lines=46> */
.L_x_14234:
[----:B------:R-:W-:Y:S05]  /*2060*/  BSYNC B1 ;  /* 0x0000000000017941 */ /* 0x000fea0003800000 */
.L_x_14233:
[----:B------:R-:W-:-:S13]  /*2070*/  LOP3.LUT P4, RZ, R4, 0x20, RZ, 0xc0, !PT ;  /* 0x0000002004ff7812 */ /* 0x000fda000788c0ff */
        /* <DEDUP_REMOVED lines=15> */
[C---:B---3--:R-:W-:Y:S01]  /*2170*/  FADD.FTZ R201, -R211.reuse, R201 ;  /* 0x000000c9d3c97221 */ /* 0x048fe20000010100 */
[C---:B------:R-:W-:Y:S01]  /*2180*/  FADD.FTZ R200, -R211.reuse, R200 ;  /* 0x000000c8d3c87221 */ /* 0x040fe20000010100 */
[----:B------:R-:W-:Y:S02]  /*2190*/  FADD.FTZ R15, -R211, R202 ;  /* 0x000000cad30f7221 */ /* 0x000fe40000010100 */
[C---:B------:R-:W-:Y:S01]  /*21a0*/  FMUL.FTZ R214, R5.reuse, R201 ;  /* 0x000000c905d67220 */ /* 0x040fe20000410000 */
[C---:B------:R-:W-:Y:S01]  /*21b0*/  FMUL.FTZ R215, R5.reuse, R200 ;  /* 0x000000c805d77220 */ /* 0x040fe20000410000 */
[----:B------:R-:W-:Y:S01]  /*21c0*/  FMUL.FTZ R15, R5, R15 ;  /* 0x0000000f050f7220 */ /* 0x000fe20000410000 */
[----:B------:R-:W-:-:S04]  /*21d0*/  FADD.FTZ R203, -R211, R203 ;  /* 0x000000cbd3cb7221 */ /* 0x000fc80000010100 */
[----:B------:R-:W-:Y:S01]  /*21e0*/  FMUL.FTZ R230, R5, R203 ;  /* 0x000000cb05e67220 */ /* 0x000fe20000410000 */
[----:B--2---:R-:W-:Y:S01]  /*21f0*/  FMUL.FTZ R245, R72, R196 ;  /* 0x000000c448f57220 */ /* 0x004fe20000410000 */
        /* <DEDUP_REMOVED lines=18> */
[----:B------:R-:W-:-:S07]  /*2320*/  FFMA.FTZ R209, R230, R226, R209 ;  /* 0x000000e2e6d17223 */ /* 0x000fce00000100d1 */
.L_x_14222:
[----:B------:R-:W-:Y:S05]  /*2330*/  BSYNC B0 ;  /* 0x0000000000007941 */ /* 0x000fea0003800000 */
.L_x_14202:
[----:B0-----:R-:W2:Y:S01]  /*2340*/  LDL.LU R197, [R1+0x10] ;  /* 0x0000100001c57983 */ /* 0x001ea20000300800 */
[----:B------:R-:W-:Y:S01]  /*2350*/  UMOV UR6, 0xffffffff ;  /* 0xffffffff00067882 */ /* 0x000fe20000000000 */
[----:B------:R-:W-:Y:S01]  /*2360*/  LOP3.LUT R4, R4, 0xfffffff7, RZ, 0xc0, !PT ;  /* 0xfffffff704047812 */ /* 0x000fe200078ec0ff */
[----:B------:R-:W0:Y:S02]  /*2370*/  S2R R196, SR_TID.X ;  /* 0x0000000000c47919 */ /* 0x000e240000002100 */
[----:B0----5:R-:W-:-:S04]  /*2380*/  SHF.R.U32.HI R211, RZ, 0x5, R196 ;  /* 0x00000005ffd37819 */ /* 0x021fc800000116c4 */
[----:B------:R-:W-:Y:S02]  /*2390*/  LOP3.LUT R200, R211, 0x7fffff8, RZ, 0xc0, !PT ;  /* 0x07fffff8d3c87812 */ /* 0x000fe400078ec0ff */
[----:B--2---:R-:W-:-:S13]  /*23a0*/  LOP3.LUT P4, RZ, R197, 0xff, RZ, 0xc0, !PT ;  /* 0x000000ffc5ff7812 */ /* 0x004fda000788c0ff */
[----:B------:R-:W-:Y:S02]  /*23b0*/  @P4 LOP3.LUT R4, R4, 0x8, RZ, 0xfc, !PT ;  /* 0x0000000804044812 */ /* 0x000fe400078efcff */
        /* <DEDUP_REMOVED lines=21> */
.L_x_14331:
[----:B------:R-:W2:Y:S01]  /*2510*/  LDL.LU R209, [R1+0xc] ;  /* 0x00000c0001d17983 */ /* 0x000ea20000300800 */
[----:B------:R-:W-:Y:S01]  /*2520*/  MOV R199, 0x400 ;  /* 0x0000040000c77802 */ /* 0x000fe20000000f00 */
[----:B------:R-:W-:Y:S01]  /*2530*/  FADD.FTZ R196, R202, R208 ;  /* 0x000000d0cac47221 */ /* 0x000fe20000010000 */
[----:B------:R-:W-:Y:S01]  /*2540*/  @!P4 LOP3.LUT R211, R211, 0x7, RZ, 0xc0, !PT ;  /* 0x00000007d3d3c812 */ /* 0x000fe200078ec0ff */
[----:B------:R-:W3:Y:S01]  /*2550*/  S2R R198, SR_CgaCtaId ;  /* 0x0000000000c67919 */ /* 0x000ee20000008800 */
[----:B0-----:R-:W-:Y:S01]  /*2560*/  FADD.FTZ R197, R201, R197 ;  /* 0x000000c5c9c57221 */ /* 0x001fe20000010000 */
        /* <DEDUP_REMOVED lines=8> */
[----:B------:R-:W-:Y:S06]  /*25f0*/  BAR.SYNC.DEFER_BLOCKING 0x0 ;  /* 0x0000000000007b1d */ /* 0x000fec0000010000 */
[----:B------:R-:W1:Y:S02]  /*2600*/  LDS.128 R196, [R200+0x7000] ;  /* 0x00700000c8c47984 */ /* 0x000e640000000c00 */
[----:B-1----:R-:W-:Y:S01]  /*2610*/  FADD.FTZ R201, RZ, R196 ;  /* 0x000000c4ffc97221 */ /* 0x002fe20000010000 */
        /* <DEDUP_REMOVED lines=20> */
[----:B--2---:R-:W-:-:S13]  /*2760*/  ISETP.GE.AND P4, PT, R209, 0x1, PT ;  /* 0x00000001d100780c */ /* 0x004fda0003f86270 */
[----:B------:R-:W-:-:S05]  /*2770*/  @P4 IADD3 R203, R209, -0x1, RZ ;  /* 0xffffffffd1cb4810 */ /* 0x000fca0007ffe0ff */
[----:B------:R-:W-:-:S05]  /*2780*/  @P4 IMAD R203, R203, R0, RZ ;  /* 0x00000000cbcb4224 */ /* 0x000fca00078e02ff */
[----:B------:R-:W-:-:S04]  /*2790*/  @P4 SHF.R.S32.HI R196, RZ, 0x1f, R203 ;  /* 0x0000001fffc44819 */ /* 0x000fc800000114cb */
[----:B------:R-:W-:Y:S01]  /*27a0*/  @P4 LEA.HI R203, R196, R203, RZ, 0x2 ;  /* 0x000000cbc4cb4211 */ /* 0x000fe200078f10ff */
[----:B------:R-:W-:-:S06]  /*27b0*/  HFMA2.MMA R196, -RZ, RZ, 0, 0 ;  /* 0x00000000ffc47435 */ /* 0x000fcc00000001ff */
[----:B------:R-:W-:Y:S01]  /*27c0*/  @P4 LEA.HI.SX32 R196, R203, R2, 0x1e ;  /* 0x00000002cbc44211 */ /* 0x000fe200078ff2ff */
[----:B------:R-:W-:Y:S06]  /*27d0*/  @!P5 BRA `(.L_x_14237) ;  /* 0x0000000400a4d947 */ /* 0x000fec0003800000 */
[----:B------:R-:W-:Y:S04]  /*27e0*/  BSSY B1, `(.L_x_14238) ;  /* 0x0000005000017945 */ /* 0x000fe80003800000 */
[----:B------:R-:W-:Y:S05]  /*27f0*/  @!P4 BRA `(.L_x_14239) ;  /* 0x00000000000cc947 */ /* 0x000fea0003800000 */
[----:B------:R-:W0:Y:S02]  /*2800*/  LDC.64 R184, c[0x0][0x220] ;  /* 0x00008800ffb87b82 */ /* 0x000e240000000a00 */
[----:B0-----:R-:W-:-:S06]  /*2810*/  IMAD.WIDE.U32 R184, R196, 0x10, R184 ;  /* 0x00000010c4b87825 */ /* 0x001fcc00078e00b8 */
[----:B------:R-:W5:Y:S02]  /*2820*/  LDG.E.128 R184, desc[UR4][R184.64] ;  /* 0x00000004b8b87981 */ /* 0x000f64000c1e1d00 */
.L_x_14239:
[----:B------:R-:W-:Y:S05]  /*2830*/  BSYNC B1 ;  /* 0x0000000000017941 */ /* 0x000fea0003800000 */
.L_x_14238:
        /* <DEDUP_REMOVED lines=17> */
.L_x_14241:
[----:B------:R-:W-:Y:S05]  /*2950*/  BSYNC B1 ;  /* 0x0000000000017941 */ /* 0x000fea0003800000 */
.L_x_14240:
        /* <DEDUP_REMOVED lines=13> */
[----:B------:R-:W2:Y:S04]  /*2a30*/  LDL R211, [R1+0x8] ;  /* 0x0000080001d37983 */ /* 0x000ea80000100800 */
[----:B------:R-:W3:Y:S01]  /*2a40*/  LDL R210, [R1] ;  /* 0x0000000001d27983 */ /* 0x000ee20000100800 */
[----:B------:R-:W-:-:S04]  /*2a50*/  ISETP.NE.AND P6, PT, R209, RZ, PT ;  /* 0x000000ffd100720c */ /* 0x000fc80003fc5270 */
[----:B------:R-:W-:Y:S02]  /*2a60*/  FSEL R203, R202, RZ, !P6 ;  /* 0x000000ffcacb7208 */ /* 0x000fe40007000000 */
[----:B------:R-:W-:-:S04]  /*2a70*/  ISETP.NE.U32.AND P6, PT, R198, RZ, PT ;  /* 0x000000ffc600720c */ /* 0x000fc80003fc5070 */
[----:B------:R-:W-:Y:S01]  /*2a80*/  ISETP.NE.AND.EX P6, PT, R199, RZ, PT, P6 ;  /* 0x000000ffc700720c */ /* 0x000fe20003fc5360 */
[----:B--2---:R-:W-:-:S04]  /*2a90*/  FFMA.FTZ R203, R211, R197, R203 ;  /* 0x000000c5d3cb7223 */ /* 0x004fc800000100cb */
[----:B---3--:R-:W-:-:S04]  /*2aa0*/  FADD.FTZ R203, R210, -R203 ;  /* 0x800000cbd2cb7221 */ /* 0x008fc80000010000 */
[----:B------:R-:W-:-:S04]  /*2ab0*/  FMUL.FTZ R203, R5, R203 ;  /* 0x000000cb05cb7220 */ /* 0x000fc80000410000 */
[----:B------:R-:W-:-:S07]  /*2ac0*/  @P6 FADD.FTZ R203, R157, R203 ;  /* 0x000000cb9dcb6221 */ /* 0x000fce0000010000 */
.L_x_14243:
[----:B------:R-:W-:Y:S05]  /*2ad0*/  BSYNC B1 ;  /* 0x0000000000017941 */ /* 0x000fea0003800000 */
.L_x_14242:
        /* <DEDUP_REMOVED lines=10> */
[----:B------:R-:W2:Y:S01]  /*2b80*/  LDL R210, [R1+0x4] ;  /* 0x0000040001d27983 */ /* 0x000ea20000100800 */
[----:B------:R-:W-:-:S04]  /*2b90*/  ISETP.NE.AND P6, PT, R209, RZ, PT ;  /* 0x000000ffd100720c */ /* 0x000fc80003fc5270 */
[----:B------:R-:W-:Y:S02]  /*2ba0*/  FSEL R203, R202, RZ, !P6 ;  /* 0x000000ffcacb7208 */ /* 0x000fe40007000000 */
[----:B------:R-:W-:-:S04]  /*2bb0*/  ISETP.NE.U32.AND P6, PT, R198, RZ, PT ;  /* 0x000000ffc600720c */ /* 0x000fc80003fc5070 */
[----:B------:R-:W-:Y:S01]  /*2bc0*/  ISETP.NE.AND.EX P6, PT, R199, RZ, PT, P6 ;  /* 0x000000ffc700720c */ /* 0x000fe20003fc5360 */
[----:B--2---:R-:W-:-:S04]  /*2bd0*/  FFMA.FTZ R203, R210, R197, R203 ;  /* 0x000000c5d2cb7223 */ /* 0x004fc800000100cb */
[----:B------:R-:W-:-:S04]  /*2be0*/  FADD.FTZ R203, R252, -R203 ;  /* 0x800000cbfccb7221 */ /* 0x000fc80000010000 */
[----:B------:R-:W-:-:S04]  /*2bf0*/  FMUL.FTZ R203, R5, R203 ;  /* 0x000000cb05cb7220 */ /* 0x000fc80000410000 */
[----:B------:R-:W-:-:S07]  /*2c00*/  @P6 FADD.FTZ R203, R158, R203 ;  /* 0x000000cb9ecb6221 */ /* 0x000fce0000010000 */
.L_x_14245:
[----:B------:R-:W-:Y:S05]  /*2c10*/  BSYNC B1 ;  /* 0x0000000000017941 */ /* 0x000fea0003800000 */
.L_x_14244:
        /* <DEDUP_REMOVED lines=21> */
.L_x_14247:
[----:B------:R-:W-:Y:S05]  /*2d70*/  BSYNC B1 ;  /* 0x0000000000017941 */ /* 0x000fea0003800000 */
.L_x_14246:
        /* <DEDUP_REMOVED lines=15> */
.L_x_14237:
[----:B------:R-:W-:Y:S05]  /*2e70*/  BSYNC B0 ;  /* 0x0000000000007941 */ /* 0x000fea0003800000 */
.L_x_14236:
        /* <DEDUP_REMOVED lines=23> */
.L_x_14251:
[----:B------:R-:W-:Y:S05]  /*2ff0*/  BSYNC B1 ;  /* 0x0000000000017941 */ /* 0x000fea0003800000 */
.L_x_14250:
        /* <DEDUP_REMOVED lines=19> */
.L_x_14253:
[----:B------:R-:W-:Y:S05]  /*3130*/  BSYNC B1 ;  /* 0x0000000000017941 */ /* 0x000fea0003800000 */
.L_x_14252:
[----:B------:R-:W0:Y:S01]  /*3140*/  @P4 LDC R209, c[0x0][0x29c] ;  /* 0x0000a700ffd14b82 */ /* 0x000e220000000800 */
[----:B------:R-:W-:Y:S01]  /*3150*/  @!P3 ISETP.NE.U32.AND P6, PT, R198, RZ, PT ;  /* 0x000000ffc600b20c */ /* 0x000fe20003fc5070 */
[----:B------:R-:W-:Y:S01]  /*3160*/  BSSY B1, `(.L_x_14254) ;  /* 0x000000e000017945 */ /* 0x000fe20003800000 */
[C---:B------:R-:W-:Y:S02]  /*3170*/  SEL R189, R208.reuse, R189, P5 ;  /* 0x000000bdd0bd7207 */ /* 0x040fe40002800000 */
        /* <DEDUP_REMOVED lines=12> */
.L_x_14255:
[----:B------:R-:W-:Y:S05]  /*3240*/  BSYNC B1 ;  /* 0x0000000000017941 */ /* 0x000fea0003800000 */
.L_x_14254:
        /* <DEDUP_REMOVED lines=11> */
.L_x_14257:
[----:B------:R-:W-:Y:S05]  /*3300*/  BSYNC B1 ;  /* 0x0000000000017941 */ /* 0x000fea0003800000 */
.L_x_14256:
        /* <DEDUP_REMOVED lines=20> */
.L_x_14249:
[----:B------:R-:W-:Y:S05]  /*3450*/  BSYNC B0 ;  /* 0x0000000000007941 */ /* 0x000fea0003800000 */
.L_x_14248:
        /* <DEDUP_REMOVED lines=23> */
.L_x_14261:
[----:B------:R-:W-:Y:S05]  /*35d0*/  BSYNC B1 ;  /* 0x0000000000017941 */ /* 0x000fea0003800000 */
.L_x_14260:
        /* <DEDUP_REMOVED lines=19> */
.L_x_14263:
[----:B------:R-:W-:Y:S05]  /*3710*/  BSYNC B1 ;  /* 0x0000000000017941 */ /* 0x000fea0003800000 */
.L_x_14262:
        /* <DEDUP_REMOVED lines=16> */
.L_x_14265:
[----:B------:R-:W-:Y:S05]  /*3820*/  BSYNC B1 ;  /* 0x0000000000017941 */ /* 0x000fea0003800000 */
.L_x_14264:
        /* <DEDUP_REMOVED lines=11> */
.L_x_14267:
[----:B------:R-:W-:Y:S05]  /*38e0*/  BSYNC B1 ;  /* 0x0000000000017941 */ /* 0x000fea0003800000 */
.L_x_14266:
        /* <DEDUP_REMOVED lines=20> */
.L_x_14259:
[----:B------:R-:W-:Y:S05]  /*3a30*/  BSYNC B0 ;  /* 0x0000000000007941 */ /* 0x000fea0003800000 */
.L_x_14258:
        /* <DEDUP_REMOVED lines=22> */
.L_x_14271:
[----:B------:R-:W-:Y:S05]  /*3ba0*/  BSYNC B1 ;  /* 0x0000000000017941 */ /* 0x000fea0003800000 */
.L_x_14270:
        /* <DEDUP_REMOVED lines=19> */
.L_x_14273:
[----:B------:R-:W-:Y:S05]  /*3ce0*/  BSYNC B1 ;  /* 0x0000000000017941 */ /* 0x000fea0003800000 */
.L_x_14272:
        /* <DEDUP_REMOVED lines=16> */
.L_x_14275:
[----:B------:R-:W-:Y:S05]  /*3df0*/  BSYNC B1 ;  /* 0x0000000000017941 */ /* 0x000fea0003800000 */
.L_x_14274:
        /* <DEDUP_REMOVED lines=11> */
.L_x_14277:
[----:B------:R-:W-:Y:S05]  /*3eb0*/  BSYNC B1 ;  /* 0x0000000000017941 */ /* 0x000fea0003800000 */
.L_x_14276:
        /* <DEDUP_REMOVED lines=20> */
.L_x_14269:
[----:B------:R-:W-:Y:S05]  /*4000*/  BSYNC B0 ;  /* 0x0000000000007941 */ /* 0x000fea0003800000 */
.L_x_14268:
        /* <DEDUP_REMOVED lines=22> */
.L_x_14281:
[----:B------:R-:W-:Y:S05]  /*4170*/  BSYNC B1 ;  /* 0x0000000000017941 */ /* 0x000fea0003800000 */
.L_x_14280:
        /* <DEDUP_REMOVED lines=19> */
.L_x_14283:
[----:B------:R-:W-:Y:S05]  /*42b0*/  BSYNC B1 ;  /* 0x0000000000017941 */ /* 0x000fea0003800000 */
.L_x_14282:
        /* <DEDUP_REMOVED lines=16> */
.L_x_14285:
[----:B------:R-:W-:Y:S05]  /*43c0*/  BSYNC B1 ;  /* 0x0000000000017941 */ /* 0x000fea0003800000 */
.L_x_14284:
        /* <DEDUP_REMOVED lines=11> */
.L_x_14287:
[----:B------:R-:W-:Y:S05]  /*4480*/  BSYNC B1 ;  /* 0x0000000000017941 */ /* 0x000fea0003800000 */
.L_x_14286:
        /* <DEDUP_REMOVED lines=20> */
.L_x_14279:
[----:B------:R-:W-:Y:S05]  /*45d0*/  BSYNC B0 ;  /* 0x0000000000007941 */ /* 0x000fea0003800000 */
.L_x_14278:
        /* <DEDUP_REMOVED lines=22> */
.L_x_14291:
[----:B------:R-:W-:Y:S05]  /*4740*/  BSYNC B1 ;  /* 0x0000000000017941 */ /* 0x000fea0003800000 */
.L_x_14290:
        /* <DEDUP_REMOVED lines=19> */
.L_x_14293:
[----:B------:R-:W-:Y:S05]  /*4880*/  BSYNC B1 ;  /* 0x0000000000017941 */ /* 0x000fea0003800000 */
.L_x_14292:
        /* <DEDUP_REMOVED lines=16> */
.L_x_14295:
[----:B------:R-:W-:Y:S05]  /*4990*/  BSYNC B1 ;  /* 0x0000000000017941 */ /* 0x000fea0003800000 */
.L_x_14294:
        /* <DEDUP_REMOVED lines=11> */
.L_x_14297:
[----:B------:R-:W-:Y:S05]  /*4a50*/  BSYNC B1 ;  /* 0x0000000000017941 */ /* 0x000fea0003800000 */
.L_x_14296:
        /* <DEDUP_REMOVED lines=20> */
.L_x_14289:
[----:B------:R-:W-:Y:S05]  /*4ba0*/  BSYNC B0 ;  /* 0x0000000000007941 */ /* 0x000fea0003800000 */
.L_x_14288:
        /* <DEDUP_REMOVED lines=23> */
.L_x_14301:
[----:B------:R-:W-:Y:S05]  /*4d20*/  BSYNC B1 ;  /* 0x0000000000017941 */ /* 0x000fea0003800000 */
.L_x_14300:
        /* <DEDUP_REMOVED lines=8> */
[----:B-1----:R-:W-:-:S04]  /*4db0*/  @P4 FMUL.FTZ R203, R203, R208 ;  /* 0x000000d0cbcb4220 */ /* 0x002fc80000410000 */
[-C--:B-----5:R-:W-:Y:S01]  /*4dc0*/  @P4 FFMA.FTZ R152, R184, R203.reuse, R152 ;  /* 0x000000cbb8984223 */ /* 0x0a0fe20000010098 */
        /* <DEDUP_REMOVED lines=9> */
.L_x_14303:
[----:B------:R-:W-:Y:S05]  /*4e60*/  BSYNC B1 ;  /* 0x0000000000017941 */ /* 0x000fea0003800000 */
.L_x_14302:
        /* <DEDUP_REMOVED lines=16> */
.L_x_14305:
[----:B------:R-:W-:Y:S05]  /*4f70*/  BSYNC B1 ;  /* 0x0000000000017941 */ /* 0x000fea0003800000 */
.L_x_14304:
        /* <DEDUP_REMOVED lines=11> */
.L_x_14307:
[----:B------:R-:W-:Y:S05]  /*5030*/  BSYNC B1 ;  /* 0x0000000000017941 */ /* 0x000fea0003800000 */
.L_x_14306:
        /* <DEDUP_REMOVED lines=18> */
.L_x_14299:
[----:B------:R-:W-:Y:S05]  /*5160*/  BSYNC B0 ;  /* 0x0000000000007941 */ /* 0x000fea0003800000 */
.L_x_14298:
[----:B------:R-:W-:Y:S02]  /*5170*/  LOP3.LUT P3, RZ, R4, 0x8, RZ, 0xc0, !PT ;  /* 0x0000000804ff7812 */ /* 0x000fe4000786c0ff */
[----:B------:R-:W-:Y:S02]  /*5180*/  IADD3 R3, R3, UR10, RZ ;  /* 0x0000000a03037c10 */ /* 0x000fe4000fffe0ff */
[----:B------:R-:W-:Y:S02]  /*5190*/  SEL R5, RZ, 0x1, P3 ;  /* 0x00000001ff057807 */ /* 0x000fe40001800000 */
[----:B------:R-:W-:-:S03]  /*51a0*/  ISETP.GE.AND P3, PT, R3, UR11, PT ;  /* 0x0000000b03007c0c */ /* 0x000fc6000bf66270 */
[----:B------:R0:W-:Y:S10]  /*51b0*/  STL.S16 [R1+0x10], R5 ;  /* 0x0000100501007387 */ /* 0x0001f40000100600 */
[----:B0-----:R-:W-:Y:S05]  /*51c0*/  @!P3 BRA `(.L_x_14308) ;  /* 0xffffffb400acb947 */ /* 0x001fea000383ffff */
.L_x_14201:
        /* <DEDUP_REMOVED lines=18> */
.L_x_14310:
[----:B------:R-:W-:Y:S05]  /*52f0*/  BSYNC B0 ;  /* 0x0000000000007941 */ /* 0x000fea0003800000 */
.L_x_14309:
        /* <DEDUP_REMOVED lines=13> */
.L_x_14312:
[----:B------:R-:W-:Y:S05]  /*53d0*/  BSYNC B0 ;  /* 0x0000000000007941 */ /* 0x000fea0003800000 */
.L_x_14311:
        /* <DEDUP_REMOVED lines=13> */
.L_x_14314:
[----:B------:R-:W-:Y:S05]  /*54b0*/  BSYNC B0 ;  /* 0x0000000000007941 */ /* 0x000fea0003800000 */
.L_x_14313:
        /* <DEDUP_REMOVED lines=12> */
.L_x_14316:
[----:B------:R-:W-:Y:S05]  /*5580*/  BSYNC B0 ;  /* 0x0000000000007941 */ /* 0x000fea0003800000 */
.L_x_14315:
        /* <DEDUP_REMOVED lines=12> */
.L_x_14318:
[----:B------:R-:W-:Y:S05]  /*5650*/  BSYNC B0 ;  /* 0x0000000000007941 */ /* 0x000fea0003800000 */
.L_x_14317:
        /* <DEDUP_REMOVED lines=12> */
.L_x_14320:
[----:B------:R-:W-:Y:S05]  /*5720*/  BSYNC B0 ;  /* 0x0000000000007941 */ /* 0x000fea0003800000 */
.L_x_14319:
        /* <DEDUP_REMOVED lines=12> */
.L_x_14235:
[----:B------:R-:W-:Y:S01]  /*57f0*/  HFMA2.MMA R196, -RZ, RZ, 0, 9.5367431640625e-07 ;  /* 0x00000010ffc47435 */ /* 0x000fe200000001ff */
[----:B------:R-:W-:Y:S02]  /*5800*/  MOV R199, R210 ;  /* 0x000000d200c77202 */ /* 0x000fe40000000f00 */
[----:B------:R-:W-:Y:S02]  /*5810*/  MOV R197, 0x1f ;  /* 0x0000001f00c57802 */ /* 0x000fe40000000f00 */
[----:B------:R-:W-:-:S07]  /*5820*/  MOV R198, 0xffffffff ;  /* 0xffffffff00c67802 */ /* 0x000fce0000000f00 */
[----:B------:R-:W-:Y:S05]  /*5830*/  WARPSYNC.COLLECTIVE R198, `(.L_x_14321) ;  /* 0x00000000c6087348 */ /* 0x000fea0003c00000 */
[----:B------:R0:W1:Y:S02]  /*5840*/  SHFL.DOWN P5, R203, R199, R196, R197 ;  /* 0x080000c4c7cb7389 */ /* 0x00006400000a00c5 */
[----:B01----:R-:W-:Y:S01]  /*5850*/  ENDCOLLECTIVE ;  /* 0x000000000000791b */ /* 0x003fe20003800000 */
.L_x_14321:
[----:B------:R-:W-:Y:S01]  /*5860*/  MOV R199, R209 ;  /* 0x000000d100c77202 */ /* 0x000fe20000000f00 */
[----:B------:R-:W-:-:S07]  /*5870*/  FADD.FTZ R210, R203, R210 ;  /* 0x000000d2cbd27221 */ /* 0x000fce0000010000 */
[----:B------:R-:W-:Y:S05]  /*5880*/  WARPSYNC.COLLECTIVE R198, `(.L_x_14322) ;  /* 0x00000000c6087348 */ /* 0x000fea0003c00000 */
[----:B------:R0:W1:Y:S02]  /*5890*/  SHFL.DOWN P5, R203, R199, R196, R197 ;  /* 0x080000c4c7cb7389 */ /* 0x00006400000a00c5 */
[----:B01----:R-:W-:Y:S01]  /*58a0*/  ENDCOLLECTIVE ;  /* 0x000000000000791b */ /* 0x003fe20003800000 */
.L_x_14322:
[----:B------:R-:W-:Y:S01]  /*58b0*/  HFMA2.MMA R196, -RZ, RZ, 0, 4.76837158203125e-07 ;  /* 0x00000008ffc47435 */ /* 0x000fe200000001ff */
[----:B------:R-:W-:Y:S01]  /*58c0*/  MOV R199, R210 ;  /* 0x000000d200c77202 */ /* 0x000fe20000000f00 */
[----:B------:R-:W-:-:S09]  /*58d0*/  FADD.FTZ R209, R203, R209 ;  /* 0x000000d1cbd17221 */ /* 0x000fd20000010000 */
[----:B------:R-:W-:Y:S05]  /*58e0*/  WARPSYNC.COLLECTIVE R198, `(.L_x_14323) ;  /* 0x00000000c6087348 */ /* 0x000fea0003c00000 */
[----:B------:R0:W1:Y:S02]  /*58f0*/  SHFL.DOWN P5, R203, R199, R196, R197 ;  /* 0x080000c4c7cb7389 */ /* 0x00006400000a00c5 */
[----:B01----:R-:W-:Y:S01]  /*5900*/  ENDCOLLECTIVE ;  /* 0x000000000000791b */ /* 0x003fe20003800000 */
.L_x_14323:
[----:B------:R-:W-:Y:S01]  /*5910*/  MOV R199, R209 ;  /* 0x000000d100c77202 */ /* 0x000fe20000000f00 */
[----:B------:R-:W-:-:S07]  /*5920*/  FADD.FTZ R210, R210, R203 ;  /* 0x000000cbd2d27221 */ /* 0x000fce0000010000 */
[----:B------:R-:W-:Y:S05]  /*5930*/  WARPSYNC.COLLECTIVE R198, `(.L_x_14324) ;  /* 0x00000000c6087348 */ /* 0x000fea0003c00000 */
[----:B------:R0:W1:Y:S02]  /*5940*/  SHFL.DOWN P5, R203, R199, R196, R197 ;  /* 0x080000c4c7cb7389 */ /* 0x00006400000a00c5 */
[----:B01----:R-:W-:Y:S01]  /*5950*/  ENDCOLLECTIVE ;  /* 0x000000000000791b */ /* 0x003fe20003800000 */
.L_x_14324:
[----:B------:R-:W-:Y:S01]  /*5960*/  HFMA2.MMA R196, -RZ, RZ, 0, 2.384185791015625e-07 ;  /* 0x00000004ffc47435 */ /* 0x000fe200000001ff */
[----:B------:R-:W-:Y:S01]  /*5970*/  MOV R199, R210 ;  /* 0x000000d200c77202 */ /* 0x000fe20000000f00 */
[----:B------:R-:W-:-:S09]  /*5980*/  FADD.FTZ R209, R209, R203 ;  /* 0x000000cbd1d17221 */ /* 0x000fd20000010000 */
[----:B------:R-:W-:Y:S05]  /*5990*/  WARPSYNC.COLLECTIVE R198, `(.L_x_14325) ;  /* 0x00000000c6087348 */ /* 0x000fea0003c00000 */
[----:B------:R0:W1:Y:S02]  /*59a0*/  SHFL.DOWN P5, R203, R199, R196, R197 ;  /* 0x080000c4c7cb7389 */ /* 0x00006400000a00c5 */
[----:B01----:R-:W-:Y:S01]  /*59b0*/  ENDCOLLECTIVE ;  /* 0x000000000000791b */ /* 0x003fe20003800000 */
.L_x_14325:
[----:B------:R-:W-:Y:S01]  /*59c0*/  MOV R199, R209 ;  /* 0x000000d100c77202 */ /* 0x000fe20000000f00 */
[----:B------:R-:W-:-:S07]  /*59d0*/  FADD.FTZ R202, R210, R203 ;  /* 0x000000cbd2ca7221 */ /* 0x000fce0000010000 */
[----:B------:R-:W-:Y:S05]  /*59e0*/  WARPSYNC.COLLECTIVE R198, `(.L_x_14326) ;  /* 0x00000000c6087348 */ /* 0x000fea0003c00000 */
[----:B------:R0:W1:Y:S02]  /*59f0*/  SHFL.DOWN P5, R203, R199, R196, R197 ;  /* 0x080000c4c7cb7389 */ /* 0x00006400000a00c5 */
[----:B01----:R-:W-:Y:S01]  /*5a00*/  ENDCOLLECTIVE ;  /* 0x000000000000791b */ /* 0x003fe20003800000 */
.L_x_14326:
[----:B------:R-:W-:Y:S01]  /*5a10*/  HFMA2.MMA R196, -RZ, RZ, 0, 1.1920928955078125e-07 ;  /* 0x00000002ffc47435 */ /* 0x000fe200000001ff */
[----:B------:R-:W-:Y:S01]  /*5a20*/  MOV R199, R202 ;  /* 0x000000ca00c77202 */ /* 0x000fe20000000f00 */
[----:B------:R-:W-:-:S09]  /*5a30*/  FADD.FTZ R201, R209, R203 ;  /* 0x000000cbd1c97221 */ /* 0x000fd20000010000 */
[----:B------:R-:W-:Y:S05]  /*5a40*/  WARPSYNC.COLLECTIVE R198, `(.L_x_14327) ;  /* 0x00000000c6087348 */ /* 0x000fea0003c00000 */
[----:B------:R0:W1:Y:S02]  /*5a50*/  SHFL.DOWN P5, R203, R199, R196, R197 ;  /* 0x080000c4c7cb7389 */ /* 0x00006400000a00c5 */
[----:B01----:R-:W-:Y:S01]  /*5a60*/  ENDCOLLECTIVE ;  /* 0x000000000000791b */ /* 0x003fe20003800000 */
.L_x_14327:
[----:B------:R-:W-:Y:S01]  /*5a70*/  MOV R199, R201 ;  /* 0x000000c900c77202 */ /* 0x000fe20000000f00 */
[----:B------:R-:W-:-:S07]  /*5a80*/  FADD.FTZ R202, R202, R203 ;  /* 0x000000cbcaca7221 */ /* 0x000fce0000010000 */
[----:B------:R-:W-:Y:S05]  /*5a90*/  WARPSYNC.COLLECTIVE R198, `(.L_x_14328) ;  /* 0x00000000c6087348 */ /* 0x000fea0003c00000 */
[----:B------:R0:W1:Y:S02]  /*5aa0*/  SHFL.DOWN P5, R203, R199, R196, R197 ;  /* 0x080000c4c7cb7389 */ /* 0x00006400000a00c5 */
[----:B01----:R-:W-:Y:S01]  /*5ab0*/  ENDCOLLECTIVE ;  /* 0x000000000000791b */ /* 0x003fe20003800000 */
.L_x_14328:
[----:B------:R-:W-:Y:S01]  /*5ac0*/  HFMA2.MMA R196, -RZ, RZ, 0, 5.9604644775390625e-08 ;  /* 0x00000001ffc47435 */ /* 0x000fe200000001ff */
[----:B------:R-:W-:Y:S01]  /*5ad0*/  MOV R199, R202 ;  /* 0x000000ca00c77202 */ /* 0x000fe20000000f00 */
[----:B------:R-:W-:-:S09]  /*5ae0*/  FADD.FTZ R201, R201, R203 ;  /* 0x000000cbc9c97221 */ /* 0x000fd20000010000 */
[----:B------:R-:W-:Y:S05]  /*5af0*/  WARPSYNC.COLLECTIVE R198, `(.L_x_14329) ;  /* 0x00000000c6087348 */ /* 0x000fea0003c00000 */
[----:B------:R0:W1:Y:S02]  /*5b00*/  SHFL.DOWN P5, R203, R199, R196, R197 ;  /* 0x080000c4c7cb7389 */ /* 0x00006400000a00c5 */
[----:B01----:R-:W-:Y:S01]  /*5b10*/  ENDCOLLECTIVE ;  /* 0x000000000000791b */ /* 0x003fe20003800000 */
.L_x_14329:
[----:B------:R-:W-:Y:S02]  /*5b20*/  MOV R199, R201 ;  /* 0x000000c900c77202 */ /* 0x000fe40000000f00 */
[----:B------:R-:W-:-:S07]  /*5b30*/  MOV R208, R203 ;  /* 0x000000cb00d07202 */ /* 0x000fce0000000f00 */
[----:B------:R-:W-:Y:S05]  /*5b40*/  WARPSYNC.COLLECTIVE R198, `(.L_x_14330) ;  /* 0x00000000c6087348 */ /* 0x000fea0003c00000 */
[----:B------:R0:W1:Y:S02]  /*5b50*/  SHFL.DOWN P5, R203, R199, R196, R197 ;  /* 0x080000c4c7cb7389 */ /* 0x00006400000a00c5 */
[----:B01----:R-:W-:Y:S01]  /*5b60*/  ENDCOLLECTIVE ;  /* 0x000000000000791b */ /* 0x003fe20003800000 */
.L_x_14330:
[----:B------:R-:W-:Y:S01]  /*5b70*/  MOV R197, R203 ;  /* 0x000000cb00c57202 */ /* 0x000fe20000000f00 */
[----:B------:R-:W-:Y:S06]  /*5b80*/  BRA `(.L_x_14331) ;  /* 0xffffffc800607947 */ /* 0x000fec000383ffff */
.L_x_14332:
        /* <DEDUP_REMOVED lines=15> */
.L_x_15348:


//--------------------- .text._ZN10layer_norm13ln_bwd_kernelINS_13Kernel_traitsIfffffjLj7168ELj1ELj1ELj8ELj16ENS_18Kernel_traits_baseILj7168EfffffjLj256EEEEELb0ELb1ELb1ELb1EEEvNS_9BwdParamsE --------------------------
	.section	.text._ZN10layer_norm13ln_bwd_kernelINS_13Kernel_traitsIfffffjLj7168ELj1ELj1ELj8ELj16ENS_18Kernel_traits_baseILj7168EfffffjLj256EEEEELb0ELb1ELb1ELb1EEEvNS_9BwdParamsE,"ax",@progbits
	.align	128
        .global         _ZN10layer_norm13ln_bwd_kernelINS_13Kernel_traitsIfffffjLj7168ELj1ELj1ELj8ELj16ENS_18Kernel_traits_baseILj7168EfffffjLj256EEEEELb0ELb1ELb1ELb1EEEvNS_9BwdParamsE
        .type           _ZN10layer_norm13ln_bwd_kernelINS_13Kernel_traitsIfffffjLj7168ELj1ELj1ELj8ELj16ENS_18Kernel_traits_baseILj7168EfffffjLj256EEEEELb0ELb1ELb1ELb1EEEvNS_9BwdParamsE,@function
        .size           _ZN10layer_norm13ln_bwd_kernelINS_13Kernel_traitsIfffffjLj7168ELj1ELj1ELj8ELj16ENS_18Kernel_traits_baseILj7168EfffffjLj256EEEEELb0ELb1ELb1ELb1EEEvNS_9BwdParamsE,(.L_x_15349 - _ZN10layer_norm13ln_bwd_kernelINS_13Kernel_traitsIfffffjLj7168ELj1ELj1ELj8ELj16ENS_18Kernel_traits_baseILj7168EfffffjLj256EEEEELb0ELb1ELb1ELb1EEEvNS_9BwdParamsE)
        .other          _ZN10layer_norm13ln_bwd_kernelINS_13Kernel_traitsIfffffjLj7168ELj1ELj1ELj8ELj16ENS_18Kernel_traits_baseILj7168EfffffjLj256EEEEELb0ELb1ELb1ELb1EEEvNS_9BwdParamsE,@"STO_CUDA_ENTRY STV_DEFAULT"
_ZN10layer_norm13ln_bwd_kernelINS_13Kernel_traitsIfffffjLj7168ELj1ELj1ELj8ELj16ENS_18Kernel_traits_baseILj7168EfffffjLj256EEEEELb0ELb1ELb1ELb1EEEvNS_9BwdParamsE:
.text._ZN10layer_norm13ln_bwd_kernelINS_13Kernel_traitsIfffffjLj7168ELj1ELj1ELj8ELj16ENS_18Kernel_traits_baseILj7168EfffffjLj256EEEEELb0ELb1ELb1ELb1EEEvNS_9BwdParamsE:
        /* <DEDUP_REMOVED lines=56> */
.L_x_14333:
        /* <DEDUP_REMOVED lines=63> */
[----:B--2---:R1:W-:Y:S04]  /*0770*/  STL.64 [R1+0x48], R24 ;  /* 0x0000481801007387 */ /* 0x0043e80000100a00 */
[----:B------:R2:W-:Y:S04]  /*0780*/  STL.64 [R1+0x50], R26 ;  /* 0x0000501a01007387 */ /* 0x0005e80000100a00 */
[----:B------:R0:W-:Y:S01]  /*0790*/  STL.S16 [R1+0x44], R0 ;  /* 0x0000440001007387 */ /* 0x0001e20000100600 */
[----:B-1----:R-:W-:-:S02]  /*07a0*/  CS2R R24, SRZ ;  /* 0x0000000000187805 */ /* 0x002fc4000001ff00 */
[----:B--2---:R-:W-:-:S07]  /*07b0*/  CS2R R26, SRZ ;  /* 0x00000000001a7805 */ /* 0x004fce000001ff00 */
.L_x_14395:
        /* <DEDUP_REMOVED lines=8> */
[C---:B--2---:R-:W-:Y:S02]  /*0840*/  IMAD.WIDE R192, R5.reuse, 0x4, R192 ;  /* 0x0000000405c07825 */ /* 0x044fe400078e02c0 */
[----:B------:R1:W2:Y:S04]  /*0850*/  LDG.E R2, desc[UR4][R2.64] ;  /* 0x0000000402027981 */ /* 0x0002a8000c1e1900 */
[----:B-----5:R0:W5:Y:S01]  /*0860*/  LDG.E R4, desc[UR4][R192.64] ;  /* 0x00000004c0047981 */ /* 0x020162000c1e1900 */
[----:B------:R-:W1:Y:S01]  /*0870*/  S2R R199, SR_TID.X ;  /* 0x0000000000c77919 */ /* 0x000e620000002100 */
[----:B0-----:R-:W-:-:S05]  /*0880*/  IMAD R194, R5, R198, RZ ;  /* 0x000000c605c27224 */ /* 0x001fca00078e02ff */
[----:B------:R-:W-:-:S04]  /*0890*/  SHF.R.S32.HI R195, RZ, 0x1f, R194 ;  /* 0x0000001fffc37819 */ /* 0x000fc800000114c2 */
[----:B------:R-:W-:Y:S01]  /*08a0*/  LEA.HI R195, R195, R194, RZ, 0x2 ;  /* 0x000000c2c3c37211 */ /* 0x000fe200078f10ff */
[----:B------:R-:W-:Y:S01]  /*08b0*/  BSSY B0, `(.L_x_14335) ;  /* 0x0000141000007945 */ /* 0x000fe20003800000 */
[----:B-1----:R-:W-:-:S04]  /*08c0*/  LOP3.LUT R221, R199, 0xff, RZ, 0xc0, !PT ;  /* 0x000000ffc7dd7812 */ /* 0x002fc800078ec0ff */
[----:B------:R-:W-:-:S04]  /*08d0*/  LEA.HI.SX32 R3, R195, R221, 0x1e ;  /* 0x000000ddc3037211 */ /* 0x000fc800078ff2ff */
[C---:B------:R-:W-:Y:S02]  /*08e0*/  IADD3 R246, R3.reuse, 0x100, RZ ;  /* 0x0000010003f67810 */ /* 0x040fe40007ffe0ff */
[C---:B------:R-:W-:Y:S02]  /*08f0*/  IADD3 R247, R3.reuse, 0x200, RZ ;  /* 0x0000020003f77810 */ /* 0x040fe40007ffe0ff */
[C---:B------:R-:W-:Y:S01]  /*0900*/  IADD3 R248, R3.reuse, 0x300, RZ ;  /* 0x0000030003f87810 */ /* 0x040fe20007ffe0ff */
[----:B----4-:R-:W-:-:S04]  /*0910*/  IMAD.WIDE.U32 R234, R3, 0x10, R196 ;  /* 0x0000001003ea7825 */ /* 0x010fc800078e00c4 */
[----:B------:R-:W-:-:S04]  /*0920*/  IMAD.WIDE.U32 R232, R246, 0x10, R196 ;  /* 0x00000010f6e87825 */ /* 0x000fc800078e00c4 */
[----:B------:R-:W-:-:S04]  /*0930*/  IMAD.WIDE.U32 R236, R247, 0x10, R196 ;  /* 0x00000010f7ec7825 */ /* 0x000fc800078e00c4 */
[----:B------:R-:W-:Y:S01]  /*0940*/  IMAD.WIDE.U32 R240, R248, 0x10, R196 ;  /* 0x00000010f8f07825 */ /* 0x000fe200078e00c4 */
[----:B---3--:R-:W-:Y:S01]  /*0950*/  ISETP.GT.AND P6, PT, R0, RZ, PT ;  /* 0x000000ff0000720c */ /* 0x008fe20003fc4270 */
[----:B--2---:R0:W-:-:S12]  /*0960*/  STL [R1+0x3c], R2 ;  /* 0x00003c0201007387 */ /* 0x0041d80000100800 */
[----:B------:R-:W-:Y:S05]  /*0970*/  @P6 BRA `(.L_x_14336) ;  /* 0x0000000000546947 */ /* 0x000fea0003800000 */
[----:B0-----:R-:W-:Y:S02]  /*0980*/  MOV R2, UR16 ;  /* 0x0000001000027c02 */ /* 0x001fe40008000f00 */
        /* <DEDUP_REMOVED lines=20> */
.L_x_14336:
[----:B------:R-:W1:Y:S01]  /*0ad0*/  LDC.64 R6, c[0x0][0x250] ;  /* 0x00009400ff067b82 */ /* 0x000e620000000a00 */
[----:B------:R-:W-:Y:S01]  /*0ae0*/  IADD3 R0, R0, -0x1, RZ ;  /* 0xffffffff00007810 */ /* 0x000fe20007ffe0ff */
[----:B------:R2:W-:Y:S04]  /*0af0*/  STL [R1+0x60], R10 ;  /* 0x0000600a01007387 */ /* 0x0005e80000100800 */
[----:B------:R-:W-:Y:S02]  /*0b00*/  IMAD R0, R0, R198, RZ ;  /* 0x000000c600007224 */ /* 0x000fe400078e02ff */
[----:B------:R-:W3:Y:S08]  /*0b10*/  LDC.64 R244, c[0x0][0x2b8] ;  /* 0x0000ae00fff47b82 */ /* 0x000ef00000000a00 */
[----:B------:R-:W4:Y:S01]  /*0b20*/  LDC.64 R208, c[0x0][0x238] ;  /* 0x00008e00ffd07b82 */ /* 0x000f220000000a00 */
[----:B0-----:R-:W-:Y:S01]  /*0b30*/  MOV R2, UR16 ;  /* 0x0000001000027c02 */ /* 0x001fe20008000f00 */
[----:B------:R-:W-:Y:S01]  /*0b40*/  STL [R1+0x5c], R9 ;  /* 0x00005c0901007387 */ /* 0x000fe20000100800 */
[----:B-1----:R-:W-:-:S05]  /*0b50*/  IMAD.WIDE R6, R5, 0x4, R6 ;  /* 0x0000000405067825 */ /* 0x002fca00078e0206 */
[----:B------:R-:W0:Y:S01]  /*0b60*/  LDC.64 R250, c[0x0][0x2c8] ;  /* 0x0000b200fffa7b82 */ /* 0x000e220000000a00 */
[----:B------:R-:W-:Y:S01]  /*0b70*/  ISETP.NE.U32.AND P0, PT, R2, RZ, PT ;  /* 0x000000ff0200720c */ /* 0x000fe20003f05070 */
[----:B------:R1:W-:Y:S04]  /*0b80*/  STL [R1+0x58], R8 ;  /* 0x0000580801007387 */ /* 0x0003e80000100800 */
[----:B------:R3:W3:Y:S01]  /*0b90*/  LDG.E R249, desc[UR4][R6.64] ;  /* 0x0000000406f97981 */ /* 0x0006e2000c1e1900 */
[C---:B------:R-:W-:Y:S02]  /*0ba0*/  IADD3 R242, R3.reuse, 0x400, RZ ;  /* 0x0000040003f27810 */ /* 0x040fe40007ffe0ff */
[C---:B------:R-:W-:Y:S01]  /*0bb0*/  IADD3 R239, R3.reuse, 0x500, RZ ;  /* 0x0000050003ef7810 */ /* 0x040fe20007ffe0ff */
[----:B--2---:R-:W2:Y:S01]  /*0bc0*/  LDL R10, [R1+0x4c] ;  /* 0x00004c00010a7983 */ /* 0x004ea20000100800 */
[C---:B------:R-:W-:Y:S01]  /*0bd0*/  IADD3 R238, R3.reuse, 0x600, RZ ;  /* 0x0000060003ee7810 */ /* 0x040fe20007ffe0ff */
[----:B-1----:R-:W1:Y:S01]  /*0be0*/  LDC.U8 R8, c[0x0][0x2a0] ;  /* 0x0000a800ff087b82 */ /* 0x002e620000000000 */
[----:B----4-:R-:W-:Y:S01]  /*0bf0*/  IMAD.WIDE.U32 R184, R3, 0x10, R208 ;  /* 0x0000001003b87825 */ /* 0x010fe200078e00d0 */
[----:B---3--:R-:W-:-:S04]  /*0c00*/  SHF.R.S32.HI R7, RZ, 0x1f, R0 ;  /* 0x0000001fff077819 */ /* 0x008fc80000011400 */
[----:B------:R-:W-:Y:S01]  /*0c10*/  LEA.HI R7, R7, R0, RZ, 0x2 ;  /* 0x0000000007077211 */ /* 0x000fe200078f10ff */
[--C-:B------:R-:W-:Y:S01]  /*0c20*/  IMAD.WIDE.U32 R188, R246, 0x10, R208.reuse ;  /* 0x00000010f6bc7825 */ /* 0x100fe200078e00d0 */
[----:B------:R-:W3:Y:S02]  /*0c30*/  LDG.E.128 R184, desc[UR4][R184.64] ;  /* 0x00000004b8b87981 */ /* 0x000ee4000c1e1d00 */
[----:B------:R-:W-:Y:S02]  /*0c40*/  LEA.HI.SX32 R243, R7, R221, 0x1e ;  /* 0x000000dd07f37211 */ /* 0x000fe400078ff2ff */
[----:B------:R-:W-:Y:S01]  /*0c50*/  MOV R0, UR17 ;  /* 0x0000001100007c02 */ /* 0x000fe20008000f00 */
[----:B------:R-:W-:Y:S01]  /*0c60*/  IMAD.WIDE.U32 R200, R242, 0x10, R208 ;  /* 0x00000010f2c87825 */ /* 0x000fe200078e00d0 */
[----:B------:R-:W-:Y:S01]  /*0c70*/  IADD3 R7, R243, 0x300, RZ ;  /* 0x00000300f3077810 */ /* 0x000fe20007ffe0ff */
[----:B------:R-:W4:Y:S04]  /*0c80*/  LDG.E.128 R188, desc[UR4][R188.64] ;  /* 0x00000004bcbc7981 */ /* 0x000f28000c1e1d00 */
[--C-:B------:R-:W-:Y:S01]  /*0c90*/  IMAD.WIDE.U32 R6, R7, 0x10, R244.reuse ;  /* 0x0000001007067825 */ /* 0x100fe200078e00f4 */
[----:B------:R-:W-:Y:S01]  /*0ca0*/  ISETP.NE.AND.EX P0, PT, R0, RZ, PT, P0 ;  /* 0x000000ff0000720c */ /* 0x000fe20003f05300 */
[----:B------:R-:W2:Y:S04]  /*0cb0*/  LDG.E.128 R200, desc[UR4][R200.64] ;  /* 0x00000004c8c87981 */ /* 0x000ea8000c1e1d00 */
[----:B------:R0:W2:Y:S01]  /*0cc0*/  LDG.E.128 R224, desc[UR4][R6.64] ;  /* 0x0000000406e07981 */ /* 0x0000a2000c1e1d00 */
[C---:B------:R-:W-:Y:S01]  /*0cd0*/  IMAD.WIDE.U32 R212, R243.reuse, 0x10, R244 ;  /* 0x00000010f3d47825 */ /* 0x040fe200078e00f4 */
[----:B------:R-:W-:-:S02]  /*0ce0*/  IADD3 R217, R243, 0x100, RZ ;  /* 0x00000100f3d97810 */ /* 0x000fc40007ffe0ff */
[----:B------:R-:W-:Y:S01]  /*0cf0*/  IADD3 R221, R243, 0x200, RZ ;  /* 0x00000200f3dd7810 */ /* 0x000fe20007ffe0ff */
[----:B------:R-:W-:Y:S02]  /*0d00*/  IMAD.WIDE.U32 R192, R247, 0x10, R208 ;  /* 0x00000010f7c07825 */ /* 0x000fe400078e00d0 */
[----:B------:R-:W2:Y:S01]  /*0d10*/  LDG.E.128 R212, desc[UR4][R212.64] ;  /* 0x00000004d4d47981 */ /* 0x000ea2000c1e1d00 */
[----:B0-----:R-:W-:-:S03]  /*0d20*/  IADD3 R6, R243, 0x400, RZ ;  /* 0x00000400f3067810 */ /* 0x001fc60007ffe0ff */
[----:B------:R-:W5:Y:S02]  /*0d30*/  @P0 LDG.E.128 R144, desc[UR4][R234.64] ;  /* 0x00000004ea900981 */ /* 0x000f64000c1e1d00 */
[----:B------:R-:W-:Y:S02]  /*0d40*/  IMAD.WIDE.U32 R6, R6, 0x10, R244 ;  /* 0x0000001006067825 */ /* 0x000fe400078e00f4 */
[----:B------:R-:W5:Y:S04]  /*0d50*/  @P0 LDG.E.128 R148, desc[UR4][R232.64] ;  /* 0x00000004e8940981 */ /* 0x000f68000c1e1d00 */
[----:B------:R0:W2:Y:S04]  /*0d60*/  LDG.E.128 R228, desc[UR4][R6.64] ;  /* 0x0000000406e47981 */ /* 0x0000a8000c1e1d00 */
[----:B------:R1:W5:Y:S01]  /*0d70*/  @P0 LDG.E.128 R152, desc[UR4][R236.64] ;  /* 0x00000004ec980981 */ /* 0x000362000c1e1d00 */
[----:B------:R-:W-:-:S03]  /*0d80*/  IMAD.WIDE.U32 R196, R248, 0x10, R208 ;  /* 0x00000010f8c47825 */ /* 0x000fc600078e00d0 */
[----:B------:R-:W2:Y:S01]  /*0d90*/  LDG.E.128 R192, desc[UR4][R192.64] ;  /* 0x00000004c0c07981 */ /* 0x000ea2000c1e1d00 */
[----:B0-----:R-:W-:Y:S01]  /*0da0*/  IADD3 R6, R243, 0x500, RZ ;  /* 0x00000500f3067810 */ /* 0x001fe20007ffe0ff */
[----:B------:R-:W-:Y:S02]  /*0db0*/  IMAD.WIDE.U32 R204, R239, 0x10, R208 ;  /* 0x00000010efcc7825 */ /* 0x000fe400078e00d0 */
[----:B------:R-:W2:Y:S02]  /*0dc0*/  LDG.E.128 R196, desc[UR4][R196.64] ;  /* 0x00000004c4c47981 */ /* 0x000ea4000c1e1d00 */
[----:B------:R-:W-:Y:S01]  /*0dd0*/  IMAD.WIDE.U32 R6, R6, 0x10, R244 ;  /* 0x0000001006067825 */ /* 0x000fe200078e00f4 */
[----:B-1----:R-:W-:Y:S01]  /*0de0*/  IADD3 R236, R243, 0x600, RZ ;  /* 0x00000600f3ec7810 */ /* 0x002fe20007ffe0ff */
[----:B------:R-:W2:Y:S04]  /*0df0*/  LDG.E.128 R204, desc[UR4][R204.64] ;  /* 0x00000004cccc7981 */ /* 0x000ea8000c1e1d00 */
[----:B------:R0:W2:Y:S01]  /*0e00*/  LDG.E.128 R232, desc[UR4][R6.64] ;  /* 0x0000000406e87981 */ /* 0x0000a2000c1e1d00 */
[----:B------:R-:W-:-:S03]  /*0e10*/  IMAD.WIDE.U32 R208, R238, 0x10, R208 ;  /* 0x00000010eed07825 */ /* 0x000fc600078e00d0 */
[----:B------:R1:W5:Y:S01]  /*0e20*/  @P0 LDG.E.128 R156, desc[UR4][R240.64] ;  /* 0x00000004f09c0981 */ /* 0x000362000c1e1d00 */
[----:B------:R-:W-:-:S03]  /*0e30*/  IMAD.WIDE.U32 R216, R217, 0x10, R244 ;  /* 0x00000010d9d87825 */ /* 0x000fc600078e00f4 */
[----:B------:R-:W2:Y:S01]  /*0e40*/  LDG.E.128 R208, desc[UR4][R208.64] ;  /* 0x00000004d0d07981 */ /* 0x000ea2000c1e1d00 */
[----:B0-----:R-:W-:-:S03]  /*0e50*/  @P0 IMAD.WIDE.U32 R6, R242, 0x10, R250 ;  /* 0x00000010f2060825 */ /* 0x001fc600078e00fa */
[----:B------:R-:W2:Y:S01]  /*0e60*/  LDG.E.128 R216, desc[UR4][R216.64] ;  /* 0x00000004d8d87981 */ /* 0x000ea2000c1e1d00 */
[----:B------:R-:W-:-:S03]  /*0e70*/  @P0 IMAD.WIDE.U32 R242, R239, 0x10, R250 ;  /* 0x00000010eff20825 */ /* 0x000fc600078e00fa */
[----:B------:R2:W5:Y:S01]  /*0e80*/  @P0 LDG.E.128 R160, desc[UR4][R6.64] ;  /* 0x0000000406a00981 */ /* 0x000562000c1e1d00 */
[----:B------:R-:W-:-:S03]  /*0e90*/  IMAD.WIDE.U32 R220, R221, 0x10, R244 ;  /* 0x00000010dddc7825 */ /* 0x000fc600078e00f4 */
[----:B------:R-:W5:Y:S01]  /*0ea0*/  @P0 LDG.E.128 R164, desc[UR4][R242.64] ;  /* 0x00000004f2a40981 */ /* 0x000f62000c1e1d00 */
[----:B------:R-:W-:-:S03]  /*0eb0*/  IMAD.WIDE.U32 R236, R236, 0x10, R244 ;  /* 0x00000010ecec7825 */ /* 0x000fc600078e00f4 */
[----:B------:R-:W2:Y:S01]  /*0ec0*/  LDG.E.128 R220, desc[UR4][R220.64] ;  /* 0x00000004dcdc7981 */ /* 0x000ea2000c1e1d00 */
[----:B------:R-:W-:-:S03]  /*0ed0*/  @P0 IMAD.WIDE.U32 R244, R238, 0x10, R250 ;  /* 0x00000010eef40825 */ /* 0x000fc600078e00fa */
[----:B------:R-:W2:Y:S04]  /*0ee0*/  LDG.E.128 R236, desc[UR4][R236.64] ;  /* 0x00000004ecec7981 */ /* 0x000ea8000c1e1d00 */
[----:B------:R-:W2:Y:S04]  /*0ef0*/  LDL R243, [R1+0x50] ;  /* 0x0000500001f37983 */ /* 0x000ea80000100800 */
[----:B------:R-:W2:Y:S04]  /*0f00*/  LDL R242, [R1+0x54] ;  /* 0x0000540001f27983 */ /* 0x000ea80000100800 */
[----:B------:R0:W5:Y:S04]  /*0f10*/  @P0 LDG.E.128 R168, desc[UR4][R244.64] ;  /* 0x00000004f4a80981 */ /* 0x000168000c1e1d00 */
[----:B------:R-:W2:Y:S01]  /*0f20*/  LDL R244, [R1+0x48] ;  /* 0x0000480001f47983 */ /* 0x000ea20000100800 */
[----:B------:R-:W-:-:S04]  /*0f30*/  ISETP.NE.AND P0, PT, R8, RZ, PT ;  /* 0x000000ff0800720c */ /* 0x000fc80003f05270 */
[----:B------:R-:W-:-:S05]  /*0f40*/  FSEL R249, R249, RZ, !P0 ;  /* 0x000000fff9f97208 */ /* 0x000fca0004000000 */
[C---:B---3--:R-:W-:Y:S01]  /*0f50*/  FADD.FTZ R185, -R249.reuse, R185 ;  /* 0x000000b9f9b97221 */ /* 0x048fe20000010100 */
[C---:B------:R-:W-:Y:S01]  /*0f60*/  FADD.FTZ R186, -R249.reuse, R186 ;  /* 0x000000baf9ba7221 */ /* 0x040fe20000010100 */
[C---:B------:R-:W-:Y:S02]  /*0f70*/  FADD.FTZ R187, -R249.reuse, R187 ;  /* 0x000000bbf9bb7221 */ /* 0x040fe40000010100 */
[C---:B-----5:R-:W-:Y:S01]  /*0f80*/  FMUL.FTZ R9, R4.reuse, R185 ;  /* 0x000000b904097220 */ /* 0x060fe20000410000 */
[C---:B------:R-:W-:Y:S01]  /*0f90*/  FMUL.FTZ R8, R4.reuse, R186 ;  /* 0x000000ba04087220 */ /* 0x040fe20000410000 */
[C---:B-1----:R-:W-:Y:S01]  /*0fa0*/  FMUL.FTZ R241, R4.reuse, R187 ;  /* 0x000000bb04f17220 */ /* 0x042fe20000410000 */
[C---:B----4-:R-:W-:Y:S01]  /*0fb0*/  FADD.FTZ R188, -R249.reuse, R188 ;  /* 0x000000bcf9bc7221 */ /* 0x050fe20000010100 */
[C---:B------:R-:W-:Y:S01]  /*0fc0*/  FADD.FTZ R184, -R249.reuse, R184 ;  /* 0x000000b8f9b87221 */ /* 0x040fe20000010100 */
[C---:B------:R-:W-:Y:S01]  /*0fd0*/  FADD.FTZ R189, -R249.reuse, R189 ;  /* 0x000000bdf9bd7221 */ /* 0x040fe20000010100 */
[C---:B------:R-:W-:Y:S01]  /*0fe0*/  FADD.FTZ R190, -R249.reuse, R190 ;  /* 0x000000bef9be7221 */ /* 0x040fe20000010100 */
[C---:B------:R-:W-:Y:S01]  /*0ff0*/  FADD.FTZ R191, -R249.reuse, R191 ;  /* 0x000000bff9bf7221 */ /* 0x040fe20000010100 */
[----:B------:R-:W-:Y:S01]  /*1000*/  STL [R1+0x28], R9 ;  /* 0x0000280901007387 */ /* 0x000fe20000100800 */
[C---:B------:R-:W-:Y:S01]  /*1010*/  FMUL.FTZ R188, R4.reuse, R188 ;  /* 0x000000bc04bc7220 */ /* 0x040fe20000410000 */
[C---:B--2---:R-:W-:Y:S01]  /*1020*/  FADD.FTZ R7, -R249.reuse, R201 ;  /* 0x000000c9f9077221 */ /* 0x044fe20000010100 */
[C---:B------:R-:W-:Y:S01]  /*1030*/  FMUL.FTZ R250, R4.reuse, R184 ;  /* 0x000000b804fa7220 */ /* 0x040fe20000410000 */
[----:B------:R-:W-:Y:S01]  /*1040*/  STL [R1+0x24], R8 ;  /* 0x0000240801007387 */ /* 0x000fe20000100800 */
[C---:B------:R-:W-:Y:S01]  /*1050*/  FMUL.FTZ R189, R4.reuse, R189 ;  /* 0x000000bd04bd7220 */ /* 0x040fe20000410000 */
[C---:B------:R-:W-:Y:S01]  /*1060*/  FADD.FTZ R6, -R249.reuse, R200 ;  /* 0x000000c8f9067221 */ /* 0x040fe20000010100 */
[----:B------:R-:W-:Y:S01]  /*1070*/  FMUL.FTZ R190, R4, R190 ;  /* 0x000000be04be7220 */ /* 0x000fe20000410000 */
[----:B------:R-:W-:Y:S01]  /*1080*/  STL [R1+0x20], R241 ;  /* 0x000020f101007387 */ /* 0x000fe20000100800 */
[----:B------:R-:W-:Y:S01]  /*1090*/  FMUL.FTZ R10, R10, R213 ;  /* 0x000000d50a0a7220 */ /* 0x000fe20000410000 */
[C---:B------:R-:W-:Y:S01]  /*10a0*/  FADD.FTZ R202, -R249.reuse, R202 ;  /* 0x000000caf9ca7221 */ /* 0x040fe20000010100 */
[----:B------:R-:W-:Y:S01]  /*10b0*/  FADD.FTZ R203, -R249, R203 ;  /* 0x000000cbf9cb7221 */ /* 0x000fe20000010100 */
[----:B------:R-:W-:Y:S01]  /*10c0*/  FFMA.FTZ R90, R214, R8, R90 ;  /* 0x00000008d65a7223 */ /* 0x000fe2000001005a */
[----:B------:R-:W-:Y:S01]  /*10d0*/  FADD.FTZ R62, R62, R214 ;  /* 0x000000d63e3e7221 */ /* 0x000fe20000010000 */
[----:B------:R1:W-:Y:S01]  /*10e0*/  STL [R1+0x40], R10 ;  /* 0x0000400a01007387 */ /* 0x0003e20000100800 */
[----:B------:R-:W-:Y:S01]  /*10f0*/  FMUL.FTZ R191, R4, R191 ;  /* 0x000000bf04bf7220 */ /* 0x000fe20000410000 */
[----:B------:R-:W-:Y:S01]  /*1100*/  FFMA.FTZ R89, R213, R9, R89 ;  /* 0x00000009d5597223 */ /* 0x000fe20000010059 */
[----:B------:R-:W-:Y:S01]  /*1110*/  FADD.FTZ R61, R61, R213 ;  /* 0x000000d53d3d7221 */ /* 0x000fe20000010000 */
[----:B------:R-:W-:Y:S01]  /*1120*/  FFMA.FTZ R88, R212, R250, R88 ;  /* 0x000000fad4587223 */ /* 0x000fe20000010058 */
[----:B------:R-:W-:Y:S01]  /*1130*/  FADD.FTZ R60, R60, R212 ;  /* 0x000000d43c3c7221 */ /* 0x000fe20000010000 */
        /* <DEDUP_REMOVED lines=18> */
[----:B------:R-:W-:Y:S01]  /*1260*/  FMUL.FTZ R187, R243, R214 ;  /* 0x000000d6f3bb7220 */ /* 0x000fe20000410000 */
[----:B------:R-:W-:-:S04]  /*1270*/  FMUL.FTZ R185, R242, R215 ;  /* 0x000000d7f2b97220 */ /* 0x000fc80000410000 */
[----:B------:R2:W-:Y:S01]  /*1280*/  STL [R1+0x38], R187 ;  /* 0x000038bb01007387 */ /* 0x0005e20000100800 */
[----:B------:R-:W-:-:S03]  /*1290*/  FMUL.FTZ R214, R92, R216 ;  /* 0x000000d85cd67220 */ /* 0x000fc60000410000 */
[----:B------:R-:W-:Y:S01]  /*12a0*/  STL [R1+0x34], R185 ;  /* 0x000034b901007387 */ /* 0x000fe20000100800 */
[----:B------:R-:W-:-:S03]  /*12b0*/  FMUL.FTZ R210, R96, R220 ;  /* 0x000000dc60d27220 */ /* 0x000fc60000410000 */
[----:B------:R3:W-:Y:S01]  /*12c0*/  STL [R1+0xc], R188 ;  /* 0x00000cbc01007387 */ /* 0x0007e20000100800 */
[----:B------:R-:W-:-:S03]  /*12d0*/  FMUL.FTZ R249, R244, R212 ;  /* 0x000000d4f4f97220 */ /* 0x000fc60000410000 */
[----:B------:R-:W-:Y:S01]  /*12e0*/  STL [R1+0x8], R189 ;  /* 0x000008bd01007387 */ /* 0x000fe20000100800 */
[----:B------:R-:W-:Y:S01]  /*12f0*/  FMUL.FTZ R212, R94, R218 ;  /* 0x000000da5ed47220 */ /* 0x000fe20000410000 */
[----:B------:R-:W-:Y:S01]  /*1300*/  FMUL.FTZ R204, R97, R221 ;  /* 0x000000dd61cc7220 */ /* 0x000fe20000410000 */
[----:B------:R-:W-:Y:S01]  /*1310*/  FFMA.FTZ R184, R250, R249, RZ ;  /* 0x000000f9fab87223 */ /* 0x000fe200000100ff */
[----:B------:R-:W-:Y:S01]  /*1320*/  STL [R1+0x4], R190 ;  /* 0x000004be01007387 */ /* 0x000fe20000100800 */
[----:B------:R-:W-:-:S03]  /*1330*/  FADD.FTZ R186, RZ, R249 ;  /* 0x000000f9ffba7221 */ /* 0x000fc60000010000 */
[----:B------:R-:W-:Y:S01]  /*1340*/  STL [R1], R191 ;  /* 0x000000bf01007387 */ /* 0x000fe20000100800 */
[----:B------:R-:W-:-:S03]  /*1350*/  FFMA.FTZ R184, R9, R10, R184 ;  /* 0x0000000a09b87223 */ /* 0x000fc600000100b8 */
[----:B------:R-:W-:Y:S04]  /*1360*/  STL [R1+0x30], R214 ;  /* 0x000030d601007387 */ /* 0x000fe80000100800 */
[----:B------:R-:W-:Y:S01]  /*1370*/  STL [R1+0x2c], R213 ;  /* 0x00002cd501007387 */ /* 0x000fe20000100800 */
[----:B------:R-:W-:-:S03]  /*1380*/  FADD.FTZ R186, R186, R10 ;  /* 0x0000000ababa7221 */ /* 0x000fc60000010000 */
[----:B------:R-:W-:Y:S04]  /*1390*/  STL [R1+0x1c], R212 ;  /* 0x00001cd401007387 */ /* 0x000fe80000100800 */
[----:B------:R-:W-:Y:S01]  /*13a0*/  STL [R1+0x18], R211 ;  /* 0x000018d301007387 */ /* 0x000fe20000100800 */
[----:B------:R-:W-:-:S03]  /*13b0*/  FFMA.FTZ R184, R8, R187, R184 ;  /* 0x000000bb08b87223 */ /* 0x000fc600000100b8 */
[----:B------:R-:W-:Y:S04]  /*13c0*/  STL [R1+0x14], R210 ;  /* 0x000014d201007387 */ /* 0x000fe80000100800 */
[----:B------:R4:W-:Y:S04]  /*13d0*/  STL [R1+0x10], R204 ;  /* 0x000010cc01007387 */ /* 0x0009e80000100800 */
[----:B-1----:R1:W5:Y:S04]  /*13e0*/  LDL.LU R10, [R1+0x60] ;  /* 0x00006000010a7983 */ /* 0x0023680000300800 */
[----:B------:R1:W5:Y:S04]  /*13f0*/  LDL.LU R9, [R1+0x5c] ;  /* 0x00005c0001097983 */ /* 0x0003680000300800 */
[----:B------:R1:W5:Y:S01]  /*1400*/  LDL.LU R8, [R1+0x58] ;  /* 0x0000580001087983 */ /* 0x0003620000300800 */
[----:B------:R-:W-:Y:S01]  /*1410*/  FADD.FTZ R186, R186, R187 ;  /* 0x000000bbbaba7221 */ /* 0x000fe20000010000 */
[----:B--2---:R-:W-:-:S03]  /*1420*/  FFMA.FTZ R187, R241, R185, R184 ;  /* 0x000000b9f1bb7223 */ /* 0x004fc600000100b8 */
[----:B------:R-:W-:Y:S01]  /*1430*/  FADD.FTZ R186, R186, R185 ;  /* 0x000000b9baba7221 */ /* 0x000fe20000010000 */
[----:B------:R-:W-:-:S03]  /*1440*/  FFMA.FTZ R187, R188, R214, R187 ;  /* 0x000000d6bcbb7223 */ /* 0x000fc600000100bb */
[----:B------:R-:W-:Y:S01]  /*1450*/  FADD.FTZ R186, R186, R214 ;  /* 0x000000d6baba7221 */ /* 0x000fe20000010000 */
[----:B------:R-:W-:-:S03]  /*1460*/  FFMA.FTZ R187, R189, R213, R187 ;  /* 0x000000d5bdbb7223 */ /* 0x000fc600000100bb */
[----:B------:R-:W-:Y:S01]  /*1470*/  FADD.FTZ R186, R186, R213 ;  /* 0x000000d5baba7221 */ /* 0x000fe20000010000 */
[----:B------:R-:W-:Y:S01]  /*1480*/  FFMA.FTZ R84, R216, R188, R84 ;  /* 0x000000bcd8547223 */ /* 0x000fe20000010054 */
[----:B------:R-:W-:Y:S02]  /*1490*/  FFMA.FTZ R187, R190, R212, R187 ;  /* 0x000000d4bebb7223 */ /* 0x000fe400000100bb */
[----:B---3--:R-:W-:Y:S01]  /*14a0*/  FADD.FTZ R188, R186, R212 ;  /* 0x000000d4babc7221 */ /* 0x008fe20000010000 */
[----:B0-----:R-:W-:Y:S01]  /*14b0*/  FMUL.FTZ R245, R4, R192 ;  /* 0x000000c004f57220 */ /* 0x001fe20000410000 */
[----:B------:R-:W-:Y:S02]  /*14c0*/  FFMA.FTZ R187, R191, R211, R187 ;  /* 0x000000d3bfbb7223 */ /* 0x000fe400000100bb */
[----:B------:R-:W-:Y:S01]  /*14d0*/  FADD.FTZ R188, R188, R211 ;  /* 0x000000d3bcbc7221 */ /* 0x000fe20000010000 */
[----:B------:R-:W-:-:S03]  /*14e0*/  FMUL.FTZ R244, R4, R193 ;  /* 0x000000c104f47220 */ /* 0x000fc60000410000 */
        /* <DEDUP_REMOVED lines=11> */
[C---:B------:R-:W-:Y:S01]  /*15a0*/  FMUL.FTZ R242, R4.reuse, R195 ;  /* 0x000000c304f27220 */ /* 0x040fe20000410000 */
[----:B------:R-:W-:Y:S01]  /*15b0*/  FFMA.FTZ R188, R243, R252, R188 ;  /* 0x000000fcf3bc7223 */ /* 0x000fe200000100bc */
[----:B------:R-:W-:Y:S01]  /*15c0*/  FFMA.FTZ R87, R219, R191, R87 ;  /* 0x000000bfdb577223 */ /* 0x000fe20000010057 */
[----:B------:R-:W-:Y:S01]  /*15d0*/  FADD.FTZ R59, R59, R219 ;  /* 0x000000db3b3b7221 */ /* 0x000fe20000010000 */
        /* <DEDUP_REMOVED lines=21> */
[----:B------:R-:W-:Y:S01]  /*1730*/  FFMA.FTZ R85, R217, R189, R85 ;  /* 0x000000bdd9557223 */ /* 0x000fe20000010055 */
[----:B------:R-:W-:Y:S01]  /*1740*/  FADD.FTZ R57, R57, R217 ;  /* 0x000000d939397221 */ /* 0x000fe20000010000 */
[----:B------:R-:W-:Y:S01]  /*1750*/  FMUL.FTZ R223, R103, R227 ;  /* 0x000000e367df7220 */ /* 0x000fe20000410000 */
[----:B------:R-:W-:Y:S01]  /*1760*/  FADD.FTZ R192, R192, R226 ;  /* 0x000000e2c0c07221 */ /* 0x000fe20000010000 */
[----:B------:R-:W-:Y:S01]  /*1770*/  FMUL.FTZ R217, R4, R199 ;  /* 0x000000c704d97220 */ /* 0x000fe20000410000 */
[----:B------:R-:W-:Y:S01]  /*1780*/  FFMA.FTZ R193, R218, R226, R193 ;  /* 0x000000e2dac17223 */ /* 0x000fe200000100c1 */
[----:B------:R-:W-:Y:S01]  /*1790*/  FFMA.FTZ R82, R222, R243, R82 ;  /* 0x000000f3de527223 */ /* 0x000fe20000010052 */
[----:B------:R-:W-:Y:S01]  /*17a0*/  FADD.FTZ R54, R54, R222 ;  /* 0x000000de36367221 */ /* 0x000fe20000010000 */
        /* <DEDUP_REMOVED lines=9> */
[----:B------:R-:W-:Y:S01]  /*1840*/  FADD.FTZ R193, R193, R186 ;  /* 0x000000bac1c17221 */ /* 0x000fe20000010000 */
[C---:B------:R-:W-:Y:S01]  /*1850*/  FMUL.FTZ R184, R4.reuse, R202 ;  /* 0x000000ca04b87220 */ /* 0x040fe20000410000 */
[----:B------:R-:W-:Y:S01]  /*1860*/  FFMA.FTZ R192, R7, R186, R192 ;  /* 0x000000ba07c07223 */ /* 0x000fe200000100c0 */
[----:B----4-:R-:W-:Y:S01]  /*1870*/  FMUL.FTZ R204, R107, R231 ;  /* 0x000000e76bcc7220 */ /* 0x010fe20000410000 */
[----:B------:R-:W-:Y:S01]  /*1880*/  FADD.FTZ R193, R193, R187 ;  /* 0x000000bbc1c17221 */ /* 0x000fe20000010000 */
[----:B------:R-:W-:Y:S01]  /*1890*/  FMUL.FTZ R185, R4, R203 ;  /* 0x000000cb04b97220 */ /* 0x000fe20000410000 */
[----:B------:R-:W-:Y:S01]  /*18a0*/  FFMA.FTZ R192, R184, R187, R192 ;  /* 0x000000bbb8c07223 */ /* 0x000fe200000100c0 */
[----:B------:R-:W-:Y:S01]  /*18b0*/  FMUL.FTZ R190, R4, R205 ;  /* 0x000000cd04be7220 */ /* 0x000fe20000410000 */
[----:B------:R-:W-:Y:S01]  /*18c0*/  FMUL.FTZ R205, R108, R232 ;  /* 0x000000e86ccd7220 */ /* 0x000fe20000410000 */
[----:B------:R-:W-:Y:S01]  /*18d0*/  FADD.FTZ R193, R193, R204 ;  /* 0x000000ccc1c17221 */ /* 0x000fe20000010000 */
[C---:B------:R-:W-:Y:S01]  /*18e0*/  FMUL.FTZ R191, R4.reuse, R200 ;  /* 0x000000c804bf7220 */ /* 0x040fe20000410000 */
        /* <DEDUP_REMOVED lines=24> */
[----:B------:R-:W-:Y:S01]  /*1a70*/  FMUL.FTZ R209, R4, R209 ;  /* 0x000000d104d17220 */ /* 0x000fe20000410000 */
        /* <DEDUP_REMOVED lines=36> */
.L_x_14337:
[----:B------:R-:W-:Y:S05]  /*1cc0*/  BSYNC B0 ;  /* 0x0000000000007941 */ /* 0x000fea0003800000 */
.L_x_14335:
[----:B------:R-:W2:Y:S01]  /*1cd0*/  LDL.LU R194, [R1+0x44] ;  /* 0x0000440001c27983 */ /* 0x000ea20000300800 */
[----:B------:R-:W-:Y:S01]  /*1ce0*/  UMOV UR6, 0xffffffff ;  /* 0xffffffff00067882 */ /* 0x000fe20000000000 */
[----:B------:R-:W0:Y:S02]  /*1cf0*/  S2R R203, SR_TID.X ;  /* 0x0000000000cb7919 */ /* 0x000e240000002100 */
[----:B0-----:R-:W-:Y:S02]  /*1d00*/  SHF.R.U32.HI R202, RZ, 0x5, R203 ;  /* 0x00000005ffca7819 */ /* 0x001fe400000116cb */
[----:B------:R-:W-:Y:S02]  /*1d10*/  LOP3.LUT P0, RZ, R203, 0x1f, RZ, 0xc0, !PT ;  /* 0x0000001fcbff7812 */ /* 0x000fe4000780c0ff */
[----:B------:R-:W-:Y:S02]  /*1d20*/  LOP3.LUT R196, R202, 0x7fffff8, RZ, 0xc0, !PT ;  /* 0x07fffff8cac47812 */ /* 0x000fe400078ec0ff */
[----:B--2---:R-:W-:-:S13]  /*1d30*/  LOP3.LUT P5, RZ, R194, 0xff, RZ, 0xc0, !PT ;  /* 0x000000ffc2ff7812 */ /* 0x004fda00078ac0ff */
        /* <DEDUP_REMOVED lines=20> */
.L_x_14406:
[----:B------:R-:W2:Y:S01]  /*1e80*/  LDL.LU R192, [R1+0x3c] ;  /* 0x00003c0001c07983 */ /* 0x000ea20000300800 */
[----:B------:R-:W3:Y:S01]  /*1e90*/  LDC R193, c[0x0][0x218] ;  /* 0x00008600ffc17b82 */ /* 0x000ee20000000800 */
[----:B------:R-:W-:Y:S01]  /*1ea0*/  HFMA2.MMA R221, -RZ, RZ, 0, 0 ;  /* 0x00000000ffdd7435 */ /* 0x000fe200000001ff */
[----:B------:R-:W-:Y:S01]  /*1eb0*/  LOP3.LUT R200, R203, 0xff, RZ, 0xc0, !PT ;  /* 0x000000ffcbc87812 */ /* 0x000fe200078ec0ff */
[----:B------:R-:W4:Y:S01]  /*1ec0*/  S2R R199, SR_CgaCtaId ;  /* 0x0000000000c77919 */ /* 0x000f220000008800 */
[----:B------:R-:W-:Y:S01]  /*1ed0*/  FADD.FTZ R194, R197, R194 ;  /* 0x000000c2c5c27221 */ /* 0x000fe20000010000 */
[----:B-1----:R-:W-:Y:S01]  /*1ee0*/  @!P0 LOP3.LUT R197, R202, 0x7, RZ, 0xc0, !PT ;  /* 0x00000007cac58812 */ /* 0x002fe200078ec0ff */
[----:B0-----:R-:W-:Y:S01]  /*1ef0*/  FADD.FTZ R195, R195, R198 ;  /* 0x000000c6c3c37221 */ /* 0x001fe20000010000 */
[----:B------:R-:W-:Y:S05]  /*1f00*/  WARPSYNC.ALL ;  /* 0x0000000000007948 */ /* 0x000fea0003800000 */
[----:B------:R-:W-:Y:S01]  /*1f10*/  @!P0 IADD3 R197, R196, R197, RZ ;  /* 0x000000c5c4c58210 */ /* 0x000fe20007ffe0ff */
[----:B------:R-:W0:Y:S01]  /*1f20*/  LDC.U8 R228, c[0x0][0x2a0] ;  /* 0x0000a800ffe47b82 */ /* 0x000e220000000000 */
[----:B------:R-:W-:Y:S01]  /*1f30*/  @!P6 ISETP.NE.U32.AND P1, PT, R2, RZ, PT ;  /* 0x000000ff0200e20c */ /* 0x000fe20003f25070 */
[----:B------:R-:W-:Y:S03]  /*1f40*/  BSSY B0, `(.L_x_14339) ;  /* 0x0000039000007945 */ /* 0x000fe60003800000 */
[----:B------:R-:W-:-:S02]  /*1f50*/  @!P6 ISETP.NE.AND.EX P1, PT, R0, RZ, PT, P1 ;  /* 0x000000ff0000e20c */ /* 0x000fc40003f25310 */
[----:B------:R-:W-:Y:S02]  /*1f60*/  ISETP.NE.U32.AND P3, PT, RZ, UR12, PT ;  /* 0x0000000cff007c0c */ /* 0x000fe4000bf65070 */
[----:B0-----:R-:W-:Y:S02]  /*1f70*/  ISETP.NE.AND P2, PT, R228, RZ, PT ;  /* 0x000000ffe400720c */ /* 0x001fe40003f45270 */
[----:B--2---:R-:W-:-:S13]  /*1f80*/  ISETP.GE.AND P4, PT, R192, 0x1, PT ;  /* 0x00000001c000780c */ /* 0x004fda0003f86270 */
[----:B------:R-:W-:Y:S01]  /*1f90*/  @P4 IADD3 R192, R192, -0x1, RZ ;  /* 0xffffffffc0c04810 */ /* 0x000fe20007ffe0ff */
[----:B------:R-:W0:Y:S04]  /*1fa0*/  @P4 LDC R227, c[0x0][0x29c] ;  /* 0x0000a700ffe34b82 */ /* 0x000e280000000800 */
[----:B---3--:R-:W-:-:S05]  /*1fb0*/  @P4 IMAD R192, R192, R193, RZ ;  /* 0x000000c1c0c04224 */ /* 0x008fca00078e02ff */
[----:B------:R-:W-:-:S04]  /*1fc0*/  @P4 SHF.R.S32.HI R193, RZ, 0x1f, R192 ;  /* 0x0000001fffc14819 */ /* 0x000fc800000114c0 */
[----:B------:R-:W-:-:S04]  /*1fd0*/  @P4 LEA.HI R193, R193, R192, RZ, 0x2 ;  /* 0x000000c0c1c14211 */ /* 0x000fc800078f10ff */
[----:B------:R-:W-:Y:S02]  /*1fe0*/  @P4 LEA.HI.SX32 R221, R193, R200, 0x1e ;  /* 0x000000c8c1dd4211 */ /* 0x000fe400078ff2ff */
[----:B------:R-:W-:Y:S01]  /*1ff0*/  MOV R200, 0x400 ;  /* 0x0000040000c87802 */ /* 0x000fe20000000f00 */
[----:B------:R-:W1:Y:S03]  /*2000*/  @P4 LDC.64 R192, c[0x0][0x220] ;  /* 0x00008800ffc04b82 */ /* 0x000e660000000a00 */
[----:B----4-:R-:W-:-:S04]  /*2010*/  LEA R200, R199, R200, 0x18 ;  /* 0x000000c8c7c87211 */ /* 0x010fc800078ec0ff */
[----:B------:R-:W-:-:S05]  /*2020*/  @!P0 LEA R197, R197, R200, 0x3 ;  /* 0x000000c8c5c58211 */ /* 0x000fca00078e18ff */
[----:B------:R-:W-:Y:S01]  /*2030*/  @!P0 STS.64 [R197+0x7000], R194 ;  /* 0x007000c2c5008388 */ /* 0x000fe20000000a00 */
[----:B------:R-:W-:Y:S01]  /*2040*/  LEA R200, R196, R200, 0x3 ;  /* 0x000000c8c4c87211 */ /* 0x000fe200078e18ff */
[----:B------:R-:W-:Y:S01]  /*2050*/  BAR.SYNC.DEFER_BLOCKING 0x0 ;  /* 0x0000000000007b1d */ /* 0x000fe20000010000 */
[----:B-1----:R-:W-:-:S05]  /*2060*/  @P4 IMAD.WIDE.U32 R192, R221, 0x10, R192 ;  /* 0x00000010ddc04825 */ /* 0x002fca00078e00c0 */
[----:B------:R-:W1:Y:S04]  /*2070*/  LDS.128 R196, [R200+0x7000] ;  /* 0x00700000c8c47984 */ /* 0x000e680000000c00 */
[----:B------:R2:W5:Y:S01]  /*2080*/  @P4 LDG.E.128 R172, desc[UR4][R192.64] ;  /* 0x00000004c0ac4981 */ /* 0x000562000c1e1d00 */
[----:B------:R-:W-:-:S04]  /*2090*/  ISETP.NE.U32.AND P0, PT, RZ, UR12, PT ;  /* 0x0000000cff007c0c */ /* 0x000fc8000bf05070 */
[----:B------:R-:W-:Y:S01]  /*20a0*/  ISETP.NE.AND.EX P0, PT, RZ, UR13, PT, P0 ;  /* 0x0000000dff007c0c */ /* 0x000fe2000bf05300 */
[----:B--2---:R-:W2:Y:S01]  /*20b0*/  LDS.128 R192, [R200+0x7010] ;  /* 0x00701000c8c07984 */ /* 0x004ea20000000c00 */
[----:B-1----:R-:W-:Y:S01]  /*20c0*/  FADD.FTZ R196, RZ, R196 ;  /* 0x000000c4ffc47221 */ /* 0x002fe20000010000 */
[----:B------:R-:W-:-:S03]  /*20d0*/  FADD.FTZ R197, RZ, R197 ;  /* 0x000000c5ffc57221 */ /* 0x000fc60000010000 */
[----:B------:R-:W-:Y:S01]  /*20e0*/  FADD.FTZ R198, R198, R196 ;  /* 0x000000c4c6c67221 */ /* 0x000fe20000010000 */
[----:B------:R-:W-:-:S03]  /*20f0*/  FADD.FTZ R201, R199, R197 ;  /* 0x000000c5c7c97221 */ /* 0x000fc60000010000 */
[----:B--2---:R-:W-:Y:S01]  /*2100*/  FADD.FTZ R192, R198, R192 ;  /* 0x000000c0c6c07221 */ /* 0x004fe20000010000 */
[----:B------:R-:W-:Y:S01]  /*2110*/  FADD.FTZ R193, R201, R193 ;  /* 0x000000c1c9c17221 */ /* 0x000fe20000010000 */
[----:B------:R-:W1:Y:S02]  /*2120*/  LDS.128 R196, [R200+0x7020] ;  /* 0x00702000c8c47984 */ /* 0x000e640000000c00 */
[----:B------:R-:W-:Y:S01]  /*2130*/  FADD.FTZ R194, R194, R192 ;  /* 0x000000c0c2c27221 */ /* 0x000fe20000010000 */
[----:B------:R-:W-:Y:S01]  /*2140*/  FADD.FTZ R193, R195, R193 ;  /* 0x000000c1c3c17221 */ /* 0x000fe20000010000 */
[----:B------:R-:W2:Y:S02]  /*2150*/  LDS.128 R200, [R200+0x7030] ;  /* 0x00703000c8c87984 */ /* 0x000ea40000000c00 */
[----:B-1----:R-:W-:Y:S01]  /*2160*/  FADD.FTZ R194, R194, R196 ;  /* 0x000000c4c2c27221 */ /* 0x002fe20000010000 */
[----:B------:R-:W-:-:S03]  /*2170*/  FADD.FTZ R193, R193, R197 ;  /* 0x000000c5c1c17221 */ /* 0x000fc60000010000 */
[----:B------:R-:W-:Y:S01]  /*2180*/  FADD.FTZ R194, R198, R194 ;  /* 0x000000c2c6c27221 */ /* 0x000fe20000010000 */
[----:B------:R-:W-:Y:S02]  /*2190*/  FADD.FTZ R193, R199, R193 ;  /* 0x000000c1c7c17221 */ /* 0x000fe40000010000 */
[----:B------:R-:W1:Y:S01]  /*21a0*/  @P0 LDC.64 R198, c[0x0][0x308] ;  /* 0x0000c200ffc60b82 */ /* 0x000e620000000a00 */
[----:B--2---:R-:W-:Y:S01]  /*21b0*/  FADD.FTZ R195, R194, R200 ;  /* 0x000000c8c2c37221 */ /* 0x004fe20000010000 */
[----:B------:R-:W-:-:S03]  /*21c0*/  FADD.FTZ R192, R193, R201 ;  /* 0x000000c9c1c07221 */ /* 0x000fc60000010000 */
[----:B------:R-:W-:Y:S01]  /*21d0*/  FADD.FTZ R202, R202, R195 ;  /* 0x000000c3caca7221 */ /* 0x000fe20000010000 */
[----:B------:R-:W-:Y:S01]  /*21e0*/  FADD.FTZ R197, R203, R192 ;  /* 0x000000c0cbc57221 */ /* 0x000fe20000010000 */
[----:B-----5:R-:W-:Y:S01]  /*21f0*/  @!P6 FSEL R192, R144, RZ, P1 ;  /* 0x000000ff90c0e208 */ /* 0x020fe20000800000 */
[----:B------:R-:W2:Y:S01]  /*2200*/  @P4 LDC R195, c[0x0][0x29c] ;  /* 0x0000a700ffc34b82 */ /* 0x000ea20000000800 */
[----:B------:R-:W-:Y:S01]  /*2210*/  FMUL.FTZ R196, R202, UR10 ;  /* 0x0000000acac47c20 */ /* 0x000fe20008410000 */
[----:B------:R-:W-:-:S04]  /*2220*/  FMUL.FTZ R197, R197, UR10 ;  /* 0x0000000ac5c57c20 */ /* 0x000fc80008410000 */
[----:B------:R-:W-:Y:S02]  /*2230*/  FSEL R196, R196, RZ, !P2 ;  /* 0x000000ffc4c47208 */ /* 0x000fe40005000000 */
[----:B------:R-:W3:Y:S01]  /*2240*/  @P4 LDC R194, c[0x0][0x29c] ;  /* 0x0000a700ffc24b82 */ /* 0x000ee20000000800 */
[----:B------:R-:W-:Y:S01]  /*2250*/  @!P6 ISETP.NE.U32.AND P2, PT, R2, RZ, PT ;  /* 0x000000ff0200e20c */ /* 0x000fe20003f45070 */
[----:B0-----:R-:W-:-:S12]  /*2260*/  @!P6 BRA `(.L_x_14340) ;  /* 0x000000000018e947 */ /* 0x001fd80003800000 */
[----:B------:R-:W-:Y:S01]  /*2270*/  ISETP.NE.U32.AND P1, PT, R2, RZ, PT ;  /* 0x000000ff0200720c */ /* 0x000fe20003f25070 */
[----:B------:R-:W-:-:S03]  /*2280*/  FFMA.FTZ R192, R250, R197, R196 ;  /* 0x000000c5fac07223 */ /* 0x000fc600000100c4 */
[----:B------:R-:W-:Y:S01]  /*2290*/  ISETP.NE.AND.EX P1, PT, R0, RZ, PT, P1 ;  /* 0x000000ff0000720c */ /* 0x000fe20003f25310 */
[----:B------:R-:W-:-:S04]  /*22a0*/  FADD.FTZ R192, R249, -R192 ;  /* 0x800000c0f9c07221 */ /* 0x000fc80000010000 */
[----:B------:R-:W-:-:S08]  /*22b0*/  FMUL.FTZ R192, R4, R192 ;  /* 0x000000c004c07220 */ /* 0x000fd00000410000 */
[----:B------:R-:W-:-:S07]  /*22c0*/  @P1 FADD.FTZ R192, R144, R192 ;  /* 0x000000c090c01221 */ /* 0x000fce0000010000 */
.L_x_14340:
[----:B------:R-:W-:Y:S05]  /*22d0*/  BSYNC B0 ;  /* 0x0000000000007941 */ /* 0x000fea0003800000 */
.L_x_14339:
[----:B------:R-:W-:Y:S01]  /*22e0*/  @!P6 ISETP.NE.AND.EX P2, PT, R0, RZ, PT, P2 ;  /* 0x000000ff0000e20c */ /* 0x000fe20003f45320 */
[----:B------:R-:W-:Y:S01]  /*22f0*/  BSSY B0, `(.L_x_14341) ;  /* 0x000000c000007945 */ /* 0x000fe20003800000 */
[----:B------:R-:W-:Y:S02]  /*2300*/  @!P6 ISETP.NE.U32.AND P1, PT, R2, RZ, PT ;  /* 0x000000ff0200e20c */ /* 0x000fe40003f25070 */
[----:B------:R-:W-:Y:S01]  /*2310*/  @!P6 FSEL R193, R145, RZ, P2 ;  /* 0x000000ff91c1e208 */ /* 0x000fe20001000000 */
[----:B------:R-:W-:Y:S10]  /*2320*/  @!P6 BRA `(.L_x_14342) ;  /* 0x000000000020e947 */ /* 0x000ff40003800000 */
[----:B------:R-:W4:Y:S04]  /*2330*/  LDL R201, [R1+0x28] ;  /* 0x0000280001c97983 */ /* 0x000f280000100800 */
[----:B------:R-:W5:Y:S01]  /*2340*/  LDL R200, [R1+0x40] ;  /* 0x0000400001c87983 */ /* 0x000f620000100800 */
[----:B------:R-:W-:-:S04]  /*2350*/  ISETP.NE.U32.AND P2, PT, R2, RZ, PT ;  /* 0x000000ff0200720c */ /* 0x000fc80003f45070 */
[----:B------:R-:W-:Y:S01]  /*2360*/  ISETP.NE.AND.EX P2, PT, R0, RZ, PT, P2 ;  /* 0x000000ff0000720c */ /* 0x000fe20003f45320 */
[----:B----4-:R-:W-:-:S04]  /*2370*/  FFMA.FTZ R193, R201, R197, R196 ;  /* 0x000000c5c9c17223 */ /* 0x010fc800000100c4 */
[----:B-----5:R-:W-:-:S04]  /*2380*/  FADD.FTZ R193, R200, -R193 ;  /* 0x800000c1c8c17221 */ /* 0x020fc80000010000 */
[----:B------:R-:W-:-:S04]  /*2390*/  FMUL.FTZ R193, R4, R193 ;  /* 0x000000c104c17220 */ /* 0x000fc80000410000 */
[----:B------:R-:W-:-:S07]  /*23a0*/  @P2 FADD.FTZ R193, R145, R193 ;  /* 0x000000c191c12221 */ /* 0x000fce0000010000 */
.L_x_14342:
[----:B------:R-:W-:Y:S05]  /*23b0*/  BSYNC B0 ;  /* 0x0000000000007941 */ /* 0x000fea0003800000 */
.L_x_14341:
[----:B------:R-:W-:Y:S01]  /*23c0*/  @!P6 ISETP.NE.U32.AND P2, PT, R2, RZ, PT ;  /* 0x000000ff0200e20c */ /* 0x000fe20003f45070 */
[----:B------:R-:W-:Y:S01]  /*23d0*/  BSSY B0, `(.L_x_14343) ;  /* 0x0000013000007945 */ /* 0x000fe20003800000 */
[----:B------:R-:W-:Y:S01]  /*23e0*/  ISETP.NE.AND.EX P3, PT, RZ, UR13, PT, P3 ;  /* 0x0000000dff007c0c */ /* 0x000fe2000bf65330 */
[----:B--2---:R-:W-:Y:S01]  /*23f0*/  @P4 FMUL.FTZ R200, R192, R195 ;  /* 0x000000c3c0c84220 */ /* 0x004fe20000410000 */
[C---:B------:R-:W-:Y:S01]  /*2400*/  @!P6 ISETP.NE.AND.EX P2, PT, R0.reuse, RZ, PT, P2 ;  /* 0x000000ff0000e20c */ /* 0x040fe20003f45320 */
[----:B---3--:R-:W-:Y:S01]  /*2410*/  @P4 FMUL.FTZ R201, R193, R194 ;  /* 0x000000c2c1c94220 */ /* 0x008fe20000410000 */
[----:B------:R-:W-:Y:S01]  /*2420*/  @!P6 ISETP.NE.AND.EX P1, PT, R0, RZ, PT, P1 ;  /* 0x000000ff0000e20c */ /* 0x000fe20003f25310 */
[----:B-1----:R-:W-:Y:S01]  /*2430*/  @P0 IMAD.WIDE.U32 R198, R3, 0x10, R198 ;  /* 0x0000001003c60825 */ /* 0x002fe200078e00c6 */
[----:B------:R-:W-:Y:S02]  /*2440*/  SEL R192, R192, R176, P3 ;  /* 0x000000b0c0c07207 */ /* 0x000fe40001800000 */
[----:B------:R-:W-:-:S02]  /*2450*/  SEL R193, R193, R177, P3 ;  /* 0x000000b1c1c17207 */ /* 0x000fc40001800000 */
[----:B------:R-:W-:Y:S01]  /*2460*/  @!P6 FSEL R203, R146, RZ, P2 ;  /* 0x000000ff92cbe208 */ /* 0x000fe20001000000 */
[----:B------:R-:W-:Y:S06]  /*2470*/  @!P6 BRA `(.L_x_14344) ;  /* 0x000000000020e947 */ /* 0x000fec0003800000 */
[----:B------:R-:W2:Y:S04]  /*2480*/  LDL R228, [R1+0x24] ;  /* 0x0000240001e47983 */ /* 0x000ea80000100800 */
[----:B------:R-:W3:Y:S01]  /*2490*/  LDL R202, [R1+0x38] ;  /* 0x0000380001ca7983 */ /* 0x000ee20000100800 */
[----:B------:R-:W-:-:S04]  /*24a0*/  ISETP.NE.U32.AND P2, PT, R2, RZ, PT ;  /* 0x000000ff0200720c */ /* 0x000fc80003f45070 */
[----:B------:R-:W-:Y:S01]  /*24b0*/  ISETP.NE.AND.EX P2, PT, R0, RZ, PT, P2 ;  /* 0x000000ff0000720c */ /* 0x000fe20003f45320 */
[----:B--2---:R-:W-:-:S04]  /*24c0*/  FFMA.FTZ R194, R228, R197, R196 ;  /* 0x000000c5e4c27223 */ /* 0x004fc800000100c4 */
[----:B---3--:R-:W-:-:S04]  /*24d0*/  FADD.FTZ R194, R202, -R194 ;  /* 0x800000c2cac27221 */ /* 0x008fc80000010000 */
[----:B------:R-:W-:-:S04]  /*24e0*/  FMUL.FTZ R203, R4, R194 ;  /* 0x000000c204cb7220 */ /* 0x000fc80000410000 */
[----:B------:R-:W-:-:S07]  /*24f0*/  @P2 FADD.FTZ R203, R146, R203 ;  /* 0x000000cb92cb2221 */ /* 0x000fce0000010000 */
.L_x_14344:
[----:B------:R-:W-:Y:S05]  /*2500*/  BSYNC B0 ;  /* 0x0000000000007941 */ /* 0x000fea0003800000 */
.L_x_14343:
[----:B------:R-:W-:Y:S01]  /*2510*/  BSSY B0, `(.L_x_14345) ;  /* 0x000000b000007945 */ /* 0x000fe20003800000 */
[----:B------:R-:W-:-:S03]  /*2520*/  @!P6 FSEL R202, R147, RZ, P1 ;  /* 0x000000ff93cae208 */ /* 0x000fc60000800000 */
[----:B------:R-:W-:Y:S05]  /*2530*/  @!P6 BRA `(.L_x_14346) ;  /* 0x000000000020e947 */ /* 0x000fea0003800000 */
        /* <DEDUP_REMOVED lines=8> */
.L_x_14346:
[----:B------:R-:W-:Y:S05]  /*25c0*/  BSYNC B0 ;  /* 0x0000000000007941 */ /* 0x000fea0003800000 */
.L_x_14345:
[----:B------:R-:W-:Y:S01]  /*25d0*/  SEL R194, R203, R178, P3 ;  /* 0x000000b2cbc27207 */ /* 0x000fe20001800000 */
[-C--:B------:R-:W-:Y:S01]  /*25e0*/  @P4 FMUL.FTZ R180, R116, R200.reuse ;  /* 0x000000c874b44220 */ /* 0x080fe20000410000 */
[----:B------:R-:W-:Y:S01]  /*25f0*/  SEL R195, R202, R179, P3 ;  /* 0x000000b3cac37207 */ /* 0x000fe20001800000 */
[----:B------:R-:W-:Y:S01]  /*2600*/  @P4 FFMA.FTZ R8, R172, R200, R8 ;  /* 0x000000c8ac084223 */ /* 0x000fe20000010008 */
[----:B------:R-:W-:Y:S01]  /*2610*/  IADD3 R200, R221, 0x100, RZ ;  /* 0x00000100ddc87810 */ /* 0x000fe20007ffe0ff */
[-C--:B------:R-:W-:Y:S01]  /*2620*/  @P4 FMUL.FTZ R181, R117, R201.reuse ;  /* 0x000000c975b54220 */ /* 0x080fe20000410000 */
[----:B------:R-:W-:Y:S01]  /*2630*/  @P4 FFMA.FTZ R9, R173, R201, R9 ;  /* 0x000000c9ad094223 */ /* 0x000fe20000010009 */
[----:B------:R0:W-:Y:S02]  /*2640*/  @P0 STG.E.128 desc[UR4][R198.64], R192 ;  /* 0x000000c0c6000986 */ /* 0x0001e4000c101d04 */
[----:B0-----:R-:W0:Y:S01]  /*2650*/  @P4 LDC R199, c[0x0][0x29c] ;  /* 0x0000a700ffc74b82 */ /* 0x001e220000000800 */
[----:B------:R-:W-:-:S04]  /*2660*/  @P4 FMUL.FTZ R198, R203, R227 ;  /* 0x000000e3cbc64220 */ /* 0x000fc80000410000 */
[-C--:B------:R-:W-:Y:S01]  /*2670*/  @P4 FMUL.FTZ R182, R118, R198.reuse ;  /* 0x000000c676b64220 */ /* 0x080fe20000410000 */
[----:B------:R-:W-:Y:S02]  /*2680*/  @P4 FFMA.FTZ R10, R174, R198, R10 ;  /* 0x000000c6ae0a4223 */ /* 0x000fe4000001000a */
[----:B------:R-:W1:Y:S08]  /*2690*/  @P4 LDC.64 R194, c[0x0][0x2f8] ;  /* 0x0000be00ffc24b82 */ /* 0x000e700000000a00 */
[----:B------:R-:W2:Y:S01]  /*26a0*/  @P4 LDC.64 R192, c[0x0][0x220] ;  /* 0x00008800ffc04b82 */ /* 0x000ea20000000a00 */
[----:B0-----:R-:W-:-:S07]  /*26b0*/  @P4 FMUL.FTZ R199, R202, R199 ;  /* 0x000000c7cac74220 */ /* 0x001fce0000410000 */
[----:B------:R-:W0:Y:S01]  /*26c0*/  @P4 LDC R203, c[0x0][0x29c] ;  /* 0x0000a700ffcb4b82 */ /* 0x000e220000000800 */
[-C--:B------:R-:W-:Y:S01]  /*26d0*/  @P4 FMUL.FTZ R183, R119, R199.reuse ;  /* 0x000000c777b74220 */ /* 0x080fe20000410000 */
[----:B------:R-:W-:Y:S01]  /*26e0*/  @P4 FFMA.FTZ R11, R175, R199, R11 ;  /* 0x000000c7af0b4223 */ /* 0x000fe2000001000b */
[----:B-1----:R-:W-:-:S05]  /*26f0*/  @P4 IMAD.WIDE.U32 R194, R221, 0x10, R194 ;  /* 0x00000010ddc24825 */ /* 0x002fca00078e00c2 */
[----:B------:R-:W1:Y:S01]  /*2700*/  @P4 LDC R202, c[0x0][0x29c] ;  /* 0x0000a700ffca4b82 */ /* 0x000e620000000800 */
[----:B------:R3:W-:Y:S01]  /*2710*/  @P4 STG.E.128 desc[UR4][R194.64], R180 ;  /* 0x000000b4c2004986 */ /* 0x0007e2000c101d04 */
[----:B--2---:R-:W-:-:S06]  /*2720*/  @P4 IMAD.WIDE.U32 R192, R200, 0x10, R192 ;  /* 0x00000010c8c04825 */ /* 0x004fcc00078e00c0 */
[----:B------:R-:W2:Y:S01]  /*2730*/  @P0 LDC.64 R198, c[0x0][0x308] ;  /* 0x0000c200ffc60b82 */ /* 0x000ea20000000a00 */
[----:B------:R4:W5:Y:S01]  /*2740*/  @P4 LDG.E.128 R172, desc[UR4][R192.64] ;  /* 0x00000004c0ac4981 */ /* 0x000962000c1e1d00 */
[C---:B------:R-:W-:Y:S01]  /*2750*/  @!P6 ISETP.NE.U32.AND P1, PT, R2.reuse, RZ, PT ;  /* 0x000000ff0200e20c */ /* 0x040fe20003f25070 */
[----:B------:R-:W-:Y:S01]  /*2760*/  BSSY B0, `(.L_x_14347) ;  /* 0x000000f000007945 */ /* 0x000fe20003800000 */
[----:B------:R-:W-:Y:S02]  /*2770*/  @!P6 ISETP.NE.U32.AND P2, PT, R2, RZ, PT ;  /* 0x000000ff0200e20c */ /* 0x000fe40003f45070 */
[----:B------:R-:W-:Y:S02]  /*2780*/  @!P6 ISETP.NE.AND.EX P1, PT, R0, RZ, PT, P1 ;  /* 0x000000ff0000e20c */ /* 0x000fe40003f25310 */
[----:B----4-:R-:W4:Y:S02]  /*2790*/  @P4 LDC R193, c[0x0][0x29c] ;  /* 0x0000a700ffc14b82 */ /* 0x010f240000000800 */
[----:B------:R-:W-:-:S06]  /*27a0*/  @!P6 FSEL R192, R148, RZ, P1 ;  /* 0x000000ff94c0e208 */ /* 0x000fcc0000800000 */
[----:B---3--:R-:W3:Y:S01]  /*27b0*/  @P4 LDC R194, c[0x0][0x29c] ;  /* 0x0000a700ffc24b82 */ /* 0x008ee20000000800 */
[----:B------:R-:W-:Y:S05]  /*27c0*/  @!P6 BRA `(.L_x_14348) ;  /* 0x000000000020e947 */ /* 0x000fea0003800000 */
[----:B------:R-:W2:Y:S04]  /*27d0*/  LDL R229, [R1+0xc] ;  /* 0x00000c0001e57983 */ /* 0x000ea80000100800 */
[----:B------:R-:W4:Y:S01]  /*27e0*/  LDL R228, [R1+0x30] ;  /* 0x0000300001e47983 */ /* 0x000f220000100800 */
[----:B------:R-:W-:-:S04]  /*27f0*/  ISETP.NE.U32.AND P1, PT, R2, RZ, PT ;  /* 0x000000ff0200720c */ /* 0x000fc80003f25070 */
[----:B------:R-:W-:Y:S01]  /*2800*/  ISETP.NE.AND.EX P1, PT, R0, RZ, PT, P1 ;  /* 0x000000ff0000720c */ /* 0x000fe20003f25310 */
[----:B--2---:R-:W-:-:S04]  /*2810*/  FFMA.FTZ R192, R229, R197, R196 ;  /* 0x000000c5e5c07223 */ /* 0x004fc800000100c4 */
[----:B----4-:R-:W-:-:S04]  /*2820*/  FADD.FTZ R192, R228, -R192 ;  /* 0x800000c0e4c07221 */ /* 0x010fc80000010000 */
[----:B------:R-:W-:-:S04]  /*2830*/  FMUL.FTZ R192, R4, R192 ;  /* 0x000000c004c07220 */ /* 0x000fc80000410000 */
[----:B------:R-:W-:-:S07]  /*2840*/  @P1 FADD.FTZ R192, R148, R192 ;  /* 0x000000c094c01221 */ /* 0x000fce0000010000 */
.L_x_14348:
[----:B------:R-:W-:Y:S05]  /*2850*/  BSYNC B0 ;  /* 0x0000000000007941 */ /* 0x000fea0003800000 */
.L_x_14347:
[----:B------:R-:W-:Y:S01]  /*2860*/  @!P6 ISETP.NE.AND.EX P2, PT, R0, RZ, PT, P2 ;  /* 0x000000ff0000e20c */ /* 0x000fe20003f45320 */
[----:B------:R-:W-:Y:S01]  /*2870*/  BSSY B0, `(.L_x_14349) ;  /* 0x000000d000007945 */ /* 0x000fe20003800000 */
[----:B------:R-:W-:Y:S01]  /*2880*/  @!P6 ISETP.NE.U32.AND P1, PT, R2, RZ, PT ;  /* 0x000000ff0200e20c */ /* 0x000fe20003f25070 */
[----:B--2---:R-:W-:Y:S01]  /*2890*/  @P0 IMAD.WIDE.U32 R198, R246, 0x10, R198 ;  /* 0x00000010f6c60825 */ /* 0x004fe200078e00c6 */
[----:B------:R-:W-:Y:S01]  /*28a0*/  @!P6 FSEL R195, R149, RZ, P2 ;  /* 0x000000ff95c3e208 */ /* 0x000fe20001000000 */
[----:B------:R-:W-:Y:S10]  /*28b0*/  @!P6 BRA `(.L_x_14350) ;  /* 0x000000000020e947 */ /* 0x000ff40003800000 */
        /* <DEDUP_REMOVED lines=8> */
.L_x_14350:
[----:B------:R-:W-:Y:S05]  /*2940*/  BSYNC B0 ;  /* 0x0000000000007941 */ /* 0x000fea0003800000 */
.L_x_14349:
[----:B------:R-:W-:Y:S01]  /*2950*/  @!P6 ISETP.NE.U32.AND P2, PT, R2, RZ, PT ;  /* 0x000000ff0200e20c */ /* 0x000fe20003f45070 */
[----:B------:R-:W-:Y:S01]  /*2960*/  BSSY B0, `(.L_x_14351) ;  /* 0x0000011000007945 */ /* 0x000fe20003800000 */
[C---:B----4-:R-:W-:Y:S01]  /*2970*/  @P4 FMUL.FTZ R227, R195.reuse, R193 ;  /* 0x000000c1c3e34220 */ /* 0x050fe20000410000 */
[----:B0-----:R-:W-:Y:S01]  /*2980*/  @P4 FMUL.FTZ R203, R192, R203 ;  /* 0x000000cbc0cb4220 */ /* 0x001fe20000410000 */
[C---:B------:R-:W-:Y:S02]  /*2990*/  @!P6 ISETP.NE.AND.EX P2, PT, R0.reuse, RZ, PT, P2 ;  /* 0x000000ff0000e20c */ /* 0x040fe40003f45320 */
[----:B------:R-:W-:Y:S02]  /*29a0*/  SEL R193, R195, R177, P3 ;  /* 0x000000b1c3c17207 */ /* 0x000fe40001800000 */
[----:B------:R-:W-:Y:S02]  /*29b0*/  @!P6 ISETP.NE.AND.EX P1, PT, R0, RZ, PT, P1 ;  /* 0x000000ff0000e20c */ /* 0x000fe40003f25310 */
[----:B------:R-:W-:-:S02]  /*29c0*/  SEL R192, R192, R176, P3 ;  /* 0x000000b0c0c07207 */ /* 0x000fc40001800000 */
[----:B------:R-:W-:Y:S01]  /*29d0*/  @!P6 FSEL R195, R150, RZ, P2 ;  /* 0x000000ff96c3e208 */ /* 0x000fe20001000000 */
[----:B------:R-:W-:Y:S08]  /*29e0*/  @!P6 BRA `(.L_x_14352) ;  /* 0x000000000020e947 */ /* 0x000ff00003800000 */
        /* <DEDUP_REMOVED lines=8> */
.L_x_14352:
[----:B------:R-:W-:Y:S05]  /*2a70*/  BSYNC B0 ;  /* 0x0000000000007941 */ /* 0x000fea0003800000 */
.L_x_14351:
[----:B------:R-:W-:Y:S01]  /*2a80*/  BSSY B0, `(.L_x_14353) ;  /* 0x000000d000007945 */ /* 0x000fe20003800000 */
[C---:B---3--:R-:W-:Y:S01]  /*2a90*/  @P4 FMUL.FTZ R201, R195.reuse, R194 ;  /* 0x000000c2c3c94220 */ /* 0x048fe20000410000 */
[----:B------:R-:W-:Y:S02]  /*2aa0*/  SEL R194, R195, R178, P3 ;  /* 0x000000b2c3c27207 */ /* 0x000fe40001800000 */
[----:B------:R-:W-:Y:S01]  /*2ab0*/  @!P6 FSEL R195, R151, RZ, P1 ;  /* 0x000000ff97c3e208 */ /* 0x000fe20000800000 */
[----:B------:R-:W-:Y:S06]  /*2ac0*/  @!P6 BRA `(.L_x_14354) ;  /* 0x000000000020e947 */ /* 0x000fec0003800000 */
[----:B------:R-:W2:Y:S04]  /*2ad0*/  LDL R229, [R1] ;  /* 0x0000000001e57983 */ /* 0x000ea80000100800 */
[----:B------:R-:W3:Y:S01]  /*2ae0*/  LDL R228, [R1+0x18] ;  /* 0x0000180001e47983 */ /* 0x000ee20000100800 */
[----:B------:R-:W-:-:S04]  /*2af0*/  ISETP.NE.U32.AND P1, PT, R2, RZ, PT ;  /* 0x000000ff0200720c */ /* 0x000fc80003f25070 */
[----:B------:R-:W-:Y:S01]  /*2b00*/  ISETP.NE.AND.EX P1, PT, R0, RZ, PT, P1 ;  /* 0x000000ff0000720c */ /* 0x000fe20003f25310 */
[----:B--2---:R-:W-:-:S04]  /*2b10*/  FFMA.FTZ R195, R229, R197, R196 ;  /* 0x000000c5e5c37223 */ /* 0x004fc800000100c4 */
[----:B---3--:R-:W-:-:S04]  /*2b20*/  FADD.FTZ R195, R228, -R195 ;  /* 0x800000c3e4c37221 */ /* 0x008fc80000010000 */
[----:B------:R-:W-:-:S04]  /*2b30*/  FMUL.FTZ R195, R4, R195 ;  /* 0x000000c304c37220 */ /* 0x000fc80000410000 */
[----:B------:R-:W-:-:S07]  /*2b40*/  @P1 FADD.FTZ R195, R151, R195 ;  /* 0x000000c397c31221 */ /* 0x000fce0000010000 */
.L_x_14354:
[----:B------:R-:W-:Y:S05]  /*2b50*/  BSYNC B0 ;  /* 0x0000000000007941 */ /* 0x000fea0003800000 */
.L_x_14353:
[C---:B-1----:R-:W-:Y:S01]  /*2b60*/  @P4 FMUL.FTZ R202, R195.reuse, R202 ;  /* 0x000000cac3ca4220 */ /* 0x042fe20000410000 */
[----:B------:R-:W-:Y:S01]  /*2b70*/  SEL R195, R195, R179, P3 ;  /* 0x000000b3c3c37207 */ /* 0x000fe20001800000 */
[----:B------:R-:W-:Y:S01]  /*2b80*/  @P4 FMUL.FTZ R180, R120, R203 ;  /* 0x000000cb78b44220 */ /* 0x000fe20000410000 */
[----:B------:R-:W-:Y:S01]  /*2b90*/  @P4 FMUL.FTZ R181, R121, R227 ;  /* 0x000000e379b54220 */ /* 0x000fe20000410000 */
[----:B------:R-:W-:Y:S01]  /*2ba0*/  @P4 FMUL.FTZ R182, R122, R201 ;  /* 0x000000c97ab64220 */ /* 0x000fe20000410000 */
[-C--:B------:R-:W-:Y:S01]  /*2bb0*/  @P4 FMUL.FTZ R183, R123, R202.reuse ;  /* 0x000000ca7bb74220 */ /* 0x080fe20000410000 */
[----:B------:R0:W-:Y:S01]  /*2bc0*/  @P0 STG.E.128 desc[UR4][R198.64], R192 ;  /* 0x000000c0c6000986 */ /* 0x0001e2000c101d04 */
[----:B-----5:R-:W-:Y:S01]  /*2bd0*/  @P4 FFMA.FTZ R12, R172, R203, R12 ;  /* 0x000000cbac0c4223 */ /* 0x020fe2000001000c */
[----:B------:R-:W-:Y:S01]  /*2be0*/  @P4 FFMA.FTZ R13, R173, R227, R13 ;  /* 0x000000e3ad0d4223 */ /* 0x000fe2000001000d */
[----:B------:R-:W-:Y:S01]  /*2bf0*/  @P4 FFMA.FTZ R14, R174, R201, R14 ;  /* 0x000000c9ae0e4223 */ /* 0x000fe2000001000e */
[----:B------:R-:W-:Y:S01]  /*2c00*/  @P4 FFMA.FTZ R15, R175, R202, R15 ;  /* 0x000000caaf0f4223 */ /* 0x000fe2000001000f */
[----:B------:R-:W1:Y:S08]  /*2c10*/  @P4 LDC R228, c[0x0][0x29c] ;  /* 0x0000a700ffe44b82 */ /* 0x000e700000000800 */
[----:B0-----:R-:W0:Y:S08]  /*2c20*/  @P4 LDC.64 R194, c[0x0][0x2f8] ;  /* 0x0000be00ffc24b82 */ /* 0x001e300000000a00 */
[----:B------:R-:W2:Y:S08]  /*2c30*/  @P4 LDC.64 R192, c[0x0][0x220] ;  /* 0x00008800ffc04b82 */ /* 0x000eb00000000a00 */
[----:B------:R-:W3:Y:S01]  /*2c40*/  @P0 LDC.64 R198, c[0x0][0x308] ;  /* 0x0000c200ffc60b82 */ /* 0x000ee20000000a00 */
[----:B0-----:R-:W-:Y:S01]  /*2c50*/  @P4 IMAD.WIDE.U32 R194, R200, 0x10, R194 ;  /* 0x00000010c8c24825 */ /* 0x001fe200078e00c2 */
[----:B------:R-:W-:-:S04]  /*2c60*/  IADD3 R200, R221, 0x200, RZ ;  /* 0x00000200ddc87810 */ /* 0x000fc80007ffe0ff */
[----:B------:R0:W-:Y:S01]  /*2c70*/  @P4 STG.E.128 desc[UR4][R194.64], R180 ;  /* 0x000000b4c2004986 */ /* 0x0001e2000c101d04 */
[----:B--2---:R-:W-:-:S05]  /*2c80*/  @P4 IMAD.WIDE.U32 R192, R200, 0x10, R192 ;  /* 0x00000010c8c04825 */ /* 0x004fca00078e00c0 */
[----:B------:R2:W5:Y:S01]  /*2c90*/  @P4 LDG.E.128 R172, desc[UR4][R192.64] ;  /* 0x00000004c0ac4981 */ /* 0x000562000c1e1d00 */
[C---:B------:R-:W-:Y:S01]  /*2ca0*/  @!P6 ISETP.NE.U32.AND P1, PT, R2.reuse, RZ, PT ;  /* 0x000000ff0200e20c */ /* 0x040fe20003f25070 */
[----:B------:R-:W-:Y:S01]  /*2cb0*/  BSSY B0, `(.L_x_14355) ;  /* 0x000000e000007945 */ /* 0x000fe20003800000 */
[----:B------:R-:W-:Y:S02]  /*2cc0*/  @!P6 ISETP.NE.U32.AND P2, PT, R2, RZ, PT ;  /* 0x000000ff0200e20c */ /* 0x000fe40003f45070 */
[----:B------:R-:W-:Y:S01]  /*2cd0*/  @!P6 ISETP.NE.AND.EX P1, PT, R0, RZ, PT, P1 ;  /* 0x000000ff0000e20c */ /* 0x000fe20003f25310 */
[----:B0-----:R-:W0:Y:S03]  /*2ce0*/  @P4 LDC R195, c[0x0][0x29c] ;  /* 0x0000a700ffc34b82 */ /* 0x001e260000000800 */
[----:B--2---:R-:W-:-:S05]  /*2cf0*/  @!P6 FSEL R192, R152, RZ, P1 ;  /* 0x000000ff98c0e208 */ /* 0x004fca0000800000 */
[----:B------:R-:W2:Y:S01]  /*2d00*/  @P4 LDC R193, c[0x0][0x29c] ;  /* 0x0000a700ffc14b82 */ /* 0x000ea20000000800 */
[----:B-1-3--:R-:W-:Y:S05]  /*2d10*/  @!P6 BRA `(.L_x_14356) ;  /* 0x00000000001ce947 */ /* 0x00afea0003800000 */
[----:B------:R-:W3:Y:S01]  /*2d20*/  LDL R229, [R1+0x14] ;  /* 0x0000140001e57983 */ /* 0x000ee20000100800 */
[----:B------:R-:W-:Y:S01]  /*2d30*/  ISETP.NE.U32.AND P1, PT, R2, RZ, PT ;  /* 0x000000ff0200720c */ /* 0x000fe20003f25070 */
[----:B------:R-:W-:-:S03]  /*2d40*/  FFMA.FTZ R192, R245, R197, R196 ;  /* 0x000000c5f5c07223 */ /* 0x000fc600000100c4 */
[----:B------:R-:W-:Y:S01]  /*2d50*/  ISETP.NE.AND.EX P1, PT, R0, RZ, PT, P1 ;  /* 0x000000ff0000720c */ /* 0x000fe20003f25310 */
[----:B---3--:R-:W-:-:S04]  /*2d60*/  FADD.FTZ R192, R229, -R192 ;  /* 0x800000c0e5c07221 */ /* 0x008fc80000010000 */
[----:B------:R-:W-:-:S08]  /*2d70*/  FMUL.FTZ R192, R4, R192 ;  /* 0x000000c004c07220 */ /* 0x000fd00000410000 */
[----:B------:R-:W-:-:S07]  /*2d80*/  @P1 FADD.FTZ R192, R152, R192 ;  /* 0x000000c098c01221 */ /* 0x000fce0000010000 */
.L_x_14356:
[----:B------:R-:W-:Y:S05]  /*2d90*/  BSYNC B0 ;  /* 0x0000000000007941 */ /* 0x000fea0003800000 */
.L_x_14355:
[----:B------:R-:W-:Y:S01]  /*2da0*/  @!P6 ISETP.NE.AND.EX P2, PT, R0, RZ, PT, P2 ;  /* 0x000000ff0000e20c */ /* 0x000fe20003f45320 */
[----:B------:R-:W-:Y:S01]  /*2db0*/  BSSY B0, `(.L_x_14357) ;  /* 0x000000c000007945 */ /* 0x000fe20003800000 */
[----:B------:R-:W-:Y:S01]  /*2dc0*/  @!P6 ISETP.NE.U32.AND P1, PT, R2, RZ, PT ;  /* 0x000000ff0200e20c */ /* 0x000fe20003f25070 */
[----:B------:R-:W-:Y:S01]  /*2dd0*/  @P0 IMAD.WIDE.U32 R198, R247, 0x10, R198 ;  /* 0x00000010f7c60825 */ /* 0x000fe200078e00c6 */
[----:B------:R-:W-:Y:S01]  /*2de0*/  @!P6 FSEL R194, R153, RZ, P2 ;  /* 0x000000ff99c2e208 */ /* 0x000fe20001000000 */
[----:B------:R-:W-:Y:S10]  /*2df0*/  @!P6 BRA `(.L_x_14358) ;  /* 0x00000000001ce947 */ /* 0x000ff40003800000 */
[----:B------:R-:W3:Y:S01]  /*2e00*/  LDL R201, [R1+0x10] ;  /* 0x0000100001c97983 */ /* 0x000ee20000100800 */
[----:B------:R-:W-:Y:S01]  /*2e10*/  ISETP.NE.U32.AND P2, PT, R2, RZ, PT ;  /* 0x000000ff0200720c */ /* 0x000fe20003f45070 */
[----:B------:R-:W-:-:S03]  /*2e20*/  FFMA.FTZ R194, R244, R197, R196 ;  /* 0x000000c5f4c27223 */ /* 0x000fc600000100c4 */
[----:B------:R-:W-:Y:S01]  /*2e30*/  ISETP.NE.AND.EX P2, PT, R0, RZ, PT, P2 ;  /* 0x000000ff0000720c */ /* 0x000fe20003f45320 */
[----:B---3--:R-:W-:-:S04]  /*2e40*/  FADD.FTZ R194, R201, -R194 ;  /* 0x800000c2c9c27221 */ /* 0x008fc80000010000 */
[----:B------:R-:W-:-:S08]  /*2e50*/  FMUL.FTZ R194, R4, R194 ;  /* 0x000000c204c27220 */ /* 0x000fd00000410000 */
[----:B------:R-:W-:-:S07]  /*2e60*/  @P2 FADD.FTZ R194, R153, R194 ;  /* 0x000000c299c22221 */ /* 0x000fce0000010000 */
.L_x_14358:
[----:B------:R-:W-:Y:S05]  /*2e70*/  BSYNC B0 ;  /* 0x0000000000007941 */ /* 0x000fea0003800000 */
.L_x_14357:
[----:B------:R-:W-:Y:S01]  /*2e80*/  @!P6 ISETP.NE.U32.AND P2, PT, R2, RZ, PT ;  /* 0x000000ff0200e20c */ /* 0x000fe20003f45070 */
[----:B------:R-:W-:Y:S01]  /*2e90*/  BSSY B0, `(.L_x_14359) ;  /* 0x000000f000007945 */ /* 0x000fe20003800000 */
[----:B0-----:R-:W-:Y:S01]  /*2ea0*/  @P4 FMUL.FTZ R201, R192, R195 ;  /* 0x000000c3c0c94220 */ /* 0x001fe20000410000 */
        /* <DEDUP_REMOVED lines=13> */
.L_x_14360:
[----:B------:R-:W-:Y:S05]  /*2f80*/  BSYNC B0 ;  /* 0x0000000000007941 */ /* 0x000fea0003800000 */
.L_x_14359:
        /* <DEDUP_REMOVED lines=9> */
.L_x_14362:
[----:B------:R-:W-:Y:S05]  /*3020*/  BSYNC B0 ;  /* 0x0000000000007941 */ /* 0x000fea0003800000 */
.L_x_14361:
[----:B------:R-:W-:Y:S01]  /*3030*/  SEL R194, R227, R178, P3 ;  /* 0x000000b2e3c27207 */ /* 0x000fe20001800000 */
[----:B------:R-:W-:Y:S01]  /*3040*/  @P4 FMUL.FTZ R180, R124, R201 ;  /* 0x000000c97cb44220 */ /* 0x000fe20000410000 */
[----:B------:R-:W-:Y:S01]  /*3050*/  SEL R195, R203, R179, P3 ;  /* 0x000000b3cbc37207 */ /* 0x000fe20001800000 */
[-C--:B------:R-:W-:Y:S01]  /*3060*/  @P4 FMUL.FTZ R181, R125, R202.reuse ;  /* 0x000000ca7db54220 */ /* 0x080fe20000410000 */
[----:B-----5:R-:W-:Y:S01]  /*3070*/  @P4 FFMA.FTZ R16, R172, R201, R16 ;  /* 0x000000c9ac104223 */ /* 0x020fe20000010010 */
[----:B------:R-:W-:Y:S01]  /*3080*/  @P4 FFMA.FTZ R17, R173, R202, R17 ;  /* 0x000000caad114223 */ /* 0x000fe20000010011 */
[----:B------:R-:W0:Y:S01]  /*3090*/  @P4 LDC R229, c[0x0][0x29c] ;  /* 0x0000a700ffe54b82 */ /* 0x000e220000000800 */
[----:B------:R1:W-:Y:S07]  /*30a0*/  @P0 STG.E.128 desc[UR4][R198.64], R192 ;  /* 0x000000c0c6000986 */ /* 0x0003ee000c101d04 */
[----:B-1----:R-:W1:Y:S01]  /*30b0*/  @P4 LDC.64 R194, c[0x0][0x2f8] ;  /* 0x0000be00ffc24b82 */ /* 0x002e620000000a00 */
[----:B------:R-:W-:-:S04]  /*30c0*/  @P4 FMUL.FTZ R198, R227, R228 ;  /* 0x000000e4e3c64220 */ /* 0x000fc80000410000 */
[-C--:B------:R-:W-:Y:S01]  /*30d0*/  @P4 FMUL.FTZ R182, R126, R198.reuse ;  /* 0x000000c67eb64220 */ /* 0x080fe20000410000 */
[----:B------:R-:W-:Y:S02]  /*30e0*/  @P4 FFMA.FTZ R18, R174, R198, R18 ;  /* 0x000000c6ae124223 */ /* 0x000fe40000010012 */
[----:B------:R-:W2:Y:S08]  /*30f0*/  @P4 LDC R199, c[0x0][0x29c] ;  /* 0x0000a700ffc74b82 */ /* 0x000eb00000000800 */
[----:B------:R-:W3:Y:S01]  /*3100*/  @P4 LDC.64 R192, c[0x0][0x220] ;  /* 0x00008800ffc04b82 */ /* 0x000ee20000000a00 */
[----:B-1----:R-:W-:Y:S01]  /*3110*/  @P4 IMAD.WIDE.U32 R194, R200, 0x10, R194 ;  /* 0x00000010c8c24825 */ /* 0x002fe200078e00c2 */
[----:B------:R-:W-:-:S06]  /*3120*/  IADD3 R200, R221, 0x300, RZ ;  /* 0x00000300ddc87810 */ /* 0x000fcc0007ffe0ff */
[----:B------:R-:W1:Y:S01]  /*3130*/  @P4 LDC R228, c[0x0][0x29c] ;  /* 0x0000a700ffe44b82 */ /* 0x000e620000000800 */
[----:B--2---:R-:W-:-:S04]  /*3140*/  @P4 FMUL.FTZ R199, R203, R199 ;  /* 0x000000c7cbc74220 */ /* 0x004fc80000410000 */
[-C--:B------:R-:W-:Y:S01]  /*3150*/  @P4 FMUL.FTZ R183, R127, R199.reuse ;  /* 0x000000c77fb74220 */ /* 0x080fe20000410000 */
[----:B------:R-:W-:Y:S01]  /*3160*/  @P4 FFMA.FTZ R19, R175, R199, R19 ;  /* 0x000000c7af134223 */ /* 0x000fe20000010013 */
[----:B---3--:R-:W-:-:S03]  /*3170*/  @P4 IMAD.WIDE.U32 R192, R200, 0x10, R192 ;  /* 0x00000010c8c04825 */ /* 0x008fc600078e00c0 */
[----:B------:R2:W-:Y:S04]  /*3180*/  @P4 STG.E.128 desc[UR4][R194.64], R180 ;  /* 0x000000b4c2004986 */ /* 0x0005e8000c101d04 */
[----:B------:R3:W5:Y:S01]  /*3190*/  @P4 LDG.E.128 R172, desc[UR4][R192.64] ;  /* 0x00000004c0ac4981 */ /* 0x000762000c1e1d00 */
[C---:B------:R-:W-:Y:S01]  /*31a0*/  @!P6 ISETP.NE.U32.AND P1, PT, R2.reuse, RZ, PT ;  /* 0x000000ff0200e20c */ /* 0x040fe20003f25070 */
[----:B------:R-:W-:Y:S01]  /*31b0*/  BSSY B0, `(.L_x_14363) ;  /* 0x000000c000007945 */ /* 0x000fe20003800000 */
[----:B------:R-:W-:Y:S02]  /*31c0*/  @!P6 ISETP.NE.U32.AND P2, PT, R2, RZ, PT ;  /* 0x000000ff0200e20c */ /* 0x000fe40003f45070 */
[----:B------:R-:W-:-:S04]  /*31d0*/  @!P6 ISETP.NE.AND.EX P1, PT, R0, RZ, PT, P1 ;  /* 0x000000ff0000e20c */ /* 0x000fc80003f25310 */
[----:B------:R-:W-:Y:S01]  /*31e0*/  @!P6 FSEL R203, R156, RZ, P1 ;  /* 0x000000ff9ccbe208 */ /* 0x000fe20000800000 */
[----:B---3--:R-:W3:Y:S01]  /*31f0*/  @P0 LDC.64 R192, c[0x0][0x308] ;  /* 0x0000c200ffc00b82 */ /* 0x008ee20000000a00 */
[----:B0-----:R-:W-:Y:S07]  /*3200*/  @!P6 BRA `(.L_x_14364) ;  /* 0x000000000018e947 */ /* 0x001fee0003800000 */
[----:B------:R-:W-:Y:S01]  /*3210*/  ISETP.NE.U32.AND P1, PT, R2, RZ, PT ;  /* 0x000000ff0200720c */ /* 0x000fe20003f25070 */
[----:B--2---:R-:W-:-:S03]  /*3220*/  FFMA.FTZ R194, R220, R197, R196 ;  /* 0x000000c5dcc27223 */ /* 0x004fc600000100c4 */
[----:B------:R-:W-:Y:S01]  /*3230*/  ISETP.NE.AND.EX P1, PT, R0, RZ, PT, P1 ;  /* 0x000000ff0000720c */ /* 0x000fe20003f25310 */
[----:B------:R-:W-:-:S04]  /*3240*/  FADD.FTZ R194, R224, -R194 ;  /* 0x800000c2e0c27221 */ /* 0x000fc80000010000 */
[----:B------:R-:W-:-:S08]  /*3250*/  FMUL.FTZ R203, R4, R194 ;  /* 0x000000c204cb7220 */ /* 0x000fd00000410000 */
[----:B------:R-:W-:-:S07]  /*3260*/  @P1 FADD.FTZ R203, R156, R203 ;  /* 0x000000cb9ccb1221 */ /* 0x000fce0000010000 */
.L_x_14364:
[----:B------:R-:W-:Y:S05]  /*3270*/  BSYNC B0 ;  /* 0x0000000000007941 */ /* 0x000fea0003800000 */
.L_x_14363:
[----:B------:R-:W-:Y:S01]  /*3280*/  @!P6 ISETP.NE.AND.EX P2, PT, R0, RZ, PT, P2 ;  /* 0x000000ff0000e20c */ /* 0x000fe20003f45320 */
[----:B------:R-:W-:Y:S01]  /*3290*/  BSSY B0, `(.L_x_14365) ;  /* 0x000000a000007945 */ /* 0x000fe20003800000 */
[----:B------:R-:W-:Y:S02]  /*32a0*/  @!P6 ISETP.NE.U32.AND P1, PT, R2, RZ, PT ;  /* 0x000000ff0200e20c */ /* 0x000fe40003f25070 */
[----:B------:R-:W-:Y:S01]  /*32b0*/  @!P6 FSEL R227, R157, RZ, P2 ;  /* 0x000000ff9de3e208 */ /* 0x000fe20001000000 */
[----:B------:R-:W-:Y:S10]  /*32c0*/  @!P6 BRA `(.L_x_14366) ;  /* 0x000000000018e947 */ /* 0x000ff40003800000 */
[----:B------:R-:W-:Y:S01]  /*32d0*/  ISETP.NE.U32.AND P2, PT, R2, RZ, PT ;  /* 0x000000ff0200720c */ /* 0x000fe20003f45070 */
[----:B--2---:R-:W-:-:S03]  /*32e0*/  FFMA.FTZ R194, R219, R197, R196 ;  /* 0x000000c5dbc27223 */ /* 0x004fc600000100c4 */
[----:B------:R-:W-:Y:S01]  /*32f0*/  ISETP.NE.AND.EX P2, PT, R0, RZ, PT, P2 ;  /* 0x000000ff0000720c */ /* 0x000fe20003f45320 */
[----:B------:R-:W-:-:S04]  /*3300*/  FADD.FTZ R194, R225, -R194 ;  /* 0x800000c2e1c27221 */ /* 0x000fc80000010000 */
[----:B------:R-:W-:-:S08]  /*3310*/  FMUL.FTZ R227, R4, R194 ;  /* 0x000000c204e37220 */ /* 0x000fd00000410000 */
[----:B------:R-:W-:-:S07]  /*3320*/  @P2 FADD.FTZ R227, R157, R227 ;  /* 0x000000e39de32221 */ /* 0x000fce0000010000 */
.L_x_14366:
[----:B------:R-:W-:Y:S05]  /*3330*/  BSYNC B0 ;  /* 0x0000000000007941 */ /* 0x000fea0003800000 */
.L_x_14365:
[----:B------:R-:W-:Y:S01]  /*3340*/  @!P6 ISETP.NE.U32.AND P2, PT, R2, RZ, PT ;  /* 0x000000ff0200e20c */ /* 0x000fe20003f45070 */
[----:B------:R-:W-:Y:S01]  /*3350*/  BSSY B0, `(.L_x_14367) ;  /* 0x000000c000007945 */ /* 0x000fe20003800000 */
[----:B------:R-:W-:Y:S01]  /*3360*/  @!P6 ISETP.NE.AND.EX P1, PT, R0, RZ, PT, P1 ;  /* 0x000000ff0000e20c */ /* 0x000fe20003f25310 */
        /* <DEDUP_REMOVED lines=10> */
.L_x_14368:
[----:B------:R-:W-:Y:S05]  /*3410*/  BSYNC B0 ;  /* 0x0000000000007941 */ /* 0x000fea0003800000 */
.L_x_14367:
        /* <DEDUP_REMOVED lines=9> */
.L_x_14370:
[----:B------:R-:W-:Y:S05]  /*34b0*/  BSYNC B0 ;  /* 0x0000000000007941 */ /* 0x000fea0003800000 */
.L_x_14369:
[C---:B------:R-:W-:Y:S01]  /*34c0*/  SEL R192, R203.reuse, R176, P3 ;  /* 0x000000b0cbc07207 */ /* 0x040fe20001800000 */
[----:B-1----:R-:W-:Y:S01]  /*34d0*/  @P4 FMUL.FTZ R203, R203, R228 ;  /* 0x000000e4cbcb4220 */ /* 0x002fe20000410000 */
[C---:B------:R-:W-:Y:S01]  /*34e0*/  SEL R193, R227.reuse, R177, P3 ;  /* 0x000000b1e3c17207 */ /* 0x040fe20001800000 */
[----:B------:R-:W-:Y:S01]  /*34f0*/  @P4 FMUL.FTZ R227, R227, R229 ;  /* 0x000000e5e3e34220 */ /* 0x000fe20000410000 */
[----:B--2---:R-:W-:Y:S01]  /*3500*/  SEL R194, R202, R178, P3 ;  /* 0x000000b2cac27207 */ /* 0x004fe20001800000 */
[----:B------:R-:W-:Y:S01]  /*3510*/  @P4 FMUL.FTZ R180, R128, R203 ;  /* 0x000000cb80b44220 */ /* 0x000fe20000410000 */
[----:B------:R-:W-:Y:S01]  /*3520*/  SEL R195, R201, R179, P3 ;  /* 0x000000b3c9c37207 */ /* 0x000fe20001800000 */
[----:B------:R-:W-:Y:S01]  /*3530*/  @P4 FMUL.FTZ R181, R129, R227 ;  /* 0x000000e381b54220 */ /* 0x000fe20000410000 */
        /* <DEDUP_REMOVED lines=14> */
[----:B----4-:R-:W-:-:S04]  /*3620*/  @P4 FMUL.FTZ R199, R201, R199 ;  /* 0x000000c7c9c74220 */ /* 0x010fc80000410000 */
        /* <DEDUP_REMOVED lines=10> */
[----:B-1----:R-:W1:Y:S01]  /*36d0*/  @P0 LDC.64 R192, c[0x0][0x308] ;  /* 0x0000c200ffc00b82 */ /* 0x002e620000000a00 */
[----:B0-23--:R-:W-:Y:S07]  /*36e0*/  @!P6 BRA `(.L_x_14372) ;  /* 0x000000000018e947 */ /* 0x00dfee0003800000 */
[----:B------:R-:W-:Y:S01]  /*36f0*/  ISETP.NE.U32.AND P1, PT, R2, RZ, PT ;  /* 0x000000ff0200720c */ /* 0x000fe20003f25070 */
[----:B------:R-:W-:-:S03]  /*3700*/  FFMA.FTZ R195, R6, R197, R196 ;  /* 0x000000c506c37223 */ /* 0x000fc600000100c4 */
[----:B------:R-:W-:Y:S01]  /*3710*/  ISETP.NE.AND.EX P1, PT, R0, RZ, PT, P1 ;  /* 0x000000ff0000720c */ /* 0x000fe20003f25310 */
[----:B------:R-:W-:-:S04]  /*3720*/  FADD.FTZ R195, R222, -R195 ;  /* 0x800000c3dec37221 */ /* 0x000fc80000010000 */
[----:B------:R-:W-:-:S08]  /*3730*/  FMUL.FTZ R228, R4, R195 ;  /* 0x000000c304e47220 */ /* 0x000fd00000410000 */
[----:B------:R-:W-:-:S07]  /*3740*/  @P1 FADD.FTZ R228, R160, R228 ;  /* 0x000000e4a0e41221 */ /* 0x000fce0000010000 */
.L_x_14372:
[----:B------:R-:W-:Y:S05]  /*3750*/  BSYNC B0 ;  /* 0x0000000000007941 */ /* 0x000fea0003800000 */
.L_x_14371:
        /* <DEDUP_REMOVED lines=11> */
.L_x_14374:
[----:B------:R-:W-:Y:S05]  /*3810*/  BSYNC B0 ;  /* 0x0000000000007941 */ /* 0x000fea0003800000 */
.L_x_14373:
[----:B------:R-:W-:Y:S01]  /*3820*/  @!P6 ISETP.NE.U32.AND P2, PT, R2, RZ, PT ;  /* 0x000000ff0200e20c */ /* 0x000fe20003f45070 */
[----:B------:R-:W-:Y:S01]  /*3830*/  BSSY B0, `(.L_x_14375) ;  /* 0x000000d000007945 */ /* 0x000fe20003800000 */
[----:B------:R-:W-:Y:S02]  /*3840*/  @P0 IADD3 R198, R3, 0x400, RZ ;  /* 0x0000040003c60810 */ /* 0x000fe40007ffe0ff */
[C---:B------:R-:W-:Y:S02]  /*3850*/  @!P6 ISETP.NE.AND.EX P2, PT, R0.reuse, RZ, PT, P2 ;  /* 0x000000ff0000e20c */ /* 0x040fe40003f45320 */
[----:B------:R-:W-:Y:S01]  /*3860*/  @!P6 ISETP.NE.AND.EX P1, PT, R0, RZ, PT, P1 ;  /* 0x000000ff0000e20c */ /* 0x000fe20003f25310 */
[----:B-1----:R-:W-:Y:S01]  /*3870*/  @P0 IMAD.WIDE.U32 R198, R198, 0x10, R192 ;  /* 0x00000010c6c60825 */ /* 0x002fe200078e00c0 */
        /* <DEDUP_REMOVED lines=8> */
.L_x_14376:
[----:B------:R-:W-:Y:S05]  /*3900*/  BSYNC B0 ;  /* 0x0000000000007941 */ /* 0x000fea0003800000 */
.L_x_14375:
        /* <DEDUP_REMOVED lines=9> */
.L_x_14378:
[----:B------:R-:W-:Y:S05]  /*39a0*/  BSYNC B0 ;  /* 0x0000000000007941 */ /* 0x000fea0003800000 */
.L_x_14377:
        /* <DEDUP_REMOVED lines=41> */
.L_x_14380:
[----:B------:R-:W-:Y:S05]  /*3c40*/  BSYNC B0 ;  /* 0x0000000000007941 */ /* 0x000fea0003800000 */
.L_x_14379:
        /* <DEDUP_REMOVED lines=11> */
.L_x_14382:
[----:B------:R-:W-:Y:S05]  /*3d00*/  BSYNC B0 ;  /* 0x0000000000007941 */ /* 0x000fea0003800000 */
.L_x_14381:
        /* <DEDUP_REMOVED lines=14> */
.L_x_14384:
[----:B------:R-:W-:Y:S05]  /*3df0*/  BSYNC B0 ;  /* 0x0000000000007941 */ /* 0x000fea0003800000 */
.L_x_14383:
        /* <DEDUP_REMOVED lines=9> */
.L_x_14386:
[----:B------:R-:W-:Y:S05]  /*3e90*/  BSYNC B0 ;  /* 0x0000000000007941 */ /* 0x000fea0003800000 */
.L_x_14385:
[----:B------:R-:W-:Y:S02]  /*3ea0*/  SEL R192, R228, R176, P3 ;  /* 0x000000b0e4c07207 */ /* 0x000fe40001800000 */
[C---:B------:R-:W-:Y:S01]  /*3eb0*/  SEL R193, R203.reuse, R177, P3 ;  /* 0x000000b1cbc17207 */ /* 0x040fe20001800000 */
[----:B------:R-:W-:Y:S01]  /*3ec0*/  @P4 FMUL.FTZ R203, R203, R229 ;  /* 0x000000e5cbcb4220 */ /* 0x000fe20000410000 */
[----:B------:R-:W-:Y:S02]  /*3ed0*/  SEL R194, R202, R178, P3 ;  /* 0x000000b2cac27207 */ /* 0x000fe40001800000 */
[----:B------:R-:W-:Y:S01]  /*3ee0*/  SEL R195, R201, R179, P3 ;  /* 0x000000b3c9c37207 */ /* 0x000fe20001800000 */
[-C--:B------:R-:W-:Y:S01]  /*3ef0*/  @P4 FMUL.FTZ R181, R137, R203.reuse ;  /* 0x000000cb89b54220 */ /* 0x080fe20000410000 */
[----:B-----5:R-:W-:-:S03]  /*3f00*/  @P4 FFMA.FTZ R29, R173, R203, R29 ;  /* 0x000000cbad1d4223 */ /* 0x020fc6000001001d */
[----:B------:R0:W-:Y:S02]  /*3f10*/  @P0 STG.E.128 desc[UR4][R198.64], R192 ;  /* 0x000000c0c6000986 */ /* 0x0001e4000c101d04 */
[----:B0-----:R-:W-:Y:S01]  /*3f20*/  @P4 FMUL.FTZ R199, R228, R227 ;  /* 0x000000e3e4c74220 */ /* 0x001fe20000410000 */
[----:B------:R-:W0:Y:S03]  /*3f30*/  @P4 LDC R198, c[0x0][0x29c] ;  /* 0x0000a700ffc64b82 */ /* 0x000e260000000800 */
[-C--:B------:R-:W-:Y:S01]  /*3f40*/  @P4 FMUL.FTZ R180, R136, R199.reuse ;  /* 0x000000c788b44220 */ /* 0x080fe20000410000 */
[----:B------:R-:W-:-:S04]  /*3f50*/  @P4 FFMA.FTZ R28, R172, R199, R28 ;  /* 0x000000c7ac1c4223 */ /* 0x000fc8000001001c */
        /* <DEDUP_REMOVED lines=12> */
[----:B------:R2:W-:Y:S06]  /*4020*/  @P4 STG.E.128 desc[UR4][R194.64], R180 ;  /* 0x000000b4c2004986 */ /* 0x0005ec000c101d04 */
[----:B------:R-:W4:Y:S01]  /*4030*/  @P4 LDC R200, c[0x0][0x29c] ;  /* 0x0000a700ffc84b82 */ /* 0x000f220000000800 */
[----:B--2---:R-:W-:-:S05]  /*4040*/  IADD3 R194, R221, 0x600, RZ ;  /* 0x00000600ddc27810 */ /* 0x004fca0007ffe0ff */
[----:B---3--:R-:W-:-:S05]  /*4050*/  @P4 IMAD.WIDE.U32 R192, R194, 0x10, R192 ;  /* 0x00000010c2c04825 */ /* 0x008fca00078e00c0 */
[----:B------:R2:W5:Y:S01]  /*4060*/  @P4 LDG.E.128 R172, desc[UR4][R192.64] ;  /* 0x00000004c0ac4981 */ /* 0x000562000c1e1d00 */
[----:B------:R-:W-:Y:S01]  /*4070*/  @!P6 ISETP.NE.U32.AND P1, PT, R2, RZ, PT ;  /* 0x000000ff0200e20c */ /* 0x000fe20003f25070 */
[----:B------:R-:W-:Y:S03]  /*4080*/  BSSY B0, `(.L_x_14387) ;  /* 0x000000a000007945 */ /* 0x000fe60003800000 */
[----:B------:R-:W-:-:S04]  /*4090*/  @!P6 ISETP.NE.AND.EX P1, PT, R0, RZ, PT, P1 ;  /* 0x000000ff0000e20c */ /* 0x000fc80003f25310 */
[----:B------:R-:W-:Y:S01]  /*40a0*/  @!P6 FSEL R195, R168, RZ, P1 ;  /* 0x000000ffa8c3e208 */ /* 0x000fe20000800000 */
[----:B0-2---:R-:W-:Y:S08]  /*40b0*/  @!P6 BRA `(.L_x_14388) ;  /* 0x000000000018e947 */ /* 0x005ff00003800000 */
[----:B------:R-:W-:Y:S01]  /*40c0*/  ISETP.NE.U32.AND P1, PT, R2, RZ, PT ;  /* 0x000000ff0200720c */ /* 0x000fe20003f25070 */
[----:B------:R-:W-:-:S03]  /*40d0*/  FFMA.FTZ R192, R211, R197, R196 ;  /* 0x000000c5d3c07223 */ /* 0x000fc600000100c4 */
[----:B------:R-:W-:Y:S01]  /*40e0*/  ISETP.NE.AND.EX P1, PT, R0, RZ, PT, P1 ;  /* 0x000000ff0000720c */ /* 0x000fe20003f25310 */
[----:B------:R-:W-:-:S04]  /*40f0*/  FADD.FTZ R193, R213, -R192 ;  /* 0x800000c0d5c17221 */ /* 0x000fc80000010000 */
[----:B------:R-:W-:-:S08]  /*4100*/  FMUL.FTZ R195, R4, R193 ;  /* 0x000000c104c37220 */ /* 0x000fd00000410000 */
[----:B------:R-:W-:-:S07]  /*4110*/  @P1 FADD.FTZ R195, R168, R195 ;  /* 0x000000c3a8c31221 */ /* 0x000fce0000010000 */
.L_x_14388:
[----:B------:R-:W-:Y:S05]  /*4120*/  BSYNC B0 ;  /* 0x0000000000007941 */ /* 0x000fea0003800000 */
.L_x_14387:
[----:B------:R-:W-:Y:S01]  /*4130*/  @!P6 ISETP.NE.U32.AND P2, PT, R2, RZ, PT ;  /* 0x000000ff0200e20c */ /* 0x000fe20003f45070 */
[----:B------:R-:W-:Y:S01]  /*4140*/  BSSY B0, `(.L_x_14389) ;  /* 0x000000f000007945 */ /* 0x000fe20003800000 */
[C---:B------:R-:W-:Y:S01]  /*4150*/  SEL R176, R195.reuse, R176, P3 ;  /* 0x000000b0c3b07207 */ /* 0x040fe20001800000 */
[----:B----4-:R-:W-:Y:S01]  /*4160*/  @P4 FMUL.FTZ R195, R195, R200 ;  /* 0x000000c8c3c34220 */ /* 0x010fe20000410000 */
        /* <DEDUP_REMOVED lines=12> */
.L_x_14390:
[----:B------:R-:W-:Y:S05]  /*4230*/  BSYNC B0 ;  /* 0x0000000000007941 */ /* 0x000fea0003800000 */
.L_x_14389:
[----:B------:R-:W-:Y:S01]  /*4240*/  @!P6 ISETP.NE.AND.EX P1, PT, R0, RZ, PT, P1 ;  /* 0x000000ff0000e20c */ /* 0x000fe20003f25310 */
[----:B------:R-:W-:Y:S01]  /*4250*/  BSSY B0, `(.L_x_14391) ;  /* 0x000000c000007945 */ /* 0x000fe20003800000 */
[----:B------:R-:W-:Y:S01]  /*4260*/  @!P6 ISETP.NE.U32.AND P2, PT, R2, RZ, PT ;  /* 0x000000ff0200e20c */ /* 0x000fe20003f45070 */
[C---:B------:R-:W-:Y:S01]  /*4270*/  @P4 FMUL.FTZ R198, R192.reuse, R198 ;  /* 0x000000c6c0c64220 */ /* 0x040fe20000410000 */
        /* <DEDUP_REMOVED lines=9> */
.L_x_14392:
[----:B------:R-:W-:Y:S05]  /*4310*/  BSYNC B0 ;  /* 0x0000000000007941 */ /* 0x000fea0003800000 */
.L_x_14391:
[C---:B-1----:R-:W-:Y:S01]  /*4320*/  @P4 FMUL.FTZ R199, R193.reuse, R199 ;  /* 0x000000c7c1c74220 */ /* 0x042fe20000410000 */
[----:B------:R-:W-:Y:S01]  /*4330*/  @!P6 ISETP.NE.AND.EX P2, PT, R0, RZ, PT, P2 ;  /* 0x000000ff0000e20c */ /* 0x000fe20003f45320 */
[----:B------:R-:W-:Y:S01]  /*4340*/  BSSY B0, `(.L_x_14393) ;  /* 0x000000e000007945 */ /* 0x000fe20003800000 */
[----:B------:R-:W-:Y:S01]  /*4350*/  SEL R178, R193, R178, P3 ;  /* 0x000000b2c1b27207 */ /* 0x000fe20001800000 */
[-C--:B------:R-:W-:Y:S01]  /*4360*/  @P4 FFMA.FTZ R33, R173, R198.reuse, R33 ;  /* 0x000000c6ad214223 */ /* 0x080fe20000010021 */
[----:B------:R-:W-:Y:S01]  /*4370*/  @P4 FMUL.FTZ R181, R141, R198 ;  /* 0x000000c68db54220 */ /* 0x000fe20000410000 */
        /* <DEDUP_REMOVED lines=10> */
.L_x_14394:
[----:B------:R-:W-:Y:S05]  /*4420*/  BSYNC B0 ;  /* 0x0000000000007941 */ /* 0x000fea0003800000 */
.L_x_14393:
[----:B------:R-:W0:Y:S01]  /*4430*/  @P0 LDC.64 R196, c[0x0][0x308] ;  /* 0x0000c200ffc40b82 */ /* 0x000e220000000a00 */
[----:B------:R-:W-:Y:S02]  /*4440*/  @P0 IADD3 R3, R3, 0x600, RZ ;  /* 0x0000060003030810 */ /* 0x000fe40007ffe0ff */
[----:B------:R-:W-:Y:S02]  /*4450*/  SEL R179, R195, R179, P3 ;  /* 0x000000b3c3b37207 */ /* 0x000fe40001800000 */
[----:B------:R-:W-:-:S03]  /*4460*/  IADD3 R5, R5, UR14, RZ ;  /* 0x0000000e05057c10 */ /* 0x000fc6000fffe0ff */
[----:B------:R-:W1:Y:S08]  /*4470*/  @P4 LDC R0, c[0x0][0x29c] ;  /* 0x0000a700ff004b82 */ /* 0x000e700000000800 */
[----:B------:R-:W2:Y:S01]  /*4480*/  @P4 LDC.64 R192, c[0x0][0x2f8] ;  /* 0x0000be00ffc04b82 */ /* 0x000ea20000000a00 */
[----:B0-----:R-:W-:-:S05]  /*4490*/  @P0 IMAD.WIDE.U32 R2, R3, 0x10, R196 ;  /* 0x0000001003020825 */ /* 0x001fca00078e00c4 */
[----:B------:R2:W-:Y:S01]  /*44a0*/  @P0 STG.E.128 desc[UR4][R2.64], R176 ;  /* 0x000000b002000986 */ /* 0x0005e2000c101d04 */
[----:B------:R-:W-:Y:S01]  /*44b0*/  ISETP.GE.AND P0, PT, R5, UR15, PT ;  /* 0x0000000f05007c0c */ /* 0x000fe2000bf06270 */
[----:B-1----:R-:W-:-:S04]  /*44c0*/  @P4 FMUL.FTZ R0, R195, R0 ;  /* 0x00000000c3004220 */ /* 0x002fc80000410000 */
[-C--:B------:R-:W-:Y:S01]  /*44d0*/  @P4 FMUL.FTZ R183, R143, R0.reuse ;  /* 0x000000008fb74220 */ /* 0x080fe20000410000 */
[----:B------:R-:W-:Y:S01]  /*44e0*/  @P4 FFMA.FTZ R35, R175, R0, R35 ;  /* 0x00000000af234223 */ /* 0x000fe20000010023 */
[----:B------:R-:W-:-:S05]  /*44f0*/  SEL R0, RZ, 0x1, P5 ;  /* 0x00000001ff007807 */ /* 0x000fca0002800000 */
[----:B------:R1:W-:Y:S01]  /*4500*/  STL.S16 [R1+0x44], R0 ;  /* 0x0000440001007387 */ /* 0x0003e20000100600 */
[----:B--2---:R-:W-:-:S05]  /*4510*/  @P4 IMAD.WIDE.U32 R2, R194, 0x10, R192 ;  /* 0x00000010c2024825 */ /* 0x004fca00078e00c0 */
[----:B------:R1:W-:Y:S01]  /*4520*/  @P4 STG.E.128 desc[UR4][R2.64], R180 ;  /* 0x000000b402004986 */ /* 0x0003e2000c101d04 */
[----:B------:R-:W-:Y:S05]  /*4530*/  @!P0 BRA `(.L_x_14395) ;  /* 0xffffffc000a08947 */ /* 0x000fea000383ffff */
.L_x_14334:
[----:B------:R-:W0:Y:S01]  /*4540*/  S2R R192, SR_TID.X ;  /* 0x0000000000c07919 */ /* 0x000e220000002100 */
[----:B------:R-:W0:Y:S08]  /*4550*/  S2UR UR6, SR_CTAID.X ;  /* 0x00000000000679c3 */ /* 0x000e300000002500 */
[----:B-1----:R-:W1:Y:S08]  /*4560*/  LDC.64 R2, c[0x0][0x2d0] ;  /* 0x0000b400ff027b82 */ /* 0x002e700000000a00 */
        /* <DEDUP_REMOVED lines=32> */
.L_x_14338:
[----:B------:R-:W-:Y:S01]  /*4770*/  HFMA2.MMA R199, -RZ, RZ, 0, 1.847743988037109375e-06 ;  /* 0x0000001fffc77435 */ /* 0x000fe200000001ff */
[----:B------:R-:W-:Y:S02]  /*4780*/  MOV R200, 0x10 ;  /* 0x0000001000c87802 */ /* 0x000fe40000000f00 */
[----:B------:R-:W-:-:S08]  /*4790*/  MOV R198, 0xffffffff ;  /* 0xffffffff00c67802 */ /* 0x000fd00000000f00 */
[----:B-----5:R-:W-:Y:S05]  /*47a0*/  WARPSYNC.COLLECTIVE R198, `(.L_x_14396) ;  /* 0x00000000c6087348 */ /* 0x020fea0003c00000 */
[----:B------:R0:W1:Y:S02]  /*47b0*/  SHFL.DOWN P1, R201, R192, R200, R199 ;  /* 0x080000c8c0c97389 */ /* 0x00006400000200c7 */
[----:B01---5:R-:W-:Y:S01]  /*47c0*/  ENDCOLLECTIVE ;  /* 0x000000000000791b */ /* 0x023fe20003800000 */
.L_x_14396:
[----:B------:R-:W-:-:S05]  /*47d0*/  MOV R194, R201 ;  /* 0x000000c900c27202 */ /* 0x000fca0000000f00 */
[----:B------:R-:W-:Y:S01]  /*47e0*/  FADD.FTZ R194, R194, R192 ;  /* 0x000000c0c2c27221 */ /* 0x000fe20000010000 */
[----:B------:R-:W-:-:S07]  /*47f0*/  MOV R192, R193 ;  /* 0x000000c100c07202 */ /* 0x000fce0000000f00 */
[----:B------:R-:W-:Y:S05]  /*4800*/  WARPSYNC.COLLECTIVE R198, `(.L_x_14397) ;  /* 0x00000000c6087348 */ /* 0x000fea0003c00000 */
[----:B------:R0:W1:Y:S02]  /*4810*/  SHFL.DOWN P1, R201, R192, R200, R199 ;  /* 0x080000c8c0c97389 */ /* 0x00006400000200c7 */
[----:B01----:R-:W-:Y:S01]  /*4820*/  ENDCOLLECTIVE ;  /* 0x000000000000791b */ /* 0x003fe20003800000 */
.L_x_14397:
[----:B------:R-:W-:Y:S01]  /*4830*/  HFMA2.MMA R200, -RZ, RZ, 0, 4.76837158203125e-07 ;  /* 0x00000008ffc87435 */ /* 0x000fe200000001ff */
[----:B------:R-:W-:Y:S01]  /*4840*/  MOV R192, R194 ;  /* 0x000000c200c07202 */ /* 0x000fe20000000f00 */
[----:B------:R-:W-:-:S09]  /*4850*/  FADD.FTZ R193, R201, R193 ;  /* 0x000000c1c9c17221 */ /* 0x000fd20000010000 */
[----:B------:R-:W-:Y:S05]  /*4860*/  WARPSYNC.COLLECTIVE R198, `(.L_x_14398) ;  /* 0x00000000c6087348 */ /* 0x000fea0003c00000 */
[----:B------:R0:W1:Y:S02]  /*4870*/  SHFL.DOWN P1, R201, R192, R200, R199 ;  /* 0x080000c8c0c97389 */ /* 0x00006400000200c7 */
[----:B01----:R-:W-:Y:S01]  /*4880*/  ENDCOLLECTIVE ;  /* 0x000000000000791b */ /* 0x003fe20003800000 */
.L_x_14398:
[----:B------:R-:W-:Y:S01]  /*4890*/  MOV R192, R193 ;  /* 0x000000c100c07202 */ /* 0x000fe20000000f00 */
[----:B------:R-:W-:-:S07]  /*48a0*/  FADD.FTZ R194, R194, R201 ;  /* 0x000000c9c2c27221 */ /* 0x000fce0000010000 */
[----:B------:R-:W-:Y:S05]  /*48b0*/  WARPSYNC.COLLECTIVE R198, `(.L_x_14399) ;  /* 0x00000000c6087348 */ /* 0x000fea0003c00000 */
[----:B------:R0:W1:Y:S02]  /*48c0*/  SHFL.DOWN P1, R201, R192, R200, R199 ;  /* 0x080000c8c0c97389 */ /* 0x00006400000200c7 */
[----:B01----:R-:W-:Y:S01]  /*48d0*/  ENDCOLLECTIVE ;  /* 0x000000000000791b */ /* 0x003fe20003800000 */
.L_x_14399:
[----:B------:R-:W-:Y:S01]  /*48e0*/  HFMA2.MMA R200, -RZ, RZ, 0, 2.384185791015625e-07 ;  /* 0x00000004ffc87435 */ /* 0x000fe200000001ff */
[----:B------:R-:W-:Y:S01]  /*48f0*/  MOV R192, R194 ;  /* 0x000000c200c07202 */ /* 0x000fe20000000f00 */
[----:B------:R-:W-:-:S09]  /*4900*/  FADD.FTZ R193, R193, R201 ;  /* 0x000000c9c1c17221 */ /* 0x000fd20000010000 */
[----:B------:R-:W-:Y:S05]  /*4910*/  WARPSYNC.COLLECTIVE R198, `(.L_x_14400) ;  /* 0x00000000c6087348 */ /* 0x000fea0003c00000 */
[----:B------:R0:W1:Y:S02]  /*4920*/  SHFL.DOWN P1, R201, R192, R200, R199 ;  /* 0x080000c8c0c97389 */ /* 0x00006400000200c7 */
[----:B01----:R-:W-:Y:S01]  /*4930*/  ENDCOLLECTIVE ;  /* 0x000000000000791b */ /* 0x003fe20003800000 */
.L_x_14400:
[----:B------:R-:W-:Y:S01]  /*4940*/  MOV R192, R193 ;  /* 0x000000c100c07202 */ /* 0x000fe20000000f00 */
[----:B------:R-:W-:-:S07]  /*4950*/  FADD.FTZ R194, R194, R201 ;  /* 0x000000c9c2c27221 */ /* 0x000fce0000010000 */
[----:B------:R-:W-:Y:S05]  /*4960*/  WARPSYNC.COLLECTIVE R198, `(.L_x_14401) ;  /* 0x00000000c6087348 */ /* 0x000fea0003c00000 */
[----:B------:R0:W1:Y:S02]  /*4970*/  SHFL.DOWN P1, R201, R192, R200, R199 ;  /* 0x080000c8c0c97389 */ /* 0x00006400000200c7 */
[----:B01----:R-:W-:Y:S01]  /*4980*/  ENDCOLLECTIVE ;  /* 0x000000000000791b */ /* 0x003fe20003800000 */
.L_x_14401:
[----:B------:R-:W-:Y:S01]  /*4990*/  HFMA2.MMA R200, -RZ, RZ, 0, 1.1920928955078125e-07 ;  /* 0x00000002ffc87435 */ /* 0x000fe200000001ff */
[----:B------:R-:W-:Y:S01]  /*49a0*/  MOV R192, R194 ;  /* 0x000000c200c07202 */ /* 0x000fe20000000f00 */
[----:B------:R-:W-:-:S09]  /*49b0*/  FADD.FTZ R193, R193, R201 ;  /* 0x000000c9c1c17221 */ /* 0x000fd20000010000 */
[----:B------:R-:W-:Y:S05]  /*49c0*/  WARPSYNC.COLLECTIVE R198, `(.L_x_14402) ;  /* 0x00000000c6087348 */ /* 0x000fea0003c00000 */
[----:B------:R0:W1:Y:S02]  /*49d0*/  SHFL.DOWN P1, R201, R192, R200, R199 ;  /* 0x080000c8c0c97389 */ /* 0x00006400000200c7 */
[----:B01----:R-:W-:Y:S01]  /*49e0*/  ENDCOLLECTIVE ;  /* 0x000000000000791b */ /* 0x003fe20003800000 */
.L_x_14402:
[----:B------:R-:W-:Y:S02]  /*49f0*/  MOV R192, R193 ;  /* 0x000000c100c07202 */ /* 0x000fe40000000f00 */
[----:B------:R-:W-:-:S07]  /*4a00*/  MOV R197, R201 ;  /* 0x000000c900c57202 */ /* 0x000fce0000000f00 */
[----:B------:R-:W-:Y:S05]  /*4a10*/  WARPSYNC.COLLECTIVE R198, `(.L_x_14403) ;  /* 0x00000000c6087348 */ /* 0x000fea0003c00000 */
[----:B------:R0:W1:Y:S02]  /*4a20*/  SHFL.DOWN P1, R201, R192, R200, R199 ;  /* 0x080000c8c0c97389 */ /* 0x00006400000200c7 */
[----:B01----:R-:W-:Y:S01]  /*4a30*/  ENDCOLLECTIVE ;  /* 0x000000000000791b */ /* 0x003fe20003800000 */
.L_x_14403:
[----:B------:R-:W-:Y:S01]  /*4a40*/  FADD.FTZ R197, R194, R197 ;  /* 0x000000c5c2c57221 */ /* 0x000fe20000010000 */
[----:B------:R-:W-:-:S04]  /*4a50*/  HFMA2.MMA R200, -RZ, RZ, 0, 5.9604644775390625e-08 ;  /* 0x00000001ffc87435 */ /* 0x000fc800000001ff */
[----:B------:R-:W-:Y:S02]  /*4a60*/  MOV R192, R197 ;  /* 0x000000c500c07202 */ /* 0x000fe40000000f00 */
[----:B------:R-:W-:-:S07]  /*4a70*/  MOV R195, R201 ;  /* 0x000000c900c37202 */ /* 0x000fce0000000f00 */
[----:B------:R-:W-:Y:S05]  /*4a80*/  WARPSYNC.COLLECTIVE R198, `(.L_x_14404) ;  /* 0x00000000c6087348 */ /* 0x000fea0003c00000 */
[----:B------:R0:W1:Y:S02]  /*4a90*/  SHFL.DOWN P1, R201, R192, R200, R199 ;  /* 0x080000c8c0c97389 */ /* 0x00006400000200c7 */
[----:B01----:R-:W-:Y:S01]  /*4aa0*/  ENDCOLLECTIVE ;  /* 0x000000000000791b */ /* 0x003fe20003800000 */
.L_x_14404:
[----:B------:R-:W-:-:S05]  /*4ab0*/  FADD.FTZ R195, R193, R195 ;  /* 0x000000c3c1c37221 */ /* 0x000fca0000010000 */
[----:B------:R-:W-:Y:S02]  /*4ac0*/  MOV R192, R195 ;  /* 0x000000c300c07202 */ /* 0x000fe40000000f00 */
[----:B------:R-:W-:-:S07]  /*4ad0*/  MOV R194, R201 ;  /* 0x000000c900c27202 */ /* 0x000fce0000000f00 */
[----:B------:R-:W-:Y:S05]  /*4ae0*/  WARPSYNC.COLLECTIVE R198, `(.L_x_14405) ;  /* 0x00000000c6087348 */ /* 0x000fea0003c00000 */
[----:B------:R0:W1:Y:S02]  /*4af0*/  SHFL.DOWN P1, R201, R192, R200, R199 ;  /* 0x080000c8c0c97389 */ /* 0x00006400000200c7 */
[----:B01----:R-:W-:Y:S01]  /*4b00*/  ENDCOLLECTIVE ;  /* 0x000000000000791b */ /* 0x003fe20003800000 */
.L_x_14405:
[----:B------:R-:W-:Y:S01]  /*4b10*/  MOV R198, R201 ;  /* 0x000000c900c67202 */ /* 0x000fe20000000f00 */
[----:B------:R-:W-:Y:S06]  /*4b20*/  BRA `(.L_x_14406) ;  /* 0xffffffd000d47947 */ /* 0x000fec000383ffff */
.L_x_14407:
        /* <DEDUP_REMOVED lines=13> */
.L_x_15349:


//--------------------- .text._ZN10layer_norm13ln_bwd_kernelINS_13Kernel_traitsIfffffjLj7168ELj1ELj1ELj8ELj16ENS_18Kernel_traits_baseILj7168EfffffjLj256EEEEELb1ELb0ELb0ELb0EEEvNS_9BwdParamsE --------------------------
	.section	.text._ZN10layer_norm13ln_bwd_kernelINS_13Kernel_traitsIfffffjLj7168ELj1ELj1ELj8ELj16ENS_18Kernel_traits_baseILj7168EfffffjLj256EEEEELb1ELb0ELb0ELb0EEEvNS_9BwdParamsE,"ax",@progbits
	.align	128
        .global         _ZN10layer_norm13ln_bwd_kernelINS_13Kernel_traitsIfffffjLj7168ELj1ELj1ELj8ELj16ENS_18Kernel_traits_baseILj7168EfffffjLj256EEEEELb1ELb0ELb0ELb0EEEvNS_9BwdParamsE
        .type           _ZN10layer_norm13ln_bwd_kernelINS_13Kernel_traitsIfffffjLj7168ELj1ELj1ELj8ELj16ENS_18Kernel_traits_baseILj7168EfffffjLj256EEEEELb1ELb0ELb0ELb0EEEvNS_9BwdParamsE,@function
        .size           _ZN10layer_norm13ln_bwd_kernelINS_13Kernel_traitsIfffffjLj7168ELj1ELj1ELj8ELj16ENS_18Kernel_traits_baseILj7168EfffffjLj256EEEEELb1ELb0ELb0ELb0EEEvNS_9BwdParamsE,(.L_x_15350 - _ZN10layer_norm13ln_bwd_kernelINS_13Kernel_traitsIfffffjLj7168ELj1ELj1ELj8ELj16ENS_18Kernel_traits_baseILj7168EfffffjLj256EEEEELb1ELb0ELb0ELb0EEEvNS_9BwdParamsE)
        .other          _ZN10layer_norm13ln_bwd_kernelINS_13Kernel_traitsIfffffjLj7168ELj1ELj1ELj8ELj16ENS_18Kernel_traits_baseILj7168EfffffjLj256EEEEELb1ELb0ELb0ELb0EEEvNS_9BwdParamsE,@"STO_CUDA_ENTRY STV_DEFAULT"
_ZN10layer_norm13ln_bwd_kernelINS_13Kernel_traitsIfffffjLj7168ELj1ELj1ELj8ELj16ENS_18Kernel_traits_baseILj7168EfffffjLj256EEEEELb1ELb0ELb0ELb0EEEvNS_9BwdParamsE:
.text._ZN10layer_norm13ln_bwd_kernelINS_13Kernel_traitsIfffffjLj7168ELj1ELj1ELj8ELj16ENS_18Kernel_traits_baseILj7168EfffffjLj256EEEEELb1ELb0ELb0ELb0EEEvNS_9BwdParamsE:
        /* <DEDUP_REMOVED lines=88> */
[----:B------:R-:W-:Y:S06]  /*0580*/  @P0 BRA `(.L_x_14408) ;  /* 0x0000003000780947 */ /* 0x000fec0003800000 */
[----:B------:R-:W0:Y:S01]  /*0590*/  LDC.U8 R9, c[0x0][0x2a0] ;  /* 0x0000a800ff097b82 */ /* 0x000e220000000000 */
[----:B------:R-:W-:Y:S01]  /*05a0*/  ULDC.64 UR6, c[0x0][0x270] ;  /* 0x00009c0000067ab9 */ /* 0x000fe20000000a00 */
[----:B------:R-:W-:Y:S01]  /*05b0*/  HFMA2.MMA R158, -RZ, RZ, 0, 5.9604644775390625e-08 ;  /* 0x00000001ff9e7435 */ /* 0x000fe200000001ff */
[----:B------:R-:W-:Y:S02]  /*05c0*/  ISETP.NE.U32.AND P1, PT, RZ, UR6, PT ;  /* 0x00000006ff007c0c */ /* 0x000fe4000bf25070 */
[----:B------:R-:W-:Y:S02]  /*05d0*/  MOV R93, RZ ;  /* 0x000000ff005d7202 */ /* 0x000fe40000000f00 */
[----:B------:R-:W-:-:S13]  /*05e0*/  ISETP.NE.AND.EX P1, PT, RZ, UR7, PT, P1 ;  /* 0x00000007ff007c0c */ /* 0x000fda000bf25310 */
.L_x_14438:
[----:B-1----:R-:W1:Y:S01]  /*05f0*/  @P1 LDC.64 R10, c[0x0][0x270] ;  /* 0x00009c00ff0a1b82 */ /* 0x002e620000000a00 */
[----:B------:R-:W-:Y:S02]  /*0600*/  SHF.R.S32.HI R6, RZ, 0x1f, R8 ;  /* 0x0000001fff067819 */ /* 0x000fe40000011408 */
[----:B------:R-:W-:Y:S02]  /*0610*/  MOV R18, 0x3f800000 ;  /* 0x3f80000000127802 */ /* 0x000fe40000000f00 */
[----:B------:R-:W-:-:S03]  /*0620*/  ISETP.NE.AND P6, PT, R7, RZ, PT ;  /* 0x000000ff0700720c */ /* 0x000fc60003fc5270 */
[----:B0-234-:R-:W2:Y:S08]  /*0630*/  LDC.64 R148, c[0x0][0x258] ;  /* 0x00009600ff947b82 */ /* 0x01deb00000000a00 */
        /* <DEDUP_REMOVED lines=9> */
[----:B------:R-:W-:Y:S01]  /*06d0*/  LOP3.LUT R10, R12, 0xff, RZ, 0xc0, !PT ;  /* 0x000000ff0c0a7812 */ /* 0x000fe200078ec0ff */
[----:B------:R-:W-:Y:S01]  /*06e0*/  BSSY B0, `(.L_x_14409) ;  /* 0x0000038000007945 */ /* 0x000fe20003800000 */
[----:B------:R-:W-:Y:S01]  /*06f0*/  SHF.R.U32.HI R160, RZ, 0x5, R12 ;  /* 0x00000005ffa07819 */ /* 0x000fe2000001160c */
[----:B------:R1:W5:Y:S01]  /*0700*/  LDG.E R162, desc[UR4][R162.64] ;  /* 0x00000004a2a27981 */ /* 0x000362000c1e1900 */
[----:B------:R-:W-:-:S04]  /*0710*/  SHF.R.S32.HI R153, RZ, 0x1f, R6 ;  /* 0x0000001fff997819 */ /* 0x000fc80000011406 */
[----:B------:R-:W-:-:S04]  /*0720*/  LEA.HI R153, R153, R6, RZ, 0x2 ;  /* 0x0000000699997211 */ /* 0x000fc800078f10ff */
[----:B------:R-:W-:Y:S02]  /*0730*/  LEA.HI.SX32 R6, R153, R10, 0x1e ;  /* 0x0000000a99067211 */ /* 0x000fe400078ff2ff */
[----:B------:R-:W-:Y:S02]  /*0740*/  MOV R161, RZ ;  /* 0x000000ff00a17202 */ /* 0x000fe40000000f00 */
[----:B------:R-:W-:Y:S02]  /*0750*/  MOV R202, RZ ;  /* 0x000000ff00ca7202 */ /* 0x000fe40000000f00 */
[----:B------:R-:W-:Y:S02]  /*0760*/  LOP3.LUT R159, R160, 0x7fffff8, RZ, 0xc0, !PT ;  /* 0x07fffff8a09f7812 */ /* 0x000fe400078ec0ff */
[----:B-1----:R-:W-:Y:S01]  /*0770*/  MOV R163, R6 ;  /* 0x0000000600a37202 */ /* 0x002fe20000000f00 */
[----:B------:R-:W-:Y:S06]  /*0780*/  @!P6 BRA `(.L_x_14410) ;  /* 0x0000000000b4e947 */ /* 0x000fec0003800000 */
        /* <DEDUP_REMOVED lines=12> */
[----:B------:R-:W2:Y:S04]  /*0850*/  LDG.E.128 R152, desc[UR4][R152.64] ;  /* 0x0000000498987981 */ /* 0x000ea8000c1e1d00 */
[----:B------:R-:W3:Y:S01]  /*0860*/  LDG.E.128 R148, desc[UR4][R148.64] ;  /* 0x0000000494947981 */ /* 0x000ee2000c1e1d00 */
[----:B0-----:R-:W-:-:S04]  /*0870*/  ISETP.NE.AND P0, PT, R9, RZ, PT ;  /* 0x000000ff0900720c */ /* 0x001fc80003f05270 */
        /* <DEDUP_REMOVED lines=30> */
.L_x_14410:
[----:B------:R-:W-:Y:S05]  /*0a60*/  BSYNC B0 ;  /* 0x0000000000007941 */ /* 0x000fea0003800000 */
.L_x_14409:
        /* <DEDUP_REMOVED lines=34> */
[----:B-1----:R-:W-:Y:S01]  /*0c90*/  FADD.FTZ R208, -R167, R155 ;  /* 0x0000009ba7d07221 */ /* 0x002fe20000010100 */
        /* <DEDUP_REMOVED lines=13> */
.L_x_14412:
[----:B------:R-:W-:Y:S05]  /*0d70*/  BSYNC B0 ;  /* 0x0000000000007941 */ /* 0x000fea0003800000 */
.L_x_14411:
        /* <DEDUP_REMOVED lines=47> */
.L_x_14414:
[----:B------:R-:W-:Y:S05]  /*1070*/  BSYNC B0 ;  /* 0x0000000000007941 */ /* 0x000fea0003800000 */
.L_x_14413:
[----:B------:R-:W-:Y:S04]  /*1080*/  BSSY B0, `(.L_x_14415) ;  /* 0x000002f000007945 */ /* 0x000fe80003800000 */
[----:B------:R-:W-:Y:S05]  /*1090*/  @!P4 BRA `(.L_x_14416) ;  /* 0x0000000000b4c947 */ /* 0x000fea0003800000 */
[C---:B------:R-:W-:Y:S01]  /*10a0*/  LEA R156, P0, R163.reuse, UR12, 0x2 ;  /* 0x0000000ca39c7c11 */ /* 0x040fe2000f8010ff */
[----:B------:R-:W1:Y:S03]  /*10b0*/  LDC.64 R148, c[0x0][0x2b8] ;  /* 0x0000ae00ff947b82 */ /* 0x000e660000000a00 */
[----:B------:R-:W-:Y:S02]  /*10c0*/  LEA.HI.X R157, R163, UR13, RZ, 0x2, P0 ;  /* 0x0000000da39d7c11 */ /* 0x000fe400080f14ff */
[----:B------:R-:W-:-:S03]  /*10d0*/  ISETP.NE.U32.AND P0, PT, RZ, UR8, PT ;  /* 0x00000008ff007c0c */ /* 0x000fc6000bf05070 */
[----:B------:R2:W5:Y:S01]  /*10e0*/  LDG.E R13, desc[UR4][R156.64] ;  /* 0x000000049c0d7981 */ /* 0x000562000c1e1900 */
[----:B------:R-:W-:-:S13]  /*10f0*/  ISETP.NE.AND.EX P0, PT, RZ, UR9, PT, P0 ;  /* 0x00000009ff007c0c */ /* 0x000fda000bf05300 */
[----:B------:R-:W-:-:S04]  /*1100*/  @P0 LEA R216, P6, R163, UR8, 0x4 ;  /* 0x00000008a3d80c11 */ /* 0x000fc8000f8c20ff */
[C---:B------:R-:W-:Y:S02]  /*1110*/  @P0 LEA.HI.X R217, R163.reuse, UR9, RZ, 0x4, P6 ;  /* 0x00000009a3d90c11 */ /* 0x040fe4000b0f24ff */
[C---:B------:R-:W-:Y:S01]  /*1120*/  LEA R152, P6, R163.reuse, UR10, 0x4 ;  /* 0x0000000aa3987c11 */ /* 0x040fe2000f8c20ff */
[C---:B-1----:R-:W-:Y:S02]  /*1130*/  IMAD.WIDE.U32 R148, R163.reuse, 0x10, R148 ;  /* 0x00000010a3947825 */ /* 0x042fe400078e0094 */
[----:B------:R2:W5:Y:S01]  /*1140*/  @P0 LDG.E.128 R128, desc[UR4][R216.64] ;  /* 0x00000004d8800981 */ /* 0x000562000c1e1d00 */
[----:B------:R-:W-:-:S03]  /*1150*/  LEA.HI.X R153, R163, UR11, RZ, 0x4, P6 ;  /* 0x0000000ba3997c11 */ /* 0x000fc6000b0f24ff */
[----:B------:R-:W3:Y:S04]  /*1160*/  LDG.E.128 R148, desc[UR4][R148.64] ;  /* 0x0000000494947981 */ /* 0x000ee8000c1e1d00 */
[----:B------:R-:W4:Y:S01]  /*1170*/  LDG.E.128 R152, desc[UR4][R152.64] ;  /* 0x0000000498987981 */ /* 0x000f22000c1e1d00 */
[----:B0-----:R-:W-:-:S04]  /*1180*/  ISETP.NE.AND P0, PT, R9, RZ, PT ;  /* 0x000000ff0900720c */ /* 0x001fc80003f05270 */
[----:B-----5:R-:W-:Y:S02]  /*1190*/  FSEL R198, R162, RZ, !P0 ;  /* 0x000000ffa2c67208 */ /* 0x020fe40004000000 */
[----:B------:R-:W-:-:S03]  /*11a0*/  IADD3 R163, R163, 0x100, RZ ;  /* 0x00000100a3a37810 */ /* 0x000fc60007ffe0ff */
[C---:B----4-:R-:W-:Y:S01]  /*11b0*/  FADD.FTZ R26, -R198.reuse, R152 ;  /* 0x00000098c61a7221 */ /* 0x050fe20000010100 */
[----:B------:R-:W-:-:S03]  /*11c0*/  FADD.FTZ R174, -R198, R153 ;  /* 0x00000099c6ae7221 */ /* 0x000fc60000010100 */
[C---:B------:R-:W-:Y:S01]  /*11d0*/  FMUL.FTZ R23, R31.reuse, R26 ;  /* 0x0000001a1f177220 */ /* 0x040fe20000410000 */
[----:B------:R-:W-:Y:S01]  /*11e0*/  FMUL.FTZ R26, R31, R174 ;  /* 0x000000ae1f1a7220 */ /* 0x000fe20000410000 */
[----:B---3--:R-:W-:Y:S01]  /*11f0*/  FMUL.FTZ R174, R108, R148 ;  /* 0x000000946cae7220 */ /* 0x008fe20000410000 */
[----:B------:R-:W-:Y:S01]  /*1200*/  FADD.FTZ R52, R52, R148 ;  /* 0x0000009434347221 */ /* 0x000fe20000010000 */
[----:B------:R-:W-:Y:S01]  /*1210*/  FFMA.FTZ R80, R148, R23, R80 ;  /* 0x0000001794507223 */ /* 0x000fe20000010050 */
[C---:B------:R-:W-:Y:S01]  /*1220*/  FADD.FTZ R154, -R198.reuse, R154 ;  /* 0x0000009ac69a7221 */ /* 0x040fe20000010100 */
        /* <DEDUP_REMOVED lines=19> */
[----:B--2---:R-:W-:-:S07]  /*1360*/  FFMA.FTZ R202, R198, R195, R149 ;  /* 0x000000c3c6ca7223 */ /* 0x004fce0000010095 */
.L_x_14416:
[----:B------:R-:W-:Y:S05]  /*1370*/  BSYNC B0 ;  /* 0x0000000000007941 */ /* 0x000fea0003800000 */
.L_x_14415:
        /* <DEDUP_REMOVED lines=46> */
[----:B--2---:R-:W-:-:S07]  /*1660*/  FFMA.FTZ R202, R194, R192, R149 ;  /* 0x000000c0c2ca7223 */ /* 0x004fce0000010095 */
.L_x_14418:
[----:B------:R-:W-:Y:S05]  /*1670*/  BSYNC B0 ;  /* 0x0000000000007941 */ /* 0x000fea0003800000 */
.L_x_14417:
        /* <DEDUP_REMOVED lines=47> */
.L_x_14420:
[----:B------:R-:W-:Y:S05]  /*1970*/  BSYNC B0 ;  /* 0x0000000000007941 */ /* 0x000fea0003800000 */
.L_x_14419:
        /* <DEDUP_REMOVED lines=15> */
[----:B------:R-:W2:Y:S01]  /*1a70*/  LDG.E.128 R164, desc[UR4][R154.64] ;  /* 0x000000049aa47981 */ /* 0x000ea2000c1e1d00 */
[----:B------:R-:W-:-:S03]  /*1a80*/  LEA.HI.X R149, R163, UR11, RZ, 0x4, P0 ;  /* 0x0000000ba3957c11 */ /* 0x000fc600080f24ff */
[----:B------:R1:W5:Y:S04]  /*1a90*/  LDG.E R17, desc[UR4][R152.64] ;  /* 0x0000000498117981 */ /* 0x000368000c1e1900 */
[----:B------:R-:W3:Y:S01]  /*1aa0*/  LDG.E.128 R148, desc[UR4][R148.64] ;  /* 0x0000000494947981 */ /* 0x000ee2000c1e1d00 */
[----:B--2---:R-:W-:Y:S01]  /*1ab0*/  FADD.FTZ R40, R40, R164 ;  /* 0x000000a428287221 */ /* 0x004fe20000010000 */
[C---:B---3--:R-:W-:Y:S01]  /*1ac0*/  FADD.FTZ R20, -R182.reuse, R148 ;  /* 0x00000094b6147221 */ /* 0x048fe20000010100 */
[----:B------:R-:W-:-:S03]  /*1ad0*/  FADD.FTZ R162, -R182, R149 ;  /* 0x00000095b6a27221 */ /* 0x000fc60000010100 */
[C---:B------:R-:W-:Y:S01]  /*1ae0*/  FMUL.FTZ R29, R31.reuse, R20 ;  /* 0x000000141f1d7220 */ /* 0x040fe20000410000 */
[----:B------:R-:W-:-:S03]  /*1af0*/  FMUL.FTZ R20, R31, R162 ;  /* 0x000000a21f147220 */ /* 0x000fc60000410000 */
[----:B------:R-:W-:Y:S01]  /*1b00*/  FFMA.FTZ R68, R164, R29, R68 ;  /* 0x0000001da4447223 */ /* 0x000fe20000010044 */
[----:B------:R-:W-:Y:S01]  /*1b10*/  FMUL.FTZ R164, R96, R164 ;  /* 0x000000a460a47220 */ /* 0x000fe20000410000 */
[----:B------:R-:W-:Y:S01]  /*1b20*/  FADD.FTZ R41, R41, R165 ;  /* 0x000000a529297221 */ /* 0x000fe20000010000 */
[----:B------:R-:W-:Y:S01]  /*1b30*/  FFMA.FTZ R69, R165, R20, R69 ;  /* 0x00000014a5457223 */ /* 0x000fe20000010045 */
        /* <DEDUP_REMOVED lines=19> */
.L_x_14422:
[----:B------:R-:W-:Y:S05]  /*1c70*/  BSYNC B0 ;  /* 0x0000000000007941 */ /* 0x000fea0003800000 */
.L_x_14421:
        /* <DEDUP_REMOVED lines=24> */
.L_x_14449:
        /* <DEDUP_REMOVED lines=20> */
[----:B-----5:R-:W4:Y:S01]  /*1f40*/  LDS.128 R160, [R205+0x7030] ;  /* 0x00703000cda07984 */ /* 0x020f220000000c00 */
        /* <DEDUP_REMOVED lines=68> */
.L_x_14425:
[----:B------:R-:W-:Y:S05]  /*2390*/  BSYNC B0 ;  /* 0x0000000000007941 */ /* 0x000fea0003800000 */
.L_x_14424:
        /* <DEDUP_REMOVED lines=52> */
.L_x_14427:
[----:B------:R-:W-:Y:S05]  /*26e0*/  BSYNC B0 ;  /* 0x0000000000007941 */ /* 0x000fea0003800000 */
.L_x_14426:
        /* <DEDUP_REMOVED lines=51> */
.L_x_14429:
[----:B------:R-:W-:Y:S05]  /*2a20*/  BSYNC B0 ;  /* 0x0000000000007941 */ /* 0x000fea0003800000 */
.L_x_14428:
        /* <DEDUP_REMOVED lines=51> */
.L_x_14431:
[----:B------:R-:W-:Y:S05]  /*2d60*/  BSYNC B0 ;  /* 0x0000000000007941 */ /* 0x000fea0003800000 */
.L_x_14430:
        /* <DEDUP_REMOVED lines=51> */
.L_x_14433:
[----:B------:R-:W-:Y:S05]  /*30a0*/  BSYNC B0 ;  /* 0x0000000000007941 */ /* 0x000fea0003800000 */
.L_x_14432:
        /* <DEDUP_REMOVED lines=51> */
.L_x_14435:
[----:B------:R-:W-:Y:S05]  /*33e0*/  BSYNC B0 ;  /* 0x0000000000007941 */ /* 0x000fea0003800000 */
.L_x_14434:
        /* <DEDUP_REMOVED lines=46> */
[----:B-1----:R-:W-:Y:S02]  /*36d0*/  SEL R150, R155, RZ, P6 ;  /* 0x000000ff9b967207 */ /* 0x002fe40003000000 */
[----:B------:R-:W-:Y:S01]  /*36e0*/  LOP3.LUT P6, RZ, R17, 0xff000000, RZ, 0xc0, !PT ;  /* 0xff00000011ff7812 */ /* 0x000fe200078cc0ff */
[----:B0-----:R-:W-:-:S03]  /*36f0*/  IMAD.WIDE.U32 R152, R6, 0x10, R152 ;  /* 0x0000001006987825 */ /* 0x001fc600078e0098 */
[----:B------:R-:W-:-:S05]  /*3700*/  SEL R151, R18, RZ, P6 ;  /* 0x000000ff12977207 */ /* 0x000fca0003000000 */
[----:B------:R0:W-:Y:S04]  /*3710*/  STG.E.128 desc[UR4][R152.64], R148 ;  /* 0x0000009498007986 */ /* 0x0001e8000c101d04 */
.L_x_14437:
[----:B------:R-:W-:Y:S05]  /*3720*/  BSYNC B0 ;  /* 0x0000000000007941 */ /* 0x000fea0003800000 */
.L_x_14436:
[----:B------:R-:W-:Y:S02]  /*3730*/  IADD3 R8, R8, UR18, RZ ;  /* 0x0000001208087c10 */ /* 0x000fe4000fffe0ff */
[----:B------:R-:W-:Y:S02]  /*3740*/  SEL R158, RZ, 0x1, P0 ;  /* 0x00000001ff9e7807 */ /* 0x000fe40000000000 */
[----:B------:R-:W-:-:S13]  /*3750*/  ISETP.GE.AND P0, PT, R8, UR19, PT ;  /* 0x0000001308007c0c */ /* 0x000fda000bf06270 */
[----:B------:R-:W-:Y:S05]  /*3760*/  @!P0 BRA `(.L_x_14438) ;  /* 0xffffffcc00a08947 */ /* 0x000fea000383ffff */
.L_x_14408:
        /* <DEDUP_REMOVED lines=58> */
.L_x_14423:
[----:B------:R-:W-:Y:S01]  /*3b10*/  HFMA2.MMA R158, -RZ, RZ, 0, 9.5367431640625e-07 ;  /* 0x00000010ff9e7435 */ /* 0x000fe200000001ff */
[----:B------:R-:W-:Y:S02]  /*3b20*/  MOV R157, R161 ;  /* 0x000000a1009d7202 */ /* 0x000fe40000000f00 */
[----:B------:R-:W-:Y:S02]  /*3b30*/  MOV R163, 0x1f ;  /* 0x0000001f00a37802 */ /* 0x000fe40000000f00 */
[----:B------:R-:W-:-:S07]  /*3b40*/  MOV R156, 0xffffffff ;  /* 0xffffffff009c7802 */ /* 0x000fce0000000f00 */
[----:B0----5:R-:W-:Y:S05]  /*3b50*/  WARPSYNC.COLLECTIVE R156, `(.L_x_14439) ;  /* 0x000000009c087348 */ /* 0x021fea0003c00000 */
[----:B------:R1:W2:Y:S02]  /*3b60*/  SHFL.DOWN P6, R203, R157, R158, R163 ;  /* 0x0800009e9dcb7389 */ /* 0x0002a400000c00a3 */
[----:B012--5:R-:W-:Y:S01]  /*3b70*/  ENDCOLLECTIVE ;  /* 0x000000000000791b */ /* 0x027fe20003800000 */
.L_x_14439:
[----:B------:R-:W-:Y:S02]  /*3b80*/  MOV R157, R202 ;  /* 0x000000ca009d7202 */ /* 0x000fe40000000f00 */
[----:B------:R-:W-:-:S07]  /*3b90*/  MOV R148, R203 ;  /* 0x000000cb00947202 */ /* 0x000fce0000000f00 */
[----:B------:R-:W-:Y:S05]  /*3ba0*/  WARPSYNC.COLLECTIVE R156, `(.L_x_14440) ;  /* 0x000000009c087348 */ /* 0x000fea0003c00000 */
[----:B------:R0:W1:Y:S02]  /*3bb0*/  SHFL.DOWN P6, R203, R157, R158, R163 ;  /* 0x0800009e9dcb7389 */ /* 0x00006400000c00a3 */
[----:B01----:R-:W-:Y:S01]  /*3bc0*/  ENDCOLLECTIVE ;  /* 0x000000000000791b */ /* 0x003fe20003800000 */
.L_x_14440:
[----:B------:R-:W-:Y:S01]  /*3bd0*/  FADD.FTZ R148, R148, R161 ;  /* 0x000000a194947221 */ /* 0x000fe20000010000 */
[----:B------:R-:W-:-:S04]  /*3be0*/  HFMA2.MMA R158, -RZ, RZ, 0, 4.76837158203125e-07 ;  /* 0x00000008ff9e7435 */ /* 0x000fc800000001ff */
[----:B------:R-:W-:Y:S02]  /*3bf0*/  MOV R157, R148 ;  /* 0x00000094009d7202 */ /* 0x000fe40000000f00 */
[----:B------:R-:W-:-:S07]  /*3c00*/  MOV R149, R203 ;  /* 0x000000cb00957202 */ /* 0x000fce0000000f00 */
[----:B------:R-:W-:Y:S05]  /*3c10*/  WARPSYNC.COLLECTIVE R156, `(.L_x_14441) ;  /* 0x000000009c087348 */ /* 0x000fea0003c00000 */
[----:B------:R0:W1:Y:S02]  /*3c20*/  SHFL.DOWN P6, R203, R157, R158, R163 ;  /* 0x0800009e9dcb7389 */ /* 0x00006400000c00a3 */
[----:B01----:R-:W-:Y:S01]  /*3c30*/  ENDCOLLECTIVE ;  /* 0x000000000000791b */ /* 0x003fe20003800000 */
.L_x_14441:
[----:B------:R-:W-:-:S05]  /*3c40*/  FADD.FTZ R149, R149, R202 ;  /* 0x000000ca95957221 */ /* 0x000fca0000010000 */
[----:B------:R-:W-:Y:S02]  /*3c50*/  MOV R157, R149 ;  /* 0x00000095009d7202 */ /* 0x000fe40000000f00 */
[----:B------:R-:W-:-:S07]  /*3c60*/  MOV R151, R203 ;  /* 0x000000cb00977202 */ /* 0x000fce0000000f00 */
[----:B------:R-:W-:Y:S05]  /*3c70*/  WARPSYNC.COLLECTIVE R156, `(.L_x_14442) ;  /* 0x000000009c087348 */ /* 0x000fea0003c00000 */
[----:B------:R0:W1:Y:S02]  /*3c80*/  SHFL.DOWN P6, R203, R157, R158, R163 ;  /* 0x0800009e9dcb7389 */ /* 0x00006400000c00a3 */
[----:B01----:R-:W-:Y:S01]  /*3c90*/  ENDCOLLECTIVE ;  /* 0x000000000000791b */ /* 0x003fe20003800000 */
.L_x_14442:
[----:B------:R-:W-:Y:S01]  /*3ca0*/  FADD.FTZ R151, R148, R151 ;  /* 0x0000009794977221 */ /* 0x000fe20000010000 */
[----:B------:R-:W-:-:S04]  /*3cb0*/  HFMA2.MMA R158, -RZ, RZ, 0, 2.384185791015625e-07 ;  /* 0x00000004ff9e7435 */ /* 0x000fc800000001ff */
[----:B------:R-:W-:Y:S02]  /*3cc0*/  MOV R157, R151 ;  /* 0x00000097009d7202 */ /* 0x000fe40000000f00 */
[----:B------:R-:W-:-:S07]  /*3cd0*/  MOV R150, R203 ;  /* 0x000000cb00967202 */ /* 0x000fce0000000f00 */
[----:B------:R-:W-:Y:S05]  /*3ce0*/  WARPSYNC.COLLECTIVE R156, `(.L_x_14443) ;  /* 0x000000009c087348 */ /* 0x000fea0003c00000 */
[----:B------:R0:W1:Y:S02]  /*3cf0*/  SHFL.DOWN P6, R203, R157, R158, R163 ;  /* 0x0800009e9dcb7389 */ /* 0x00006400000c00a3 */
[----:B01----:R-:W-:Y:S01]  /*3d00*/  ENDCOLLECTIVE ;  /* 0x000000000000791b */ /* 0x003fe20003800000 */
.L_x_14443:
[----:B------:R-:W-:-:S05]  /*3d10*/  FADD.FTZ R150, R149, R150 ;  /* 0x0000009695967221 */ /* 0x000fca0000010000 */
[----:B------:R-:W-:Y:S02]  /*3d20*/  MOV R157, R150 ;  /* 0x00000096009d7202 */ /* 0x000fe40000000f00 */
[----:B------:R-:W-:-:S07]  /*3d30*/  MOV R152, R203 ;  /* 0x000000cb00987202 */ /* 0x000fce0000000f00 */
[----:B------:R-:W-:Y:S05]  /*3d40*/  WARPSYNC.COLLECTIVE R156, `(.L_x_14444) ;  /* 0x000000009c087348 */ /* 0x000fea0003c00000 */
[----:B------:R0:W1:Y:S02]  /*3d50*/  SHFL.DOWN P6, R203, R157, R158, R163 ;  /* 0x0800009e9dcb7389 */ /* 0x00006400000c00a3 */
[----:B01----:R-:W-:Y:S01]  /*3d60*/  ENDCOLLECTIVE ;  /* 0x000000000000791b */ /* 0x003fe20003800000 */
.L_x_14444:
[----:B------:R-:W-:Y:S01]  /*3d70*/  FADD.FTZ R152, R151, R152 ;  /* 0x0000009897987221 */ /* 0x000fe20000010000 */
[----:B------:R-:W-:-:S04]  /*3d80*/  HFMA2.MMA R158, -RZ, RZ, 0, 1.1920928955078125e-07 ;  /* 0x00000002ff9e7435 */ /* 0x000fc800000001ff */
[----:B------:R-:W-:Y:S02]  /*3d90*/  MOV R157, R152 ;  /* 0x00000098009d7202 */ /* 0x000fe40000000f00 */
[----:B------:R-:W-:-:S07]  /*3da0*/  MOV R153, R203 ;  /* 0x000000cb00997202 */ /* 0x000fce0000000f00 */
[----:B------:R-:W-:Y:S05]  /*3db0*/  WARPSYNC.COLLECTIVE R156, `(.L_x_14445) ;  /* 0x000000009c087348 */ /* 0x000fea0003c00000 */
[----:B------:R0:W1:Y:S02]  /*3dc0*/  SHFL.DOWN P6, R203, R157, R158, R163 ;  /* 0x0800009e9dcb7389 */ /* 0x00006400000c00a3 */
[----:B01----:R-:W-:Y:S01]  /*3dd0*/  ENDCOLLECTIVE ;  /* 0x000000000000791b */ /* 0x003fe20003800000 */
.L_x_14445:
[----:B------:R-:W-:-:S05]  /*3de0*/  FADD.FTZ R153, R150, R153 ;  /* 0x0000009996997221 */ /* 0x000fca0000010000 */
[----:B------:R-:W-:Y:S02]  /*3df0*/  MOV R157, R153 ;  /* 0x00000099009d7202 */ /* 0x000fe40000000f00 */
[----:B------:R-:W-:-:S07]  /*3e00*/  MOV R155, R203 ;  /* 0x000000cb009b7202 */ /* 0x000fce0000000f00 */
[----:B------:R-:W-:Y:S05]  /*3e10*/  WARPSYNC.COLLECTIVE R156, `(.L_x_14446) ;  /* 0x000000009c087348 */ /* 0x000fea0003c00000 */
[----:B------:R0:W1:Y:S02]  /*3e20*/  SHFL.DOWN P6, R203, R157, R158, R163 ;  /* 0x0800009e9dcb7389 */ /* 0x00006400000c00a3 */
[----:B01----:R-:W-:Y:S01]  /*3e30*/  ENDCOLLECTIVE ;  /* 0x000000000000791b */ /* 0x003fe20003800000 */
.L_x_14446:
[----:B------:R-:W-:Y:S01]  /*3e40*/  FADD.FTZ R155, R152, R155 ;  /* 0x0000009b989b7221 */ /* 0x000fe20000010000 */
[----:B------:R-:W-:-:S04]  /*3e50*/  HFMA2.MMA R158, -RZ, RZ, 0, 5.9604644775390625e-08 ;  /* 0x00000001ff9e7435 */ /* 0x000fc800000001ff */
[----:B------:R-:W-:Y:S02]  /*3e60*/  MOV R157, R155 ;  /* 0x0000009b009d7202 */ /* 0x000fe40000000f00 */
[----:B------:R-:W-:-:S07]  /*3e70*/  MOV R154, R203 ;  /* 0x000000cb009a7202 */ /* 0x000fce0000000f00 */
[----:B------:R-:W-:Y:S05]  /*3e80*/  WARPSYNC.COLLECTIVE R156, `(.L_x_14447) ;  /* 0x000000009c087348 */ /* 0x000fea0003c00000 */
[----:B------:R0:W1:Y:S02]  /*3e90*/  SHFL.DOWN P6, R203, R157, R158, R163 ;  /* 0x0800009e9dcb7389 */ /* 0x00006400000c00a3 */
[----:B01----:R-:W-:Y:S01]  /*3ea0*/  ENDCOLLECTIVE ;  /* 0x000000000000791b */ /* 0x003fe20003800000 */
.L_x_14447:
[----:B------:R-:W-:-:S05]  /*3eb0*/  FADD.FTZ R154, R153, R154 ;  /* 0x0000009a999a7221 */ /* 0x000fca0000010000 */
[----:B------:R-:W-:Y:S02]  /*3ec0*/  MOV R157, R154 ;  /* 0x0000009a009d7202 */ /* 0x000fe40000000f00 */
[----:B------:R-:W-:-:S07]  /*3ed0*/  MOV R202, R203 ;  /* 0x000000cb00ca7202 */ /* 0x000fce0000000f00 */
[----:B------:R-:W-:Y:S05]  /*3ee0*/  WARPSYNC.COLLECTIVE R156, `(.L_x_14448) ;  /* 0x000000009c087348 */ /* 0x000fea0003c00000 */
[----:B------:R0:W1:Y:S02]  /*3ef0*/  SHFL.DOWN P6, R203, R157, R158, R163 ;  /* 0x0800009e9dcb7389 */ /* 0x00006400000c00a3 */
[----:B01----:R-:W-:Y:S01]  /*3f00*/  ENDCOLLECTIVE ;  /* 0x000000000000791b */ /* 0x003fe20003800000 */
.L_x_14448:
[----:B------:R-:W-:Y:S05]  /*3f10*/  BRA `(.L_x_14449) ;  /* 0xffffffdc00b87947 */ /* 0x000fea000383ffff */
.L_x_14450:
        /* <DEDUP_REMOVED lines=14> */
.L_x_15350:


//--------------------- .text._ZN10layer_norm13ln_bwd_kernelINS_13Kernel_traitsIfffffjLj7168ELj1ELj1ELj8ELj16ENS_18Kernel_traits_baseILj7168EfffffjLj256EEEEELb1ELb0ELb0ELb1EEEvNS_9BwdParamsE --------------------------
	.section	.text._ZN10layer_norm13ln_bwd_kernelINS_13Kernel_traitsIfffffjLj7168ELj1ELj1ELj8ELj16ENS_18Kernel_traits_baseILj7168EfffffjLj256EEEEELb1ELb0ELb0ELb1EEEvNS_9BwdParamsE,"ax",@progbits
	.align	128
        .global         _ZN10layer_norm13ln_bwd_kernelINS_13Kernel_traitsIfffffjLj7168ELj1ELj1ELj8ELj16ENS_18Kernel_traits_baseILj7168EfffffjLj256EEEEELb1ELb0ELb0ELb1EEEvNS_9BwdParamsE
        .type           _ZN10layer_norm13ln_bwd_kernelINS_13Kernel_traitsIfffffjLj7168ELj1ELj1ELj8ELj16ENS_18Kernel_traits_baseILj7168EfffffjLj256EEEEELb1ELb0ELb0ELb1EEEvNS_9BwdParamsE,@function
        .size           _ZN10layer_norm13ln_bwd_kernelINS_13Kernel_traitsIfffffjLj7168ELj1ELj1ELj8ELj16ENS_18Kernel_traits_baseILj7168EfffffjLj256EEEEELb1ELb0ELb0ELb1EEEvNS_9BwdParamsE,(.L_x_15351 - _ZN10layer_norm13ln_bwd_kernelINS_13Kernel_traitsIfffffjLj7168ELj1ELj1ELj8ELj16ENS_18Kernel_traits_baseILj7168EfffffjLj256EEEEELb1ELb0ELb0ELb1EEEvNS_9BwdParamsE)
        .other          _ZN10layer_norm13ln_bwd_kernelINS_13Kernel_traitsIfffffjLj7168ELj1ELj1ELj8ELj16ENS_18Kernel_traits_baseILj7168EfffffjLj256EEEEELb1ELb0ELb0ELb1EEEvNS_9BwdParamsE,@"STO_CUDA_ENTRY STV_DEFAULT"
_ZN10layer_norm13ln_bwd_kernelINS_13Kernel_traitsIfffffjLj7168ELj1ELj1ELj8ELj16ENS_18Kernel_traits_baseILj7168EfffffjLj256EEEEELb1ELb0ELb0ELb1EEEvNS_9BwdParamsE:
.text._ZN10layer_norm13ln_bwd_kernelINS_13Kernel_traitsIfffffjLj7168ELj1ELj1ELj8ELj16ENS_18Kernel_traits_baseILj7168EfffffjLj256EEEEELb1ELb0ELb0ELb1EEEvNS_9BwdParamsE:
        /* <DEDUP_REMOVED lines=43> */
.L_x_14451:
        /* <DEDUP_REMOVED lines=45> */
.L_x_14460:
[----:B------:R-:W0:Y:S01]  /*0580*/  LDC.64 R206, c[0x0][0x250] ;  /* 0x00009400ffce7b82 */ /* 0x000e220000000a00 */
[----:B-1----:R-:W-:-:S05]  /*0590*/  IMAD R100, R2, UR8, RZ ;  /* 0x0000000802647c24 */ /* 0x002fca000f8e02ff */
[----:B------:R-:W-:Y:S02]  /*05a0*/  SHF.R.S32.HI R101, RZ, 0x1f, R100 ;  /* 0x0000001fff657819 */ /* 0x000fe40000011464 */
[----:B------:R-:W1:Y:S02]  /*05b0*/  LDC.64 R148, c[0x0][0x238] ;  /* 0x00008e00ff947b82 */ /* 0x000e640000000a00 */
[----:B------:R-:W-:Y:S02]  /*05c0*/  LEA.HI R101, R101, R100, RZ, 0x2 ;  /* 0x0000006465657211 */ /* 0x000fe400078f10ff */
[----:B------:R-:W-:-:S04]  /*05d0*/  LOP3.LUT R100, R0, 0xff, RZ, 0xc0, !PT ;  /* 0x000000ff00647812 */ /* 0x000fc800078ec0ff */
[----:B------:R-:W2:Y:S01]  /*05e0*/  LDC.64 R190, c[0x0][0x258] ;  /* 0x00009600ffbe7b82 */ /* 0x000ea20000000a00 */
[----:B------:R-:W-:Y:S01]  /*05f0*/  LEA.HI.SX32 R215, R101, R100, 0x1e ;  /* 0x0000006465d77211 */ /* 0x000fe200078ff2ff */
[----:B0-----:R-:W-:-:S03]  /*0600*/  IMAD.WIDE R206, R2, 0x4, R206 ;  /* 0x0000000402ce7825 */ /* 0x001fc600078e02ce */
[----:B------:R-:W-:-:S03]  /*0610*/  IADD3 R213, R215, 0x100, RZ ;  /* 0x00000100d7d57810 */ /* 0x000fc60007ffe0ff */
[----:B------:R-:W0:Y:S01]  /*0620*/  LDC.64 R152, c[0x0][0x2b8] ;  /* 0x0000ae00ff987b82 */ /* 0x000e220000000a00 */
[----:B------:R3:W4:Y:S01]  /*0630*/  LDG.E R206, desc[UR4][R206.64] ;  /* 0x00000004cece7981 */ /* 0x000722000c1e1900 */
[----:B-1----:R-:W-:-:S06]  /*0640*/  IMAD.WIDE.U32 R100, R215, 0x10, R148 ;  /* 0x00000010d7647825 */ /* 0x002fcc00078e0094 */
[----:B------:R-:W1:Y:S01]  /*0650*/  @P1 LDC.64 R198, c[0x0][0x270] ;  /* 0x00009c00ffc61b82 */ /* 0x000e620000000a00 */
[----:B------:R-:W-:Y:S01]  /*0660*/  IMAD.WIDE.U32 R108, R213, 0x10, R148 ;  /* 0x00000010d56c7825 */ /* 0x000fe200078e0094 */
[----:B------:R-:W4:Y:S03]  /*0670*/  LDG.E.128 R100, desc[UR4][R100.64] ;  /* 0x0000000464647981 */ /* 0x000f26000c1e1d00 */
[----:B--2---:R-:W-:Y:S01]  /*0680*/  IMAD.WIDE R190, R2, 0x4, R190 ;  /* 0x0000000402be7825 */ /* 0x004fe200078e02be */
[----:B---3--:R-:W-:Y:S01]  /*0690*/  IADD3 R207, R215, 0x200, RZ ;  /* 0x00000200d7cf7810 */ /* 0x008fe20007ffe0ff */
[----:B------:R-:W2:Y:S01]  /*06a0*/  LDG.E.128 R108, desc[UR4][R108.64] ;  /* 0x000000046c6c7981 */ /* 0x000ea2000c1e1d00 */
[----:B------:R-:W3:Y:S03]  /*06b0*/  LDC.64 R176, c[0x0][0x2c8] ;  /* 0x0000b200ffb07b82 */ /* 0x000ee60000000a00 */
[----:B------:R0:W2:Y:S01]  /*06c0*/  LDG.E R190, desc[UR4][R190.64] ;  /* 0x00000004bebe7981 */ /* 0x0000a2000c1e1900 */
[----:B------:R-:W-:Y:S01]  /*06d0*/  IMAD.WIDE.U32 R116, R207, 0x10, R148 ;  /* 0x00000010cf747825 */ /* 0x000fe200078e0094 */
[----:B------:R-:W-:-:S03]  /*06e0*/  IADD3 R203, R215, 0x300, RZ ;  /* 0x00000300d7cb7810 */ /* 0x000fc60007ffe0ff */
[----:B------:R-:W3:Y:S02]  /*06f0*/  LDC.64 R194, c[0x0][0x240] ;  /* 0x00009000ffc27b82 */ /* 0x000ee40000000a00 */
[----:B------:R-:W2:Y:S01]  /*0700*/  LDG.E.128 R116, desc[UR4][R116.64] ;  /* 0x0000000474747981 */ /* 0x000ea2000c1e1d00 */
[----:B------:R-:W-:Y:S01]  /*0710*/  IMAD.WIDE.U32 R124, R203, 0x10, R148 ;  /* 0x00000010cb7c7825 */ /* 0x000fe200078e0094 */
[----:B0-----:R-:W-:-:S03]  /*0720*/  IADD3 R191, R215, 0x400, RZ ;  /* 0x00000400d7bf7810 */ /* 0x001fc60007ffe0ff */
[----:B------:R-:W-:Y:S02]  /*0730*/  IMAD.WIDE.U32 R104, R215, 0x10, R152 ;  /* 0x00000010d7687825 */ /* 0x000fe400078e0098 */
[----:B------:R-:W2:Y:S02]  /*0740*/  LDG.E.128 R124, desc[UR4][R124.64] ;  /* 0x000000047c7c7981 */ /* 0x000ea4000c1e1d00 */
[----:B------:R-:W-:Y:S02]  /*0750*/  IMAD.WIDE.U32 R132, R191, 0x10, R148 ;  /* 0x00000010bf847825 */ /* 0x000fe400078e0094 */
[----:B------:R-:W2:Y:S02]  /*0760*/  LDG.E.128 R104, desc[UR4][R104.64] ;  /* 0x0000000468687981 */ /* 0x000ea4000c1e1d00 */
[--C-:B------:R-:W-:Y:S02]  /*0770*/  IMAD.WIDE.U32 R120, R207, 0x10, R152.reuse ;  /* 0x00000010cf787825 */ /* 0x100fe400078e0098 */
[----:B------:R-:W2:Y:S04]  /*0780*/  LDG.E.128 R132, desc[UR4][R132.64] ;  /* 0x0000000484847981 */ /* 0x000ea8000c1e1d00 */
[----:B------:R-:W2:Y:S01]  /*0790*/  LDG.E.128 R120, desc[UR4][R120.64] ;  /* 0x0000000478787981 */ /* 0x000ea2000c1e1d00 */
[----:B------:R-:W-:-:S06]  /*07a0*/  IMAD.WIDE.U32 R112, R213, 0x10, R152 ;  /* 0x00000010d5707825 */ /* 0x000fcc00078e0098 */
[----:B------:R-:W2:Y:S01]  /*07b0*/  LDG.E.128 R112, desc[UR4][R112.64] ;  /* 0x0000000470707981 */ /* 0x000ea2000c1e1d00 */
[----:B------:R-:W-:Y:S01]  /*07c0*/  IMAD.WIDE.U32 R128, R203, 0x10, R152 ;  /* 0x00000010cb807825 */ /* 0x000fe200078e0098 */
[----:B------:R-:W-:-:S05]  /*07d0*/  IADD3 R179, R215, 0x500, RZ ;  /* 0x00000500d7b37810 */ /* 0x000fca0007ffe0ff */
[----:B------:R-:W2:Y:S01]  /*07e0*/  LDG.E.128 R128, desc[UR4][R128.64] ;  /* 0x0000000480807981 */ /* 0x000ea2000c1e1d00 */
[----:B------:R-:W-:-:S04]  /*07f0*/  IMAD.WIDE.U32 R140, R179, 0x10, R148 ;  /* 0x00000010b38c7825 */ /* 0x000fc800078e0094 */
[--C-:B------:R-:W-:Y:S02]  /*0800*/  IMAD.WIDE.U32 R136, R191, 0x10, R152.reuse ;  /* 0x00000010bf887825 */ /* 0x100fe400078e0098 */
[----:B------:R-:W2:Y:S04]  /*0810*/  LDG.E.128 R140, desc[UR4][R140.64] ;  /* 0x000000048c8c7981 */ /* 0x000ea8000c1e1d00 */
[----:B------:R-:W2:Y:S01]  /*0820*/  LDG.E.128 R136, desc[UR4][R136.64] ;  /* 0x0000000488887981 */ /* 0x000ea2000c1e1d00 */
[----:B------:R-:W-:Y:S01]  /*0830*/  IMAD.WIDE.U32 R144, R179, 0x10, R152 ;  /* 0x00000010b3907825 */ /* 0x000fe200078e0098 */
[----:B------:R-:W-:-:S05]  /*0840*/  IADD3 R178, R215, 0x600, RZ ;  /* 0x00000600d7b27810 */ /* 0x000fca0007ffe0ff */
[----:B------:R-:W2:Y:S01]  /*0850*/  LDG.E.128 R144, desc[UR4][R144.64] ;  /* 0x0000000490907981 */ /* 0x000ea2000c1e1d00 */
[----:B------:R-:W-:Y:S01]  /*0860*/  IMAD.WIDE.U32 R148, R178, 0x10, R148 ;  /* 0x00000010b2947825 */ /* 0x000fe200078e0094 */
[----:B------:R-:W-:Y:S02]  /*0870*/  SHF.R.S32.HI R154, RZ, 0x1f, R2 ;  /* 0x0000001fff9a7819 */ /* 0x000fe40000011402 */
[----:B-1----:R-:W-:Y:S01]  /*0880*/  @P1 LEA R198, P2, R2, R198, 0x2 ;  /* 0x000000c602c61211 */ /* 0x002fe200078410ff */
[----:B------:R-:W-:Y:S02]  /*0890*/  IMAD.WIDE.U32 R152, R178, 0x10, R152 ;  /* 0x00000010b2987825 */ /* 0x000fe400078e0098 */
[----:B------:R-:W2:Y:S01]  /*08a0*/  LDG.E.128 R148, desc[UR4][R148.64] ;  /* 0x0000000494947981 */ /* 0x000ea2000c1e1d00 */
[----:B------:R-:W-:-:S03]  /*08b0*/  @P1 LEA.HI.X R199, R2, R199, R154, 0x2, P2 ;  /* 0x000000c702c71211 */ /* 0x000fc600010f149a */
[----:B------:R-:W2:Y:S01]  /*08c0*/  LDG.E.128 R152, desc[UR4][R152.64] ;  /* 0x0000000498987981 */ /* 0x000ea2000c1e1d00 */
[----:B---3--:R-:W-:-:S04]  /*08d0*/  ISETP.NE.U32.AND P0, PT, R176, RZ, PT ;  /* 0x000000ffb000720c */ /* 0x008fc80003f05070 */
[----:B------:R-:W-:-:S13]  /*08e0*/  ISETP.NE.AND.EX P0, PT, R177, RZ, PT, P0 ;  /* 0x000000ffb100720c */ /* 0x000fda0003f05300 */
[----:B------:R-:W0:Y:S08]  /*08f0*/  @P0 LDC.64 R180, c[0x0][0x2c8] ;  /* 0x0000b200ffb40b82 */ /* 0x000e300000000a00 */
[----:B------:R-:W1:Y:S08]  /*0900*/  @P0 LDC.64 R182, c[0x0][0x2c8] ;  /* 0x0000b200ffb60b82 */ /* 0x000e700000000a00 */
[----:B------:R-:W3:Y:S08]  /*0910*/  @P0 LDC.64 R188, c[0x0][0x2c8] ;  /* 0x0000b200ffbc0b82 */ /* 0x000ef00000000a00 */
[----:B------:R-:W3:Y:S01]  /*0920*/  @P0 LDC.64 R184, c[0x0][0x2c8] ;  /* 0x0000b200ffb80b82 */ /* 0x000ee20000000a00 */
[----:B0-----:R-:W-:Y:S01]  /*0930*/  @P0 IMAD.WIDE.U32 R220, R213, 0x10, R180 ;  /* 0x00000010d5dc0825 */ /* 0x001fe200078e00b4 */
[----:B------:R-:W-:-:S04]  /*0940*/  ISETP.NE.AND P4, PT, RZ, UR9, PT ;  /* 0x00000009ff007c0c */ /* 0x000fc8000bf85270 */
[----:B-----5:R4:W5:Y:S02]  /*0950*/  @P0 LDG.E.128 R72, desc[UR4][R220.64] ;  /* 0x00000004dc480981 */ /* 0x020964000c1e1d00 */
[----:B------:R-:W0:Y:S01]  /*0960*/  @P0 LDC.64 R192, c[0x0][0x2c8] ;  /* 0x0000b200ffc00b82 */ /* 0x000e220000000a00 */
[----:B-1----:R-:W-:-:S05]  /*0970*/  @P0 IMAD.WIDE.U32 R182, R203, 0x10, R182 ;  /* 0x00000010cbb60825 */ /* 0x002fca00078e00b6 */
[----:B------:R2:W5:Y:S02]  /*0980*/  @P0 LDG.E.128 R80, desc[UR4][R182.64] ;  /* 0x00000004b6500981 */ /* 0x000564000c1e1d00 */
[----:B------:R-:W1:Y:S01]  /*0990*/  @P0 LDC.64 R186, c[0x0][0x2c8] ;  /* 0x0000b200ffba0b82 */ /* 0x000e620000000a00 */
[----:B---3--:R-:W-:-:S05]  /*09a0*/  @P0 IMAD.WIDE.U32 R188, R178, 0x10, R188 ;  /* 0x00000010b2bc0825 */ /* 0x008fca00078e00bc */
[----:B------:R-:W5:Y:S02]  /*09b0*/  @P0 LDG.E.128 R92, desc[UR4][R188.64] ;  /* 0x00000004bc5c0981 */ /* 0x000f64000c1e1d00 */
[----:B------:R-:W3:Y:S01]  /*09c0*/  @P0 LDC.64 R196, c[0x0][0x2c8] ;  /* 0x0000b200ffc40b82 */ /* 0x000ee20000000a00 */
[----:B------:R-:W-:-:S05]  /*09d0*/  @P0 IMAD.WIDE.U32 R184, R191, 0x10, R184 ;  /* 0x00000010bfb80825 */ /* 0x000fca00078e00b8 */
[----:B------:R2:W5:Y:S01]  /*09e0*/  @P0 LDG.E.128 R84, desc[UR4][R184.64] ;  /* 0x00000004b8540981 */ /* 0x000562000c1e1d00 */
[----:B------:R-:W-:-:S04]  /*09f0*/  IMAD.WIDE.U32 R210, R215, 0x4, R194 ;  /* 0x00000004d7d27825 */ /* 0x000fc800078e00c2 */
[--C-:B------:R-:W-:Y:S01]  /*0a00*/  IMAD.WIDE.U32 R208, R213, 0x4, R194.reuse ;  /* 0x00000004d5d07825 */ /* 0x100fe200078e00c2 */
[----:B------:R-:W-:Y:S01]  /*0a10*/  MOV R175, 0x3f800000 ;  /* 0x3f80000000af7802 */ /* 0x000fe20000000f00 */
[----:B------:R-:W5:Y:S02]  /*0a20*/  LDG.E R210, desc[UR4][R210.64] ;  /* 0x00000004d2d27981 */ /* 0x000f64000c1e1900 */
[--C-:B------:R-:W-:Y:S02]  /*0a30*/  IMAD.WIDE.U32 R204, R207, 0x4, R194.reuse ;  /* 0x00000004cfcc7825 */ /* 0x100fe400078e00c2 */
[----:B------:R-:W5:Y:S02]  /*0a40*/  LDG.E R208, desc[UR4][R208.64] ;  /* 0x00000004d0d07981 */ /* 0x000f64000c1e1900 */
[--C-:B------:R-:W-:Y:S02]  /*0a50*/  IMAD.WIDE.U32 R200, R203, 0x4, R194.reuse ;  /* 0x00000004cbc87825 */ /* 0x100fe400078e00c2 */
[----:B------:R-:W5:Y:S02]  /*0a60*/  @P1 LDG.E R175, desc[UR4][R198.64] ;  /* 0x00000004c6af1981 */ /* 0x000f64000c1e1900 */
[----:B------:R-:W-:-:S02]  /*0a70*/  IMAD.WIDE.U32 R218, R191, 0x4, R194 ;  /* 0x00000004bfda7825 */ /* 0x000fc400078e00c2 */
[----:B------:R-:W5:Y:S02]  /*0a80*/  LDG.E R204, desc[UR4][R204.64] ;  /* 0x00000004cccc7981 */ /* 0x000f64000c1e1900 */
[--C-:B------:R-:W-:Y:S02]  /*0a90*/  IMAD.WIDE.U32 R216, R179, 0x4, R194.reuse ;  /* 0x00000004b3d87825 */ /* 0x100fe400078e00c2 */
[----:B------:R-:W5:Y:S02]  /*0aa0*/  LDG.E R200, desc[UR4][R200.64] ;  /* 0x00000004c8c87981 */ /* 0x000f64000c1e1900 */
[----:B------:R-:W-:Y:S02]  /*0ab0*/  IMAD.WIDE.U32 R194, R178, 0x4, R194 ;  /* 0x00000004b2c27825 */ /* 0x000fe400078e00c2 */
[----:B------:R-:W5:Y:S02]  /*0ac0*/  LDG.E R181, desc[UR4][R216.64] ;  /* 0x00000004d8b57981 */ /* 0x000f64000c1e1900 */
[----:B0-----:R-:W-:-:S02]  /*0ad0*/  @P0 IMAD.WIDE.U32 R192, R207, 0x10, R192 ;  /* 0x00000010cfc00825 */ /* 0x001fc400078e00c0 */
[----:B------:R0:W5:Y:S02]  /*0ae0*/  LDG.E R180, desc[UR4][R194.64] ;  /* 0x00000004c2b47981 */ /* 0x000164000c1e1900 */
[----:B-1----:R-:W-:Y:S02]  /*0af0*/  @P0 IMAD.WIDE.U32 R186, R179, 0x10, R186 ;  /* 0x00000010b3ba0825 */ /* 0x002fe400078e00ba */
[----:B------:R-:W5:Y:S02]  /*0b00*/  @P0 LDG.E.128 R76, desc[UR4][R192.64] ;  /* 0x00000004c04c0981 */ /* 0x000f64000c1e1d00 */
[----:B---3--:R-:W-:Y:S02]  /*0b10*/  @P0 IMAD.WIDE.U32 R196, R215, 0x10, R196 ;  /* 0x00000010d7c40825 */ /* 0x008fe400078e00c4 */
[----:B------:R1:W5:Y:S04]  /*0b20*/  @P0 LDG.E.128 R88, desc[UR4][R186.64] ;  /* 0x00000004ba580981 */ /* 0x000368000c1e1d00 */
[----:B------:R3:W5:Y:S04]  /*0b30*/  @P0 LDG.E.128 R68, desc[UR4][R196.64] ;  /* 0x00000004c4440981 */ /* 0x000768000c1e1d00 */
[----:B------:R3:W5:Y:S01]  /*0b40*/  LDG.E R218, desc[UR4][R218.64] ;  /* 0x00000004dada7981 */ /* 0x000762000c1e1900 */
[----:B----4-:R-:W-:-:S05]  /*0b50*/  FSEL R221, R206, RZ, !P4 ;  /* 0x000000ffcedd7208 */ /* 0x010fca0006000000 */
[C---:B------:R-:W-:Y:S01]  /*0b60*/  FADD.FTZ R101, -R221.reuse, R101 ;  /* 0x00000065dd657221 */ /* 0x040fe20000010100 */
[----:B------:R-:W-:-:S03]  /*0b70*/  FADD.FTZ R103, -R221, R103 ;  /* 0x00000067dd677221 */ /* 0x000fc60000010100 */
[C---:B--2---:R-:W-:Y:S01]  /*0b80*/  FMUL.FTZ R182, R190.reuse, R101 ;  /* 0x00000065beb67220 */ /* 0x044fe20000410000 */
[----:B------:R-:W-:Y:S01]  /*0b90*/  FADD.FTZ R101, -R221, R108 ;  /* 0x0000006cdd657221 */ /* 0x000fe20000010100 */
[----:B------:R-:W-:-:S03]  /*0ba0*/  FMUL.FTZ R184, R190, R103 ;  /* 0x00000067beb87220 */ /* 0x000fc60000410000 */
[----:B------:R-:W-:Y:S01]  /*0bb0*/  FMUL.FTZ R188, R190, R101 ;  /* 0x00000065bebc7220 */ /* 0x000fe20000410000 */
[C---:B------:R-:W-:Y:S01]  /*0bc0*/  FADD.FTZ R101, -R221.reuse, R116 ;  /* 0x00000074dd657221 */ /* 0x040fe20000010100 */
[----:B------:R-:W-:-:S03]  /*0bd0*/  FADD.FTZ R103, -R221, R118 ;  /* 0x00000076dd677221 */ /* 0x000fc60000010100 */
[----:B------:R-:W-:Y:S01]  /*0be0*/  FMUL.FTZ R118, R190, R101 ;  /* 0x00000065be767220 */ /* 0x000fe20000410000 */
[C---:B------:R-:W-:Y:S01]  /*0bf0*/  FADD.FTZ R101, -R221.reuse, R119 ;  /* 0x00000077dd657221 */ /* 0x040fe20000010100 */
[----:B0-----:R-:W-:-:S03]  /*0c00*/  FADD.FTZ R195, -R221, R100 ;  /* 0x00000064ddc37221 */ /* 0x001fc60000010100 */
[----:B------:R-:W-:Y:S01]  /*0c10*/  FMUL.FTZ R206, R190, R101 ;  /* 0x00000065bece7220 */ /* 0x000fe20000410000 */
[C---:B------:R-:W-:Y:S01]  /*0c20*/  FADD.FTZ R101, -R221.reuse, R124 ;  /* 0x0000007cdd657221 */ /* 0x040fe20000010100 */
[----:B------:R-:W-:Y:S01]  /*0c30*/  FMUL.FTZ R185, R64, R104 ;  /* 0x0000006840b97220 */ /* 0x000fe20000410000 */
[C---:B------:R-:W-:Y:S02]  /*0c40*/  FMUL.FTZ R194, R190.reuse, R195 ;  /* 0x000000c3bec27220 */ /* 0x040fe40000410000 */
[----:B------:R-:W-:Y:S01]  /*0c50*/  FMUL.FTZ R124, R190, R101 ;  /* 0x00000065be7c7220 */ /* 0x000fe20000410000 */
[----:B------:R-:W-:Y:S01]  /*0c60*/  FADD.FTZ R101, -R221, R132 ;  /* 0x00000084dd657221 */ /* 0x000fe20000010100 */
[----:B-1----:R-:W-:Y:S01]  /*0c70*/  FMUL.FTZ R187, R65, R105 ;  /* 0x0000006941bb7220 */ /* 0x002fe20000410000 */
[C---:B------:R-:W-:Y:S01]  /*0c80*/  FADD.FTZ R11, R120.reuse, R11 ;  /* 0x0000000b780b7221 */ /* 0x040fe20000010000 */
[----:B------:R-:W-:Y:S01]  /*0c90*/  FFMA.FTZ R29, R120, R118, R29 ;  /* 0x00000076781d7223 */ /* 0x000fe2000001001d */
[----:B------:R-:W-:Y:S01]  /*0ca0*/  FMUL.FTZ R193, R56, R120 ;  /* 0x0000007838c17220 */ /* 0x000fe20000410000 */
[C---:B------:R-:W-:Y:S01]  /*0cb0*/  FMUL.FTZ R120, R190.reuse, R103 ;  /* 0x00000067be787220 */ /* 0x040fe20000410000 */
[C---:B------:R-:W-:Y:S01]  /*0cc0*/  FADD.FTZ R103, -R221.reuse, R126 ;  /* 0x0000007edd677221 */ /* 0x040fe20000010100 */
[----:B------:R-:W-:Y:S01]  /*0cd0*/  FMUL.FTZ R214, R190, R101 ;  /* 0x00000065bed67220 */ /* 0x000fe20000410000 */
[----:B------:R-:W-:Y:S01]  /*0ce0*/  FADD.FTZ R100, RZ, R185 ;  /* 0x000000b9ff647221 */ /* 0x000fe20000010000 */
[----:B---3--:R-:W-:Y:S01]  /*0cf0*/  FADD.FTZ R197, -R221, R102 ;  /* 0x00000066ddc57221 */ /* 0x008fe20000010100 */
[----:B------:R-:W-:Y:S01]  /*0d00*/  FFMA.FTZ R101, R194, R185, RZ ;  /* 0x000000b9c2657223 */ /* 0x000fe200000100ff */
        /* <DEDUP_REMOVED lines=14> */
[C---:B------:R-:W-:Y:S01]  /*0df0*/  FADD.FTZ R195, -R221.reuse, R110 ;  /* 0x0000006eddc37221 */ /* 0x040fe20000010100 */
[----:B------:R-:W-:Y:S01]  /*0e00*/  FMUL.FTZ R192, R190, R109 ;  /* 0x0000006dbec07220 */ /* 0x000fe20000410000 */
        /* <DEDUP_REMOVED lines=9> */
[----:B------:R-:W-:Y:S01]  /*0ea0*/  FADD.FTZ R105, -R221, R134 ;  /* 0x00000086dd697221 */ /* 0x000fe20000010100 */
        /* <DEDUP_REMOVED lines=16> */
[----:B------:R-:W-:-:S02]  /*0fb0*/  FMUL.FTZ R201, R59, R123 ;  /* 0x0000007b3bc97220 */ /* 0x000fc40000410000 */
[----:B------:R-:W-:Y:S01]  /*0fc0*/  FADD.FTZ R102, R102, R121 ;  /* 0x0000007966667221 */ /* 0x000fe20000010000 */
[----:B------:R-:W-:Y:S01]  /*0fd0*/  FFMA.FTZ R101, R120, R121, R101 ;  /* 0x0000007978657223 */ /* 0x000fe20000010065 */
        /* <DEDUP_REMOVED lines=12> */
[----:B------:R-:W-:Y:S01]  /*10a0*/  FMUL.FTZ R209, R54, R130 ;  /* 0x0000008236d17220 */ /* 0x000fe20000410000 */
[C---:B------:R-:W-:Y:S01]  /*10b0*/  FADD.FTZ R127, -R221.reuse, R127 ;  /* 0x0000007fdd7f7221 */ /* 0x040fe20000010100 */
[----:B------:R-:W-:Y:S01]  /*10c0*/  FADD.FTZ R100, R100, R125 ;  /* 0x0000007d64647221 */ /* 0x000fe20000010000 */
[----:B------:R-:W-:Y:S01]  /*10d0*/  FFMA.FTZ R101, R122, R125, R101 ;  /* 0x0000007d7a657223 */ /* 0x000fe20000010065 */
[----:B------:R-:W-:Y:S01]  /*10e0*/  FADD.FTZ R103, -R221, R140 ;  /* 0x0000008cdd677221 */ /* 0x000fe20000010100 */
        /* <DEDUP_REMOVED lines=26> */
[C---:B------:R-:W-:Y:S01]  /*1290*/  FADD.FTZ R158, R131.reuse, R158 ;  /* 0x0000009e839e7221 */ /* 0x040fe20000010000 */
[----:B------:R-:W-:Y:S01]  /*12a0*/  FFMA.FTZ R10, R131, R222, R10 ;  /* 0x000000de830a7223 */ /* 0x000fe2000001000a */
[C---:B------:R-:W-:Y:S01]  /*12b0*/  FADD.FTZ R38, R129.reuse, R38 ;  /* 0x0000002681267221 */ /* 0x040fe20000010000 */
[----:B------:R-:W-:Y:S01]  /*12c0*/  FFMA.FTZ R156, R129, R122, R156 ;  /* 0x0000007a819c7223 */ /* 0x000fe2000001009c */
[C---:B------:R-:W-:Y:S01]  /*12d0*/  FADD.FTZ R131, -R221.reuse, R142 ;  /* 0x0000008edd837221 */ /* 0x040fe20000010100 */
        /* <DEDUP_REMOVED lines=97> */
.L_x_14471:
        /* <DEDUP_REMOVED lines=72> */
[----:B------:R-:W-:Y:S01]  /*1d70*/  FMUL.FTZ R100, R100, UR11 ;  /* 0x0000000b64647c20 */ /* 0x000fe20008410000 */
[-C--:B------:R-:W-:Y:S01]  /*1d80*/  FFMA.FTZ R118, R118, R138.reuse, R139 ;  /* 0x0000008a76767223 */ /* 0x080fe2000001008b */
[----:B------:R-:W-:Y:S01]  /*1d90*/  @P0 FADD.FTZ R151, R68, R151 ;  /* 0x0000009744970221 */ /* 0x000fe20000010000 */
[----:B------:R-:W-:Y:S01]  /*1da0*/  SEL R103, R102, RZ, P6 ;  /* 0x000000ff66677207 */ /* 0x000fe20003000000 */
[C---:B------:R-:W-:Y:S01]  /*1db0*/  FMUL.FTZ R148, R190.reuse, R205 ;  /* 0x000000cdbe947220 */ /* 0x040fe20000410000 */
[----:B------:R-:W-:Y:S01]  /*1dc0*/  FMUL.FTZ R177, R190, R121 ;  /* 0x00000079beb17220 */ /* 0x000fe20000410000 */
[----:B------:R-:W-:Y:S01]  /*1dd0*/  SEL R102, R101, RZ, P4 ;  /* 0x000000ff65667207 */ /* 0x000fe20002000000 */
[----:B------:R-:W-:Y:S01]  /*1de0*/  FADD.FTZ R155, R193, -R118 ;  /* 0x80000076c19b7221 */ /* 0x000fe20000010000 */
[----:B------:R-:W-:Y:S01]  /*1df0*/  SEL R101, R100, RZ, P5 ;  /* 0x000000ff64657207 */ /* 0x000fe20002800000 */
[-C--:B------:R-:W-:Y:S01]  /*1e00*/  FFMA.FTZ R222, R222, R138.reuse, R139 ;  /* 0x0000008adede7223 */ /* 0x080fe2000001008b */
[----:B------:R-:W-:Y:S01]  /*1e10*/  FMUL.FTZ R100, R151, R175 ;  /* 0x000000af97647220 */ /* 0x000fe20000410000 */
[----:B------:R-:W-:Y:S01]  /*1e20*/  @P0 FADD.FTZ R148, R75, R148 ;  /* 0x000000944b940221 */ /* 0x000fe20000010000 */
[----:B------:R-:W-:Y:S01]  /*1e30*/  @P0 FADD.FTZ R177, R78, R177 ;  /* 0x000000b14eb10221 */ /* 0x000fe20000010000 */
[----:B------:R-:W-:Y:S01]  /*1e40*/  FMUL.FTZ R155, R190, R155 ;  /* 0x0000009bbe9b7220 */ /* 0x000fe20000410000 */
[----:B------:R-:W-:Y:S01]  /*1e50*/  FADD.FTZ R211, R211, -R222 ;  /* 0x800000ded3d37221 */ /* 0x000fe20000010000 */
[-C--:B------:R-:W-:Y:S01]  /*1e60*/  FFMA.FTZ R188, R188, R138.reuse, R139 ;  /* 0x0000008abcbc7223 */ /* 0x080fe2000001008b */
[----:B------:R-:W-:Y:S01]  /*1e70*/  FMUL.FTZ R100, R100, UR11 ;  /* 0x0000000b64647c20 */ /* 0x000fe20008410000 */
[-C--:B------:R-:W-:Y:S01]  /*1e80*/  FMUL.FTZ R104, R148, R175.reuse ;  /* 0x000000af94687220 */ /* 0x080fe20000410000 */
[----:B------:R-:W-:Y:S01]  /*1e90*/  FMUL.FTZ R108, R177, R175 ;  /* 0x000000afb16c7220 */ /* 0x000fe20000410000 */
[----:B------:R-:W-:Y:S01]  /*1ea0*/  @P0 FADD.FTZ R155, R76, R155 ;  /* 0x0000009b4c9b0221 */ /* 0x000fe20000010000 */
[----:B------:R-:W-:Y:S01]  /*1eb0*/  FMUL.FTZ R182, R190, R211 ;  /* 0x000000d3beb67220 */ /* 0x000fe20000410000 */
[----:B------:R-:W-:Y:S01]  /*1ec0*/  FADD.FTZ R143, R197, -R188 ;  /* 0x800000bcc58f7221 */ /* 0x000fe20000010000 */
[----:B------:R-:W-:Y:S01]  /*1ed0*/  FMUL.FTZ R107, R104, UR11 ;  /* 0x0000000b686b7c20 */ /* 0x000fe20008410000 */
[----:B------:R-:W-:Y:S01]  /*1ee0*/  SEL R100, R100, RZ, P2 ;  /* 0x000000ff64647207 */ /* 0x000fe20001000000 */
[-CC-:B------:R-:W-:Y:S01]  /*1ef0*/  FFMA.FTZ R206, R206, R138.reuse, R139.reuse ;  /* 0x0000008acece7223 */ /* 0x180fe2000001008b */
[----:B------:R-:W-:Y:S01]  /*1f00*/  FMUL.FTZ R110, R108, UR11 ;  /* 0x0000000b6c6e7c20 */ /* 0x000fe20008410000 */
[-CC-:B------:R-:W-:Y:S01]  /*1f10*/  FFMA.FTZ R216, R216, R138.reuse, R139.reuse ;  /* 0x0000008ad8d87223 */ /* 0x180fe2000001008b */
[----:B------:R-:W-:Y:S01]  /*1f20*/  LOP3.LUT P2, RZ, R208, 0xff000000, RZ, 0xc0, !PT ;  /* 0xff000000d0ff7812 */ /* 0x000fe2000784c0ff */
[----:B------:R-:W-:Y:S01]  /*1f30*/  FMUL.FTZ R108, R155, R175 ;  /* 0x000000af9b6c7220 */ /* 0x000fe20000410000 */
[----:B------:R-:W-:Y:S01]  /*1f40*/  @P0 FADD.FTZ R182, R83, R182 ;  /* 0x000000b653b60221 */ /* 0x000fe20000010000 */
[----:B------:R-:W-:Y:S01]  /*1f50*/  FMUL.FTZ R143, R190, R143 ;  /* 0x0000008fbe8f7220 */ /* 0x000fe20000410000 */
[----:B------:R-:W-:Y:S01]  /*1f60*/  FADD.FTZ R201, R201, -R206 ;  /* 0x800000cec9c97221 */ /* 0x000fe20000010000 */
[----:B------:R-:W-:Y:S01]  /*1f70*/  FADD.FTZ R209, R209, -R216 ;  /* 0x800000d8d1d17221 */ /* 0x000fe20000010000 */
[----:B------:R-:W-:Y:S01]  /*1f80*/  SEL R107, R107, RZ, P2 ;  /* 0x000000ff6b6b7207 */ /* 0x000fe20001000000 */
[----:B------:R-:W-:Y:S01]  /*1f90*/  FMUL.FTZ R108, R108, UR11 ;  /* 0x0000000b6c6c7c20 */ /* 0x000fe20008410000 */
[-C--:B------:R-:W-:Y:S01]  /*1fa0*/  FFMA.FTZ R124, R124, R138.reuse, R139 ;  /* 0x0000008a7c7c7223 */ /* 0x080fe2000001008b */
[----:B------:R-:W-:Y:S01]  /*1fb0*/  LOP3.LUT P2, RZ, R204, 0xff, RZ, 0xc0, !PT ;  /* 0x000000ffccff7812 */ /* 0x000fe2000784c0ff */
[----:B------:R-:W-:Y:S01]  /*1fc0*/  FMUL.FTZ R112, R182, R175 ;  /* 0x000000afb6707220 */ /* 0x000fe20000410000 */
[----:B------:R-:W-:Y:S01]  /*1fd0*/  @P0 FADD.FTZ R143, R72, R143 ;  /* 0x0000008f488f0221 */ /* 0x000fe20000010000 */
[C---:B------:R-:W-:Y:S01]  /*1fe0*/  FMUL.FTZ R150, R190.reuse, R201 ;  /* 0x000000c9be967220 */ /* 0x040fe20000410000 */
[----:B------:R-:W-:Y:S01]  /*1ff0*/  FMUL.FTZ R209, R190, R209 ;  /* 0x000000d1bed17220 */ /* 0x000fe20000410000 */
[-CC-:B------:R-:W-:Y:S01]  /*2000*/  FFMA.FTZ R192, R192, R138.reuse, R139.reuse ;  /* 0x0000008ac0c07223 */ /* 0x180fe2000001008b */
[-CC-:B------:R-:W-:Y:S01]  /*2010*/  FFMA.FTZ R195, R195, R138.reuse, R139.reuse ;  /* 0x0000008ac3c37223 */ /* 0x180fe2000001008b */
[----:B------:R-:W-:Y:S01]  /*2020*/  FADD.FTZ R123, R123, -R124 ;  /* 0x8000007c7b7b7221 */ /* 0x000fe20000010000 */
[----:B------:R-:W-:Y:S01]  /*2030*/  SEL R108, R108, RZ, P2 ;  /* 0x000000ff6c6c7207 */ /* 0x000fe20001000000 */
[-CC-:B------:R-:W-:Y:S01]  /*2040*/  FFMA.FTZ R226, R226, R138.reuse, R139.reuse ;  /* 0x0000008ae2e27223 */ /* 0x180fe2000001008b */
[----:B------:R-:W-:Y:S01]  /*2050*/  FMUL.FTZ R112, R112, UR11 ;  /* 0x0000000b70707c20 */ /* 0x000fe20008410000 */
[----:B------:R-:W-:Y:S01]  /*2060*/  FMUL.FTZ R104, R143, R175 ;  /* 0x000000af8f687220 */ /* 0x000fe20000410000 */
[----:B------:R-:W-:Y:S01]  /*2070*/  LOP3.LUT P2, RZ, R200, 0xff000000, RZ, 0xc0, !PT ;  /* 0xff000000c8ff7812 */ /* 0x000fe2000784c0ff */
[-C--:B------:R-:W-:Y:S01]  /*2080*/  FFMA.FTZ R122, R122, R138.reuse, R139 ;  /* 0x0000008a7a7a7223 */ /* 0x080fe2000001008b */
[----:B------:R-:W-:Y:S01]  /*2090*/  @P0 FADD.FTZ R150, R79, R150 ;  /* 0x000000964f960221 */ /* 0x000fe20000010000 */
[----:B------:R-:W-:Y:S01]  /*20a0*/  @P0 FADD.FTZ R209, R82, R209 ;  /* 0x000000d152d10221 */ /* 0x000fe20000010000 */
[----:B------:R-:W-:Y:S01]  /*20b0*/  FADD.FTZ R199, R199, -R192 ;  /* 0x800000c0c7c77221 */ /* 0x000fe20000010000 */
[----:B------:R-:W-:Y:S01]  /*20c0*/  FADD.FTZ R195, R212, -R195 ;  /* 0x800000c3d4c37221 */ /* 0x000fe20000010000 */
[----:B------:R-:W-:Y:S01]  /*20d0*/  FMUL.FTZ R185, R190, R123 ;  /* 0x0000007bbeb97220 */ /* 0x000fe20000410000 */
[-CC-:B------:R-:W-:Y:S01]  /*20e0*/  FFMA.FTZ R119, R119, R138.reuse, R139.reuse ;  /* 0x0000008a77777223 */ /* 0x180fe2000001008b */
[----:B------:R-:W-:Y:S01]  /*20f0*/  FADD.FTZ R219, R219, -R226 ;  /* 0x800000e2dbdb7221 */ /* 0x000fe20000010000 */
[----:B------:R-:W-:Y:S01]  /*2100*/  FMUL.FTZ R104, R104, UR11 ;  /* 0x0000000b68687c20 */ /* 0x000fe20008410000 */
[-C--:B------:R-:W-:Y:S01]  /*2110*/  FFMA.FTZ R224, R224, R138.reuse, R139 ;  /* 0x0000008ae0e07223 */ /* 0x080fe2000001008b */
[----:B------:R-:W-:Y:S01]  /*2120*/  FADD.FTZ R125, R125, -R122 ;  /* 0x8000007a7d7d7221 */ /* 0x000fe20000010000 */
[----:B------:R-:W-:Y:S01]  /*2130*/  SEL R115, R112, RZ, P2 ;  /* 0x000000ff70737207 */ /* 0x000fe20001000000 */
[-C--:B------:R-:W-:Y:S01]  /*2140*/  FMUL.FTZ R109, R150, R175.reuse ;  /* 0x000000af966d7220 */ /* 0x080fe20000410000 */
[----:B------:R-:W-:Y:S01]  /*2150*/  LOP3.LUT P6, RZ, R208, 0xff, RZ, 0xc0, !PT ;  /* 0x000000ffd0ff7812 */ /* 0x000fe200078cc0ff */
[----:B------:R-:W-:Y:S01]  /*2160*/  FMUL.FTZ R112, R209, R175 ;  /* 0x000000afd1707220 */ /* 0x000fe20000410000 */
[C---:B------:R-:W-:Y:S01]  /*2170*/  FMUL.FTZ R144, R190.reuse, R199 ;  /* 0x000000c7be907220 */ /* 0x040fe20000410000 */
[----:B------:R-:W-:Y:S01]  /*2180*/  FMUL.FTZ R149, R190, R195 ;  /* 0x000000c3be957220 */ /* 0x000fe20000410000 */
[----:B------:R-:W-:Y:S01]  /*2190*/  @P0 FADD.FTZ R185, R80, R185 ;  /* 0x000000b950b90221 */ /* 0x000fe20000010000 */
[----:B------:R-:W-:Y:S01]  /*21a0*/  FADD.FTZ R119, R196, -R119 ;  /* 0x80000077c4777221 */ /* 0x000fe20000010000 */
[----:B------:R-:W-:Y:S01]  /*21b0*/  FMUL.FTZ R184, R190, R219 ;  /* 0x000000dbbeb87220 */ /* 0x000fe20000410000 */
[----:B------:R-:W-:Y:S01]  /*21c0*/  FADD.FTZ R183, R217, -R224 ;  /* 0x800000e0d9b77221 */ /* 0x000fe20000010000 */
[----:B------:R-:W-:Y:S01]  /*21d0*/  SEL R104, R104, RZ, P6 ;  /* 0x000000ff68687207 */ /* 0x000fe20003000000 */
[----:B------:R-:W-:Y:S01]  /*21e0*/  FMUL.FTZ R111, R109, UR11 ;  /* 0x0000000b6d6f7c20 */ /* 0x000fe20008410000 */
[----:B------:R-:W-:Y:S01]  /*21f0*/  FMUL.FTZ R186, R190, R125 ;  /* 0x0000007dbeba7220 */ /* 0x000fe20000410000 */
[----:B------:R-:W-:Y:S01]  /*2200*/  FMUL.FTZ R114, R112, UR11 ;  /* 0x0000000b70727c20 */ /* 0x000fe20008410000 */
[----:B------:R-:W-:Y:S01]  /*2210*/  @P0 FADD.FTZ R144, R73, R144 ;  /* 0x0000009049900221 */ /* 0x000fe20000010000 */
[----:B------:R-:W-:Y:S01]  /*2220*/  @P0 FADD.FTZ R149, R74, R149 ;  /* 0x000000954a950221 */ /* 0x000fe20000010000 */
[----:B------:R-:W-:Y:S01]  /*2230*/  LOP3.LUT P6, RZ, R204, 0xff000000, RZ, 0xc0, !PT ;  /* 0xff000000ccff7812 */ /* 0x000fe200078cc0ff */
[----:B------:R-:W0:Y:S01]  /*2240*/  LDC.64 R124, c[0x0][0x2f8] ;  /* 0x0000be00ff7c7b82 */ /* 0x000e220000000a00 */
[----:B------:R-:W-:Y:S01]  /*2250*/  FMUL.FTZ R112, R185, R175 ;  /* 0x000000afb9707220 */ /* 0x000fe20000410000 */
[C---:B------:R-:W-:Y:S01]  /*2260*/  FMUL.FTZ R176, R190.reuse, R119 ;  /* 0x00000077beb07220 */ /* 0x040fe20000410000 */
[----:B------:R-:W-:Y:S01]  /*2270*/  @P0 FADD.FTZ R184, R87, R184 ;  /* 0x000000b857b80221 */ /* 0x000fe20000010000 */
[----:B------:R-:W-:Y:S01]  /*2280*/  FMUL.FTZ R183, R190, R183 ;  /* 0x000000b7beb77220 */ /* 0x000fe20000410000 */
[-C--:B------:R-:W-:Y:S01]  /*2290*/  FMUL.FTZ R105, R144, R175.reuse ;  /* 0x000000af90697220 */ /* 0x080fe20000410000 */
[-C--:B------:R-:W-:Y:S01]  /*22a0*/  FMUL.FTZ R106, R149, R175.reuse ;  /* 0x000000af956a7220 */ /* 0x080fe20000410000 */
[----:B------:R-:W-:Y:S01]  /*22b0*/  SEL R111, R111, RZ, P6 ;  /* 0x000000ff6f6f7207 */ /* 0x000fe20003000000 */
[----:B------:R-:W-:Y:S01]  /*22c0*/  FMUL.FTZ R112, R112, UR11 ;  /* 0x0000000b70707c20 */ /* 0x000fe20008410000 */
[----:B------:R-:W-:Y:S01]  /*22d0*/  @P0 FADD.FTZ R176, R77, R176 ;  /* 0x000000b04db00221 */ /* 0x000fe20000010000 */
[----:B------:R-:W-:Y:S01]  /*22e0*/  LOP3.LUT P6, RZ, R200, 0xff, RZ, 0xc0, !PT ;  /* 0x000000ffc8ff7812 */ /* 0x000fe200078cc0ff */
[-C--:B------:R-:W-:Y:S01]  /*22f0*/  FMUL.FTZ R117, R184, R175.reuse ;  /* 0x000000afb8757220 */ /* 0x080fe20000410000 */
[----:B------:R-:W-:Y:S01]  /*2300*/  ISETP.NE.U32.AND P2, PT, RZ, UR12, PT ;  /* 0x0000000cff007c0c */ /* 0x000fe2000bf45070 */
        /* <DEDUP_REMOVED lines=17> */
[----:B------:R-:W-:Y:S01]  /*2420*/  LOP3.LUT P5, RZ, R204, 0xff00, RZ, 0xc0, !PT ;  /* 0x0000ff00ccff7812 */ /* 0x000fe200078ac0ff */
        /* <DEDUP_REMOVED lines=10> */
[----:B------:R-:W-:Y:S01]  /*24d0*/  FMUL.FTZ R187, R190, R121 ;  /* 0x00000079bebb7220 */ /* 0x000fe20000410000 */
[----:B------:R-:W-:Y:S01]  /*24e0*/  LOP3.LUT P4, RZ, R200, 0xff00, RZ, 0xc0, !PT ;  /* 0x0000ff00c8ff7812 */ /* 0x000fe2000788c0ff */
        /* <DEDUP_REMOVED lines=18> */
.L_x_14454:
        /* <DEDUP_REMOVED lines=12> */
.L_x_14455:
        /* <DEDUP_REMOVED lines=12> */
.L_x_14456:
        /* <DEDUP_REMOVED lines=12> */
.L_x_14457:
[----:B------:R2:W-:Y:S01]  /*2850*/  STG.E.128 desc[UR4][R104.64], R112 ;  /* 0x0000007068007986 */ /* 0x0005e2000c101d04 */
[----:B0-----:R-:W-:Y:S01]  /*2860*/  IMAD.WIDE.U32 R106, R191, 0x10, R124 ;  /* 0x00000010bf6a7825 */ /* 0x001fe200078e007c */
[----:B-1----:R-:W-:Y:S02]  /*2870*/  SEL R117, R123, RZ, P4 ;  /* 0x000000ff7b757207 */ /* 0x002fe40002000000 */
[----:B------:R-:W-:Y:S01]  /*2880*/  SEL R116, R122, RZ, P5 ;  /* 0x000000ff7a747207 */ /* 0x000fe20002800000 */
[----:B------:R-:W-:Y:S06]  /*2890*/  @!P2 BRA `(.L_x_14458) ;  /* 0x00000000001ca947 */ /* 0x000fec0003800000 */
[----:B--2---:R-:W0:Y:S01]  /*28a0*/  LDC.64 R104, c[0x0][0x308] ;  /* 0x0000c200ff687b82 */ /* 0x004e220000000a00 */
[----:B------:R-:W-:Y:S02]  /*28b0*/  SEL R103, R184, R99, P6 ;  /* 0x00000063b8677207 */ /* 0x000fe40003000000 */
[----:B------:R-:W-:Y:S02]  /*28c0*/  SEL R102, R183, R98, P6 ;  /* 0x00000062b7667207 */ /* 0x000fe40003000000 */
[----:B------:R-:W-:Y:S02]  /*28d0*/  SEL R101, R188, R97, P6 ;  /* 0x00000061bc657207 */ /* 0x000fe40003000000 */
[----:B------:R-:W-:Y:S01]  /*28e0*/  SEL R100, R187, R96, P6 ;  /* 0x00000060bb647207 */ /* 0x000fe20003000000 */
[----:B0-----:R-:W-:-:S05]  /*28f0*/  IMAD.WIDE.U32 R104, R191, 0x10, R104 ;  /* 0x00000010bf687825 */ /* 0x001fca00078e0068 */
[----:B------:R0:W-:Y:S02]  /*2900*/  STG.E.128 desc[UR4][R104.64], R100 ;  /* 0x0000006468007986 */ /* 0x0001e4000c101d04 */
.L_x_14458:
        /* <DEDUP_REMOVED lines=25> */
.L_x_14459:
[-CC-:B------:R-:W-:Y:S01]  /*2aa0*/  FFMA.FTZ R133, R133, R138.reuse, R139.reuse ;  /* 0x0000008a85857223 */ /* 0x180fe2000001008b */
[-CC-:B------:R-:W-:Y:S01]  /*2ab0*/  FFMA.FTZ R134, R134, R138.reuse, R139.reuse ;  /* 0x0000008a86867223 */ /* 0x180fe2000001008b */
[-CC-:B------:R-:W-:Y:S01]  /*2ac0*/  FFMA.FTZ R137, R137, R138.reuse, R139.reuse ;  /* 0x0000008a89897223 */ /* 0x180fe2000001008b */
[----:B012---:R-:W0:Y:S01]  /*2ad0*/  @P2 LDC.64 R104, c[0x0][0x308] ;  /* 0x0000c200ff682b82 */ /* 0x007e220000000a00 */
[----:B------:R-:W-:Y:S01]  /*2ae0*/  FFMA.FTZ R136, R136, R138, R139 ;  /* 0x0000008a88887223 */ /* 0x000fe2000001008b */
[-C--:B------:R-:W-:Y:S01]  /*2af0*/  FMUL.FTZ R106, R106, R175.reuse ;  /* 0x000000af6a6a7220 */ /* 0x080fe20000410000 */
[----:B------:R-:W-:Y:S01]  /*2b00*/  FADD.FTZ R133, R152, -R133 ;  /* 0x8000008598857221 */ /* 0x000fe20000010000 */
[----:B------:R-:W-:Y:S01]  /*2b10*/  FADD.FTZ R153, R153, -R134 ;  /* 0x8000008699997221 */ /* 0x000fe20000010000 */
[----:B------:R-:W-:Y:S01]  /*2b20*/  FADD.FTZ R137, R154, -R137 ;  /* 0x800000899a897221 */ /* 0x000fe20000010000 */
[----:B------:R-:W-:Y:S01]  /*2b30*/  FADD.FTZ R135, R135, -R136 ;  /* 0x8000008887877221 */ /* 0x000fe20000010000 */
[----:B------:R-:W-:Y:S01]  /*2b40*/  FMUL.FTZ R103, R106, UR11 ;  /* 0x0000000b6a677c20 */ /* 0x000fe20008410000 */
[----:B------:R-:W-:Y:S01]  /*2b50*/  FMUL.FTZ R108, R108, R175 ;  /* 0x000000af6c6c7220 */ /* 0x000fe20000410000 */
[C---:B------:R-:W-:Y:S01]  /*2b60*/  FMUL.FTZ R133, R190.reuse, R133 ;  /* 0x00000085be857220 */ /* 0x040fe20000410000 */
[C---:B------:R-:W-:Y:S01]  /*2b70*/  FMUL.FTZ R106, R190.reuse, R153 ;  /* 0x00000099be6a7220 */ /* 0x040fe20000410000 */
[C---:B------:R-:W-:Y:S01]  /*2b80*/  FMUL.FTZ R137, R190.reuse, R137 ;  /* 0x00000089be897220 */ /* 0x040fe20000410000 */
[----:B------:R-:W-:Y:S01]  /*2b90*/  FMUL.FTZ R131, R131, R175 ;  /* 0x000000af83837220 */ /* 0x000fe20000410000 */
[----:B------:R-:W-:Y:S01]  /*2ba0*/  FMUL.FTZ R190, R190, R135 ;  /* 0x00000087bebe7220 */ /* 0x000fe20000410000 */
[----:B------:R-:W-:Y:S01]  /*2bb0*/  FMUL.FTZ R101, R108, UR11 ;  /* 0x0000000b6c657c20 */ /* 0x000fe20008410000 */
[----:B------:R-:W-:Y:S01]  /*2bc0*/  @P0 FADD.FTZ R133, R92, R133 ;  /* 0x000000855c850221 */ /* 0x000fe20000010000 */
[----:B------:R-:W-:Y:S01]  /*2bd0*/  @P0 FADD.FTZ R106, R93, R106 ;  /* 0x0000006a5d6a0221 */ /* 0x000fe20000010000 */
[----:B------:R-:W-:Y:S01]  /*2be0*/  @P0 FADD.FTZ R137, R94, R137 ;  /* 0x000000895e890221 */ /* 0x000fe20000010000 */
[----:B------:R-:W-:Y:S01]  /*2bf0*/  LOP3.LUT P5, RZ, R181, 0xff00, RZ, 0xc0, !PT ;  /* 0x0000ff00b5ff7812 */ /* 0x000fe200078ac0ff */
[----:B------:R-:W-:Y:S01]  /*2c00*/  FMUL.FTZ R102, R131, UR11 ;  /* 0x0000000b83667c20 */ /* 0x000fe20008410000 */
[-C--:B------:R-:W-:Y:S01]  /*2c10*/  FMUL.FTZ R129, R129, R175.reuse ;  /* 0x000000af81817220 */ /* 0x080fe20000410000 */
[----:B------:R-:W-:Y:S01]  /*2c20*/  LOP3.LUT P4, RZ, R181, 0xff0000, RZ, 0xc0, !PT ;  /* 0x00ff0000b5ff7812 */ /* 0x000fe2000788c0ff */
[----:B------:R-:W-:Y:S01]  /*2c30*/  @P0 FADD.FTZ R190, R95, R190 ;  /* 0x000000be5fbe0221 */ /* 0x000fe20000010000 */
[----:B------:R-:W-:Y:S01]  /*2c40*/  SEL R101, R101, RZ, P5 ;  /* 0x000000ff65657207 */ /* 0x000fe20002800000 */
[----:B------:R-:W-:Y:S01]  /*2c50*/  FMUL.FTZ R100, R129, UR11 ;  /* 0x0000000b81647c20 */ /* 0x000fe20008410000 */
[C---:B------:R-:W-:Y:S01]  /*2c60*/  SEL R96, R133.reuse, R96, P6 ;  /* 0x0000006085607207 */ /* 0x040fe20003000000 */
[----:B------:R-:W-:Y:S01]  /*2c70*/  FMUL.FTZ R133, R133, R175 ;  /* 0x000000af85857220 */ /* 0x000fe20000410000 */
[C---:B------:R-:W-:Y:S01]  /*2c80*/  SEL R97, R106.reuse, R97, P6 ;  /* 0x000000616a617207 */ /* 0x040fe20003000000 */
[-C--:B------:R-:W-:Y:S01]  /*2c90*/  FMUL.FTZ R106, R106, R175.reuse ;  /* 0x000000af6a6a7220 */ /* 0x080fe20000410000 */
[C---:B------:R-:W-:Y:S01]  /*2ca0*/  SEL R98, R137.reuse, R98, P6 ;  /* 0x0000006289627207 */ /* 0x040fe20003000000 */
[-C--:B------:R-:W-:Y:S01]  /*2cb0*/  FMUL.FTZ R137, R137, R175.reuse ;  /* 0x000000af89897220 */ /* 0x080fe20000410000 */
[C---:B------:R-:W-:Y:S01]  /*2cc0*/  LOP3.LUT P5, RZ, R181.reuse, 0xff, RZ, 0xc0, !PT ;  /* 0x000000ffb5ff7812 */ /* 0x040fe200078ac0ff */
[----:B------:R-:W-:Y:S01]  /*2cd0*/  FMUL.FTZ R175, R190, R175 ;  /* 0x000000afbeaf7220 */ /* 0x000fe20000410000 */
[----:B------:R-:W-:Y:S01]  /*2ce0*/  SEL R102, R102, RZ, P4 ;  /* 0x000000ff66667207 */ /* 0x000fe20002000000 */
[----:B------:R-:W-:Y:S01]  /*2cf0*/  FMUL.FTZ R106, R106, UR11 ;  /* 0x0000000b6a6a7c20 */ /* 0x000fe20008410000 */
[----:B------:R-:W-:Y:S01]  /*2d00*/  LOP3.LUT P4, RZ, R181, 0xff000000, RZ, 0xc0, !PT ;  /* 0xff000000b5ff7812 */ /* 0x000fe2000788c0ff */
[----:B------:R-:W-:Y:S01]  /*2d10*/  FMUL.FTZ R133, R133, UR11 ;  /* 0x0000000b85857c20 */ /* 0x000fe20008410000 */
[----:B------:R-:W-:Y:S01]  /*2d20*/  SEL R100, R100, RZ, P5 ;  /* 0x000000ff64647207 */ /* 0x000fe20002800000 */
[----:B------:R-:W-:Y:S01]  /*2d30*/  FMUL.FTZ R137, R137, UR11 ;  /* 0x0000000b89897c20 */ /* 0x000fe20008410000 */
[----:B------:R-:W-:Y:S01]  /*2d40*/  SEL R103, R103, RZ, P4 ;  /* 0x000000ff67677207 */ /* 0x000fe20002000000 */
[----:B------:R-:W-:Y:S01]  /*2d50*/  FMUL.FTZ R107, R175, UR11 ;  /* 0x0000000baf6b7c20 */ /* 0x000fe20008410000 */
[----:B------:R-:W-:Y:S01]  /*2d60*/  LOP3.LUT P5, RZ, R180, 0xff00, RZ, 0xc0, !PT ;  /* 0x0000ff00b4ff7812 */ /* 0x000fe200078ac0ff */
[----:B------:R-:W-:Y:S01]  /*2d70*/  IMAD.WIDE.U32 R108, R179, 0x10, R124 ;  /* 0x00000010b36c7825 */ /* 0x000fe200078e007c */
[----:B------:R-:W-:-:S02]  /*2d80*/  SEL R99, R190, R99, P6 ;  /* 0x00000063be637207 */ /* 0x000fc40003000000 */
[----:B------:R-:W-:Y:S01]  /*2d90*/  LOP3.LUT P4, RZ, R180, 0xff, RZ, 0xc0, !PT ;  /* 0x000000ffb4ff7812 */ /* 0x000fe2000788c0ff */
[----:B------:R-:W-:Y:S01]  /*2da0*/  IMAD.WIDE.U32 R124, R178, 0x10, R124 ;  /* 0x00000010b27c7825 */ /* 0x000fe200078e007c */
[C---:B------:R-:W-:Y:S01]  /*2db0*/  LOP3.LUT P0, RZ, R180.reuse, 0xff0000, RZ, 0xc0, !PT ;  /* 0x00ff0000b4ff7812 */ /* 0x040fe2000780c0ff */
[----:B------:R1:W-:Y:S01]  /*2dc0*/  STG.E.128 desc[UR4][R108.64], R100 ;  /* 0x000000646c007986 */ /* 0x0003e2000c101d04 */
[----:B------:R-:W-:Y:S01]  /*2dd0*/  LOP3.LUT P6, RZ, R180, 0xff000000, RZ, 0xc0, !PT ;  /* 0xff000000b4ff7812 */ /* 0x000fe200078cc0ff */
[----:B0-----:R-:W-:Y:S01]  /*2de0*/  @P2 IMAD.WIDE.U32 R178, R178, 0x10, R104 ;  /* 0x00000010b2b22825 */ /* 0x001fe200078e0068 */
[----:B------:R-:W-:Y:S02]  /*2df0*/  SEL R105, R106, RZ, P5 ;  /* 0x000000ff6a697207 */ /* 0x000fe40002800000 */
        /* <DEDUP_REMOVED lines=65> */
.L_x_14452:
        /* <DEDUP_REMOVED lines=25> */
.L_x_14453:
[----:B------:R-:W-:Y:S01]  /*33a0*/  HFMA2.MMA R110, -RZ, RZ, 0, 9.5367431640625e-07 ;  /* 0x00000010ff6e7435 */ /* 0x000fe200000001ff */
[----:B------:R-:W-:Y:S02]  /*33b0*/  MOV R111, R102 ;  /* 0x00000066006f7202 */ /* 0x000fe40000000f00 */
[----:B------:R-:W-:Y:S02]  /*33c0*/  MOV R113, 0x1f ;  /* 0x0000001f00717802 */ /* 0x000fe40000000f00 */
[----:B------:R-:W-:-:S07]  /*33d0*/  MOV R108, 0xffffffff ;  /* 0xffffffff006c7802 */ /* 0x000fce0000000f00 */
[----:B-----5:R-:W-:Y:S05]  /*33e0*/  WARPSYNC.COLLECTIVE R108, `(.L_x_14461) ;  /* 0x000000006c087348 */ /* 0x020fea0003c00000 */
[----:B------:R0:W1:Y:S02]  /*33f0*/  SHFL.DOWN P0, R109, R111, R110, R113 ;  /* 0x0800006e6f6d7389 */ /* 0x0000640000000071 */
[----:B01---5:R-:W-:Y:S01]  /*3400*/  ENDCOLLECTIVE ;  /* 0x000000000000791b */ /* 0x023fe20003800000 */
.L_x_14461:
[----:B------:R-:W-:Y:S02]  /*3410*/  MOV R111, R101 ;  /* 0x00000065006f7202 */ /* 0x000fe40000000f00 */
[----:B------:R-:W-:-:S07]  /*3420*/  MOV R103, R109 ;  /* 0x0000006d00677202 */ /* 0x000fce0000000f00 */
[----:B------:R-:W-:Y:S05]  /*3430*/  WARPSYNC.COLLECTIVE R108, `(.L_x_14462) ;  /* 0x000000006c087348 */ /* 0x000fea0003c00000 */
[----:B------:R0:W1:Y:S02]  /*3440*/  SHFL.DOWN P0, R109, R111, R110, R113 ;  /* 0x0800006e6f6d7389 */ /* 0x0000640000000071 */
[----:B01----:R-:W-:Y:S01]  /*3450*/  ENDCOLLECTIVE ;  /* 0x000000000000791b */ /* 0x003fe20003800000 */
.L_x_14462:
[----:B------:R-:W-:Y:S01]  /*3460*/  FADD.FTZ R103, R102, R103 ;  /* 0x0000006766677221 */ /* 0x000fe20000010000 */
[----:B------:R-:W-:-:S04]  /*3470*/  HFMA2.MMA R110, -RZ, RZ, 0, 4.76837158203125e-07 ;  /* 0x00000008ff6e7435 */ /* 0x000fc800000001ff */
[----:B------:R-:W-:Y:S02]  /*3480*/  MOV R111, R103 ;  /* 0x00000067006f7202 */ /* 0x000fe40000000f00 */
[----:B------:R-:W-:-:S07]  /*3490*/  MOV R100, R109 ;  /* 0x0000006d00647202 */ /* 0x000fce0000000f00 */
[----:B------:R-:W-:Y:S05]  /*34a0*/  WARPSYNC.COLLECTIVE R108, `(.L_x_14463) ;  /* 0x000000006c087348 */ /* 0x000fea0003c00000 */
[----:B------:R0:W1:Y:S02]  /*34b0*/  SHFL.DOWN P0, R109, R111, R110, R113 ;  /* 0x0800006e6f6d7389 */ /* 0x0000640000000071 */
[----:B01----:R-:W-:Y:S01]  /*34c0*/  ENDCOLLECTIVE ;  /* 0x000000000000791b */ /* 0x003fe20003800000 */
.L_x_14463:
[----:B------:R-:W-:-:S05]  /*34d0*/  FADD.FTZ R100, R101, R100 ;  /* 0x0000006465647221 */ /* 0x000fca0000010000 */
[----:B------:R-:W-:Y:S02]  /*34e0*/  MOV R111, R100 ;  /* 0x00000064006f7202 */ /* 0x000fe40000000f00 */
[----:B------:R-:W-:-:S07]  /*34f0*/  MOV R104, R109 ;  /* 0x0000006d00687202 */ /* 0x000fce0000000f00 */
[----:B------:R-:W-:Y:S05]  /*3500*/  WARPSYNC.COLLECTIVE R108, `(.L_x_14464) ;  /* 0x000000006c087348 */ /* 0x000fea0003c00000 */
[----:B------:R0:W1:Y:S02]  /*3510*/  SHFL.DOWN P0, R109, R111, R110, R113 ;  /* 0x0800006e6f6d7389 */ /* 0x0000640000000071 */
[----:B01----:R-:W-:Y:S01]  /*3520*/  ENDCOLLECTIVE ;  /* 0x000000000000791b */ /* 0x003fe20003800000 */
.L_x_14464:
[----:B------:R-:W-:Y:S01]  /*3530*/  FADD.FTZ R104, R103, R104 ;  /* 0x0000006867687221 */ /* 0x000fe20000010000 */
[----:B------:R-:W-:-:S04]  /*3540*/  HFMA2.MMA R110, -RZ, RZ, 0, 2.384185791015625e-07 ;  /* 0x00000004ff6e7435 */ /* 0x000fc800000001ff */
[----:B------:R-:W-:Y:S02]  /*3550*/  MOV R111, R104 ;  /* 0x00000068006f7202 */ /* 0x000fe40000000f00 */
[----:B------:R-:W-:-:S07]  /*3560*/  MOV R105, R109 ;  /* 0x0000006d00697202 */ /* 0x000fce0000000f00 */
[----:B------:R-:W-:Y:S05]  /*3570*/  WARPSYNC.COLLECTIVE R108, `(.L_x_14465) ;  /* 0x000000006c087348 */ /* 0x000fea0003c00000 */
[----:B------:R0:W1:Y:S02]  /*3580*/  SHFL.DOWN P0, R109, R111, R110, R113 ;  /* 0x0800006e6f6d7389 */ /* 0x0000640000000071 */
[----:B01----:R-:W-:Y:S01]  /*3590*/  ENDCOLLECTIVE ;  /* 0x000000000000791b */ /* 0x003fe20003800000 */
.L_x_14465:
[----:B------:R-:W-:-:S05]  /*35a0*/  FADD.FTZ R105, R100, R105 ;  /* 0x0000006964697221 */ /* 0x000fca0000010000 */
[----:B------:R-:W-:Y:S02]  /*35b0*/  MOV R111, R105 ;  /* 0x00000069006f7202 */ /* 0x000fe40000000f00 */
[----:B------:R-:W-:-:S07]  /*35c0*/  MOV R107, R109 ;  /* 0x0000006d006b7202 */ /* 0x000fce0000000f00 */
[----:B------:R-:W-:Y:S05]  /*35d0*/  WARPSYNC.COLLECTIVE R108, `(.L_x_14466) ;  /* 0x000000006c087348 */ /* 0x000fea0003c00000 */
[----:B------:R0:W1:Y:S02]  /*35e0*/  SHFL.DOWN P0, R109, R111, R110, R113 ;  /* 0x0800006e6f6d7389 */ /* 0x0000640000000071 */
[----:B01----:R-:W-:Y:S01]  /*35f0*/  ENDCOLLECTIVE ;  /* 0x000000000000791b */ /* 0x003fe20003800000 */
.L_x_14466:
[----:B------:R-:W-:Y:S01]  /*3600*/  FADD.FTZ R107, R104, R107 ;  /* 0x0000006b686b7221 */ /* 0x000fe20000010000 */
[----:B------:R-:W-:-:S04]  /*3610*/  HFMA2.MMA R110, -RZ, RZ, 0, 1.1920928955078125e-07 ;  /* 0x00000002ff6e7435 */ /* 0x000fc800000001ff */
[----:B------:R-:W-:Y:S02]  /*3620*/  MOV R111, R107 ;  /* 0x0000006b006f7202 */ /* 0x000fe40000000f00 */
[----:B------:R-:W-:-:S07]  /*3630*/  MOV R106, R109 ;  /* 0x0000006d006a7202 */ /* 0x000fce0000000f00 */
[----:B------:R-:W-:Y:S05]  /*3640*/  WARPSYNC.COLLECTIVE R108, `(.L_x_14467) ;  /* 0x000000006c087348 */ /* 0x000fea0003c00000 */
[----:B------:R0:W1:Y:S02]  /*3650*/  SHFL.DOWN P0, R109, R111, R110, R113 ;  /* 0x0800006e6f6d7389 */ /* 0x0000640000000071 */
[----:B01----:R-:W-:Y:S01]  /*3660*/  ENDCOLLECTIVE ;  /* 0x000000000000791b */ /* 0x003fe20003800000 */
.L_x_14467:
[----:B------:R-:W-:-:S05]  /*3670*/  FADD.FTZ R106, R105, R106 ;  /* 0x0000006a696a7221 */ /* 0x000fca0000010000 */
[----:B------:R-:W-:Y:S02]  /*3680*/  MOV R111, R106 ;  /* 0x0000006a006f7202 */ /* 0x000fe40000000f00 */
[----:B------:R-:W-:-:S07]  /*3690*/  MOV R102, R109 ;  /* 0x0000006d00667202 */ /* 0x000fce0000000f00 */
[----:B------:R-:W-:Y:S05]  /*36a0*/  WARPSYNC.COLLECTIVE R108, `(.L_x_14468) ;  /* 0x000000006c087348 */ /* 0x000fea0003c00000 */
[----:B------:R0:W1:Y:S02]  /*36b0*/  SHFL.DOWN P0, R109, R111, R110, R113 ;  /* 0x0800006e6f6d7389 */ /* 0x0000640000000071 */
[----:B01----:R-:W-:Y:S01]  /*36c0*/  ENDCOLLECTIVE ;  /* 0x000000000000791b */ /* 0x003fe20003800000 */
.L_x_14468:
[----:B------:R-:W-:Y:S01]  /*36d0*/  FADD.FTZ R102, R107, R102 ;  /* 0x000000666b667221 */ /* 0x000fe20000010000 */
[----:B------:R-:W-:-:S04]  /*36e0*/  HFMA2.MMA R110, -RZ, RZ, 0, 5.9604644775390625e-08 ;  /* 0x00000001ff6e7435 */ /* 0x000fc800000001ff */
[----:B------:R-:W-:Y:S02]  /*36f0*/  MOV R111, R102 ;  /* 0x00000066006f7202 */ /* 0x000fe40000000f00 */
[----:B------:R-:W-:-:S07]  /*3700*/  MOV R101, R109 ;  /* 0x0000006d00657202 */ /* 0x000fce0000000f00 */
[----:B------:R-:W-:Y:S05]  /*3710*/  WARPSYNC.COLLECTIVE R108, `(.L_x_14469) ;  /* 0x000000006c087348 */ /* 0x000fea0003c00000 */
[----:B------:R0:W1:Y:S02]  /*3720*/  SHFL.DOWN P0, R109, R111, R110, R113 ;  /* 0x0800006e6f6d7389 */ /* 0x0000640000000071 */
[----:B01----:R-:W-:Y:S01]  /*3730*/  ENDCOLLECTIVE ;  /* 0x000000000000791b */ /* 0x003fe20003800000 */
.L_x_14469:
[----:B------:R-:W-:-:S05]  /*3740*/  FADD.FTZ R101, R106, R101 ;  /* 0x000000656a657221 */ /* 0x000fca0000010000 */
[----:B------:R-:W-:Y:S02]  /*3750*/  MOV R111, R101 ;  /* 0x00000065006f7202 */ /* 0x000fe40000000f00 */
[----:B------:R-:W-:-:S07]  /*3760*/  MOV R103, R109 ;  /* 0x0000006d00677202 */ /* 0x000fce0000000f00 */
[----:B------:R-:W-:Y:S05]  /*3770*/  WARPSYNC.COLLECTIVE R108, `(.L_x_14470) ;  /* 0x000000006c087348 */ /* 0x000fea0003c00000 */
[----:B------:R0:W1:Y:S02]  /*3780*/  SHFL.DOWN P0, R109, R111, R110, R113 ;  /* 0x0800006e6f6d7389 */ /* 0x0000640000000071 */
[----:B01----:R-:W-:Y:S01]  /*3790*/  ENDCOLLECTIVE ;  /* 0x000000000000791b */ /* 0x003fe20003800000 */
.L_x_14470:
[----:B------:R-:W-:Y:S01]  /*37a0*/  MOV R100, R109 ;  /* 0x0000006d00647202 */ /* 0x000fe20000000f00 */
[----:B------:R-:W-:Y:S06]  /*37b0*/  BRA `(.L_x_14471) ;  /* 0xffffffe0004c7947 */ /* 0x000fec000383ffff */
.L_x_14472:
        /* <DEDUP_REMOVED lines=12> */
.L_x_15351:


//--------------------- .text._ZN10layer_norm22ln_bwd_finalize_kernelINS_22Kernel_traits_finalizeILj7168EfffffjLb0ELj1024ELj4ENS_18Kernel_traits_baseILj7168EfffffjLj1024EEEEELb0ELb0EEEvNS_9BwdParamsE --------------------------
	.section	.text._ZN10layer_norm22ln_bwd_finalize_kernelINS_22Kernel_traits_finalizeILj7168EfffffjLb0ELj1024ELj4ENS_18Kernel_traits_baseILj7168EfffffjLj1024EEEEELb0ELb0EEEvNS_9BwdParamsE,"ax",@progbits
	.align	128
        .global         _ZN10layer_norm22ln_bwd_finalize_kernelINS_22Kernel_traits_finalizeILj7168EfffffjLb0ELj1024ELj4ENS_18Kernel_traits_baseILj7168EfffffjLj1024EEEEELb0ELb0EEEvNS_9BwdParamsE
        .type           _ZN10layer_norm22ln_bwd_finalize_kernelINS_22Kernel_traits_finalizeILj7168EfffffjLb0ELj1024ELj4ENS_18Kernel_traits_baseILj7168EfffffjLj1024EEEEELb0ELb0EEEvNS_9BwdParamsE,@function
        .size           _ZN10layer_norm22ln_bwd_finalize_kernelINS_22Kernel_traits_finalizeILj7168EfffffjLb0ELj1024ELj4ENS_18Kernel_traits_baseILj7168EfffffjLj1024EEEEELb0ELb0EEEvNS_9BwdParamsE,(.L_x_15352 - _ZN10layer_norm22ln_bwd_finalize_kernelINS_22Kernel_traits_finalizeILj7168EfffffjLb0ELj1024ELj4ENS_18Kernel_traits_baseILj7168EfffffjLj1024EEEEELb0ELb0EEEvNS_9BwdParamsE)
        .other          _ZN10layer_norm22ln_bwd_finalize_kernelINS_22Kernel_traits_finalizeILj7168EfffffjLb0ELj1024ELj4ENS_18Kernel_traits_baseILj7168EfffffjLj1024EEEEELb0ELb0EEEvNS_9BwdParamsE,@"STO_CUDA_ENTRY STV_DEFAULT"
_ZN10layer_norm22ln_bwd_finalize_kernelINS_22Kernel_traits_finalizeILj7168EfffffjLb0ELj1024ELj4ENS_18Kernel_traits_baseILj7168EfffffjLj1024EEEEELb0ELb0EEEvNS_9BwdParamsE:
.text._ZN10layer_norm22ln_bwd_finalize_kernelINS_22Kernel_traits_finalizeILj7168EfffffjLb0ELj1024ELj4ENS_18Kernel_traits_baseILj7168EfffffjLj1024EEEEELb0ELb0EEEvNS_9BwdParamsE:
        /* <DEDUP_REMOVED lines=25> */
.L_x_14485:
        /* <DEDUP_REMOVED lines=30> */
.L_x_14477:
        /* <DEDUP_REMOVED lines=36> */
.L_x_14476:
[----:B------:R-:W-:Y:S05]  /*05b0*/  BSYNC B1 ;  /* 0x0000000000017941 */ /* 0x000fea0003800000 */
.L_x_14475:
        /* <DEDUP_REMOVED lines=24> */
.L_x_14479:
[----:B------:R-:W-:Y:S05]  /*0740*/  BSYNC B1 ;  /* 0x0000000000017941 */ /* 0x000fea0003800000 */
.L_x_14478:
        /* <DEDUP_REMOVED lines=12> */
.L_x_14480:
[----:B------:R-:W-:Y:S05]  /*0810*/  BSYNC B1 ;  /* 0x0000000000017941 */ /* 0x000fea0003800000 */
.L_x_14474:
[----:B------:R-:W-:Y:S05]  /*0820*/  BSYNC B0 ;  /* 0x0000000000007941 */ /* 0x000fea0003800000 */
.L_x_14473:
        /* <DEDUP_REMOVED lines=29> */
.L_x_14496:
[----:B---3--:R-:W-:Y:S01]  /*0a00*/  FADD.FTZ R9, R18, R9 ;  /* 0x0000000912097221 */ /* 0x008fe20000010000 */
[----:B--2---:R-:W-:-:S04]  /*0a10*/  FADD.FTZ R11, R10, R11 ;  /* 0x0000000b0a0b7221 */ /* 0x004fc80000010000 */
[----:B------:R2:W-:Y:S04]  /*0a20*/  @!P1 STS [R6+0x2000], R9 ;  /* 0x0020000906009388 */ /* 0x0005e80000000800 */
[----:B------:R2:W-:Y:S02]  /*0a30*/  @!P1 STS [R6+0x2080], R11 ;  /* 0x0020800b06009388 */ /* 0x0005e40000000800 */
.L_x_14481:
        /* <DEDUP_REMOVED lines=16> */
.L_x_14484:
[----:B------:R-:W-:Y:S05]  /*0b40*/  BSYNC B0 ;  /* 0x0000000000007941 */ /* 0x000fea0003800000 */
.L_x_14483:
[C---:B------:R-:W-:Y:S01]  /*0b50*/  ISETP.GT.U32.AND P1, PT, R3.reuse, -0x1c01, PT ;  /* 0xffffe3ff0300780c */ /* 0x040fe20003f24070 */
[----:B------:R-:W-:Y:S01]  /*0b60*/  VIADD R4, R4, 0xe00 ;  /* 0x00000e0004047836 */ /* 0x000fe20000000000 */
[----:B------:R-:W-:-:S11]  /*0b70*/  IADD3 R3, R3, 0x1c00, RZ ;  /* 0x00001c0003037810 */ /* 0x000fd60007ffe0ff */
[----:B------:R-:W-:Y:S05]  /*0b80*/  @P1 BRA `(.L_x_14485) ;  /* 0xfffffff400801947 */ /* 0x000fea000383ffff */
[----:B------:R-:W-:Y:S05]  /*0b90*/  EXIT ;  /* 0x000000000000794d */ /* 0x000fea0003800000 */
.L_x_14482:
[----:B------:R-:W-:Y:S01]  /*0ba0*/  HFMA2.MMA R21, -RZ, RZ, 0, 5.9604644775390625e-08 ;  /* 0x00000001ff157435 */ /* 0x000fe200000001ff */
[----:B0--3--:R-:W-:Y:S01]  /*0bb0*/  MOV R22, R10 ;  /* 0x0000000a00167202 */ /* 0x009fe20000000f00 */
[----:B------:R-:W-:Y:S01]  /*0bc0*/  IMAD.MOV.U32 R19, RZ, RZ, -0x1 ;  /* 0xffffffffff137424 */ /* 0x000fe200078e00ff */
[----:B------:R-:W-:-:S08]  /*0bd0*/  MOV R24, 0x1f ;  /* 0x0000001f00187802 */ /* 0x000fd00000000f00 */
[----:B-12---:R-:W-:Y:S05]  /*0be0*/  WARPSYNC.COLLECTIVE R19, `(.L_x_14486) ;  /* 0x0000000013087348 */ /* 0x006fea0003c00000 */
[----:B------:R0:W3:Y:S02]  /*0bf0*/  SHFL.BFLY P2, R20, R22, R21, R24 ;  /* 0x0c00001516147389 */ /* 0x0000e40000040018 */
[----:B0123--:R-:W-:Y:S01]  /*0c00*/  ENDCOLLECTIVE ;  /* 0x000000000000791b */ /* 0x00ffe20003800000 */
.L_x_14486:
[----:B------:R-:W-:Y:S01]  /*0c10*/  HFMA2.MMA R21, -RZ, RZ, 0, 1.1920928955078125e-07 ;  /* 0x00000002ff157435 */ /* 0x000fe200000001ff */
[----:B------:R-:W-:-:S05]  /*0c20*/  MOV R11, R20 ;  /* 0x00000014000b7202 */ /* 0x000fca0000000f00 */
[----:B------:R-:W-:-:S05]  /*0c30*/  FADD.FTZ R11, R10, R11 ;  /* 0x0000000b0a0b7221 */ /* 0x000fca0000010000 */
[----:B------:R-:W-:-:S07]  /*0c40*/  MOV R22, R11 ;  /* 0x0000000b00167202 */ /* 0x000fce0000000f00 */
[----:B------:R-:W-:Y:S05]  /*0c50*/  WARPSYNC.COLLECTIVE R19, `(.L_x_14487) ;  /* 0x0000000013087348 */ /* 0x000fea0003c00000 */
[----:B------:R0:W1:Y:S02]  /*0c60*/  SHFL.BFLY P2, R20, R22, R21, R24 ;  /* 0x0c00001516147389 */ /* 0x0000640000040018 */
[----:B01----:R-:W-:Y:S01]  /*0c70*/  ENDCOLLECTIVE ;  /* 0x000000000000791b */ /* 0x003fe20003800000 */
.L_x_14487:
[----:B------:R-:W-:Y:S01]  /*0c80*/  HFMA2.MMA R21, -RZ, RZ, 0, 2.384185791015625e-07 ;  /* 0x00000004ff157435 */ /* 0x000fe200000001ff */
[----:B------:R-:W-:-:S04]  /*0c90*/  IMAD.MOV.U32 R14, RZ, RZ, R20 ;  /* 0x000000ffff0e7224 */ /* 0x000fc800078e0014 */
[----:B------:R-:W-:-:S05]  /*0ca0*/  FADD.FTZ R14, R11, R14 ;  /* 0x0000000e0b0e7221 */ /* 0x000fca0000010000 */
[----:B------:R-:W-:-:S07]  /*0cb0*/  MOV R22, R14 ;  /* 0x0000000e00167202 */ /* 0x000fce0000000f00 */
[----:B------:R-:W-:Y:S05]  /*0cc0*/  WARPSYNC.COLLECTIVE R19, `(.L_x_14488) ;  /* 0x0000000013087348 */ /* 0x000fea0003c00000 */
[----:B------:R0:W1:Y:S02]  /*0cd0*/  SHFL.BFLY P2, R20, R22, R21, R24 ;  /* 0x0c00001516147389 */ /* 0x0000640000040018 */
[----:B01----:R-:W-:Y:S01]  /*0ce0*/  ENDCOLLECTIVE ;  /* 0x000000000000791b */ /* 0x003fe20003800000 */
.L_x_14488:
[----:B------:R-:W-:Y:S01]  /*0cf0*/  IMAD.MOV.U32 R21, RZ, RZ, 0x8 ;  /* 0x00000008ff157424 */ /* 0x000fe200078e00ff */
[----:B------:R-:W-:-:S05]  /*0d00*/  MOV R13, R20 ;  /* 0x00000014000d7202 */ /* 0x000fca0000000f00 */
[----:B------:R-:W-:-:S05]  /*0d10*/  FADD.FTZ R13, R14, R13 ;  /* 0x0000000d0e0d7221 */ /* 0x000fca0000010000 */
[----:B------:R-:W-:-:S07]  /*0d20*/  MOV R22, R13 ;  /* 0x0000000d00167202 */ /* 0x000fce0000000f00 */
[----:B------:R-:W-:Y:S05]  /*0d30*/  WARPSYNC.COLLECTIVE R19, `(.L_x_14489) ;  /* 0x0000000013087348 */ /* 0x000fea0003c00000 */
[----:B------:R0:W1:Y:S02]  /*0d40*/  SHFL.BFLY P2, R20, R22, R21, R24 ;  /* 0x0c00001516147389 */ /* 0x0000640000040018 */
[----:B01----:R-:W-:Y:S01]  /*0d50*/  ENDCOLLECTIVE ;  /* 0x000000000000791b */ /* 0x003fe20003800000 */
.L_x_14489:
[----:B------:R-:W-:Y:S01]  /*0d60*/  HFMA2.MMA R21, -RZ, RZ, 0, 9.5367431640625e-07 ;  /* 0x00000010ff157435 */ /* 0x000fe200000001ff */
[----:B------:R-:W-:-:S05]  /*0d70*/  MOV R10, R20 ;  /* 0x00000014000a7202 */ /* 0x000fca0000000f00 */
[----:B------:R-:W-:-:S05]  /*0d80*/  FADD.FTZ R10, R13, R10 ;  /* 0x0000000a0d0a7221 */ /* 0x000fca0000010000 */
[----:B------:R-:W-:-:S07]  /*0d90*/  MOV R22, R10 ;  /* 0x0000000a00167202 */ /* 0x000fce0000000f00 */
[----:B------:R-:W-:Y:S05]  /*0da0*/  WARPSYNC.COLLECTIVE R19, `(.L_x_14490) ;  /* 0x0000000013087348 */ /* 0x000fea0003c00000 */
[----:B------:R0:W1:Y:S02]  /*0db0*/  SHFL.BFLY P2, R20, R22, R21, R24 ;  /* 0x0c00001516147389 */ /* 0x0000640000040018 */
[----:B01----:R-:W-:Y:S01]  /*0dc0*/  ENDCOLLECTIVE ;  /* 0x000000000000791b */ /* 0x003fe20003800000 */
.L_x_14490:
[----:B------:R-:W-:Y:S01]  /*0dd0*/  HFMA2.MMA R21, -RZ, RZ, 0, 5.9604644775390625e-08 ;  /* 0x00000001ff157435 */ /* 0x000fe200000001ff */
[----:B------:R-:W-:Y:S01]  /*0de0*/  IMAD.MOV.U32 R22, RZ, RZ, R9 ;  /* 0x000000ffff167224 */ /* 0x000fe200078e0009 */
[----:B------:R-:W-:-:S09]  /*0df0*/  MOV R11, R20 ;  /* 0x00000014000b7202 */ /* 0x000fd20000000f00 */
[----:B------:R-:W-:Y:S05]  /*0e00*/  WARPSYNC.COLLECTIVE R19, `(.L_x_14491) ;  /* 0x0000000013087348 */ /* 0x000fea0003c00000 */
[----:B------:R0:W1:Y:S02]  /*0e10*/  SHFL.BFLY P2, R20, R22, R21, R24 ;  /* 0x0c00001516147389 */ /* 0x0000640000040018 */
[----:B01----:R-:W-:Y:S01]  /*0e20*/  ENDCOLLECTIVE ;  /* 0x000000000000791b */ /* 0x003fe20003800000 */
.L_x_14491:
[----:B------:R-:W-:Y:S01]  /*0e30*/  HFMA2.MMA R21, -RZ, RZ, 0, 1.1920928955078125e-07 ;  /* 0x00000002ff157435 */ /* 0x000fe200000001ff */
[----:B------:R-:W-:-:S05]  /*0e40*/  MOV R14, R20 ;  /* 0x00000014000e7202 */ /* 0x000fca0000000f00 */
[----:B------:R-:W-:-:S05]  /*0e50*/  FADD.FTZ R15, R9, R14 ;  /* 0x0000000e090f7221 */ /* 0x000fca0000010000 */
[----:B------:R-:W-:-:S07]  /*0e60*/  MOV R22, R15 ;  /* 0x0000000f00167202 */ /* 0x000fce0000000f00 */
[----:B------:R-:W-:Y:S05]  /*0e70*/  WARPSYNC.COLLECTIVE R19, `(.L_x_14492) ;  /* 0x0000000013087348 */ /* 0x000fea0003c00000 */
[----:B------:R0:W1:Y:S02]  /*0e80*/  SHFL.BFLY P2, R20, R22, R21, R24 ;  /* 0x0c00001516147389 */ /* 0x0000640000040018 */
[----:B01----:R-:W-:Y:S01]  /*0e90*/  ENDCOLLECTIVE ;  /* 0x000000000000791b */ /* 0x003fe20003800000 */
.L_x_14492:
[----:B------:R-:W-:Y:S01]  /*0ea0*/  HFMA2.MMA R21, -RZ, RZ, 0, 2.384185791015625e-07 ;  /* 0x00000004ff157435 */ /* 0x000fe200000001ff */
[----:B------:R-:W-:-:S04]  /*0eb0*/  IMAD.MOV.U32 R16, RZ, RZ, R20 ;  /* 0x000000ffff107224 */ /* 0x000fc800078e0014 */
[----:B------:R-:W-:-:S05]  /*0ec0*/  FADD.FTZ R16, R15, R16 ;  /* 0x000000100f107221 */ /* 0x000fca0000010000 */
[----:B------:R-:W-:-:S07]  /*0ed0*/  MOV R22, R16 ;  /* 0x0000001000167202 */ /* 0x000fce0000000f00 */
[----:B------:R-:W-:Y:S05]  /*0ee0*/  WARPSYNC.COLLECTIVE R19, `(.L_x_14493) ;  /* 0x0000000013087348 */ /* 0x000fea0003c00000 */
[----:B------:R0:W1:Y:S02]  /*0ef0*/  SHFL.BFLY P2, R20, R22, R21, R24 ;  /* 0x0c00001516147389 */ /* 0x0000640000040018 */
[----:B01----:R-:W-:Y:S01]  /*0f00*/  ENDCOLLECTIVE ;  /* 0x000000000000791b */ /* 0x003fe20003800000 */
.L_x_14493:
[----:B------:R-:W-:Y:S01]  /*0f10*/  IMAD.MOV.U32 R21, RZ, RZ, 0x8 ;  /* 0x00000008ff157424 */ /* 0x000fe200078e00ff */
[----:B------:R-:W-:-:S05]  /*0f20*/  MOV R17, R20 ;  /* 0x0000001400117202 */ /* 0x000fca0000000f00 */
[----:B------:R-:W-:-:S05]  /*0f30*/  FADD.FTZ R17, R16, R17 ;  /* 0x0000001110117221 */ /* 0x000fca0000010000 */
[----:B------:R-:W-:-:S07]  /*0f40*/  MOV R22, R17 ;  /* 0x0000001100167202 */ /* 0x000fce0000000f00 */
[----:B------:R-:W-:Y:S05]  /*0f50*/  WARPSYNC.COLLECTIVE R19, `(.L_x_14494) ;  /* 0x0000000013087348 */ /* 0x000fea0003c00000 */
[----:B------:R0:W1:Y:S02]  /*0f60*/  SHFL.BFLY P2, R20, R22, R21, R24 ;  /* 0x0c00001516147389 */ /* 0x0000640000040018 */
[----:B01----:R-:W-:Y:S01]  /*0f70*/  ENDCOLLECTIVE ;  /* 0x000000000000791b */ /* 0x003fe20003800000 */
.L_x_14494:
[----:B------:R-:W-:Y:S01]  /*0f80*/  HFMA2.MMA R21, -RZ, RZ, 0, 9.5367431640625e-07 ;  /* 0x00000010ff157435 */ /* 0x000fe200000001ff */
[----:B------:R-:W-:-:S05]  /*0f90*/  MOV R18, R20 ;  /* 0x0000001400127202 */ /* 0x000fca0000000f00 */
[----:B------:R-:W-:-:S05]  /*0fa0*/  FADD.FTZ R18, R17, R18 ;  /* 0x0000001211127221 */ /* 0x000fca0000010000 */
[----:B------:R-:W-:-:S07]  /*0fb0*/  MOV R22, R18 ;  /* 0x0000001200167202 */ /* 0x000fce0000000f00 */
[----:B------:R-:W-:Y:S05]  /*0fc0*/  WARPSYNC.COLLECTIVE R19, `(.L_x_14495) ;  /* 0x0000000013087348 */ /* 0x000fea0003c00000 */
[----:B------:R0:W1:Y:S02]  /*0fd0*/  SHFL.BFLY P2, R20, R22, R21, R24 ;  /* 0x0c00001516147389 */ /* 0x0000640000040018 */
[----:B01----:R-:W-:Y:S01]  /*0fe0*/  ENDCOLLECTIVE ;  /* 0x000000000000791b */ /* 0x003fe20003800000 */
.L_x_14495:
[----:B------:R-:W-:Y:S01]  /*0ff0*/  MOV R9, R20 ;  /* 0x0000001400097202 */ /* 0x000fe20000000f00 */
[----:B------:R-:W-:Y:S06]  /*1000*/  BRA `(.L_x_14496) ;  /* 0xfffffff8007c7947 */ /* 0x000fec000383ffff */
.L_x_14497:
        /* <DEDUP_REMOVED lines=15> */
.L_x_15352:


//--------------------- .text._ZN10layer_norm13ln_bwd_kernelINS_13Kernel_traitsIfffffjLj7168ELj1ELj1ELj8ELj16ENS_18Kernel_traits_baseILj7168EfffffjLj256EEEEELb1ELb0ELb1ELb0EEEvNS_9BwdParamsE --------------------------
	.section	.text._ZN10layer_norm13ln_bwd_kernelINS_13Kernel_traitsIfffffjLj7168ELj1ELj1ELj8ELj16ENS_18Kernel_traits_baseILj7168EfffffjLj256EEEEELb1ELb0ELb1ELb0EEEvNS_9BwdParamsE,"ax",@progbits
	.align	128
        .global         _ZN10layer_norm13ln_bwd_kernelINS_13Kernel_traitsIfffffjLj7168ELj1ELj1ELj8ELj16ENS_18Kernel_traits_baseILj7168EfffffjLj256EEEEELb1ELb0ELb1ELb0EEEvNS_9BwdParamsE
        .type           _ZN10layer_norm13ln_bwd_kernelINS_13Kernel_traitsIfffffjLj7168ELj1ELj1ELj8ELj16ENS_18Kernel_traits_baseILj7168EfffffjLj256EEEEELb1ELb0ELb1ELb0EEEvNS_9BwdParamsE,@function
        .size           _ZN10layer_norm13ln_bwd_kernelINS_13Kernel_traitsIfffffjLj7168ELj1ELj1ELj8ELj16ENS_18Kernel_traits_baseILj7168EfffffjLj256EEEEELb1ELb0ELb1ELb0EEEvNS_9BwdParamsE,(.L_x_15353 - _ZN10layer_norm13ln_bwd_kernelINS_13Kernel_traitsIfffffjLj7168ELj1ELj1ELj8ELj16ENS_18Kernel_traits_baseILj7168EfffffjLj256EEEEELb1ELb0ELb1ELb0EEEvNS_9BwdParamsE)
        .other          _ZN10layer_norm13ln_bwd_kernelINS_13Kernel_traitsIfffffjLj7168ELj1ELj1ELj8ELj16ENS_18Kernel_traits_baseILj7168EfffffjLj256EEEEELb1ELb0ELb1ELb0EEEvNS_9BwdParamsE,@"STO_CUDA_ENTRY STV_DEFAULT"
_ZN10layer_norm13ln_bwd_kernelINS_13Kernel_traitsIfffffjLj7168ELj1ELj1ELj8ELj16ENS_18Kernel_traits_baseILj7168EfffffjLj256EEEEELb1ELb0ELb1ELb0EEEvNS_9BwdParamsE:
.text._ZN10layer_norm13ln_bwd_kernelINS_13Kernel_traitsIfffffjLj7168ELj1ELj1ELj8ELj16ENS_18Kernel_traits_baseILj7168EfffffjLj256EEEEELb1ELb0ELb1ELb0EEEvNS_9BwdParamsE:
        /* <DEDUP_REMOVED lines=46> */
[----:B------:R-:W4:Y:S03]  /*02e0*/  @P0 LDC.64 R6, c[0x0][0x260] ;  /* 0x00009800ff060b82 */ /* 0x000f260000000a00 */
[----:B------:R-:W-:Y:S01]  /*02f0*/  @P4 VIADD R3, R3, 0x100 ;  /* 0x0000010003034836 */ /* 0x000fe20000000000 */
[----:B------:R3:W5:Y:S03]  /*0300*/  @P4 LDG.E.128 R128, desc[UR4][R22.64] ;  /* 0x0000000416804981 */ /* 0x000766000c1e1d00 */
        /* <DEDUP_REMOVED lines=36> */
[----:B---3--:R-:W-:Y:S06]  /*0550*/  @P0 BRA `(.L_x_14498) ;  /* 0x0000004800e00947 */ /* 0x008fec0003800000 */
[----:B------:R-:W0:Y:S01]  /*0560*/  LDC.U8 R16, c[0x0][0x2a0] ;  /* 0x0000a800ff107b82 */ /* 0x000e220000000000 */
[----:B------:R-:W-:Y:S01]  /*0570*/  HFMA2.MMA R161, -RZ, RZ, 0, 5.9604644775390625e-08 ;  /* 0x00000001ffa17435 */ /* 0x000fe200000001ff */
[----:B------:R-:W-:-:S10]  /*0580*/  MOV R113, RZ ;  /* 0x000000ff00717202 */ /* 0x000fd40000000f00 */
.L_x_14597:
[----:B01234-:R-:W1:Y:S08]  /*0590*/  LDC.64 R154, c[0x0][0x288] ;  /* 0x0000a200ff9a7b82 */ /* 0x01fe700000000a00 */
[----:B------:R-:W2:Y:S08]  /*05a0*/  LDC.64 R214, c[0x0][0x280] ;  /* 0x0000a000ffd67b82 */ /* 0x000eb00000000a00 */
[----:B------:R-:W3:Y:S08]  /*05b0*/  LDC.64 R156, c[0x0][0x250] ;  /* 0x00009400ff9c7b82 */ /* 0x000ef00000000a00 */
[----:B------:R-:W4:Y:S01]  /*05c0*/  LDC.64 R152, c[0x0][0x258] ;  /* 0x00009600ff987b82 */ /* 0x000f220000000a00 */
[----:B-1----:R-:W-:-:S06]  /*05d0*/  IMAD.WIDE R158, R15, 0x4, R154 ;  /* 0x000000040f9e7825 */ /* 0x002fcc00078e029a */
[----:B------:R-:W4:Y:S01]  /*05e0*/  LDG.E R158, desc[UR4][R158.64] ;  /* 0x000000049e9e7981 */ /* 0x000f22000c1e1900 */
        /* <DEDUP_REMOVED lines=34> */
[----:B------:R-:W-:Y:S01]  /*0810*/  IADD3 R159, R13, 0x100, RZ ;  /* 0x000001000d9f7810 */ /* 0x000fe20007ffe0ff */
[----:B------:R-:W-:-:S07]  /*0820*/  VIADD R157, R157, 0x100 ;  /* 0x000001009d9d7836 */ /* 0x000fce0000000000 */
.L_x_14502:
[----:B------:R-:W-:Y:S05]  /*0830*/  BSYNC B1 ;  /* 0x0000000000017941 */ /* 0x000fea0003800000 */
.L_x_14501:
        /* <DEDUP_REMOVED lines=10> */
[----:B------:R-:W-:Y:S02]  /*08e0*/  IADD3 R157, R157, 0x100, RZ ;  /* 0x000001009d9d7810 */ /* 0x000fe40007ffe0ff */
[----:B------:R-:W-:-:S07]  /*08f0*/  IADD3 R159, R159, 0x100, RZ ;  /* 0x000001009f9f7810 */ /* 0x000fce0007ffe0ff */
.L_x_14504:
[----:B------:R-:W-:Y:S05]  /*0900*/  BSYNC B1 ;  /* 0x0000000000017941 */ /* 0x000fea0003800000 */
.L_x_14503:
        /* <DEDUP_REMOVED lines=12> */
.L_x_14506:
[----:B------:R-:W-:Y:S05]  /*09d0*/  BSYNC B1 ;  /* 0x0000000000017941 */ /* 0x000fea0003800000 */
.L_x_14505:
        /* <DEDUP_REMOVED lines=11> */
.L_x_14508:
[----:B------:R-:W-:Y:S05]  /*0a90*/  BSYNC B1 ;  /* 0x0000000000017941 */ /* 0x000fea0003800000 */
.L_x_14507:
        /* <DEDUP_REMOVED lines=11> */
.L_x_14510:
[----:B------:R-:W-:Y:S05]  /*0b50*/  BSYNC B1 ;  /* 0x0000000000017941 */ /* 0x000fea0003800000 */
.L_x_14509:
        /* <DEDUP_REMOVED lines=11> */
.L_x_14512:
[----:B------:R-:W-:Y:S05]  /*0c10*/  BSYNC B1 ;  /* 0x0000000000017941 */ /* 0x000fea0003800000 */
.L_x_14511:
        /* <DEDUP_REMOVED lines=11> */
[----:B------:R-:W-:Y:S01]  /*0cd0*/  MOV R166, RZ ;  /* 0x000000ff00a67202 */ /* 0x000fe20000000f00 */
[----:B------:R-:W-:Y:S06]  /*0ce0*/  BRA `(.L_x_14513) ;  /* 0x0000001400907947 */ /* 0x000fec0003800000 */
.L_x_14500:
[----:B-----5:R-:W-:Y:S01]  /*0cf0*/  ISETP.GE.AND P0, PT, R214, 0x1, PT ;  /* 0x00000001d600780c */ /* 0x020fe20003f06270 */
[----:B------:R-:W-:Y:S01]  /*0d00*/  VIADD R153, R158, 0xffffffff ;  /* 0xffffffff9e997836 */ /* 0x000fe20000000000 */
[----:B------:R-:W-:Y:S01]  /*0d10*/  ISETP.NE.AND P5, PT, R12, RZ, PT ;  /* 0x000000ff0c00720c */ /* 0x000fe20003fa5270 */
[----:B------:R-:W-:Y:S01]  /*0d20*/  HFMA2.MMA R160, -RZ, RZ, 0, 0 ;  /* 0x00000000ffa07435 */ /* 0x000fe200000001ff */
[----:B------:R-:W-:Y:S01]  /*0d30*/  BSSY B1, `(.L_x_14514) ;  /* 0x000003b000017945 */ /* 0x000fe20003800000 */
[----:B------:R-:W-:Y:S01]  /*0d40*/  IMAD R153, R153, R18, RZ ;  /* 0x0000001299997224 */ /* 0x000fe200078e02ff */
[----:B------:R-:W-:Y:S01]  /*0d50*/  HFMA2.MMA R166, -RZ, RZ, 0, 0 ;  /* 0x00000000ffa67435 */ /* 0x000fe200000001ff */
[----:B------:R-:W-:Y:S02]  /*0d60*/  MOV R163, RZ ;  /* 0x000000ff00a37202 */ /* 0x000fe40000000f00 */
[----:B------:R-:W-:Y:S02]  /*0d70*/  MOV R213, R13 ;  /* 0x0000000d00d57202 */ /* 0x000fe40000000f00 */
[----:B------:R-:W-:-:S02]  /*0d80*/  SHF.R.S32.HI R152, RZ, 0x1f, R153 ;  /* 0x0000001fff987819 */ /* 0x000fc40000011499 */
        /* <DEDUP_REMOVED lines=16> */
[----:B------:R-:W5:Y:S04]  /*0e90*/  @P5 LDG.E.128 R56, desc[UR4][R204.64] ;  /* 0x00000004cc385981 */ /* 0x000f68000c1e1d00 */
[----:B------:R-:W3:Y:S01]  /*0ea0*/  LDG.E.128 R152, desc[UR4][R152.64] ;  /* 0x0000000498987981 */ /* 0x000ee2000c1e1d00 */
[----:B0-----:R-:W-:-:S06]  /*0eb0*/  IMAD.WIDE.U32 R156, R162, 0x10, R156 ;  /* 0x00000010a29c7825 */ /* 0x001fcc00078e009c */
[----:B------:R-:W4:Y:S01]  /*0ec0*/  LDG.E.128 R156, desc[UR4][R156.64] ;  /* 0x000000049c9c7981 */ /* 0x000f22000c1e1d00 */
[----:B--2---:R-:W-:-:S05]  /*0ed0*/  IMAD.WIDE.U32 R210, R160, 0x4, R210 ;  /* 0x00000004a0d27825 */ /* 0x004fca00078e00d2 */
[----:B------:R0:W5:Y:S01]  /*0ee0*/  LDG.E R11, desc[UR4][R210.64] ;  /* 0x00000004d20b7981 */ /* 0x000162000c1e1900 */
[----:B------:R-:W-:Y:S01]  /*0ef0*/  VIADD R213, R13, 0x100 ;  /* 0x000001000dd57836 */ /* 0x000fe20000000000 */
[----:B------:R-:W-:Y:S02]  /*0f00*/  IADD3 R160, R160, 0x100, RZ ;  /* 0x00000100a0a07810 */ /* 0x000fe40007ffe0ff */
[----:B------:R-:W-:Y:S01]  /*0f10*/  IADD3 R162, R162, 0x100, RZ ;  /* 0x00000100a2a27810 */ /* 0x000fe20007ffe0ff */
[C---:B---3--:R-:W-:Y:S01]  /*0f20*/  FADD.FTZ R3, -R163.reuse, R152 ;  /* 0x00000098a3037221 */ /* 0x048fe20000010100 */
[C---:B------:R-:W-:Y:S01]  /*0f30*/  FADD.FTZ R179, -R163.reuse, R153 ;  /* 0x00000099a3b37221 */ /* 0x040fe20000010100 */
[C---:B------:R-:W-:Y:S01]  /*0f40*/  FADD.FTZ R195, -R163.reuse, R154 ;  /* 0x0000009aa3c37221 */ /* 0x040fe20000010100 */
[----:B------:R-:W-:Y:S01]  /*0f50*/  FADD.FTZ R155, -R163, R155 ;  /* 0x0000009ba39b7221 */ /* 0x000fe20000010100 */
[C---:B------:R-:W-:Y:S01]  /*0f60*/  FMUL.FTZ R3, R14.reuse, R3 ;  /* 0x000000030e037220 */ /* 0x040fe20000410000 */
[C---:B------:R-:W-:Y:S01]  /*0f70*/  FMUL.FTZ R168, R14.reuse, R179 ;  /* 0x000000b30ea87220 */ /* 0x040fe20000410000 */
[C---:B------:R-:W-:Y:S01]  /*0f80*/  FMUL.FTZ R179, R14.reuse, R195 ;  /* 0x000000c30eb37220 */ /* 0x040fe20000410000 */
[----:B0-----:R-:W-:Y:S01]  /*0f90*/  FMUL.FTZ R210, R14, R155 ;  /* 0x0000009b0ed27220 */ /* 0x001fe20000410000 */
[----:B----4-:R-:W-:Y:S01]  /*0fa0*/  FMUL.FTZ R182, R140, R156 ;  /* 0x0000009c8cb67220 */ /* 0x010fe20000410000 */
        /* <DEDUP_REMOVED lines=19> */
.L_x_14515:
[----:B------:R-:W-:Y:S05]  /*10e0*/  BSYNC B1 ;  /* 0x0000000000017941 */ /* 0x000fea0003800000 */
.L_x_14514:
        /* <DEDUP_REMOVED lines=12> */
[----:B------:R-:W3:Y:S03]  /*11b0*/  LDG.E.128 R156, desc[UR4][R156.64] ;  /* 0x000000049c9c7981 */ /* 0x000ee6000c1e1d00 */
[----:B0-----:R-:W-:Y:S01]  /*11c0*/  IMAD.WIDE.U32 R152, R162, 0x10, R152 ;  /* 0x00000010a2987825 */ /* 0x001fe200078e0098 */
        /* <DEDUP_REMOVED lines=11> */
[C---:B------:R-:W-:Y:S01]  /*1280*/  FMUL.FTZ R31, R14.reuse, R31 ;  /* 0x0000001f0e1f7220 */ /* 0x040fe20000410000 */
[----:B------:R-:W-:Y:S01]  /*1290*/  FMUL.FTZ R30, R14, R177 ;  /* 0x000000b10e1e7220 */ /* 0x000fe20000410000 */
[----:B----4-:R-:W-:Y:S01]  /*12a0*/  FMUL.FTZ R180, R136, R152 ;  /* 0x0000009888b47220 */ /* 0x010fe20000410000 */
        /* <DEDUP_REMOVED lines=21> */
.L_x_14517:
[----:B------:R-:W-:Y:S05]  /*1400*/  BSYNC B1 ;  /* 0x0000000000017941 */ /* 0x000fea0003800000 */
.L_x_14516:
        /* <DEDUP_REMOVED lines=22> */
[----:B------:R-:W-:-:S03]  /*1570*/  FADD.FTZ R207, -R175, R157 ;  /* 0x0000009dafcf7221 */ /* 0x000fc60000010100 */
[C---:B0-----:R-:W-:Y:S01]  /*1580*/  FMUL.FTZ R29, R14.reuse, R191 ;  /* 0x000000bf0e1d7220 */ /* 0x041fe20000410000 */
[----:B------:R-:W-:Y:S01]  /*1590*/  FMUL.FTZ R28, R14, R207 ;  /* 0x000000cf0e1c7220 */ /* 0x000fe20000410000 */
[----:B----4-:R-:W-:Y:S01]  /*15a0*/  FMUL.FTZ R178, R132, R152 ;  /* 0x0000009884b27220 */ /* 0x010fe20000410000 */
        /* <DEDUP_REMOVED lines=23> */
.L_x_14519:
[----:B------:R-:W-:Y:S05]  /*1720*/  BSYNC B1 ;  /* 0x0000000000017941 */ /* 0x000fea0003800000 */
.L_x_14518:
        /* <DEDUP_REMOVED lines=48> */
.L_x_14521:
[----:B------:R-:W-:Y:S05]  /*1a30*/  BSYNC B1 ;  /* 0x0000000000017941 */ /* 0x000fea0003800000 */
.L_x_14520:
        /* <DEDUP_REMOVED lines=48> */
.L_x_14523:
[----:B------:R-:W-:Y:S05]  /*1d40*/  BSYNC B1 ;  /* 0x0000000000017941 */ /* 0x000fea0003800000 */
.L_x_14522:
        /* <DEDUP_REMOVED lines=48> */
.L_x_14525:
[----:B------:R-:W-:Y:S05]  /*2050*/  BSYNC B1 ;  /* 0x0000000000017941 */ /* 0x000fea0003800000 */
.L_x_14524:
[----:B------:R-:W-:-:S13]  /*2060*/  ISETP.NE.AND P5, PT, R2, RZ, PT ;  /* 0x000000ff0200720c */ /* 0x000fda0003fa5270 */
[----:B------:R-:W-:Y:S05]  /*2070*/  @!P5 BRA `(.L_x_14513) ;  /* 0x0000000000acd947 */ /* 0x000fea0003800000 */
[----:B------:R-:W1:Y:S01]  /*2080*/  LDC.64 R152, c[0x0][0x238] ;  /* 0x00008e00ff987b82 */ /* 0x000e620000000a00 */
[----:B0-----:R-:W-:-:S04]  /*2090*/  ISETP.NE.AND P5, PT, R16, RZ, PT ;  /* 0x000000ff1000720c */ /* 0x001fc80003fa5270 */
[----:B------:R-:W-:Y:S02]  /*20a0*/  FSEL R170, R167, RZ, !P5 ;  /* 0x000000ffa7aa7208 */ /* 0x000fe40006800000 */
[----:B------:R-:W-:Y:S01]  /*20b0*/  ISETP.NE.U32.AND P5, PT, RZ, UR8, PT ;  /* 0x00000008ff007c0c */ /* 0x000fe2000bfa5070 */
[----:B------:R-:W0:Y:S03]  /*20c0*/  LDC.64 R20, c[0x0][0x2b8] ;  /* 0x0000ae00ff147b82 */ /* 0x000e260000000a00 */
[----:B------:R-:W-:Y:S01]  /*20d0*/  ISETP.NE.AND.EX P5, PT, RZ, UR9, PT, P5 ;  /* 0x00000009ff007c0c */ /* 0x000fe2000bfa5350 */
[----:B-1----:R-:W-:-:S12]  /*20e0*/  IMAD.WIDE.U32 R156, R213, 0x10, R152 ;  /* 0x00000010d59c7825 */ /* 0x002fd800078e0098 */
[----:B------:R-:W-:Y:S01]  /*20f0*/  @P5 IMAD.WIDE.U32 R204, R213, 0x10, R164 ;  /* 0x00000010d5cc5825 */ /* 0x000fe200078e00a4 */
[----:B------:R-:W2:Y:S03]  /*2100*/  LDG.E.128 R156, desc[UR4][R156.64] ;  /* 0x000000049c9c7981 */ /* 0x000ea6000c1e1d00 */
[----:B0-----:R-:W-:Y:S02]  /*2110*/  IMAD.WIDE.U32 R152, R162, 0x10, R20 ;  /* 0x00000010a2987825 */ /* 0x001fe400078e0014 */
[----:B------:R-:W0:Y:S01]  /*2120*/  LDC.64 R20, c[0x0][0x240] ;  /* 0x00009000ff147b82 */ /* 0x000e220000000a00 */
[----:B------:R1:W5:Y:S04]  /*2130*/  @P5 LDG.E.128 R32, desc[UR4][R204.64] ;  /* 0x00000004cc205981 */ /* 0x000368000c1e1d00 */
[----:B------:R-:W3:Y:S01]  /*2140*/  LDG.E.128 R152, desc[UR4][R152.64] ;  /* 0x0000000498987981 */ /* 0x000ee2000c1e1d00 */
[----:B0-----:R-:W-:-:S05]  /*2150*/  IMAD.WIDE.U32 R164, R160, 0x4, R20 ;  /* 0x00000004a0a47825 */ /* 0x001fca00078e0014 */
        /* <DEDUP_REMOVED lines=29> */
.L_x_14513:
[----:B------:R-:W-:Y:S05]  /*2330*/  BSYNC B0 ;  /* 0x0000000000007941 */ /* 0x000fea0003800000 */
.L_x_14499:
        /* <DEDUP_REMOVED lines=26> */
.L_x_14608:
        /* <DEDUP_REMOVED lines=44> */
[----:B------:R-:W-:Y:S07]  /*27a0*/  BSSY B1, `(.L_x_14529) ;  /* 0x0000010000017945 */ /* 0x000fee0003800000 */
[----:B------:R-:W2:Y:S01]  /*27b0*/  @P0 LDC.64 R154, c[0x0][0x298] ;  /* 0x0000a600ff9a0b82 */ /* 0x000ea20000000a00 */
[----:B-1----:R-:W-:-:S04]  /*27c0*/  @!P1 ISETP.NE.U32.AND P5, PT, R152, RZ, PT ;  /* 0x000000ff9800920c */ /* 0x002fc80003fa5070 */
[----:B------:R-:W-:-:S04]  /*27d0*/  @!P1 ISETP.NE.AND.EX P5, PT, R153, RZ, PT, P5 ;  /* 0x000000ff9900920c */ /* 0x000fc80003fa5350 */
[----:B-----5:R-:W-:Y:S01]  /*27e0*/  @!P1 FSEL R159, R56, RZ, P5 ;  /* 0x000000ff389f9208 */ /* 0x020fe20002800000 */
[----:B--2---:R-:W-:Y:S08]  /*27f0*/  @!P1 BRA `(.L_x_14530) ;  /* 0x0000000000289947 */ /* 0x004ff00003800000 */
        /* <DEDUP_REMOVED lines=10> */
.L_x_14530:
[----:B------:R-:W-:Y:S05]  /*28a0*/  BSYNC B1 ;  /* 0x0000000000017941 */ /* 0x000fea0003800000 */
.L_x_14529:
[----:B------:R-:W-:Y:S01]  /*28b0*/  @P0 FMUL.FTZ R155, R159, R155 ;  /* 0x0000009b9f9b0220 */ /* 0x000fe20000410000 */
[----:B------:R-:W-:Y:S01]  /*28c0*/  @P0 LOP3.LUT P5, RZ, R11, 0xff, RZ, 0xc0, !PT ;  /* 0x000000ff0bff0812 */ /* 0x000fe200078ac0ff */
[----:B------:R-:W-:Y:S02]  /*28d0*/  BSSY B1, `(.L_x_14531) ;  /* 0x0000010000017945 */ /* 0x000fe40003800000 */
[----:B------:R-:W-:-:S05]  /*28e0*/  @P0 FMUL.FTZ R154, R155, R154 ;  /* 0x0000009a9b9a0220 */ /* 0x000fca0000410000 */
[----:B------:R-:W-:Y:S02]  /*28f0*/  @P0 SEL R148, R154, RZ, P5 ;  /* 0x000000ff9a940207 */ /* 0x000fe40002800000 */
[----:B------:R-:W1:Y:S01]  /*2900*/  @P0 LDC.64 R154, c[0x0][0x298] ;  /* 0x0000a600ff9a0b82 */ /* 0x000e620000000a00 */
        /* <DEDUP_REMOVED lines=12> */
.L_x_14532:
[----:B------:R-:W-:Y:S05]  /*29d0*/  BSYNC B1 ;  /* 0x0000000000017941 */ /* 0x000fea0003800000 */
.L_x_14531:
[----:B-1----:R-:W-:Y:S01]  /*29e0*/  @P0 FMUL.FTZ R155, R160, R155 ;  /* 0x0000009ba09b0220 */ /* 0x002fe20000410000 */
        /* <DEDUP_REMOVED lines=17> */
.L_x_14534:
[----:B------:R-:W-:Y:S05]  /*2b00*/  BSYNC B1 ;  /* 0x0000000000017941 */ /* 0x000fea0003800000 */
.L_x_14533:
[----:B-1----:R-:W-:Y:S01]  /*2b10*/  @P0 FMUL.FTZ R155, R161, R155 ;  /* 0x0000009ba19b0220 */ /* 0x002fe20000410000 */
[----:B------:R-:W-:Y:S01]  /*2b20*/  @P0 LOP3.LUT P5, RZ, R11, 0xff0000, RZ, 0xc0, !PT ;  /* 0x00ff00000bff0812 */ /* 0x000fe200078ac0ff */
[----:B------:R-:W-:Y:S02]  /*2b30*/  BSSY B1, `(.L_x_14535) ;  /* 0x0000012000017945 */ /* 0x000fe40003800000 */
[----:B------:R-:W-:-:S05]  /*2b40*/  @P0 FMUL.FTZ R154, R155, R154 ;  /* 0x0000009a9b9a0220 */ /* 0x000fca0000410000 */
[----:B------:R-:W-:Y:S02]  /*2b50*/  @P0 SEL R150, R154, RZ, P5 ;  /* 0x000000ff9a960207 */ /* 0x000fe40002800000 */
[----:B------:R-:W1:Y:S01]  /*2b60*/  LDC.64 R154, c[0x0][0x308] ;  /* 0x0000c200ff9a7b82 */ /* 0x000e620000000a00 */
[----:B------:R-:W-:-:S04]  /*2b70*/  @!P1 ISETP.NE.U32.AND P5, PT, R152, RZ, PT ;  /* 0x000000ff9800920c */ /* 0x000fc80003fa5070 */
[----:B------:R-:W-:-:S04]  /*2b80*/  @!P1 ISETP.NE.AND.EX P5, PT, R153, RZ, PT, P5 ;  /* 0x000000ff9900920c */ /* 0x000fc80003fa5350 */
[----:B------:R-:W-:Y:S02]  /*2b90*/  @!P1 FSEL R162, R59, RZ, P5 ;  /* 0x000000ff3ba29208 */ /* 0x000fe40002800000 */
[----:B-1----:R-:W-:-:S04]  /*2ba0*/  ISETP.NE.U32.AND P5, PT, R154, RZ, PT ;  /* 0x000000ff9a00720c */ /* 0x002fc80003fa5070 */
[----:B------:R-:W-:Y:S01]  /*2bb0*/  ISETP.NE.AND.EX P5, PT, R155, RZ, PT, P5 ;  /* 0x000000ff9b00720c */ /* 0x000fe20003fa5350 */
[----:B------:R-:W-:-:S12]  /*2bc0*/  @!P1 BRA `(.L_x_14536) ;  /* 0x0000000000209947 */ /* 0x000fd80003800000 */
        /* <DEDUP_REMOVED lines=8> */
.L_x_14536:
[----:B------:R-:W-:Y:S05]  /*2c50*/  BSYNC B1 ;  /* 0x0000000000017941 */ /* 0x000fea0003800000 */
.L_x_14535:
[----:B------:R-:W-:Y:S02]  /*2c60*/  SEL R144, R159, R144, P5 ;  /* 0x000000909f907207 */ /* 0x000fe40002800000 */
[----:B------:R-:W-:Y:S02]  /*2c70*/  SEL R145, R160, R145, P5 ;  /* 0x00000091a0917207 */ /* 0x000fe40002800000 */
[----:B------:R-:W-:Y:S02]  /*2c80*/  SEL R146, R161, R146, P5 ;  /* 0x00000092a1927207 */ /* 0x000fe40002800000 */
[----:B------:R-:W-:Y:S02]  /*2c90*/  SEL R147, R162, R147, P5 ;  /* 0x00000093a2937207 */ /* 0x000fe40002800000 */
[----:B------:R-:W-:-:S04]  /*2ca0*/  ISETP.NE.U32.AND P5, PT, R154, RZ, PT ;  /* 0x000000ff9a00720c */ /* 0x000fc80003fa5070 */
[----:B------:R-:W-:-:S13]  /*2cb0*/  ISETP.NE.AND.EX P5, PT, R155, RZ, PT, P5 ;  /* 0x000000ff9b00720c */ /* 0x000fda0003fa5350 */
[----:B------:R-:W1:Y:S02]  /*2cc0*/  @P5 LDC.64 R152, c[0x0][0x308] ;  /* 0x0000c200ff985b82 */ /* 0x000e640000000a00 */
[C---:B-1----:R-:W-:Y:S01]  /*2cd0*/  @P5 IMAD.WIDE.U32 R154, R13.reuse, 0x10, R152 ;  /* 0x000000100d9a5825 */ /* 0x042fe200078e0098 */
[----:B------:R-:W-:-:S05]  /*2ce0*/  IADD3 R13, R13, 0x100, RZ ;  /* 0x000001000d0d7810 */ /* 0x000fca0007ffe0ff */
[----:B------:R-:W1:Y:S01]  /*2cf0*/  @P0 LDC.64 R152, c[0x0][0x298] ;  /* 0x0000a600ff980b82 */ /* 0x000e620000000a00 */
[----:B------:R2:W-:Y:S01]  /*2d00*/  @P5 STG.E.128 desc[UR4][R154.64], R144 ;  /* 0x000000909a005986 */ /* 0x0005e2000c101d04 */
[----:B------:R-:W-:Y:S01]  /*2d10*/  @P0 LOP3.LUT P5, RZ, R11, 0xff000000, RZ, 0xc0, !PT ;  /* 0xff0000000bff0812 */ /* 0x000fe200078ac0ff */
[----:B-1----:R-:W-:-:S04]  /*2d20*/  @P0 FMUL.FTZ R153, R162, R153 ;  /* 0x00000099a2990220 */ /* 0x002fc80000410000 */
[----:B------:R-:W-:-:S05]  /*2d30*/  @P0 FMUL.FTZ R152, R153, R152 ;  /* 0x0000009899980220 */ /* 0x000fca0000410000 */
[----:B------:R-:W-:Y:S02]  /*2d40*/  @P0 SEL R151, R152, RZ, P5 ;  /* 0x000000ff98970207 */ /* 0x000fe40002800000 */
[----:B------:R-:W1:Y:S02]  /*2d50*/  @P0 LDC.64 R152, c[0x0][0x2f8] ;  /* 0x0000be00ff980b82 */ /* 0x000e640000000a00 */
[C---:B-1----:R-:W-:Y:S01]  /*2d60*/  @P0 IMAD.WIDE.U32 R152, R156.reuse, 0x10, R152 ;  /* 0x000000109c980825 */ /* 0x042fe200078e0098 */
[----:B------:R-:W-:-:S04]  /*2d70*/  IADD3 R156, R156, 0x100, RZ ;  /* 0x000001009c9c7810 */ /* 0x000fc80007ffe0ff */
[----:B------:R2:W-:Y:S03]  /*2d80*/  @P0 STG.E.128 desc[UR4][R152.64], R148 ;  /* 0x0000009498000986 */ /* 0x0005e6000c101d04 */
.L_x_14528:
[----:B------:R-:W-:Y:S05]  /*2d90*/  BSYNC B0 ;  /* 0x0000000000007941 */ /* 0x000fea0003800000 */
.L_x_14527:
[----:B------:R-:W-:Y:S01]  /*2da0*/  ISETP.NE.AND P5, PT, R10, RZ, PT ;  /* 0x000000ff0a00720c */ /* 0x000fe20003fa5270 */
[----:B------:R-:W-:-:S12]  /*2db0*/  BSSY B0, `(.L_x_14537) ;  /* 0x000005c000007945 */ /* 0x000fd80003800000 */
[----:B------:R-:W-:Y:S05]  /*2dc0*/  @!P5 BRA `(.L_x_14538) ;  /* 0x000000040068d947 */ /* 0x000fea0003800000 */
[----:B--2---:R-:W1:Y:S01]  /*2dd0*/  @!P1 LDC.64 R152, c[0x0][0x2c8] ;  /* 0x0000b200ff989b82 */ /* 0x004e620000000a00 */
[----:B0-----:R-:W-:Y:S01]  /*2de0*/  ISETP.NE.AND P5, PT, R16, RZ, PT ;  /* 0x000000ff1000720c */ /* 0x001fe20003fa5270 */
[----:B------:R-:W-:Y:S03]  /*2df0*/  BSSY B1, `(.L_x_14539) ;  /* 0x000000f000017945 */ /* 0x000fe60003800000 */
[----:B------:R-:W-:-:S03]  /*2e00*/  FSEL R164, R158, RZ, !P5 ;  /* 0x000000ff9ea47208 */ /* 0x000fc60006800000 */
[----:B------:R-:W0:Y:S01]  /*2e10*/  @P0 LDC.64 R154, c[0x0][0x298] ;  /* 0x0000a600ff9a0b82 */ /* 0x000e220000000a00 */
[----:B-1----:R-:W-:-:S04]  /*2e20*/  @!P1 ISETP.NE.U32.AND P5, PT, R152, RZ, PT ;  /* 0x000000ff9800920c */ /* 0x002fc80003fa5070 */
[----:B------:R-:W-:-:S04]  /*2e30*/  @!P1 ISETP.NE.AND.EX P5, PT, R153, RZ, PT, P5 ;  /* 0x000000ff9900920c */ /* 0x000fc80003fa5350 */
[----:B-----5:R-:W-:Y:S01]  /*2e40*/  @!P1 FSEL R159, R52, RZ, P5 ;  /* 0x000000ff349f9208 */ /* 0x020fe20002800000 */
[----:B0-----:R-:W-:Y:S08]  /*2e50*/  @!P1 BRA `(.L_x_14540) ;  /* 0x0000000000209947 */ /* 0x001ff00003800000 */
        /* <DEDUP_REMOVED lines=8> */
.L_x_14540:
[----:B------:R-:W-:Y:S05]  /*2ee0*/  BSYNC B1 ;  /* 0x0000000000017941 */ /* 0x000fea0003800000 */
.L_x_14539:
        /* <DEDUP_REMOVED lines=16> */
.L_x_14542:
[----:B------:R-:W-:Y:S05]  /*2ff0*/  BSYNC B1 ;  /* 0x0000000000017941 */ /* 0x000fea0003800000 */
.L_x_14541:
        /* <DEDUP_REMOVED lines=16> */
.L_x_14544:
[----:B------:R-:W-:Y:S05]  /*3100*/  BSYNC B1 ;  /* 0x0000000000017941 */ /* 0x000fea0003800000 */
.L_x_14543:
        /* <DEDUP_REMOVED lines=18> */
.L_x_14546:
[----:B------:R-:W-:Y:S05]  /*3230*/  BSYNC B1 ;  /* 0x0000000000017941 */ /* 0x000fea0003800000 */
.L_x_14545:
        /* <DEDUP_REMOVED lines=19> */
.L_x_14538:
[----:B------:R-:W-:Y:S05]  /*3370*/  BSYNC B0 ;  /* 0x0000000000007941 */ /* 0x000fea0003800000 */
.L_x_14537:
[----:B------:R-:W-:Y:S01]  /*3380*/  ISETP.NE.AND P5, PT, R8, RZ, PT ;  /* 0x000000ff0800720c */ /* 0x000fe20003fa5270 */
[----:B------:R-:W-:-:S12]  /*3390*/  BSSY B0, `(.L_x_14547) ;  /* 0x000005c000007945 */ /* 0x000fd80003800000 */
[----:B------:R-:W-:Y:S05]  /*33a0*/  @!P5 BRA `(.L_x_14548) ;  /* 0x000000040068d947 */ /* 0x000fea0003800000 */
[----:B-12---:R-:W1:Y:S01]  /*33b0*/  @!P1 LDC.64 R152, c[0x0][0x2c8] ;  /* 0x0000b200ff989b82 */ /* 0x006e620000000a00 */
        /* <DEDUP_REMOVED lines=16> */
.L_x_14550:
[----:B------:R-:W-:Y:S05]  /*34c0*/  BSYNC B1 ;  /* 0x0000000000017941 */ /* 0x000fea0003800000 */
.L_x_14549:
        /* <DEDUP_REMOVED lines=16> */
.L_x_14552:
[----:B------:R-:W-:Y:S05]  /*35d0*/  BSYNC B1 ;  /* 0x0000000000017941 */ /* 0x000fea0003800000 */
.L_x_14551:
        /* <DEDUP_REMOVED lines=16> */
.L_x_14554:
[----:B------:R-:W-:Y:S05]  /*36e0*/  BSYNC B1 ;  /* 0x0000000000017941 */ /* 0x000fea0003800000 */
.L_x_14553:
        /* <DEDUP_REMOVED lines=18> */
.L_x_14556:
[----:B------:R-:W-:Y:S05]  /*3810*/  BSYNC B1 ;  /* 0x0000000000017941 */ /* 0x000fea0003800000 */
.L_x_14555:
        /* <DEDUP_REMOVED lines=15> */
[----:B------:R-:W0:Y:S02]  /*3910*/  @P0 LDC.64 R152, c[0x0][0x2f8] ;  /* 0x0000be00ff980b82 */ /* 0x000e240000000a00 */
[C---:B0-----:R-:W-:Y:S01]  /*3920*/  @P0 IMAD.WIDE.U32 R152, R156.reuse, 0x10, R152 ;  /* 0x000000109c980825 */ /* 0x041fe200078e0098 */
[----:B------:R-:W-:-:S04]  /*3930*/  IADD3 R156, R156, 0x100, RZ ;  /* 0x000001009c9c7810 */ /* 0x000fc80007ffe0ff */
[----:B------:R3:W-:Y:S03]  /*3940*/  @P0 STG.E.128 desc[UR4][R152.64], R148 ;  /* 0x0000009498000986 */ /* 0x0007e6000c101d04 */
.L_x_14548:
[----:B------:R-:W-:Y:S05]  /*3950*/  BSYNC B0 ;  /* 0x0000000000007941 */ /* 0x000fea0003800000 */
.L_x_14547:
[----:B------:R-:W-:Y:S04]  /*3960*/  BSSY B0, `(.L_x_14557) ;  /* 0x000005c000007945 */ /* 0x000fe80003800000 */
[----:B------:R-:W-:Y:S05]  /*3970*/  @!P4 BRA `(.L_x_14558) ;  /* 0x000000040068c947 */ /* 0x000fea0003800000 */
[----:B-123--:R-:W1:Y:S01]  /*3980*/  @!P1 LDC.64 R152, c[0x0][0x2c8] ;  /* 0x0000b200ff989b82 */ /* 0x00ee620000000a00 */
        /* <DEDUP_REMOVED lines=16> */
.L_x_14560:
[----:B------:R-:W-:Y:S05]  /*3a90*/  BSYNC B1 ;  /* 0x0000000000017941 */ /* 0x000fea0003800000 */
.L_x_14559:
        /* <DEDUP_REMOVED lines=16> */
.L_x_14562:
[----:B------:R-:W-:Y:S05]  /*3ba0*/  BSYNC B1 ;  /* 0x0000000000017941 */ /* 0x000fea0003800000 */
.L_x_14561:
        /* <DEDUP_REMOVED lines=16> */
.L_x_14564:
[----:B------:R-:W-:Y:S05]  /*3cb0*/  BSYNC B1 ;  /* 0x0000000000017941 */ /* 0x000fea0003800000 */
.L_x_14563:
        /* <DEDUP_REMOVED lines=18> */
.L_x_14566:
[----:B------:R-:W-:Y:S05]  /*3de0*/  BSYNC B1 ;  /* 0x0000000000017941 */ /* 0x000fea0003800000 */
.L_x_14565:
        /* <DEDUP_REMOVED lines=19> */
.L_x_14558:
[----:B------:R-:W-:Y:S05]  /*3f20*/  BSYNC B0 ;  /* 0x0000000000007941 */ /* 0x000fea0003800000 */
.L_x_14557:
[----:B------:R-:W-:Y:S04]  /*3f30*/  BSSY B0, `(.L_x_14567) ;  /* 0x000005c000007945 */ /* 0x000fe80003800000 */
[----:B------:R-:W-:Y:S05]  /*3f40*/  @!P3 BRA `(.L_x_14568) ;  /* 0x000000040068b947 */ /* 0x000fea0003800000 */
[----:B-1234-:R-:W1:Y:S01]  /*3f50*/  @!P1 LDC.64 R152, c[0x0][0x2c8] ;  /* 0x0000b200ff989b82 */ /* 0x01ee620000000a00 */
        /* <DEDUP_REMOVED lines=16> */
.L_x_14570:
[----:B------:R-:W-:Y:S05]  /*4060*/  BSYNC B1 ;  /* 0x0000000000017941 */ /* 0x000fea0003800000 */
.L_x_14569:
        /* <DEDUP_REMOVED lines=16> */
.L_x_14572:
[----:B------:R-:W-:Y:S05]  /*4170*/  BSYNC B1 ;  /* 0x0000000000017941 */ /* 0x000fea0003800000 */
.L_x_14571:
        /* <DEDUP_REMOVED lines=16> */
.L_x_14574:
[----:B------:R-:W-:Y:S05]  /*4280*/  BSYNC B1 ;  /* 0x0000000000017941 */ /* 0x000fea0003800000 */
.L_x_14573:
        /* <DEDUP_REMOVED lines=18> */
.L_x_14576:
[----:B------:R-:W-:Y:S05]  /*43b0*/  BSYNC B1 ;  /* 0x0000000000017941 */ /* 0x000fea0003800000 */
.L_x_14575:
        /* <DEDUP_REMOVED lines=19> */
.L_x_14568:
[----:B------:R-:W-:Y:S05]  /*44f0*/  BSYNC B0 ;  /* 0x0000000000007941 */ /* 0x000fea0003800000 */
.L_x_14567:
        /* <DEDUP_REMOVED lines=19> */
.L_x_14580:
[----:B------:R-:W-:Y:S05]  /*4630*/  BSYNC B1 ;  /* 0x0000000000017941 */ /* 0x000fea0003800000 */
.L_x_14579:
        /* <DEDUP_REMOVED lines=16> */
.L_x_14582:
[----:B------:R-:W-:Y:S05]  /*4740*/  BSYNC B1 ;  /* 0x0000000000017941 */ /* 0x000fea0003800000 */
.L_x_14581:
        /* <DEDUP_REMOVED lines=16> */
.L_x_14584:
[----:B------:R-:W-:Y:S05]  /*4850*/  BSYNC B1 ;  /* 0x0000000000017941 */ /* 0x000fea0003800000 */
.L_x_14583:
        /* <DEDUP_REMOVED lines=18> */
.L_x_14586:
[----:B------:R-:W-:Y:S05]  /*4980*/  BSYNC B1 ;  /* 0x0000000000017941 */ /* 0x000fea0003800000 */
.L_x_14585:
        /* <DEDUP_REMOVED lines=19> */
.L_x_14578:
[----:B------:R-:W-:Y:S05]  /*4ac0*/  BSYNC B0 ;  /* 0x0000000000007941 */ /* 0x000fea0003800000 */
.L_x_14577:
        /* <DEDUP_REMOVED lines=20> */
.L_x_14590:
[----:B------:R-:W-:Y:S05]  /*4c10*/  BSYNC B1 ;  /* 0x0000000000017941 */ /* 0x000fea0003800000 */
.L_x_14589:
        /* <DEDUP_REMOVED lines=16> */
.L_x_14592:
[----:B------:R-:W-:Y:S05]  /*4d20*/  BSYNC B1 ;  /* 0x0000000000017941 */ /* 0x000fea0003800000 */
.L_x_14591:
        /* <DEDUP_REMOVED lines=16> */
.L_x_14594:
[----:B------:R-:W-:Y:S05]  /*4e30*/  BSYNC B1 ;  /* 0x0000000000017941 */ /* 0x000fea0003800000 */
.L_x_14593:
        /* <DEDUP_REMOVED lines=18> */
.L_x_14596:
[----:B------:R-:W-:Y:S05]  /*4f60*/  BSYNC B1 ;  /* 0x0000000000017941 */ /* 0x000fea0003800000 */
.L_x_14595:
        /* <DEDUP_REMOVED lines=17> */
.L_x_14588:
[----:B------:R-:W-:Y:S05]  /*5080*/  BSYNC B0 ;  /* 0x0000000000007941 */ /* 0x000fea0003800000 */
.L_x_14587:
[----:B------:R-:W-:Y:S02]  /*5090*/  ISETP.NE.AND P0, PT, R213, RZ, PT ;  /* 0x000000ffd500720c */ /* 0x000fe40003f05270 */
[----:B------:R-:W-:Y:S02]  /*50a0*/  IADD3 R15, R15, UR12, RZ ;  /* 0x0000000c0f0f7c10 */ /* 0x000fe4000fffe0ff */
[----:B------:R-:W-:Y:S02]  /*50b0*/  SEL R161, RZ, 0x1, P0 ;  /* 0x00000001ffa17807 */ /* 0x000fe40000000000 */
[----:B------:R-:W-:-:S13]  /*50c0*/  ISETP.GE.AND P0, PT, R15, UR13, PT ;  /* 0x0000000d0f007c0c */ /* 0x000fda000bf06270 */
[----:B------:R-:W-:Y:S05]  /*50d0*/  @!P0 BRA `(.L_x_14597) ;  /* 0xffffffb4002c8947 */ /* 0x000fea000383ffff */
.L_x_14498:
        /* <DEDUP_REMOVED lines=31> */
[----:B-1----:R-:W-:-:S04]  /*52d0*/  @P1 IMAD.WIDE.U32 R12, R27, 0x10, R12 ;  /* 0x000000101b0c1825 */ /* 0x002fc800078e000c */
[----:B------:R-:W-:Y:S01]  /*52e0*/  @P1 VIADD R27, R27, 0x100 ;  /* 0x000001001b1b1836 */ /* 0x000fe20000000000 */
[----:B------:R3:W-:Y:S02]  /*52f0*/  @P1 STG.E.128 desc[UR4][R12.64], R104 ;  /* 0x000000680c001986 */ /* 0x0007e4000c101d04 */
[----:B------:R-:W1:Y:S01]  /*5300*/  @P2 LDC.64 R22, c[0x0][0x2d0] ;  /* 0x0000b400ff162b82 */ /* 0x000e620000000a00 */
[----:B------:R-:W-:-:S04]  /*5310*/  @P4 IMAD.WIDE.U32 R14, R27, 0x10, R14 ;  /* 0x000000101b0e4825 */ /* 0x000fc800078e000e */
[C---:B0-----:R-:W-:Y:S01]  /*5320*/  @P4 IMAD.WIDE.U32 R16, R27.reuse, 0x10, R16 ;  /* 0x000000101b104825 */ /* 0x041fe200078e0010 */
[----:B------:R-:W-:Y:S01]  /*5330*/  @P4 IADD3 R27, R27, 0x100, RZ ;  /* 0x000001001b1b4810 */ /* 0x000fe20007ffe0ff */
[----:B------:R3:W-:Y:S01]  /*5340*/  @P4 STG.E.128 desc[UR4][R14.64], R72 ;  /* 0x000000480e004986 */ /* 0x0007e2000c101d04 */
[----:B------:R-:W0:Y:S03]  /*5350*/  @P2 LDC.64 R24, c[0x0][0x2d8] ;  /* 0x0000b600ff182b82 */ /* 0x000e260000000a00 */
[C---:B----4-:R-:W-:Y:S01]  /*5360*/  @P3 IMAD.WIDE.U32 R18, R27.reuse, 0x10, R18 ;  /* 0x000000101b123825 */ /* 0x050fe200078e0012 */
[----:B------:R3:W-:Y:S03]  /*5370*/  @P4 STG.E.128 desc[UR4][R16.64], R100 ;  /* 0x0000006410004986 */ /* 0x0007e6000c101d04 */
[C---:B--2---:R-:W-:Y:S01]  /*5380*/  @P3 IMAD.WIDE.U32 R20, R27.reuse, 0x10, R20 ;  /* 0x000000101b143825 */ /* 0x044fe200078e0014 */
[----:B------:R-:W-:Y:S01]  /*5390*/  @P3 IADD3 R27, R27, 0x100, RZ ;  /* 0x000001001b1b3810 */ /* 0x000fe20007ffe0ff */
[----:B------:R3:W-:Y:S04]  /*53a0*/  @P3 STG.E.128 desc[UR4][R18.64], R68 ;  /* 0x0000004412003986 */ /* 0x0007e8000c101d04 */
[----:B------:R3:W-:Y:S01]  /*53b0*/  @P3 STG.E.128 desc[UR4][R20.64], R96 ;  /* 0x0000006014003986 */ /* 0x0007e2000c101d04 */
        /* <DEDUP_REMOVED lines=13> */
.L_x_14526:
[----:B------:R-:W-:Y:S01]  /*5490*/  HFMA2.MMA R164, -RZ, RZ, 0, 9.5367431640625e-07 ;  /* 0x00000010ffa47435 */ /* 0x000fe200000001ff */
[----:B------:R-:W-:Y:S01]  /*54a0*/  MOV R165, R163 ;  /* 0x000000a300a57202 */ /* 0x000fe20000000f00 */
[----:B------:R-:W-:Y:S01]  /*54b0*/  IMAD.MOV.U32 R167, RZ, RZ, 0x1f ;  /* 0x0000001fffa77424 */ /* 0x000fe200078e00ff */
[----:B------:R-:W-:-:S08]  /*54c0*/  MOV R162, 0xffffffff ;  /* 0xffffffff00a27802 */ /* 0x000fd00000000f00 */
[----:B0----5:R-:W-:Y:S05]  /*54d0*/  WARPSYNC.COLLECTIVE R162, `(.L_x_14598) ;  /* 0x00000000a2087348 */ /* 0x021fea0003c00000 */
[----:B------:R1:W2:Y:S02]  /*54e0*/  SHFL.DOWN P6, R205, R165, R164, R167 ;  /* 0x080000a4a5cd7389 */ /* 0x0002a400000c00a7 */
[----:B012--5:R-:W-:Y:S01]  /*54f0*/  ENDCOLLECTIVE ;  /* 0x000000000000791b */ /* 0x027fe20003800000 */
.L_x_14598:
[----:B------:R-:W-:Y:S02]  /*5500*/  MOV R165, R166 ;  /* 0x000000a600a57202 */ /* 0x000fe40000000f00 */
[----:B------:R-:W-:-:S07]  /*5510*/  MOV R154, R205 ;  /* 0x000000cd009a7202 */ /* 0x000fce0000000f00 */
[----:B------:R-:W-:Y:S05]  /*5520*/  WARPSYNC.COLLECTIVE R162, `(.L_x_14599) ;  /* 0x00000000a2087348 */ /* 0x000fea0003c00000 */
[----:B------:R0:W1:Y:S02]  /*5530*/  SHFL.DOWN P6, R205, R165, R164, R167 ;  /* 0x080000a4a5cd7389 */ /* 0x00006400000c00a7 */
[----:B01----:R-:W-:Y:S01]  /*5540*/  ENDCOLLECTIVE ;  /* 0x000000000000791b */ /* 0x003fe20003800000 */
.L_x_14599:
[----:B------:R-:W-:-:S05]  /*5550*/  FADD.FTZ R154, R154, R163 ;  /* 0x000000a39a9a7221 */ /* 0x000fca0000010000 */
[----:B------:R-:W-:Y:S01]  /*5560*/  MOV R165, R154 ;  /* 0x0000009a00a57202 */ /* 0x000fe20000000f00 */
[----:B------:R-:W-:Y:S01]  /*5570*/  IMAD.MOV.U32 R164, RZ, RZ, 0x8 ;  /* 0x00000008ffa47424 */ /* 0x000fe200078e00ff */
[----:B------:R-:W-:-:S07]  /*5580*/  MOV R155, R205 ;  /* 0x000000cd009b7202 */ /* 0x000fce0000000f00 */
[----:B------:R-:W-:Y:S05]  /*5590*/  WARPSYNC.COLLECTIVE R162, `(.L_x_14600) ;  /* 0x00000000a2087348 */ /* 0x000fea0003c00000 */
[----:B------:R0:W1:Y:S02]  /*55a0*/  SHFL.DOWN P6, R205, R165, R164, R167 ;  /* 0x080000a4a5cd7389 */ /* 0x00006400000c00a7 */
[----:B01----:R-:W-:Y:S01]  /*55b0*/  ENDCOLLECTIVE ;  /* 0x000000000000791b */ /* 0x003fe20003800000 */
.L_x_14600:
[----:B------:R-:W-:-:S05]  /*55c0*/  FADD.FTZ R155, R155, R166 ;  /* 0x000000a69b9b7221 */ /* 0x000fca0000010000 */
[----:B------:R-:W-:Y:S02]  /*55d0*/  MOV R165, R155 ;  /* 0x0000009b00a57202 */ /* 0x000fe40000000f00 */
[----:B------:R-:W-:-:S07]  /*55e0*/  MOV R157, R205 ;  /* 0x000000cd009d7202 */ /* 0x000fce0000000f00 */
[----:B------:R-:W-:Y:S05]  /*55f0*/  WARPSYNC.COLLECTIVE R162, `(.L_x_14601) ;  /* 0x00000000a2087348 */ /* 0x000fea0003c00000 */
[----:B------:R0:W1:Y:S02]  /*5600*/  SHFL.DOWN P6, R205, R165, R164, R167 ;  /* 0x080000a4a5cd7389 */ /* 0x00006400000c00a7 */
[----:B01----:R-:W-:Y:S01]  /*5610*/  ENDCOLLECTIVE ;  /* 0x000000000000791b */ /* 0x003fe20003800000 */
.L_x_14601:
[----:B------:R-:W-:Y:S01]  /*5620*/  FADD.FTZ R157, R154, R157 ;  /* 0x0000009d9a9d7221 */ /* 0x000fe20000010000 */
[----:B------:R-:W-:-:S04]  /*5630*/  HFMA2.MMA R164, -RZ, RZ, 0, 2.384185791015625e-07 ;  /* 0x00000004ffa47435 */ /* 0x000fc800000001ff */
[----:B------:R-:W-:Y:S02]  /*5640*/  MOV R165, R157 ;  /* 0x0000009d00a57202 */ /* 0x000fe40000000f00 */
[----:B------:R-:W-:-:S07]  /*5650*/  MOV R156, R205 ;  /* 0x000000cd009c7202 */ /* 0x000fce0000000f00 */
[----:B------:R-:W-:Y:S05]  /*5660*/  WARPSYNC.COLLECTIVE R162, `(.L_x_14602) ;  /* 0x00000000a2087348 */ /* 0x000fea0003c00000 */
[----:B------:R0:W1:Y:S02]  /*5670*/  SHFL.DOWN P6, R205, R165, R164, R167 ;  /* 0x080000a4a5cd7389 */ /* 0x00006400000c00a7 */
[----:B01----:R-:W-:Y:S01]  /*5680*/  ENDCOLLECTIVE ;  /* 0x000000000000791b */ /* 0x003fe20003800000 */
.L_x_14602:
[----:B------:R-:W-:-:S05]  /*5690*/  FADD.FTZ R156, R155, R156 ;  /* 0x0000009c9b9c7221 */ /* 0x000fca0000010000 */
[----:B------:R-:W-:Y:S01]  /*56a0*/  MOV R165, R156 ;  /* 0x0000009c00a57202 */ /* 0x000fe20000000f00 */
[----:B------:R-:W-:-:S07]  /*56b0*/  IMAD.MOV.U32 R158, RZ, RZ, R205 ;  /* 0x000000ffff9e7224 */ /* 0x000fce00078e00cd */
[----:B------:R-:W-:Y:S05]  /*56c0*/  WARPSYNC.COLLECTIVE R162, `(.L_x_14603) ;  /* 0x00000000a2087348 */ /* 0x000fea0003c00000 */
[----:B------:R0:W1:Y:S02]  /*56d0*/  SHFL.DOWN P6, R205, R165, R164, R167 ;  /* 0x080000a4a5cd7389 */ /* 0x00006400000c00a7 */
[----:B01----:R-:W-:Y:S01]  /*56e0*/  ENDCOLLECTIVE ;  /* 0x000000000000791b */ /* 0x003fe20003800000 */
.L_x_14603:
[----:B------:R-:W-:Y:S01]  /*56f0*/  FADD.FTZ R158, R157, R158 ;  /* 0x0000009e9d9e7221 */ /* 0x000fe20000010000 */
[----:B------:R-:W-:-:S04]  /*5700*/  HFMA2.MMA R164, -RZ, RZ, 0, 1.1920928955078125e-07 ;  /* 0x00000002ffa47435 */ /* 0x000fc800000001ff */
[----:B------:R-:W-:Y:S02]  /*5710*/  MOV R165, R158 ;  /* 0x0000009e00a57202 */ /* 0x000fe40000000f00 */
[----:B------:R-:W-:-:S07]  /*5720*/  MOV R159, R205 ;  /* 0x000000cd009f7202 */ /* 0x000fce0000000f00 */
[----:B------:R-:W-:Y:S05]  /*5730*/  WARPSYNC.COLLECTIVE R162, `(.L_x_14604) ;  /* 0x00000000a2087348 */ /* 0x000fea0003c00000 */
[----:B------:R0:W1:Y:S02]  /*5740*/  SHFL.DOWN P6, R205, R165, R164, R167 ;  /* 0x080000a4a5cd7389 */ /* 0x00006400000c00a7 */
[----:B01----:R-:W-:Y:S01]  /*5750*/  ENDCOLLECTIVE ;  /* 0x000000000000791b */ /* 0x003fe20003800000 */
.L_x_14604:
[----:B------:R-:W-:-:S04]  /*5760*/  FADD.FTZ R159, R156, R159 ;  /* 0x0000009f9c9f7221 */ /* 0x000fc80000010000 */
[----:B------:R-:W-:Y:S01]  /*5770*/  IMAD.MOV.U32 R165, RZ, RZ, R159 ;  /* 0x000000ffffa57224 */ /* 0x000fe200078e009f */
[----:B------:R-:W-:-:S07]  /*5780*/  MOV R161, R205 ;  /* 0x000000cd00a17202 */ /* 0x000fce0000000f00 */
[----:B------:R-:W-:Y:S05]  /*5790*/  WARPSYNC.COLLECTIVE R162, `(.L_x_14605) ;  /* 0x00000000a2087348 */ /* 0x000fea0003c00000 */
[----:B------:R0:W1:Y:S02]  /*57a0*/  SHFL.DOWN P6, R205, R165, R164, R167 ;  /* 0x080000a4a5cd7389 */ /* 0x00006400000c00a7 */
[----:B01----:R-:W-:Y:S01]  /*57b0*/  ENDCOLLECTIVE ;  /* 0x000000000000791b */ /* 0x003fe20003800000 */
.L_x_14605:
[----:B------:R-:W-:Y:S01]  /*57c0*/  FADD.FTZ R161, R158, R161 ;  /* 0x000000a19ea17221 */ /* 0x000fe20000010000 */
[----:B------:R-:W-:-:S04]  /*57d0*/  HFMA2.MMA R164, -RZ, RZ, 0, 5.9604644775390625e-08 ;  /* 0x00000001ffa47435 */ /* 0x000fc800000001ff */
[----:B------:R-:W-:Y:S02]  /*57e0*/  MOV R165, R161 ;  /* 0x000000a100a57202 */ /* 0x000fe40000000f00 */
[----:B------:R-:W-:-:S07]  /*57f0*/  MOV R160, R205 ;  /* 0x000000cd00a07202 */ /* 0x000fce0000000f00 */
[----:B------:R-:W-:Y:S05]  /*5800*/  WARPSYNC.COLLECTIVE R162, `(.L_x_14606) ;  /* 0x00000000a2087348 */ /* 0x000fea0003c00000 */
[----:B------:R0:W1:Y:S02]  /*5810*/  SHFL.DOWN P6, R205, R165, R164, R167 ;  /* 0x080000a4a5cd7389 */ /* 0x00006400000c00a7 */
[----:B01----:R-:W-:Y:S01]  /*5820*/  ENDCOLLECTIVE ;  /* 0x000000000000791b */ /* 0x003fe20003800000 */
.L_x_14606:
[----:B------:R-:W-:-:S05]  /*5830*/  FADD.FTZ R160, R159, R160 ;  /* 0x000000a09fa07221 */ /* 0x000fca0000010000 */
[----:B------:R-:W-:Y:S02]  /*5840*/  MOV R165, R160 ;  /* 0x000000a000a57202 */ /* 0x000fe40000000f00 */
[----:B------:R-:W-:-:S07]  /*5850*/  MOV R204, R205 ;  /* 0x000000cd00cc7202 */ /* 0x000fce0000000f00 */
[----:B------:R-:W-:Y:S05]  /*5860*/  WARPSYNC.COLLECTIVE R162, `(.L_x_14607) ;  /* 0x00000000a2087348 */ /* 0x000fea0003c00000 */
[----:B------:R0:W1:Y:S02]  /*5870*/  SHFL.DOWN P6, R205, R165, R164, R167 ;  /* 0x080000a4a5cd7389 */ /* 0x00006400000c00a7 */
[----:B01----:R-:W-:Y:S01]  /*5880*/  ENDCOLLECTIVE ;  /* 0x000000000000791b */ /* 0x003fe20003800000 */
.L_x_14607:
[----:B------:R-:W-:Y:S05]  /*5890*/  BRA `(.L_x_14608) ;  /* 0xffffffcc00107947 */ /* 0x000fea000383ffff */
.L_x_14609:
        /* <DEDUP_REMOVED lines=14> */
.L_x_15353:


//--------------------- .text._ZN10layer_norm22ln_bwd_finalize_kernelINS_22Kernel_traits_finalizeILj7168EfffffjLb0ELj1024ELj4ENS_18Kernel_traits_baseILj7168EfffffjLj1024EEEEELb0ELb1EEEvNS_9BwdParamsE --------------------------
	.section	.text._ZN10layer_norm22ln_bwd_finalize_kernelINS_22Kernel_traits_finalizeILj7168EfffffjLb0ELj1024ELj4ENS_18Kernel_traits_baseILj7168EfffffjLj1024EEEEELb0ELb1EEEvNS_9BwdParamsE,"ax",@progbits
	.align	128
        .global         _ZN10layer_norm22ln_bwd_finalize_kernelINS_22Kernel_traits_finalizeILj7168EfffffjLb0ELj1024ELj4ENS_18Kernel_traits_baseILj7168EfffffjLj1024EEEEELb0ELb1EEEvNS_9BwdParamsE
        .type           _ZN10layer_norm22ln_bwd_finalize_kernelINS_22Kernel_traits_finalizeILj7168EfffffjLb0ELj1024ELj4ENS_18Kernel_traits_baseILj7168EfffffjLj1024EEEEELb0ELb1EEEvNS_9BwdParamsE,@function
        .size           _ZN10layer_norm22ln_bwd_finalize_kernelINS_22Kernel_traits_finalizeILj7168EfffffjLb0ELj1024ELj4ENS_18Kernel_traits_baseILj7168EfffffjLj1024EEEEELb0ELb1EEEvNS_9BwdParamsE,(.L_x_15354 - _ZN10layer_norm22ln_bwd_finalize_kernelINS_22Kernel_traits_finalizeILj7168EfffffjLb0ELj1024ELj4ENS_18Kernel_traits_baseILj7168EfffffjLj1024EEEEELb0ELb1EEEvNS_9BwdParamsE)
        .other          _ZN10layer_norm22ln_bwd_finalize_kernelINS_22Kernel_traits_finalizeILj7168EfffffjLb0ELj1024ELj4ENS_18Kernel_traits_baseILj7168EfffffjLj1024EEEEELb0ELb1EEEvNS_9BwdParamsE,@"STO_CUDA_ENTRY STV_DEFAULT"
_ZN10layer_norm22ln_bwd_finalize_kernelINS_22Kernel_traits_finalizeILj7168EfffffjLb0ELj1024ELj4ENS_18Kernel_traits_baseILj7168EfffffjLj1024EEEEELb0ELb1EEEvNS_9BwdParamsE:
.text._ZN10layer_norm22ln_bwd_finalize_kernelINS_22Kernel_traits_finalizeILj7168EfffffjLb0ELj1024ELj4ENS_18Kernel_traits_baseILj7168EfffffjLj1024EEEEELb0ELb1EEEvNS_9BwdParamsE:
        /* <DEDUP_REMOVED lines=26> */
.L_x_14619:
        /* <DEDUP_REMOVED lines=31> */
.L_x_14614:
        /* <DEDUP_REMOVED lines=34> */
.L_x_14613:
[----:B------:R-:W-:Y:S05]  /*05b0*/  BSYNC B1 ;  /* 0x0000000000017941 */ /* 0x000fea0003800000 */
.L_x_14612:
        /* <DEDUP_REMOVED lines=25> */
.L_x_14616:
[----:B------:R-:W-:Y:S05]  /*0750*/  BSYNC B1 ;  /* 0x0000000000017941 */ /* 0x000fea0003800000 */
.L_x_14615:
        /* <DEDUP_REMOVED lines=12> */
.L_x_14611:
[----:B------:R-:W-:Y:S05]  /*0820*/  BSYNC B0 ;  /* 0x0000000000007941 */ /* 0x000fea0003800000 */
.L_x_14610:
        /* <DEDUP_REMOVED lines=29> */
.L_x_14630:
[----:B------:R-:W-:Y:S01]  /*0a00*/  @!P1 SHF.R.U32.HI R12, RZ, 0x3, R0 ;  /* 0x00000003ff0c9819 */ /* 0x000fe20000011600 */
[----:B----4-:R-:W-:Y:S01]  /*0a10*/  FADD.FTZ R14, R9, R14 ;  /* 0x0000000e090e7221 */ /* 0x010fe20000010000 */
[----:B---3--:R-:W-:Y:S02]  /*0a20*/  FADD.FTZ R11, R10, R11 ;  /* 0x0000000b0a0b7221 */ /* 0x008fe40000010000 */
[----:B------:R-:W-:-:S05]  /*0a30*/  @!P1 LOP3.LUT R12, R12, 0x1ffffffc, RZ, 0xc0, !PT ;  /* 0x1ffffffc0c0c9812 */ /* 0x000fca00078ec0ff */
[----:B------:R3:W-:Y:S04]  /*0a40*/  @!P1 STS [R12+UR4+0x2000], R14 ;  /* 0x0020000e0c009988 */ /* 0x0007e80008000804 */
[----:B------:R3:W-:Y:S02]  /*0a50*/  @!P1 STS [R12+UR4+0x2080], R11 ;  /* 0x0020800b0c009988 */ /* 0x0007e40008000804 */
.L_x_14617:
        /* <DEDUP_REMOVED lines=15> */
.L_x_14618:
[----:B------:R-:W-:Y:S01]  /*0b50*/  HFMA2.MMA R19, -RZ, RZ, 0, 5.9604644775390625e-08 ;  /* 0x00000001ff137435 */ /* 0x000fe200000001ff */
[----:B0--3--:R-:W-:Y:S01]  /*0b60*/  MOV R20, R10 ;  /* 0x0000000a00147202 */ /* 0x009fe20000000f00 */
[----:B------:R-:W-:Y:S01]  /*0b70*/  IMAD.MOV.U32 R22, RZ, RZ, 0x1f ;  /* 0x0000001fff167424 */ /* 0x000fe200078e00ff */
[----:B------:R-:W-:-:S08]  /*0b80*/  MOV R17, 0xffffffff ;  /* 0xffffffff00117802 */ /* 0x000fd00000000f00 */
[----:B-12---:R-:W-:Y:S05]  /*0b90*/  WARPSYNC.COLLECTIVE R17, `(.L_x_14620) ;  /* 0x0000000011087348 */ /* 0x006fea0003c00000 */
[----:B------:R0:W3:Y:S02]  /*0ba0*/  SHFL.BFLY P2, R18, R20, R19, R22 ;  /* 0x0c00001314127389 */ /* 0x0000e40000040016 */
[----:B0123--:R-:W-:Y:S01]  /*0bb0*/  ENDCOLLECTIVE ;  /* 0x000000000000791b */ /* 0x00ffe20003800000 */
.L_x_14620:
[----:B------:R-:W-:Y:S01]  /*0bc0*/  HFMA2.MMA R19, -RZ, RZ, 0, 1.1920928955078125e-07 ;  /* 0x00000002ff137435 */ /* 0x000fe200000001ff */
[----:B------:R-:W-:-:S05]  /*0bd0*/  MOV R11, R18 ;  /* 0x00000012000b7202 */ /* 0x000fca0000000f00 */
[----:B------:R-:W-:-:S05]  /*0be0*/  FADD.FTZ R11, R10, R11 ;  /* 0x0000000b0a0b7221 */ /* 0x000fca0000010000 */
[----:B------:R-:W-:-:S07]  /*0bf0*/  MOV R20, R11 ;  /* 0x0000000b00147202 */ /* 0x000fce0000000f00 */
[----:B------:R-:W-:Y:S05]  /*0c00*/  WARPSYNC.COLLECTIVE R17, `(.L_x_14621) ;  /* 0x0000000011087348 */ /* 0x000fea0003c00000 */
[----:B------:R0:W1:Y:S02]  /*0c10*/  SHFL.BFLY P2, R18, R20, R19, R22 ;  /* 0x0c00001314127389 */ /* 0x0000640000040016 */
[----:B01----:R-:W-:Y:S01]  /*0c20*/  ENDCOLLECTIVE ;  /* 0x000000000000791b */ /* 0x003fe20003800000 */
.L_x_14621:
[----:B------:R-:W-:Y:S01]  /*0c30*/  HFMA2.MMA R19, -RZ, RZ, 0, 2.384185791015625e-07 ;  /* 0x00000004ff137435 */ /* 0x000fe200000001ff */
[----:B------:R-:W-:-:S04]  /*0c40*/  IMAD.MOV.U32 R12, RZ, RZ, R18 ;  /* 0x000000ffff0c7224 */ /* 0x000fc800078e0012 */
[----:B------:R-:W-:-:S05]  /*0c50*/  FADD.FTZ R12, R11, R12 ;  /* 0x0000000c0b0c7221 */ /* 0x000fca0000010000 */
[----:B------:R-:W-:-:S07]  /*0c60*/  MOV R20, R12 ;  /* 0x0000000c00147202 */ /* 0x000fce0000000f00 */
[----:B------:R-:W-:Y:S05]  /*0c70*/  WARPSYNC.COLLECTIVE R17, `(.L_x_14622) ;  /* 0x0000000011087348 */ /* 0x000fea0003c00000 */
[----:B------:R0:W1:Y:S02]  /*0c80*/  SHFL.BFLY P2, R18, R20, R19, R22 ;  /* 0x0c00001314127389 */ /* 0x0000640000040016 */
[----:B01----:R-:W-:Y:S01]  /*0c90*/  ENDCOLLECTIVE ;  /* 0x000000000000791b */ /* 0x003fe20003800000 */
.L_x_14622:
[----:B------:R-:W-:Y:S01]  /*0ca0*/  IMAD.MOV.U32 R19, RZ, RZ, 0x8 ;  /* 0x00000008ff137424 */ /* 0x000fe200078e00ff */
[----:B------:R-:W-:-:S05]  /*0cb0*/  MOV R13, R18 ;  /* 0x00000012000d7202 */ /* 0x000fca0000000f00 */
[----:B------:R-:W-:-:S05]  /*0cc0*/  FADD.FTZ R13, R12, R13 ;  /* 0x0000000d0c0d7221 */ /* 0x000fca0000010000 */
[----:B------:R-:W-:-:S07]  /*0cd0*/  MOV R20, R13 ;  /* 0x0000000d00147202 */ /* 0x000fce0000000f00 */
[----:B------:R-:W-:Y:S05]  /*0ce0*/  WARPSYNC.COLLECTIVE R17, `(.L_x_14623) ;  /* 0x0000000011087348 */ /* 0x000fea0003c00000 */
[----:B------:R0:W1:Y:S02]  /*0cf0*/  SHFL.BFLY P2, R18, R20, R19, R22 ;  /* 0x0c00001314127389 */ /* 0x0000640000040016 */
[----:B01----:R-:W-:Y:S01]  /*0d00*/  ENDCOLLECTIVE ;  /* 0x000000000000791b */ /* 0x003fe20003800000 */
.L_x_14623:
[----:B------:R-:W-:Y:S01]  /*0d10*/  HFMA2.MMA R19, -RZ, RZ, 0, 9.5367431640625e-07 ;  /* 0x00000010ff137435 */ /* 0x000fe200000001ff */
[----:B------:R-:W-:-:S05]  /*0d20*/  MOV R10, R18 ;  /* 0x00000012000a7202 */ /* 0x000fca0000000f00 */
[----:B------:R-:W-:-:S05]  /*0d30*/  FADD.FTZ R10, R13, R10 ;  /* 0x0000000a0d0a7221 */ /* 0x000fca0000010000 */
[----:B------:R-:W-:-:S07]  /*0d40*/  MOV R20, R10 ;  /* 0x0000000a00147202 */ /* 0x000fce0000000f00 */
[----:B------:R-:W-:Y:S05]  /*0d50*/  WARPSYNC.COLLECTIVE R17, `(.L_x_14624) ;  /* 0x0000000011087348 */ /* 0x000fea0003c00000 */
[----:B------:R0:W1:Y:S02]  /*0d60*/  SHFL.BFLY P2, R18, R20, R19, R22 ;  /* 0x0c00001314127389 */ /* 0x0000640000040016 */
[----:B01----:R-:W-:Y:S01]  /*0d70*/  ENDCOLLECTIVE ;  /* 0x000000000000791b */ /* 0x003fe20003800000 */
.L_x_14624:
[----:B------:R-:W-:Y:S01]  /*0d80*/  HFMA2.MMA R19, -RZ, RZ, 0, 5.9604644775390625e-08 ;  /* 0x00000001ff137435 */ /* 0x000fe200000001ff */
[----:B------:R-:W-:Y:S01]  /*0d90*/  IMAD.MOV.U32 R20, RZ, RZ, R9 ;  /* 0x000000ffff147224 */ /* 0x000fe200078e0009 */
[----:B------:R-:W-:-:S09]  /*0da0*/  MOV R11, R18 ;  /* 0x00000012000b7202 */ /* 0x000fd20000000f00 */
[----:B------:R-:W-:Y:S05]  /*0db0*/  WARPSYNC.COLLECTIVE R17, `(.L_x_14625) ;  /* 0x0000000011087348 */ /* 0x000fea0003c00000 */
[----:B------:R0:W1:Y:S02]  /*0dc0*/  SHFL.BFLY P2, R18, R20, R19, R22 ;  /* 0x0c00001314127389 */ /* 0x0000640000040016 */
[----:B01----:R-:W-:Y:S01]  /*0dd0*/  ENDCOLLECTIVE ;  /* 0x000000000000791b */ /* 0x003fe20003800000 */
.L_x_14625:
[----:B------:R-:W-:Y:S01]  /*0de0*/  HFMA2.MMA R19, -RZ, RZ, 0, 1.1920928955078125e-07 ;  /* 0x00000002ff137435 */ /* 0x000fe200000001ff */
[----:B------:R-:W-:-:S05]  /*0df0*/  MOV R12, R18 ;  /* 0x00000012000c7202 */ /* 0x000fca0000000f00 */
[----:B------:R-:W-:-:S05]  /*0e00*/  FADD.FTZ R14, R9, R12 ;  /* 0x0000000c090e7221 */ /* 0x000fca0000010000 */
[----:B------:R-:W-:-:S07]  /*0e10*/  MOV R20, R14 ;  /* 0x0000000e00147202 */ /* 0x000fce0000000f00 */
[----:B------:R-:W-:Y:S05]  /*0e20*/  WARPSYNC.COLLECTIVE R17, `(.L_x_14626) ;  /* 0x0000000011087348 */ /* 0x000fea0003c00000 */
[----:B------:R0:W1:Y:S02]  /*0e30*/  SHFL.BFLY P2, R18, R20, R19, R22 ;  /* 0x0c00001314127389 */ /* 0x0000640000040016 */
[----:B01----:R-:W-:Y:S01]  /*0e40*/  ENDCOLLECTIVE ;  /* 0x000000000000791b */ /* 0x003fe20003800000 */
.L_x_14626:
[----:B------:R-:W-:Y:S01]  /*0e50*/  HFMA2.MMA R19, -RZ, RZ, 0, 2.384185791015625e-07 ;  /* 0x00000004ff137435 */ /* 0x000fe200000001ff */
[----:B------:R-:W-:-:S04]  /*0e60*/  IMAD.MOV.U32 R13, RZ, RZ, R18 ;  /* 0x000000ffff0d7224 */ /* 0x000fc800078e0012 */
[----:B------:R-:W-:-:S05]  /*0e70*/  FADD.FTZ R15, R14, R13 ;  /* 0x0000000d0e0f7221 */ /* 0x000fca0000010000 */
[----:B------:R-:W-:-:S07]  /*0e80*/  MOV R20, R15 ;  /* 0x0000000f00147202 */ /* 0x000fce0000000f00 */
[----:B------:R-:W-:Y:S05]  /*0e90*/  WARPSYNC.COLLECTIVE R17, `(.L_x_14627) ;  /* 0x0000000011087348 */ /* 0x000fea0003c00000 */
[----:B------:R0:W1:Y:S02]  /*0ea0*/  SHFL.BFLY P2, R18, R20, R19, R22 ;  /* 0x0c00001314127389 */ /* 0x0000640000040016 */
[----:B01----:R-:W-:Y:S01]  /*0eb0*/  ENDCOLLECTIVE ;  /* 0x000000000000791b */ /* 0x003fe20003800000 */
.L_x_14627:
[----:B------:R-:W-:Y:S01]  /*0ec0*/  IMAD.MOV.U32 R19, RZ, RZ, 0x8 ;  /* 0x00000008ff137424 */ /* 0x000fe200078e00ff */
[----:B------:R-:W-:-:S05]  /*0ed0*/  MOV R16, R18 ;  /* 0x0000001200107202 */ /* 0x000fca0000000f00 */
[----:B------:R-:W-:-:S05]  /*0ee0*/  FADD.FTZ R16, R15, R16 ;  /* 0x000000100f107221 */ /* 0x000fca0000010000 */
[----:B------:R-:W-:-:S07]  /*0ef0*/  MOV R20, R16 ;  /* 0x0000001000147202 */ /* 0x000fce0000000f00 */
[----:B------:R-:W-:Y:S05]  /*0f00*/  WARPSYNC.COLLECTIVE R17, `(.L_x_14628) ;  /* 0x0000000011087348 */ /* 0x000fea0003c00000 */
[----:B------:R0:W1:Y:S02]  /*0f10*/  SHFL.BFLY P2, R18, R20, R19, R22 ;  /* 0x0c00001314127389 */ /* 0x0000640000040016 */
[----:B01----:R-:W-:Y:S01]  /*0f20*/  ENDCOLLECTIVE ;  /* 0x000000000000791b */ /* 0x003fe20003800000 */
.L_x_14628:
[----:B------:R-:W-:Y:S01]  /*0f30*/  HFMA2.MMA R19, -RZ, RZ, 0, 9.5367431640625e-07 ;  /* 0x00000010ff137435 */ /* 0x000fe200000001ff */
[----:B------:R-:W-:-:S05]  /*0f40*/  MOV R9, R18 ;  /* 0x0000001200097202 */ /* 0x000fca0000000f00 */
[----:B------:R-:W-:-:S05]  /*0f50*/  FADD.FTZ R9, R16, R9 ;  /* 0x0000000910097221 */ /* 0x000fca0000010000 */
[----:B------:R-:W-:-:S07]  /*0f60*/  MOV R20, R9 ;  /* 0x0000000900147202 */ /* 0x000fce0000000f00 */
[----:B------:R-:W-:Y:S05]  /*0f70*/  WARPSYNC.COLLECTIVE R17, `(.L_x_14629) ;  /* 0x0000000011087348 */ /* 0x000fea0003c00000 */
[----:B------:R0:W1:Y:S02]  /*0f80*/  SHFL.BFLY P2, R18, R20, R19, R22 ;  /* 0x0c00001314127389 */ /* 0x0000640000040016 */
[----:B01----:R-:W-:Y:S01]  /*0f90*/  ENDCOLLECTIVE ;  /* 0x000000000000791b */ /* 0x003fe20003800000 */
.L_x_14629:
[----:B------:R-:W-:Y:S01]  /*0fa0*/  MOV R14, R18 ;  /* 0x00000012000e7202 */ /* 0x000fe20000000f00 */
[----:B------:R-:W-:Y:S06]  /*0fb0*/  BRA `(.L_x_14630) ;  /* 0xfffffff800907947 */ /* 0x000fec000383ffff */
.L_x_14631:
        /* <DEDUP_REMOVED lines=12> */
.L_x_15354:


//--------------------- .text._ZN10layer_norm13ln_bwd_kernelINS_13Kernel_traitsIfffffjLj7168ELj1ELj1ELj8ELj16ENS_18Kernel_traits_baseILj7168EfffffjLj256EEEEELb1ELb0ELb1ELb1EEEvNS_9BwdParamsE --------------------------
	.section	.text._ZN10layer_norm13ln_bwd_kernelINS_13Kernel_traitsIfffffjLj7168ELj1ELj1ELj8ELj16ENS_18Kernel_traits_baseILj7168EfffffjLj256EEEEELb1ELb0ELb1ELb1EEEvNS_9BwdParamsE,"ax",@progbits
	.align	128
        .global         _ZN10layer_norm13ln_bwd_kernelINS_13Kernel_traitsIfffffjLj7168ELj1ELj1ELj8ELj16ENS_18Kernel_traits_baseILj7168EfffffjLj256EEEEELb1ELb0ELb1ELb1EEEvNS_9BwdParamsE
        .type           _ZN10layer_norm13ln_bwd_kernelINS_13Kernel_traitsIfffffjLj7168ELj1ELj1ELj8ELj16ENS_18Kernel_traits_baseILj7168EfffffjLj256EEEEELb1ELb0ELb1ELb1EEEvNS_9BwdParamsE,@function
        .size           _ZN10layer_norm13ln_bwd_kernelINS_13Kernel_traitsIfffffjLj7168ELj1ELj1ELj8ELj16ENS_18Kernel_traits_baseILj7168EfffffjLj256EEEEELb1ELb0ELb1ELb1EEEvNS_9BwdParamsE,(.L_x_15355 - _ZN10layer_norm13ln_bwd_kernelINS_13Kernel_traitsIfffffjLj7168ELj1ELj1ELj8ELj16ENS_18Kernel_traits_baseILj7168EfffffjLj256EEEEELb1ELb0ELb1ELb1EEEvNS_9BwdParamsE)
        .other          _ZN10layer_norm13ln_bwd_kernelINS_13Kernel_traitsIfffffjLj7168ELj1ELj1ELj8ELj16ENS_18Kernel_traits_baseILj7168EfffffjLj256EEEEELb1ELb0ELb1ELb1EEEvNS_9BwdParamsE,@"STO_CUDA_ENTRY STV_DEFAULT"
_ZN10layer_norm13ln_bwd_kernelINS_13Kernel_traitsIfffffjLj7168ELj1ELj1ELj8ELj16ENS_18Kernel_traits_baseILj7168EfffffjLj256EEEEELb1ELb0ELb1ELb1EEEvNS_9BwdParamsE:
.text._ZN10layer_norm13ln_bwd_kernelINS_13Kernel_traitsIfffffjLj7168ELj1ELj1ELj8ELj16ENS_18Kernel_traits_baseILj7168EfffffjLj256EEEEELb1ELb0ELb1ELb1EEEvNS_9BwdParamsE:
        /* <DEDUP_REMOVED lines=41> */
.L_x_14632:
        /* <DEDUP_REMOVED lines=42> */
.L_x_14694:
[----:B0-----:R-:W0:Y:S08]  /*0530*/  LDC.64 R18, c[0x0][0x288] ;  /* 0x0000a200ff127b82 */ /* 0x001e300000000a00 */
[----:B------:R-:W1:Y:S08]  /*0540*/  LDC.64 R16, c[0x0][0x258] ;  /* 0x00009600ff107b82 */ /* 0x000e700000000a00 */
[----:B------:R-:W2:Y:S01]  /*0550*/  LDC.64 R6, c[0x0][0x280] ;  /* 0x0000a000ff067b82 */ /* 0x000ea20000000a00 */
[----:B0-----:R-:W-:-:S07]  /*0560*/  IMAD.WIDE R18, R10, 0x4, R18 ;  /* 0x000000040a127825 */ /* 0x001fce00078e0212 */
[----:B------:R-:W0:Y:S01]  /*0570*/  LDC R215, c[0x0][0x218] ;  /* 0x00008600ffd77b82 */ /* 0x000e220000000800 */
[----:B------:R3:W4:Y:S01]  /*0580*/  LDG.E R154, desc[UR4][R18.64] ;  /* 0x00000004129a7981 */ /* 0x000722000c1e1900 */
        /* <DEDUP_REMOVED lines=12> */
[C---:B---3--:R-:W-:Y:S02]  /*0650*/  IADD3 R19, R7.reuse, 0x200, RZ ;  /* 0x0000020007137810 */ /* 0x048fe40007ffe0ff */
[C---:B------:R-:W-:Y:S01]  /*0660*/  IADD3 R18, R7.reuse, 0x300, RZ ;  /* 0x0000030007127810 */ /* 0x040fe20007ffe0ff */
[----:B-1----:R-:W-:-:S04]  /*0670*/  IMAD.WIDE.U32 R222, R7, 0x10, R14 ;  /* 0x0000001007de7825 */ /* 0x002fc800078e000e */
[----:B------:R-:W-:-:S04]  /*0680*/  IMAD.WIDE.U32 R220, R209, 0x10, R14 ;  /* 0x00000010d1dc7825 */ /* 0x000fc800078e000e */
[----:B------:R-:W-:-:S04]  /*0690*/  IMAD.WIDE.U32 R218, R19, 0x10, R14 ;  /* 0x0000001013da7825 */ /* 0x000fc800078e000e */
[----:B------:R-:W-:Y:S01]  /*06a0*/  IMAD.WIDE.U32 R216, R18, 0x10, R14 ;  /* 0x0000001012d87825 */ /* 0x000fe200078e000e */
[----:B----4-:R-:W-:-:S13]  /*06b0*/  ISETP.GT.AND P6, PT, R154, RZ, PT ;  /* 0x000000ff9a00720c */ /* 0x010fda0003fc4270 */
[----:B--2---:R-:W-:Y:S05]  /*06c0*/  @P6 BRA `(.L_x_14635) ;  /* 0x0000000000bc6947 */ /* 0x004fea0003800000 */
        /* <DEDUP_REMOVED lines=24> */
[----:B------:R-:W-:Y:S01]  /*0850*/  IADD3 R163, R189, 0x300, RZ ;  /* 0x00000300bda37810 */ /* 0x000fe20007ffe0ff */
[----:B------:R-:W5:Y:S02]  /*0860*/  @P0 LDG.E.128 R28, desc[UR4][R154.64] ;  /* 0x000000049a1c0981 */ /* 0x000f64000c1e1d00 */
[----:B------:R-:W-:-:S02]  /*0870*/  @P0 IMAD.WIDE.U32 R156, R157, 0x10, R14 ;  /* 0x000000109d9c0825 */ /* 0x000fc400078e000e */
[----:B------:R-:W5:Y:S01]  /*0880*/  LDG.E R211, desc[UR4][R16.64] ;  /* 0x0000000410d37981 */ /* 0x000f62000c1e1900 */
[----:B------:R-:W-:Y:S01]  /*0890*/  IADD3 R161, R189, 0x400, RZ ;  /* 0x00000400bda17810 */ /* 0x000fe20007ffe0ff */
[--C-:B------:R-:W-:Y:S01]  /*08a0*/  IMAD.WIDE.U32 R166, R167, 0x4, R224.reuse ;  /* 0x00000004a7a67825 */ /* 0x100fe200078e00e0 */
[----:B------:R-:W-:Y:S01]  /*08b0*/  IADD3 R159, R189, 0x500, RZ ;  /* 0x00000500bd9f7810 */ /* 0x000fe20007ffe0ff */
[----:B------:R-:W5:Y:S02]  /*08c0*/  @P0 LDG.E.128 R24, desc[UR4][R152.64] ;  /* 0x0000000498180981 */ /* 0x000f64000c1e1d00 */
[--C-:B------:R-:W-:Y:S02]  /*08d0*/  IMAD.WIDE.U32 R164, R165, 0x4, R224.reuse ;  /* 0x00000004a5a47825 */ /* 0x100fe400078e00e0 */
[----:B------:R-:W5:Y:S02]  /*08e0*/  LDG.E R210, desc[UR4][R166.64] ;  /* 0x00000004a6d27981 */ /* 0x000f64000c1e1900 */
[----:B------:R-:W-:-:S02]  /*08f0*/  IMAD.WIDE.U32 R162, R163, 0x4, R224 ;  /* 0x00000004a3a27825 */ /* 0x000fc400078e00e0 */
[----:B------:R-:W5:Y:S02]  /*0900*/  LDG.E R17, desc[UR4][R164.64] ;  /* 0x00000004a4117981 */ /* 0x000f64000c1e1900 */
[--C-:B------:R-:W-:Y:S02]  /*0910*/  IMAD.WIDE.U32 R160, R161, 0x4, R224.reuse ;  /* 0x00000004a1a07825 */ /* 0x100fe400078e00e0 */
[----:B------:R-:W5:Y:S04]  /*0920*/  LDG.E R16, desc[UR4][R162.64] ;  /* 0x00000004a2107981 */ /* 0x000f68000c1e1900 */
[----:B------:R-:W5:Y:S01]  /*0930*/  @P0 LDG.E.128 R20, desc[UR4][R156.64] ;  /* 0x000000049c140981 */ /* 0x000f62000c1e1d00 */
[----:B------:R-:W-:Y:S01]  /*0940*/  IMAD.WIDE.U32 R158, R159, 0x4, R224 ;  /* 0x000000049f9e7825 */ /* 0x000fe200078e00e0 */
[----:B------:R-:W-:-:S02]  /*0950*/  IADD3 R189, R189, 0x600, RZ ;  /* 0x00000600bdbd7810 */ /* 0x000fc40007ffe0ff */
[----:B------:R0:W5:Y:S03]  /*0960*/  LDG.E R15, desc[UR4][R160.64] ;  /* 0x00000004a00f7981 */ /* 0x000166000c1e1900 */
[----:B------:R-:W-:Y:S01]  /*0970*/  IMAD.WIDE.U32 R224, R189, 0x4, R224 ;  /* 0x00000004bde07825 */ /* 0x000fe200078e00e0 */
[----:B------:R1:W5:Y:S01]  /*0980*/  LDG.E R14, desc[UR4][R158.64] ;  /* 0x000000049e0e7981 */ /* 0x000362000c1e1900 */
[----:B0-----:R-:W-:Y:S01]  /*0990*/  HFMA2.MMA R160, -RZ, RZ, 0, 0 ;  /* 0x00000000ffa07435 */ /* 0x001fe200000001ff */
[----:B-1----:R-:W-:Y:S01]  /*09a0*/  MOV R158, RZ ;  /* 0x000000ff009e7202 */ /* 0x002fe20000000f00 */
[----:B------:R-:W-:Y:S09]  /*09b0*/  BRA `(.L_x_14636) ;  /* 0x0000001000787947 */ /* 0x000ff20003800000 */
.L_x_14635:
        /* <DEDUP_REMOVED lines=10> */
[----:B------:R3:W4:Y:S01]  /*0a60*/  LDG.E R0, desc[UR4][R12.64] ;  /* 0x000000040c007981 */ /* 0x000722000c1e1900 */
[----:B-1----:R-:W-:Y:S01]  /*0a70*/  IMAD.WIDE.U32 R192, R7, 0x10, R4 ;  /* 0x0000001007c07825 */ /* 0x002fe200078e0004 */
[----:B------:R-:W-:-:S03]  /*0a80*/  IADD3 R157, R17, 0x200, RZ ;  /* 0x00000200119d7810 */ /* 0x000fc60007ffe0ff */
[----:B------:R-:W-:Y:S02]  /*0a90*/  IMAD.WIDE.U32 R152, R19, 0x10, R4 ;  /* 0x0000001013987825 */ /* 0x000fe400078e0004 */
[----:B------:R-:W4:Y:S01]  /*0aa0*/  LDG.E.128 R192, desc[UR4][R192.64] ;  /* 0x00000004c0c07981 */ /* 0x000f22000c1e1d00 */
[----:B---3--:R-:W-:Y:S01]  /*0ab0*/  IADD3 R13, R7, 0x400, RZ ;  /* 0x00000400070d7810 */ /* 0x008fe20007ffe0ff */
[----:B--2---:R-:W-:Y:S02]  /*0ac0*/  IMAD.WIDE.U32 R140, R17, 0x10, R2 ;  /* 0x00000010118c7825 */ /* 0x004fe400078e0002 */
[----:B------:R-:W2:Y:S02]  /*0ad0*/  LDG.E.128 R152, desc[UR4][R152.64] ;  /* 0x0000000498987981 */ /* 0x000ea4000c1e1d00 */
[--C-:B------:R-:W-:Y:S02]  /*0ae0*/  IMAD.WIDE.U32 R144, R209, 0x10, R4.reuse ;  /* 0x00000010d1907825 */ /* 0x100fe400078e0004 */
[----:B------:R-:W3:Y:S01]  /*0af0*/  LDG.E.128 R140, desc[UR4][R140.64] ;  /* 0x000000048c8c7981 */ /* 0x000ee2000c1e1d00 */
[----:B------:R-:W-:Y:S01]  /*0b00*/  IADD3 R149, R17, 0x100, RZ ;  /* 0x0000010011957810 */ /* 0x000fe20007ffe0ff */
[----:B------:R-:W-:-:S02]  /*0b10*/  IMAD.WIDE.U32 R168, R13, 0x10, R4 ;  /* 0x000000100da87825 */ /* 0x000fc400078e0004 */
[----:B------:R-:W3:Y:S02]  /*0b20*/  LDG.E.128 R144, desc[UR4][R144.64] ;  /* 0x0000000490907981 */ /* 0x000ee4000c1e1d00 */
[--C-:B------:R-:W-:Y:S02]  /*0b30*/  IMAD.WIDE.U32 R156, R157, 0x10, R2.reuse ;  /* 0x000000109d9c7825 */ /* 0x100fe400078e0002 */
[----:B------:R-:W3:Y:S02]  /*0b40*/  LDG.E.128 R168, desc[UR4][R168.64] ;  /* 0x00000004a8a87981 */ /* 0x000ee4000c1e1d00 */
[----:B------:R-:W-:Y:S02]  /*0b50*/  IMAD.WIDE.U32 R148, R149, 0x10, R2 ;  /* 0x0000001095947825 */ /* 0x000fe400078e0002 */
[----:B------:R-:W3:Y:S04]  /*0b60*/  LDG.E.128 R156, desc[UR4][R156.64] ;  /* 0x000000049c9c7981 */ /* 0x000ee8000c1e1d00 */
[----:B------:R-:W3:Y:S01]  /*0b70*/  LDG.E.128 R148, desc[UR4][R148.64] ;  /* 0x0000000494947981 */ /* 0x000ee2000c1e1d00 */
[----:B------:R-:W-:Y:S01]  /*0b80*/  IADD3 R165, R17, 0x300, RZ ;  /* 0x0000030011a57810 */ /* 0x000fe20007ffe0ff */
[----:B------:R-:W-:-:S04]  /*0b90*/  IMAD.WIDE.U32 R160, R18, 0x10, R4 ;  /* 0x0000001012a07825 */ /* 0x000fc800078e0004 */
[----:B------:R-:W-:Y:S02]  /*0ba0*/  IMAD.WIDE.U32 R164, R165, 0x10, R2 ;  /* 0x00000010a5a47825 */ /* 0x000fe400078e0002 */
[----:B------:R-:W3:Y:S04]  /*0bb0*/  LDG.E.128 R160, desc[UR4][R160.64] ;  /* 0x00000004a0a07981 */ /* 0x000ee8000c1e1d00 */
[----:B------:R-:W3:Y:S01]  /*0bc0*/  LDG.E.128 R164, desc[UR4][R164.64] ;  /* 0x00000004a4a47981 */ /* 0x000ee2000c1e1d00 */
[----:B------:R-:W-:Y:S02]  /*0bd0*/  IADD3 R173, R17, 0x400, RZ ;  /* 0x0000040011ad7810 */ /* 0x000fe40007ffe0ff */
[----:B------:R-:W-:-:S03]  /*0be0*/  IADD3 R197, R7, 0x500, RZ ;  /* 0x0000050007c57810 */ /* 0x000fc60007ffe0ff */
[----:B------:R-:W-:Y:S01]  /*0bf0*/  IMAD.WIDE.U32 R172, R173, 0x10, R2 ;  /* 0x00000010adac7825 */ /* 0x000fe200078e0002 */
[----:B------:R-:W-:-:S03]  /*0c00*/  IADD3 R181, R17, 0x500, RZ ;  /* 0x0000050011b57810 */ /* 0x000fc60007ffe0ff */
[----:B------:R-:W-:Y:S02]  /*0c10*/  IMAD.WIDE.U32 R176, R197, 0x10, R4 ;  /* 0x00000010c5b07825 */ /* 0x000fe400078e0004 */
[----:B------:R-:W3:Y:S01]  /*0c20*/  LDG.E.128 R172, desc[UR4][R172.64] ;  /* 0x00000004acac7981 */ /* 0x000ee2000c1e1d00 */
[----:B-----5:R-:W-:Y:S02]  /*0c30*/  ISETP.GE.AND P5, PT, R213, 0x1, PT ;  /* 0x00000001d500780c */ /* 0x020fe40003fa6270 */
[----:B------:R-:W-:Y:S01]  /*0c40*/  IADD3 R199, R7, 0x600, RZ ;  /* 0x0000060007c77810 */ /* 0x000fe20007ffe0ff */
[----:B------:R-:W3:Y:S01]  /*0c50*/  LDG.E.128 R176, desc[UR4][R176.64] ;  /* 0x00000004b0b07981 */ /* 0x000ee2000c1e1d00 */
[----:B------:R-:W-:-:S04]  /*0c60*/  IMAD.WIDE.U32 R180, R181, 0x10, R2 ;  /* 0x00000010b5b47825 */ /* 0x000fc800078e0002 */
[----:B------:R-:W-:Y:S02]  /*0c70*/  IMAD.WIDE.U32 R184, R199, 0x10, R4 ;  /* 0x00000010c7b87825 */ /* 0x000fe400078e0004 */
[----:B------:R-:W3:Y:S03]  /*0c80*/  LDG.E.128 R180, desc[UR4][R180.64] ;  /* 0x00000004b4b47981 */ /* 0x000ee6000c1e1d00 */
[----:B------:R-:W-:Y:S01]  /*0c90*/  @P5 IADD3 R12, R213, -0x1, RZ ;  /* 0xffffffffd50c5810 */ /* 0x000fe20007ffe0ff */
[----:B------:R-:W3:Y:S01]  /*0ca0*/  LDG.E.128 R184, desc[UR4][R184.64] ;  /* 0x00000004b8b87981 */ /* 0x000ee2000c1e1d00 */
[----:B------:R-:W-:-:S03]  /*0cb0*/  IADD3 R189, R17, 0x600, RZ ;  /* 0x0000060011bd7810 */ /* 0x000fc60007ffe0ff */
[----:B------:R-:W-:Y:S02]  /*0cc0*/  @P5 IMAD R12, R12, R215, RZ ;  /* 0x000000d70c0c5224 */ /* 0x000fe400078e02ff */
[----:B------:R-:W-:Y:S01]  /*0cd0*/  IMAD.WIDE.U32 R188, R189, 0x10, R2 ;  /* 0x00000010bdbc7825 */ /* 0x000fe200078e0002 */
[----:B------:R-:W-:Y:S02]  /*0ce0*/  MOV R6, UR14 ;  /* 0x0000000e00067c02 */ /* 0x000fe40008000f00 */
[----:B------:R-:W-:Y:S02]  /*0cf0*/  @P5 SHF.R.S32.HI R5, RZ, 0x1f, R12 ;  /* 0x0000001fff055819 */ /* 0x000fe4000001140c */
[----:B------:R-:W-:Y:S01]  /*0d00*/  MOV R4, UR15 ;  /* 0x0000000f00047c02 */ /* 0x000fe20008000f00 */
[----:B------:R-:W3:Y:S01]  /*0d10*/  LDG.E.128 R188, desc[UR4][R188.64] ;  /* 0x00000004bcbc7981 */ /* 0x000ee2000c1e1d00 */
[----:B------:R-:W-:Y:S01]  /*0d20*/  @P5 LEA.HI R3, R5, R12, RZ, 0x2 ;  /* 0x0000000c05035211 */ /* 0x000fe200078f10ff */
[----:B------:R-:W-:Y:S01]  /*0d30*/  HFMA2.MMA R5, -RZ, RZ, 0, 0 ;  /* 0x00000000ff057435 */ /* 0x000fe200000001ff */
[----:B------:R-:W-:-:S04]  /*0d40*/  ISETP.NE.U32.AND P0, PT, R6, RZ, PT ;  /* 0x000000ff0600720c */ /* 0x000fc80003f05070 */
[----:B------:R-:W-:Y:S02]  /*0d50*/  ISETP.NE.AND.EX P0, PT, R4, RZ, PT, P0 ;  /* 0x000000ff0400720c */ /* 0x000fe40003f05300 */
[----:B------:R-:W-:-:S04]  /*0d60*/  @P5 LEA.HI.SX32 R5, R3, R212, 0x1e ;  /* 0x000000d403055211 */ /* 0x000fc800078ff2ff */
[----:B------:R-:W-:-:S05]  /*0d70*/  IADD3 R227, R5, 0x500, RZ ;  /* 0x0000050005e37810 */ /* 0x000fca0007ffe0ff */
[----:B0-----:R-:W-:Y:S02]  /*0d80*/  IMAD.WIDE.U32 R226, R227, 0x4, R224 ;  /* 0x00000004e3e27825 */ /* 0x001fe400078e00e0 */
[----:B------:R-:W5:Y:S02]  /*0d90*/  @P0 LDG.E.128 R44, desc[UR4][R222.64] ;  /* 0x00000004de2c0981 */ /* 0x000f64000c1e1d00 */
[--C-:B------:R-:W-:Y:S02]  /*0da0*/  @P0 IMAD.WIDE.U32 R2, R13, 0x10, R14.reuse ;  /* 0x000000100d020825 */ /* 0x100fe400078e000e */
[----:B------:R-:W5:Y:S02]  /*0db0*/  @P0 LDG.E.128 R40, desc[UR4][R220.64] ;  /* 0x00000004dc280981 */ /* 0x000f64000c1e1d00 */
[--C-:B------:R-:W-:Y:S02]  /*0dc0*/  @P0 IMAD.WIDE.U32 R12, R197, 0x10, R14.reuse ;  /* 0x00000010c50c0825 */ /* 0x100fe400078e000e */
[----:B------:R-:W5:Y:S02]  /*0dd0*/  @P0 LDG.E.128 R36, desc[UR4][R218.64] ;  /* 0x00000004da240981 */ /* 0x000f64000c1e1d00 */
[----:B------:R-:W-:-:S02]  /*0de0*/  @P0 IMAD.WIDE.U32 R196, R199, 0x10, R14 ;  /* 0x00000010c7c40825 */ /* 0x000fc400078e000e */
[----:B------:R-:W5:Y:S04]  /*0df0*/  LDG.E R14, desc[UR4][R226.64] ;  /* 0x00000004e20e7981 */ /* 0x000f68000c1e1900 */
[----:B------:R-:W5:Y:S04]  /*0e00*/  @P0 LDG.E.128 R32, desc[UR4][R216.64] ;  /* 0x00000004d8200981 */ /* 0x000f68000c1e1d00 */
[----:B------:R0:W5:Y:S04]  /*0e10*/  @P0 LDG.E.128 R28, desc[UR4][R2.64] ;  /* 0x00000004021c0981 */ /* 0x000168000c1e1d00 */
[----:B------:R1:W5:Y:S04]  /*0e20*/  @P0 LDG.E.128 R24, desc[UR4][R12.64] ;  /* 0x000000040c180981 */ /* 0x000368000c1e1d00 */
[----:B------:R-:W5:Y:S01]  /*0e30*/  @P0 LDG.E.128 R20, desc[UR4][R196.64] ;  /* 0x00000004c4140981 */ /* 0x000f62000c1e1d00 */
[----:B------:R-:W-:-:S02]  /*0e40*/  ISETP.NE.AND P0, PT, R9, RZ, PT ;  /* 0x000000ff0900720c */ /* 0x000fc40003f05270 */
[C---:B------:R-:W-:Y:S01]  /*0e50*/  IADD3 R199, R5.reuse, 0x100, RZ ;  /* 0x0000010005c77810 */ /* 0x040fe20007ffe0ff */
[C-C-:B------:R-:W-:Y:S01]  /*0e60*/  IMAD.WIDE.U32 R16, R5.reuse, 0x4, R224.reuse ;  /* 0x0000000405107825 */ /* 0x140fe200078e00e0 */
[C---:B------:R-:W-:Y:S02]  /*0e70*/  IADD3 R201, R5.reuse, 0x200, RZ ;  /* 0x0000020005c97810 */ /* 0x040fe40007ffe0ff */
[C---:B------:R-:W-:Y:S02]  /*0e80*/  IADD3 R203, R5.reuse, 0x300, RZ ;  /* 0x0000030005cb7810 */ /* 0x040fe40007ffe0ff */
[----:B------:R-:W-:Y:S01]  /*0e90*/  IADD3 R205, R5, 0x400, RZ ;  /* 0x0000040005cd7810 */ /* 0x000fe20007ffe0ff */
[--C-:B------:R-:W-:Y:S01]  /*0ea0*/  IMAD.WIDE.U32 R198, R199, 0x4, R224.reuse ;  /* 0x00000004c7c67825 */ /* 0x100fe200078e00e0 */
[----:B------:R-:W-:Y:S01]  /*0eb0*/  IADD3 R5, R5, 0x600, RZ ;  /* 0x0000060005057810 */ /* 0x000fe20007ffe0ff */
[----:B------:R-:W5:Y:S02]  /*0ec0*/  LDG.E R211, desc[UR4][R16.64] ;  /* 0x0000000410d37981 */ /* 0x000f64000c1e1900 */
[----:B------:R-:W-:-:S02]  /*0ed0*/  IMAD.WIDE.U32 R200, R201, 0x4, R224 ;  /* 0x00000004c9c87825 */ /* 0x000fc400078e00e0 */
[----:B------:R1:W5:Y:S02]  /*0ee0*/  LDG.E R210, desc[UR4][R198.64] ;  /* 0x00000004c6d27981 */ /* 0x000364000c1e1900 */
[----:B------:R-:W-:-:S04]  /*0ef0*/  IMAD.WIDE.U32 R202, R203, 0x4, R224 ;  /* 0x00000004cbca7825 */ /* 0x000fc800078e00e0 */
[--C-:B------:R-:W-:Y:S01]  /*0f00*/  IMAD.WIDE.U32 R204, R205, 0x4, R224.reuse ;  /* 0x00000004cdcc7825 */ /* 0x100fe200078e00e0 */
[----:B------:R1:W5:Y:S03]  /*0f10*/  LDG.E R17, desc[UR4][R200.64] ;  /* 0x00000004c8117981 */ /* 0x000366000c1e1900 */
[----:B------:R-:W-:Y:S01]  /*0f20*/  IMAD.WIDE.U32 R224, R5, 0x4, R224 ;  /* 0x0000000405e07825 */ /* 0x000fe200078e00e0 */
[----:B------:R1:W5:Y:S04]  /*0f30*/  LDG.E R16, desc[UR4][R202.64] ;  /* 0x00000004ca107981 */ /* 0x000368000c1e1900 */
[----:B------:R1:W5:Y:S01]  /*0f40*/  LDG.E R15, desc[UR4][R204.64] ;  /* 0x00000004cc0f7981 */ /* 0x000362000c1e1900 */
[----:B----4-:R-:W-:-:S05]  /*0f50*/  FSEL R206, R0, RZ, !P0 ;  /* 0x000000ff00ce7208 */ /* 0x010fca0004000000 */
[C---:B------:R-:W-:Y:S01]  /*0f60*/  FADD.FTZ R193, -R206.reuse, R193 ;  /* 0x000000c1cec17221 */ /* 0x040fe20000010100 */
[----:B------:R-:W-:-:S03]  /*0f70*/  FADD.FTZ R195, -R206, R195 ;  /* 0x000000c3cec37221 */ /* 0x000fc60000010100 */
[----:B0-----:R-:W-:Y:S01]  /*0f80*/  FMUL.FTZ R2, R8, R193 ;  /* 0x000000c108027220 */ /* 0x001fe20000410000 */
[----:B--2---:R-:W-:Y:S01]  /*0f90*/  FADD.FTZ R153, -R206, R153 ;  /* 0x00000099ce997221 */ /* 0x004fe20000010100 */
[----:B------:R-:W-:Y:S02]  /*0fa0*/  FMUL.FTZ R0, R8, R195 ;  /* 0x000000c308007220 */ /* 0x000fe40000410000 */
[----:B---3--:R-:W-:Y:S01]  /*0fb0*/  FFMA.FTZ R77, R141, R2, R77 ;  /* 0x000000028d4d7223 */ /* 0x008fe2000001004d */
[----:B------:R-:W-:Y:S01]  /*0fc0*/  FADD.FTZ R129, R129, R141 ;  /* 0x0000008d81817221 */ /* 0x000fe20000010000 */
[----:B-1----:R-:W-:Y:S01]  /*0fd0*/  FMUL.FTZ R13, R73, R141 ;  /* 0x0000008d490d7220 */ /* 0x002fe20000410000 */
[C---:B------:R-:W-:Y:S01]  /*0fe0*/  FADD.FTZ R5, -R206.reuse, R192 ;  /* 0x000000c0ce057221 */ /* 0x040fe20000010100 */
[C---:B------:R-:W-:Y:S01]  /*0ff0*/  FADD.FTZ R141, -R206.reuse, R144 ;  /* 0x00000090ce8d7221 */ /* 0x040fe20000010100 */
[C---:B------:R-:W-:Y:S01]  /*1000*/  FADD.FTZ R195, -R206.reuse, R146 ;  /* 0x00000092cec37221 */ /* 0x040fe20000010100 */
[C---:B------:R-:W-:Y:S01]  /*1010*/  FADD.FTZ R193, -R206.reuse, R145 ;  /* 0x00000091cec17221 */ /* 0x040fe20000010100 */
[----:B------:R-:W-:Y:S01]  /*1020*/  FADD.FTZ R155, -R206, R155 ;  /* 0x0000009bce9b7221 */ /* 0x000fe20000010100 */
[----:B------:R-:W-:Y:S01]  /*1030*/  FMUL.FTZ R192, R8, R153 ;  /* 0x0000009908c07220 */ /* 0x000fe20000410000 */
[----:B------:R-:W-:Y:S01]  /*1040*/  FADD.FTZ R199, -R206, R194 ;  /* 0x000000c2cec77221 */ /* 0x000fe20000010100 */
[----:B------:R-:W-:Y:S01]  /*1050*/  FMUL.FTZ R12, R72, R140 ;  /* 0x0000008c480c7220 */ /* 0x000fe20000410000 */
[----:B------:R-:W-:Y:S01]  /*1060*/  FMUL.FTZ R145, R8, R141 ;  /* 0x0000008d08917220 */ /* 0x000fe20000410000 */
[----:B------:R-:W-:Y:S01]  /*1070*/  FADD.FTZ R153, -R206, R168 ;  /* 0x000000a8ce997221 */ /* 0x000fe20000010100 */
[C---:B------:R-:W-:Y:S01]  /*1080*/  FMUL.FTZ R3, R8.reuse, R5 ;  /* 0x0000000508037220 */ /* 0x040fe20000410000 */
[C---:B------:R-:W-:Y:S01]  /*1090*/  FMUL.FTZ R141, R8.reuse, R195 ;  /* 0x000000c3088d7220 */ /* 0x040fe20000410000 */
[C---:B------:R-:W-:Y:S01]  /*10a0*/  FMUL.FTZ R144, R8.reuse, R193 ;  /* 0x000000c108907220 */ /* 0x040fe20000410000 */
[----:B------:R-:W-:Y:S01]  /*10b0*/  FMUL.FTZ R146, R8, R155 ;  /* 0x0000009b08927220 */ /* 0x000fe20000410000 */
[----:B------:R-:W-:Y:S01]  /*10c0*/  FFMA.FTZ R85, R157, R192, R85 ;  /* 0x000000c09d557223 */ /* 0x000fe20000010055 */
[----:B------:R-:W-:Y:S01]  /*10d0*/  FADD.FTZ R121, R121, R157 ;  /* 0x0000009d79797221 */ /* 0x000fe20000010000 */
[----:B------:R-:W-:Y:S01]  /*10e0*/  FMUL.FTZ R195, R65, R157 ;  /* 0x0000009d41c37220 */ /* 0x000fe20000410000 */
[----:B------:R-:W-:Y:S01]  /*10f0*/  FADD.FTZ R169, -R206, R169 ;  /* 0x000000a9cea97221 */ /* 0x000fe20000010100 */
[----:B------:R-:W-:Y:S01]  /*1100*/  FMUL.FTZ R5, R8, R199 ;  /* 0x000000c708057220 */ /* 0x000fe20000410000 */
[C---:B------:R-:W-:Y:S01]  /*1110*/  FADD.FTZ R193, -R206.reuse, R152 ;  /* 0x00000098cec17221 */ /* 0x040fe20000010100 */
[C---:B------:R-:W-:Y:S01]  /*1120*/  FADD.FTZ R155, -R206.reuse, R170 ;  /* 0x000000aace9b7221 */ /* 0x040fe20000010100 */
[----:B------:R-:W-:Y:S01]  /*1130*/  FADD.FTZ R157, -R206, R171 ;  /* 0x000000abce9d7221 */ /* 0x000fe20000010100 */
[----:B------:R-:W-:Y:S01]  /*1140*/  FMUL.FTZ R171, R8, R153 ;  /* 0x0000009908ab7220 */ /* 0x000fe20000410000 */
[----:B------:R-:W-:Y:S01]  /*1150*/  FADD.FTZ R152, RZ, R12 ;  /* 0x0000000cff987221 */ /* 0x000fe20000010000 */
[----:B------:R-:W-:Y:S01]  /*1160*/  FFMA.FTZ R153, R3, R12, RZ ;  /* 0x0000000c03997223 */ /* 0x000fe200000100ff */
[----:B------:R-:W-:Y:S01]  /*1170*/  FADD.FTZ R147, -R206, R147 ;  /* 0x00000093ce937221 */ /* 0x000fe20000010100 */
[----:B------:R-:W-:Y:S01]  /*1180*/  FMUL.FTZ R170, R8, R169 ;  /* 0x000000a908aa7220 */ /* 0x000fe20000410000 */
[----:B------:R-:W-:Y:S01]  /*1190*/  FFMA.FTZ R78, R142, R5, R78 ;  /* 0x000000058e4e7223 */ /* 0x000fe2000001004e */
[----:B------:R-:W-:Y:S01]  /*11a0*/  FADD.FTZ R130, R130, R142 ;  /* 0x0000008e82827221 */ /* 0x000fe20000010000 */
[----:B------:R-:W-:Y:S01]  /*11b0*/  FMUL.FTZ R169, R8, R155 ;  /* 0x0000009b08a97220 */ /* 0x000fe20000410000 */
[----:B------:R-:W-:Y:S01]  /*11c0*/  FMUL.FTZ R142, R74, R142 ;  /* 0x0000008e4a8e7220 */ /* 0x000fe20000410000 */
[----:B------:R-:W-:Y:S01]  /*11d0*/  FADD.FTZ R155, R152, R13 ;  /* 0x0000000d989b7221 */ /* 0x000fe20000010000 */
[----:B------:R-:W-:Y:S01]  /*11e0*/  FFMA.FTZ R76, R140, R3, R76 ;  /* 0x000000038c4c7223 */ /* 0x000fe2000001004c */
        /* <DEDUP_REMOVED lines=101> */
[C---:B------:R-:W-:Y:S01]  /*1840*/  FADD.FTZ R155, -R206.reuse, R186 ;  /* 0x000000bace9b7221 */ /* 0x040fe20000010100 */
        /* <DEDUP_REMOVED lines=25> */
[----:B------:R-:W-:Y:S02]  /*19e0*/  FADD.FTZ R155, R152, R207 ;  /* 0x000000cf989b7221 */ /* 0x000fe40000010000 */
        /* <DEDUP_REMOVED lines=27> */
.L_x_14636:
[----:B------:R-:W-:Y:S05]  /*1ba0*/  BSYNC B0 ;  /* 0x0000000000007941 */ /* 0x000fea0003800000 */
.L_x_14634:
[----:B------:R0:W5:Y:S01]  /*1bb0*/  LDG.E R191, desc[UR4][R224.64] ;  /* 0x00000004e0bf7981 */ /* 0x000162000c1e1900 */
[----:B------:R-:W-:Y:S01]  /*1bc0*/  LOP3.LUT P4, RZ, R214, 0xff, RZ, 0xc0, !PT ;  /* 0x000000ffd6ff7812 */ /* 0x000fe2000788c0ff */
[----:B------:R-:W-:Y:S01]  /*1bd0*/  UMOV UR6, 0xffffffff ;  /* 0xffffffff00067882 */ /* 0x000fe20000000000 */
[----:B------:R-:W-:Y:S02]  /*1be0*/  SHF.R.U32.HI R152, RZ, 0x5, R11 ;  /* 0x00000005ff987819 */ /* 0x000fe4000001160b */
[----:B------:R-:W-:Y:S02]  /*1bf0*/  LOP3.LUT P0, RZ, R11, 0x1f, RZ, 0xc0, !PT ;  /* 0x0000001f0bff7812 */ /* 0x000fe4000780c0ff */
[----:B------:R-:W-:-:S07]  /*1c00*/  LOP3.LUT R153, R152, 0x7fffff8, RZ, 0xc0, !PT ;  /* 0x07fffff898997812 */ /* 0x000fce00078ec0ff */
[----:B------:R-:W-:Y:S01]  /*1c10*/  @!P4 IADD3 R153, R153, 0x8, RZ ;  /* 0x000000089999c810 */ /* 0x000fe20007ffe0ff */
[----:B0-----:R-:W-:Y:S06]  /*1c20*/  BRA.DIV UR6, `(.L_x_14637) ;  /* 0x0000002a06207947 */ /* 0x001fec000b800000 */
        /* <DEDUP_REMOVED lines=18> */
.L_x_14705:
        /* <DEDUP_REMOVED lines=44> */
[----:B------:R-:W-:Y:S01]  /*2010*/  FADD.FTZ R167, R167, R162 ;  /* 0x000000a2a7a77221 */ /* 0x000fe20000010000 */
[----:B------:R-:W-:-:S03]  /*2020*/  @P5 IADD3 R162, R213, -0x1, RZ ;  /* 0xffffffffd5a25810 */ /* 0x000fc60007ffe0ff */
        /* <DEDUP_REMOVED lines=11> */
.L_x_14639:
[----:B------:R-:W-:Y:S05]  /*20e0*/  BSYNC B0 ;  /* 0x0000000000007941 */ /* 0x000fea0003800000 */
.L_x_14638:
[----:B--2---:R-:W-:Y:S01]  /*20f0*/  @P5 FMUL.FTZ R153, R163, R153 ;  /* 0x00000099a3995220 */ /* 0x004fe20000410000 */
[----:B------:R-:W-:Y:S01]  /*2100*/  @!P6 ISETP.NE.AND.EX P2, PT, R4, RZ, PT, P2 ;  /* 0x000000ff0400e20c */ /* 0x000fe20003f45320 */
[----:B------:R-:W-:Y:S01]  /*2110*/  BSSY B0, `(.L_x_14640) ;  /* 0x000000c000007945 */ /* 0x000fe20003800000 */
[----:B------:R-:W-:Y:S01]  /*2120*/  @P5 IMAD R220, R162, R215, RZ ;  /* 0x000000d7a2dc5224 */ /* 0x000fe200078e02ff */
[----:B------:R-:W-:Y:S01]  /*2130*/  @!P6 ISETP.NE.U32.AND P0, PT, R6, RZ, PT ;  /* 0x000000ff0600e20c */ /* 0x000fe20003f05070 */
[----:B------:R-:W-:Y:S01]  /*2140*/  @P5 FMUL.FTZ R162, R153, R152 ;  /* 0x0000009899a25220 */ /* 0x000fe20000410000 */
        /* <DEDUP_REMOVED lines=8> */
.L_x_14641:
[----:B------:R-:W-:Y:S05]  /*21d0*/  BSYNC B0 ;  /* 0x0000000000007941 */ /* 0x000fea0003800000 */
.L_x_14640:
        /* <DEDUP_REMOVED lines=18> */
.L_x_14643:
[----:B------:R-:W-:Y:S05]  /*2300*/  BSYNC B0 ;  /* 0x0000000000007941 */ /* 0x000fea0003800000 */
.L_x_14642:
        /* <DEDUP_REMOVED lines=11> */
.L_x_14645:
[----:B------:R-:W-:Y:S05]  /*23c0*/  BSYNC B0 ;  /* 0x0000000000007941 */ /* 0x000fea0003800000 */
.L_x_14644:
        /* <DEDUP_REMOVED lines=38> */
.L_x_14647:
[----:B------:R-:W-:Y:S05]  /*2630*/  BSYNC B0 ;  /* 0x0000000000007941 */ /* 0x000fea0003800000 */
.L_x_14646:
        /* <DEDUP_REMOVED lines=10> */
.L_x_14649:
[----:B------:R-:W-:Y:S05]  /*26e0*/  BSYNC B0 ;  /* 0x0000000000007941 */ /* 0x000fea0003800000 */
.L_x_14648:
[----:B----4-:R-:W-:Y:S01]  /*26f0*/  @P5 FMUL.FTZ R161, R154, R161 ;  /* 0x000000a19aa15220 */ /* 0x010fe20000410000 */
[C---:B------:R-:W-:Y:S01]  /*2700*/  @P5 LOP3.LUT P0, RZ, R210.reuse, 0xff00, RZ, 0xc0, !PT ;  /* 0x0000ff00d2ff5812 */ /* 0x040fe2000780c0ff */
        /* <DEDUP_REMOVED lines=19> */
.L_x_14651:
[----:B------:R-:W-:Y:S05]  /*2840*/  BSYNC B0 ;  /* 0x0000000000007941 */ /* 0x000fea0003800000 */
.L_x_14650:
        /* <DEDUP_REMOVED lines=10> */
.L_x_14653:
[----:B------:R-:W-:Y:S05]  /*28f0*/  BSYNC B0 ;  /* 0x0000000000007941 */ /* 0x000fea0003800000 */
.L_x_14652:
[----:B-1----:R-:W-:Y:S01]  /*2900*/  @P5 FMUL.FTZ R165, R156, R165 ;  /* 0x000000a59ca55220 */ /* 0x002fe20000410000 */
[----:B------:R-:W-:Y:S01]  /*2910*/  @P5 FMUL.FTZ R162, R163, R162 ;  /* 0x000000a2a3a25220 */ /* 0x000fe20000410000 */
[----:B------:R-:W-:Y:S01]  /*2920*/  @P5 IADD3 R159, R188, 0x100, RZ ;  /* 0x00000100bc9f5810 */ /* 0x000fe20007ffe0ff */
[----:B------:R-:W1:Y:S01]  /*2930*/  @P5 LDC.64 R160, c[0x0][0x298] ;  /* 0x0000a600ffa05b82 */ /* 0x000e620000000a00 */
[----:B------:R-:W-:Y:S01]  /*2940*/  @P5 FMUL.FTZ R157, R165, R164 ;  /* 0x000000a4a59d5220 */ /* 0x000fe20000410000 */
[C---:B------:R-:W-:Y:S01]  /*2950*/  @P5 LOP3.LUT P0, RZ, R210.reuse, 0xff0000, RZ, 0xc0, !PT ;  /* 0x00ff0000d2ff5812 */ /* 0x040fe2000780c0ff */
        /* <DEDUP_REMOVED lines=30> */
.L_x_14655:
[----:B------:R-:W-:Y:S05]  /*2b40*/  BSYNC B0 ;  /* 0x0000000000007941 */ /* 0x000fea0003800000 */
.L_x_14654:
        /* <DEDUP_REMOVED lines=8> */
.L_x_14657:
[----:B------:R-:W-:Y:S05]  /*2bd0*/  BSYNC B0 ;  /* 0x0000000000007941 */ /* 0x000fea0003800000 */
.L_x_14656:
        /* <DEDUP_REMOVED lines=17> */
.L_x_14659:
[----:B------:R-:W-:Y:S05]  /*2cf0*/  BSYNC B0 ;  /* 0x0000000000007941 */ /* 0x000fea0003800000 */
.L_x_14658:
        /* <DEDUP_REMOVED lines=11> */
.L_x_14661:
[----:B------:R-:W-:Y:S05]  /*2db0*/  BSYNC B0 ;  /* 0x0000000000007941 */ /* 0x000fea0003800000 */
.L_x_14660:
[C---:B------:R-:W-:Y:S01]  /*2dc0*/  SEL R155, R164.reuse, R135, P3 ;  /* 0x00000087a49b7207 */ /* 0x040fe20001800000 */
[----:B----4-:R-:W0:Y:S01]  /*2dd0*/  @P5 LDC.64 R214, c[0x0][0x2f8] ;  /* 0x0000be00ffd65b82 */ /* 0x010e220000000a00 */
[----:B------:R-:W-:Y:S01]  /*2de0*/  @P5 FMUL.FTZ R19, R157, R156 ;  /* 0x0000009c9d135220 */ /* 0x000fe20000410000 */
[----:B------:R-:W-:Y:S01]  /*2df0*/  @P5 FMUL.FTZ R189, R159, R158 ;  /* 0x0000009e9fbd5220 */ /* 0x000fe20000410000 */
[----:B------:R-:W-:Y:S01]  /*2e00*/  @P5 FMUL.FTZ R209, R161, R160 ;  /* 0x000000a0a1d15220 */ /* 0x000fe20000410000 */
[----:B------:R-:W-:Y:S01]  /*2e10*/  @P5 FMUL.FTZ R163, R164, R163 ;  /* 0x000000a3a4a35220 */ /* 0x000fe20000410000 */
[----:B------:R1:W-:Y:S01]  /*2e20*/  @P1 STG.E.128 desc[UR4][R216.64], R152 ;  /* 0x00000098d8001986 */ /* 0x0003e2000c101d04 */
[C---:B------:R-:W-:Y:S01]  /*2e30*/  @P5 LOP3.LUT P0, RZ, R17.reuse, 0xff00, RZ, 0xc0, !PT ;  /* 0x0000ff0011ff5812 */ /* 0x040fe2000780c0ff */
[----:B------:R-:W-:Y:S01]  /*2e40*/  BSSY B0, `(.L_x_14662) ;  /* 0x000001d000007945 */ /* 0x000fe20003800000 */
[----:B------:R-:W2:Y:S01]  /*2e50*/  @P5 LDC.64 R210, c[0x0][0x2f8] ;  /* 0x0000be00ffd25b82 */ /* 0x000ea20000000a00 */
[----:B------:R-:W-:Y:S01]  /*2e60*/  @P5 LOP3.LUT P2, RZ, R17, 0xff, RZ, 0xc0, !PT ;  /* 0x000000ff11ff5812 */ /* 0x000fe2000784c0ff */
[----:B------:R-:W-:Y:S01]  /*2e70*/  @P5 FMUL.FTZ R162, R163, R162 ;  /* 0x000000a2a3a25220 */ /* 0x000fe20000410000 */
[----:B------:R-:W-:-:S02]  /*2e80*/  @P5 SEL R137, R189, RZ, P0 ;  /* 0x000000ffbd895207 */ /* 0x000fc40000000000 */
[----:B------:R-:W-:Y:S02]  /*2e90*/  @P5 LOP3.LUT P0, RZ, R17, 0xff000000, RZ, 0xc0, !PT ;  /* 0xff00000011ff5812 */ /* 0x000fe4000780c0ff */
[----:B------:R-:W-:Y:S01]  /*2ea0*/  @P5 SEL R136, R19, RZ, P2 ;  /* 0x000000ff13885207 */ /* 0x000fe20001000000 */
[----:B------:R-:W3:Y:S01]  /*2eb0*/  @P5 LDC.64 R156, c[0x0][0x298] ;  /* 0x0000a600ff9c5b82 */ /* 0x000ee20000000a00 */
[----:B------:R-:W-:Y:S02]  /*2ec0*/  @P5 LOP3.LUT P2, RZ, R17, 0xff0000, RZ, 0xc0, !PT ;  /* 0x00ff000011ff5812 */ /* 0x000fe4000784c0ff */
[----:B------:R-:W-:Y:S02]  /*2ed0*/  @P5 SEL R139, R162, RZ, P0 ;  /* 0x000000ffa28b5207 */ /* 0x000fe40000000000 */
[----:B------:R-:W-:Y:S02]  /*2ee0*/  @!P6 ISETP.NE.U32.AND P0, PT, R6, RZ, PT ;  /* 0x000000ff0600e20c */ /* 0x000fe40003f05070 */
[----:B------:R-:W-:Y:S01]  /*2ef0*/  @P5 IADD3 R17, R188, 0x200, RZ ;  /* 0x00000200bc115810 */ /* 0x000fe20007ffe0ff */
[----:B------:R-:W4:Y:S01]  /*2f00*/  @P5 LDC.64 R158, c[0x0][0x298] ;  /* 0x0000a600ff9e5b82 */ /* 0x000f220000000a00 */
[----:B------:R-:W-:-:S02]  /*2f10*/  @P5 SEL R138, R209, RZ, P2 ;  /* 0x000000ffd18a5207 */ /* 0x000fc40001000000 */
[----:B------:R-:W-:Y:S01]  /*2f20*/  @!P6 ISETP.NE.U32.AND P2, PT, R6, RZ, PT ;  /* 0x000000ff0600e20c */ /* 0x000fe20003f45070 */
[----:B0-----:R-:W-:Y:S01]  /*2f30*/  @P5 IMAD.WIDE.U32 R214, R17, 0x10, R214 ;  /* 0x0000001011d65825 */ /* 0x001fe200078e00d6 */
[C---:B------:R-:W-:Y:S02]  /*2f40*/  @!P6 ISETP.NE.AND.EX P0, PT, R4.reuse, RZ, PT, P0 ;  /* 0x000000ff0400e20c */ /* 0x040fe40003f05300 */
[----:B------:R-:W-:Y:S01]  /*2f50*/  @!P6 ISETP.NE.AND.EX P2, PT, R4, RZ, PT, P2 ;  /* 0x000000ff0400e20c */ /* 0x000fe20003f45320 */
[----:B------:R-:W0:Y:S01]  /*2f60*/  @P5 LDC.64 R160, c[0x0][0x298] ;  /* 0x0000a600ffa05b82 */ /* 0x000e220000000a00 */
[----:B------:R-:W-:-:S07]  /*2f70*/  @!P6 FSEL R17, R32, RZ, P0 ;  /* 0x000000ff2011e208 */ /* 0x000fce0000000000 */
[----:B------:R-:W0:Y:S08]  /*2f80*/  @P5 LDC.64 R164, c[0x0][0x298] ;  /* 0x0000a600ffa45b82 */ /* 0x000e300000000a00 */
[----:B------:R-:W0:Y:S01]  /*2f90*/  @P1 LDC.64 R212, c[0x0][0x308] ;  /* 0x0000c200ffd41b82 */ /* 0x000e220000000a00 */
[----:B-123--:R-:W-:Y:S05]  /*2fa0*/  @!P6 BRA `(.L_x_14663) ;  /* 0x000000000018e947 */ /* 0x00efea0003800000 */
[----:B------:R-:W-:Y:S01]  /*2fb0*/  ISETP.NE.U32.AND P0, PT, R6, RZ, PT ;  /* 0x000000ff0600720c */ /* 0x000fe20003f05070 */
[----:B------:R-:W-:-:S03]  /*2fc0*/  FFMA.FTZ R17, R201, R167, R166 ;  /* 0x000000a7c9117223 */ /* 0x000fc600000100a6 */
[----:B------:R-:W-:Y:S01]  /*2fd0*/  ISETP.NE.AND.EX P0, PT, R4, RZ, PT, P0 ;  /* 0x000000ff0400720c */ /* 0x000fe20003f05300 */
[----:B------:R-:W-:-:S04]  /*2fe0*/  FADD.FTZ R17, R202, -R17 ;  /* 0x80000011ca117221 */ /* 0x000fc80000010000 */
[----:B------:R-:W-:-:S08]  /*2ff0*/  FMUL.FTZ R17, R8, R17 ;  /* 0x0000001108117220 */ /* 0x000fd00000410000 */
[----:B------:R-:W-:-:S07]  /*3000*/  @P0 FADD.FTZ R17, R32, R17 ;  /* 0x0000001120110221 */ /* 0x000fce0000010000 */
.L_x_14663:
[----:B------:R-:W-:Y:S05]  /*3010*/  BSYNC B0 ;  /* 0x0000000000007941 */ /* 0x000fea0003800000 */
.L_x_14662:
        /* <DEDUP_REMOVED lines=10> */
.L_x_14665:
[----:B------:R-:W-:Y:S05]  /*30c0*/  BSYNC B0 ;  /* 0x0000000000007941 */ /* 0x000fea0003800000 */
.L_x_14664:
[----:B----4-:R-:W-:Y:S01]  /*30d0*/  @P5 FMUL.FTZ R159, R152, R159 ;  /* 0x0000009f989f5220 */ /* 0x010fe20000410000 */
[C---:B------:R-:W-:Y:S01]  /*30e0*/  @P5 LOP3.LUT P0, RZ, R16.reuse, 0xff00, RZ, 0xc0, !PT ;  /* 0x0000ff0010ff5812 */ /* 0x040fe2000780c0ff */
[----:B------:R-:W-:Y:S01]  /*30f0*/  @P5 FMUL.FTZ R156, R157, R156 ;  /* 0x0000009c9d9c5220 */ /* 0x000fe20000410000 */
[----:B------:R1:W-:Y:S01]  /*3100*/  @P5 STG.E.128 desc[UR4][R214.64], R136 ;  /* 0x00000088d6005986 */ /* 0x0003e2000c101d04 */
[----:B------:R-:W-:Y:S01]  /*3110*/  @P5 FMUL.FTZ R158, R159, R158 ;  /* 0x0000009e9f9e5220 */ /* 0x000fe20000410000 */
[----:B------:R-:W-:Y:S01]  /*3120*/  @P5 LOP3.LUT P2, RZ, R16, 0xff, RZ, 0xc0, !PT ;  /* 0x000000ff10ff5812 */ /* 0x000fe2000784c0ff */
[----:B------:R-:W-:Y:S03]  /*3130*/  BSSY B0, `(.L_x_14666) ;  /* 0x000000f000007945 */ /* 0x000fe60003800000 */
[----:B-1----:R-:W-:Y:S02]  /*3140*/  @P5 SEL R137, R158, RZ, P0 ;  /* 0x000000ff9e895207 */ /* 0x002fe40000000000 */
        /* <DEDUP_REMOVED lines=13> */
.L_x_14667:
[----:B------:R-:W-:Y:S05]  /*3220*/  BSYNC B0 ;  /* 0x0000000000007941 */ /* 0x000fea0003800000 */
.L_x_14666:
        /* <DEDUP_REMOVED lines=10> */
.L_x_14669:
[----:B------:R-:W-:Y:S05]  /*32d0*/  BSYNC B0 ;  /* 0x0000000000007941 */ /* 0x000fea0003800000 */
.L_x_14668:
[----:B------:R-:W-:Y:S01]  /*32e0*/  @P5 FMUL.FTZ R165, R154, R165 ;  /* 0x000000a59aa55220 */ /* 0x000fe20000410000 */
        /* <DEDUP_REMOVED lines=36> */
.L_x_14671:
[----:B------:R-:W-:Y:S05]  /*3530*/  BSYNC B0 ;  /* 0x0000000000007941 */ /* 0x000fea0003800000 */
.L_x_14670:
        /* <DEDUP_REMOVED lines=8> */
.L_x_14673:
[----:B------:R-:W-:Y:S05]  /*35c0*/  BSYNC B0 ;  /* 0x0000000000007941 */ /* 0x000fea0003800000 */
.L_x_14672:
        /* <DEDUP_REMOVED lines=17> */
.L_x_14675:
[----:B------:R-:W-:Y:S05]  /*36e0*/  BSYNC B0 ;  /* 0x0000000000007941 */ /* 0x000fea0003800000 */
.L_x_14674:
        /* <DEDUP_REMOVED lines=11> */
.L_x_14677:
[----:B------:R-:W-:Y:S05]  /*37a0*/  BSYNC B0 ;  /* 0x0000000000007941 */ /* 0x000fea0003800000 */
.L_x_14676:
[C---:B------:R-:W-:Y:S01]  /*37b0*/  SEL R19, R160.reuse, R135, P3 ;  /* 0x00000087a0137207 */ /* 0x040fe20001800000 */
[----:B------:R-:W0:Y:S01]  /*37c0*/  @P5 LDC.64 R210, c[0x0][0x2f8] ;  /* 0x0000be00ffd25b82 */ /* 0x000e220000000a00 */
[----:B------:R-:W-:Y:S01]  /*37d0*/  @P5 FMUL.FTZ R189, R153, R152 ;  /* 0x0000009899bd5220 */ /* 0x000fe20000410000 */
[----:B------:R-:W-:Y:S01]  /*37e0*/  @P5 FMUL.FTZ R209, R155, R154 ;  /* 0x0000009a9bd15220 */ /* 0x000fe20000410000 */
[----:B------:R-:W-:Y:S01]  /*37f0*/  @P5 FMUL.FTZ R214, R157, R156 ;  /* 0x0000009c9dd65220 */ /* 0x000fe20000410000 */
[----:B-1----:R-:W-:Y:S01]  /*3800*/  @P5 FMUL.FTZ R159, R160, R159 ;  /* 0x0000009fa09f5220 */ /* 0x002fe20000410000 */
        /* <DEDUP_REMOVED lines=31> */
.L_x_14679:
[----:B------:R-:W-:Y:S05]  /*3a00*/  BSYNC B0 ;  /* 0x0000000000007941 */ /* 0x000fea0003800000 */
.L_x_14678:
        /* <DEDUP_REMOVED lines=10> */
.L_x_14681:
[----:B------:R-:W-:Y:S05]  /*3ab0*/  BSYNC B0 ;  /* 0x0000000000007941 */ /* 0x000fea0003800000 */
.L_x_14680:
        /* <DEDUP_REMOVED lines=22> */
.L_x_14683:
[----:B------:R-:W-:Y:S05]  /*3c20*/  BSYNC B0 ;  /* 0x0000000000007941 */ /* 0x000fea0003800000 */
.L_x_14682:
        /* <DEDUP_REMOVED lines=10> */
.L_x_14685:
[----:B------:R-:W-:Y:S05]  /*3cd0*/  BSYNC B0 ;  /* 0x0000000000007941 */ /* 0x000fea0003800000 */
.L_x_14684:
[----:B------:R-:W-:Y:S01]  /*3ce0*/  @P5 FMUL.FTZ R161, R152, R161 ;  /* 0x000000a198a15220 */ /* 0x000fe20000410000 */
[----:B------:R-:W-:-:S04]  /*3cf0*/  @P1 IMAD.WIDE.U32 R164, R153, 0x10, R164 ;  /* 0x0000001099a41825 */ /* 0x000fc800078e00a4 */
[----:B------:R-:W-:Y:S01]  /*3d00*/  @P5 FMUL.FTZ R156, R157, R156 ;  /* 0x0000009c9d9c5220 */ /* 0x000fe20000410000 */
[----:B------:R-:W-:Y:S01]  /*3d10*/  @P5 IADD3 R153, R188, 0x500, RZ ;  /* 0x00000500bc995810 */ /* 0x000fe20007ffe0ff */
        /* <DEDUP_REMOVED lines=8> */
[----:B------:R-:W-:-:S02]  /*3da0*/  SEL R16, R15, R132, P3 ;  /* 0x000000840f107207 */ /* 0x000fc40001800000 */
[----:B------:R-:W-:Y:S01]  /*3db0*/  SEL R19, R152, R135, P3 ;  /* 0x0000008798137207 */ /* 0x000fe20001800000 */
[----:B------:R-:W1:Y:S01]  /*3dc0*/  @P5 LDC.64 R14, c[0x0][0x298] ;  /* 0x0000a600ff0e5b82 */ /* 0x000e620000000a00 */
[----:B------:R-:W-:Y:S02]  /*3dd0*/  @P5 SEL R138, R156, RZ, P0 ;  /* 0x000000ff9c8a5207 */ /* 0x000fe40000000000 */
[----:B------:R-:W-:Y:S01]  /*3de0*/  @P5 SEL R139, R160, RZ, P2 ;  /* 0x000000ffa08b5207 */ /* 0x000fe20001000000 */
[----:B------:R2:W-:Y:S01]  /*3df0*/  @P1 STG.E.128 desc[UR4][R164.64], R16 ;  /* 0x00000010a4001986 */ /* 0x0005e2000c101d04 */
[C---:B------:R-:W-:Y:S02]  /*3e00*/  @!P6 ISETP.NE.U32.AND P0, PT, R6.reuse, RZ, PT ;  /* 0x000000ff0600e20c */ /* 0x040fe40003f05070 */
[----:B------:R-:W-:Y:S01]  /*3e10*/  @!P6 ISETP.NE.U32.AND P2, PT, R6, RZ, PT ;  /* 0x000000ff0600e20c */ /* 0x000fe20003f45070 */
[----:B------:R-:W3:Y:S01]  /*3e20*/  @P5 LDC.64 R152, c[0x0][0x298] ;  /* 0x0000a600ff985b82 */ /* 0x000ee20000000a00 */
[----:B------:R4:W-:Y:S01]  /*3e30*/  @P5 STG.E.128 desc[UR4][R162.64], R136 ;  /* 0x00000088a2005986 */ /* 0x0009e2000c101d04 */
[----:B------:R-:W-:-:S02]  /*3e40*/  @!P6 ISETP.NE.AND.EX P0, PT, R4, RZ, PT, P0 ;  /* 0x000000ff0400e20c */ /* 0x000fc40003f05300 */
[----:B------:R-:W-:Y:S02]  /*3e50*/  @!P6 ISETP.NE.AND.EX P2, PT, R4, RZ, PT, P2 ;  /* 0x000000ff0400e20c */ /* 0x000fe40003f45320 */
        /* <DEDUP_REMOVED lines=10> */
.L_x_14687:
[----:B------:R-:W-:Y:S05]  /*3f00*/  BSYNC B0 ;  /* 0x0000000000007941 */ /* 0x000fea0003800000 */
.L_x_14686:
        /* <DEDUP_REMOVED lines=8> */
.L_x_14689:
[----:B------:R-:W-:Y:S05]  /*3f90*/  BSYNC B0 ;  /* 0x0000000000007941 */ /* 0x000fea0003800000 */
.L_x_14688:
[----:B-1----:R-:W-:Y:S01]  /*3fa0*/  @P5 FMUL.FTZ R15, R157, R15 ;  /* 0x0000000f9d0f5220 */ /* 0x002fe20000410000 */
[----:B---3--:R-:W-:Y:S01]  /*3fb0*/  @P5 FMUL.FTZ R153, R16, R153 ;  /* 0x0000009910995220 */ /* 0x008fe20000410000 */
[----:B------:R-:W-:Y:S01]  /*3fc0*/  @!P6 ISETP.NE.AND.EX P0, PT, R4, RZ, PT, P0 ;  /* 0x000000ff0400e20c */ /* 0x000fe20003f05300 */
[----:B------:R-:W-:Y:S01]  /*3fd0*/  BSSY B0, `(.L_x_14690) ;  /* 0x000000c000007945 */ /* 0x000fe20003800000 */
[----:B------:R-:W-:Y:S01]  /*3fe0*/  @P5 FMUL.FTZ R14, R15, R14 ;  /* 0x0000000e0f0e5220 */ /* 0x000fe20000410000 */
[----:B------:R-:W-:Y:S01]  /*3ff0*/  @P5 LOP3.LUT P2, RZ, R191, 0xff, RZ, 0xc0, !PT ;  /* 0x000000ffbfff5812 */ /* 0x000fe2000784c0ff */
        /* <DEDUP_REMOVED lines=9> */
.L_x_14691:
[----:B------:R-:W-:Y:S05]  /*4090*/  BSYNC B0 ;  /* 0x0000000000007941 */ /* 0x000fea0003800000 */
.L_x_14690:
[----:B0-----:R-:W-:Y:S01]  /*40a0*/  @P5 FMUL.FTZ R155, R15, R155 ;  /* 0x0000009b0f9b5220 */ /* 0x001fe20000410000 */
[----:B------:R-:W-:Y:S01]  /*40b0*/  @P5 LOP3.LUT P0, RZ, R191, 0xff00, RZ, 0xc0, !PT ;  /* 0x0000ff00bfff5812 */ /* 0x000fe2000780c0ff */
[----:B------:R-:W-:Y:S01]  /*40c0*/  BSSY B0, `(.L_x_14692) ;  /* 0x0000013000007945 */ /* 0x000fe20003800000 */
[----:B----4-:R-:W-:Y:S01]  /*40d0*/  @P5 SEL R136, R14, RZ, P2 ;  /* 0x000000ff0e885207 */ /* 0x010fe20001000000 */
        /* <DEDUP_REMOVED lines=17> */
.L_x_14693:
[----:B------:R-:W-:Y:S05]  /*41f0*/  BSYNC B0 ;  /* 0x0000000000007941 */ /* 0x000fea0003800000 */
.L_x_14692:
        /* <DEDUP_REMOVED lines=18> */
.L_x_14633:
        /* <DEDUP_REMOVED lines=25> */
.L_x_14637:
[----:B------:R-:W-:Y:S01]  /*44b0*/  HFMA2.MMA R164, -RZ, RZ, 0, 9.5367431640625e-07 ;  /* 0x00000010ffa47435 */ /* 0x000fe200000001ff */
[----:B------:R-:W-:Y:S02]  /*44c0*/  MOV R163, R160 ;  /* 0x000000a000a37202 */ /* 0x000fe40000000f00 */
[----:B------:R-:W-:Y:S02]  /*44d0*/  MOV R165, 0x1f ;  /* 0x0000001f00a57802 */ /* 0x000fe40000000f00 */
[----:B------:R-:W-:-:S07]  /*44e0*/  MOV R162, 0xffffffff ;  /* 0xffffffff00a27802 */ /* 0x000fce0000000f00 */
[----:B-----5:R-:W-:Y:S05]  /*44f0*/  WARPSYNC.COLLECTIVE R162, `(.L_x_14695) ;  /* 0x00000000a2087348 */ /* 0x020fea0003c00000 */
[----:B------:R0:W1:Y:S02]  /*4500*/  SHFL.DOWN P1, R189, R163, R164, R165 ;  /* 0x080000a4a3bd7389 */ /* 0x00006400000200a5 */
[----:B01---5:R-:W-:Y:S01]  /*4510*/  ENDCOLLECTIVE ;  /* 0x000000000000791b */ /* 0x023fe20003800000 */
.L_x_14695:
[----:B------:R-:W-:Y:S02]  /*4520*/  MOV R163, R158 ;  /* 0x0000009e00a37202 */ /* 0x000fe40000000f00 */
[----:B------:R-:W-:-:S07]  /*4530*/  MOV R155, R189 ;  /* 0x000000bd009b7202 */ /* 0x000fce0000000f00 */
[----:B------:R-:W-:Y:S05]  /*4540*/  WARPSYNC.COLLECTIVE R162, `(.L_x_14696) ;  /* 0x00000000a2087348 */ /* 0x000fea0003c00000 */
[----:B------:R0:W1:Y:S02]  /*4550*/  SHFL.DOWN P1, R189, R163, R164, R165 ;  /* 0x080000a4a3bd7389 */ /* 0x00006400000200a5 */
[----:B01----:R-:W-:Y:S01]  /*4560*/  ENDCOLLECTIVE ;  /* 0x000000000000791b */ /* 0x003fe20003800000 */
.L_x_14696:
[----:B------:R-:W-:Y:S01]  /*4570*/  FADD.FTZ R155, R155, R160 ;  /* 0x000000a09b9b7221 */ /* 0x000fe20000010000 */
[----:B------:R-:W-:-:S04]  /*4580*/  HFMA2.MMA R164, -RZ, RZ, 0, 4.76837158203125e-07 ;  /* 0x00000008ffa47435 */ /* 0x000fc800000001ff */
[----:B------:R-:W-:Y:S02]  /*4590*/  MOV R163, R155 ;  /* 0x0000009b00a37202 */ /* 0x000fe40000000f00 */
[----:B------:R-:W-:-:S07]  /*45a0*/  MOV R157, R189 ;  /* 0x000000bd009d7202 */ /* 0x000fce0000000f00 */
[----:B------:R-:W-:Y:S05]  /*45b0*/  WARPSYNC.COLLECTIVE R162, `(.L_x_14697) ;  /* 0x00000000a2087348 */ /* 0x000fea0003c00000 */
[----:B------:R0:W1:Y:S02]  /*45c0*/  SHFL.DOWN P1, R189, R163, R164, R165 ;  /* 0x080000a4a3bd7389 */ /* 0x00006400000200a5 */
[----:B01----:R-:W-:Y:S01]  /*45d0*/  ENDCOLLECTIVE ;  /* 0x000000000000791b */ /* 0x003fe20003800000 */
.L_x_14697:
[----:B------:R-:W-:-:S05]  /*45e0*/  FADD.FTZ R157, R157, R158 ;  /* 0x0000009e9d9d7221 */ /* 0x000fca0000010000 */
[----:B------:R-:W-:Y:S02]  /*45f0*/  MOV R163, R157 ;  /* 0x0000009d00a37202 */ /* 0x000fe40000000f00 */
[----:B------:R-:W-:-:S07]  /*4600*/  MOV R154, R189 ;  /* 0x000000bd009a7202 */ /* 0x000fce0000000f00 */
[----:B------:R-:W-:Y:S05]  /*4610*/  WARPSYNC.COLLECTIVE R162, `(.L_x_14698) ;  /* 0x00000000a2087348 */ /* 0x000fea0003c00000 */
[----:B------:R0:W1:Y:S02]  /*4620*/  SHFL.DOWN P1, R189, R163, R164, R165 ;  /* 0x080000a4a3bd7389 */ /* 0x00006400000200a5 */
[----:B01----:R-:W-:Y:S01]  /*4630*/  ENDCOLLECTIVE ;  /* 0x000000000000791b */ /* 0x003fe20003800000 */
.L_x_14698:
[----:B------:R-:W-:Y:S01]  /*4640*/  FADD.FTZ R154, R155, R154 ;  /* 0x0000009a9b9a7221 */ /* 0x000fe20000010000 */
[----:B------:R-:W-:-:S04]  /*4650*/  HFMA2.MMA R164, -RZ, RZ, 0, 2.384185791015625e-07 ;  /* 0x00000004ffa47435 */ /* 0x000fc800000001ff */
[----:B------:R-:W-:Y:S02]  /*4660*/  MOV R163, R154 ;  /* 0x0000009a00a37202 */ /* 0x000fe40000000f00 */
[----:B------:R-:W-:-:S07]  /*4670*/  MOV R156, R189 ;  /* 0x000000bd009c7202 */ /* 0x000fce0000000f00 */
[----:B------:R-:W-:Y:S05]  /*4680*/  WARPSYNC.COLLECTIVE R162, `(.L_x_14699) ;  /* 0x00000000a2087348 */ /* 0x000fea0003c00000 */
[----:B------:R0:W1:Y:S02]  /*4690*/  SHFL.DOWN P1, R189, R163, R164, R165 ;  /* 0x080000a4a3bd7389 */ /* 0x00006400000200a5 */
[----:B01----:R-:W-:Y:S01]  /*46a0*/  ENDCOLLECTIVE ;  /* 0x000000000000791b */ /* 0x003fe20003800000 */
.L_x_14699:
[----:B------:R-:W-:-:S05]  /*46b0*/  FADD.FTZ R156, R157, R156 ;  /* 0x0000009c9d9c7221 */ /* 0x000fca0000010000 */
[----:B------:R-:W-:Y:S02]  /*46c0*/  MOV R163, R156 ;  /* 0x0000009c00a37202 */ /* 0x000fe40000000f00 */
[----:B------:R-:W-:-:S07]  /*46d0*/  MOV R159, R189 ;  /* 0x000000bd009f7202 */ /* 0x000fce0000000f00 */
[----:B------:R-:W-:Y:S05]  /*46e0*/  WARPSYNC.COLLECTIVE R162, `(.L_x_14700) ;  /* 0x00000000a2087348 */ /* 0x000fea0003c00000 */
[----:B------:R0:W1:Y:S02]  /*46f0*/  SHFL.DOWN P1, R189, R163, R164, R165 ;  /* 0x080000a4a3bd7389 */ /* 0x00006400000200a5 */
[----:B01----:R-:W-:Y:S01]  /*4700*/  ENDCOLLECTIVE ;  /* 0x000000000000791b */ /* 0x003fe20003800000 */
.L_x_14700:
[----:B------:R-:W-:Y:S01]  /*4710*/  FADD.FTZ R159, R154, R159 ;  /* 0x0000009f9a9f7221 */ /* 0x000fe20000010000 */
[----:B------:R-:W-:-:S04]  /*4720*/  HFMA2.MMA R164, -RZ, RZ, 0, 1.1920928955078125e-07 ;  /* 0x00000002ffa47435 */ /* 0x000fc800000001ff */
[----:B------:R-:W-:Y:S02]  /*4730*/  MOV R163, R159 ;  /* 0x0000009f00a37202 */ /* 0x000fe40000000f00 */
[----:B------:R-:W-:-:S07]  /*4740*/  MOV R161, R189 ;  /* 0x000000bd00a17202 */ /* 0x000fce0000000f00 */
[----:B------:R-:W-:Y:S05]  /*4750*/  WARPSYNC.COLLECTIVE R162, `(.L_x_14701) ;  /* 0x00000000a2087348 */ /* 0x000fea0003c00000 */
[----:B------:R0:W1:Y:S02]  /*4760*/  SHFL.DOWN P1, R189, R163, R164, R165 ;  /* 0x080000a4a3bd7389 */ /* 0x00006400000200a5 */
[----:B01----:R-:W-:Y:S01]  /*4770*/  ENDCOLLECTIVE ;  /* 0x000000000000791b */ /* 0x003fe20003800000 */
.L_x_14701:
[----:B------:R-:W-:-:S05]  /*4780*/  FADD.FTZ R161, R156, R161 ;  /* 0x000000a19ca17221 */ /* 0x000fca0000010000 */
[----:B------:R-:W-:Y:S02]  /*4790*/  MOV R163, R161 ;  /* 0x000000a100a37202 */ /* 0x000fe40000000f00 */
[----:B------:R-:W-:-:S07]  /*47a0*/  MOV R158, R189 ;  /* 0x000000bd009e7202 */ /* 0x000fce0000000f00 */
[----:B------:R-:W-:Y:S05]  /*47b0*/  WARPSYNC.COLLECTIVE R162, `(.L_x_14702) ;  /* 0x00000000a2087348 */ /* 0x000fea0003c00000 */
[----:B------:R0:W1:Y:S02]  /*47c0*/  SHFL.DOWN P1, R189, R163, R164, R165 ;  /* 0x080000a4a3bd7389 */ /* 0x00006400000200a5 */
[----:B01----:R-:W-:Y:S01]  /*47d0*/  ENDCOLLECTIVE ;  /* 0x000000000000791b */ /* 0x003fe20003800000 */
.L_x_14702:
[----:B------:R-:W-:Y:S01]  /*47e0*/  FADD.FTZ R158, R159, R158 ;  /* 0x0000009e9f9e7221 */ /* 0x000fe20000010000 */
[----:B------:R-:W-:-:S04]  /*47f0*/  HFMA2.MMA R164, -RZ, RZ, 0, 5.9604644775390625e-08 ;  /* 0x00000001ffa47435 */ /* 0x000fc800000001ff */
[----:B------:R-:W-:Y:S02]  /*4800*/  MOV R163, R158 ;  /* 0x0000009e00a37202 */ /* 0x000fe40000000f00 */
[----:B------:R-:W-:-:S07]  /*4810*/  MOV R160, R189 ;  /* 0x000000bd00a07202 */ /* 0x000fce0000000f00 */
[----:B------:R-:W-:Y:S05]  /*4820*/  WARPSYNC.COLLECTIVE R162, `(.L_x_14703) ;  /* 0x00000000a2087348 */ /* 0x000fea0003c00000 */
[----:B------:R0:W1:Y:S02]  /*4830*/  SHFL.DOWN P1, R189, R163, R164, R165 ;  /* 0x080000a4a3bd7389 */ /* 0x00006400000200a5 */
[----:B01----:R-:W-:Y:S01]  /*4840*/  ENDCOLLECTIVE ;  /* 0x000000000000791b */ /* 0x003fe20003800000 */
.L_x_14703:
[----:B------:R-:W-:-:S05]  /*4850*/  FADD.FTZ R160, R161, R160 ;  /* 0x000000a0a1a07221 */ /* 0x000fca0000010000 */
[----:B------:R-:W-:Y:S02]  /*4860*/  MOV R163, R160 ;  /* 0x000000a000a37202 */ /* 0x000fe40000000f00 */
[----:B------:R-:W-:-:S07]  /*4870*/  MOV R155, R189 ;  /* 0x000000bd009b7202 */ /* 0x000fce0000000f00 */
[----:B------:R-:W-:Y:S05]  /*4880*/  WARPSYNC.COLLECTIVE R162, `(.L_x_14704) ;  /* 0x00000000a2087348 */ /* 0x000fea0003c00000 */
[----:B------:R0:W1:Y:S02]  /*4890*/  SHFL.DOWN P1, R189, R163, R164, R165 ;  /* 0x080000a4a3bd7389 */ /* 0x00006400000200a5 */
[----:B01----:R-:W-:Y:S01]  /*48a0*/  ENDCOLLECTIVE ;  /* 0x000000000000791b */ /* 0x003fe20003800000 */
.L_x_14704:
[----:B------:R-:W-:Y:S05]  /*48b0*/  BRA `(.L_x_14705) ;  /* 0xffffffd400247947 */ /* 0x000fea000383ffff */
.L_x_14706:
        /* <DEDUP_REMOVED lines=12> */
.L_x_15355:


//--------------------- .text._ZN10layer_norm13ln_bwd_kernelINS_13Kernel_traitsIfffffjLj7168ELj1ELj1ELj8ELj16ENS_18Kernel_traits_baseILj7168EfffffjLj256EEEEELb1ELb1ELb0ELb0EEEvNS_9BwdParamsE --------------------------
	.section	.text._ZN10layer_norm13ln_bwd_kernelINS_13Kernel_traitsIfffffjLj7168ELj1ELj1ELj8ELj16ENS_18Kernel_traits_baseILj7168EfffffjLj256EEEEELb1ELb1ELb0ELb0EEEvNS_9BwdParamsE,"ax",@progbits
	.align	128
        .global         _ZN10layer_norm13ln_bwd_kernelINS_13Kernel_traitsIfffffjLj7168ELj1ELj1ELj8ELj16ENS_18Kernel_traits_baseILj7168EfffffjLj256EEEEELb1ELb1ELb0ELb0EEEvNS_9BwdParamsE
        .type           _ZN10layer_norm13ln_bwd_kernelINS_13Kernel_traitsIfffffjLj7168ELj1ELj1ELj8ELj16ENS_18Kernel_traits_baseILj7168EfffffjLj256EEEEELb1ELb1ELb0ELb0EEEvNS_9BwdParamsE,@function
        .size           _ZN10layer_norm13ln_bwd_kernelINS_13Kernel_traitsIfffffjLj7168ELj1ELj1ELj8ELj16ENS_18Kernel_traits_baseILj7168EfffffjLj256EEEEELb1ELb1ELb0ELb0EEEvNS_9BwdParamsE,(.L_x_15356 - _ZN10layer_norm13ln_bwd_kernelINS_13Kernel_traitsIfffffjLj7168ELj1ELj1ELj8ELj16ENS_18Kernel_traits_baseILj7168EfffffjLj256EEEEELb1ELb1ELb0ELb0EEEvNS_9BwdParamsE)
        .other          _ZN10layer_norm13ln_bwd_kernelINS_13Kernel_traitsIfffffjLj7168ELj1ELj1ELj8ELj16ENS_18Kernel_traits_baseILj7168EfffffjLj256EEEEELb1ELb1ELb0ELb0EEEvNS_9BwdParamsE,@"STO_CUDA_ENTRY STV_DEFAULT"
_ZN10layer_norm13ln_bwd_kernelINS_13Kernel_traitsIfffffjLj7168ELj1ELj1ELj8ELj16ENS_18Kernel_traits_baseILj7168EfffffjLj256EEEEELb1ELb1ELb0ELb0EEEvNS_9BwdParamsE:
.text._ZN10layer_norm13ln_bwd_kernelINS_13Kernel_traitsIfffffjLj7168ELj1ELj1ELj8ELj16ENS_18Kernel_traits_baseILj7168EfffffjLj256EEEEELb1ELb1ELb0ELb0EEEvNS_9BwdParamsE:
        /* <DEDUP_REMOVED lines=11> */
[----:B------:R2:W-:Y:S01]  /*00b0*/  STL [R1+0x4], R4 ;  /* 0x0000040401007387 */ /* 0x0005e20000100800 */
        /* <DEDUP_REMOVED lines=9> */
[----:B-1----:R-:W-:-:S04]  /*0150*/  LOP3.LUT R12, R2, 0xff, RZ, 0xc0, !PT ;  /* 0x000000ff020c7812 */ /* 0x002fc800078ec0ff */
[----:B------:R-:W-:Y:S01]  /*0160*/  LOP3.LUT R5, R12, 0xff, RZ, 0x3c, !PT ;  /* 0x000000ff0c057812 */ /* 0x000fe200078e3cff */
[----:B------:R1:W-:Y:S01]  /*0170*/  STL [R1+0x8], R12 ;  /* 0x0000080c01007387 */ /* 0x0003e20000100800 */
        /* <DEDUP_REMOVED lines=9> */
[----:B--2---:R-:W2:Y:S01]  /*0210*/  @P6 LDC.64 R4, c[0x0][0x260] ;  /* 0x00009800ff046b82 */ /* 0x004ea20000000a00 */
        /* <DEDUP_REMOVED lines=17> */
[----:B------:R-:W5:Y:S02]  /*0330*/  @P6 LDG.E.128 R24, desc[UR4][R6.64] ;  /* 0x0000000406186981 */ /* 0x000f64000c1e1d00 */
        /* <DEDUP_REMOVED lines=9> */
[----:B------:R-:W5:Y:S01]  /*03d0*/  @P5 LDG.E.128 R32, desc[UR4][R14.64] ;  /* 0x000000040e205981 */ /* 0x000f62000c1e1d00 */
[----:B0-----:R-:W-:Y:S01]  /*03e0*/  LEA.HI R2, R2, UR6, RZ, 0x18 ;  /* 0x0000000602027c11 */ /* 0x001fe2000f8fc0ff */
[----:B--2---:R-:W-:Y:S01]  /*03f0*/  @P4 IMAD.WIDE.U32 R16, R93, 0x10, R16 ;  /* 0x000000105d104825 */ /* 0x004fe200078e0010 */
[----:B------:R-:W-:-:S02]  /*0400*/  @P0 LOP3.LUT R3, R3, 0x80, RZ, 0xfc, !PT ;  /* 0x0000008003030812 */ /* 0x000fc400078efcff */
[----:B------:R-:W0:Y:S02]  /*0410*/  @P3 LDC.64 R78, c[0x0][0x278] ;  /* 0x00009e00ff4e3b82 */ /* 0x000e240000000a00 */
[----:B------:R-:W5:Y:S01]  /*0420*/  @P4 LDG.E.128 R36, desc[UR4][R16.64] ;  /* 0x0000000410244981 */ /* 0x000f62000c1e1d00 */
[C---:B---3--:R-:W-:Y:S01]  /*0430*/  @P4 IMAD.WIDE.U32 R18, R93.reuse, 0x10, R18 ;  /* 0x000000105d124825 */ /* 0x048fe200078e0012 */
[----:B------:R-:W-:-:S04]  /*0440*/  @P4 IADD3 R93, R93, 0x100, RZ ;  /* 0x000001005d5d4810 */ /* 0x000fc80007ffe0ff */
[----:B------:R-:W2:Y:S01]  /*0450*/  @P2 LDC.64 R80, c[0x0][0x260] ;  /* 0x00009800ff502b82 */ /* 0x000ea20000000a00 */
[----:B------:R-:W5:Y:S07]  /*0460*/  @P4 LDG.E.128 R40, desc[UR4][R18.64] ;  /* 0x0000000412284981 */ /* 0x000f6e000c1e1d00 */
[----:B------:R-:W3:Y:S01]  /*0470*/  @P2 LDC.64 R82, c[0x0][0x278] ;  /* 0x00009e00ff522b82 */ /* 0x000ee20000000a00 */
[----:B-1----:R-:W-:Y:S01]  /*0480*/  @P3 IMAD.WIDE.U32 R76, R93, 0x10, R76 ;  /* 0x000000105d4c3825 */ /* 0x002fe200078e004c */
[----:B------:R-:W-:-:S02]  /*0490*/  CS2R R94, SRZ ;  /* 0x00000000005e7805 */ /* 0x000fc4000001ff00 */
[----:B------:R-:W-:Y:S02]  /*04a0*/  CS2R R96, SRZ ;  /* 0x0000000000607805 */ /* 0x000fe4000001ff00 */
[----:B------:R-:W-:Y:S02]  /*04b0*/  CS2R R98, SRZ ;  /* 0x0000000000627805 */ /* 0x000fe4000001ff00 */
[----:B------:R-:W-:Y:S01]  /*04c0*/  CS2R R184, SRZ ;  /* 0x0000000000b87805 */ /* 0x000fe2000001ff00 */
[----:B------:R1:W5:Y:S01]  /*04d0*/  @P3 LDG.E.128 R44, desc[UR4][R76.64] ;  /* 0x000000044c2c3981 */ /* 0x000362000c1e1d00 */
[----:B------:R-:W4:Y:S01]  /*04e0*/  @P1 LDC.64 R8, c[0x0][0x260] ;  /* 0x00009800ff081b82 */ /* 0x000f220000000a00 */
[C---:B0-----:R-:W-:Y:S01]  /*04f0*/  @P3 IMAD.WIDE.U32 R78, R93.reuse, 0x10, R78 ;  /* 0x000000105d4e3825 */ /* 0x041fe200078e004e */
[----:B------:R-:W-:Y:S02]  /*0500*/  @P3 IADD3 R93, R93, 0x100, RZ ;  /* 0x000001005d5d3810 */ /* 0x000fe40007ffe0ff */
[----:B------:R-:W-:-:S02]  /*0510*/  CS2R R186, SRZ ;  /* 0x0000000000ba7805 */ /* 0x000fc4000001ff00 */
[----:B------:R-:W-:Y:S02]  /*0520*/  CS2R R100, SRZ ;  /* 0x0000000000647805 */ /* 0x000fe4000001ff00 */
[----:B------:R-:W-:Y:S01]  /*0530*/  CS2R R102, SRZ ;  /* 0x0000000000667805 */ /* 0x000fe2000001ff00 */
[----:B------:R0:W5:Y:S01]  /*0540*/  @P3 LDG.E.128 R48, desc[UR4][R78.64] ;  /* 0x000000044e303981 */ /* 0x000162000c1e1d00 */
[----:B------:R-:W1:Y:S01]  /*0550*/  @P1 LDC.64 R10, c[0x0][0x278] ;  /* 0x00009e00ff0a1b82 */ /* 0x000e620000000a00 */
[----:B--2---:R-:W-:-:S07]  /*0560*/  @P2 IMAD.WIDE.U32 R80, R93, 0x10, R80 ;  /* 0x000000105d502825 */ /* 0x004fce00078e0050 */
[----:B------:R-:W2:Y:S01]  /*0570*/  @P0 LDC.64 R88, c[0x0][0x260] ;  /* 0x00009800ff580b82 */ /* 0x000ea20000000a00 */
[C---:B---3--:R-:W-:Y:S01]  /*0580*/  @P2 IMAD.WIDE.U32 R82, R93.reuse, 0x10, R82 ;  /* 0x000000105d522825 */ /* 0x048fe200078e0052 */
[----:B------:R-:W-:Y:S01]  /*0590*/  @P2 IADD3 R93, R93, 0x100, RZ ;  /* 0x000001005d5d2810 */ /* 0x000fe20007ffe0ff */
[----:B------:R3:W5:Y:S05]  /*05a0*/  @P2 LDG.E.128 R52, desc[UR4][R80.64] ;  /* 0x0000000450342981 */ /* 0x00076a000c1e1d00 */
[----:B------:R-:W2:Y:S01]  /*05b0*/  @P0 LDC.64 R90, c[0x0][0x278] ;  /* 0x00009e00ff5a0b82 */ /* 0x000ea20000000a00 */
[C---:B----4-:R-:W-:Y:S01]  /*05c0*/  @P1 IMAD.WIDE.U32 R84, R93.reuse, 0x10, R8 ;  /* 0x000000105d541825 */ /* 0x050fe200078e0008 */
[----:B------:R4:W5:Y:S03]  /*05d0*/  @P2 LDG.E.128 R56, desc[UR4][R82.64] ;  /* 0x0000000452382981 */ /* 0x000966000c1e1d00 */
[C---:B-1----:R-:W-:Y:S01]  /*05e0*/  @P1 IMAD.WIDE.U32 R86, R93.reuse, 0x10, R10 ;  /* 0x000000105d561825 */ /* 0x042fe200078e000a */
[----:B------:R-:W-:Y:S01]  /*05f0*/  @P1 IADD3 R93, R93, 0x100, RZ ;  /* 0x000001005d5d1810 */ /* 0x000fe20007ffe0ff */
[----:B------:R1:W5:Y:S01]  /*0600*/  @P1 LDG.E.128 R60, desc[UR4][R84.64] ;  /* 0x00000004543c1981 */ /* 0x000362000c1e1d00 */
[----:B------:R-:W-:-:S02]  /*0610*/  CS2R R76, SRZ ;  /* 0x00000000004c7805 */ /* 0x000fc4000001ff00 */
[----:B0-----:R-:W-:Y:S02]  /*0620*/  CS2R R78, SRZ ;  /* 0x00000000004e7805 */ /* 0x001fe4000001ff00 */
[----:B---3--:R-:W-:Y:S01]  /*0630*/  CS2R R80, SRZ ;  /* 0x0000000000507805 */ /* 0x008fe2000001ff00 */
[----:B------:R0:W5:Y:S01]  /*0640*/  @P1 LDG.E.128 R64, desc[UR4][R86.64] ;  /* 0x0000000456401981 */ /* 0x000162000c1e1d00 */
[----:B--2---:R-:W-:-:S05]  /*0650*/  @P0 IMAD.WIDE.U32 R8, R93, 0x10, R88 ;  /* 0x000000105d080825 */ /* 0x004fca00078e0058 */
[----:B------:R2:W5:Y:S01]  /*0660*/  @P0 LDG.E.128 R68, desc[UR4][R8.64] ;  /* 0x0000000408440981 */ /* 0x000562000c1e1d00 */
[----:B------:R-:W-:-:S05]  /*0670*/  @P0 IMAD.WIDE.U32 R10, R93, 0x10, R90 ;  /* 0x000000105d0a0825 */ /* 0x000fca00078e005a */
[----:B------:R2:W5:Y:S01]  /*0680*/  @P0 LDG.E.128 R72, desc[UR4][R10.64] ;  /* 0x000000040a480981 */ /* 0x000562000c1e1d00 */
[----:B------:R-:W-:Y:S02]  /*0690*/  ISETP.GE.AND P0, PT, R2, UR7, PT ;  /* 0x0000000702007c0c */ /* 0x000fe4000bf06270 */
[----:B----4-:R-:W-:Y:S02]  /*06a0*/  CS2R R82, SRZ ;  /* 0x0000000000527805 */ /* 0x010fe4000001ff00 */
[----:B-1----:R-:W-:Y:S02]  /*06b0*/  CS2R R84, SRZ ;  /* 0x0000000000547805 */ /* 0x002fe4000001ff00 */
        /* <DEDUP_REMOVED lines=31> */
[----:B------:R-:W-:Y:S01]  /*08b0*/  HFMA2.MMA R0, -RZ, RZ, 0, 5.9604644775390625e-08 ;  /* 0x00000001ff007435 */ /* 0x000fe200000001ff */
[----:B------:R-:W-:Y:S01]  /*08c0*/  ULDC.64 UR6, c[0x0][0x270] ;  /* 0x00009c0000067ab9 */ /* 0x000fe20000000a00 */
[----:B------:R-:W-:Y:S02]  /*08d0*/  MOV R77, RZ ;  /* 0x000000ff004d7202 */ /* 0x000fe40000000f00 */
[----:B------:R-:W-:-:S03]  /*08e0*/  ISETP.NE.U32.AND P0, PT, RZ, UR6, PT ;  /* 0x00000006ff007c0c */ /* 0x000fc6000bf05070 */
[----:B------:R0:W-:Y:S01]  /*08f0*/  STL.S16 [R1], R0 ;  /* 0x0000000001007387 */ /* 0x0001e20000100600 */
[----:B------:R-:W-:-:S13]  /*0900*/  ISETP.NE.AND.EX P0, PT, RZ, UR7, PT, P0 ;  /* 0x00000007ff007c0c */ /* 0x000fda000bf05300 */
.L_x_14737:
[----:B--234-:R-:W1:Y:S01]  /*0910*/  LDC.64 R194, c[0x0][0x250] ;  /* 0x00009400ffc27b82 */ /* 0x01ce620000000a00 */
[----:B------:R-:W-:Y:S02]  /*0920*/  SHF.R.S32.HI R4, RZ, 0x1f, R2 ;  /* 0x0000001fff047819 */ /* 0x000fe40000011402 */
[----:B------:R-:W-:-:S05]  /*0930*/  LOP3.LUT P2, RZ, R3, 0x40, RZ, 0xc0, !PT ;  /* 0x0000004003ff7812 */ /* 0x000fca000784c0ff */
[----:B------:R-:W2:Y:S01]  /*0940*/  @P0 LDC.64 R192, c[0x0][0x270] ;  /* 0x00009c00ffc00b82 */ /* 0x000ea20000000a00 */
[----:B-1----:R-:W-:-:S05]  /*0950*/  IMAD.WIDE R194, R2, 0x4, R194 ;  /* 0x0000000402c27825 */ /* 0x002fca00078e02c2 */
[----:B-----5:R-:W5:Y:S01]  /*0960*/  LDG.E R212, desc[UR4][R194.64] ;  /* 0x00000004c2d47981 */ /* 0x020f62000c1e1900 */
[----:B--2---:R-:W-:-:S04]  /*0970*/  @P0 LEA R192, P1, R2, R192, 0x2 ;  /* 0x000000c002c00211 */ /* 0x004fc800078210ff */
[----:B------:R-:W-:Y:S02]  /*0980*/  @P0 LEA.HI.X R193, R2, R193, R4, 0x2, P1 ;  /* 0x000000c102c10211 */ /* 0x000fe400008f1404 */
[----:B------:R-:W-:Y:S01]  /*0990*/  MOV R4, 0x3f800000 ;  /* 0x3f80000000047802 */ /* 0x000fe20000000f00 */
[----:B------:R-:W1:Y:S05]  /*09a0*/  S2R R196, SR_TID.X ;  /* 0x0000000000c47919 */ /* 0x000e6a0000002100 */
[----:B------:R2:W5:Y:S02]  /*09b0*/  @P0 LDG.E R4, desc[UR4][R192.64] ;  /* 0x00000004c0040981 */ /* 0x000564000c1e1900 */
[----:B--2---:R-:W2:Y:S01]  /*09c0*/  LDC.64 R192, c[0x0][0x258] ;  /* 0x00009600ffc07b82 */ /* 0x004ea20000000a00 */
[----:B------:R-:W-:-:S05]  /*09d0*/  MOV R6, UR22 ;  /* 0x0000001600067c02 */ /* 0x000fca0008000f00 */
[----:B------:R3:W-:Y:S01]  /*09e0*/  STL [R1+0x4], R6 ;  /* 0x0000040601007387 */ /* 0x0007e20000100800 */
[----:B--2---:R-:W-:-:S05]  /*09f0*/  IMAD.WIDE R192, R2, 0x4, R192 ;  /* 0x0000000402c07825 */ /* 0x004fca00078e02c0 */
[----:B------:R1:W5:Y:S01]  /*0a00*/  LDG.E R5, desc[UR4][R192.64] ;  /* 0x00000004c0057981 */ /* 0x000362000c1e1900 */
[----:B---3--:R-:W-:Y:S01]  /*0a10*/  IMAD R6, R2, R6, RZ ;  /* 0x0000000602067224 */ /* 0x008fe200078e02ff */
[----:B-1----:R-:W-:-:S05]  /*0a20*/  LOP3.LUT R192, R196, 0xff, RZ, 0xc0, !PT ;  /* 0x000000ffc4c07812 */ /* 0x002fca00078ec0ff */
[----:B------:R1:W-:Y:S01]  /*0a30*/  STL [R1+0x8], R192 ;  /* 0x000008c001007387 */ /* 0x0003e20000100800 */
[----:B------:R-:W-:-:S04]  /*0a40*/  SHF.R.S32.HI R197, RZ, 0x1f, R6 ;  /* 0x0000001fffc57819 */ /* 0x000fc80000011406 */
[----:B------:R-:W-:Y:S01]  /*0a50*/  LEA.HI R6, R197, R6, RZ, 0x2 ;  /* 0x00000006c5067211 */ /* 0x000fe200078f10ff */
[----:B------:R-:W-:Y:S03]  /*0a60*/  BSSY B0, `(.L_x_14708) ;  /* 0x0000033000007945 */ /* 0x000fe60003800000 */
[----:B------:R-:W-:Y:S02]  /*0a70*/  LEA.HI.SX32 R6, R6, R192, 0x1e ;  /* 0x000000c006067211 */ /* 0x000fe400078ff2ff */
[----:B------:R-:W-:Y:S02]  /*0a80*/  CS2R R210, SRZ ;  /* 0x0000000000d27805 */ /* 0x000fe4000001ff00 */
[----:B------:R-:W-:Y:S01]  /*0a90*/  MOV R218, R6 ;  /* 0x0000000600da7202 */ /* 0x000fe20000000f00 */
[----:B-1----:R-:W-:Y:S06]  /*0aa0*/  @!P2 BRA `(.L_x_14709) ;  /* 0x0000000000b8a947 */ /* 0x002fec0003800000 */
[----:B------:R-:W-:Y:S01]  /*0ab0*/  ISETP.NE.U32.AND P1, PT, RZ, UR8, PT ;  /* 0x00000008ff007c0c */ /* 0x000fe2000bf25070 */
[----:B------:R-:W1:Y:S03]  /*0ac0*/  LDC.U8 R198, c[0x0][0x2a0] ;  /* 0x0000a800ffc67b82 */ /* 0x000e660000000000 */
[----:B------:R-:W-:-:S13]  /*0ad0*/  ISETP.NE.AND.EX P1, PT, RZ, UR9, PT, P1 ;  /* 0x00000009ff007c0c */ /* 0x000fda000bf25310 */
[----:B------:R-:W-:-:S04]  /*0ae0*/  @P1 LEA R192, P2, R6, UR8, 0x4 ;  /* 0x0000000806c01c11 */ /* 0x000fc8000f8420ff */
[----:B------:R-:W-:-:S05]  /*0af0*/  @P1 LEA.HI.X R193, R6, UR9, RZ, 0x4, P2 ;  /* 0x0000000906c11c11 */ /* 0x000fca00090f24ff */
[----:B------:R2:W5:Y:S01]  /*0b00*/  @P1 LDG.E.128 R152, desc[UR4][R192.64] ;  /* 0x00000004c0981981 */ /* 0x000562000c1e1d00 */
[----:B------:R-:W-:-:S04]  /*0b10*/  LEA R210, P1, R6, UR12, 0x2 ;  /* 0x0000000c06d27c11 */ /* 0x000fc8000f8210ff */
[C---:B------:R-:W-:Y:S02]  /*0b20*/  LEA.HI.X R211, R6.reuse, UR13, RZ, 0x2, P1 ;  /* 0x0000000d06d37c11 */ /* 0x040fe400088f14ff */
[C---:B------:R-:W-:Y:S01]  /*0b30*/  LEA R196, P1, R6.reuse, UR10, 0x4 ;  /* 0x0000000a06c47c11 */ /* 0x040fe2000f8220ff */
[----:B--2---:R-:W2:Y:S03]  /*0b40*/  LDC.64 R192, c[0x0][0x2b8] ;  /* 0x0000ae00ffc07b82 */ /* 0x004ea60000000a00 */
[----:B------:R-:W-:Y:S01]  /*0b50*/  LEA.HI.X R197, R6, UR11, RZ, 0x4, P1 ;  /* 0x0000000b06c57c11 */ /* 0x000fe200088f24ff */
[----:B------:R3:W5:Y:S01]  /*0b60*/  LDG.E R7, desc[UR4][R210.64] ;  /* 0x00000004d2077981 */ /* 0x000762000c1e1900 */
[----:B-1----:R-:W-:-:S04]  /*0b70*/  ISETP.NE.AND P1, PT, R198, RZ, PT ;  /* 0x000000ffc600720c */ /* 0x002fc80003f25270 */
[----:B------:R-:W4:Y:S01]  /*0b80*/  LDG.E.128 R196, desc[UR4][R196.64] ;  /* 0x00000004c4c47981 */ /* 0x000f22000c1e1d00 */
[----:B0----5:R-:W-:Y:S01]  /*0b90*/  FSEL R0, R212, RZ, !P1 ;  /* 0x000000ffd4007208 */ /* 0x021fe20004800000 */
[----:B--2---:R-:W-:-:S06]  /*0ba0*/  IMAD.WIDE.U32 R192, R6, 0x10, R192 ;  /* 0x0000001006c07825 */ /* 0x004fcc00078e00c0 */
[----:B------:R-:W2:Y:S01]  /*0bb0*/  LDG.E.128 R192, desc[UR4][R192.64] ;  /* 0x00000004c0c07981 */ /* 0x000ea2000c1e1d00 */
[----:B------:R-:W-:Y:S01]  /*0bc0*/  IADD3 R218, R6, 0x100, RZ ;  /* 0x0000010006da7810 */ /* 0x000fe20007ffe0ff */
[C---:B----4-:R-:W-:Y:S01]  /*0bd0*/  FADD.FTZ R14, -R0.reuse, R196 ;  /* 0x000000c4000e7221 */ /* 0x050fe20000010100 */
        /* <DEDUP_REMOVED lines=13> */
[----:B------:R-:W-:Y:S01]  /*0cb0*/  FADD.FTZ R192, RZ, R14 ;  /* 0x0000000effc07221 */ /* 0x000fe20000010000 */
[----:B------:R-:W-:Y:S01]  /*0cc0*/  FFMA.FTZ R193, R0, R14, RZ ;  /* 0x0000000e00c17223 */ /* 0x000fe200000100ff */
[----:B------:R-:W-:-:S02]  /*0cd0*/  FMUL.FTZ R237, R22, R194 ;  /* 0x000000c216ed7220 */ /* 0x000fc40000410000 */
[----:B------:R-:W-:Y:S01]  /*0ce0*/  FADD.FTZ R192, R192, R243 ;  /* 0x000000f3c0c07221 */ /* 0x000fe20000010000 */
[----:B------:R-:W-:Y:S01]  /*0cf0*/  FFMA.FTZ R193, R224, R243, R193 ;  /* 0x000000f3e0c17223 */ /* 0x000fe200000100c1 */
[----:B------:R-:W-:Y:S02]  /*0d00*/  FMUL.FTZ R228, R23, R195 ;  /* 0x000000c317e47220 */ /* 0x000fe40000410000 */
[----:B---3--:R-:W-:Y:S01]  /*0d10*/  FADD.FTZ R211, R192, R237 ;  /* 0x000000edc0d37221 */ /* 0x008fe20000010000 */
[----:B------:R-:W-:Y:S01]  /*0d20*/  FFMA.FTZ R193, R200, R237, R193 ;  /* 0x000000edc8c17223 */ /* 0x000fe200000100c1 */
[----:B------:R-:W-:Y:S01]  /*0d30*/  FADD.FTZ R102, R102, R194 ;  /* 0x000000c266667221 */ /* 0x000fe20000010000 */
[----:B------:R-:W-:Y:S01]  /*0d40*/  FFMA.FTZ R78, R194, R200, R78 ;  /* 0x000000c8c24e7223 */ /* 0x000fe2000001004e */
[----:B------:R-:W-:Y:S01]  /*0d50*/  FADD.FTZ R103, R103, R195 ;  /* 0x000000c367677221 */ /* 0x000fe20000010000 */
[----:B------:R-:W-:Y:S01]  /*0d60*/  FFMA.FTZ R79, R195, R236, R79 ;  /* 0x000000ecc34f7223 */ /* 0x000fe2000001004f */
[----:B------:R-:W-:Y:S01]  /*0d70*/  FADD.FTZ R211, R211, R228 ;  /* 0x000000e4d3d37221 */ /* 0x000fe20000010000 */
[----:B------:R-:W-:-:S07]  /*0d80*/  FFMA.FTZ R210, R236, R228, R193 ;  /* 0x000000e4ecd27223 */ /* 0x000fce00000100c1 */
.L_x_14709:
[----:B------:R-:W-:Y:S05]  /*0d90*/  BSYNC B0 ;  /* 0x0000000000007941 */ /* 0x000fea0003800000 */
.L_x_14708:
[----:B------:R-:W-:Y:S01]  /*0da0*/  LOP3.LUT P1, RZ, R3, 0x20, RZ, 0xc0, !PT ;  /* 0x0000002003ff7812 */ /* 0x000fe2000782c0ff */
[----:B------:R-:W-:-:S12]  /*0db0*/  BSSY B0, `(.L_x_14710) ;  /* 0x0000030000007945 */ /* 0x000fd80003800000 */
[----:B------:R-:W-:Y:S05]  /*0dc0*/  @!P1 BRA `(.L_x_14711) ;  /* 0x0000000000b89947 */ /* 0x000fea0003800000 */
        /* <DEDUP_REMOVED lines=8> */
[----:B--2---:R-:W-:-:S03]  /*0e50*/  LEA R192, P1, R218, UR10, 0x4 ;  /* 0x0000000adac07c11 */ /* 0x004fc6000f8220ff */
[----:B------:R2:W5:Y:S01]  /*0e60*/  LDG.E R8, desc[UR4][R194.64] ;  /* 0x00000004c2087981 */ /* 0x000562000c1e1900 */
[----:B------:R-:W-:Y:S02]  /*0e70*/  LEA.HI.X R193, R218, UR11, RZ, 0x4, P1 ;  /* 0x0000000bdac17c11 */ /* 0x000fe400088f24ff */
[----:B-1----:R-:W-:Y:S02]  /*0e80*/  ISETP.NE.AND P1, PT, R196, RZ, PT ;  /* 0x000000ffc400720c */ /* 0x002fe40003f25270 */
[----:B------:R-:W1:Y:S02]  /*0e90*/  LDC.64 R196, c[0x0][0x2b8] ;  /* 0x0000ae00ffc47b82 */ /* 0x000e640000000a00 */
[----:B-----5:R-:W-:Y:S01]  /*0ea0*/  FSEL R19, R212, RZ, !P1 ;  /* 0x000000ffd4137208 */ /* 0x020fe20004800000 */
[----:B------:R-:W3:Y:S01]  /*0eb0*/  LDG.E.128 R192, desc[UR4][R192.64] ;  /* 0x00000004c0c07981 */ /* 0x000ee2000c1e1d00 */
[----:B-1----:R-:W-:-:S06]  /*0ec0*/  IMAD.WIDE.U32 R196, R218, 0x10, R196 ;  /* 0x00000010dac47825 */ /* 0x002fcc00078e00c4 */
[----:B------:R-:W4:Y:S01]  /*0ed0*/  LDG.E.128 R196, desc[UR4][R196.64] ;  /* 0x00000004c4c47981 */ /* 0x000f22000c1e1d00 */
[----:B------:R-:W-:Y:S01]  /*0ee0*/  IADD3 R218, R218, 0x100, RZ ;  /* 0x00000100dada7810 */ /* 0x000fe20007ffe0ff */
[C---:B---3--:R-:W-:Y:S01]  /*0ef0*/  FADD.FTZ R192, -R19.reuse, R192 ;  /* 0x000000c013c07221 */ /* 0x048fe20000010100 */
[----:B------:R-:W-:-:S03]  /*0f00*/  FADD.FTZ R193, -R19, R193 ;  /* 0x000000c113c17221 */ /* 0x000fc60000010100 */
[----:B------:R-:W-:Y:S01]  /*0f10*/  FMUL.FTZ R213, R5, R192 ;  /* 0x000000c005d57220 */ /* 0x000fe20000410000 */
[----:B--2---:R-:W-:Y:S01]  /*0f20*/  FADD.FTZ R194, -R19, R194 ;  /* 0x000000c213c27221 */ /* 0x004fe20000010100 */
[----:B------:R-:W-:Y:S01]  /*0f30*/  FMUL.FTZ R209, R5, R193 ;  /* 0x000000c105d17220 */ /* 0x000fe20000410000 */
[----:B------:R-:W-:Y:S02]  /*0f40*/  FADD.FTZ R195, -R19, R195 ;  /* 0x000000c313c37221 */ /* 0x000fe40000010100 */
[C---:B------:R-:W-:Y:S02]  /*0f50*/  FMUL.FTZ R19, R5.reuse, R194 ;  /* 0x000000c205137220 */ /* 0x040fe40000410000 */
[----:B------:R-:W-:Y:S01]  /*0f60*/  FMUL.FTZ R234, R5, R195 ;  /* 0x000000c305ea7220 */ /* 0x000fe20000410000 */
[----:B----4-:R-:W-:Y:S01]  /*0f70*/  FMUL.FTZ R250, R28, R196 ;  /* 0x000000c41cfa7220 */ /* 0x010fe20000410000 */
        /* <DEDUP_REMOVED lines=19> */
.L_x_14711:
[----:B------:R-:W-:Y:S05]  /*10b0*/  BSYNC B0 ;  /* 0x0000000000007941 */ /* 0x000fea0003800000 */
.L_x_14710:
        /* <DEDUP_REMOVED lines=8> */
[----:B------:R2:W5:Y:S02]  /*1140*/  @P1 LDG.E.128 R160, desc[UR4][R192.64] ;  /* 0x00000004c0a01981 */ /* 0x000564000c1e1d00 */
[----:B--2---:R-:W-:-:S04]  /*1150*/  LEA R192, P1, R218, UR12, 0x2 ;  /* 0x0000000cdac07c11 */ /* 0x004fc8000f8210ff */
[C---:B------:R-:W-:Y:S02]  /*1160*/  LEA.HI.X R193, R218.reuse, UR13, RZ, 0x2, P1 ;  /* 0x0000000ddac17c11 */ /* 0x040fe400088f14ff */
[----:B------:R-:W-:-:S03]  /*1170*/  LEA R196, P1, R218, UR10, 0x4 ;  /* 0x0000000adac47c11 */ /* 0x000fc6000f8220ff */
[----:B------:R2:W5:Y:S01]  /*1180*/  LDG.E R9, desc[UR4][R192.64] ;  /* 0x00000004c0097981 */ /* 0x000562000c1e1900 */
[----:B------:R-:W-:Y:S02]  /*1190*/  LEA.HI.X R197, R218, UR11, RZ, 0x4, P1 ;  /* 0x0000000bdac57c11 */ /* 0x000fe400088f24ff */
[----:B-1----:R-:W-:Y:S02]  /*11a0*/  ISETP.NE.AND P1, PT, R194, RZ, PT ;  /* 0x000000ffc200720c */ /* 0x002fe40003f25270 */
[----:B------:R-:W2:Y:S02]  /*11b0*/  LDC.64 R194, c[0x0][0x2b8] ;  /* 0x0000ae00ffc27b82 */ /* 0x000ea40000000a00 */
[----:B------:R-:W3:Y:S01]  /*11c0*/  LDG.E.128 R196, desc[UR4][R196.64] ;  /* 0x00000004c4c47981 */ /* 0x000ee2000c1e1d00 */
[----:B-----5:R-:W-:Y:S01]  /*11d0*/  FSEL R15, R212, RZ, !P1 ;  /* 0x000000ffd40f7208 */ /* 0x020fe20004800000 */
[----:B--2---:R-:W-:-:S06]  /*11e0*/  IMAD.WIDE.U32 R192, R218, 0x10, R194 ;  /* 0x00000010dac07825 */ /* 0x004fcc00078e00c2 */
[----:B------:R-:W2:Y:S01]  /*11f0*/  LDG.E.128 R192, desc[UR4][R192.64] ;  /* 0x00000004c0c07981 */ /* 0x000ea2000c1e1d00 */
        /* <DEDUP_REMOVED lines=29> */
.L_x_14713:
[----:B------:R-:W-:Y:S05]  /*13d0*/  BSYNC B0 ;  /* 0x0000000000007941 */ /* 0x000fea0003800000 */
.L_x_14712:
        /* <DEDUP_REMOVED lines=23> */
[C---:B------:R-:W-:Y:S01]  /*1550*/  FMUL.FTZ R206, R5.reuse, R196 ;  /* 0x000000c405ce7220 */ /* 0x040fe20000410000 */
[----:B------:R-:W-:Y:S01]  /*1560*/  FMUL.FTZ R205, R5, R197 ;  /* 0x000000c505cd7220 */ /* 0x000fe20000410000 */
[C---:B------:R-:W-:Y:S01]  /*1570*/  FADD.FTZ R198, -R16.reuse, R198 ;  /* 0x000000c610c67221 */ /* 0x040fe20000010100 */
[----:B------:R-:W-:-:S03]  /*1580*/  FADD.FTZ R199, -R16, R199 ;  /* 0x000000c710c77221 */ /* 0x000fc60000010100 */
[C---:B------:R-:W-:Y:S01]  /*1590*/  FMUL.FTZ R16, R5.reuse, R198 ;  /* 0x000000c605107220 */ /* 0x040fe20000410000 */
[----:B------:R-:W-:Y:S01]  /*15a0*/  FMUL.FTZ R230, R5, R199 ;  /* 0x000000c705e67220 */ /* 0x000fe20000410000 */
[----:B--2---:R-:W-:Y:S01]  /*15b0*/  FMUL.FTZ R248, R44, R192 ;  /* 0x000000c02cf87220 */ /* 0x004fe20000410000 */
[----:B------:R-:W-:-:S03]  /*15c0*/  FMUL.FTZ R240, R45, R193 ;  /* 0x000000c12df07220 */ /* 0x000fc60000410000 */
        /* <DEDUP_REMOVED lines=18> */
.L_x_14715:
[----:B------:R-:W-:Y:S05]  /*16f0*/  BSYNC B0 ;  /* 0x0000000000007941 */ /* 0x000fea0003800000 */
.L_x_14714:
        /* <DEDUP_REMOVED lines=49> */
.L_x_14717:
[----:B------:R-:W-:Y:S05]  /*1a10*/  BSYNC B0 ;  /* 0x0000000000007941 */ /* 0x000fea0003800000 */
.L_x_14716:
        /* <DEDUP_REMOVED lines=49> */
.L_x_14719:
[----:B------:R-:W-:Y:S05]  /*1d30*/  BSYNC B0 ;  /* 0x0000000000007941 */ /* 0x000fea0003800000 */
.L_x_14718:
[----:B------:R-:W-:Y:S01]  /*1d40*/  LOP3.LUT P1, RZ, R3, 0x80, RZ, 0xc0, !PT ;  /* 0x0000008003ff7812 */ /* 0x000fe2000782c0ff */
[----:B------:R-:W-:-:S12]  /*1d50*/  BSSY B0, `(.L_x_14720) ;  /* 0x000002f000007945 */ /* 0x000fd80003800000 */
[----:B------:R-:W-:Y:S05]  /*1d60*/  @!P1 BRA `(.L_x_14721) ;  /* 0x0000000000b49947 */ /* 0x000fea0003800000 */
[----:B------:R-:W-:Y:S01]  /*1d70*/  ISETP.NE.U32.AND P1, PT, RZ, UR8, PT ;  /* 0x00000008ff007c0c */ /* 0x000fe2000bf25070 */
[----:B------:R-:W1:Y:S03]  /*1d80*/  LDC.U8 R194, c[0x0][0x2a0] ;  /* 0x0000a800ffc27b82 */ /* 0x000e660000000000 */
[----:B------:R-:W-:-:S05]  /*1d90*/  ISETP.NE.AND.EX P1, PT, RZ, UR9, PT, P1 ;  /* 0x00000009ff007c0c */ /* 0x000fca000bf25310 */
[----:B------:R-:W2:Y:S08]  /*1da0*/  LDC.64 R196, c[0x0][0x2b8] ;  /* 0x0000ae00ffc47b82 */ /* 0x000eb00000000a00 */
[----:B------:R-:W-:-:S04]  /*1db0*/  @P1 LEA R192, P2, R218, UR8, 0x4 ;  /* 0x00000008dac01c11 */ /* 0x000fc8000f8420ff */
[----:B------:R-:W-:-:S05]  /*1dc0*/  @P1 LEA.HI.X R193, R218, UR9, RZ, 0x4, P2 ;  /* 0x00000009dac11c11 */ /* 0x000fca00090f24ff */
[----:B------:R3:W5:Y:S01]  /*1dd0*/  @P1 LDG.E.128 R176, desc[UR4][R192.64] ;  /* 0x00000004c0b01981 */ /* 0x000762000c1e1d00 */
[----:B-1----:R-:W-:-:S04]  /*1de0*/  ISETP.NE.AND P1, PT, R194, RZ, PT ;  /* 0x000000ffc200720c */ /* 0x002fc80003f25270 */
[----:B-----5:R-:W-:Y:S02]  /*1df0*/  FSEL R212, R212, RZ, !P1 ;  /* 0x000000ffd4d47208 */ /* 0x020fe40004800000 */
[C---:B------:R-:W-:Y:S01]  /*1e00*/  LEA R220, P1, R218.reuse, UR12, 0x2 ;  /* 0x0000000cdadc7c11 */ /* 0x040fe2000f8210ff */
[----:B--2---:R-:W-:-:S03]  /*1e10*/  IMAD.WIDE.U32 R196, R218, 0x10, R196 ;  /* 0x00000010dac47825 */ /* 0x004fc600078e00c4 */
[C---:B------:R-:W-:Y:S02]  /*1e20*/  LEA.HI.X R221, R218.reuse, UR13, RZ, 0x2, P1 ;  /* 0x0000000ddadd7c11 */ /* 0x040fe400088f14ff */
[C---:B---3--:R-:W-:Y:S01]  /*1e30*/  LEA R192, P1, R218.reuse, UR10, 0x4 ;  /* 0x0000000adac07c11 */ /* 0x048fe2000f8220ff */
[----:B------:R-:W2:Y:S03]  /*1e40*/  LDG.E.128 R196, desc[UR4][R196.64] ;  /* 0x00000004c4c47981 */ /* 0x000ea6000c1e1d00 */
[----:B------:R-:W-:Y:S01]  /*1e50*/  LEA.HI.X R193, R218, UR11, RZ, 0x4, P1 ;  /* 0x0000000bdac17c11 */ /* 0x000fe200088f24ff */
[----:B------:R1:W5:Y:S05]  /*1e60*/  LDG.E R13, desc[UR4][R220.64] ;  /* 0x00000004dc0d7981 */ /* 0x00036a000c1e1900 */
[----:B------:R-:W3:Y:S01]  /*1e70*/  LDG.E.128 R192, desc[UR4][R192.64] ;  /* 0x00000004c0c07981 */ /* 0x000ee2000c1e1d00 */
[----:B--2---:R-:W-:Y:S01]  /*1e80*/  FMUL.FTZ R245, R68, R196 ;  /* 0x000000c444f57220 */ /* 0x004fe20000410000 */
[----:B-1----:R-:W-:Y:S01]  /*1e90*/  FMUL.FTZ R221, R69, R197 ;  /* 0x000000c545dd7220 */ /* 0x002fe20000410000 */
[C---:B---3--:R-:W-:Y:S01]  /*1ea0*/  FADD.FTZ R252, -R212.reuse, R192 ;  /* 0x000000c0d4fc7221 */ /* 0x048fe20000010100 */
[----:B------:R-:W-:-:S03]  /*1eb0*/  FADD.FTZ R214, -R212, R193 ;  /* 0x000000c1d4d67221 */ /* 0x000fc60000010100 */
[C---:B------:R-:W-:Y:S01]  /*1ec0*/  FMUL.FTZ R252, R5.reuse, R252 ;  /* 0x000000fc05fc7220 */ /* 0x040fe20000410000 */
[----:B------:R-:W-:Y:S01]  /*1ed0*/  FADD.FTZ R194, -R212, R194 ;  /* 0x000000c2d4c27221 */ /* 0x000fe20000010100 */
[----:B------:R-:W-:Y:S01]  /*1ee0*/  FMUL.FTZ R251, R5, R214 ;  /* 0x000000d605fb7220 */ /* 0x000fe20000410000 */
[----:B------:R-:W-:Y:S01]  /*1ef0*/  FADD.FTZ R192, R211, R245 ;  /* 0x000000f5d3c07221 */ /* 0x000fe20000010000 */
[----:B------:R-:W-:Y:S01]  /*1f00*/  FFMA.FTZ R210, R252, R245, R210 ;  /* 0x000000f5fcd27223 */ /* 0x000fe200000100d2 */
[----:B------:R-:W-:Y:S01]  /*1f10*/  FADD.FTZ R212, -R212, R195 ;  /* 0x000000c3d4d47221 */ /* 0x000fe20000010100 */
        /* <DEDUP_REMOVED lines=18> */
.L_x_14721:
[----:B------:R-:W-:Y:S05]  /*2040*/  BSYNC B0 ;  /* 0x0000000000007941 */ /* 0x000fea0003800000 */
.L_x_14720:
[----:B------:R-:W2:Y:S01]  /*2050*/  LDL.LU R193, [R1] ;  /* 0x0000000001c17983 */ /* 0x000ea20000300800 */
[----:B------:R-:W-:Y:S01]  /*2060*/  LOP3.LUT R3, R3, 0xfffffffe, RZ, 0xc0, !PT ;  /* 0xfffffffe03037812 */ /* 0x000fe200078ec0ff */
[----:B------:R-:W-:Y:S01]  /*2070*/  UMOV UR6, 0xffffffff ;  /* 0xffffffff00067882 */ /* 0x000fe20000000000 */
[----:B------:R-:W1:Y:S02]  /*2080*/  S2R R192, SR_TID.X ;  /* 0x0000000000c07919 */ /* 0x000e640000002100 */
[----:B-1----:R-:W-:-:S04]  /*2090*/  SHF.R.U32.HI R194, RZ, 0x5, R192 ;  /* 0x00000005ffc27819 */ /* 0x002fc800000116c0 */
[----:B------:R-:W-:Y:S02]  /*20a0*/  LOP3.LUT R196, R194, 0x7fffff8, RZ, 0xc0, !PT ;  /* 0x07fffff8c2c47812 */ /* 0x000fe400078ec0ff */
[----:B--2---:R-:W-:-:S13]  /*20b0*/  LOP3.LUT P1, RZ, R193, 0xff, RZ, 0xc0, !PT ;  /* 0x000000ffc1ff7812 */ /* 0x004fda000782c0ff */
[----:B------:R-:W-:Y:S02]  /*20c0*/  @P1 LOP3.LUT R3, R3, 0x1, RZ, 0xfc, !PT ;  /* 0x0000000103031812 */ /* 0x000fe400078efcff */
[----:B------:R-:W-:Y:S02]  /*20d0*/  @!P1 IADD3 R196, R196, 0x8, RZ ;  /* 0x00000008c4c49810 */ /* 0x000fe40007ffe0ff */
[----:B------:R-:W-:Y:S01]  /*20e0*/  LOP3.LUT P1, RZ, R192, 0x1f, RZ, 0xc0, !PT ;  /* 0x0000001fc0ff7812 */ /* 0x000fe2000782c0ff */
[----:B------:R-:W-:-:S12]  /*20f0*/  BRA.DIV UR6, `(.L_x_14722) ;  /* 0x0000002a069c7947 */ /* 0x000fd8000b800000 */
        /* <DEDUP_REMOVED lines=18> */
.L_x_14760:
[----:B------:R-:W4:Y:S01]  /*2220*/  S2R R195, SR_CgaCtaId ;  /* 0x0000000000c37919 */ /* 0x000f220000008800 */
[----:B------:R-:W-:Y:S01]  /*2230*/  @!P1 LOP3.LUT R197, R194, 0x7, RZ, 0xc0, !PT ;  /* 0x00000007c2c59812 */ /* 0x000fe200078ec0ff */
[----:B---3--:R-:W-:Y:S01]  /*2240*/  FADD.FTZ R193, R198, R212 ;  /* 0x000000d4c6c17221 */ /* 0x008fe20000010000 */
[----:B------:R-:W-:Y:S01]  /*2250*/  MOV R194, 0x400 ;  /* 0x0000040000c27802 */ /* 0x000fe20000000f00 */
[----:B--2---:R-:W-:Y:S01]  /*2260*/  FADD.FTZ R192, R199, R210 ;  /* 0x000000d2c7c07221 */ /* 0x004fe20000010000 */
[----:B------:R-:W-:Y:S01]  /*2270*/  @!P1 IADD3 R197, R196, R197, RZ ;  /* 0x000000c5c4c59210 */ /* 0x000fe20007ffe0ff */
[----:B------:R-:W-:Y:S05]  /*2280*/  WARPSYNC.ALL ;  /* 0x0000000000007948 */ /* 0x000fea0003800000 */
[----:B------:R-:W2:Y:S01]  /*2290*/  LDC.U8 R218, c[0x0][0x2a0] ;  /* 0x0000a800ffda7b82 */ /* 0x000ea20000000000 */
[----:B------:R-:W-:Y:S01]  /*22a0*/  LOP3.LUT P2, RZ, R3, 0x40, RZ, 0xc0, !PT ;  /* 0x0000004003ff7812 */ /* 0x000fe2000784c0ff */
[----:B------:R-:W-:Y:S01]  /*22b0*/  BSSY B0, `(.L_x_14723) ;  /* 0x0000063000007945 */ /* 0x000fe20003800000 */
[----:B----4-:R-:W-:-:S04]  /*22c0*/  LEA R194, R195, R194, 0x18 ;  /* 0x000000c2c3c27211 */ /* 0x010fc800078ec0ff */
[-C--:B-1----:R-:W-:Y:S02]  /*22d0*/  @!P1 LEA R198, R197, R194.reuse, 0x3 ;  /* 0x000000c2c5c69211 */ /* 0x082fe400078e18ff */
        /* <DEDUP_REMOVED lines=25> */
[----:B--2---:R-:W-:Y:S06]  /*2470*/  @!P2 BRA `(.L_x_14724) ;  /* 0x000000040018a947 */ /* 0x004fec0003800000 */
[----:B------:R-:W1:Y:S01]  /*2480*/  LDC.64 R192, c[0x0][0x220] ;  /* 0x00008800ffc07b82 */ /* 0x000e620000000a00 */
[----:B------:R-:W-:Y:S02]  /*2490*/  ISETP.NE.AND P1, PT, R218, RZ, PT ;  /* 0x000000ffda00720c */ /* 0x000fe40003f25270 */
[----:B------:R-:W-:Y:S02]  /*24a0*/  ISETP.NE.U32.AND P4, PT, RZ, UR8, PT ;  /* 0x00000008ff007c0c */ /* 0x000fe4000bf85070 */
[----:B------:R-:W-:Y:S01]  /*24b0*/  FSEL R198, R196, RZ, !P1 ;  /* 0x000000ffc4c67208 */ /* 0x000fe20004800000 */
[----:B-1----:R-:W-:-:S06]  /*24c0*/  IMAD.WIDE.U32 R192, R6, 0x10, R192 ;  /* 0x0000001006c07825 */ /* 0x002fcc00078e00c0 */
[----:B------:R-:W2:Y:S01]  /*24d0*/  LDG.E.128 R192, desc[UR4][R192.64] ;  /* 0x00000004c0c07981 */ /* 0x000ea2000c1e1d00 */
[----:B------:R-:W-:Y:S01]  /*24e0*/  ISETP.NE.AND.EX P4, PT, RZ, UR9, PT, P4 ;  /* 0x00000009ff007c0c */ /* 0x000fe2000bf85340 */
[----:B------:R-:W-:Y:S01]  /*24f0*/  FFMA.FTZ R199, R0, R197, R198 ;  /* 0x000000c500c77223 */ /* 0x000fe200000100c6 */
[----:B------:R-:W-:Y:S02]  /*2500*/  ISETP.NE.U32.AND P5, PT, RZ, UR16, PT ;  /* 0x00000010ff007c0c */ /* 0x000fe4000bfa5070 */
[C---:B------:R-:W-:Y:S01]  /*2510*/  LOP3.LUT P3, RZ, R7.reuse, 0xff, RZ, 0xc0, !PT ;  /* 0x000000ff07ff7812 */ /* 0x040fe2000786c0ff */
[----:B------:R-:W-:Y:S01]  /*2520*/  FADD.FTZ R210, R14, -R199 ;  /* 0x800000c70ed27221 */ /* 0x000fe20000010000 */
[----:B------:R-:W-:Y:S02]  /*2530*/  ISETP.NE.AND.EX P5, PT, RZ, UR17, PT, P5 ;  /* 0x00000011ff007c0c */ /* 0x000fe4000bfa5350 */
[----:B------:R-:W-:Y:S01]  /*2540*/  LOP3.LUT P2, RZ, R7, 0xff00, RZ, 0xc0, !PT ;  /* 0x0000ff0007ff7812 */ /* 0x000fe2000784c0ff */
[----:B------:R-:W-:Y:S01]  /*2550*/  FMUL.FTZ R199, R5, R210 ;  /* 0x000000d205c77220 */ /* 0x000fe20000410000 */
[----:B------:R-:W-:-:S03]  /*2560*/  LOP3.LUT P1, RZ, R7, 0xff0000, RZ, 0xc0, !PT ;  /* 0x00ff000007ff7812 */ /* 0x000fc6000782c0ff */
[----:B------:R-:W-:-:S04]  /*2570*/  @P4 FADD.FTZ R199, R152, R199 ;  /* 0x000000c798c74221 */ /* 0x000fc80000010000 */
[C---:B------:R-:W-:Y:S01]  /*2580*/  FMUL.FTZ R211, R199.reuse, R4 ;  /* 0x00000004c7d37220 */ /* 0x040fe20000410000 */
[----:B------:R-:W-:-:S03]  /*2590*/  SEL R188, R199, R188, P5 ;  /* 0x000000bcc7bc7207 */ /* 0x000fc60002800000 */
[----:B------:R-:W-:-:S04]  /*25a0*/  FMUL.FTZ R211, R211, UR15 ;  /* 0x0000000fd3d37c20 */ /* 0x000fc80008410000 */
[----:B--2---:R-:W-:Y:S01]  /*25b0*/  FMUL.FTZ R192, R211, R192 ;  /* 0x000000c0d3c07220 */ /* 0x004fe20000410000 */
[----:B------:R-:W-:-:S04]  /*25c0*/  FMUL.FTZ R211, R24, R211 ;  /* 0x000000d318d37220 */ /* 0x000fc80000410000 */
[----:B------:R-:W-:Y:S01]  /*25d0*/  FSEL R199, R192, RZ, P3 ;  /* 0x000000ffc0c77208 */ /* 0x000fe20001800000 */
[----:B------:R-:W-:-:S04]  /*25e0*/  FFMA.FTZ R192, R224, R197, R198 ;  /* 0x000000c5e0c07223 */ /* 0x000fc800000100c6 */
[----:B------:R-:W-:Y:S01]  /*25f0*/  FADD.FTZ R192, R243, -R192 ;  /* 0x800000c0f3c07221 */ /* 0x000fe20000010000 */
[----:B------:R-:W-:-:S03]  /*2600*/  FADD.FTZ R124, R124, R199 ;  /* 0x000000c77c7c7221 */ /* 0x000fc60000010000 */
[----:B------:R-:W-:-:S04]  /*2610*/  FMUL.FTZ R192, R5, R192 ;  /* 0x000000c005c07220 */ /* 0x000fc80000410000 */
[----:B------:R-:W-:-:S04]  /*2620*/  @P4 FADD.FTZ R192, R153, R192 ;  /* 0x000000c099c04221 */ /* 0x000fc80000010000 */
[C---:B------:R-:W-:Y:S01]  /*2630*/  FMUL.FTZ R210, R192.reuse, R4 ;  /* 0x00000004c0d27220 */ /* 0x040fe20000410000 */
[----:B------:R-:W-:-:S03]  /*2640*/  SEL R189, R192, R189, P5 ;  /* 0x000000bdc0bd7207 */ /* 0x000fc60002800000 */
[----:B------:R-:W-:-:S04]  /*2650*/  FMUL.FTZ R210, R210, UR15 ;  /* 0x0000000fd2d27c20 */ /* 0x000fc80008410000 */
[-C--:B------:R-:W-:Y:S01]  /*2660*/  FMUL.FTZ R193, R193, R210.reuse ;  /* 0x000000d2c1c17220 */ /* 0x080fe20000410000 */
[----:B------:R-:W-:-:S04]  /*2670*/  FMUL.FTZ R210, R25, R210 ;  /* 0x000000d219d27220 */ /* 0x000fc80000410000 */
[----:B------:R-:W-:-:S05]  /*2680*/  FSEL R192, R193, RZ, P2 ;  /* 0x000000ffc1c07208 */ /* 0x000fca0001000000 */
[----:B------:R-:W-:Y:S01]  /*2690*/  FADD.FTZ R125, R125, R192 ;  /* 0x000000c07d7d7221 */ /* 0x000fe20000010000 */
[----:B------:R-:W-:-:S04]  /*26a0*/  FFMA.FTZ R192, R200, R197, R198 ;  /* 0x000000c5c8c07223 */ /* 0x000fc800000100c6 */
[----:B------:R-:W-:-:S04]  /*26b0*/  FADD.FTZ R192, R237, -R192 ;  /* 0x800000c0edc07221 */ /* 0x000fc80000010000 */
[----:B------:R-:W-:-:S04]  /*26c0*/  FMUL.FTZ R193, R5, R192 ;  /* 0x000000c005c17220 */ /* 0x000fc80000410000 */
[----:B------:R-:W-:-:S04]  /*26d0*/  @P4 FADD.FTZ R193, R154, R193 ;  /* 0x000000c19ac14221 */ /* 0x000fc80000010000 */
[C---:B------:R-:W-:Y:S01]  /*26e0*/  FMUL.FTZ R192, R193.reuse, R4 ;  /* 0x00000004c1c07220 */ /* 0x040fe20000410000 */
[----:B------:R-:W-:Y:S01]  /*26f0*/  SEL R190, R193, R190, P5 ;  /* 0x000000bec1be7207 */ /* 0x000fe20002800000 */
[----:B------:R-:W-:Y:S02]  /*2700*/  FFMA.FTZ R193, R236, R197, R198 ;  /* 0x000000c5ecc17223 */ /* 0x000fe400000100c6 */
[----:B------:R-:W-:Y:S02]  /*2710*/  FMUL.FTZ R198, R192, UR15 ;  /* 0x0000000fc0c67c20 */ /* 0x000fe40008410000 */
[----:B------:R-:W-:Y:S02]  /*2720*/  FADD.FTZ R192, R228, -R193 ;  /* 0x800000c1e4c07221 */ /* 0x000fe40000010000 */
[-C--:B------:R-:W-:Y:S01]  /*2730*/  FMUL.FTZ R193, R194, R198.reuse ;  /* 0x000000c6c2c17220 */ /* 0x080fe20000410000 */
[----:B------:R-:W-:Y:S01]  /*2740*/  FMUL.FTZ R194, R26, R198 ;  /* 0x000000c61ac27220 */ /* 0x000fe20000410000 */
[----:B------:R-:W-:-:S03]  /*2750*/  FMUL.FTZ R192, R5, R192 ;  /* 0x000000c005c07220 */ /* 0x000fc60000410000 */
[----:B------:R-:W-:Y:S01]  /*2760*/  FSEL R193, R193, RZ, P1 ;  /* 0x000000ffc1c17208 */ /* 0x000fe20000800000 */
[----:B------:R-:W-:Y:S01]  /*2770*/  @P4 FADD.FTZ R192, R155, R192 ;  /* 0x000000c09bc04221 */ /* 0x000fe20000010000 */
[----:B------:R-:W-:Y:S02]  /*2780*/  LOP3.LUT P4, RZ, R7, 0xff000000, RZ, 0xc0, !PT ;  /* 0xff00000007ff7812 */ /* 0x000fe4000788c0ff */
[----:B------:R-:W-:Y:S01]  /*2790*/  SEL R194, R194, RZ, P1 ;  /* 0x000000ffc2c27207 */ /* 0x000fe20000800000 */
[C---:B------:R-:W-:Y:S01]  /*27a0*/  FMUL.FTZ R199, R192.reuse, R4 ;  /* 0x00000004c0c77220 */ /* 0x040fe20000410000 */
[----:B------:R-:W-:Y:S01]  /*27b0*/  SEL R191, R192, R191, P5 ;  /* 0x000000bfc0bf7207 */ /* 0x000fe20002800000 */
[----:B------:R-:W-:Y:S01]  /*27c0*/  FADD.FTZ R126, R126, R193 ;  /* 0x000000c17e7e7221 */ /* 0x000fe20000010000 */
[----:B------:R-:W-:Y:S01]  /*27d0*/  ISETP.NE.U32.AND P5, PT, RZ, UR16, PT ;  /* 0x00000010ff007c0c */ /* 0x000fe2000bfa5070 */
[----:B------:R-:W-:-:S03]  /*27e0*/  FMUL.FTZ R199, R199, UR15 ;  /* 0x0000000fc7c77c20 */ /* 0x000fc60008410000 */
[----:B------:R-:W-:Y:S01]  /*27f0*/  ISETP.NE.AND.EX P5, PT, RZ, UR17, PT, P5 ;  /* 0x00000011ff007c0c */ /* 0x000fe2000bfa5350 */
[----:B------:R-:W-:-:S05]  /*2800*/  FMUL.FTZ R195, R195, R199 ;  /* 0x000000c7c3c37220 */ /* 0x000fca0000410000 */
[----:B------:R-:W-:Y:S01]  /*2810*/  FSEL R192, R195, RZ, P4 ;  /* 0x000000ffc3c07208 */ /* 0x000fe20002000000 */
[----:B------:R-:W-:Y:S02]  /*2820*/  FMUL.FTZ R195, R27, R199 ;  /* 0x000000c71bc37220 */ /* 0x000fe40000410000 */
[----:B------:R-:W1:Y:S02]  /*2830*/  LDC.64 R198, c[0x0][0x2f8] ;  /* 0x0000be00ffc67b82 */ /* 0x000e640000000a00 */
[----:B------:R-:W-:Y:S01]  /*2840*/  FADD.FTZ R127, R127, R192 ;  /* 0x000000c07f7f7221 */ /* 0x000fe20000010000 */
[----:B------:R-:W-:-:S05]  /*2850*/  SEL R195, R195, RZ, P4 ;  /* 0x000000ffc3c37207 */ /* 0x000fca0002000000 */
[----:B------:R-:W2:Y:S01]  /*2860*/  @P5 LDC.64 R192, c[0x0][0x308] ;  /* 0x0000c200ffc05b82 */ /* 0x000ea20000000a00 */
[----:B-1----:R-:W-:-:S04]  /*2870*/  IMAD.WIDE.U32 R198, R6, 0x10, R198 ;  /* 0x0000001006c67825 */ /* 0x002fc800078e00c6 */
[C---:B--2---:R-:W-:Y:S01]  /*2880*/  @P5 IMAD.WIDE.U32 R192, R6.reuse, 0x10, R192 ;  /* 0x0000001006c05825 */ /* 0x044fe200078e00c0 */
[----:B------:R-:W-:-:S04]  /*2890*/  IADD3 R6, R6, 0x100, RZ ;  /* 0x0000010006067810 */ /* 0x000fc80007ffe0ff */
[----:B------:R1:W-:Y:S02]  /*28a0*/  @P5 STG.E.128 desc[UR4][R192.64], R188 ;  /* 0x000000bcc0005986 */ /* 0x0003e4000c101d04 */
[----:B-1----:R-:W-:Y:S02]  /*28b0*/  SEL R192, R211, RZ, P3 ;  /* 0x000000ffd3c07207 */ /* 0x002fe40001800000 */
[----:B------:R-:W-:-:S05]  /*28c0*/  SEL R193, R210, RZ, P2 ;  /* 0x000000ffd2c17207 */ /* 0x000fca0001000000 */
[----:B------:R1:W-:Y:S02]  /*28d0*/  STG.E.128 desc[UR4][R198.64], R192 ;  /* 0x000000c0c6007986 */ /* 0x0003e4000c101d04 */
.L_x_14724:
[----:B------:R-:W-:Y:S05]  /*28e0*/  BSYNC B0 ;  /* 0x0000000000007941 */ /* 0x000fea0003800000 */
.L_x_14723:
[----:B------:R-:W-:Y:S01]  /*28f0*/  LOP3.LUT P1, RZ, R3, 0x20, RZ, 0xc0, !PT ;  /* 0x0000002003ff7812 */ /* 0x000fe2000782c0ff */
[----:B------:R-:W-:-:S12]  /*2900*/  BSSY B0, `(.L_x_14725) ;  /* 0x0000048000007945 */ /* 0x000fd80003800000 */
[----:B------:R-:W-:Y:S05]  /*2910*/  @!P1 BRA `(.L_x_14726) ;  /* 0x0000000400189947 */ /* 0x000fea0003800000 */
[----:B-1----:R-:W1:Y:S01]  /*2920*/  LDC.64 R192, c[0x0][0x220] ;  /* 0x00008800ffc07b82 */ /* 0x002e620000000a00 */
        /* <DEDUP_REMOVED lines=8> */
[----:B------:R-:W-:Y:S01]  /*29b0*/  LOP3.LUT P1, RZ, R8, 0xff, RZ, 0xc0, !PT ;  /* 0x000000ff08ff7812 */ /* 0x000fe2000782c0ff */
[----:B------:R-:W-:Y:S01]  /*29c0*/  FADD.FTZ R198, R250, -R199 ;  /* 0x800000c7fac67221 */ /* 0x000fe20000010000 */
[----:B------:R-:W-:Y:S02]  /*29d0*/  ISETP.NE.AND.EX P5, PT, RZ, UR17, PT, P5 ;  /* 0x00000011ff007c0c */ /* 0x000fe4000bfa5350 */
[C---:B------:R-:W-:Y:S01]  /*29e0*/  LOP3.LUT P2, RZ, R8.reuse, 0xff00, RZ, 0xc0, !PT ;  /* 0x0000ff0008ff7812 */ /* 0x040fe2000784c0ff */
        /* <DEDUP_REMOVED lines=45> */
[----:B------:R-:W-:-:S04]  /*2cc0*/  FMUL.FTZ R195, R35, R211 ;  /* 0x000000d323c37220 */ /* 0x000fc80000410000 */
[----:B------:R-:W-:Y:S01]  /*2cd0*/  FADD.FTZ R131, R131, R192 ;  /* 0x000000c083837221 */ /* 0x000fe20000010000 */
[----:B------:R-:W-:Y:S02]  /*2ce0*/  SEL R195, R195, RZ, P4 ;  /* 0x000000ffc3c37207 */ /* 0x000fe40002000000 */
[----:B------:R-:W-:-:S04]  /*2cf0*/  @P5 LEA R192, P6, R6, UR16, 0x4 ;  /* 0x0000001006c05c11 */ /* 0x000fc8000f8c20ff */
[----:B------:R-:W-:-:S05]  /*2d00*/  @P5 LEA.HI.X R193, R6, UR17, RZ, 0x4, P6 ;  /* 0x0000001106c15c11 */ /* 0x000fca000b0f24ff */
[----:B------:R1:W-:Y:S02]  /*2d10*/  @P5 STG.E.128 desc[UR4][R192.64], R188 ;  /* 0x000000bcc0005986 */ /* 0x0003e4000c101d04 */
[----:B-1----:R-:W-:Y:S02]  /*2d20*/  SEL R192, R198, RZ, P1 ;  /* 0x000000ffc6c07207 */ /* 0x002fe40000800000 */
[C---:B------:R-:W-:Y:S02]  /*2d30*/  LEA R198, P1, R6.reuse, UR18, 0x4 ;  /* 0x0000001206c67c11 */ /* 0x040fe4000f8220ff */
[----:B------:R-:W-:Y:S02]  /*2d40*/  SEL R193, R199, RZ, P2 ;  /* 0x000000ffc7c17207 */ /* 0x000fe40001000000 */
[C---:B------:R-:W-:Y:S02]  /*2d50*/  LEA.HI.X R199, R6.reuse, UR19, RZ, 0x4, P1 ;  /* 0x0000001306c77c11 */ /* 0x040fe400088f24ff */
[----:B------:R-:W-:-:S03]  /*2d60*/  IADD3 R6, R6, 0x100, RZ ;  /* 0x0000010006067810 */ /* 0x000fc60007ffe0ff */
[----:B------:R2:W-:Y:S04]  /*2d70*/  STG.E.128 desc[UR4][R198.64], R192 ;  /* 0x000000c0c6007986 */ /* 0x0005e8000c101d04 */
.L_x_14726:
[----:B------:R-:W-:Y:S05]  /*2d80*/  BSYNC B0 ;  /* 0x0000000000007941 */ /* 0x000fea0003800000 */
.L_x_14725:
[----:B------:R-:W-:Y:S01]  /*2d90*/  LOP3.LUT P1, RZ, R3, 0x10, RZ, 0xc0, !PT ;  /* 0x0000001003ff7812 */ /* 0x000fe2000782c0ff */
[----:B------:R-:W-:-:S12]  /*2da0*/  BSSY B0, `(.L_x_14727) ;  /* 0x0000048000007945 */ /* 0x000fd80003800000 */
[----:B------:R-:W-:Y:S05]  /*2db0*/  @!P1 BRA `(.L_x_14728) ;  /* 0x0000000400189947 */ /* 0x000fea0003800000 */
[----:B-12---:R-:W1:Y:S01]  /*2dc0*/  LDC.64 R192, c[0x0][0x220] ;  /* 0x00008800ffc07b82 */ /* 0x006e620000000a00 */
        /* <DEDUP_REMOVED lines=69> */
.L_x_14728:
[----:B------:R-:W-:Y:S05]  /*3220*/  BSYNC B0 ;  /* 0x0000000000007941 */ /* 0x000fea0003800000 */
.L_x_14727:
[----:B------:R-:W-:Y:S01]  /*3230*/  LOP3.LUT P1, RZ, R3, 0x8, RZ, 0xc0, !PT ;  /* 0x0000000803ff7812 */ /* 0x000fe2000782c0ff */
[----:B------:R-:W-:-:S12]  /*3240*/  BSSY B0, `(.L_x_14729) ;  /* 0x0000048000007945 */ /* 0x000fd80003800000 */
[----:B------:R-:W-:Y:S05]  /*3250*/  @!P1 BRA `(.L_x_14730) ;  /* 0x0000000400189947 */ /* 0x000fea0003800000 */
[----:B-123--:R-:W1:Y:S01]  /*3260*/  LDC.64 R192, c[0x0][0x220] ;  /* 0x00008800ffc07b82 */ /* 0x00ee620000000a00 */
        /* <DEDUP_REMOVED lines=69> */
.L_x_14730:
[----:B------:R-:W-:Y:S05]  /*36c0*/  BSYNC B0 ;  /* 0x0000000000007941 */ /* 0x000fea0003800000 */
.L_x_14729:
[----:B------:R-:W-:Y:S01]  /*36d0*/  LOP3.LUT P1, RZ, R3, 0x4, RZ, 0xc0, !PT ;  /* 0x0000000403ff7812 */ /* 0x000fe2000782c0ff */
[----:B------:R-:W-:-:S12]  /*36e0*/  BSSY B0, `(.L_x_14731) ;  /* 0x0000048000007945 */ /* 0x000fd80003800000 */
[----:B------:R-:W-:Y:S05]  /*36f0*/  @!P1 BRA `(.L_x_14732) ;  /* 0x0000000400189947 */ /* 0x000fea0003800000 */
[----:B-1234-:R-:W1:Y:S01]  /*3700*/  LDC.64 R192, c[0x0][0x220] ;  /* 0x00008800ffc07b82 */ /* 0x01ee620000000a00 */
        /* <DEDUP_REMOVED lines=69> */
.L_x_14732:
[----:B------:R-:W-:Y:S05]  /*3b60*/  BSYNC B0 ;  /* 0x0000000000007941 */ /* 0x000fea0003800000 */
.L_x_14731:
        /* <DEDUP_REMOVED lines=35> */
[----:B------:R-:W-:Y:S01]  /*3da0*/  FSEL R192, R193, RZ, P2 ;  /* 0x000000ffc1c07208 */ /* 0x000fe20001000000 */
[----:B------:R-:W-:-:S04]  /*3db0*/  FFMA.FTZ R193, R18, R197, R210 ;  /* 0x000000c512c17223 */ /* 0x000fc800000100d2 */
[----:B------:R-:W-:Y:S01]  /*3dc0*/  FADD.FTZ R145, R145, R192 ;  /* 0x000000c091917221 */ /* 0x000fe20000010000 */
        /* <DEDUP_REMOVED lines=35> */
.L_x_14734:
[----:B------:R-:W-:Y:S05]  /*4000*/  BSYNC B0 ;  /* 0x0000000000007941 */ /* 0x000fea0003800000 */
.L_x_14733:
[----:B------:R-:W-:Y:S01]  /*4010*/  LOP3.LUT P1, RZ, R3, 0x80, RZ, 0xc0, !PT ;  /* 0x0000008003ff7812 */ /* 0x000fe2000782c0ff */
[----:B------:R-:W-:-:S12]  /*4020*/  BSSY B0, `(.L_x_14735) ;  /* 0x0000047000007945 */ /* 0x000fd80003800000 */
[----:B------:R-:W-:Y:S05]  /*4030*/  @!P1 BRA `(.L_x_14736) ;  /* 0x0000000400149947 */ /* 0x000fea0003800000 */
[----:B------:R-:W-:-:S04]  /*4040*/  ISETP.NE.AND P1, PT, R218, RZ, PT ;  /* 0x000000ffda00720c */ /* 0x000fc80003f25270 */
[----:B-1234-:R-:W-:-:S05]  /*4050*/  FSEL R192, R196, RZ, !P1 ;  /* 0x000000ffc4c07208 */ /* 0x01efca0004800000 */
[-CC-:B------:R-:W-:Y:S01]  /*4060*/  FFMA.FTZ R194, R252, R197.reuse, R192.reuse ;  /* 0x000000c5fcc27223 */ /* 0x180fe200000100c0 */
[-CC-:B------:R-:W-:Y:S01]  /*4070*/  FFMA.FTZ R196, R251, R197.reuse, R192.reuse ;  /* 0x000000c5fbc47223 */ /* 0x180fe200000100c0 */
[-CC-:B------:R-:W-:Y:S01]  /*4080*/  FFMA.FTZ R195, R244, R197.reuse, R192.reuse ;  /* 0x000000c5f4c37223 */ /* 0x180fe200000100c0 */
[----:B------:R-:W-:Y:S01]  /*4090*/  FFMA.FTZ R197, R217, R197, R192 ;  /* 0x000000c5d9c57223 */ /* 0x000fe200000100c0 */
[----:B------:R-:W-:Y:S01]  /*40a0*/  FADD.FTZ R194, R245, -R194 ;  /* 0x800000c2f5c27221 */ /* 0x000fe20000010000 */
[----:B------:R-:W1:Y:S01]  /*40b0*/  LDC.64 R192, c[0x0][0x220] ;  /* 0x00008800ffc07b82 */ /* 0x000e620000000a00 */
[----:B------:R-:W-:Y:S01]  /*40c0*/  FADD.FTZ R195, R220, -R195 ;  /* 0x800000c3dcc37221 */ /* 0x000fe20000010000 */
[----:B------:R-:W-:Y:S01]  /*40d0*/  FADD.FTZ R199, R221, -R196 ;  /* 0x800000c4ddc77221 */ /* 0x000fe20000010000 */
[C---:B------:R-:W-:Y:S01]  /*40e0*/  FMUL.FTZ R196, R5.reuse, R194 ;  /* 0x000000c205c47220 */ /* 0x040fe20000410000 */
[----:B------:R-:W-:Y:S01]  /*40f0*/  ISETP.NE.U32.AND P2, PT, RZ, UR8, PT ;  /* 0x00000008ff007c0c */ /* 0x000fe2000bf45070 */
[C---:B------:R-:W-:Y:S01]  /*4100*/  FMUL.FTZ R198, R5.reuse, R195 ;  /* 0x000000c305c67220 */ /* 0x040fe20000410000 */
[----:B------:R-:W-:Y:S01]  /*4110*/  FADD.FTZ R197, R214, -R197 ;  /* 0x800000c5d6c57221 */ /* 0x000fe20000010000 */
[----:B------:R-:W-:Y:S01]  /*4120*/  FMUL.FTZ R199, R5, R199 ;  /* 0x000000c705c77220 */ /* 0x000fe20000410000 */
[----:B-1----:R-:W-:Y:S01]  /*4130*/  IMAD.WIDE.U32 R192, R6, 0x10, R192 ;  /* 0x0000001006c07825 */ /* 0x002fe200078e00c0 */
[----:B------:R-:W-:-:S03]  /*4140*/  ISETP.NE.AND.EX P2, PT, RZ, UR9, PT, P2 ;  /* 0x00000009ff007c0c */ /* 0x000fc6000bf45320 */
[----:B------:R-:W-:Y:S02]  /*4150*/  FMUL.FTZ R5, R5, R197 ;  /* 0x000000c505057220 */ /* 0x000fe40000410000 */
[----:B------:R-:W2:Y:S01]  /*4160*/  LDG.E.128 R192, desc[UR4][R192.64] ;  /* 0x00000004c0c07981 */ /* 0x000ea2000c1e1d00 */
[----:B------:R-:W-:Y:S02]  /*4170*/  ISETP.NE.U32.AND P3, PT, RZ, UR16, PT ;  /* 0x00000010ff007c0c */ /* 0x000fe4000bf65070 */
[----:B------:R-:W-:Y:S02]  /*4180*/  LOP3.LUT P1, RZ, R13, 0xff, RZ, 0xc0, !PT ;  /* 0x000000ff0dff7812 */ /* 0x000fe4000782c0ff */
[----:B------:R-:W-:-:S03]  /*4190*/  ISETP.NE.AND.EX P3, PT, RZ, UR17, PT, P3 ;  /* 0x00000011ff007c0c */ /* 0x000fc6000bf65330 */
[----:B------:R-:W-:Y:S01]  /*41a0*/  @P2 FADD.FTZ R196, R176, R196 ;  /* 0x000000c4b0c42221 */ /* 0x000fe20000010000 */
[----:B------:R-:W-:Y:S01]  /*41b0*/  @P2 FADD.FTZ R199, R177, R199 ;  /* 0x000000c7b1c72221 */ /* 0x000fe20000010000 */
[----:B------:R-:W-:Y:S01]  /*41c0*/  @P2 FADD.FTZ R198, R178, R198 ;  /* 0x000000c6b2c62221 */ /* 0x000fe20000010000 */
[----:B------:R-:W-:Y:S01]  /*41d0*/  @P2 FADD.FTZ R5, R179, R5 ;  /* 0x00000005b3052221 */ /* 0x000fe20000010000 */
[----:B------:R-:W-:Y:S01]  /*41e0*/  ISETP.NE.U32.AND P2, PT, RZ, UR16, PT ;  /* 0x00000010ff007c0c */ /* 0x000fe2000bf45070 */
[C---:B------:R-:W-:Y:S01]  /*41f0*/  FMUL.FTZ R210, R196.reuse, R4 ;  /* 0x00000004c4d27220 */ /* 0x040fe20000410000 */
[----:B------:R-:W-:Y:S02]  /*4200*/  SEL R188, R196, R188, P3 ;  /* 0x000000bcc4bc7207 */ /* 0x000fe40001800000 */
[----:B------:R-:W-:Y:S01]  /*4210*/  ISETP.NE.AND.EX P2, PT, RZ, UR17, PT, P2 ;  /* 0x00000011ff007c0c */ /* 0x000fe2000bf45320 */
[----:B------:R-:W-:Y:S01]  /*4220*/  FMUL.FTZ R210, R210, UR15 ;  /* 0x0000000fd2d27c20 */ /* 0x000fe20008410000 */
[C---:B------:R-:W-:Y:S01]  /*4230*/  SEL R189, R199.reuse, R189, P3 ;  /* 0x000000bdc7bd7207 */ /* 0x040fe20001800000 */
[----:B------:R-:W-:Y:S01]  /*4240*/  FMUL.FTZ R199, R199, R4 ;  /* 0x00000004c7c77220 */ /* 0x000fe20000410000 */
[C---:B------:R-:W-:Y:S01]  /*4250*/  SEL R190, R198.reuse, R190, P3 ;  /* 0x000000bec6be7207 */ /* 0x040fe20001800000 */
[----:B------:R-:W-:Y:S01]  /*4260*/  FMUL.FTZ R198, R198, R4 ;  /* 0x00000004c6c67220 */ /* 0x000fe20000410000 */
[----:B------:R-:W-:Y:S01]  /*4270*/  SEL R191, R5, R191, P3 ;  /* 0x000000bf05bf7207 */ /* 0x000fe20001800000 */
[----:B--2---:R-:W-:Y:S01]  /*4280*/  FMUL.FTZ R196, R210, R192 ;  /* 0x000000c0d2c47220 */ /* 0x004fe20000410000 */
[----:B------:R-:W-:-:S04]  /*4290*/  FMUL.FTZ R192, R72, R210 ;  /* 0x000000d248c07220 */ /* 0x000fc80000410000 */
[----:B------:R-:W-:Y:S02]  /*42a0*/  FSEL R197, R196, RZ, P1 ;  /* 0x000000ffc4c57208 */ /* 0x000fe40000800000 */
[----:B------:R-:W-:Y:S02]  /*42b0*/  @P2 LEA R196, P3, R6, UR16, 0x4 ;  /* 0x0000001006c42c11 */ /* 0x000fe4000f8620ff */
[----:B------:R-:W-:Y:S01]  /*42c0*/  SEL R192, R192, RZ, P1 ;  /* 0x000000ffc0c07207 */ /* 0x000fe20000800000 */
[----:B------:R-:W-:Y:S01]  /*42d0*/  FADD.FTZ R148, R148, R197 ;  /* 0x000000c594947221 */ /* 0x000fe20000010000 */
[----:B------:R-:W-:Y:S02]  /*42e0*/  @P2 LEA.HI.X R197, R6, UR17, RZ, 0x4, P3 ;  /* 0x0000001106c52c11 */ /* 0x000fe400098f24ff */
[----:B------:R-:W-:-:S03]  /*42f0*/  LOP3.LUT P1, RZ, R13, 0xff00, RZ, 0xc0, !PT ;  /* 0x0000ff000dff7812 */ /* 0x000fc6000782c0ff */
[----:B------:R1:W-:Y:S02]  /*4300*/  @P2 STG.E.128 desc[UR4][R196.64], R188 ;  /* 0x000000bcc4002986 */ /* 0x0003e4000c101d04 */
[----:B-1----:R-:W-:Y:S01]  /*4310*/  FMUL.FTZ R196, R5, R4 ;  /* 0x0000000405c47220 */ /* 0x002fe20000410000 */
[----:B------:R-:W-:Y:S01]  /*4320*/  LEA R4, P2, R6, UR18, 0x4 ;  /* 0x0000001206047c11 */ /* 0x000fe2000f8420ff */
[----:B------:R-:W-:Y:S02]  /*4330*/  FMUL.FTZ R197, R198, UR15 ;  /* 0x0000000fc6c57c20 */ /* 0x000fe40008410000 */
[----:B------:R-:W-:Y:S01]  /*4340*/  FMUL.FTZ R196, R196, UR15 ;  /* 0x0000000fc4c47c20 */ /* 0x000fe20008410000 */
[----:B------:R-:W-:Y:S01]  /*4350*/  LEA.HI.X R5, R6, UR19, RZ, 0x4, P2 ;  /* 0x0000001306057c11 */ /* 0x000fe200090f24ff */
[----:B------:R-:W-:Y:S01]  /*4360*/  FMUL.FTZ R6, R199, UR15 ;  /* 0x0000000fc7067c20 */ /* 0x000fe20008410000 */
[-C--:B------:R-:W-:Y:S01]  /*4370*/  FMUL.FTZ R194, R194, R197.reuse ;  /* 0x000000c5c2c27220 */ /* 0x080fe20000410000 */
[----:B------:R-:W-:-:S02]  /*4380*/  FMUL.FTZ R198, R74, R197 ;  /* 0x000000c54ac67220 */ /* 0x000fc40000410000 */
[-C--:B------:R-:W-:Y:S01]  /*4390*/  FMUL.FTZ R193, R193, R6.reuse ;  /* 0x00000006c1c17220 */ /* 0x080fe20000410000 */
[----:B------:R-:W-:-:S04]  /*43a0*/  FMUL.FTZ R199, R73, R6 ;  /* 0x0000000649c77220 */ /* 0x000fc80000410000 */
[----:B------:R-:W-:Y:S02]  /*43b0*/  FSEL R6, R193, RZ, P1 ;  /* 0x000000ffc1067208 */ /* 0x000fe40000800000 */
[----:B------:R-:W-:Y:S02]  /*43c0*/  SEL R193, R199, RZ, P1 ;  /* 0x000000ffc7c17207 */ /* 0x000fe40000800000 */
[----:B------:R-:W-:Y:S01]  /*43d0*/  LOP3.LUT P1, RZ, R13, 0xff0000, RZ, 0xc0, !PT ;  /* 0x00ff00000dff7812 */ /* 0x000fe2000782c0ff */
[----:B------:R-:W-:-:S03]  /*43e0*/  FADD.FTZ R149, R149, R6 ;  /* 0x0000000695957221 */ /* 0x000fc60000010000 */
[----:B------:R-:W-:Y:S02]  /*43f0*/  FSEL R197, R194, RZ, P1 ;  /* 0x000000ffc2c57208 */ /* 0x000fe40000800000 */
[----:B------:R-:W-:Y:S01]  /*4400*/  SEL R194, R198, RZ, P1 ;  /* 0x000000ffc6c27207 */ /* 0x000fe20000800000 */
[-C--:B------:R-:W-:Y:S01]  /*4410*/  FMUL.FTZ R198, R195, R196.reuse ;  /* 0x000000c4c3c67220 */ /* 0x080fe20000410000 */
[----:B------:R-:W-:Y:S01]  /*4420*/  FMUL.FTZ R195, R75, R196 ;  /* 0x000000c44bc37220 */ /* 0x000fe20000410000 */
[----:B------:R-:W-:Y:S01]  /*4430*/  LOP3.LUT P1, RZ, R13, 0xff000000, RZ, 0xc0, !PT ;  /* 0xff0000000dff7812 */ /* 0x000fe2000782c0ff */
[----:B------:R-:W-:-:S03]  /*4440*/  FADD.FTZ R150, R150, R197 ;  /* 0x000000c596967221 */ /* 0x000fc60000010000 */
[----:B------:R-:W-:Y:S02]  /*4450*/  SEL R195, R195, RZ, P1 ;  /* 0x000000ffc3c37207 */ /* 0x000fe40000800000 */
[----:B------:R-:W-:-:S03]  /*4460*/  FSEL R198, R198, RZ, P1 ;  /* 0x000000ffc6c67208 */ /* 0x000fc60000800000 */
[----:B------:R1:W-:Y:S02]  /*4470*/  STG.E.128 desc[UR4][R4.64], R192 ;  /* 0x000000c004007986 */ /* 0x0003e4000c101d04 */
[----:B------:R-:W-:-:S07]  /*4480*/  FADD.FTZ R151, R151, R198 ;  /* 0x000000c697977221 */ /* 0x000fce0000010000 */
.L_x_14736:
[----:B------:R-:W-:Y:S05]  /*4490*/  BSYNC B0 ;  /* 0x0000000000007941 */ /* 0x000fea0003800000 */
.L_x_14735:
[----:B------:R-:W-:Y:S02]  /*44a0*/  LOP3.LUT P1, RZ, R3, 0x1, RZ, 0xc0, !PT ;  /* 0x0000000103ff7812 */ /* 0x000fe4000782c0ff */
[----:B------:R-:W-:Y:S02]  /*44b0*/  IADD3 R2, R2, UR20, RZ ;  /* 0x0000001402027c10 */ /* 0x000fe4000fffe0ff */
[----:B-1----:R-:W-:Y:S02]  /*44c0*/  SEL R4, RZ, 0x1, P1 ;  /* 0x00000001ff047807 */ /* 0x002fe40000800000 */
[----:B------:R-:W-:-:S03]  /*44d0*/  ISETP.GE.AND P1, PT, R2, UR21, PT ;  /* 0x0000001502007c0c */ /* 0x000fc6000bf26270 */
[----:B------:R1:W-:Y:S10]  /*44e0*/  STL.S16 [R1], R4 ;  /* 0x0000000401007387 */ /* 0x0003f40000100600 */
[----:B-1----:R-:W-:Y:S05]  /*44f0*/  @!P1 BRA `(.L_x_14737) ;  /* 0xffffffc400049947 */ /* 0x002fea000383ffff */
.L_x_14707:
[----:B------:R-:W2:Y:S04]  /*4500*/  LDL.LU R5, [R1+0x4] ;  /* 0x0000040001057983 */ /* 0x000ea80000300800 */
[----:B------:R-:W3:Y:S01]  /*4510*/  LDL.LU R4, [R1+0x8] ;  /* 0x0000080001047983 */ /* 0x000ee20000300800 */
[----:B------:R-:W1:Y:S01]  /*4520*/  S2UR UR6, SR_CTAID.X ;  /* 0x00000000000679c3 */ /* 0x000e620000002500 */
[----:B------:R-:W-:Y:S01]  /*4530*/  LOP3.LUT P1, RZ, R3, 0x40, RZ, 0xc0, !PT ;  /* 0x0000004003ff7812 */ /* 0x000fe2000782c0ff */
[----:B------:R-:W-:Y:S01]  /*4540*/  BSSY B0, `(.L_x_14738) ;  /* 0x0000010000007945 */ /* 0x000fe20003800000 */
[----:B0-----:R-:W1:Y:S02]  /*4550*/  S2R R0, SR_TID.X ;  /* 0x0000000000007919 */ /* 0x001e640000002100 */
[----:B-1----:R-:W-:-:S05]  /*4560*/  LEA.HI R0, R0, UR6, RZ, 0x18 ;  /* 0x0000000600007c11 */ /* 0x002fca000f8fc0ff */
[----:B--2---:R-:W-:-:S05]  /*4570*/  IMAD R0, R0, R5, RZ ;  /* 0x0000000500007224 */ /* 0x004fca00078e02ff */
[----:B---3--:R-:W-:Y:S01]  /*4580*/  LEA.HI R11, R0, R4, RZ, 0x1e ;  /* 0x00000004000b7211 */ /* 0x008fe200078ff0ff */
        /* <DEDUP_REMOVED lines=11> */
.L_x_14739:
[----:B------:R-:W-:Y:S05]  /*4640*/  BSYNC B0 ;  /* 0x0000000000007941 */ /* 0x000fea0003800000 */
.L_x_14738:
        /* <DEDUP_REMOVED lines=13> */
.L_x_14741:
[----:B------:R-:W-:Y:S05]  /*4720*/  BSYNC B0 ;  /* 0x0000000000007941 */ /* 0x000fea0003800000 */
.L_x_14740:
        /* <DEDUP_REMOVED lines=13> */
.L_x_14743:
[----:B------:R-:W-:Y:S05]  /*4800*/  BSYNC B0 ;  /* 0x0000000000007941 */ /* 0x000fea0003800000 */
.L_x_14742:
        /* <DEDUP_REMOVED lines=13> */
.L_x_14745:
[----:B------:R-:W-:Y:S05]  /*48e0*/  BSYNC B0 ;  /* 0x0000000000007941 */ /* 0x000fea0003800000 */
.L_x_14744:
        /* <DEDUP_REMOVED lines=13> */
.L_x_14747:
[----:B------:R-:W-:Y:S05]  /*49c0*/  BSYNC B0 ;  /* 0x0000000000007941 */ /* 0x000fea0003800000 */
.L_x_14746:
        /* <DEDUP_REMOVED lines=13> */
.L_x_14749:
[----:B------:R-:W-:Y:S05]  /*4aa0*/  BSYNC B0 ;  /* 0x0000000000007941 */ /* 0x000fea0003800000 */
.L_x_14748:
[----:B------:R-:W-:-:S13]  /*4ab0*/  LOP3.LUT P0, RZ, R3, 0x80, RZ, 0xc0, !PT ;  /* 0x0000008003ff7812 */ /* 0x000fda000780c0ff */
[----:B------:R-:W-:Y:S05]  /*4ac0*/  @!P0 EXIT ;  /* 0x000000000000894d */ /* 0x000fea0003800000 */
[----:B------:R-:W1:Y:S08]  /*4ad0*/  LDC.64 R2, c[0x0][0x2d0] ;  /* 0x0000b400ff027b82 */ /* 0x000e700000000a00 */
[----:B0--3--:R-:W0:Y:S08]  /*4ae0*/  LDC.64 R4, c[0x0][0x2d8] ;  /* 0x0000b600ff047b82 */ /* 0x009e300000000a00 */
        /* <DEDUP_REMOVED lines=8> */
.L_x_14722:
[----:B------:R-:W-:Y:S01]  /*4b70*/  HFMA2.MMA R192, -RZ, RZ, 0, 9.5367431640625e-07 ;  /* 0x00000010ffc07435 */ /* 0x000fe200000001ff */
[----:B------:R-:W-:Y:S02]  /*4b80*/  MOV R197, R211 ;  /* 0x000000d300c57202 */ /* 0x000fe40000000f00 */
[----:B------:R-:W-:Y:S02]  /*4b90*/  MOV R193, 0x1f ;  /* 0x0000001f00c17802 */ /* 0x000fe40000000f00 */
[----:B------:R-:W-:-:S07]  /*4ba0*/  MOV R195, 0xffffffff ;  /* 0xffffffff00c37802 */ /* 0x000fce0000000f00 */
[----:B0----5:R-:W-:Y:S05]  /*4bb0*/  WARPSYNC.COLLECTIVE R195, `(.L_x_14750) ;  /* 0x00000000c3087348 */ /* 0x021fea0003c00000 */
[----:B-----5:R1:W2:Y:S02]  /*4bc0*/  SHFL.DOWN P2, R212, R197, R192, R193 ;  /* 0x080000c0c5d47389 */ /* 0x0202a400000400c1 */
[----:B012---:R-:W-:Y:S01]  /*4bd0*/  ENDCOLLECTIVE ;  /* 0x000000000000791b */ /* 0x007fe20003800000 */
.L_x_14750:
[----:B------:R-:W-:Y:S01]  /*4be0*/  MOV R197, R210 ;  /* 0x000000d200c57202 */ /* 0x000fe20000000f00 */
[----:B------:R-:W-:-:S07]  /*4bf0*/  FADD.FTZ R211, R212, R211 ;  /* 0x000000d3d4d37221 */ /* 0x000fce0000010000 */
[----:B------:R-:W-:Y:S05]  /*4c00*/  WARPSYNC.COLLECTIVE R195, `(.L_x_14751) ;  /* 0x00000000c3087348 */ /* 0x000fea0003c00000 */
[----:B------:R0:W1:Y:S02]  /*4c10*/  SHFL.DOWN P2, R212, R197, R192, R193 ;  /* 0x080000c0c5d47389 */ /* 0x00006400000400c1 */
[----:B01----:R-:W-:Y:S01]  /*4c20*/  ENDCOLLECTIVE ;  /* 0x000000000000791b */ /* 0x003fe20003800000 */
.L_x_14751:
[----:B------:R-:W-:Y:S01]  /*4c30*/  HFMA2.MMA R192, -RZ, RZ, 0, 4.76837158203125e-07 ;  /* 0x00000008ffc07435 */ /* 0x000fe200000001ff */
[----:B------:R-:W-:Y:S02]  /*4c40*/  MOV R197, R211 ;  /* 0x000000d300c57202 */ /* 0x000fe40000000f00 */
[----:B------:R-:W-:-:S08]  /*4c50*/  MOV R199, R212 ;  /* 0x000000d400c77202 */ /* 0x000fd00000000f00 */
[----:B------:R-:W-:Y:S05]  /*4c60*/  WARPSYNC.COLLECTIVE R195, `(.L_x_14752) ;  /* 0x00000000c3087348 */ /* 0x000fea0003c00000 */
[----:B------:R0:W1:Y:S02]  /*4c70*/  SHFL.DOWN P2, R212, R197, R192, R193 ;  /* 0x080000c0c5d47389 */ /* 0x00006400000400c1 */
[----:B01----:R-:W-:Y:S01]  /*4c80*/  ENDCOLLECTIVE ;  /* 0x000000000000791b */ /* 0x003fe20003800000 */
.L_x_14752:
[----:B------:R-:W-:-:S05]  /*4c90*/  FADD.FTZ R210, R199, R210 ;  /* 0x000000d2c7d27221 */ /* 0x000fca0000010000 */
[----:B------:R-:W-:Y:S01]  /*4ca0*/  MOV R197, R210 ;  /* 0x000000d200c57202 */ /* 0x000fe20000000f00 */
[----:B------:R-:W-:-:S07]  /*4cb0*/  FADD.FTZ R211, R211, R212 ;  /* 0x000000d4d3d37221 */ /* 0x000fce0000010000 */
[----:B------:R-:W-:Y:S05]  /*4cc0*/  WARPSYNC.COLLECTIVE R195, `(.L_x_14753) ;  /* 0x00000000c3087348 */ /* 0x000fea0003c00000 */
[----:B------:R0:W1:Y:S02]  /*4cd0*/  SHFL.DOWN P2, R212, R197, R192, R193 ;  /* 0x080000c0c5d47389 */ /* 0x00006400000400c1 */
[----:B01----:R-:W-:Y:S01]  /*4ce0*/  ENDCOLLECTIVE ;  /* 0x000000000000791b */ /* 0x003fe20003800000 */
.L_x_14753:
[----:B------:R-:W-:Y:S01]  /*4cf0*/  HFMA2.MMA R192, -RZ, RZ, 0, 2.384185791015625e-07 ;  /* 0x00000004ffc07435 */ /* 0x000fe200000001ff */
[----:B------:R-:W-:Y:S02]  /*4d00*/  MOV R197, R211 ;  /* 0x000000d300c57202 */ /* 0x000fe40000000f00 */
[----:B------:R-:W-:-:S08]  /*4d10*/  MOV R199, R212 ;  /* 0x000000d400c77202 */ /* 0x000fd00000000f00 */
[----:B------:R-:W-:Y:S05]  /*4d20*/  WARPSYNC.COLLECTIVE R195, `(.L_x_14754) ;  /* 0x00000000c3087348 */ /* 0x000fea0003c00000 */
[----:B------:R0:W1:Y:S02]  /*4d30*/  SHFL.DOWN P2, R212, R197, R192, R193 ;  /* 0x080000c0c5d47389 */ /* 0x00006400000400c1 */
[----:B01----:R-:W-:Y:S01]  /*4d40*/  ENDCOLLECTIVE ;  /* 0x000000000000791b */ /* 0x003fe20003800000 */
.L_x_14754:
[----:B------:R-:W-:-:S05]  /*4d50*/  FADD.FTZ R210, R210, R199 ;  /* 0x000000c7d2d27221 */ /* 0x000fca0000010000 */
[----:B------:R-:W-:Y:S01]  /*4d60*/  MOV R197, R210 ;  /* 0x000000d200c57202 */ /* 0x000fe20000000f00 */
[----:B------:R-:W-:-:S07]  /*4d70*/  FADD.FTZ R199, R211, R212 ;  /* 0x000000d4d3c77221 */ /* 0x000fce0000010000 */
[----:B------:R-:W-:Y:S05]  /*4d80*/  WARPSYNC.COLLECTIVE R195, `(.L_x_14755) ;  /* 0x00000000c3087348 */ /* 0x000fea0003c00000 */
[----:B------:R0:W1:Y:S02]  /*4d90*/  SHFL.DOWN P2, R212, R197, R192, R193 ;  /* 0x080000c0c5d47389 */ /* 0x00006400000400c1 */
[----:B01----:R-:W-:Y:S01]  /*4da0*/  ENDCOLLECTIVE ;  /* 0x000000000000791b */ /* 0x003fe20003800000 */
.L_x_14755:
[----:B------:R-:W-:Y:S01]  /*4db0*/  HFMA2.MMA R192, -RZ, RZ, 0, 1.1920928955078125e-07 ;  /* 0x00000002ffc07435 */ /* 0x000fe200000001ff */
[----:B------:R-:W-:Y:S02]  /*4dc0*/  MOV R197, R199 ;  /* 0x000000c700c57202 */ /* 0x000fe40000000f00 */
[----:B------:R-:W-:-:S08]  /*4dd0*/  MOV R198, R212 ;  /* 0x000000d400c67202 */ /* 0x000fd00000000f00 */
[----:B------:R-:W-:Y:S05]  /*4de0*/  WARPSYNC.COLLECTIVE R195, `(.L_x_14756) ;  /* 0x00000000c3087348 */ /* 0x000fea0003c00000 */
[----:B------:R0:W1:Y:S02]  /*4df0*/  SHFL.DOWN P2, R212, R197, R192, R193 ;  /* 0x080000c0c5d47389 */ /* 0x00006400000400c1 */
[----:B01----:R-:W-:Y:S01]  /*4e00*/  ENDCOLLECTIVE ;  /* 0x000000000000791b */ /* 0x003fe20003800000 */
.L_x_14756:
[----:B------:R-:W-:-:S05]  /*4e10*/  FADD.FTZ R198, R210, R198 ;  /* 0x000000c6d2c67221 */ /* 0x000fca0000010000 */
[----:B------:R-:W-:Y:S01]  /*4e20*/  MOV R197, R198 ;  /* 0x000000c600c57202 */ /* 0x000fe20000000f00 */
[----:B------:R-:W-:-:S07]  /*4e30*/  FADD.FTZ R199, R199, R212 ;  /* 0x000000d4c7c77221 */ /* 0x000fce0000010000 */
[----:B------:R-:W-:Y:S05]  /*4e40*/  WARPSYNC.COLLECTIVE R195, `(.L_x_14757) ;  /* 0x00000000c3087348 */ /* 0x000fea0003c00000 */
[----:B------:R0:W1:Y:S02]  /*4e50*/  SHFL.DOWN P2, R212, R197, R192, R193 ;  /* 0x080000c0c5d47389 */ /* 0x00006400000400c1 */
[----:B01----:R-:W-:Y:S01]  /*4e60*/  ENDCOLLECTIVE ;  /* 0x000000000000791b */ /* 0x003fe20003800000 */
.L_x_14757:
[----:B------:R-:W-:Y:S01]  /*4e70*/  HFMA2.MMA R192, -RZ, RZ, 0, 5.9604644775390625e-08 ;  /* 0x00000001ffc07435 */ /* 0x000fe200000001ff */
[----:B------:R-:W-:Y:S02]  /*4e80*/  MOV R197, R199 ;  /* 0x000000c700c57202 */ /* 0x000fe40000000f00 */
[----:B------:R-:W-:-:S08]  /*4e90*/  MOV R218, R212 ;  /* 0x000000d400da7202 */ /* 0x000fd00000000f00 */
[----:B------:R-:W-:Y:S05]  /*4ea0*/  WARPSYNC.COLLECTIVE R195, `(.L_x_14758) ;  /* 0x00000000c3087348 */ /* 0x000fea0003c00000 */
[----:B------:R0:W1:Y:S02]  /*4eb0*/  SHFL.DOWN P2, R212, R197, R192, R193 ;  /* 0x080000c0c5d47389 */ /* 0x00006400000400c1 */
[----:B01----:R-:W-:Y:S01]  /*4ec0*/  ENDCOLLECTIVE ;  /* 0x000000000000791b */ /* 0x003fe20003800000 */
.L_x_14758:
[----:B------:R-:W-:-:S05]  /*4ed0*/  FADD.FTZ R198, R198, R218 ;  /* 0x000000dac6c67221 */ /* 0x000fca0000010000 */
[----:B------:R-:W-:Y:S02]  /*4ee0*/  MOV R197, R198 ;  /* 0x000000c600c57202 */ /* 0x000fe40000000f00 */
[----:B------:R-:W-:-:S07]  /*4ef0*/  MOV R210, R212 ;  /* 0x000000d400d27202 */ /* 0x000fce0000000f00 */
[----:B------:R-:W-:Y:S05]  /*4f00*/  WARPSYNC.COLLECTIVE R195, `(.L_x_14759) ;  /* 0x00000000c3087348 */ /* 0x000fea0003c00000 */
[----:B------:R0:W1:Y:S02]  /*4f10*/  SHFL.DOWN P2, R212, R197, R192, R193 ;  /* 0x080000c0c5d47389 */ /* 0x00006400000400c1 */
[----:B01----:R-:W-:Y:S01]  /*4f20*/  ENDCOLLECTIVE ;  /* 0x000000000000791b */ /* 0x003fe20003800000 */
.L_x_14759:
[----:B------:R-:W-:Y:S05]  /*4f30*/  BRA `(.L_x_14760) ;  /* 0xffffffd000b87947 */ /* 0x000fea000383ffff */
.L_x_14761:
        /* <DEDUP_REMOVED lines=12> */
.L_x_15356:


//--------------------- .text._ZN10layer_norm13ln_bwd_kernelINS_13Kernel_traitsIfffffjLj7168ELj1ELj1ELj8ELj16ENS_18Kernel_traits_baseILj7168EfffffjLj256EEEEELb1ELb1ELb0ELb1EEEvNS_9BwdParamsE --------------------------
	.section	.text._ZN10layer_norm13ln_bwd_kernelINS_13Kernel_traitsIfffffjLj7168ELj1ELj1ELj8ELj16ENS_18Kernel_traits_baseILj7168EfffffjLj256EEEEELb1ELb1ELb0ELb1EEEvNS_9BwdParamsE,"ax",@progbits
	.align	128
        .global         _ZN10layer_norm13ln_bwd_kernelINS_13Kernel_traitsIfffffjLj7168ELj1ELj1ELj8ELj16ENS_18Kernel_traits_baseILj7168EfffffjLj256EEEEELb1ELb1ELb0ELb1EEEvNS_9BwdParamsE
        .type           _ZN10layer_norm13ln_bwd_kernelINS_13Kernel_traitsIfffffjLj7168ELj1ELj1ELj8ELj16ENS_18Kernel_traits_baseILj7168EfffffjLj256EEEEELb1ELb1ELb0ELb1EEEvNS_9BwdParamsE,@function
        .size           _ZN10layer_norm13ln_bwd_kernelINS_13Kernel_traitsIfffffjLj7168ELj1ELj1ELj8ELj16ENS_18Kernel_traits_baseILj7168EfffffjLj256EEEEELb1ELb1ELb0ELb1EEEvNS_9BwdParamsE,(.L_x_15357 - _ZN10layer_norm13ln_bwd_kernelINS_13Kernel_traitsIfffffjLj7168ELj1ELj1ELj8ELj16ENS_18Kernel_traits_baseILj7168EfffffjLj256EEEEELb1ELb1ELb0ELb1EEEvNS_9BwdParamsE)
        .other          _ZN10layer_norm13ln_bwd_kernelINS_13Kernel_traitsIfffffjLj7168ELj1ELj1ELj8ELj16ENS_18Kernel_traits_baseILj7168EfffffjLj256EEEEELb1ELb1ELb0ELb1EEEvNS_9BwdParamsE,@"STO_CUDA_ENTRY STV_DEFAULT"
_ZN10layer_norm13ln_bwd_kernelINS_13Kernel_traitsIfffffjLj7168ELj1ELj1ELj8ELj16ENS_18Kernel_traits_baseILj7168EfffffjLj256EEEEELb1ELb1ELb0ELb1EEEvNS_9BwdParamsE:
.text._ZN10layer_norm13ln_bwd_kernelINS_13Kernel_traitsIfffffjLj7168ELj1ELj1ELj8ELj16ENS_18Kernel_traits_baseILj7168EfffffjLj256EEEEELb1ELb1ELb0ELb1EEEvNS_9BwdParamsE:
        /* <DEDUP_REMOVED lines=62> */
.L_x_14762:
        /* <DEDUP_REMOVED lines=64> */
[----:B------:R-:W-:Y:S01]  /*07e0*/  MOV R210, RZ ;  /* 0x000000ff00d27202 */ /* 0x000fe20000000f00 */
        /* <DEDUP_REMOVED lines=13> */
[----:B------:R-:W-:-:S03]  /*08c0*/  CS2R R18, SRZ ;  /* 0x0000000000127805 */ /* 0x000fc6000001ff00 */
[----:B------:R1:W5:Y:S02]  /*08d0*/  LDG.E.128 R28, desc[UR4][R4.64+0x6000] ;  /* 0x00600004041c7981 */ /* 0x000364000c1e1d00 */
[----:B01----:R-:W-:-:S07]  /*08e0*/  CS2R R4, SRZ ;  /* 0x0000000000047805 */ /* 0x003fce000001ff00 */
.L_x_14765:
[----:B-1----:R-:W0:Y:S01]  /*08f0*/  S2R R25, SR_TID.X ;  /* 0x0000000000197919 */ /* 0x002e220000002100 */
        /* <DEDUP_REMOVED lines=8> */
[----:B------:R4:W2:Y:S01]  /*0980*/  LDG.E R193, desc[UR4][R20.64] ;  /* 0x0000000414c17981 */ /* 0x0008a2000c1e1900 */
[----:B0-----:R-:W-:-:S06]  /*0990*/  LOP3.LUT R171, R25, 0xff, RZ, 0xc0, !PT ;  /* 0x000000ff19ab7812 */ /* 0x001fcc00078ec0ff */
[----:B------:R-:W0:Y:S01]  /*09a0*/  @P1 LDC.64 R158, c[0x0][0x270] ;  /* 0x00009c00ff9e1b82 */ /* 0x000e220000000a00 */
[----:B------:R-:W-:-:S04]  /*09b0*/  LEA.HI.SX32 R171, R24, R171, 0x1e ;  /* 0x000000ab18ab7211 */ /* 0x000fc800078ff2ff */
[C---:B------:R-:W-:Y:S02]  /*09c0*/  IADD3 R180, R171.reuse, 0x200, RZ ;  /* 0x00000200abb47810 */ /* 0x040fe40007ffe0ff */
[C---:B------:R-:W-:Y:S02]  /*09d0*/  SHF.L.U32 R189, R171.reuse, 0x4, RZ ;  /* 0x00000004abbd7819 */ /* 0x040fe400000006ff */
[C---:B------:R-:W-:Y:S02]  /*09e0*/  IADD3 R182, R171.reuse, 0x100, RZ ;  /* 0x00000100abb67810 */ /* 0x040fe40007ffe0ff */
[----:B------:R-:W-:Y:S02]  /*09f0*/  SHF.L.U32 R181, R180, 0x4, RZ ;  /* 0x00000004b4b57819 */ /* 0x000fe400000006ff */
[----:B------:R-:W-:Y:S02]  /*0a00*/  IADD3 R176, R171, 0x400, RZ ;  /* 0x00000400abb07810 */ /* 0x000fe40007ffe0ff */
[----:B------:R-:W-:-:S02]  /*0a10*/  SHF.R.U32.HI R188, RZ, 0x1c, R171 ;  /* 0x0000001cffbc7819 */ /* 0x000fc400000116ab */
[----:B------:R-:W-:Y:S02]  /*0a20*/  IADD3 R116, P0, R189, UR12, RZ ;  /* 0x0000000cbd747c10 */ /* 0x000fe4000ff1e0ff */
[----:B------:R-:W-:Y:S02]  /*0a30*/  SHF.L.U32 R184, R182, 0x4, RZ ;  /* 0x00000004b6b87819 */ /* 0x000fe400000006ff */
[----:B------:R-:W-:Y:S02]  /*0a40*/  IADD3 R23, R171, 0x300, RZ ;  /* 0x00000300ab177810 */ /* 0x000fe40007ffe0ff */
[----:B------:R-:W-:Y:S02]  /*0a50*/  SHF.R.U32.HI R179, RZ, 0x1c, R180 ;  /* 0x0000001cffb37819 */ /* 0x000fe400000116b4 */
[----:B------:R-:W-:Y:S02]  /*0a60*/  IADD3 R124, P2, R181, UR12, RZ ;  /* 0x0000000cb57c7c10 */ /* 0x000fe4000ff5e0ff */
[----:B------:R-:W-:-:S02]  /*0a70*/  SHF.L.U32 R175, R176, 0x4, RZ ;  /* 0x00000004b0af7819 */ /* 0x000fc400000006ff */
[----:B------:R-:W-:Y:S02]  /*0a80*/  IADD3.X R117, R188, UR13, RZ, P0, !PT ;  /* 0x0000000dbc757c10 */ /* 0x000fe400087fe4ff */
[----:B----4-:R-:W-:Y:S02]  /*0a90*/  IADD3 R20, R171, 0x600, RZ ;  /* 0x00000600ab147810 */ /* 0x010fe40007ffe0ff */
[----:B------:R-:W-:Y:S02]  /*0aa0*/  SHF.R.U32.HI R183, RZ, 0x1c, R182 ;  /* 0x0000001cffb77819 */ /* 0x000fe400000116b6 */
[----:B------:R-:W-:Y:S01]  /*0ab0*/  IADD3 R120, P0, R184, UR12, RZ ;  /* 0x0000000cb8787c10 */ /* 0x000fe2000ff1e0ff */
[----:B---3--:R-:W-:Y:S01]  /*0ac0*/  IMAD.WIDE R146, R22, 0x4, R146 ;  /* 0x0000000416927825 */ /* 0x008fe200078e0292 */
[----:B------:R-:W-:Y:S01]  /*0ad0*/  SHF.L.U32 R178, R23, 0x4, RZ ;  /* 0x0000000417b27819 */ /* 0x000fe200000006ff */
[----:B------:R-:W3:Y:S01]  /*0ae0*/  LDG.E.128 R116, desc[UR4][R116.64] ;  /* 0x0000000474747981 */ /* 0x000ee2000c1e1d00 */
[----:B------:R-:W-:-:S02]  /*0af0*/  IADD3.X R125, R179, UR13, RZ, P2, !PT ;  /* 0x0000000db37d7c10 */ /* 0x000fc400097fe4ff */
[----:B------:R-:W-:Y:S01]  /*0b00*/  SHF.R.U32.HI R174, RZ, 0x1c, R176 ;  /* 0x0000001cffae7819 */ /* 0x000fe200000116b0 */
[----:B--2---:R-:W-:Y:S01]  /*0b10*/  IMAD.WIDE.U32 R144, R171, 0x10, R194 ;  /* 0x00000010ab907825 */ /* 0x004fe200078e00c2 */
[----:B------:R-:W-:Y:S01]  /*0b20*/  IADD3 R132, P2, R175, UR12, RZ ;  /* 0x0000000caf847c10 */ /* 0x000fe2000ff5e0ff */
[----:B------:R-:W2:Y:S01]  /*0b30*/  LDG.E R27, desc[UR4][R146.64] ;  /* 0x00000004921b7981 */ /* 0x000ea2000c1e1900 */
[----:B------:R-:W-:Y:S02]  /*0b40*/  SHF.L.U32 R25, R20, 0x4, RZ ;  /* 0x0000000414197819 */ /* 0x000fe400000006ff */
[----:B------:R-:W-:Y:S01]  /*0b50*/  IADD3.X R121, R183, UR13, RZ, P0, !PT ;  /* 0x0000000db7797c10 */ /* 0x000fe200087fe4ff */
[----:B------:R-:W4:Y:S01]  /*0b60*/  LDG.E.128 R124, desc[UR4][R124.64] ;  /* 0x000000047c7c7981 */ /* 0x000f22000c1e1d00 */
[----:B------:R-:W-:Y:S02]  /*0b70*/  SHF.R.U32.HI R177, RZ, 0x1c, R23 ;  /* 0x0000001cffb17819 */ /* 0x000fe40000011617 */
[----:B------:R-:W-:-:S02]  /*0b80*/  IADD3 R128, P0, R178, UR12, RZ ;  /* 0x0000000cb2807c10 */ /* 0x000fc4000ff1e0ff */
[----:B------:R-:W-:Y:S01]  /*0b90*/  IADD3.X R133, R174, UR13, RZ, P2, !PT ;  /* 0x0000000dae857c10 */ /* 0x000fe200097fe4ff */
[----:B------:R-:W2:Y:S01]  /*0ba0*/  LDG.E.128 R120, desc[UR4][R120.64] ;  /* 0x0000000478787981 */ /* 0x000ea2000c1e1d00 */
[----:B------:R-:W-:Y:S02]  /*0bb0*/  SHF.R.U32.HI R24, RZ, 0x1c, R20 ;  /* 0x0000001cff187819 */ /* 0x000fe40000011614 */
[----:B------:R-:W-:Y:S01]  /*0bc0*/  IADD3 R140, P2, R25, UR12, RZ ;  /* 0x0000000c198c7c10 */ /* 0x000fe2000ff5e0ff */
[----:B------:R-:W2:Y:S01]  /*0bd0*/  LDG.E.128 R144, desc[UR4][R144.64] ;  /* 0x0000000490907981 */ /* 0x000ea2000c1e1d00 */
[----:B------:R-:W-:Y:S02]  /*0be0*/  IADD3 R26, R171, 0x500, RZ ;  /* 0x00000500ab1a7810 */ /* 0x000fe40007ffe0ff */
[----:B------:R-:W-:Y:S01]  /*0bf0*/  IADD3.X R129, R177, UR13, RZ, P0, !PT ;  /* 0x0000000db1817c10 */ /* 0x000fe200087fe4ff */
[----:B------:R-:W2:Y:S01]  /*0c00*/  LDG.E.128 R132, desc[UR4][R132.64] ;  /* 0x0000000484847981 */ /* 0x000ea2000c1e1d00 */
[----:B------:R-:W-:-:S02]  /*0c10*/  IADD3.X R141, R24, UR13, RZ, P2, !PT ;  /* 0x0000000d188d7c10 */ /* 0x000fc400097fe4ff */
[----:B------:R-:W-:Y:S02]  /*0c20*/  SHF.L.U32 R173, R26, 0x4, RZ ;  /* 0x000000041aad7819 */ /* 0x000fe400000006ff */
[----:B------:R-:W2:Y:S01]  /*0c30*/  LDG.E.128 R128, desc[UR4][R128.64] ;  /* 0x0000000480807981 */ /* 0x000ea2000c1e1d00 */
[----:B------:R-:W-:Y:S02]  /*0c40*/  SHF.R.U32.HI R172, RZ, 0x1c, R26 ;  /* 0x0000001cffac7819 */ /* 0x000fe4000001161a */
[----:B------:R-:W-:Y:S01]  /*0c50*/  IADD3 R136, P0, R173, UR12, RZ ;  /* 0x0000000cad887c10 */ /* 0x000fe2000ff1e0ff */
[----:B------:R-:W2:Y:S03]  /*0c60*/  LDG.E.128 R140, desc[UR4][R140.64] ;  /* 0x000000048c8c7981 */ /* 0x000ea6000c1e1d00 */
[----:B------:R-:W-:Y:S01]  /*0c70*/  IADD3.X R137, R172, UR13, RZ, P0, !PT ;  /* 0x0000000dac897c10 */ /* 0x000fe200087fe4ff */
[----:B------:R-:W-:Y:S01]  /*0c80*/  IMAD.WIDE.U32 R148, R182, 0x10, R194 ;  /* 0x00000010b6947825 */ /* 0x000fe200078e00c2 */
[----:B-1----:R-:W-:-:S04]  /*0c90*/  ISETP.NE.U32.AND P0, PT, R186, RZ, PT ;  /* 0x000000ffba00720c */ /* 0x002fc80003f05070 */
[----:B------:R-:W2:Y:S01]  /*0ca0*/  LDG.E.128 R136, desc[UR4][R136.64] ;  /* 0x0000000488887981 */ /* 0x000ea2000c1e1d00 */
[----:B------:R-:W-:-:S03]  /*0cb0*/  ISETP.NE.AND.EX P0, PT, R187, RZ, PT, P0 ;  /* 0x000000ffbb00720c */ /* 0x000fc60003f05300 */
[----:B------:R-:W2:Y:S01]  /*0cc0*/  LDG.E.128 R148, desc[UR4][R148.64] ;  /* 0x0000000494947981 */ /* 0x000ea2000c1e1d00 */
[----:B------:R-:W-:Y:S01]  /*0cd0*/  IMAD.WIDE.U32 R152, R180, 0x10, R194 ;  /* 0x00000010b4987825 */ /* 0x000fe200078e00c2 */
[----:B------:R-:W-:Y:S02]  /*0ce0*/  SHF.R.S32.HI R21, RZ, 0x1f, R22 ;  /* 0x0000001fff157819 */ /* 0x000fe40000011416 */
[----:B0-----:R-:W-:-:S03]  /*0cf0*/  @P1 LEA R158, P2, R22, R158, 0x2 ;  /* 0x0000009e169e1211 */ /* 0x001fc600078410ff */
[----:B------:R-:W2:Y:S01]  /*0d00*/  LDG.E.128 R152, desc[UR4][R152.64] ;  /* 0x0000000498987981 */ /* 0x000ea2000c1e1d00 */
[----:B------:R-:W-:Y:S02]  /*0d10*/  @P1 LEA.HI.X R159, R22, R159, R21, 0x2, P2 ;  /* 0x0000009f169f1211 */ /* 0x000fe400010f1415 */
[CC--:B------:R-:W-:Y:S02]  /*0d20*/  @P0 LEA R156, P2, R171.reuse, R186.reuse, 0x4 ;  /* 0x000000baab9c0211 */ /* 0x0c0fe400078420ff */
[----:B------:R-:W-:Y:S02]  /*0d30*/  MOV R21, 0x3f800000 ;  /* 0x3f80000000157802 */ /* 0x000fe40000000f00 */
[-C--:B------:R-:W-:Y:S02]  /*0d40*/  @P0 LEA.HI.X R157, R171, R187.reuse, RZ, 0x4, P2 ;  /* 0x000000bbab9d0211 */ /* 0x080fe400010f24ff */
[C---:B------:R-:W-:Y:S02]  /*0d50*/  @P0 LEA R160, P2, R182.reuse, R186, 0x4 ;  /* 0x000000bab6a00211 */ /* 0x040fe400078420ff */
[----:B-----5:R0:W5:Y:S02]  /*0d60*/  @P1 LDG.E R21, desc[UR4][R158.64] ;  /* 0x000000049e151981 */ /* 0x020164000c1e1900 */
[----:B------:R-:W-:-:S02]  /*0d70*/  @P0 LEA.HI.X R161, R182, R187, RZ, 0x4, P2 ;  /* 0x000000bbb6a10211 */ /* 0x000fc400010f24ff */
[----:B------:R-:W5:Y:S04]  /*0d80*/  @P0 LDG.E.128 R84, desc[UR4][R156.64] ;  /* 0x000000049c540981 */ /* 0x000f68000c1e1d00 */
[----:B------:R1:W5:Y:S01]  /*0d90*/  @P0 LDG.E.128 R88, desc[UR4][R160.64] ;  /* 0x00000004a0580981 */ /* 0x000362000c1e1d00 */
[----:B0-----:R-:W-:-:S06]  /*0da0*/  IMAD.WIDE.U32 R158, R23, 0x10, R194 ;  /* 0x00000010179e7825 */ /* 0x001fcc00078e00c2 */
[----:B------:R-:W2:Y:S01]  /*0db0*/  LDG.E.128 R156, desc[UR4][R158.64] ;  /* 0x000000049e9c7981 */ /* 0x000ea2000c1e1d00 */
[----:B-1----:R-:W-:-:S04]  /*0dc0*/  @P0 LEA R160, P2, R180, R186, 0x4 ;  /* 0x000000bab4a00211 */ /* 0x002fc800078420ff */
[----:B------:R-:W-:Y:S02]  /*0dd0*/  @P0 LEA.HI.X R161, R180, R187, RZ, 0x4, P2 ;  /* 0x000000bbb4a10211 */ /* 0x000fe400010f24ff */
[----:B------:R-:W-:-:S03]  /*0de0*/  @P0 LEA R164, P2, R23, R186, 0x4 ;  /* 0x000000ba17a40211 */ /* 0x000fc600078420ff */
[----:B------:R0:W5:Y:S01]  /*0df0*/  @P0 LDG.E.128 R92, desc[UR4][R160.64] ;  /* 0x00000004a05c0981 */ /* 0x000162000c1e1d00 */
[----:B------:R-:W-:-:S05]  /*0e00*/  @P0 LEA.HI.X R165, R23, R187, RZ, 0x4, P2 ;  /* 0x000000bb17a50211 */ /* 0x000fca00010f24ff */
[----:B------:R1:W5:Y:S01]  /*0e10*/  @P0 LDG.E.128 R96, desc[UR4][R164.64] ;  /* 0x00000004a4600981 */ /* 0x000362000c1e1d00 */
[C---:B0-----:R-:W-:Y:S01]  /*0e20*/  IMAD.WIDE.U32 R160, R176.reuse, 0x10, R194 ;  /* 0x00000010b0a07825 */ /* 0x041fe200078e00c2 */
[----:B-1----:R-:W-:-:S05]  /*0e30*/  @P0 LEA R164, P2, R176, R186, 0x4 ;  /* 0x000000bab0a40211 */ /* 0x002fca00078420ff */
[----:B------:R-:W2:Y:S01]  /*0e40*/  LDG.E.128 R160, desc[UR4][R160.64] ;  /* 0x00000004a0a07981 */ /* 0x000ea2000c1e1d00 */
[----:B------:R-:W-:Y:S02]  /*0e50*/  @P0 LEA.HI.X R165, R176, R187, RZ, 0x4, P2 ;  /* 0x000000bbb0a50211 */ /* 0x000fe400010f24ff */
[----:B------:R-:W-:-:S03]  /*0e60*/  @P0 LEA R168, P2, R26, R186, 0x4 ;  /* 0x000000ba1aa80211 */ /* 0x000fc600078420ff */
[----:B------:R0:W5:Y:S01]  /*0e70*/  @P0 LDG.E.128 R100, desc[UR4][R164.64] ;  /* 0x00000004a4640981 */ /* 0x000162000c1e1d00 */
[----:B------:R-:W-:-:S05]  /*0e80*/  @P0 LEA.HI.X R169, R26, R187, RZ, 0x4, P2 ;  /* 0x000000bb1aa90211 */ /* 0x000fca00010f24ff */
[----:B------:R1:W5:Y:S01]  /*0e90*/  @P0 LDG.E.128 R104, desc[UR4][R168.64] ;  /* 0x00000004a8680981 */ /* 0x000362000c1e1d00 */
[----:B0-----:R-:W-:Y:S01]  /*0ea0*/  IMAD.WIDE.U32 R164, R26, 0x10, R194 ;  /* 0x000000101aa47825 */ /* 0x001fe200078e00c2 */
[----:B-1----:R-:W-:-:S05]  /*0eb0*/  @P0 LEA R168, P2, R20, R186, 0x4 ;  /* 0x000000ba14a80211 */ /* 0x002fca00078420ff */
[----:B------:R-:W2:Y:S01]  /*0ec0*/  LDG.E.128 R164, desc[UR4][R164.64] ;  /* 0x00000004a4a47981 */ /* 0x000ea2000c1e1d00 */
[----:B------:R-:W-:-:S05]  /*0ed0*/  @P0 LEA.HI.X R169, R20, R187, RZ, 0x4, P2 ;  /* 0x000000bb14a90211 */ /* 0x000fca00010f24ff */
[----:B------:R0:W5:Y:S01]  /*0ee0*/  @P0 LDG.E.128 R108, desc[UR4][R168.64] ;  /* 0x00000004a86c0981 */ /* 0x000162000c1e1d00 */
[----:B------:R-:W-:-:S04]  /*0ef0*/  LEA R170, P0, R171, UR14, 0x2 ;  /* 0x0000000eabaa7c11 */ /* 0x000fc8000f8010ff */
[----:B------:R-:W-:Y:S01]  /*0f00*/  LEA.HI.X R171, R171, UR15, RZ, 0x2, P0 ;  /* 0x0000000fabab7c11 */ /* 0x000fe200080f14ff */
[----:B0-----:R-:W-:-:S04]  /*0f10*/  IMAD.WIDE.U32 R168, R20, 0x10, R194 ;  /* 0x0000001014a87825 */ /* 0x001fc800078e00c2 */
[----:B------:R-:W5:Y:S04]  /*0f20*/  LDG.E R185, desc[UR4][R170.64] ;  /* 0x00000004aab97981 */ /* 0x000f68000c1e1900 */
[----:B------:R-:W2:Y:S01]  /*0f30*/  LDG.E.128 R168, desc[UR4][R168.64] ;  /* 0x00000004a8a87981 */ /* 0x000ea2000c1e1d00 */
[----:B------:R-:W-:Y:S02]  /*0f40*/  LEA R194, P2, R180, UR14, 0x2 ;  /* 0x0000000eb4c27c11 */ /* 0x000fe4000f8410ff */
[----:B------:R-:W-:Y:S02]  /*0f50*/  LEA R196, P0, R182, UR14, 0x2 ;  /* 0x0000000eb6c47c11 */ /* 0x000fe4000f8010ff */
[----:B------:R-:W-:Y:S02]  /*0f60*/  LEA.HI.X R195, R180, UR15, RZ, 0x2, P2 ;  /* 0x0000000fb4c37c11 */ /* 0x000fe400090f14ff */
[----:B------:R-:W-:-:S03]  /*0f70*/  LEA.HI.X R197, R182, UR15, RZ, 0x2, P0 ;  /* 0x0000000fb6c57c11 */ /* 0x000fc600080f14ff */
[----:B------:R0:W5:Y:S04]  /*0f80*/  LDG.E R180, desc[UR4][R194.64] ;  /* 0x00000004c2b47981 */ /* 0x000168000c1e1900 */
[----:B------:R1:W5:Y:S01]  /*0f90*/  LDG.E R182, desc[UR4][R196.64] ;  /* 0x00000004c4b67981 */ /* 0x000362000c1e1900 */
[C---:B0-----:R-:W-:Y:S02]  /*0fa0*/  LEA R194, P2, R176.reuse, UR14, 0x2 ;  /* 0x0000000eb0c27c11 */ /* 0x041fe4000f8410ff */
[C---:B-1----:R-:W-:Y:S02]  /*0fb0*/  LEA R196, P0, R23.reuse, UR14, 0x2 ;  /* 0x0000000e17c47c11 */ /* 0x042fe4000f8010ff */
[----:B------:R-:W-:Y:S02]  /*0fc0*/  LEA.HI.X R195, R176, UR15, RZ, 0x2, P2 ;  /* 0x0000000fb0c37c11 */ /* 0x000fe400090f14ff */
[----:B------:R-:W-:-:S03]  /*0fd0*/  LEA.HI.X R197, R23, UR15, RZ, 0x2, P0 ;  /* 0x0000000f17c57c11 */ /* 0x000fc600080f14ff */
[----:B------:R0:W5:Y:S04]  /*0fe0*/  LDG.E R23, desc[UR4][R194.64] ;  /* 0x00000004c2177981 */ /* 0x000168000c1e1900 */
[----:B------:R1:W5:Y:S01]  /*0ff0*/  LDG.E R176, desc[UR4][R196.64] ;  /* 0x00000004c4b07981 */ /* 0x000362000c1e1900 */
[----:B0-----:R-:W-:-:S04]  /*1000*/  LEA R194, P2, R20, UR14, 0x2 ;  /* 0x0000000e14c27c11 */ /* 0x001fc8000f8410ff */
[----:B------:R-:W-:Y:S02]  /*1010*/  LEA.HI.X R195, R20, UR15, RZ, 0x2, P2 ;  /* 0x0000000f14c37c11 */ /* 0x000fe400090f14ff */
[----:B------:R-:W-:Y:S02]  /*1020*/  ISETP.NE.AND P2, PT, RZ, UR11, PT ;  /* 0x0000000bff007c0c */ /* 0x000fe4000bf45270 */
[C---:B-1----:R-:W-:Y:S01]  /*1030*/  LEA R196, P0, R26.reuse, UR14, 0x2 ;  /* 0x0000000e1ac47c11 */ /* 0x042fe2000f8010ff */
[----:B------:R-:W5:Y:S03]  /*1040*/  LDG.E R20, desc[UR4][R194.64] ;  /* 0x00000004c2147981 */ /* 0x000f66000c1e1900 */
[----:B------:R-:W-:-:S05]  /*1050*/  LEA.HI.X R197, R26, UR15, RZ, 0x2, P0 ;  /* 0x0000000f1ac57c11 */ /* 0x000fca00080f14ff */
[----:B------:R0:W5:Y:S01]  /*1060*/  LDG.E R26, desc[UR4][R196.64] ;  /* 0x00000004c41a7981 */ /* 0x000162000c1e1900 */
[----:B------:R-:W-:-:S05]  /*1070*/  FSEL R198, R193, RZ, !P2 ;  /* 0x000000ffc1c67208 */ /* 0x000fca0005000000 */
[C---:B---3--:R-:W-:Y:S01]  /*1080*/  FADD.FTZ R199, -R198.reuse, R116 ;  /* 0x00000074c6c77221 */ /* 0x048fe20000010100 */
[C---:B------:R-:W-:Y:S01]  /*1090*/  FADD.FTZ R212, -R198.reuse, R117 ;  /* 0x00000075c6d47221 */ /* 0x040fe20000010100 */
[C---:B0-----:R-:W-:Y:S01]  /*10a0*/  FADD.FTZ R196, -R198.reuse, R118 ;  /* 0x00000076c6c47221 */ /* 0x041fe20000010100 */
[C---:B----4-:R-:W-:Y:S01]  /*10b0*/  FADD.FTZ R237, -R198.reuse, R127 ;  /* 0x0000007fc6ed7221 */ /* 0x050fe20000010100 */
[C---:B------:R-:W-:Y:S01]  /*10c0*/  FADD.FTZ R200, -R198.reuse, R124 ;  /* 0x0000007cc6c87221 */ /* 0x040fe20000010100 */
[C---:B--2---:R-:W-:Y:S01]  /*10d0*/  FMUL.FTZ R124, R27.reuse, R199 ;  /* 0x000000c71b7c7220 */ /* 0x044fe20000410000 */
[C---:B------:R-:W-:Y:S01]  /*10e0*/  FADD.FTZ R194, -R198.reuse, R121 ;  /* 0x00000079c6c27221 */ /* 0x040fe20000010100 */
[C---:B------:R-:W-:Y:S01]  /*10f0*/  FADD.FTZ R193, -R198.reuse, R120 ;  /* 0x00000078c6c17221 */ /* 0x040fe20000010100 */
[----:B------:R-:W-:Y:S01]  /*1100*/  FADD.FTZ R239, -R198, R125 ;  /* 0x0000007dc6ef7221 */ /* 0x000fe20000010100 */
[----:B------:R-:W-:Y:S01]  /*1110*/  FMUL.FTZ R127, R80, R144 ;  /* 0x00000090507f7220 */ /* 0x000fe20000410000 */
[----:B------:R-:W-:Y:S01]  /*1120*/  FMUL.FTZ R125, R27, R212 ;  /* 0x000000d41b7d7220 */ /* 0x000fe20000410000 */
[C---:B------:R-:W-:Y:S01]  /*1130*/  FADD.FTZ R117, -R198.reuse, R134 ;  /* 0x00000086c6757221 */ /* 0x040fe20000010100 */
[C---:B------:R-:W-:Y:S01]  /*1140*/  FADD.FTZ R116, -R198.reuse, R135 ;  /* 0x00000087c6747221 */ /* 0x040fe20000010100 */
[C---:B------:R-:W-:Y:S01]  /*1150*/  FADD.FTZ R121, -R198.reuse, R130 ;  /* 0x00000082c6797221 */ /* 0x040fe20000010100 */
[C---:B------:R-:W-:Y:S01]  /*1160*/  FADD.FTZ R120, -R198.reuse, R131 ;  /* 0x00000083c6787221 */ /* 0x040fe20000010100 */
[----:B------:R-:W-:Y:S01]  /*1170*/  FMUL.FTZ R212, R81, R145 ;  /* 0x0000009151d47220 */ /* 0x000fe20000410000 */
[C---:B------:R-:W-:Y:S01]  /*1180*/  FADD.FTZ R134, -R198.reuse, R142 ;  /* 0x0000008ec6867221 */ /* 0x040fe20000010100 */
[----:B------:R-:W-:Y:S01]  /*1190*/  FADD.FTZ R135, -R198, R143 ;  /* 0x0000008fc6877221 */ /* 0x000fe20000010100 */
[C---:B------:R-:W-:Y:S01]  /*11a0*/  FMUL.FTZ R142, R27.reuse, R121 ;  /* 0x000000791b8e7220 */ /* 0x040fe20000410000 */
[----:B------:R-:W-:Y:S01]  /*11b0*/  FMUL.FTZ R143, R27, R120 ;  /* 0x000000781b8f7220 */ /* 0x000fe20000410000 */
[----:B------:R-:W-:Y:S01]  /*11c0*/  FADD.FTZ R121, RZ, R127 ;  /* 0x0000007fff797221 */ /* 0x000fe20000010000 */
[----:B------:R-:W-:Y:S01]  /*11d0*/  FFMA.FTZ R120, R124, R127, RZ ;  /* 0x0000007f7c787223 */ /* 0x000fe200000100ff */
[C---:B------:R-:W-:Y:S01]  /*11e0*/  FADD.FTZ R211, -R198.reuse, R119 ;  /* 0x00000077c6d37221 */ /* 0x040fe20000010100 */
[C---:B------:R-:W-:Y:S01]  /*11f0*/  FADD.FTZ R238, -R198.reuse, R126 ;  /* 0x0000007ec6ee7221 */ /* 0x040fe20000010100 */
[----:B------:R-:W-:Y:S01]  /*1200*/  FADD.FTZ R119, -R198, R132 ;  /* 0x00000084c6777221 */ /* 0x000fe20000010100 */
[----:B------:R-:W-:Y:S01]  /*1210*/  FMUL.FTZ R213, R82, R146 ;  /* 0x0000009252d57220 */ /* 0x000fe20000410000 */
[----:B------:R-:W-:Y:S01]  /*1220*/  FADD.FTZ R121, R121, R212 ;  /* 0x000000d479797221 */ /* 0x000fe20000010000 */
[C---:B------:R-:W-:Y:S01]  /*1230*/  FADD.FTZ R197, -R198.reuse, R123 ;  /* 0x0000007bc6c57221 */ /* 0x040fe20000010100 */
[----:B------:R-:W-:Y:S01]  /*1240*/  FMUL.FTZ R126, R27, R196 ;  /* 0x000000c41b7e7220 */ /* 0x000fe20000410000 */
[----:B------:R-:W-:Y:S01]  /*1250*/  FFMA.FTZ R120, R125, R212, R120 ;  /* 0x000000d47d787223 */ /* 0x000fe20000010078 */
[C---:B------:R-:W-:Y:S01]  /*1260*/  FADD.FTZ R123, -R198.reuse, R128 ;  /* 0x00000080c67b7221 */ /* 0x040fe20000010100 */
[----:B------:R-:W-:Y:S01]  /*1270*/  FADD.FTZ R128, -R198, R136 ;  /* 0x00000088c6807221 */ /* 0x000fe20000010100 */
[----:B------:R-:W-:Y:S01]  /*1280*/  FMUL.FTZ R214, R83, R147 ;  /* 0x0000009353d67220 */ /* 0x000fe20000410000 */
[----:B------:R-:W-:Y:S01]  /*1290*/  FADD.FTZ R121, R121, R213 ;  /* 0x000000d579797221 */ /* 0x000fe20000010000 */
[C---:B------:R-:W-:Y:S01]  /*12a0*/  FMUL.FTZ R136, R27.reuse, R119 ;  /* 0x000000771b887220 */ /* 0x040fe20000410000 */
[----:B------:R-:W-:Y:S01]  /*12b0*/  FMUL.FTZ R211, R27, R211 ;  /* 0x000000d31bd37220 */ /* 0x000fe20000410000 */
[----:B------:R-:W-:Y:S01]  /*12c0*/  FFMA.FTZ R119, R126, R213, R120 ;  /* 0x000000d57e777223 */ /* 0x000fe20000010078 */
[----:B------:R-:W-:Y:S01]  /*12d0*/  FMUL.FTZ R196, R76, R148 ;  /* 0x000000944cc47220 */ /* 0x000fe20000410000 */
[----:B------:R-:W-:Y:S01]  /*12e0*/  FADD.FTZ R121, R121, R214 ;  /* 0x000000d679797221 */ /* 0x000fe20000010000 */
[C---:B------:R-:W-:Y:S01]  /*12f0*/  FADD.FTZ R195, -R198.reuse, R122 ;  /* 0x0000007ac6c37221 */ /* 0x040fe20000010100 */
[----:B------:R-:W-:Y:S01]  /*1300*/  FMUL.FTZ R193, R27, R193 ;  /* 0x000000c11bc17220 */ /* 0x000fe20000410000 */
        /* <DEDUP_REMOVED lines=17> */
[C---:B------:R-:W-:Y:S01]  /*1420*/  FADD.FTZ R217, R144.reuse, R217 ;  /* 0x000000d990d97221 */ /* 0x040fe20000010000 */
[----:B------:R-:W-:Y:S01]  /*1430*/  FFMA.FTZ R18, R144, R124, R18 ;  /* 0x0000007c90127223 */ /* 0x000fe20000010012 */
[C---:B------:R-:W-:Y:S01]  /*1440*/  FMUL.FTZ R144, R27.reuse, R200 ;  /* 0x000000c81b907220 */ /* 0x040fe20000410000 */
[----:B------:R-:W-:Y:S01]  /*1450*/  FMUL.FTZ R138, R27, R117 ;  /* 0x000000751b8a7220 */ /* 0x000fe20000410000 */
[----:B------:R-:W-:Y:S01]  /*1460*/  FMUL.FTZ R200, R79, R151 ;  /* 0x000000974fc87220 */ /* 0x000fe20000410000 */
[----:B------:R-:W-:Y:S01]  /*1470*/  FADD.FTZ R117, R118, R199 ;  /* 0x000000c776757221 */ /* 0x000fe20000010000 */
[----:B------:R-:W-:Y:S01]  /*1480*/  FMUL.FTZ R197, R27, R197 ;  /* 0x000000c51bc57220 */ /* 0x000fe20000410000 */
[----:B------:R-:W-:Y:S01]  /*1490*/  FFMA.FTZ R118, R195, R199, R119 ;  /* 0x000000c7c3767223 */ /* 0x000fe20000010077 */
[C---:B------:R-:W-:Y:S01]  /*14a0*/  FADD.FTZ R216, R145.reuse, R216 ;  /* 0x000000d891d87221 */ /* 0x040fe20000010000 */
        /* <DEDUP_REMOVED lines=121> */
[----:B------:R-:W-:Y:S01]  /*1c40*/  UMOV UR6, 0xffffffff ;  /* 0xffffffff00067882 */ /* 0x000fe20000000000 */
[----:B------:R-:W-:Y:S01]  /*1c50*/  FFMA.FTZ R116, R134, R170, R116 ;  /* 0x000000aa86747223 */ /* 0x000fe20000010074 */
[----:B------:R-:W-:Y:S01]  /*1c60*/  FADD.FTZ R220, R149, R220 ;  /* 0x000000dc95dc7221 */ /* 0x000fe20000010000 */
[----:B------:R-:W-:Y:S01]  /*1c70*/  FADD.FTZ R118, R117, R171 ;  /* 0x000000ab75767221 */ /* 0x000fe20000010000 */
[----:B------:R-:W-:Y:S01]  /*1c80*/  FFMA.FTZ R15, R149, R194, R15 ;  /* 0x000000c2950f7223 */ /* 0x000fe2000001000f */
[C---:B------:R-:W-:Y:S01]  /*1c90*/  FADD.FTZ R223, R150.reuse, R223 ;  /* 0x000000df96df7221 */ /* 0x040fe20000010000 */
[----:B------:R-:W-:Y:S01]  /*1ca0*/  FFMA.FTZ R12, R150, R195, R12 ;  /* 0x000000c3960c7223 */ /* 0x000fe2000001000c */
[C---:B------:R-:W-:Y:S01]  /*1cb0*/  FADD.FTZ R222, R151.reuse, R222 ;  /* 0x000000de97de7221 */ /* 0x040fe20000010000 */
[----:B------:R-:W-:Y:S01]  /*1cc0*/  FFMA.FTZ R13, R151, R197, R13 ;  /* 0x000000c5970d7223 */ /* 0x000fe2000001000d */
        /* <DEDUP_REMOVED lines=21> */
.L_x_14776:
[----:B------:R-:W2:Y:S01]  /*1e20*/  S2R R121, SR_CgaCtaId ;  /* 0x0000000000797919 */ /* 0x000ea20000008800 */
[----:B------:R-:W-:Y:S01]  /*1e30*/  LOP3.LUT P4, RZ, R208, 0xff, RZ, 0xc0, !PT ;  /* 0x000000ffd0ff7812 */ /* 0x000fe2000788c0ff */
[----:B01----:R-:W-:Y:S01]  /*1e40*/  FADD.FTZ R117, R117, R119 ;  /* 0x0000007775757221 */ /* 0x003fe20000010000 */
[----:B------:R-:W-:Y:S01]  /*1e50*/  PLOP3.LUT P0, PT, PT, PT, PT, 0x80, 0x0 ;  /* 0x000000000000781c */ /* 0x000fe20003f0f070 */
[----:B------:R-:W3:Y:S01]  /*1e60*/  LDL.LU R239, [R1+0x38] ;  /* 0x0000380001ef7983 */ /* 0x000ee20000300800 */
[----:B------:R-:W-:Y:S02]  /*1e70*/  @!P3 PLOP3.LUT P0, PT, P4, PT, PT, 0x80, 0x0 ;  /* 0x000000000000b81c */ /* 0x000fe4000270f070 */
[----:B------:R-:W-:Y:S01]  /*1e80*/  SHF.R.U32.HI R120, RZ, 0x5, R148 ;  /* 0x00000005ff787819 */ /* 0x000fe20000011694 */
[----:B------:R-:W-:Y:S01]  /*1e90*/  FADD.FTZ R116, R118, R116 ;  /* 0x0000007476747221 */ /* 0x000fe20000010000 */
[----:B------:R-:W-:Y:S05]  /*1ea0*/  WARPSYNC.ALL ;  /* 0x0000000000007948 */ /* 0x000fea0003800000 */
[----:B------:R-:W-:Y:S01]  /*1eb0*/  @!P3 LOP3.LUT R119, R120, 0x7fffff8, RZ, 0xc0, !PT ;  /* 0x07fffff87877b812 */ /* 0x000fe200078ec0ff */
[----:B------:R-:W4:Y:S01]  /*1ec0*/  LDL.LU R238, [R1+0x44] ;  /* 0x0000440001ee7983 */ /* 0x000f220000300800 */
[----:B------:R-:W-:-:S02]  /*1ed0*/  MOV R148, 0x400 ;  /* 0x0000040000947802 */ /* 0x000fc40000000f00 */
[----:B------:R-:W-:Y:S01]  /*1ee0*/  @!P0 IADD3 R119, R119, 0x8, RZ ;  /* 0x0000000877778810 */ /* 0x000fe20007ffe0ff */
[----:B------:R-:W4:Y:S03]  /*1ef0*/  LDL.LU R237, [R1+0x40] ;  /* 0x0000400001ed7983 */ /* 0x000f260000300800 */
[----:B------:R-:W-:Y:S02]  /*1f00*/  @!P3 LOP3.LUT R119, R119, 0x7, R120, 0xf8, !PT ;  /* 0x000000077777b812 */ /* 0x000fe400078ef878 */
[----:B--2---:R-:W-:-:S04]  /*1f10*/  LEA R148, R121, R148, 0x18 ;  /* 0x0000009479947211 */ /* 0x004fc800078ec0ff */
[----:B------:R-:W-:-:S05]  /*1f20*/  @!P3 LEA R119, R119, R148, 0x3 ;  /* 0x000000947777b211 */ /* 0x000fca00078e18ff */
[----:B------:R0:W-:Y:S01]  /*1f30*/  @!P3 STS.64 [R119+0x7000], R116 ;  /* 0x007000747700b388 */ /* 0x0001e20000000a00 */
[----:B------:R-:W-:Y:S01]  /*1f40*/  BAR.SYNC.DEFER_BLOCKING 0x0 ;  /* 0x0000000000007b1d */ /* 0x000fe20000010000 */
[----:B0-----:R-:W-:-:S04]  /*1f50*/  IADD3 R116, P0, R189, UR18, RZ ;  /* 0x00000012bd747c10 */ /* 0x001fc8000ff1e0ff */
[----:B------:R-:W-:-:S06]  /*1f60*/  IADD3.X R117, R188, UR19, RZ, P0, !PT ;  /* 0x00000013bc757c10 */ /* 0x000fcc00087fe4ff */
[----:B------:R-:W2:Y:S01]  /*1f70*/  LDG.E.128 R116, desc[UR4][R116.64] ;  /* 0x0000000474747981 */ /* 0x000ea2000c1e1d00 */
[----:B------:R-:W-:-:S04]  /*1f80*/  LOP3.LUT R120, R120, 0x7fffff8, RZ, 0xc0, !PT ;  /* 0x07fffff878787812 */ /* 0x000fc800078ec0ff */
[----:B------:R-:W-:-:S04]  /*1f90*/  @!P4 IADD3 R120, R120, 0x8, RZ ;  /* 0x000000087878c810 */ /* 0x000fc80007ffe0ff */
[----:B------:R-:W-:-:S05]  /*1fa0*/  LEA R148, R120, R148, 0x3 ;  /* 0x0000009478947211 */ /* 0x000fca00078e18ff */
        /* <DEDUP_REMOVED lines=15> */
[----:B------:R-:W0:Y:S01]  /*20a0*/  LDS.128 R120, [R148+0x7030] ;  /* 0x0070300094787984 */ /* 0x000e220000000c00 */
[----:B------:R-:W-:-:S04]  /*20b0*/  ISETP.NE.U32.AND P0, PT, R186, RZ, PT ;  /* 0x000000ffba00720c */ /* 0x000fc80003f05070 */
[----:B------:R-:W-:Y:S02]  /*20c0*/  ISETP.NE.AND.EX P0, PT, R187, RZ, PT, P0 ;  /* 0x000000ffbb00720c */ /* 0x000fe40003f05300 */
[----:B------:R-:W-:Y:S01]  /*20d0*/  ISETP.NE.U32.AND P3, PT, RZ, UR20, PT ;  /* 0x00000014ff007c0c */ /* 0x000fe2000bf65070 */
        /* <DEDUP_REMOVED lines=25> */
[----:B------:R-:W-:-:S02]  /*2270*/  ISETP.NE.AND.EX P3, PT, RZ, UR21, PT, P3 ;  /* 0x00000015ff007c0c */ /* 0x000fc4000bf65330 */
[----:B------:R-:W-:Y:S01]  /*2280*/  LOP3.LUT P6, RZ, R185, 0xff, RZ, 0xc0, !PT ;  /* 0x000000ffb9ff7812 */ /* 0x000fe200078cc0ff */
[-CC-:B------:R-:W-:Y:S01]  /*2290*/  FFMA.FTZ R193, R193, R148.reuse, R149.reuse ;  /* 0x00000094c1c17223 */ /* 0x180fe20000010095 */
[----:B------:R-:W-:Y:S01]  /*22a0*/  @P2 IADD3 R124, P5, R189, UR20, RZ ;  /* 0x00000014bd7c2c10 */ /* 0x000fe2000ffbe0ff */
[--C-:B------:R-:W-:Y:S01]  /*22b0*/  FFMA.FTZ R194, R194, R148, R149.reuse ;  /* 0x00000094c2c27223 */ /* 0x100fe20000010095 */
[----:B------:R-:W-:Y:S01]  /*22c0*/  SEL R120, R126, R112, P3 ;  /* 0x000000707e787207 */ /* 0x000fe20001800000 */
[----:B------:R-:W-:Y:S01]  /*22d0*/  FFMA.FTZ R197, R197, R148, R149 ;  /* 0x00000094c5c57223 */ /* 0x000fe20000010095 */
[----:B------:R-:W-:Y:S01]  /*22e0*/  @P2 IADD3.X R125, R188, UR21, RZ, P5, !PT ;  /* 0x00000015bc7d2c10 */ /* 0x000fe2000affe4ff */
[----:B------:R-:W3:Y:S01]  /*22f0*/  LDL.LU R212, [R1+0x3c] ;  /* 0x00003c0001d47983 */ /* 0x000ee20000300800 */
[----:B------:R-:W-:Y:S02]  /*2300*/  SEL R121, R127, R113, P3 ;  /* 0x000000717f797207 */ /* 0x000fe40001800000 */
[----:B------:R-:W-:-:S02]  /*2310*/  SEL R122, R186, R114, P3 ;  /* 0x00000072ba7a7207 */ /* 0x000fc40001800000 */
[----:B------:R-:W-:Y:S01]  /*2320*/  SEL R123, R187, R115, P3 ;  /* 0x00000073bb7b7207 */ /* 0x000fe20001800000 */
[----:B------:R-:W-:Y:S01]  /*2330*/  FADD.FTZ R193, R196, -R193 ;  /* 0x800000c1c4c17221 */ /* 0x000fe20000010000 */
[----:B------:R-:W-:Y:S01]  /*2340*/  LOP3.LUT P5, RZ, R185, 0xff00, RZ, 0xc0, !PT ;  /* 0x0000ff00b9ff7812 */ /* 0x000fe200078ac0ff */
[----:B------:R-:W-:Y:S01]  /*2350*/  FADD.FTZ R194, R198, -R194 ;  /* 0x800000c2c6c27221 */ /* 0x000fe20000010000 */
[----:B------:R-:W-:Y:S01]  /*2360*/  FADD.FTZ R197, R200, -R197 ;  /* 0x800000c5c8c57221 */ /* 0x000fe20000010000 */
[----:B------:R0:W-:Y:S01]  /*2370*/  @P2 STG.E.128 desc[UR4][R124.64], R120 ;  /* 0x000000787c002986 */ /* 0x0001e2000c101d04 */
[----:B------:R-:W-:-:S03]  /*2380*/  FMUL.FTZ R127, R127, R21 ;  /* 0x000000157f7f7220 */ /* 0x000fc60000410000 */
[----:B------:R-:W4:Y:S04]  /*2390*/  LDL.LU R213, [R1+0x30] ;  /* 0x0000300001d57983 */ /* 0x000f280000300800 */
[----:B------:R-:W3:Y:S04]  /*23a0*/  LDL.LU R211, [R1+0x34] ;  /* 0x0000340001d37983 */ /* 0x000ee80000300800 */
[----:B------:R-:W4:Y:S04]  /*23b0*/  LDL.LU R214, [R1+0x28] ;  /* 0x0000280001d67983 */ /* 0x000f280000300800 */
[----:B------:R-:W3:Y:S01]  /*23c0*/  LDL.LU R196, [R1+0x2c] ;  /* 0x00002c0001c47983 */ /* 0x000ee20000300800 */
[----:B0-----:R-:W-:-:S03]  /*23d0*/  FMUL.FTZ R120, R126, R21 ;  /* 0x000000157e787220 */ /* 0x001fc60000410000 */
[----:B------:R-:W4:Y:S01]  /*23e0*/  LDL.LU R198, [R1+0x20] ;  /* 0x0000200001c67983 */ /* 0x000f220000300800 */
[----:B------:R-:W-:-:S04]  /*23f0*/  FMUL.FTZ R120, R120, UR17 ;  /* 0x0000001178787c20 */ /* 0x000fc80008410000 */
[----:B--2---:R-:W-:Y:S01]  /*2400*/  FMUL.FTZ R150, R120, R116 ;  /* 0x0000007478967220 */ /* 0x004fe20000410000 */
[----:B------:R-:W-:Y:S01]  /*2410*/  FMUL.FTZ R120, R52, R120 ;  /* 0x0000007834787220 */ /* 0x000fe20000410000 */
[----:B------:R-:W-:-:S03]  /*2420*/  FMUL.FTZ R116, R127, UR17 ;  /* 0x000000117f747c20 */ /* 0x000fc60008410000 */
[----:B------:R-:W-:Y:S01]  /*2430*/  FSEL R150, R150, RZ, P6 ;  /* 0x000000ff96967208 */ /* 0x000fe20003000000 */
[-C--:B------:R-:W-:Y:S01]  /*2440*/  FMUL.FTZ R117, R117, R116.reuse ;  /* 0x0000007475757220 */ /* 0x080fe20000410000 */
[----:B------:R-:W-:Y:S01]  /*2450*/  SEL R120, R120, RZ, P6 ;  /* 0x000000ff78787207 */ /* 0x000fe20003000000 */
[----:B------:R-:W-:Y:S01]  /*2460*/  FMUL.FTZ R121, R53, R116 ;  /* 0x0000007435797220 */ /* 0x000fe20000410000 */
[----:B------:R-:W-:Y:S02]  /*2470*/  IADD3 R124, P6, R189, UR22, RZ ;  /* 0x00000016bd7c7c10 */ /* 0x000fe4000ffde0ff */
[----:B------:R-:W-:Y:S02]  /*2480*/  FSEL R151, R117, RZ, P5 ;  /* 0x000000ff75977208 */ /* 0x000fe40002800000 */
[----:B------:R-:W-:Y:S02]  /*2490*/  IADD3.X R125, R188, UR23, RZ, P6, !PT ;  /* 0x00000017bc7d7c10 */ /* 0x000fe4000b7fe4ff */
[----:B------:R-:W-:-:S02]  /*24a0*/  SEL R121, R121, RZ, P5 ;  /* 0x000000ff79797207 */ /* 0x000fc40002800000 */
[C---:B------:R-:W-:Y:S02]  /*24b0*/  IADD3 R126, P6, R184.reuse, UR18, RZ ;  /* 0x00000012b87e7c10 */ /* 0x040fe4000ffde0ff */
[----:B------:R-:W-:Y:S02]  /*24c0*/  @P2 IADD3 R116, P5, R184, UR20, RZ ;  /* 0x00000014b8742c10 */ /* 0x000fe4000ffbe0ff */
[C---:B------:R-:W-:Y:S02]  /*24d0*/  IADD3.X R127, R183.reuse, UR19, RZ, P6, !PT ;  /* 0x00000013b77f7c10 */ /* 0x040fe4000b7fe4ff */
[----:B------:R-:W-:Y:S02]  /*24e0*/  @P2 IADD3.X R117, R183, UR21, RZ, P5, !PT ;  /* 0x00000015b7752c10 */ /* 0x000fe4000affe4ff */
[C---:B------:R-:W-:Y:S02]  /*24f0*/  LOP3.LUT P6, RZ, R185.reuse, 0xff0000, RZ, 0xc0, !PT ;  /* 0x00ff0000b9ff7812 */ /* 0x040fe400078cc0ff */
[----:B------:R-:W-:Y:S01]  /*2500*/  LOP3.LUT P5, RZ, R185, 0xff000000, RZ, 0xc0, !PT ;  /* 0xff000000b9ff7812 */ /* 0x000fe200078ac0ff */
[-C--:B------:R-:W-:Y:S01]  /*2510*/  FMUL.FTZ R185, R186, R21.reuse ;  /* 0x00000015bab97220 */ /* 0x080fe20000410000 */
[----:B------:R-:W-:-:S03]  /*2520*/  FMUL.FTZ R186, R187, R21 ;  /* 0x00000015bbba7220 */ /* 0x000fc60000410000 */
[----:B------:R-:W-:Y:S01]  /*2530*/  FMUL.FTZ R185, R185, UR17 ;  /* 0x00000011b9b97c20 */ /* 0x000fe20008410000 */
[----:B------:R-:W-:-:S03]  /*2540*/  FMUL.FTZ R186, R186, UR17 ;  /* 0x00000011baba7c20 */ /* 0x000fc60008410000 */
[----:B------:R-:W-:Y:S01]  /*2550*/  FMUL.FTZ R122, R54, R185 ;  /* 0x000000b9367a7220 */ /* 0x000fe20000410000 */
[----:B------:R-:W-:-:S04]  /*2560*/  FMUL.FTZ R123, R55, R186 ;  /* 0x000000ba377b7220 */ /* 0x000fc80000410000 */
[----:B------:R-:W-:Y:S02]  /*2570*/  SEL R122, R122, RZ, P6 ;  /* 0x000000ff7a7a7207 */ /* 0x000fe40003000000 */
[----:B------:R-:W-:-:S05]  /*2580*/  SEL R123, R123, RZ, P5 ;  /* 0x000000ff7b7b7207 */ /* 0x000fca0002800000 */
[----:B------:R0:W-:Y:S04]  /*2590*/  STG.E.128 desc[UR4][R124.64], R120 ;  /* 0x000000787c007986 */ /* 0x0001e8000c101d04 */
[----:B0-----:R0:W2:Y:S01]  /*25a0*/  LDG.E.128 R120, desc[UR4][R126.64] ;  /* 0x000000047e787981 */ /* 0x0010a2000c1e1d00 */
[----:B------:R-:W-:Y:S01]  /*25b0*/  FFMA.FTZ R189, R195, R148, R149 ;  /* 0x00000094c3bd7223 */ /* 0x000fe20000010095 */
[C---:B------:R-:W-:Y:S01]  /*25c0*/  FMUL.FTZ R187, R27.reuse, R193 ;  /* 0x000000c11bbb7220 */ /* 0x040fe20000410000 */
[----:B------:R-:W-:Y:S02]  /*25d0*/  FMUL.FTZ R188, R27, R194 ;  /* 0x000000c21bbc7220 */ /* 0x000fe40000410000 */
[----:B------:R-:W-:Y:S01]  /*25e0*/  FADD.FTZ R189, R199, -R189 ;  /* 0x800000bdc7bd7221 */ /* 0x000fe20000010000 */
[----:B------:R-:W-:Y:S01]  /*25f0*/  @P0 FADD.FTZ R187, R88, R187 ;  /* 0x000000bb58bb0221 */ /* 0x000fe20000010000 */
[----:B------:R-:W-:Y:S01]  /*2600*/  FMUL.FTZ R193, R27, R197 ;  /* 0x000000c51bc17220 */ /* 0x000fe20000410000 */
[----:B------:R-:W-:Y:S01]  /*2610*/  @P0 FADD.FTZ R188, R89, R188 ;  /* 0x000000bc59bc0221 */ /* 0x000fe20000010000 */
[----:B------:R-:W-:Y:S01]  /*2620*/  FMUL.FTZ R189, R27, R189 ;  /* 0x000000bd1bbd7220 */ /* 0x000fe20000410000 */
[----:B------:R-:W-:Y:S01]  /*2630*/  FMUL.FTZ R118, R118, R185 ;  /* 0x000000b976767220 */ /* 0x000fe20000410000 */
[C---:B------:R-:W-:Y:S01]  /*2640*/  SEL R124, R187.reuse, R112, P3 ;  /* 0x00000070bb7c7207 */ /* 0x040fe20001800000 */
[----:B------:R-:W-:Y:S01]  /*2650*/  FMUL.FTZ R187, R187, R21 ;  /* 0x00000015bbbb7220 */ /* 0x000fe20000410000 */
[----:B------:R-:W-:Y:S01]  /*2660*/  @P0 FADD.FTZ R189, R90, R189 ;  /* 0x000000bd5abd0221 */ /* 0x000fe20000010000 */
[----:B------:R-:W-:Y:S01]  /*2670*/  @P0 FADD.FTZ R193, R91, R193 ;  /* 0x000000c15bc10221 */ /* 0x000fe20000010000 */
[C---:B------:R-:W-:Y:S01]  /*2680*/  SEL R125, R188.reuse, R113, P3 ;  /* 0x00000071bc7d7207 */ /* 0x040fe20001800000 */
[----:B------:R-:W-:Y:S01]  /*2690*/  FMUL.FTZ R188, R188, R21 ;  /* 0x00000015bcbc7220 */ /* 0x000fe20000410000 */
[----:B------:R-:W-:Y:S01]  /*26a0*/  FMUL.FTZ R187, R187, UR17 ;  /* 0x00000011bbbb7c20 */ /* 0x000fe20008410000 */
[----:B0-----:R-:W-:Y:S01]  /*26b0*/  SEL R126, R189, R114, P3 ;  /* 0x00000072bd7e7207 */ /* 0x001fe20001800000 */
[----:B------:R-:W-:Y:S01]  /*26c0*/  FMUL.FTZ R119, R119, R186 ;  /* 0x000000ba77777220 */ /* 0x000fe20000410000 */
[----:B------:R-:W-:Y:S01]  /*26d0*/  SEL R127, R193, R115, P3 ;  /* 0x00000073c17f7207 */ /* 0x000fe20001800000 */
[----:B------:R-:W-:Y:S01]  /*26e0*/  FMUL.FTZ R188, R188, UR17 ;  /* 0x00000011bcbc7c20 */ /* 0x000fe20008410000 */
[----:B------:R-:W-:Y:S01]  /*26f0*/  FSEL R186, R118, RZ, P6 ;  /* 0x000000ff76ba7208 */ /* 0x000fe20003000000 */
[----:B------:R-:W-:Y:S01]  /*2700*/  FMUL.FTZ R118, R48, R187 ;  /* 0x000000bb30767220 */ /* 0x000fe20000410000 */
[----:B------:R-:W-:Y:S01]  /*2710*/  LOP3.LUT P6, RZ, R182, 0xff, RZ, 0xc0, !PT ;  /* 0x000000ffb6ff7812 */ /* 0x000fe200078cc0ff */
[----:B------:R0:W-:Y:S04]  /*2720*/  @P2 STG.E.128 desc[UR4][R116.64], R124 ;  /* 0x0000007c74002986 */ /* 0x0001e8000c101d04 */
[----:B------:R-:W3:Y:S04]  /*2730*/  LDL.LU R199, [R1+0x24] ;  /* 0x0000240001c77983 */ /* 0x000ee80000300800 */
[----:B------:R-:W4:Y:S04]  /*2740*/  LDL.LU R200, [R1+0x18] ;  /* 0x0000180001c87983 */ /* 0x000f280000300800 */
[----:B------:R-:W3:Y:S01]  /*2750*/  LDL.LU R197, [R1+0x1c] ;  /* 0x00001c0001c57983 */ /* 0x000ee20000300800 */
[----:B0-----:R-:W-:Y:S01]  /*2760*/  FMUL.FTZ R117, R49, R188 ;  /* 0x000000bc31757220 */ /* 0x001fe20000410000 */
[----:B------:R-:W-:Y:S01]  /*2770*/  SEL R116, R118, RZ, P6 ;  /* 0x000000ff76747207 */ /* 0x000fe20003000000 */
[----:B------:R-:W-:Y:S01]  /*2780*/  FMUL.FTZ R126, R189, R21 ;  /* 0x00000015bd7e7220 */ /* 0x000fe20000410000 */
[----:B--2---:R-:W-:Y:S01]  /*2790*/  FMUL.FTZ R120, R187, R120 ;  /* 0x00000078bb787220 */ /* 0x004fe20000410000 */
[----:B------:R-:W-:Y:S01]  /*27a0*/  FSEL R187, R119, RZ, P5 ;  /* 0x000000ff77bb7208 */ /* 0x000fe20002800000 */
[----:B------:R-:W-:Y:S01]  /*27b0*/  FMUL.FTZ R121, R121, R188 ;  /* 0x000000bc79797220 */ /* 0x000fe20000410000 */
[----:B------:R-:W-:Y:S01]  /*27c0*/  IADD3 R184, P5, R184, UR22, RZ ;  /* 0x00000016b8b87c10 */ /* 0x000fe2000ffbe0ff */
[----:B------:R-:W-:Y:S01]  /*27d0*/  FFMA.FTZ R127, R144, R148, R149 ;  /* 0x00000094907f7223 */ /* 0x000fe20000010095 */
[----:B------:R-:W-:Y:S01]  /*27e0*/  FSEL R188, R120, RZ, P6 ;  /* 0x000000ff78bc7208 */ /* 0x000fe20003000000 */
[----:B------:R-:W2:Y:S01]  /*27f0*/  LDL.LU R189, [R1+0x10] ;  /* 0x0000100001bd7983 */ /* 0x000ea20000300800 */
[----:B------:R-:W-:-:S02]  /*2800*/  LOP3.LUT P6, RZ, R182, 0xff00, RZ, 0xc0, !PT ;  /* 0x0000ff00b6ff7812 */ /* 0x000fc400078cc0ff */
[----:B------:R-:W-:Y:S02]  /*2810*/  IADD3.X R185, R183, UR23, RZ, P5, !PT ;  /* 0x00000017b7b97c10 */ /* 0x000fe4000affe4ff */
[----:B------:R-:W-:Y:S02]  /*2820*/  SEL R117, R117, RZ, P6 ;  /* 0x000000ff75757207 */ /* 0x000fe40003000000 */
[----:B------:R-:W-:Y:S02]  /*2830*/  FSEL R183, R121, RZ, P6 ;  /* 0x000000ff79b77208 */ /* 0x000fe40003000000 */
[C---:B------:R-:W-:Y:S02]  /*2840*/  IADD3 R124, P5, R181.reuse, UR18, RZ ;  /* 0x00000012b57c7c10 */ /* 0x040fe4000ffbe0ff */
[----:B------:R-:W-:Y:S02]  /*2850*/  @P2 IADD3 R120, P6, R181, UR20, RZ ;  /* 0x00000014b5782c10 */ /* 0x000fe4000ffde0ff */
[----:B------:R-:W-:-:S02]  /*2860*/  IADD3.X R125, R179, UR19, RZ, P5, !PT ;  /* 0x00000013b37d7c10 */ /* 0x000fc4000affe4ff */
[----:B------:R-:W-:Y:S02]  /*2870*/  @P2 IADD3.X R121, R179, UR21, RZ, P6, !PT ;  /* 0x00000015b3792c10 */ /* 0x000fe4000b7fe4ff */
[C---:B------:R-:W-:Y:S02]  /*2880*/  LOP3.LUT P5, RZ, R182.reuse, 0xff0000, RZ, 0xc0, !PT ;  /* 0x00ff0000b6ff7812 */ /* 0x040fe400078ac0ff */
[----:B------:R-:W-:Y:S01]  /*2890*/  LOP3.LUT P6, RZ, R182, 0xff000000, RZ, 0xc0, !PT ;  /* 0xff000000b6ff7812 */ /* 0x000fe200078cc0ff */
[----:B------:R-:W-:Y:S01]  /*28a0*/  FMUL.FTZ R182, R193, R21 ;  /* 0x00000015c1b67220 */ /* 0x000fe20000410000 */
[----:B------:R-:W-:-:S03]  /*28b0*/  FMUL.FTZ R126, R126, UR17 ;  /* 0x000000117e7e7c20 */ /* 0x000fc60008410000 */
[----:B------:R-:W-:Y:S01]  /*28c0*/  FMUL.FTZ R182, R182, UR17 ;  /* 0x00000011b6b67c20 */ /* 0x000fe20008410000 */
[----:B------:R-:W-:-:S03]  /*28d0*/  FMUL.FTZ R118, R50, R126 ;  /* 0x0000007e32767220 */ /* 0x000fc60000410000 */
[----:B------:R-:W-:Y:S02]  /*28e0*/  FMUL.FTZ R119, R51, R182 ;  /* 0x000000b633777220 */ /* 0x000fe40000410000 */
[----:B------:R-:W-:-:S03]  /*28f0*/  SEL R118, R118, RZ, P5 ;  /* 0x000000ff76767207 */ /* 0x000fc60002800000 */
[----:B------:R-:W-:-:S05]  /*2900*/  SEL R119, R119, RZ, P6 ;  /* 0x000000ff77777207 */ /* 0x000fca0003000000 */
[----:B------:R0:W-:Y:S04]  /*2910*/  STG.E.128 desc[UR4][R184.64], R116 ;  /* 0x00000074b8007986 */ /* 0x0001e8000c101d04 */
[----:B0-----:R0:W4:Y:S01]  /*2920*/  LDG.E.128 R116, desc[UR4][R124.64] ;  /* 0x000000047c747981 */ /* 0x001122000c1e1d00 */
[----:B------:R-:W-:Y:S01]  /*2930*/  FADD.FTZ R152, R152, -R127 ;  /* 0x8000007f98987221 */ /* 0x000fe20000010000 */
[-CC-:B------:R-:W-:Y:S01]  /*2940*/  FFMA.FTZ R144, R145, R148.reuse, R149.reuse ;  /* 0x0000009491907223 */ /* 0x180fe20000010095 */
[-CC-:B------:R-:W-:Y:S01]  /*2950*/  FFMA.FTZ R127, R146, R148.reuse, R149.reuse ;  /* 0x00000094927f7223 */ /* 0x180fe20000010095 */
[----:B------:R-:W-:Y:S01]  /*2960*/  FFMA.FTZ R146, R147, R148, R149 ;  /* 0x0000009493927223 */ /* 0x000fe20000010095 */
[----:B------:R-:W-:Y:S01]  /*2970*/  FMUL.FTZ R145, R27, R152 ;  /* 0x000000981b917220 */ /* 0x000fe20000410000 */
[----:B------:R-:W-:Y:S01]  /*2980*/  FADD.FTZ R144, R153, -R144 ;  /* 0x8000009099907221 */ /* 0x000fe20000010000 */
[----:B------:R-:W-:Y:S01]  /*2990*/  FADD.FTZ R154, R154, -R127 ;  /* 0x8000007f9a9a7221 */ /* 0x000fe20000010000 */
[----:B------:R-:W-:Y:S01]  /*29a0*/  FADD.FTZ R146, R155, -R146 ;  /* 0x800000929b927221 */ /* 0x000fe20000010000 */
[----:B------:R-:W-:Y:S01]  /*29b0*/  @P0 FADD.FTZ R145, R92, R145 ;  /* 0x000000915c910221 */ /* 0x000fe20000010000 */
[C---:B------:R-:W-:Y:S01]  /*29c0*/  FMUL.FTZ R144, R27.reuse, R144 ;  /* 0x000000901b907220 */ /* 0x040fe20000410000 */
[C---:B------:R-:W-:Y:S01]  /*29d0*/  FMUL.FTZ R147, R27.reuse, R154 ;  /* 0x0000009a1b937220 */ /* 0x040fe20000410000 */
[----:B------:R-:W-:Y:S01]  /*29e0*/  FMUL.FTZ R152, R27, R146 ;  /* 0x000000921b987220 */ /* 0x000fe20000410000 */
[----:B------:R-:W-:Y:S01]  /*29f0*/  FMUL.FTZ R122, R122, R126 ;  /* 0x0000007e7a7a7220 */ /* 0x000fe20000410000 */
[----:B------:R-:W-:Y:S01]  /*2a00*/  @P0 FADD.FTZ R144, R93, R144 ;  /* 0x000000905d900221 */ /* 0x000fe20000010000 */
[----:B------:R-:W-:Y:S01]  /*2a10*/  @P0 FADD.FTZ R147, R94, R147 ;  /* 0x000000935e930221 */ /* 0x000fe20000010000 */
[----:B------:R-:W-:Y:S01]  /*2a20*/  @P0 FADD.FTZ R152, R95, R152 ;  /* 0x000000985f980221 */ /* 0x000fe20000010000 */
[C---:B0-----:R-:W-:Y:S01]  /*2a30*/  SEL R124, R145.reuse, R112, P3 ;  /* 0x00000070917c7207 */ /* 0x041fe20001800000 */
[-C--:B------:R-:W-:Y:S01]  /*2a40*/  FMUL.FTZ R145, R145, R21.reuse ;  /* 0x0000001591917220 */ /* 0x080fe20000410000 */
[C---:B------:R-:W-:Y:S01]  /*2a50*/  FMUL.FTZ R146, R144.reuse, R21 ;  /* 0x0000001590927220 */ /* 0x040fe20000410000 */
[----:B------:R-:W-:Y:S01]  /*2a60*/  SEL R125, R144, R113, P3 ;  /* 0x00000071907d7207 */ /* 0x000fe20001800000 */
[----:B------:R-:W-:Y:S01]  /*2a70*/  FMUL.FTZ R123, R123, R182 ;  /* 0x000000b67b7b7220 */ /* 0x000fe20000410000 */
[----:B------:R-:W-:Y:S01]  /*2a80*/  SEL R126, R147, R114, P3 ;  /* 0x00000072937e7207 */ /* 0x000fe20001800000 */
[----:B------:R-:W-:Y:S01]  /*2a90*/  FMUL.FTZ R145, R145, UR17 ;  /* 0x0000001191917c20 */ /* 0x000fe20008410000 */
[----:B------:R-:W-:Y:S01]  /*2aa0*/  SEL R127, R152, R115, P3 ;  /* 0x00000073987f7207 */ /* 0x000fe20001800000 */
[----:B------:R-:W-:Y:S01]  /*2ab0*/  FMUL.FTZ R146, R146, UR17 ;  /* 0x0000001192927c20 */ /* 0x000fe20008410000 */
[----:B------:R-:W-:Y:S01]  /*2ac0*/  FSEL R144, R122, RZ, P5 ;  /* 0x000000ff7a907208 */ /* 0x000fe20002800000 */
[----:B------:R-:W-:Y:S01]  /*2ad0*/  FMUL.FTZ R122, R44, R145 ;  /* 0x000000912c7a7220 */ /* 0x000fe20000410000 */
[----:B------:R-:W3:Y:S01]  /*2ae0*/  LDL.LU R184, [R1+0x8] ;  /* 0x0000080001b87983 */ /* 0x000ee20000300800 */
[----:B------:R-:W-:-:S03]  /*2af0*/  LOP3.LUT P5, RZ, R180, 0xff, RZ, 0xc0, !PT ;  /* 0x000000ffb4ff7812 */ /* 0x000fc600078ac0ff */
[----:B------:R0:W-:Y:S01]  /*2b00*/  @P2 STG.E.128 desc[UR4][R120.64], R124 ;  /* 0x0000007c78002986 */ /* 0x0001e2000c101d04 */
[-C--:B------:R-:W-:Y:S01]  /*2b10*/  FMUL.FTZ R153, R147, R21.reuse ;  /* 0x0000001593997220 */ /* 0x080fe20000410000 */
[----:B------:R-:W-:Y:S02]  /*2b20*/  FMUL.FTZ R152, R152, R21 ;  /* 0x0000001598987220 */ /* 0x000fe40000410000 */
[----:B------:R-:W2:Y:S01]  /*2b30*/  LDL.LU R185, [R1+0x14] ;  /* 0x0000140001b97983 */ /* 0x000ea20000300800 */
[----:B------:R-:W-:Y:S01]  /*2b40*/  FMUL.FTZ R153, R153, UR17 ;  /* 0x0000001199997c20 */ /* 0x000fe20008410000 */
[----:B------:R-:W-:Y:S02]  /*2b50*/  FMUL.FTZ R152, R152, UR17 ;  /* 0x0000001198987c20 */ /* 0x000fe40008410000 */
[----:B------:R-:W3:Y:S01]  /*2b60*/  LDL.LU R182, [R1+0xc] ;  /* 0x00000c0001b67983 */ /* 0x000ee20000300800 */
[----:B0-----:R-:W-:Y:S01]  /*2b70*/  FMUL.FTZ R121, R45, R146 ;  /* 0x000000922d797220 */ /* 0x001fe20000410000 */
[----:B------:R-:W-:Y:S01]  /*2b80*/  SEL R120, R122, RZ, P5 ;  /* 0x000000ff7a787207 */ /* 0x000fe20002800000 */
[----:B------:R-:W-:Y:S01]  /*2b90*/  FMUL.FTZ R122, R46, R153 ;  /* 0x000000992e7a7220 */ /* 0x000fe20000410000 */
[----:B----4-:R-:W-:Y:S01]  /*2ba0*/  FMUL.FTZ R116, R145, R116 ;  /* 0x0000007491747220 */ /* 0x010fe20000410000 */
[----:B------:R-:W-:Y:S01]  /*2bb0*/  FSEL R145, R123, RZ, P6 ;  /* 0x000000ff7b917208 */ /* 0x000fe20003000000 */
[----:B------:R-:W-:Y:S01]  /*2bc0*/  FMUL.FTZ R117, R117, R146 ;  /* 0x0000009275757220 */ /* 0x000fe20000410000 */
[----:B------:R-:W-:-:S02]  /*2bd0*/  LOP3.LUT P6, RZ, R180, 0xff00, RZ, 0xc0, !PT ;  /* 0x0000ff00b4ff7812 */ /* 0x000fc400078cc0ff */
[----:B------:R-:W-:Y:S02]  /*2be0*/  FSEL R146, R116, RZ, P5 ;  /* 0x000000ff74927208 */ /* 0x000fe40002800000 */
[----:B------:R-:W-:Y:S02]  /*2bf0*/  FSEL R147, R117, RZ, P6 ;  /* 0x000000ff75937208 */ /* 0x000fe40003000000 */
[----:B------:R-:W-:Y:S02]  /*2c00*/  SEL R121, R121, RZ, P6 ;  /* 0x000000ff79797207 */ /* 0x000fe40003000000 */
[----:B------:R-:W-:Y:S02]  /*2c10*/  IADD3 R116, P5, R181, UR22, RZ ;  /* 0x00000016b5747c10 */ /* 0x000fe4000ffbe0ff */
[----:B------:R-:W-:Y:S01]  /*2c20*/  IADD3 R124, P6, R178, UR18, RZ ;  /* 0x00000012b27c7c10 */ /* 0x000fe2000ffde0ff */
[----:B------:R-:W-:Y:S01]  /*2c30*/  FMUL.FTZ R123, R47, R152 ;  /* 0x000000982f7b7220 */ /* 0x000fe20000410000 */
[----:B------:R-:W-:Y:S01]  /*2c40*/  IADD3.X R117, R179, UR23, RZ, P5, !PT ;  /* 0x00000017b3757c10 */ /* 0x000fe2000affe4ff */
[-CC-:B------:R-:W-:Y:S01]  /*2c50*/  FFMA.FTZ R127, R140, R148.reuse, R149.reuse ;  /* 0x000000948c7f7223 */ /* 0x180fe20000010095 */
[----:B------:R-:W-:Y:S01]  /*2c60*/  IADD3.X R125, R177, UR19, RZ, P6, !PT ;  /* 0x00000013b17d7c10 */ /* 0x000fe2000b7fe4ff */
[----:B------:R-:W-:Y:S01]  /*2c70*/  FFMA.FTZ R126, R141, R148, R149 ;  /* 0x000000948d7e7223 */ /* 0x000fe20000010095 */
[----:B------:R-:W-:Y:S01]  /*2c80*/  LOP3.LUT P5, RZ, R180, 0xff0000, RZ, 0xc0, !PT ;  /* 0x00ff0000b4ff7812 */ /* 0x000fe200078ac0ff */
[----:B------:R-:W-:Y:S01]  /*2c90*/  FMUL.FTZ R118, R118, R153 ;  /* 0x0000009976767220 */ /* 0x000fe20000410000 */
[----:B------:R-:W-:Y:S01]  /*2ca0*/  LOP3.LUT P6, RZ, R180, 0xff000000, RZ, 0xc0, !PT ;  /* 0xff000000b4ff7812 */ /* 0x000fe200078cc0ff */
[----:B------:R-:W-:Y:S01]  /*2cb0*/  FMUL.FTZ R119, R119, R152 ;  /* 0x0000009877777220 */ /* 0x000fe20000410000 */
[----:B------:R-:W-:Y:S01]  /*2cc0*/  SEL R122, R122, RZ, P5 ;  /* 0x000000ff7a7a7207 */ /* 0x000fe20002800000 */
[----:B------:R-:W4:Y:S01]  /*2cd0*/  LDL.LU R181, [R1] ;  /* 0x0000000001b57983 */ /* 0x000f220000300800 */
[----:B------:R-:W-:Y:S01]  /*2ce0*/  SEL R123, R123, RZ, P6 ;  /* 0x000000ff7b7b7207 */ /* 0x000fe20003000000 */
[----:B------:R-:W-:Y:S01]  /*2cf0*/  FADD.FTZ R156, R156, -R127 ;  /* 0x8000007f9c9c7221 */ /* 0x000fe20000010000 */
[----:B------:R-:W-:Y:S01]  /*2d00*/  FADD.FTZ R126, R157, -R126 ;  /* 0x8000007e9d7e7221 */ /* 0x000fe20000010000 */
[-CC-:B------:R-:W-:Y:S01]  /*2d10*/  FFMA.FTZ R141, R142, R148.reuse, R149.reuse ;  /* 0x000000948e8d7223 */ /* 0x180fe20000010095 */
[----:B------:R-:W-:Y:S01]  /*2d20*/  FFMA.FTZ R140, R143, R148, R149 ;  /* 0x000000948f8c7223 */ /* 0x000fe20000010095 */
[----:B------:R0:W-:Y:S04]  /*2d30*/  STG.E.128 desc[UR4][R116.64], R120 ;  /* 0x0000007874007986 */ /* 0x0001e8000c101d04 */
[----:B------:R-:W2:Y:S04]  /*2d40*/  LDL.LU R180, [R1+0x4] ;  /* 0x0000040001b47983 */ /* 0x000ea80000300800 */
[----:B0-----:R0:W3:Y:S01]  /*2d50*/  LDG.E.128 R120, desc[UR4][R124.64] ;  /* 0x000000047c787981 */ /* 0x0010e2000c1e1d00 */
[C---:B------:R-:W-:Y:S01]  /*2d60*/  FMUL.FTZ R127, R27.reuse, R156 ;  /* 0x0000009c1b7f7220 */ /* 0x040fe20000410000 */
[----:B------:R-:W-:-:S03]  /*2d70*/  FMUL.FTZ R126, R27, R126 ;  /* 0x0000007e1b7e7220 */ /* 0x000fc60000410000 */
[----:B------:R-:W-:Y:S01]  /*2d80*/  @P0 FADD.FTZ R127, R96, R127 ;  /* 0x0000007f607f0221 */ /* 0x000fe20000010000 */
[----:B------:R-:W-:-:S03]  /*2d90*/  @P0 FADD.FTZ R126, R97, R126 ;  /* 0x0000007e617e0221 */ /* 0x000fc60000010000 */
[-C--:B------:R-:W-:Y:S01]  /*2da0*/  FMUL.FTZ R116, R127, R21.reuse ;  /* 0x000000157f747220 */ /* 0x080fe20000410000 */
[----:B------:R-:W-:Y:S01]  /*2db0*/  FADD.FTZ R158, R158, -R141 ;  /* 0x8000008d9e9e7221 */ /* 0x000fe20000010000 */
[----:B------:R-:W-:Y:S01]  /*2dc0*/  FADD.FTZ R140, R159, -R140 ;  /* 0x8000008c9f8c7221 */ /* 0x000fe20000010000 */
[----:B0-----:R-:W-:Y:S01]  /*2dd0*/  FMUL.FTZ R124, R126, R21 ;  /* 0x000000157e7c7220 */ /* 0x001fe20000410000 */
[----:B------:R-:W-:Y:S01]  /*2de0*/  FMUL.FTZ R117, R116, UR17 ;  /* 0x0000001174757c20 */ /* 0x000fe20008410000 */
[----:B------:R-:W-:Y:S01]  /*2df0*/  FSEL R142, R118, RZ, P5 ;  /* 0x000000ff768e7208 */ /* 0x000fe20002800000 */
[----:B------:R-:W-:Y:S01]  /*2e00*/  FMUL.FTZ R118, R27, R140 ;  /* 0x0000008c1b767220 */ /* 0x000fe20000410000 */
[----:B------:R-:W-:Y:S01]  /*2e10*/  FSEL R143, R119, RZ, P6 ;  /* 0x000000ff778f7208 */ /* 0x000fe20003000000 */
[----:B------:R-:W-:Y:S01]  /*2e20*/  FMUL.FTZ R119, R27, R158 ;  /* 0x0000009e1b777220 */ /* 0x000fe20000410000 */
[----:B------:R-:W-:Y:S01]  /*2e30*/  FMUL.FTZ R124, R124, UR17 ;  /* 0x000000117c7c7c20 */ /* 0x000fe20008410000 */
[----:B------:R-:W-:Y:S01]  /*2e40*/  FMUL.FTZ R116, R40, R117 ;  /* 0x0000007528747220 */ /* 0x000fe20000410000 */
[----:B------:R-:W-:Y:S01]  /*2e50*/  LOP3.LUT P5, RZ, R176, 0xff, RZ, 0xc0, !PT ;  /* 0x000000ffb0ff7812 */ /* 0x000fe200078ac0ff */
[----:B------:R-:W-:Y:S01]  /*2e60*/  @P0 FADD.FTZ R119, R98, R119 ;  /* 0x0000007762770221 */ /* 0x000fe20000010000 */
[----:B------:R-:W-:Y:S01]  /*2e70*/  @P0 FADD.FTZ R118, R99, R118 ;  /* 0x0000007663760221 */ /* 0x000fe20000010000 */
[----:B------:R-:W-:-:S02]  /*2e80*/  LOP3.LUT P6, RZ, R176, 0xff00, RZ, 0xc0, !PT ;  /* 0x0000ff00b0ff7812 */ /* 0x000fc400078cc0ff */
[----:B------:R-:W-:Y:S01]  /*2e90*/  SEL R116, R116, RZ, P5 ;  /* 0x000000ff74747207 */ /* 0x000fe20002800000 */
[-C--:B------:R-:W-:Y:S01]  /*2ea0*/  FMUL.FTZ R155, R119, R21.reuse ;  /* 0x00000015779b7220 */ /* 0x080fe20000410000 */
[----:B------:R-:W-:-:S03]  /*2eb0*/  FMUL.FTZ R154, R118, R21 ;  /* 0x00000015769a7220 */ /* 0x000fc60000410000 */
[----:B------:R-:W-:Y:S01]  /*2ec0*/  FMUL.FTZ R155, R155, UR17 ;  /* 0x000000119b9b7c20 */ /* 0x000fe20008410000 */
[----:B------:R-:W-:-:S03]  /*2ed0*/  FMUL.FTZ R154, R154, UR17 ;  /* 0x000000119a9a7c20 */ /* 0x000fc60008410000 */
[----:B------:R-:W-:Y:S01]  /*2ee0*/  FMUL.FTZ R156, R42, R155 ;  /* 0x0000009b2a9c7220 */ /* 0x000fe20000410000 */
[----:B------:R-:W-:Y:S01]  /*2ef0*/  FMUL.FTZ R157, R43, R154 ;  /* 0x0000009a2b9d7220 */ /* 0x000fe20000410000 */
[----:B------:R-:W-:Y:S02]  /*2f00*/  SEL R125, R126, R113, P3 ;  /* 0x000000717e7d7207 */ /* 0x000fe40001800000 */
[----:B------:R-:W-:Y:S01]  /*2f10*/  SEL R126, R119, R114, P3 ;  /* 0x00000072777e7207 */ /* 0x000fe20001800000 */
[----:B---3--:R-:W-:Y:S01]  /*2f20*/  FMUL.FTZ R120, R117, R120 ;  /* 0x0000007875787220 */ /* 0x008fe20000410000 */
[-C--:B------:R-:W-:Y:S01]  /*2f30*/  FMUL.FTZ R121, R121, R124.reuse ;  /* 0x0000007c79797220 */ /* 0x080fe20000410000 */
[----:B------:R-:W-:-:S03]  /*2f40*/  FMUL.FTZ R117, R41, R124 ;  /* 0x0000007c29757220 */ /* 0x000fc60000410000 */
[----:B------:R-:W-:Y:S02]  /*2f50*/  FSEL R152, R120, RZ, P5 ;  /* 0x000000ff78987208 */ /* 0x000fe40002800000 */
[C---:B------:R-:W-:Y:S02]  /*2f60*/  @P2 IADD3 R120, P5, R178.reuse, UR20, RZ ;  /* 0x00000014b2782c10 */ /* 0x040fe4000ffbe0ff */
[----:B------:R-:W-:Y:S02]  /*2f70*/  FSEL R153, R121, RZ, P6 ;  /* 0x000000ff79997208 */ /* 0x000fe40003000000 */
[----:B------:R-:W-:Y:S02]  /*2f80*/  SEL R117, R117, RZ, P6 ;  /* 0x000000ff75757207 */ /* 0x000fe40003000000 */
[----:B------:R-:W-:Y:S02]  /*2f90*/  @P2 IADD3.X R121, R177, UR21, RZ, P5, !PT ;  /* 0x00000015b1792c10 */ /* 0x000fe4000affe4ff */
[----:B------:R-:W-:-:S02]  /*2fa0*/  IADD3 R178, P6, R178, UR22, RZ ;  /* 0x00000016b2b27c10 */ /* 0x000fc4000ffde0ff */
[----:B------:R-:W-:Y:S02]  /*2fb0*/  IADD3 R140, P5, R175, UR18, RZ ;  /* 0x00000012af8c7c10 */ /* 0x000fe4000ffbe0ff */
[----:B------:R-:W-:Y:S02]  /*2fc0*/  IADD3.X R179, R177, UR23, RZ, P6, !PT ;  /* 0x00000017b1b37c10 */ /* 0x000fe4000b7fe4ff */
[----:B------:R-:W-:Y:S02]  /*2fd0*/  IADD3.X R141, R174, UR19, RZ, P5, !PT ;  /* 0x00000013ae8d7c10 */ /* 0x000fe4000affe4ff */
[C---:B------:R-:W-:Y:S02]  /*2fe0*/  LOP3.LUT P6, RZ, R176.reuse, 0xff0000, RZ, 0xc0, !PT ;  /* 0x00ff0000b0ff7812 */ /* 0x040fe400078cc0ff */
[----:B------:R-:W-:Y:S02]  /*2ff0*/  LOP3.LUT P5, RZ, R176, 0xff000000, RZ, 0xc0, !PT ;  /* 0xff000000b0ff7812 */ /* 0x000fe400078ac0ff */
[----:B------:R-:W-:-:S02]  /*3000*/  SEL R124, R127, R112, P3 ;  /* 0x000000707f7c7207 */ /* 0x000fc40001800000 */
[----:B------:R-:W-:Y:S02]  /*3010*/  SEL R127, R118, R115, P3 ;  /* 0x00000073767f7207 */ /* 0x000fe40001800000 */
[----:B------:R-:W-:Y:S02]  /*3020*/  SEL R118, R156, RZ, P6 ;  /* 0x000000ff9c767207 */ /* 0x000fe40003000000 */
[----:B------:R-:W-:Y:S01]  /*3030*/  SEL R119, R157, RZ, P5 ;  /* 0x000000ff9d777207 */ /* 0x000fe20002800000 */
[----:B------:R-:W-:Y:S04]  /*3040*/  @P2 STG.E.128 desc[UR4][R120.64], R124 ;  /* 0x0000007c78002986 */ /* 0x000fe8000c101d04 */
[----:B------:R0:W-:Y:S04]  /*3050*/  STG.E.128 desc[UR4][R178.64], R116 ;  /* 0x00000074b2007986 */ /* 0x0001e8000c101d04 */
[----:B0-----:R0:W3:Y:S01]  /*3060*/  LDG.E.128 R116, desc[UR4][R140.64] ;  /* 0x000000048c747981 */ /* 0x0010e2000c1e1d00 */
[-CC-:B------:R-:W-:Y:S01]  /*3070*/  FFMA.FTZ R157, R136, R148.reuse, R149.reuse ;  /* 0x00000094889d7223 */ /* 0x180fe20000010095 */
[----:B------:R-:W-:-:S03]  /*3080*/  FFMA.FTZ R136, R137, R148, R149 ;  /* 0x0000009489887223 */ /* 0x000fc60000010095 */
[----:B------:R-:W-:Y:S01]  /*3090*/  FADD.FTZ R160, R160, -R157 ;  /* 0x8000009da0a07221 */ /* 0x000fe20000010000 */
[----:B------:R-:W-:-:S03]  /*30a0*/  FADD.FTZ R136, R161, -R136 ;  /* 0x80000088a1887221 */ /* 0x000fc60000010000 */
[C---:B------:R-:W-:Y:S01]  /*30b0*/  FMUL.FTZ R157, R27.reuse, R160 ;  /* 0x000000a01b9d7220 */ /* 0x040fe20000410000 */
[----:B------:R-:W-:-:S03]  /*30c0*/  FMUL.FTZ R156, R27, R136 ;  /* 0x000000881b9c7220 */ /* 0x000fc60000410000 */
[----:B------:R-:W-:Y:S01]  /*30d0*/  @P0 FADD.FTZ R157, R100, R157 ;  /* 0x0000009d649d0221 */ /* 0x000fe20000010000 */
[-CC-:B------:R-:W-:Y:S01]  /*30e0*/  FFMA.FTZ R124, R139, R148.reuse, R149.reuse ;  /* 0x000000948b7c7223 */ /* 0x180fe20000010095 */
[----:B------:R-:W-:Y:S01]  /*30f0*/  @P0 FADD.FTZ R156, R101, R156 ;  /* 0x0000009c659c0221 */ /* 0x000fe20000010000 */
[----:B------:R-:W-:Y:S01]  /*3100*/  FFMA.FTZ R137, R138, R148, R149 ;  /* 0x000000948a897223 */ /* 0x000fe20000010095 */
[----:B------:R-:W-:Y:S01]  /*3110*/  FMUL.FTZ R120, R157, R21 ;  /* 0x000000159d787220 */ /* 0x000fe20000410000 */
[----:B------:R-:W-:Y:S01]  /*3120*/  FMUL.FTZ R122, R122, R155 ;  /* 0x0000009b7a7a7220 */ /* 0x000fe20000410000 */
[----:B------:R-:W-:Y:S01]  /*3130*/  FADD.FTZ R126, R163, -R124 ;  /* 0x8000007ca37e7221 */ /* 0x000fe20000010000 */
[----:B------:R-:W-:Y:S01]  /*3140*/  FMUL.FTZ R123, R123, R154 ;  /* 0x0000009a7b7b7220 */ /* 0x000fe20000410000 */
[----:B------:R-:W-:Y:S01]  /*3150*/  FMUL.FTZ R124, R156, R21 ;  /* 0x000000159c7c7220 */ /* 0x000fe20000410000 */
[----:B------:R-:W-:Y:S01]  /*3160*/  FMUL.FTZ R121, R120, UR17 ;  /* 0x0000001178797c20 */ /* 0x000fe20008410000 */
[----:B------:R-:W-:Y:S01]  /*3170*/  FADD.FTZ R162, R162, -R137 ;  /* 0x80000089a2a27221 */ /* 0x000fe20000010000 */
[----:B0-----:R-:W-:Y:S01]  /*3180*/  FSEL R140, R122, RZ, P6 ;  /* 0x000000ff7a8c7208 */ /* 0x001fe20003000000 */
[----:B------:R-:W-:Y:S01]  /*3190*/  FMUL.FTZ R124, R124, UR17 ;  /* 0x000000117c7c7c20 */ /* 0x000fe20008410000 */
[----:B------:R-:W-:Y:S01]  /*31a0*/  FMUL.FTZ R120, R36, R121 ;  /* 0x0000007924787220 */ /* 0x000fe20000410000 */
[----:B------:R-:W-:Y:S01]  /*31b0*/  FSEL R141, R123, RZ, P5 ;  /* 0x000000ff7b8d7208 */ /* 0x000fe20002800000 */
[----:B------:R-:W-:Y:S01]  /*31c0*/  FMUL.FTZ R123, R27, R162 ;  /* 0x000000a21b7b7220 */ /* 0x000fe20000410000 */
[----:B------:R-:W-:Y:S01]  /*31d0*/  LOP3.LUT P6, RZ, R23, 0xff, RZ, 0xc0, !PT ;  /* 0x000000ff17ff7812 */ /* 0x000fe200078cc0ff */
[----:B------:R-:W-:Y:S01]  /*31e0*/  FMUL.FTZ R160, R27, R126 ;  /* 0x0000007e1ba07220 */ /* 0x000fe20000410000 */
[----:B------:R-:W-:Y:S01]  /*31f0*/  LOP3.LUT P5, RZ, R23, 0xff00, RZ, 0xc0, !PT ;  /* 0x0000ff0017ff7812 */ /* 0x000fe200078ac0ff */
[----:B------:R-:W-:Y:S01]  /*3200*/  @P0 FADD.FTZ R123, R102, R123 ;  /* 0x0000007b667b0221 */ /* 0x000fe20000010000 */
[----:B------:R-:W-:Y:S01]  /*3210*/  SEL R120, R120, RZ, P6 ;  /* 0x000000ff78787207 */ /* 0x000fe20003000000 */
[----:B------:R-:W-:-:S02]  /*3220*/  @P0 FADD.FTZ R160, R103, R160 ;  /* 0x000000a067a00221 */ /* 0x000fc40000010000 */
[-C--:B------:R-:W-:Y:S02]  /*3230*/  FMUL.FTZ R159, R123, R21.reuse ;  /* 0x000000157b9f7220 */ /* 0x080fe40000410000 */
[----:B------:R-:W-:Y:S02]  /*3240*/  FMUL.FTZ R158, R160, R21 ;  /* 0x00000015a09e7220 */ /* 0x000fe40000410000 */
[----:B------:R-:W-:Y:S02]  /*3250*/  FMUL.FTZ R159, R159, UR17 ;  /* 0x000000119f9f7c20 */ /* 0x000fe40008410000 */
[----:B------:R-:W-:Y:S02]  /*3260*/  FMUL.FTZ R158, R158, UR17 ;  /* 0x000000119e9e7c20 */ /* 0x000fe40008410000 */
[----:B------:R-:W-:Y:S01]  /*3270*/  FMUL.FTZ R122, R38, R159 ;  /* 0x0000009f267a7220 */ /* 0x000fe20000410000 */
[----:B------:R-:W-:Y:S02]  /*3280*/  SEL R125, R156, R113, P3 ;  /* 0x000000719c7d7207 */ /* 0x000fe40001800000 */
[----:B------:R-:W-:-:S02]  /*3290*/  SEL R126, R123, R114, P3 ;  /* 0x000000727b7e7207 */ /* 0x000fc40001800000 */
[----:B------:R-:W-:Y:S01]  /*32a0*/  SEL R127, R160, R115, P3 ;  /* 0x00000073a07f7207 */ /* 0x000fe20001800000 */
[----:B---3--:R-:W-:Y:S01]  /*32b0*/  FMUL.FTZ R116, R121, R116 ;  /* 0x0000007479747220 */ /* 0x008fe20000410000 */
[-C--:B------:R-:W-:Y:S01]  /*32c0*/  FMUL.FTZ R117, R117, R124.reuse ;  /* 0x0000007c75757220 */ /* 0x080fe20000410000 */
[----:B------:R-:W-:-:S03]  /*32d0*/  FMUL.FTZ R121, R37, R124 ;  /* 0x0000007c25797220 */ /* 0x000fc60000410000 */
[----:B------:R-:W-:Y:S02]  /*32e0*/  FSEL R154, R116, RZ, P6 ;  /* 0x000000ff749a7208 */ /* 0x000fe40003000000 */
[----:B------:R-:W-:Y:S02]  /*32f0*/  @P2 IADD3 R116, P6, R175, UR20, RZ ;  /* 0x00000014af742c10 */ /* 0x000fe4000ffde0ff */
        /* <DEDUP_REMOVED lines=8> */
[----:B------:R-:W-:Y:S01]  /*3380*/  LOP3.LUT P6, RZ, R23, 0xff000000, RZ, 0xc0, !PT ;  /* 0xff00000017ff7812 */ /* 0x000fe200078cc0ff */
[----:B------:R-:W-:Y:S01]  /*3390*/  FMUL.FTZ R23, R39, R158 ;  /* 0x0000009e27177220 */ /* 0x000fe20000410000 */
[----:B------:R-:W-:-:S02]  /*33a0*/  SEL R124, R157, R112, P3 ;  /* 0x000000709d7c7207 */ /* 0x000fc40001800000 */
[----:B------:R-:W-:Y:S02]  /*33b0*/  SEL R122, R122, RZ, P5 ;  /* 0x000000ff7a7a7207 */ /* 0x000fe40002800000 */
[----:B------:R-:W-:Y:S01]  /*33c0*/  SEL R123, R23, RZ, P6 ;  /* 0x000000ff177b7207 */ /* 0x000fe20003000000 */
[----:B------:R-:W-:Y:S04]  /*33d0*/  @P2 STG.E.128 desc[UR4][R116.64], R124 ;  /* 0x0000007c74002986 */ /* 0x000fe8000c101d04 */
[----:B------:R0:W-:Y:S04]  /*33e0*/  STG.E.128 desc[UR4][R136.64], R120 ;  /* 0x0000007888007986 */ /* 0x0001e8000c101d04 */
[----:B0-----:R-:W3:Y:S01]  /*33f0*/  LDG.E.128 R120, desc[UR4][R138.64] ;  /* 0x000000048a787981 */ /* 0x001ee2000c1e1d00 */
[-CC-:B------:R-:W-:Y:S01]  /*3400*/  FFMA.FTZ R23, R128, R148.reuse, R149.reuse ;  /* 0x0000009480177223 */ /* 0x180fe20000010095 */
[----:B------:R-:W-:-:S03]  /*3410*/  FFMA.FTZ R128, R129, R148, R149 ;  /* 0x0000009481807223 */ /* 0x000fc60000010095 */
[----:B------:R-:W-:Y:S01]  /*3420*/  FADD.FTZ R164, R164, -R23 ;  /* 0x80000017a4a47221 */ /* 0x000fe20000010000 */
[----:B------:R-:W-:-:S03]  /*3430*/  FADD.FTZ R128, R165, -R128 ;  /* 0x80000080a5807221 */ /* 0x000fc60000010000 */
[C---:B------:R-:W-:Y:S01]  /*3440*/  FMUL.FTZ R157, R27.reuse, R164 ;  /* 0x000000a41b9d7220 */ /* 0x040fe20000410000 */
[----:B------:R-:W-:Y:S01]  /*3450*/  FMUL.FTZ R156, R27, R128 ;  /* 0x000000801b9c7220 */ /* 0x000fe20000410000 */
[-C--:B------:R-:W-:Y:S02]  /*3460*/  FFMA.FTZ R23, R130, R148.reuse, R149 ;  /* 0x0000009482177223 */ /* 0x080fe40000010095 */
[----:B------:R-:W-:Y:S01]  /*3470*/  @P0 FADD.FTZ R157, R104, R157 ;  /* 0x0000009d689d0221 */ /* 0x000fe20000010000 */
[----:B------:R-:W-:Y:S01]  /*3480*/  @P0 FADD.FTZ R156, R105, R156 ;  /* 0x0000009c699c0221 */ /* 0x000fe20000010000 */
[----:B------:R-:W-:Y:S02]  /*3490*/  FFMA.FTZ R124, R131, R148, R149 ;  /* 0x00000094837c7223 */ /* 0x000fe40000010095 */
[----:B------:R-:W-:Y:S01]  /*34a0*/  FMUL.FTZ R116, R157, R21 ;  /* 0x000000159d747220 */ /* 0x000fe20000410000 */
[----:B------:R-:W-:Y:S01]  /*34b0*/  FADD.FTZ R166, R166, -R23 ;  /* 0x80000017a6a67221 */ /* 0x000fe20000010000 */
[----:B------:R-:W-:Y:S01]  /*34c0*/  FMUL.FTZ R23, R118, R159 ;  /* 0x0000009f76177220 */ /* 0x000fe20000410000 */
[----:B------:R-:W-:Y:S01]  /*34d0*/  FMUL.FTZ R119, R119, R158 ;  /* 0x0000009e77777220 */ /* 0x000fe20000410000 */
[----:B------:R-:W-:Y:S01]  /*34e0*/  FMUL.FTZ R118, R156, R21 ;  /* 0x000000159c767220 */ /* 0x000fe20000410000 */
[----:B------:R-:W-:Y:S01]  /*34f0*/  FMUL.FTZ R117, R116, UR17 ;  /* 0x0000001174757c20 */ /* 0x000fe20008410000 */
[----:B------:R-:W-:Y:S01]  /*3500*/  FADD.FTZ R124, R167, -R124 ;  /* 0x8000007ca77c7221 */ /* 0x000fe20000010000 */
[----:B------:R-:W-:Y:S01]  /*3510*/  FSEL R23, R23, RZ, P5 ;  /* 0x000000ff17177208 */ /* 0x000fe20002800000 */
[----:B------:R-:W-:Y:S01]  /*3520*/  FMUL.FTZ R118, R118, UR17 ;  /* 0x0000001176767c20 */ /* 0x000fe20008410000 */
[----:B------:R-:W-:Y:S01]  /*3530*/  FMUL.FTZ R116, R32, R117 ;  /* 0x0000007520747220 */ /* 0x000fe20000410000 */
[----:B------:R-:W-:Y:S01]  /*3540*/  FSEL R137, R119, RZ, P6 ;  /* 0x000000ff77897208 */ /* 0x000fe20003000000 */
[C---:B------:R-:W-:Y:S01]  /*3550*/  FMUL.FTZ R119, R27.reuse, R166 ;  /* 0x000000a61b777220 */ /* 0x040fe20000410000 */
[C---:B------:R-:W-:Y:S01]  /*3560*/  LOP3.LUT P5, RZ, R26.reuse, 0xff, RZ, 0xc0, !PT ;  /* 0x000000ff1aff7812 */ /* 0x040fe200078ac0ff */
[----:B------:R-:W-:Y:S01]  /*3570*/  FMUL.FTZ R158, R27, R124 ;  /* 0x0000007c1b9e7220 */ /* 0x000fe20000410000 */
[----:B------:R-:W-:Y:S01]  /*3580*/  LOP3.LUT P6, RZ, R26, 0xff00, RZ, 0xc0, !PT ;  /* 0x0000ff001aff7812 */ /* 0x000fe200078cc0ff */
[----:B------:R-:W-:Y:S01]  /*3590*/  @P0 FADD.FTZ R119, R106, R119 ;  /* 0x000000776a770221 */ /* 0x000fe20000010000 */
[----:B------:R-:W-:Y:S01]  /*35a0*/  SEL R116, R116, RZ, P5 ;  /* 0x000000ff74747207 */ /* 0x000fe20002800000 */
[----:B------:R-:W-:-:S04]  /*35b0*/  @P0 FADD.FTZ R158, R107, R158 ;  /* 0x0000009e6b9e0221 */ /* 0x000fc80000010000 */
[----:B------:R-:W-:-:S04]  /*35c0*/  FMUL.FTZ R124, R158, R21 ;  /* 0x000000159e7c7220 */ /* 0x000fc80000410000 */
[----:B------:R-:W-:Y:S01]  /*35d0*/  FMUL.FTZ R160, R124, UR17 ;  /* 0x000000117ca07c20 */ /* 0x000fe20008410000 */
[----:B------:R-:W-:Y:S02]  /*35e0*/  SEL R124, R157, R112, P3 ;  /* 0x000000709d7c7207 */ /* 0x000fe40001800000 */
[----:B------:R-:W-:Y:S02]  /*35f0*/  SEL R125, R156, R113, P3 ;  /* 0x000000719c7d7207 */ /* 0x000fe40001800000 */
[----:B------:R-:W-:Y:S02]  /*3600*/  SEL R126, R119, R114, P3 ;  /* 0x00000072777e7207 */ /* 0x000fe40001800000 */
[----:B------:R-:W-:Y:S01]  /*3610*/  SEL R127, R158, R115, P3 ;  /* 0x000000739e7f7207 */ /* 0x000fe20001800000 */
[----:B---3--:R-:W-:Y:S01]  /*3620*/  FMUL.FTZ R120, R117, R120 ;  /* 0x0000007875787220 */ /* 0x008fe20000410000 */
[-C--:B------:R-:W-:Y:S01]  /*3630*/  FMUL.FTZ R121, R121, R118.reuse ;  /* 0x0000007679797220 */ /* 0x080fe20000410000 */
[----:B------:R-:W-:-:S03]  /*3640*/  FMUL.FTZ R117, R33, R118 ;  /* 0x0000007621757220 */ /* 0x000fc60000410000 */
[----:B------:R-:W-:Y:S02]  /*3650*/  FSEL R136, R120, RZ, P5 ;  /* 0x000000ff78887208 */ /* 0x000fe40002800000 */
[----:B------:R-:W-:Y:S01]  /*3660*/  @P2 IADD3 R120, P5, R173, UR20, RZ ;  /* 0x00000014ad782c10 */ /* 0x000fe2000ffbe0ff */
[----:B------:R-:W-:Y:S01]  /*3670*/  FMUL.FTZ R118, R119, R21 ;  /* 0x0000001577767220 */ /* 0x000fe20000410000 */
[----:B------:R-:W-:Y:S02]  /*3680*/  FSEL R138, R121, RZ, P6 ;  /* 0x000000ff798a7208 */ /* 0x000fe40003000000 */
[----:B------:R-:W-:Y:S02]  /*3690*/  SEL R117, R117, RZ, P6 ;  /* 0x000000ff75757207 */ /* 0x000fe40003000000 */
[----:B------:R-:W-:Y:S02]  /*36a0*/  @P2 IADD3.X R121, R172, UR21, RZ, P5, !PT ;  /* 0x00000015ac792c10 */ /* 0x000fe4000affe4ff */
[----:B------:R-:W-:-:S02]  /*36b0*/  IADD3 R128, P6, R173, UR22, RZ ;  /* 0x00000016ad807c10 */ /* 0x000fc4000ffde0ff */
[----:B------:R-:W-:Y:S01]  /*36c0*/  IADD3 R130, P5, R25, UR18, RZ ;  /* 0x0000001219827c10 */ /* 0x000fe2000ffbe0ff */
[----:B------:R-:W-:Y:S01]  /*36d0*/  FMUL.FTZ R139, R118, UR17 ;  /* 0x00000011768b7c20 */ /* 0x000fe20008410000 */
[----:B------:R-:W-:Y:S02]  /*36e0*/  IADD3.X R129, R172, UR23, RZ, P6, !PT ;  /* 0x00000017ac817c10 */ /* 0x000fe4000b7fe4ff */
[----:B------:R-:W-:Y:S01]  /*36f0*/  IADD3.X R131, R24, UR19, RZ, P5, !PT ;  /* 0x0000001318837c10 */ /* 0x000fe2000affe4ff */
[----:B------:R-:W-:Y:S01]  /*3700*/  FMUL.FTZ R118, R34, R139 ;  /* 0x0000008b22767220 */ /* 0x000fe20000410000 */
[C---:B------:R-:W-:Y:S02]  /*3710*/  LOP3.LUT P6, RZ, R26.reuse, 0xff0000, RZ, 0xc0, !PT ;  /* 0x00ff00001aff7812 */ /* 0x040fe400078cc0ff */
[----:B------:R-:W-:Y:S01]  /*3720*/  LOP3.LUT P5, RZ, R26, 0xff000000, RZ, 0xc0, !PT ;  /* 0xff0000001aff7812 */ /* 0x000fe200078ac0ff */
[----:B------:R-:W-:Y:S01]  /*3730*/  FMUL.FTZ R26, R35, R160 ;  /* 0x000000a0231a7220 */ /* 0x000fe20000410000 */
[----:B------:R-:W-:-:S04]  /*3740*/  SEL R118, R118, RZ, P6 ;  /* 0x000000ff76767207 */ /* 0x000fc80003000000 */
[----:B------:R-:W-:Y:S01]  /*3750*/  SEL R119, R26, RZ, P5 ;  /* 0x000000ff1a777207 */ /* 0x000fe20002800000 */
[----:B------:R-:W-:Y:S04]  /*3760*/  @P2 STG.E.128 desc[UR4][R120.64], R124 ;  /* 0x0000007c78002986 */ /* 0x000fe8000c101d04 */
[----:B------:R0:W-:Y:S04]  /*3770*/  STG.E.128 desc[UR4][R128.64], R116 ;  /* 0x0000007480007986 */ /* 0x0001e8000c101d04 */
[----:B0-----:R-:W3:Y:S01]  /*3780*/  LDG.E.128 R116, desc[UR4][R130.64] ;  /* 0x0000000482747981 */ /* 0x001ee2000c1e1d00 */
        /* <DEDUP_REMOVED lines=18> */
[C---:B------:R-:W-:Y:S01]  /*38b0*/  SEL R113, R120.reuse, R113, P3 ;  /* 0x0000007178717207 */ /* 0x040fe20001800000 */
[-C--:B------:R-:W-:Y:S01]  /*38c0*/  FMUL.FTZ R120, R120, R21.reuse ;  /* 0x0000001578787220 */ /* 0x080fe20000410000 */
[C---:B------:R-:W-:Y:S01]  /*38d0*/  SEL R114, R125.reuse, R114, P3 ;  /* 0x000000727d727207 */ /* 0x040fe20001800000 */
[-C--:B------:R-:W-:Y:S01]  /*38e0*/  FMUL.FTZ R125, R125, R21.reuse ;  /* 0x000000157d7d7220 */ /* 0x080fe20000410000 */
[----:B------:R-:W-:Y:S01]  /*38f0*/  FMUL.FTZ R21, R148, R21 ;  /* 0x0000001594157220 */ /* 0x000fe20000410000 */
[----:B------:R-:W-:Y:S01]  /*3900*/  FMUL.FTZ R122, R122, R139 ;  /* 0x0000008b7a7a7220 */ /* 0x000fe20000410000 */
[----:B------:R-:W-:Y:S01]  /*3910*/  FMUL.FTZ R123, R123, R160 ;  /* 0x000000a07b7b7220 */ /* 0x000fe20000410000 */
[----:B--2---:R-:W-:Y:S01]  /*3920*/  FADD.FTZ R180, R142, R180 ;  /* 0x000000b48eb47221 */ /* 0x004fe20000010000 */
[----:B------:R-:W-:Y:S01]  /*3930*/  FMUL.FTZ R121, R121, UR17 ;  /* 0x0000001179797c20 */ /* 0x000fe20008410000 */
[----:B------:R-:W-:Y:S01]  /*3940*/  @P2 IADD3 R26, P0, R25, UR20, RZ ;  /* 0x00000014191a2c10 */ /* 0x000fe2000ff1e0ff */
[----:B----4-:R-:W-:Y:S01]  /*3950*/  FADD.FTZ R181, R143, R181 ;  /* 0x000000b58fb57221 */ /* 0x010fe20000010000 */
[----:B------:R-:W-:Y:S01]  /*3960*/  FMUL.FTZ R120, R120, UR17 ;  /* 0x0000001178787c20 */ /* 0x000fe20008410000 */
[----:B------:R-:W-:Y:S01]  /*3970*/  FADD.FTZ R182, R152, R182 ;  /* 0x000000b698b67221 */ /* 0x000fe20000010000 */
[----:B------:R-:W-:Y:S01]  /*3980*/  FMUL.FTZ R126, R21, UR17 ;  /* 0x00000011157e7c20 */ /* 0x000fe20008410000 */
[----:B------:R-:W-:Y:S01]  /*3990*/  FADD.FTZ R184, R153, R184 ;  /* 0x000000b899b87221 */ /* 0x000fe20000010000 */
[----:B------:R-:W-:Y:S01]  /*39a0*/  FMUL.FTZ R125, R125, UR17 ;  /* 0x000000117d7d7c20 */ /* 0x000fe20008410000 */
[----:B------:R-:W-:Y:S01]  /*39b0*/  FSEL R122, R122, RZ, P6 ;  /* 0x000000ff7a7a7208 */ /* 0x000fe20003000000 */
[----:B------:R-:W-:Y:S01]  /*39c0*/  FADD.FTZ R185, R140, R185 ;  /* 0x000000b98cb97221 */ /* 0x000fe20000010000 */
[----:B------:R-:W-:Y:S01]  /*39d0*/  LOP3.LUT P6, RZ, R20, 0xff, RZ, 0xc0, !PT ;  /* 0x000000ff14ff7812 */ /* 0x000fe200078cc0ff */
[----:B------:R-:W-:Y:S01]  /*39e0*/  STL [R1+0x4], R180 ;  /* 0x000004b401007387 */ /* 0x000fe20000100800 */
[----:B------:R-:W-:Y:S01]  /*39f0*/  FSEL R123, R123, RZ, P5 ;  /* 0x000000ff7b7b7208 */ /* 0x000fe20002800000 */
[----:B------:R-:W-:Y:S01]  /*3a00*/  FADD.FTZ R189, R141, R189 ;  /* 0x000000bd8dbd7221 */ /* 0x000fe20000010000 */
[----:B------:R-:W-:Y:S01]  /*3a10*/  SEL R115, R148, R115, P3 ;  /* 0x0000007394737207 */ /* 0x000fe20001800000 */
[----:B------:R-:W-:Y:S01]  /*3a20*/  STL [R1], R181 ;  /* 0x000000b501007387 */ /* 0x000fe20000100800 */
[----:B------:R-:W-:Y:S01]  /*3a30*/  @P2 IADD3.X R27, R24, UR21, RZ, P0, !PT ;  /* 0x00000015181b2c10 */ /* 0x000fe200087fe4ff */
[----:B------:R-:W-:Y:S01]  /*3a40*/  FADD.FTZ R197, R154, R197 ;  /* 0x000000c59ac57221 */ /* 0x000fe20000010000 */
[C---:B------:R-:W-:Y:S01]  /*3a50*/  LOP3.LUT P5, RZ, R20.reuse, 0xff00, RZ, 0xc0, !PT ;  /* 0x0000ff0014ff7812 */ /* 0x040fe200078ac0ff */
[----:B------:R-:W-:Y:S01]  /*3a60*/  STL [R1+0xc], R182 ;  /* 0x00000cb601007387 */ /* 0x000fe20000100800 */
[C---:B------:R-:W-:Y:S01]  /*3a70*/  LOP3.LUT P0, RZ, R20.reuse, 0xff000000, RZ, 0xc0, !PT ;  /* 0xff00000014ff7812 */ /* 0x040fe2000780c0ff */
[----:B------:R-:W-:Y:S01]  /*3a80*/  FADD.FTZ R200, R155, R200 ;  /* 0x000000c89bc87221 */ /* 0x000fe20000010000 */
[----:B------:R-:W-:Y:S01]  /*3a90*/  LOP3.LUT P3, RZ, R20, 0xff0000, RZ, 0xc0, !PT ;  /* 0x00ff000014ff7812 */ /* 0x000fe2000786c0ff */
[----:B------:R-:W-:Y:S01]  /*3aa0*/  STL [R1+0x8], R184 ;  /* 0x000008b801007387 */ /* 0x000fe20000100800 */
[----:B------:R-:W-:Y:S01]  /*3ab0*/  FADD.FTZ R199, R23, R199 ;  /* 0x000000c717c77221 */ /* 0x000fe20000010000 */
[----:B------:R-:W-:Y:S01]  /*3ac0*/  FADD.FTZ R198, R137, R198 ;  /* 0x000000c689c67221 */ /* 0x000fe20000010000 */
[----:B------:R-:W-:Y:S01]  /*3ad0*/  FADD.FTZ R196, R136, R196 ;  /* 0x000000c488c47221 */ /* 0x000fe20000010000 */
[----:B------:R-:W-:Y:S01]  /*3ae0*/  STL [R1+0x14], R185 ;  /* 0x000014b901007387 */ /* 0x000fe20000100800 */
[----:B------:R-:W-:Y:S01]  /*3af0*/  FADD.FTZ R214, R138, R214 ;  /* 0x000000d68ad67221 */ /* 0x000fe20000010000 */
[----:B------:R-:W-:-:S02]  /*3b00*/  FMUL.FTZ R23, R28, R121 ;  /* 0x000000791c177220 */ /* 0x000fc40000410000 */
[----:B------:R-:W-:Y:S01]  /*3b10*/  STL [R1+0x10], R189 ;  /* 0x000010bd01007387 */ /* 0x000fe20000100800 */
[----:B------:R-:W-:Y:S01]  /*3b20*/  FMUL.FTZ R124, R30, R125 ;  /* 0x0000007d1e7c7220 */ /* 0x000fe20000410000 */
[----:B------:R-:W-:Y:S02]  /*3b30*/  FMUL.FTZ R127, R31, R126 ;  /* 0x0000007e1f7f7220 */ /* 0x000fe40000410000 */
[----:B------:R0:W-:Y:S01]  /*3b40*/  @P2 STG.E.128 desc[UR4][R26.64], R112 ;  /* 0x000000701a002986 */ /* 0x0001e2000c101d04 */
[----:B------:R-:W-:Y:S01]  /*3b50*/  IADD3 R20, P2, R25, UR22, RZ ;  /* 0x0000001619147c10 */ /* 0x000fe2000ff5e0ff */
[----:B------:R-:W-:Y:S01]  /*3b60*/  FMUL.FTZ R25, R29, R120 ;  /* 0x000000781d197220 */ /* 0x000fe20000410000 */
[----:B------:R-:W-:Y:S01]  /*3b70*/  FADD.FTZ R211, R122, R211 ;  /* 0x000000d37ad37221 */ /* 0x000fe20000010000 */
[----:B------:R1:W-:Y:S01]  /*3b80*/  STL [R1+0x1c], R197 ;  /* 0x00001cc501007387 */ /* 0x0003e20000100800 */
[----:B------:R-:W-:-:S03]  /*3b90*/  FADD.FTZ R213, R123, R213 ;  /* 0x000000d57bd57221 */ /* 0x000fc60000010000 */
[----:B------:R1:W-:Y:S01]  /*3ba0*/  STL [R1+0x18], R200 ;  /* 0x000018c801007387 */ /* 0x0003e20000100800 */
[----:B------:R-:W-:-:S03]  /*3bb0*/  IADD3.X R21, R24, UR23, RZ, P2, !PT ;  /* 0x0000001718157c10 */ /* 0x000fc600097fe4ff */
[----:B------:R1:W-:Y:S01]  /*3bc0*/  STL [R1+0x24], R199 ;  /* 0x000024c701007387 */ /* 0x0003e20000100800 */
[----:B------:R-:W-:-:S03]  /*3bd0*/  SEL R24, R23, RZ, P6 ;  /* 0x000000ff17187207 */ /* 0x000fc60003000000 */
[----:B------:R1:W-:Y:S01]  /*3be0*/  STL [R1+0x20], R198 ;  /* 0x000020c601007387 */ /* 0x0003e20000100800 */
[----:B------:R-:W-:-:S03]  /*3bf0*/  SEL R25, R25, RZ, P5 ;  /* 0x000000ff19197207 */ /* 0x000fc60002800000 */
[----:B------:R1:W-:Y:S01]  /*3c00*/  STL [R1+0x2c], R196 ;  /* 0x00002cc401007387 */ /* 0x0003e20000100800 */
[----:B0-----:R-:W-:Y:S02]  /*3c10*/  SEL R26, R124, RZ, P3 ;  /* 0x000000ff7c1a7207 */ /* 0x001fe40001800000 */
[----:B------:R-:W-:Y:S01]  /*3c20*/  SEL R27, R127, RZ, P0 ;  /* 0x000000ff7f1b7207 */ /* 0x000fe20000000000 */
[----:B------:R1:W-:Y:S04]  /*3c30*/  STL [R1+0x28], R214 ;  /* 0x000028d601007387 */ /* 0x0003e80000100800 */
[----:B------:R1:W-:Y:S04]  /*3c40*/  STL [R1+0x34], R211 ;  /* 0x000034d301007387 */ /* 0x0003e80000100800 */
[----:B------:R1:W-:Y:S01]  /*3c50*/  STL [R1+0x30], R213 ;  /* 0x000030d501007387 */ /* 0x0003e20000100800 */
[----:B------:R-:W-:-:S03]  /*3c60*/  IADD3 R22, R22, UR24, RZ ;  /* 0x0000001816167c10 */ /* 0x000fc6000fffe0ff */
[----:B------:R1:W-:Y:S01]  /*3c70*/  STG.E.128 desc[UR4][R20.64], R24 ;  /* 0x0000001814007986 */ /* 0x0003e2000c101d04 */
[----:B------:R-:W-:Y:S01]  /*3c80*/  ISETP.GE.AND P2, PT, R22, UR25, PT ;  /* 0x0000001916007c0c */ /* 0x000fe2000bf46270 */
        /* <DEDUP_REMOVED lines=11> */
[----:B---3--:R-:W-:Y:S01]  /*3d40*/  FMUL.FTZ R116, R121, R116 ;  /* 0x0000007479747220 */ /* 0x008fe20000410000 */
[----:B------:R-:W-:Y:S01]  /*3d50*/  FMUL.FTZ R117, R117, R120 ;  /* 0x0000007875757220 */ /* 0x000fe20000410000 */
[----:B------:R-:W-:Y:S01]  /*3d60*/  FMUL.FTZ R119, R119, R126 ;  /* 0x0000007e77777220 */ /* 0x000fe20000410000 */
[----:B------:R-:W-:-:S02]  /*3d70*/  FMUL.FTZ R118, R118, R125 ;  /* 0x0000007d76767220 */ /* 0x000fc40000410000 */
[----:B------:R-:W-:Y:S02]  /*3d80*/  FSEL R116, R116, RZ, P6 ;  /* 0x000000ff74747208 */ /* 0x000fe40003000000 */
[----:B------:R-:W-:Y:S02]  /*3d90*/  FSEL R117, R117, RZ, P5 ;  /* 0x000000ff75757208 */ /* 0x000fe40002800000 */
[----:B------:R-:W-:Y:S02]  /*3da0*/  FSEL R119, R119, RZ, P0 ;  /* 0x000000ff77777208 */ /* 0x000fe40000000000 */
[----:B------:R-:W-:Y:S01]  /*3db0*/  FSEL R118, R118, RZ, P3 ;  /* 0x000000ff76767208 */ /* 0x000fe20001800000 */
[----:B------:R-:W-:Y:S01]  /*3dc0*/  FADD.FTZ R212, R116, R212 ;  /* 0x000000d474d47221 */ /* 0x000fe20000010000 */
[----:B------:R-:W-:Y:S01]  /*3dd0*/  FADD.FTZ R239, R117, R239 ;  /* 0x000000ef75ef7221 */ /* 0x000fe20000010000 */
[----:B------:R-:W-:Y:S02]  /*3de0*/  FADD.FTZ R237, R119, R237 ;  /* 0x000000ed77ed7221 */ /* 0x000fe40000010000 */
[----:B------:R-:W-:Y:S01]  /*3df0*/  FADD.FTZ R238, R118, R238 ;  /* 0x000000ee76ee7221 */ /* 0x000fe20000010000 */
[----:B------:R1:W-:Y:S04]  /*3e00*/  STL [R1+0x3c], R212 ;  /* 0x00003cd401007387 */ /* 0x0003e80000100800 */
[----:B------:R1:W-:Y:S04]  /*3e10*/  STL [R1+0x38], R239 ;  /* 0x000038ef01007387 */ /* 0x0003e80000100800 */
[----:B------:R1:W-:Y:S04]  /*3e20*/  STL [R1+0x40], R237 ;  /* 0x000040ed01007387 */ /* 0x0003e80000100800 */
[----:B------:R1:W-:Y:S01]  /*3e30*/  STL [R1+0x44], R238 ;  /* 0x000044ee01007387 */ /* 0x0003e20000100800 */
[----:B------:R-:W-:Y:S05]  /*3e40*/  @!P2 BRA `(.L_x_14765) ;  /* 0xffffffc800a8a947 */ /* 0x000fea000383ffff */
[----:B-1----:R-:W-:Y:S02]  /*3e50*/  MOV R20, R18 ;  /* 0x0000001200147202 */ /* 0x002fe40000000f00 */
        /* <DEDUP_REMOVED lines=82> */
.L_x_14763:
        /* <DEDUP_REMOVED lines=35> */
.L_x_14764:
[----:B------:R-:W-:Y:S01]  /*45b0*/  HFMA2.MMA R121, -RZ, RZ, 0, 9.5367431640625e-07 ;  /* 0x00000010ff797435 */ /* 0x000fe200000001ff */
[----:B------:R-:W-:Y:S02]  /*45c0*/  MOV R122, R118 ;  /* 0x00000076007a7202 */ /* 0x000fe40000000f00 */
[----:B------:R-:W-:Y:S02]  /*45d0*/  MOV R120, 0x1f ;  /* 0x0000001f00787802 */ /* 0x000fe40000000f00 */
[----:B------:R-:W-:-:S07]  /*45e0*/  MOV R119, 0xffffffff ;  /* 0xffffffff00777802 */ /* 0x000fce0000000f00 */
[----:B-----5:R-:W-:Y:S05]  /*45f0*/  WARPSYNC.COLLECTIVE R119, `(.L_x_14766) ;  /* 0x0000000077087348 */ /* 0x020fea0003c00000 */
[----:B------:R0:W1:Y:S02]  /*4600*/  SHFL.DOWN P0, R123, R122, R121, R120 ;  /* 0x080000797a7b7389 */ /* 0x0000640000000078 */
[----:B01---5:R-:W-:Y:S01]  /*4610*/  ENDCOLLECTIVE ;  /* 0x000000000000791b */ /* 0x023fe20003800000 */
.L_x_14766:
[----:B------:R-:W-:Y:S01]  /*4620*/  MOV R122, R117 ;  /* 0x00000075007a7202 */ /* 0x000fe20000000f00 */
[----:B------:R-:W-:-:S07]  /*4630*/  FADD.FTZ R118, R118, R123 ;  /* 0x0000007b76767221 */ /* 0x000fce0000010000 */
[----:B------:R-:W-:Y:S05]  /*4640*/  WARPSYNC.COLLECTIVE R119, `(.L_x_14767) ;  /* 0x0000000077087348 */ /* 0x000fea0003c00000 */
[----:B------:R0:W1:Y:S02]  /*4650*/  SHFL.DOWN P0, R123, R122, R121, R120 ;  /* 0x080000797a7b7389 */ /* 0x0000640000000078 */
[----:B01----:R-:W-:Y:S01]  /*4660*/  ENDCOLLECTIVE ;  /* 0x000000000000791b */ /* 0x003fe20003800000 */
.L_x_14767:
[----:B------:R-:W-:Y:S01]  /*4670*/  HFMA2.MMA R121, -RZ, RZ, 0, 4.76837158203125e-07 ;  /* 0x00000008ff797435 */ /* 0x000fe200000001ff */
[----:B------:R-:W-:Y:S01]  /*4680*/  MOV R122, R118 ;  /* 0x00000076007a7202 */ /* 0x000fe20000000f00 */
[----:B------:R-:W-:-:S09]  /*4690*/  FADD.FTZ R117, R117, R123 ;  /* 0x0000007b75757221 */ /* 0x000fd20000010000 */
[----:B------:R-:W-:Y:S05]  /*46a0*/  WARPSYNC.COLLECTIVE R119, `(.L_x_14768) ;  /* 0x0000000077087348 */ /* 0x000fea0003c00000 */
[----:B------:R0:W1:Y:S02]  /*46b0*/  SHFL.DOWN P0, R123, R122, R121, R120 ;  /* 0x080000797a7b7389 */ /* 0x0000640000000078 */
[----:B01----:R-:W-:Y:S01]  /*46c0*/  ENDCOLLECTIVE ;  /* 0x000000000000791b */ /* 0x003fe20003800000 */
.L_x_14768:
[----:B------:R-:W-:Y:S01]  /*46d0*/  MOV R122, R117 ;  /* 0x00000075007a7202 */ /* 0x000fe20000000f00 */
[----:B------:R-:W-:-:S07]  /*46e0*/  FADD.FTZ R118, R118, R123 ;  /* 0x0000007b76767221 */ /* 0x000fce0000010000 */
[----:B------:R-:W-:Y:S05]  /*46f0*/  WARPSYNC.COLLECTIVE R119, `(.L_x_14769) ;  /* 0x0000000077087348 */ /* 0x000fea0003c00000 */
[----:B------:R0:W1:Y:S02]  /*4700*/  SHFL.DOWN P0, R123, R122, R121, R120 ;  /* 0x080000797a7b7389 */ /* 0x0000640000000078 */
[----:B01----:R-:W-:Y:S01]  /*4710*/  ENDCOLLECTIVE ;  /* 0x000000000000791b */ /* 0x003fe20003800000 */
.L_x_14769:
[----:B------:R-:W-:Y:S01]  /*4720*/  HFMA2.MMA R121, -RZ, RZ, 0, 2.384185791015625e-07 ;  /* 0x00000004ff797435 */ /* 0x000fe200000001ff */
[----:B------:R-:W-:Y:S01]  /*4730*/  MOV R122, R118 ;  /* 0x00000076007a7202 */ /* 0x000fe20000000f00 */
[----:B------:R-:W-:-:S09]  /*4740*/  FADD.FTZ R117, R117, R123 ;  /* 0x0000007b75757221 */ /* 0x000fd20000010000 */
[----:B------:R-:W-:Y:S05]  /*4750*/  WARPSYNC.COLLECTIVE R119, `(.L_x_14770) ;  /* 0x0000000077087348 */ /* 0x000fea0003c00000 */
[----:B------:R0:W1:Y:S02]  /*4760*/  SHFL.DOWN P0, R123, R122, R121, R120 ;  /* 0x080000797a7b7389 */ /* 0x0000640000000078 */
[----:B01----:R-:W-:Y:S01]  /*4770*/  ENDCOLLECTIVE ;  /* 0x000000000000791b */ /* 0x003fe20003800000 */
.L_x_14770:
[----:B------:R-:W-:Y:S01]  /*4780*/  MOV R122, R117 ;  /* 0x00000075007a7202 */ /* 0x000fe20000000f00 */
[----:B------:R-:W-:-:S07]  /*4790*/  FADD.FTZ R118, R118, R123 ;  /* 0x0000007b76767221 */ /* 0x000fce0000010000 */
[----:B------:R-:W-:Y:S05]  /*47a0*/  WARPSYNC.COLLECTIVE R119, `(.L_x_14771) ;  /* 0x0000000077087348 */ /* 0x000fea0003c00000 */
[----:B------:R0:W1:Y:S02]  /*47b0*/  SHFL.DOWN P0, R123, R122, R121, R120 ;  /* 0x080000797a7b7389 */ /* 0x0000640000000078 */
[----:B01----:R-:W-:Y:S01]  /*47c0*/  ENDCOLLECTIVE ;  /* 0x000000000000791b */ /* 0x003fe20003800000 */
.L_x_14771:
[----:B------:R-:W-:Y:S01]  /*47d0*/  HFMA2.MMA R121, -RZ, RZ, 0, 1.1920928955078125e-07 ;  /* 0x00000002ff797435 */ /* 0x000fe200000001ff */
[----:B------:R-:W-:Y:S01]  /*47e0*/  MOV R122, R118 ;  /* 0x00000076007a7202 */ /* 0x000fe20000000f00 */
[----:B------:R-:W-:-:S09]  /*47f0*/  FADD.FTZ R117, R117, R123 ;  /* 0x0000007b75757221 */ /* 0x000fd20000010000 */
[----:B------:R-:W-:Y:S05]  /*4800*/  WARPSYNC.COLLECTIVE R119, `(.L_x_14772) ;  /* 0x0000000077087348 */ /* 0x000fea0003c00000 */
[----:B------:R0:W1:Y:S02]  /*4810*/  SHFL.DOWN P0, R123, R122, R121, R120 ;  /* 0x080000797a7b7389 */ /* 0x0000640000000078 */
[----:B01----:R-:W-:Y:S01]  /*4820*/  ENDCOLLECTIVE ;  /* 0x000000000000791b */ /* 0x003fe20003800000 */
.L_x_14772:
[----:B------:R-:W-:Y:S01]  /*4830*/  MOV R122, R117 ;  /* 0x00000075007a7202 */ /* 0x000fe20000000f00 */
[----:B------:R-:W-:-:S07]  /*4840*/  FADD.FTZ R118, R118, R123 ;  /* 0x0000007b76767221 */ /* 0x000fce0000010000 */
[----:B------:R-:W-:Y:S05]  /*4850*/  WARPSYNC.COLLECTIVE R119, `(.L_x_14773) ;  /* 0x0000000077087348 */ /* 0x000fea0003c00000 */
[----:B------:R0:W1:Y:S02]  /*4860*/  SHFL.DOWN P0, R123, R122, R121, R120 ;  /* 0x080000797a7b7389 */ /* 0x0000640000000078 */
[----:B01----:R-:W-:Y:S01]  /*4870*/  ENDCOLLECTIVE ;  /* 0x000000000000791b */ /* 0x003fe20003800000 */
.L_x_14773:
[----:B------:R-:W-:Y:S01]  /*4880*/  HFMA2.MMA R121, -RZ, RZ, 0, 5.9604644775390625e-08 ;  /* 0x00000001ff797435 */ /* 0x000fe200000001ff */
[----:B------:R-:W-:Y:S01]  /*4890*/  MOV R122, R118 ;  /* 0x00000076007a7202 */ /* 0x000fe20000000f00 */
[----:B------:R-:W-:-:S09]  /*48a0*/  FADD.FTZ R117, R117, R123 ;  /* 0x0000007b75757221 */ /* 0x000fd20000010000 */
[----:B------:R-:W-:Y:S05]  /*48b0*/  WARPSYNC.COLLECTIVE R119, `(.L_x_14774) ;  /* 0x0000000077087348 */ /* 0x000fea0003c00000 */
[----:B------:R0:W1:Y:S02]  /*48c0*/  SHFL.DOWN P0, R123, R122, R121, R120 ;  /* 0x080000797a7b7389 */ /* 0x0000640000000078 */
[----:B01----:R-:W-:Y:S01]  /*48d0*/  ENDCOLLECTIVE ;  /* 0x000000000000791b */ /* 0x003fe20003800000 */
.L_x_14774:
[----:B------:R-:W-:Y:S02]  /*48e0*/  MOV R122, R117 ;  /* 0x00000075007a7202 */ /* 0x000fe40000000f00 */
[----:B------:R-:W-:-:S07]  /*48f0*/  MOV R116, R123 ;  /* 0x0000007b00747202 */ /* 0x000fce0000000f00 */
[----:B------:R-:W-:Y:S05]  /*4900*/  WARPSYNC.COLLECTIVE R119, `(.L_x_14775) ;  /* 0x0000000077087348 */ /* 0x000fea0003c00000 */
[----:B------:R0:W1:Y:S02]  /*4910*/  SHFL.DOWN P0, R123, R122, R121, R120 ;  /* 0x080000797a7b7389 */ /* 0x0000640000000078 */
[----:B01----:R-:W-:Y:S01]  /*4920*/  ENDCOLLECTIVE ;  /* 0x000000000000791b */ /* 0x003fe20003800000 */
.L_x_14775:
[----:B------:R-:W-:Y:S01]  /*4930*/  MOV R119, R123 ;  /* 0x0000007b00777202 */ /* 0x000fe20000000f00 */
[----:B------:R-:W-:Y:S06]  /*4940*/  BRA `(.L_x_14776) ;  /* 0xffffffd400347947 */ /* 0x000fec000383ffff */
.L_x_14777:
        /* <DEDUP_REMOVED lines=11> */
.L_x_15357:


//--------------------- .text._ZN10layer_norm22ln_bwd_finalize_kernelINS_22Kernel_traits_finalizeILj7168EfffffjLb1ELj1024ELj4ENS_18Kernel_traits_baseILj7168EfffffjLj1024EEEEELb1ELb0EEEvNS_9BwdParamsE --------------------------
	.section	.text._ZN10layer_norm22ln_bwd_finalize_kernelINS_22Kernel_traits_finalizeILj7168EfffffjLb1ELj1024ELj4ENS_18Kernel_traits_baseILj7168EfffffjLj1024EEEEELb1ELb0EEEvNS_9BwdParamsE,"ax",@progbits
	.align	128
        .global         _ZN10layer_norm22ln_bwd_finalize_kernelINS_22Kernel_traits_finalizeILj7168EfffffjLb1ELj1024ELj4ENS_18Kernel_traits_baseILj7168EfffffjLj1024EEEEELb1ELb0EEEvNS_9BwdParamsE
        .type           _ZN10layer_norm22ln_bwd_finalize_kernelINS_22Kernel_traits_finalizeILj7168EfffffjLb1ELj1024ELj4ENS_18Kernel_traits_baseILj7168EfffffjLj1024EEEEELb1ELb0EEEvNS_9BwdParamsE,@function
        .size           _ZN10layer_norm22ln_bwd_finalize_kernelINS_22Kernel_traits_finalizeILj7168EfffffjLb1ELj1024ELj4ENS_18Kernel_traits_baseILj7168EfffffjLj1024EEEEELb1ELb0EEEvNS_9BwdParamsE,(.L_x_15358 - _ZN10layer_norm22ln_bwd_finalize_kernelINS_22Kernel_traits_finalizeILj7168EfffffjLb1ELj1024ELj4ENS_18Kernel_traits_baseILj7168EfffffjLj1024EEEEELb1ELb0EEEvNS_9BwdParamsE)
        .other          _ZN10layer_norm22ln_bwd_finalize_kernelINS_22Kernel_traits_finalizeILj7168EfffffjLb1ELj1024ELj4ENS_18Kernel_traits_baseILj7168EfffffjLj1024EEEEELb1ELb0EEEvNS_9BwdParamsE,@"STO_CUDA_ENTRY STV_DEFAULT"
_ZN10layer_norm22ln_bwd_finalize_kernelINS_22Kernel_traits_finalizeILj7168EfffffjLb1ELj1024ELj4ENS_18Kernel_traits_baseILj7168EfffffjLj1024EEEEELb1ELb0EEEvNS_9BwdParamsE:
.text._ZN10layer_norm22ln_bwd_finalize_kernelINS_22Kernel_traits_finalizeILj7168EfffffjLb1ELj1024ELj4ENS_18Kernel_traits_baseILj7168EfffffjLj1024EEEEELb1ELb0EEEvNS_9BwdParamsE:
        /* <DEDUP_REMOVED lines=24> */
.L_x_14790:
        /* <DEDUP_REMOVED lines=36> */
.L_x_14782:
        /* <DEDUP_REMOVED lines=49> */
.L_x_14781:
[----:B------:R-:W-:Y:S05]  /*06d0*/  BSYNC B1 ;  /* 0x0000000000017941 */ /* 0x000fea0003800000 */
.L_x_14780:
        /* <DEDUP_REMOVED lines=31> */
.L_x_14784:
[----:B------:R-:W-:Y:S05]  /*08d0*/  BSYNC B1 ;  /* 0x0000000000017941 */ /* 0x000fea0003800000 */
.L_x_14783:
        /* <DEDUP_REMOVED lines=16> */
.L_x_14785:
[----:B------:R-:W-:Y:S05]  /*09e0*/  BSYNC B1 ;  /* 0x0000000000017941 */ /* 0x000fea0003800000 */
.L_x_14779:
[----:B------:R-:W-:Y:S05]  /*09f0*/  BSYNC B0 ;  /* 0x0000000000007941 */ /* 0x000fea0003800000 */
.L_x_14778:
        /* <DEDUP_REMOVED lines=40> */
.L_x_14806:
        /* <DEDUP_REMOVED lines=8> */
.L_x_14786:
        /* <DEDUP_REMOVED lines=20> */
.L_x_14789:
[----:B------:R-:W-:Y:S05]  /*0e40*/  BSYNC B0 ;  /* 0x0000000000007941 */ /* 0x000fea0003800000 */
.L_x_14788:
[C---:B------:R-:W-:Y:S01]  /*0e50*/  ISETP.GT.U32.AND P1, PT, R4.reuse, -0x1c01, PT ;  /* 0xffffe3ff0400780c */ /* 0x040fe20003f24070 */
[----:B------:R-:W-:Y:S01]  /*0e60*/  VIADD R4, R4, 0x1c00 ;  /* 0x00001c0004047836 */ /* 0x000fe20000000000 */
[----:B------:R-:W-:-:S11]  /*0e70*/  IADD3 R5, R5, 0xe00, RZ ;  /* 0x00000e0005057810 */ /* 0x000fd60007ffe0ff */
[----:B------:R-:W-:Y:S05]  /*0e80*/  @P1 BRA `(.L_x_14790) ;  /* 0xfffffff000bc1947 */ /* 0x000fea000383ffff */
[----:B------:R-:W-:Y:S05]  /*0e90*/  EXIT ;  /* 0x000000000000794d */ /* 0x000fea0003800000 */
.L_x_14787:
[----:B0-----:R-:W-:Y:S01]  /*0ea0*/  HFMA2.MMA R24, -RZ, RZ, 0, 5.9604644775390625e-08 ;  /* 0x00000001ff187435 */ /* 0x001fe200000001ff */
[----:B----4-:R-:W-:Y:S02]  /*0eb0*/  MOV R23, R10 ;  /* 0x0000000a00177202 */ /* 0x010fe40000000f00 */
[----:B------:R-:W-:Y:S02]  /*0ec0*/  MOV R25, 0x1f ;  /* 0x0000001f00197802 */ /* 0x000fe40000000f00 */
[----:B------:R-:W-:-:S07]  /*0ed0*/  MOV R20, 0xffffffff ;  /* 0xffffffff00147802 */ /* 0x000fce0000000f00 */
[----:B-123--:R-:W-:Y:S05]  /*0ee0*/  WARPSYNC.COLLECTIVE R20, `(.L_x_14791) ;  /* 0x0000000014087348 */ /* 0x00efea0003c00000 */
[----:B------:R0:W4:Y:S02]  /*0ef0*/  SHFL.BFLY P2, R22, R23, R24, R25 ;  /* 0x0c00001817167389 */ /* 0x0001240000040019 */
[----:B01234-:R-:W-:Y:S01]  /*0f00*/  ENDCOLLECTIVE ;  /* 0x000000000000791b */ /* 0x01ffe20003800000 */
.L_x_14791:
[----:B------:R-:W-:Y:S01]  /*0f10*/  IMAD.MOV.U32 R24, RZ, RZ, 0x2 ;  /* 0x00000002ff187424 */ /* 0x000fe200078e00ff */
[----:B------:R-:W-:-:S05]  /*0f20*/  MOV R11, R22 ;  /* 0x00000016000b7202 */ /* 0x000fca0000000f00 */
[----:B------:R-:W-:-:S05]  /*0f30*/  FADD.FTZ R11, R10, R11 ;  /* 0x0000000b0a0b7221 */ /* 0x000fca0000010000 */
[----:B------:R-:W-:-:S07]  /*0f40*/  MOV R23, R11 ;  /* 0x0000000b00177202 */ /* 0x000fce0000000f00 */
[----:B------:R-:W-:Y:S05]  /*0f50*/  WARPSYNC.COLLECTIVE R20, `(.L_x_14792) ;  /* 0x0000000014087348 */ /* 0x000fea0003c00000 */
[----:B------:R0:W1:Y:S02]  /*0f60*/  SHFL.BFLY P2, R22, R23, R24, R25 ;  /* 0x0c00001817167389 */ /* 0x0000640000040019 */
[----:B01----:R-:W-:Y:S01]  /*0f70*/  ENDCOLLECTIVE ;  /* 0x000000000000791b */ /* 0x003fe20003800000 */
.L_x_14792:
[----:B------:R-:W-:Y:S01]  /*0f80*/  HFMA2.MMA R24, -RZ, RZ, 0, 2.384185791015625e-07 ;  /* 0x00000004ff187435 */ /* 0x000fe200000001ff */
[----:B------:R-:W-:-:S05]  /*0f90*/  MOV R14, R22 ;  /* 0x00000016000e7202 */ /* 0x000fca0000000f00 */
[----:B------:R-:W-:-:S05]  /*0fa0*/  FADD.FTZ R14, R11, R14 ;  /* 0x0000000e0b0e7221 */ /* 0x000fca0000010000 */
[----:B------:R-:W-:-:S07]  /*0fb0*/  MOV R23, R14 ;  /* 0x0000000e00177202 */ /* 0x000fce0000000f00 */
[----:B------:R-:W-:Y:S05]  /*0fc0*/  WARPSYNC.COLLECTIVE R20, `(.L_x_14793) ;  /* 0x0000000014087348 */ /* 0x000fea0003c00000 */
[----:B------:R0:W1:Y:S02]  /*0fd0*/  SHFL.BFLY P2, R22, R23, R24, R25 ;  /* 0x0c00001817167389 */ /* 0x0000640000040019 */
[----:B01----:R-:W-:Y:S01]  /*0fe0*/  ENDCOLLECTIVE ;  /* 0x000000000000791b */ /* 0x003fe20003800000 */
.L_x_14793:
[----:B------:R-:W-:Y:S01]  /*0ff0*/  HFMA2.MMA R24, -RZ, RZ, 0, 4.76837158203125e-07 ;  /* 0x00000008ff187435 */ /* 0x000fe200000001ff */
[----:B------:R-:W-:-:S05]  /*1000*/  MOV R13, R22 ;  /* 0x00000016000d7202 */ /* 0x000fca0000000f00 */
[----:B------:R-:W-:-:S05]  /*1010*/  FADD.FTZ R13, R14, R13 ;  /* 0x0000000d0e0d7221 */ /* 0x000fca0000010000 */
[----:B------:R-:W-:-:S07]  /*1020*/  MOV R23, R13 ;  /* 0x0000000d00177202 */ /* 0x000fce0000000f00 */
[----:B------:R-:W-:Y:S05]  /*1030*/  WARPSYNC.COLLECTIVE R20, `(.L_x_14794) ;  /* 0x0000000014087348 */ /* 0x000fea0003c00000 */
[----:B------:R0:W1:Y:S02]  /*1040*/  SHFL.BFLY P2, R22, R23, R24, R25 ;  /* 0x0c00001817167389 */ /* 0x0000640000040019 */
[----:B01----:R-:W-:Y:S01]  /*1050*/  ENDCOLLECTIVE ;  /* 0x000000000000791b */ /* 0x003fe20003800000 */
.L_x_14794:
[----:B------:R-:W-:Y:S01]  /*1060*/  HFMA2.MMA R24, -RZ, RZ, 0, 9.5367431640625e-07 ;  /* 0x00000010ff187435 */ /* 0x000fe200000001ff */
[----:B------:R-:W-:-:S05]  /*1070*/  MOV R10, R22 ;  /* 0x00000016000a7202 */ /* 0x000fca0000000f00 */
[----:B------:R-:W-:-:S04]  /*1080*/  FADD.FTZ R11, R13, R10 ;  /* 0x0000000a0d0b7221 */ /* 0x000fc80000010000 */
[----:B------:R-:W-:-:S07]  /*1090*/  IMAD.MOV.U32 R23, RZ, RZ, R11 ;  /* 0x000000ffff177224 */ /* 0x000fce00078e000b */
[----:B------:R-:W-:Y:S05]  /*10a0*/  WARPSYNC.COLLECTIVE R20, `(.L_x_14795) ;  /* 0x0000000014087348 */ /* 0x000fea0003c00000 */
[----:B------:R0:W1:Y:S02]  /*10b0*/  SHFL.BFLY P2, R22, R23, R24, R25 ;  /* 0x0c00001817167389 */ /* 0x0000640000040019 */
[----:B01----:R-:W-:Y:S01]  /*10c0*/  ENDCOLLECTIVE ;  /* 0x000000000000791b */ /* 0x003fe20003800000 */
.L_x_14795:
[----:B------:R-:W-:Y:S01]  /*10d0*/  HFMA2.MMA R24, -RZ, RZ, 0, 5.9604644775390625e-08 ;  /* 0x00000001ff187435 */ /* 0x000fe200000001ff */
[----:B------:R-:W-:Y:S02]  /*10e0*/  MOV R23, R12 ;  /* 0x0000000c00177202 */ /* 0x000fe40000000f00 */
[----:B------:R-:W-:-:S08]  /*10f0*/  MOV R10, R22 ;  /* 0x00000016000a7202 */ /* 0x000fd00000000f00 */
[----:B------:R-:W-:Y:S05]  /*1100*/  WARPSYNC.COLLECTIVE R20, `(.L_x_14796) ;  /* 0x0000000014087348 */ /* 0x000fea0003c00000 */
[----:B------:R0:W1:Y:S02]  /*1110*/  SHFL.BFLY P2, R22, R23, R24, R25 ;  /* 0x0c00001817167389 */ /* 0x0000640000040019 */
[----:B01----:R-:W-:Y:S01]  /*1120*/  ENDCOLLECTIVE ;  /* 0x000000000000791b */ /* 0x003fe20003800000 */
.L_x_14796:
[----:B------:R-:W-:Y:S01]  /*1130*/  HFMA2.MMA R24, -RZ, RZ, 0, 1.1920928955078125e-07 ;  /* 0x00000002ff187435 */ /* 0x000fe200000001ff */
[----:B------:R-:W-:-:S05]  /*1140*/  MOV R13, R22 ;  /* 0x00000016000d7202 */ /* 0x000fca0000000f00 */
[----:B------:R-:W-:-:S05]  /*1150*/  FADD.FTZ R15, R12, R13 ;  /* 0x0000000d0c0f7221 */ /* 0x000fca0000010000 */
[----:B------:R-:W-:-:S07]  /*1160*/  MOV R23, R15 ;  /* 0x0000000f00177202 */ /* 0x000fce0000000f00 */
[----:B------:R-:W-:Y:S05]  /*1170*/  WARPSYNC.COLLECTIVE R20, `(.L_x_14797) ;  /* 0x0000000014087348 */ /* 0x000fea0003c00000 */
[----:B------:R0:W1:Y:S02]  /*1180*/  SHFL.BFLY P2, R22, R23, R24, R25 ;  /* 0x0c00001817167389 */ /* 0x0000640000040019 */
[----:B01----:R-:W-:Y:S01]  /*1190*/  ENDCOLLECTIVE ;  /* 0x000000000000791b */ /* 0x003fe20003800000 */
.L_x_14797:
[----:B------:R-:W-:Y:S01]  /*11a0*/  HFMA2.MMA R24, -RZ, RZ, 0, 2.384185791015625e-07 ;  /* 0x00000004ff187435 */ /* 0x000fe200000001ff */
[----:B------:R-:W-:-:S04]  /*11b0*/  IMAD.MOV.U32 R16, RZ, RZ, R22 ;  /* 0x000000ffff107224 */ /* 0x000fc800078e0016 */
[----:B------:R-:W-:-:S05]  /*11c0*/  FADD.FTZ R16, R15, R16 ;  /* 0x000000100f107221 */ /* 0x000fca0000010000 */
[----:B------:R-:W-:-:S07]  /*11d0*/  MOV R23, R16 ;  /* 0x0000001000177202 */ /* 0x000fce0000000f00 */
[----:B------:R-:W-:Y:S05]  /*11e0*/  WARPSYNC.COLLECTIVE R20, `(.L_x_14798) ;  /* 0x0000000014087348 */ /* 0x000fea0003c00000 */
[----:B------:R0:W1:Y:S02]  /*11f0*/  SHFL.BFLY P2, R22, R23, R24, R25 ;  /* 0x0c00001817167389 */ /* 0x0000640000040019 */
[----:B01----:R-:W-:Y:S01]  /*1200*/  ENDCOLLECTIVE ;  /* 0x000000000000791b */ /* 0x003fe20003800000 */
.L_x_14798:
[----:B------:R-:W-:Y:S01]  /*1210*/  HFMA2.MMA R24, -RZ, RZ, 0, 4.76837158203125e-07 ;  /* 0x00000008ff187435 */ /* 0x000fe200000001ff */
[----:B------:R-:W-:-:S05]  /*1220*/  MOV R17, R22 ;  /* 0x0000001600117202 */ /* 0x000fca0000000f00 */
[----:B------:R-:W-:-:S05]  /*1230*/  FADD.FTZ R17, R16, R17 ;  /* 0x0000001110117221 */ /* 0x000fca0000010000 */
[----:B------:R-:W-:-:S07]  /*1240*/  MOV R23, R17 ;  /* 0x0000001100177202 */ /* 0x000fce0000000f00 */
[----:B------:R-:W-:Y:S05]  /*1250*/  WARPSYNC.COLLECTIVE R20, `(.L_x_14799) ;  /* 0x0000000014087348 */ /* 0x000fea0003c00000 */
[----:B------:R0:W1:Y:S02]  /*1260*/  SHFL.BFLY P2, R22, R23, R24, R25 ;  /* 0x0c00001817167389 */ /* 0x0000640000040019 */
[----:B01----:R-:W-:Y:S01]  /*1270*/  ENDCOLLECTIVE ;  /* 0x000000000000791b */ /* 0x003fe20003800000 */
.L_x_14799:
[----:B------:R-:W-:Y:S01]  /*1280*/  IMAD.MOV.U32 R24, RZ, RZ, 0x10 ;  /* 0x00000010ff187424 */ /* 0x000fe200078e00ff */
[----:B------:R-:W-:-:S05]  /*1290*/  MOV R12, R22 ;  /* 0x00000016000c7202 */ /* 0x000fca0000000f00 */
[----:B------:R-:W-:-:S05]  /*12a0*/  FADD.FTZ R12, R17, R12 ;  /* 0x0000000c110c7221 */ /* 0x000fca0000010000 */
[----:B------:R-:W-:-:S07]  /*12b0*/  MOV R23, R12 ;  /* 0x0000000c00177202 */ /* 0x000fce0000000f00 */
[----:B------:R-:W-:Y:S05]  /*12c0*/  WARPSYNC.COLLECTIVE R20, `(.L_x_14800) ;  /* 0x0000000014087348 */ /* 0x000fea0003c00000 */
[----:B------:R0:W1:Y:S02]  /*12d0*/  SHFL.BFLY P2, R22, R23, R24, R25 ;  /* 0x0c00001817167389 */ /* 0x0000640000040019 */
[----:B01----:R-:W-:Y:S01]  /*12e0*/  ENDCOLLECTIVE ;  /* 0x000000000000791b */ /* 0x003fe20003800000 */
.L_x_14800:
[----:B------:R-:W-:Y:S01]  /*12f0*/  HFMA2.MMA R24, -RZ, RZ, 0, 5.9604644775390625e-08 ;  /* 0x00000001ff187435 */ /* 0x000fe200000001ff */
[----:B------:R-:W-:Y:S02]  /*1300*/  MOV R23, R8 ;  /* 0x0000000800177202 */ /* 0x000fe40000000f00 */
[----:B------:R-:W-:-:S08]  /*1310*/  MOV R15, R22 ;  /* 0x00000016000f7202 */ /* 0x000fd00000000f00 */
[----:B------:R-:W-:Y:S05]  /*1320*/  WARPSYNC.COLLECTIVE R20, `(.L_x_14801) ;  /* 0x0000000014087348 */ /* 0x000fea0003c00000 */
[----:B------:R0:W1:Y:S02]  /*1330*/  SHFL.BFLY P2, R22, R23, R24, R25 ;  /* 0x0c00001817167389 */ /* 0x0000640000040019 */
[----:B01----:R-:W-:Y:S01]  /*1340*/  ENDCOLLECTIVE ;  /* 0x000000000000791b */ /* 0x003fe20003800000 */
.L_x_14801:
[----:B------:R-:W-:Y:S01]  /*1350*/  HFMA2.MMA R24, -RZ, RZ, 0, 1.1920928955078125e-07 ;  /* 0x00000002ff187435 */ /* 0x000fe200000001ff */
[----:B------:R-:W-:-:S05]  /*1360*/  MOV R17, R22 ;  /* 0x0000001600117202 */ /* 0x000fca0000000f00 */
[----:B------:R-:W-:-:S05]  /*1370*/  FADD.FTZ R18, R8, R17 ;  /* 0x0000001108127221 */ /* 0x000fca0000010000 */
[----:B------:R-:W-:-:S07]  /*1380*/  MOV R23, R18 ;  /* 0x0000001200177202 */ /* 0x000fce0000000f00 */
[----:B------:R-:W-:Y:S05]  /*1390*/  WARPSYNC.COLLECTIVE R20, `(.L_x_14802) ;  /* 0x0000000014087348 */ /* 0x000fea0003c00000 */
[----:B------:R0:W1:Y:S02]  /*13a0*/  SHFL.BFLY P2, R22, R23, R24, R25 ;  /* 0x0c00001817167389 */ /* 0x0000640000040019 */
[----:B01----:R-:W-:Y:S01]  /*13b0*/  ENDCOLLECTIVE ;  /* 0x000000000000791b */ /* 0x003fe20003800000 */
.L_x_14802:
[----:B------:R-:W-:Y:S01]  /*13c0*/  HFMA2.MMA R24, -RZ, RZ, 0, 2.384185791015625e-07 ;  /* 0x00000004ff187435 */ /* 0x000fe200000001ff */
[----:B------:R-:W-:-:S05]  /*13d0*/  MOV R13, R22 ;  /* 0x00000016000d7202 */ /* 0x000fca0000000f00 */
[----:B------:R-:W-:-:S04]  /*13e0*/  FADD.FTZ R19, R18, R13 ;  /* 0x0000000d12137221 */ /* 0x000fc80000010000 */
[----:B------:R-:W-:-:S07]  /*13f0*/  IMAD.MOV.U32 R23, RZ, RZ, R19 ;  /* 0x000000ffff177224 */ /* 0x000fce00078e0013 */
[----:B------:R-:W-:Y:S05]  /*1400*/  WARPSYNC.COLLECTIVE R20, `(.L_x_14803) ;  /* 0x0000000014087348 */ /* 0x000fea0003c00000 */
[----:B------:R0:W1:Y:S02]  /*1410*/  SHFL.BFLY P2, R22, R23, R24, R25 ;  /* 0x0c00001817167389 */ /* 0x0000640000040019 */
[----:B01----:R-:W-:Y:S01]  /*1420*/  ENDCOLLECTIVE ;  /* 0x000000000000791b */ /* 0x003fe20003800000 */
.L_x_14803:
[----:B------:R-:W-:Y:S01]  /*1430*/  HFMA2.MMA R24, -RZ, RZ, 0, 4.76837158203125e-07 ;  /* 0x00000008ff187435 */ /* 0x000fe200000001ff */
[----:B------:R-:W-:-:S05]  /*1440*/  MOV R8, R22 ;  /* 0x0000001600087202 */ /* 0x000fca0000000f00 */
[----:B------:R-:W-:-:S05]  /*1450*/  FADD.FTZ R8, R19, R8 ;  /* 0x0000000813087221 */ /* 0x000fca0000010000 */
[----:B------:R-:W-:-:S07]  /*1460*/  MOV R23, R8 ;  /* 0x0000000800177202 */ /* 0x000fce0000000f00 */
[----:B------:R-:W-:Y:S05]  /*1470*/  WARPSYNC.COLLECTIVE R20, `(.L_x_14804) ;  /* 0x0000000014087348 */ /* 0x000fea0003c00000 */
[----:B------:R0:W1:Y:S02]  /*1480*/  SHFL.BFLY P2, R22, R23, R24, R25 ;  /* 0x0c00001817167389 */ /* 0x0000640000040019 */
[----:B01----:R-:W-:Y:S01]  /*1490*/  ENDCOLLECTIVE ;  /* 0x000000000000791b */ /* 0x003fe20003800000 */
.L_x_14804:
[----:B------:R-:W-:Y:S01]  /*14a0*/  HFMA2.MMA R24, -RZ, RZ, 0, 9.5367431640625e-07 ;  /* 0x00000010ff187435 */ /* 0x000fe200000001ff */
[----:B------:R-:W-:-:S05]  /*14b0*/  MOV R21, R22 ;  /* 0x0000001600157202 */ /* 0x000fca0000000f00 */
[----:B------:R-:W-:-:S05]  /*14c0*/  FADD.FTZ R21, R8, R21 ;  /* 0x0000001508157221 */ /* 0x000fca0000010000 */
[----:B------:R-:W-:-:S07]  /*14d0*/  MOV R23, R21 ;  /* 0x0000001500177202 */ /* 0x000fce0000000f00 */
[----:B------:R-:W-:Y:S05]  /*14e0*/  WARPSYNC.COLLECTIVE R20, `(.L_x_14805) ;  /* 0x0000000014087348 */ /* 0x000fea0003c00000 */
[----:B------:R0:W1:Y:S02]  /*14f0*/  SHFL.BFLY P2, R22, R23, R24, R25 ;  /* 0x0c00001817167389 */ /* 0x0000640000040019 */
[----:B01----:R-:W-:Y:S01]  /*1500*/  ENDCOLLECTIVE ;  /* 0x000000000000791b */ /* 0x003fe20003800000 */
.L_x_14805:
[----:B------:R-:W-:Y:S01]  /*1510*/  MOV R14, R22 ;  /* 0x00000016000e7202 */ /* 0x000fe20000000f00 */
[----:B------:R-:W-:Y:S06]  /*1520*/  BRA `(.L_x_14806) ;  /* 0xfffffff400d47947 */ /* 0x000fec000383ffff */
.L_x_14807:
        /* <DEDUP_REMOVED lines=13> */
.L_x_15358:


//--------------------- .text._ZN10layer_norm13ln_bwd_kernelINS_13Kernel_traitsIfffffjLj7168ELj1ELj1ELj8ELj16ENS_18Kernel_traits_baseILj7168EfffffjLj256EEEEELb1ELb1ELb1ELb0EEEvNS_9BwdParamsE --------------------------
	.section	.text._ZN10layer_norm13ln_bwd_kernelINS_13Kernel_traitsIfffffjLj7168ELj1ELj1ELj8ELj16ENS_18Kernel_traits_baseILj7168EfffffjLj256EEEEELb1ELb1ELb1ELb0EEEvNS_9BwdParamsE,"ax",@progbits
	.align	128
        .global         _ZN10layer_norm13ln_bwd_kernelINS_13Kernel_traitsIfffffjLj7168ELj1ELj1ELj8ELj16ENS_18Kernel_traits_baseILj7168EfffffjLj256EEEEELb1ELb1ELb1ELb0EEEvNS_9BwdParamsE
        .type           _ZN10layer_norm13ln_bwd_kernelINS_13Kernel_traitsIfffffjLj7168ELj1ELj1ELj8ELj16ENS_18Kernel_traits_baseILj7168EfffffjLj256EEEEELb1ELb1ELb1ELb0EEEvNS_9BwdParamsE,@function
        .size           _ZN10layer_norm13ln_bwd_kernelINS_13Kernel_traitsIfffffjLj7168ELj1ELj1ELj8ELj16ENS_18Kernel_traits_baseILj7168EfffffjLj256EEEEELb1ELb1ELb1ELb0EEEvNS_9BwdParamsE,(.L_x_15359 - _ZN10layer_norm13ln_bwd_kernelINS_13Kernel_traitsIfffffjLj7168ELj1ELj1ELj8ELj16ENS_18Kernel_traits_baseILj7168EfffffjLj256EEEEELb1ELb1ELb1ELb0EEEvNS_9BwdParamsE)
        .other          _ZN10layer_norm13ln_bwd_kernelINS_13Kernel_traitsIfffffjLj7168ELj1ELj1ELj8ELj16ENS_18Kernel_traits_baseILj7168EfffffjLj256EEEEELb1ELb1ELb1ELb0EEEvNS_9BwdParamsE,@"STO_CUDA_ENTRY STV_DEFAULT"
_ZN10layer_norm13ln_bwd_kernelINS_13Kernel_traitsIfffffjLj7168ELj1ELj1ELj8ELj16ENS_18Kernel_traits_baseILj7168EfffffjLj256EEEEELb1ELb1ELb1ELb0EEEvNS_9BwdParamsE:
.text._ZN10layer_norm13ln_bwd_kernelINS_13Kernel_traitsIfffffjLj7168ELj1ELj1ELj8ELj16ENS_18Kernel_traits_baseILj7168EfffffjLj256EEEEELb1ELb1ELb1ELb0EEEvNS_9BwdParamsE:
        /* <DEDUP_REMOVED lines=15> */
[----:B------:R-:W3:Y:S01]  /*00f0*/  LDL.64 R90, [R1+0x38] ;  /* 0x00003800015a7983 */ /* 0x000ee20000100a00 */
[----:B------:R-:W-:Y:S01]  /*0100*/  MOV R0, UR4 ;  /* 0x0000000400007c02 */ /* 0x000fe20008000f00 */
[----:B------:R-:W-:-:S03]  /*0110*/  ULDC.64 UR4, c[0x0][0x208] ;  /* 0x0000820000047ab9 */ /* 0x000fc60000000a00 */
[----:B------:R-:W-:-:S04]  /*0120*/  SHF.R.S32.HI R3, RZ, 0x1f, R0 ;  /* 0x0000001fff037819 */ /* 0x000fc80000011400 */
        /* <DEDUP_REMOVED lines=15> */
[----:B------:R-:W4:Y:S01]  /*0220*/  @P6 LDC.64 R8, c[0x0][0x278] ;  /* 0x00009e00ff086b82 */ /* 0x000f220000000a00 */
[----:B------:R-:W-:-:S04]  /*0230*/  @P5 LOP3.LUT R5, R5, 0x4, RZ, 0xfc, !PT ;  /* 0x0000000405055812 */ /* 0x000fc800078efcff */
[----:B------:R-:W-:-:S03]  /*0240*/  LOP3.LUT R5, R5, 0xfffffffd, RZ, 0xc0, !PT ;  /* 0xfffffffd05057812 */ /* 0x000fc600078ec0ff */
[----:B------:R-:W1:Y:S01]  /*0250*/  @P5 LDC.64 R10, c[0x0][0x260] ;  /* 0x00009800ff0a5b82 */ /* 0x000e620000000a00 */
[----:B------:R-:W-:-:S07]  /*0260*/  @P4 LOP3.LUT R5, R5, 0x2, RZ, 0xfc, !PT ;  /* 0x0000000205054812 */ /* 0x000fce00078efcff */
[----:B------:R-:W1:Y:S01]  /*0270*/  @P5 LDC.64 R12, c[0x0][0x278] ;  /* 0x00009e00ff0c5b82 */ /* 0x000e620000000a00 */
[----:B0-----:R-:W-:Y:S01]  /*0280*/  @P6 IMAD.WIDE.U32 R6, R87, 0x10, R6 ;  /* 0x0000001057066825 */ /* 0x001fe200078e0006 */
[----:B------:R-:W-:-:S06]  /*0290*/  LOP3.LUT R5, R5, 0xffffffdf, RZ, 0xc0, !PT ;  /* 0xffffffdf05057812 */ /* 0x000fcc00078ec0ff */
[----:B------:R-:W0:Y:S01]  /*02a0*/  @P4 LDC.64 R18, c[0x0][0x260] ;  /* 0x00009800ff124b82 */ /* 0x000e220000000a00 */
[C---:B----4-:R-:W-:Y:S01]  /*02b0*/  @P6 IMAD.WIDE.U32 R8, R87.reuse, 0x10, R8 ;  /* 0x0000001057086825 */ /* 0x050fe200078e0008 */
[----:B------:R-:W-:-:S06]  /*02c0*/  @P6 LOP3.LUT R87, R87, 0x100, RZ, 0xfc, !PT ;  /* 0x0000010057576812 */ /* 0x000fcc00078efcff */
[----:B------:R-:W4:Y:S01]  /*02d0*/  @P4 LDC.64 R68, c[0x0][0x278] ;  /* 0x00009e00ff444b82 */ /* 0x000f220000000a00 */
[----:B-1----:R-:W-:-:S07]  /*02e0*/  @P5 IMAD.WIDE.U32 R14, R87, 0x10, R10 ;  /* 0x00000010570e5825 */ /* 0x002fce00078e000a */
[----:B------:R-:W1:Y:S01]  /*02f0*/  @P0 LDC.64 R70, c[0x0][0x260] ;  /* 0x00009800ff460b82 */ /* 0x000e620000000a00 */
[C---:B------:R-:W-:Y:S01]  /*0300*/  @P5 IMAD.WIDE.U32 R16, R87.reuse, 0x10, R12 ;  /* 0x0000001057105825 */ /* 0x040fe200078e000c */
[----:B------:R-:W-:Y:S01]  /*0310*/  @P5 IADD3 R87, R87, 0x100, RZ ;  /* 0x0000010057575810 */ /* 0x000fe20007ffe0ff */
[----:B------:R-:W5:Y:S05]  /*0320*/  @P5 LDG.E.128 R20, desc[UR4][R14.64] ;  /* 0x000000040e145981 */ /* 0x000f6a000c1e1d00 */
[----:B------:R-:W1:Y:S01]  /*0330*/  @P0 LDC.64 R72, c[0x0][0x278] ;  /* 0x00009e00ff480b82 */ /* 0x000e620000000a00 */
[C---:B0-----:R-:W-:Y:S01]  /*0340*/  @P4 IMAD.WIDE.U32 R18, R87.reuse, 0x10, R18 ;  /* 0x0000001057124825 */ /* 0x041fe200078e0012 */
[----:B------:R-:W5:Y:S06]  /*0350*/  @P5 LDG.E.128 R24, desc[UR4][R16.64] ;  /* 0x0000000410185981 */ /* 0x000f6c000c1e1d00 */
[----:B------:R-:W0:Y:S01]  /*0360*/  @P1 LDC.64 R74, c[0x0][0x260] ;  /* 0x00009800ff4a1b82 */ /* 0x000e220000000a00 */
[----:B------:R-:W5:Y:S01]  /*0370*/  @P4 LDG.E.128 R28, desc[UR4][R18.64] ;  /* 0x00000004121c4981 */ /* 0x000f62000c1e1d00 */
[C---:B----4-:R-:W-:Y:S01]  /*0380*/  @P4 IMAD.WIDE.U32 R68, R87.reuse, 0x10, R68 ;  /* 0x0000001057444825 */ /* 0x050fe200078e0044 */
[----:B------:R-:W-:-:S05]  /*0390*/  @P4 IADD3 R87, R87, 0x100, RZ ;  /* 0x0000010057574810 */ /* 0x000fca0007ffe0ff */
[----:B------:R-:W4:Y:S01]  /*03a0*/  @P1 LDC.64 R76, c[0x0][0x278] ;  /* 0x00009e00ff4c1b82 */ /* 0x000f220000000a00 */
[----:B-1----:R-:W-:Y:S01]  /*03b0*/  @P0 IMAD.WIDE.U32 R70, R87, 0x10, R70 ;  /* 0x0000001057460825 */ /* 0x002fe200078e0046 */
[----:B------:R-:W-:Y:S01]  /*03c0*/  LEA.HI R3, R140, UR6, RZ, 0x18 ;  /* 0x000000068c037c11 */ /* 0x000fe2000f8fc0ff */
[----:B------:R1:W5:Y:S01]  /*03d0*/  @P4 LDG.E.128 R32, desc[UR4][R68.64] ;  /* 0x0000000444204981 */ /* 0x000362000c1e1d00 */
[----:B------:R-:W-:-:S04]  /*03e0*/  @P3 LOP3.LUT R5, R5, 0x20, RZ, 0xfc, !PT ;  /* 0x0000002005053812 */ /* 0x000fc800078efcff */
[----:B------:R-:W1:Y:S01]  /*03f0*/  @P2 LDC.64 R10, c[0x0][0x260] ;  /* 0x00009800ff0a2b82 */ /* 0x000e620000000a00 */
[C---:B------:R-:W-:Y:S01]  /*0400*/  @P0 IMAD.WIDE.U32 R72, R87.reuse, 0x10, R72 ;  /* 0x0000001057480825 */ /* 0x040fe200078e0048 */
[----:B------:R-:W-:Y:S01]  /*0410*/  @P0 IADD3 R87, R87, 0x100, RZ ;  /* 0x0000010057570810 */ /* 0x000fe20007ffe0ff */
[----:B------:R3:W5:Y:S05]  /*0420*/  @P0 LDG.E.128 R36, desc[UR4][R70.64] ;  /* 0x0000000446240981 */ /* 0x00076a000c1e1d00 */
[----:B------:R-:W1:Y:S01]  /*0430*/  @P2 LDC.64 R12, c[0x0][0x278] ;  /* 0x00009e00ff0c2b82 */ /* 0x000e620000000a00 */
[C---:B0-----:R-:W-:Y:S01]  /*0440*/  @P1 IMAD.WIDE.U32 R74, R87.reuse, 0x10, R74 ;  /* 0x00000010574a1825 */ /* 0x041fe200078e004a */
[----:B------:R0:W5:Y:S06]  /*0450*/  @P0 LDG.E.128 R40, desc[UR4][R72.64] ;  /* 0x0000000448280981 */ /* 0x00016c000c1e1d00 */
[----:B------:R-:W0:Y:S01]  /*0460*/  @P3 LDC.64 R82, c[0x0][0x260] ;  /* 0x00009800ff523b82 */ /* 0x000e220000000a00 */
[C---:B----4-:R-:W-:Y:S01]  /*0470*/  @P1 IMAD.WIDE.U32 R76, R87.reuse, 0x10, R76 ;  /* 0x00000010574c1825 */ /* 0x050fe200078e004c */
[----:B------:R-:W-:Y:S01]  /*0480*/  @P1 IADD3 R87, R87, 0x100, RZ ;  /* 0x0000010057571810 */ /* 0x000fe20007ffe0ff */
[----:B------:R4:W5:Y:S05]  /*0490*/  @P1 LDG.E.128 R44, desc[UR4][R74.64] ;  /* 0x000000044a2c1981 */ /* 0x00096a000c1e1d00 */
[----:B------:R-:W4:Y:S01]  /*04a0*/  @P3 LDC.64 R84, c[0x0][0x278] ;  /* 0x00009e00ff543b82 */ /* 0x000f220000000a00 */
[C---:B-1----:R-:W-:Y:S01]  /*04b0*/  @P2 IMAD.WIDE.U32 R78, R87.reuse, 0x10, R10 ;  /* 0x00000010574e2825 */ /* 0x042fe200078e000a */
[----:B------:R1:W5:Y:S03]  /*04c0*/  @P1 LDG.E.128 R48, desc[UR4][R76.64] ;  /* 0x000000044c301981 */ /* 0x000366000c1e1d00 */
[C---:B------:R-:W-:Y:S01]  /*04d0*/  @P2 IMAD.WIDE.U32 R80, R87.reuse, 0x10, R12 ;  /* 0x0000001057502825 */ /* 0x040fe200078e000c */
[----:B------:R-:W-:Y:S01]  /*04e0*/  @P2 IADD3 R87, R87, 0x100, RZ ;  /* 0x0000010057572810 */ /* 0x000fe20007ffe0ff */
[----:B------:R1:W5:Y:S04]  /*04f0*/  @P2 LDG.E.128 R52, desc[UR4][R78.64] ;  /* 0x000000044e342981 */ /* 0x000368000c1e1d00 */
[----:B--2---:R-:W2:Y:S01]  /*0500*/  @P6 LDG.E.128 R92, desc[UR4][R6.64] ;  /* 0x00000004065c6981 */ /* 0x004ea2000c1e1d00 */
[----:B0-----:R-:W-:-:S03]  /*0510*/  @P3 IMAD.WIDE.U32 R10, R87, 0x10, R82 ;  /* 0x00000010570a3825 */ /* 0x001fc600078e0052 */
[----:B---3--:R-:W3:Y:S01]  /*0520*/  @P6 LDG.E.128 R88, desc[UR4][R8.64] ;  /* 0x0000000408586981 */ /* 0x008ee2000c1e1d00 */
[----:B----4-:R-:W-:-:S03]  /*0530*/  @P3 IMAD.WIDE.U32 R12, R87, 0x10, R84 ;  /* 0x00000010570c3825 */ /* 0x010fc600078e0054 */
        /* <DEDUP_REMOVED lines=10> */
[----:B-1----:R-:W-:Y:S02]  /*05e0*/  CS2R R76, SRZ ;  /* 0x00000000004c7805 */ /* 0x002fe4000001ff00 */
        /* <DEDUP_REMOVED lines=35> */
[----:B0-----:R-:W-:-:S02]  /*0820*/  CS2R R92, SRZ ;  /* 0x00000000005c7805 */ /* 0x001fc4000001ff00 */
[----:B-1----:R-:W-:Y:S02]  /*0830*/  CS2R R94, SRZ ;  /* 0x00000000005e7805 */ /* 0x002fe4000001ff00 */
[----:B--2---:R-:W-:Y:S02]  /*0840*/  CS2R R88, SRZ ;  /* 0x0000000000587805 */ /* 0x004fe4000001ff00 */
[----:B---3--:R-:W-:Y:S01]  /*0850*/  CS2R R90, SRZ ;  /* 0x00000000005a7805 */ /* 0x008fe2000001ff00 */
[----:B------:R-:W-:Y:S06]  /*0860*/  @P3 BRA `(.L_x_14808) ;  /* 0x0000005800a83947 */ /* 0x000fec0003800000 */
[----:B------:R-:W-:Y:S01]  /*0870*/  HFMA2.MMA R0, -RZ, RZ, 0, 5.9604644775390625e-08 ;  /* 0x00000001ff007435 */ /* 0x000fe200000001ff */
[----:B------:R-:W-:-:S06]  /*0880*/  MOV R69, RZ ;  /* 0x000000ff00457202 */ /* 0x000fcc0000000f00 */
[----:B------:R0:W-:Y:S04]  /*0890*/  STL.S16 [R1+0x18], R0 ;  /* 0x0000180001007387 */ /* 0x0001e80000100600 */
.L_x_14965:
[----:B-1234-:R-:W1:Y:S08]  /*08a0*/  LDC.64 R192, c[0x0][0x288] ;  /* 0x0000a200ffc07b82 */ /* 0x01ee700000000a00 */
[----:B------:R-:W2:Y:S08]  /*08b0*/  LDC.64 R196, c[0x0][0x250] ;  /* 0x00009400ffc47b82 */ /* 0x000eb00000000a00 */
[----:B------:R-:W3:Y:S01]  /*08c0*/  LDC.64 R194, c[0x0][0x258] ;  /* 0x00009600ffc27b82 */ /* 0x000ee20000000a00 */
[----:B-1----:R-:W-:-:S07]  /*08d0*/  IMAD.WIDE R192, R3, 0x4, R192 ;  /* 0x0000000403c07825 */ /* 0x002fce00078e02c0 */
[----:B------:R-:W1:Y:S01]  /*08e0*/  LDC.64 R208, c[0x0][0x280] ;  /* 0x0000a000ffd07b82 */ /* 0x000e620000000a00 */
[----:B------:R1:W4:Y:S01]  /*08f0*/  LDG.E R198, desc[UR4][R192.64] ;  /* 0x00000004c0c67981 */ /* 0x000322000c1e1900 */
[----:B--2---:R-:W-:Y:S01]  /*0900*/  IMAD.WIDE R196, R3, 0x4, R196 ;  /* 0x0000000403c47825 */ /* 0x004fe200078e02c4 */
[----:B0-----:R-:W-:-:S05]  /*0910*/  MOV R0, UR11 ;  /* 0x0000000b00007c02 */ /* 0x001fca0008000f00 */
[----:B------:R-:W0:Y:S01]  /*0920*/  LDC.64 R218, c[0x0][0x2c8] ;  /* 0x0000b200ffda7b82 */ /* 0x000e220000000a00 */
[----:B-----5:R-:W5:Y:S01]  /*0930*/  LDG.E R211, desc[UR4][R196.64] ;  /* 0x00000004c4d37981 */ /* 0x020f62000c1e1900 */
[----:B---3--:R-:W-:-:S05]  /*0940*/  IMAD.WIDE R194, R3, 0x4, R194 ;  /* 0x0000000403c27825 */ /* 0x008fca00078e02c2 */
[----:B------:R-:W5:Y:S01]  /*0950*/  LDG.E R4, desc[UR4][R194.64] ;  /* 0x00000004c2047981 */ /* 0x000f62000c1e1900 */
[----:B------:R-:W2:Y:S01]  /*0960*/  S2R R199, SR_TID.X ;  /* 0x0000000000c77919 */ /* 0x000ea20000002100 */
[C---:B------:R-:W-:Y:S02]  /*0970*/  IMAD R2, R3.reuse, R0, RZ ;  /* 0x0000000003027224 */ /* 0x040fe400078e02ff */
[----:B-1----:R-:W-:-:S03]  /*0980*/  IMAD.WIDE R192, R3, 0x4, R208 ;  /* 0x0000000403c07825 */ /* 0x002fc600078e02d0 */
[----:B------:R-:W-:Y:S01]  /*0990*/  SHF.R.S32.HI R14, RZ, 0x1f, R2 ;  /* 0x0000001fff0e7819 */ /* 0x000fe20000011402 */
[----:B------:R-:W-:Y:S01]  /*09a0*/  BSSY B0, `(.L_x_14809) ;  /* 0x00001e1000007945 */ /* 0x000fe20003800000 */
[----:B------:R0:W5:Y:S02]  /*09b0*/  LDG.E R13, desc[UR4][R192.64] ;  /* 0x00000004c00d7981 */ /* 0x000164000c1e1900 */
[----:B------:R-:W-:Y:S02]  /*09c0*/  LEA.HI R14, R14, R2, RZ, 0x2 ;  /* 0x000000020e0e7211 */ /* 0x000fe400078f10ff */
[----:B--2---:R-:W-:-:S04]  /*09d0*/  LOP3.LUT R2, R199, 0xff, RZ, 0xc0, !PT ;  /* 0x000000ffc7027812 */ /* 0x004fc800078ec0ff */
[----:B------:R-:W-:-:S05]  /*09e0*/  LEA.HI.SX32 R14, R14, R2, 0x1e ;  /* 0x000000020e0e7211 */ /* 0x000fca00078ff2ff */
[----:B0-----:R-:W-:Y:S01]  /*09f0*/  IMAD.WIDE.U32 R192, R14, 0x10, R218 ;  /* 0x000000100ec07825 */ /* 0x001fe200078e00da */
[----:B----4-:R-:W-:-:S13]  /*0a00*/  ISETP.GT.AND P3, PT, R198, RZ, PT ;  /* 0x000000ffc600720c */ /* 0x010fda0003f64270 */
        /* <DEDUP_REMOVED lines=20> */
.L_x_14812:
[----:B------:R-:W-:Y:S05]  /*0b50*/  BSYNC B1 ;  /* 0x0000000000017941 */ /* 0x000fea0003800000 */
.L_x_14811:
        /* <DEDUP_REMOVED lines=12> */
.L_x_14814:
[----:B------:R-:W-:Y:S05]  /*0c20*/  BSYNC B1 ;  /* 0x0000000000017941 */ /* 0x000fea0003800000 */
.L_x_14813:
        /* <DEDUP_REMOVED lines=12> */
.L_x_14816:
[----:B------:R-:W-:Y:S05]  /*0cf0*/  BSYNC B1 ;  /* 0x0000000000017941 */ /* 0x000fea0003800000 */
.L_x_14815:
        /* <DEDUP_REMOVED lines=11> */
.L_x_14818:
[----:B------:R-:W-:Y:S05]  /*0db0*/  BSYNC B1 ;  /* 0x0000000000017941 */ /* 0x000fea0003800000 */
.L_x_14817:
        /* <DEDUP_REMOVED lines=11> */
.L_x_14820:
[----:B------:R-:W-:Y:S05]  /*0e70*/  BSYNC B1 ;  /* 0x0000000000017941 */ /* 0x000fea0003800000 */
.L_x_14819:
        /* <DEDUP_REMOVED lines=11> */
.L_x_14822:
[----:B------:R-:W-:Y:S05]  /*0f30*/  BSYNC B1 ;  /* 0x0000000000017941 */ /* 0x000fea0003800000 */
.L_x_14821:
[----:B------:R-:W-:Y:S01]  /*0f40*/  LOP3.LUT P5, RZ, R5, 0x20, RZ, 0xc0, !PT ;  /* 0x0000002005ff7812 */ /* 0x000fe200078ac0ff */
[----:B------:R-:W-:Y:S01]  /*0f50*/  HFMA2.MMA R210, -RZ, RZ, 0, 0 ;  /* 0x00000000ffd27435 */ /* 0x000fe200000001ff */
[----:B------:R-:W-:-:S11]  /*0f60*/  MOV R209, RZ ;  /* 0x000000ff00d17202 */ /* 0x000fd60000000f00 */
        /* <DEDUP_REMOVED lines=8> */
[----:B------:R-:W-:Y:S01]  /*0ff0*/  MOV R209, RZ ;  /* 0x000000ff00d17202 */ /* 0x000fe20000000f00 */
[----:B------:R-:W-:Y:S06]  /*1000*/  BRA `(.L_x_14823) ;  /* 0x0000001400e87947 */ /* 0x000fec0003800000 */
.L_x_14810:
[----:B------:R-:W-:Y:S01]  /*1010*/  IADD3 R194, R198, -0x1, RZ ;  /* 0xffffffffc6c27810 */ /* 0x000fe20007ffe0ff */
[----:B------:R-:W-:Y:S01]  /*1020*/  BSSY B1, `(.L_x_14824) ;  /* 0x0000047000017945 */ /* 0x000fe20003800000 */
[----:B-----5:R-:W-:Y:S02]  /*1030*/  ISETP.GE.AND P4, PT, R13, 0x1, PT ;  /* 0x000000010d00780c */ /* 0x020fe40003f86270 */
[----:B------:R-:W-:Y:S02]  /*1040*/  CS2R R208, SRZ ;  /* 0x0000000000d07805 */ /* 0x000fe4000001ff00 */
[----:B------:R-:W-:Y:S01]  /*1050*/  LOP3.LUT P5, RZ, R5, 0x8, RZ, 0xc0, !PT ;  /* 0x0000000805ff7812 */ /* 0x000fe200078ac0ff */
[----:B------:R-:W-:Y:S01]  /*1060*/  IMAD R194, R194, R0, RZ ;  /* 0x00000000c2c27224 */ /* 0x000fe200078e02ff */
[----:B------:R-:W-:Y:S01]  /*1070*/  HFMA2.MMA R210, -RZ, RZ, 0, 0 ;  /* 0x00000000ffd27435 */ /* 0x000fe200000001ff */
[----:B------:R-:W-:-:S03]  /*1080*/  MOV R217, R14 ;  /* 0x0000000e00d97202 */ /* 0x000fc60000000f00 */
        /* <DEDUP_REMOVED lines=9> */
[----:B------:R-:W-:Y:S01]  /*1120*/  ISETP.NE.U32.AND P5, PT, RZ, UR8, PT ;  /* 0x00000008ff007c0c */ /* 0x000fe2000bfa5070 */
[----:B------:R-:W0:Y:S01]  /*1130*/  LDC.64 R194, c[0x0][0x238] ;  /* 0x00008e00ffc27b82 */ /* 0x000e220000000a00 */
[----:B------:R-:W2:Y:S02]  /*1140*/  LDL R210, [R1+0x20] ;  /* 0x0000200001d27983 */ /* 0x000ea40000100800 */
[----:B------:R-:W-:Y:S02]  /*1150*/  ISETP.NE.AND.EX P5, PT, RZ, UR9, PT, P5 ;  /* 0x00000009ff007c0c */ /* 0x000fe4000bfa5350 */
[----:B------:R-:W3:Y:S03]  /*1160*/  LDL R217, [R1+0x24] ;  /* 0x0000240001d97983 */ /* 0x000ee60000100800 */
[----:B------:R-:W1:Y:S01]  /*1170*/  LDC.U8 R197, c[0x0][0x2a0] ;  /* 0x0000a800ffc57b82 */ /* 0x000e620000000000 */
[----:B------:R-:W4:Y:S04]  /*1180*/  LDL R209, [R1+0x28] ;  /* 0x0000280001d17983 */ /* 0x000f280000100800 */
[----:B------:R-:W4:Y:S03]  /*1190*/  LDL R247, [R1+0x2c] ;  /* 0x00002c0001f77983 */ /* 0x000f260000100800 */
[----:B------:R-:W1:Y:S01]  /*11a0*/  LDC.64 R218, c[0x0][0x240] ;  /* 0x00009000ffda7b82 */ /* 0x000e620000000a00 */
[----:B------:R0:W5:Y:S07]  /*11b0*/  @P5 LDG.E.128 R144, desc[UR4][R192.64] ;  /* 0x00000004c0905981 */ /* 0x00016e000c1e1d00 */
[----:B0-----:R-:W0:Y:S01]  /*11c0*/  LDC.64 R192, c[0x0][0x2b8] ;  /* 0x0000ae00ffc07b82 */ /* 0x001e220000000a00 */
[----:B------:R-:W-:Y:S01]  /*11d0*/  IMAD.WIDE.U32 R194, R14, 0x10, R194 ;  /* 0x000000100ec27825 */ /* 0x000fe200078e00c2 */
[----:B-1----:R-:W-:-:S04]  /*11e0*/  ISETP.NE.AND P5, PT, R197, RZ, PT ;  /* 0x000000ffc500720c */ /* 0x002fc80003fa5270 */
[----:B------:R-:W2:Y:S01]  /*11f0*/  LDG.E.128 R196, desc[UR4][R194.64] ;  /* 0x00000004c2c47981 */ /* 0x000ea2000c1e1d00 */
[----:B0-----:R-:W-:-:S06]  /*1200*/  IMAD.WIDE.U32 R192, R207, 0x10, R192 ;  /* 0x00000010cfc07825 */ /* 0x001fcc00078e00c0 */
[----:B------:R-:W3:Y:S01]  /*1210*/  LDG.E.128 R192, desc[UR4][R192.64] ;  /* 0x00000004c0c07981 */ /* 0x000ee2000c1e1d00 */
[----:B------:R-:W-:Y:S01]  /*1220*/  FSEL R15, R211, RZ, !P5 ;  /* 0x000000ffd30f7208 */ /* 0x000fe20006800000 */
[----:B------:R-:W-:-:S05]  /*1230*/  IMAD.WIDE.U32 R218, R208, 0x4, R218 ;  /* 0x00000004d0da7825 */ /* 0x000fca00078e00da */
[----:B------:R0:W5:Y:S01]  /*1240*/  LDG.E R6, desc[UR4][R218.64] ;  /* 0x00000004da067981 */ /* 0x000162000c1e1900 */
[----:B------:R-:W-:Y:S02]  /*1250*/  IADD3 R208, R208, 0x100, RZ ;  /* 0x00000100d0d07810 */ /* 0x000fe40007ffe0ff */
[----:B------:R-:W-:Y:S01]  /*1260*/  IADD3 R207, R207, 0x100, RZ ;  /* 0x00000100cfcf7810 */ /* 0x000fe20007ffe0ff */
[C---:B--2---:R-:W-:Y:S01]  /*1270*/  FADD.FTZ R196, -R15.reuse, R196 ;  /* 0x000000c40fc47221 */ /* 0x044fe20000010100 */
[C---:B------:R-:W-:Y:S01]  /*1280*/  FADD.FTZ R197, -R15.reuse, R197 ;  /* 0x000000c50fc57221 */ /* 0x040fe20000010100 */
[C---:B------:R-:W-:Y:S01]  /*1290*/  FADD.FTZ R198, -R15.reuse, R198 ;  /* 0x000000c60fc67221 */ /* 0x040fe20000010100 */
[----:B------:R-:W-:Y:S01]  /*12a0*/  FADD.FTZ R199, -R15, R199 ;  /* 0x000000c70fc77221 */ /* 0x000fe20000010100 */
[C---:B------:R-:W-:Y:S01]  /*12b0*/  FMUL.FTZ R223, R4.reuse, R196 ;  /* 0x000000c404df7220 */ /* 0x040fe20000410000 */
[----:B0-----:R-:W-:-:S05]  /*12c0*/  FMUL.FTZ R219, R4, R197 ;  /* 0x000000c504db7220 */ /* 0x001fca0000410000 */
[----:B------:R-:W-:Y:S01]  /*12d0*/  STL [R1+0x14], R219 ;  /* 0x000014db01007387 */ /* 0x000fe20000100800 */
        /* <DEDUP_REMOVED lines=13> */
[----:B------:R0:W-:Y:S01]  /*13b0*/  STL [R1+0x10], R210 ;  /* 0x000010d201007387 */ /* 0x0001e20000100800 */
[----:B------:R-:W-:Y:S01]  /*13c0*/  FMUL.FTZ R247, R247, R195 ;  /* 0x000000c3f7f77220 */ /* 0x000fe20000410000 */
[----:B------:R-:W-:Y:S01]  /*13d0*/  FADD.FTZ R192, R192, R217 ;  /* 0x000000d9c0c07221 */ /* 0x000fe20000010000 */
[----:B------:R-:W-:Y:S01]  /*13e0*/  FFMA.FTZ R193, R210, R217, R193 ;  /* 0x000000d9d2c17223 */ /* 0x000fe200000100c1 */
[----:B------:R-:W-:Y:S01]  /*13f0*/  STL [R1+0xc], R218 ;  /* 0x00000cda01007387 */ /* 0x000fe20000100800 */
[----:B------:R-:W-:Y:S01]  /*1400*/  FFMA.FTZ R70, R194, R210, R70 ;  /* 0x000000d2c2467223 */ /* 0x000fe20000010046 */
[----:B------:R-:W-:-:S02]  /*1410*/  FFMA.FTZ R71, R195, R209, R71 ;  /* 0x000000d1c3477223 */ /* 0x000fc40000010047 */
[----:B------:R1:W-:Y:S01]  /*1420*/  STL [R1+0x4], R217 ;  /* 0x000004d901007387 */ /* 0x0003e20000100800 */
[----:B------:R-:W-:Y:S01]  /*1430*/  FADD.FTZ R94, R94, R194 ;  /* 0x000000c25e5e7221 */ /* 0x000fe20000010000 */
[----:B------:R-:W-:Y:S01]  /*1440*/  FADD.FTZ R95, R95, R195 ;  /* 0x000000c35f5f7221 */ /* 0x000fe20000010000 */
[----:B0-----:R-:W-:Y:S01]  /*1450*/  FADD.FTZ R210, R192, R247 ;  /* 0x000000f7c0d27221 */ /* 0x001fe20000010000 */
[----:B------:R0:W-:Y:S01]  /*1460*/  STL [R1], R209 ;  /* 0x000000d101007387 */ /* 0x0001e20000100800 */
[----:B-1----:R-:W-:Y:S01]  /*1470*/  IADD3 R217, R14, 0x100, RZ ;  /* 0x000001000ed97810 */ /* 0x002fe20007ffe0ff */
[----:B0-----:R-:W-:-:S07]  /*1480*/  FFMA.FTZ R209, R209, R247, R193 ;  /* 0x000000f7d1d17223 */ /* 0x001fce00000100c1 */
.L_x_14825:
[----:B------:R-:W-:Y:S05]  /*1490*/  BSYNC B1 ;  /* 0x0000000000017941 */ /* 0x000fea0003800000 */
.L_x_14824:
        /* <DEDUP_REMOVED lines=8> */
[----:B0-----:R-:W-:-:S06]  /*1520*/  @P5 IMAD.WIDE.U32 R192, R217, 0x10, R192 ;  /* 0x00000010d9c05825 */ /* 0x001fcc00078e00c0 */
[----:B------:R-:W0:Y:S01]  /*1530*/  LDC.64 R218, c[0x0][0x240] ;  /* 0x00009000ffda7b82 */ /* 0x000e220000000a00 */
[----:B------:R3:W5:Y:S01]  /*1540*/  @P5 LDG.E.128 R148, desc[UR4][R192.64] ;  /* 0x00000004c0945981 */ /* 0x000762000c1e1d00 */
[----:B-1----:R-:W-:-:S06]  /*1550*/  IMAD.WIDE.U32 R196, R207, 0x10, R196 ;  /* 0x00000010cfc47825 */ /* 0x002fcc00078e00c4 */
[----:B------:R-:W4:Y:S01]  /*1560*/  LDG.E.128 R196, desc[UR4][R196.64] ;  /* 0x00000004c4c47981 */ /* 0x000f22000c1e1d00 */
[----:B---3--:R-:W1:Y:S01]  /*1570*/  LDC.64 R192, c[0x0][0x238] ;  /* 0x00008e00ffc07b82 */ /* 0x008e620000000a00 */
[----:B--2---:R-:W-:-:S04]  /*1580*/  ISETP.NE.AND P5, PT, R194, RZ, PT ;  /* 0x000000ffc200720c */ /* 0x004fc80003fa5270 */
[----:B------:R-:W-:Y:S01]  /*1590*/  FSEL R201, R211, RZ, !P5 ;  /* 0x000000ffd3c97208 */ /* 0x000fe20006800000 */
[----:B-1----:R-:W-:-:S06]  /*15a0*/  IMAD.WIDE.U32 R192, R217, 0x10, R192 ;  /* 0x00000010d9c07825 */ /* 0x002fcc00078e00c0 */
[----:B------:R-:W2:Y:S01]  /*15b0*/  LDG.E.128 R192, desc[UR4][R192.64] ;  /* 0x00000004c0c07981 */ /* 0x000ea2000c1e1d00 */
[----:B0-----:R-:W-:-:S05]  /*15c0*/  IMAD.WIDE.U32 R218, R208, 0x4, R218 ;  /* 0x00000004d0da7825 */ /* 0x001fca00078e00da */
[----:B------:R0:W5:Y:S01]  /*15d0*/  LDG.E R7, desc[UR4][R218.64] ;  /* 0x00000004da077981 */ /* 0x000162000c1e1900 */
[----:B------:R-:W-:Y:S02]  /*15e0*/  IADD3 R208, R208, 0x100, RZ ;  /* 0x00000100d0d07810 */ /* 0x000fe40007ffe0ff */
[----:B------:R-:W-:Y:S02]  /*15f0*/  IADD3 R207, R207, 0x100, RZ ;  /* 0x00000100cfcf7810 */ /* 0x000fe40007ffe0ff */
[----:B------:R-:W-:Y:S01]  /*1600*/  IADD3 R217, R217, 0x100, RZ ;  /* 0x00000100d9d97810 */ /* 0x000fe20007ffe0ff */
[----:B----4-:R-:W-:Y:S01]  /*1610*/  FMUL.FTZ R252, R20, R196 ;  /* 0x000000c414fc7220 */ /* 0x010fe20000410000 */
[----:B------:R-:W-:Y:S01]  /*1620*/  FMUL.FTZ R246, R21, R197 ;  /* 0x000000c515f67220 */ /* 0x000fe20000410000 */
[----:B------:R-:W-:Y:S01]  /*1630*/  FMUL.FTZ R240, R22, R198 ;  /* 0x000000c616f07220 */ /* 0x000fe20000410000 */
[----:B------:R-:W-:Y:S01]  /*1640*/  FMUL.FTZ R228, R23, R199 ;  /* 0x000000c717e47220 */ /* 0x000fe20000410000 */
[----:B------:R-:W-:Y:S01]  /*1650*/  FADD.FTZ R96, R96, R196 ;  /* 0x000000c460607221 */ /* 0x000fe20000010000 */
[----:B------:R-:W-:Y:S01]  /*1660*/  FADD.FTZ R97, R97, R197 ;  /* 0x000000c561617221 */ /* 0x000fe20000010000 */
[----:B------:R-:W-:Y:S01]  /*1670*/  FADD.FTZ R98, R98, R198 ;  /* 0x000000c662627221 */ /* 0x000fe20000010000 */
[----:B------:R-:W-:Y:S01]  /*1680*/  FADD.FTZ R99, R99, R199 ;  /* 0x000000c763637221 */ /* 0x000fe20000010000 */
[C---:B--2---:R-:W-:Y:S01]  /*1690*/  FADD.FTZ R192, -R201.reuse, R192 ;  /* 0x000000c0c9c07221 */ /* 0x044fe20000010100 */
[----:B------:R-:W-:-:S03]  /*16a0*/  FADD.FTZ R193, -R201, R193 ;  /* 0x000000c1c9c17221 */ /* 0x000fc60000010100 */
[C---:B------:R-:W-:Y:S01]  /*16b0*/  FMUL.FTZ R216, R4.reuse, R192 ;  /* 0x000000c004d87220 */ /* 0x040fe20000410000 */
[----:B------:R-:W-:Y:S01]  /*16c0*/  FMUL.FTZ R215, R4, R193 ;  /* 0x000000c104d77220 */ /* 0x000fe20000410000 */
[C---:B------:R-:W-:Y:S01]  /*16d0*/  FADD.FTZ R194, -R201.reuse, R194 ;  /* 0x000000c2c9c27221 */ /* 0x040fe20000010100 */
[----:B------:R-:W-:Y:S01]  /*16e0*/  FADD.FTZ R192, R210, R252 ;  /* 0x000000fcd2c07221 */ /* 0x000fe20000010000 */
[----:B------:R-:W-:Y:S01]  /*16f0*/  FFMA.FTZ R193, R216, R252, R209 ;  /* 0x000000fcd8c17223 */ /* 0x000fe200000100d1 */
[----:B------:R-:W-:Y:S01]  /*1700*/  FADD.FTZ R195, -R201, R195 ;  /* 0x000000c3c9c37221 */ /* 0x000fe20000010100 */
[----:B------:R-:W-:Y:S01]  /*1710*/  FMUL.FTZ R201, R4, R194 ;  /* 0x000000c204c97220 */ /* 0x000fe20000410000 */
[----:B------:R-:W-:Y:S01]  /*1720*/  FADD.FTZ R192, R192, R246 ;  /* 0x000000f6c0c07221 */ /* 0x000fe20000010000 */
[----:B------:R-:W-:Y:S01]  /*1730*/  FFMA.FTZ R193, R215, R246, R193 ;  /* 0x000000f6d7c17223 */ /* 0x000fe200000100c1 */
[----:B------:R-:W-:Y:S02]  /*1740*/  FMUL.FTZ R239, R4, R195 ;  /* 0x000000c304ef7220 */ /* 0x000fe40000410000 */
[----:B------:R-:W-:Y:S01]  /*1750*/  FADD.FTZ R192, R192, R240 ;  /* 0x000000f0c0c07221 */ /* 0x000fe20000010000 */
[----:B------:R-:W-:Y:S01]  /*1760*/  FFMA.FTZ R193, R201, R240, R193 ;  /* 0x000000f0c9c17223 */ /* 0x000fe200000100c1 */
[----:B------:R-:W-:Y:S01]  /*1770*/  FFMA.FTZ R72, R196, R216, R72 ;  /* 0x000000d8c4487223 */ /* 0x000fe20000010048 */
[----:B------:R-:W-:Y:S01]  /*1780*/  FFMA.FTZ R73, R197, R215, R73 ;  /* 0x000000d7c5497223 */ /* 0x000fe20000010049 */
[----:B------:R-:W-:Y:S01]  /*1790*/  FFMA.FTZ R74, R198, R201, R74 ;  /* 0x000000c9c64a7223 */ /* 0x000fe2000001004a */
[----:B------:R-:W-:Y:S01]  /*17a0*/  FFMA.FTZ R75, R199, R239, R75 ;  /* 0x000000efc74b7223 */ /* 0x000fe2000001004b */
[----:B------:R-:W-:Y:S01]  /*17b0*/  FADD.FTZ R210, R192, R228 ;  /* 0x000000e4c0d27221 */ /* 0x000fe20000010000 */
[----:B0-----:R-:W-:-:S07]  /*17c0*/  FFMA.FTZ R209, R239, R228, R193 ;  /* 0x000000e4efd17223 */ /* 0x001fce00000100c1 */
.L_x_14827:
[----:B------:R-:W-:Y:S05]  /*17d0*/  BSYNC B1 ;  /* 0x0000000000017941 */ /* 0x000fea0003800000 */
.L_x_14826:
        /* <DEDUP_REMOVED lines=51> */
.L_x_14829:
[----:B------:R-:W-:Y:S05]  /*1b10*/  BSYNC B1 ;  /* 0x0000000000017941 */ /* 0x000fea0003800000 */
.L_x_14828:
[----:B------:R-:W-:Y:S04]  /*1b20*/  BSSY B1, `(.L_x_14830) ;  /* 0x0000032000017945 */ /* 0x000fe80003800000 */
        /* <DEDUP_REMOVED lines=33> */
[----:B------:R-:W-:Y:S01]  /*1d40*/  FADD.FTZ R194, -R18, R194 ;  /* 0x000000c212c27221 */ /* 0x000fe20000010100 */
        /* <DEDUP_REMOVED lines=15> */
.L_x_14831:
[----:B------:R-:W-:Y:S05]  /*1e40*/  BSYNC B1 ;  /* 0x0000000000017941 */ /* 0x000fea0003800000 */
.L_x_14830:
        /* <DEDUP_REMOVED lines=13> */
[----:B-1----:R-:W-:-:S05]  /*1f20*/  IMAD.WIDE.U32 R194, R217, 0x10, R194 ;  /* 0x00000010d9c27825 */ /* 0x002fca00078e00c2 */
        /* <DEDUP_REMOVED lines=12> */
[----:B------:R-:W-:Y:S01]  /*1ff0*/  FADD.FTZ R198, -R16, R198 ;  /* 0x000000c610c67221 */ /* 0x000fe20000010100 */
[----:B----4-:R-:W-:Y:S01]  /*2000*/  FMUL.FTZ R249, R44, R192 ;  /* 0x000000c02cf97220 */ /* 0x010fe20000410000 */
        /* <DEDUP_REMOVED lines=22> */
.L_x_14833:
[----:B------:R-:W-:Y:S05]  /*2170*/  BSYNC B1 ;  /* 0x0000000000017941 */ /* 0x000fea0003800000 */
.L_x_14832:
        /* <DEDUP_REMOVED lines=50> */
.L_x_14835:
[----:B------:R-:W-:Y:S05]  /*24a0*/  BSYNC B1 ;  /* 0x0000000000017941 */ /* 0x000fea0003800000 */
.L_x_14834:
[----:B------:R-:W-:-:S13]  /*24b0*/  LOP3.LUT P5, RZ, R5, 0x20, RZ, 0xc0, !PT ;  /* 0x0000002005ff7812 */ /* 0x000fda00078ac0ff */
        /* <DEDUP_REMOVED lines=14> */
[----:B0-----:R-:W-:-:S05]  /*25a0*/  IMAD.WIDE.U32 R218, R208, 0x4, R218 ;  /* 0x00000004d0da7825 */ /* 0x001fca00078e00da */
[----:B------:R0:W5:Y:S01]  /*25b0*/  LDG.E R12, desc[UR4][R218.64] ;  /* 0x00000004da0c7981 */ /* 0x000162000c1e1900 */
[----:B-1----:R-:W-:-:S06]  /*25c0*/  IMAD.WIDE.U32 R192, R217, 0x10, R192 ;  /* 0x00000010d9c07825 */ /* 0x002fcc00078e00c0 */
[----:B------:R-:W2:Y:S01]  /*25d0*/  LDG.E.128 R192, desc[UR4][R192.64] ;  /* 0x00000004c0c07981 */ /* 0x000ea2000c1e1d00 */
[----:B----4-:R-:W-:Y:S01]  /*25e0*/  FMUL.FTZ R224, R60, R196 ;  /* 0x000000c43ce07220 */ /* 0x010fe20000410000 */
[----:B------:R-:W-:Y:S01]  /*25f0*/  FMUL.FTZ R241, R61, R197 ;  /* 0x000000c53df17220 */ /* 0x000fe20000410000 */
[----:B------:R-:W-:-:S03]  /*2600*/  FMUL.FTZ R234, R62, R198 ;  /* 0x000000c63eea7220 */ /* 0x000fc60000410000 */
[----:B------:R1:W-:Y:S01]  /*2610*/  STL [R1+0x8], R224 ;  /* 0x000008e001007387 */ /* 0x0003e20000100800 */
        /* <DEDUP_REMOVED lines=15> */
[----:B------:R-:W-:Y:S01]  /*2710*/  FMUL.FTZ R233, R4, R195 ;  /* 0x000000c304e97220 */ /* 0x000fe20000410000 */
[----:B-1----:R-:W-:Y:S01]  /*2720*/  FMUL.FTZ R224, R63, R199 ;  /* 0x000000c73fe07220 */ /* 0x002fe20000410000 */
        /* <DEDUP_REMOVED lines=8> */
.L_x_14823:
[----:B------:R-:W-:Y:S05]  /*27b0*/  BSYNC B0 ;  /* 0x0000000000007941 */ /* 0x000fea0003800000 */
.L_x_14809:
[----:B01234-:R-:W2:Y:S01]  /*27c0*/  LDL.LU R193, [R1+0x18] ;  /* 0x0000180001c17983 */ /* 0x01fea20000300800 */
[----:B------:R-:W-:Y:S01]  /*27d0*/  UMOV UR6, 0xffffffff ;  /* 0xffffffff00067882 */ /* 0x000fe20000000000 */
[----:B------:R-:W-:Y:S01]  /*27e0*/  LOP3.LUT R5, R5, 0xffffffef, RZ, 0xc0, !PT ;  /* 0xffffffef05057812 */ /* 0x000fe200078ec0ff */
[----:B------:R-:W0:Y:S02]  /*27f0*/  S2R R192, SR_TID.X ;  /* 0x0000000000c07919 */ /* 0x000e240000002100 */
[----:B0-----:R-:W-:-:S04]  /*2800*/  SHF.R.U32.HI R208, RZ, 0x5, R192 ;  /* 0x00000005ffd07819 */ /* 0x001fc800000116c0 */
        /* <DEDUP_REMOVED lines=24> */
.L_x_14988:
        /* <DEDUP_REMOVED lines=14> */
[----:B0-----:R-:W-:Y:S01]  /*2a70*/  LEA R196, R194, R195, 0x3 ;  /* 0x000000c3c2c47211 */ /* 0x001fe200078e18ff */
        /* <DEDUP_REMOVED lines=33> */
.L_x_14840:
[----:B------:R-:W-:Y:S05]  /*2c90*/  BSYNC B1 ;  /* 0x0000000000017941 */ /* 0x000fea0003800000 */
.L_x_14839:
        /* <DEDUP_REMOVED lines=17> */
.L_x_14842:
[----:B------:R-:W-:Y:S05]  /*2db0*/  BSYNC B1 ;  /* 0x0000000000017941 */ /* 0x000fea0003800000 */
.L_x_14841:
[----:B------:R-:W0:Y:S01]  /*2dc0*/  LDC.64 R194, c[0x0][0x308] ;  /* 0x0000c200ffc27b82 */ /* 0x000e220000000a00 */
[----:B------:R-:W-:Y:S01]  /*2dd0*/  BSSY B1, `(.L_x_14843) ;  /* 0x000000e000017945 */ /* 0x000fe20003800000 */
[----:B0-----:R-:W-:-:S04]  /*2de0*/  ISETP.NE.U32.AND P5, PT, R194, RZ, PT ;  /* 0x000000ffc200720c */ /* 0x001fc80003fa5070 */
[----:B------:R-:W-:-:S04]  /*2df0*/  ISETP.NE.AND.EX P5, PT, R195, RZ, PT, P5 ;  /* 0x000000ffc300720c */ /* 0x000fc80003fa5350 */
[----:B------:R-:W-:Y:S01]  /*2e00*/  SEL R184, R198, R184, P5 ;  /* 0x000000b8c6b87207 */ /* 0x000fe20002800000 */
[----:B------:R-:W-:Y:S08]  /*2e10*/  @!P4 BRA `(.L_x_14844) ;  /* 0x000000000024c947 */ /* 0x000ff00003800000 */
[----:B------:R-:W2:Y:S01]  /*2e20*/  LDL R199, [R1+0x30] ;  /* 0x0000300001c77983 */ /* 0x000ea20000100800 */
[----:B------:R-:W-:Y:S01]  /*2e30*/  FMUL.FTZ R188, R198, UR13 ;  /* 0x0000000dc6bc7c20 */ /* 0x000fe20008410000 */
[----:B------:R-:W-:-:S03]  /*2e40*/  LOP3.LUT P6, RZ, R6, 0xff, RZ, 0xc0, !PT ;  /* 0x000000ff06ff7812 */ /* 0x000fc600078cc0ff */
[----:B------:R-:W-:-:S04]  /*2e50*/  FMUL.FTZ R188, R188, UR12 ;  /* 0x0000000cbcbc7c20 */ /* 0x000fc80008410000 */
[----:B------:R-:W-:-:S05]  /*2e60*/  FMUL.FTZ R198, R180, R188 ;  /* 0x000000bcb4c67220 */ /* 0x000fca0000410000 */
[----:B------:R-:W-:-:S05]  /*2e70*/  FSEL R198, R198, RZ, P6 ;  /* 0x000000ffc6c67208 */ /* 0x000fca0003000000 */
[----:B------:R-:W-:Y:S01]  /*2e80*/  FADD.FTZ R116, R116, R198 ;  /* 0x000000c674747221 */ /* 0x000fe20000010000 */
[----:B--2---:R-:W-:-:S05]  /*2e90*/  FMUL.FTZ R188, R199, R188 ;  /* 0x000000bcc7bc7220 */ /* 0x004fca0000410000 */
[----:B------:R-:W-:-:S07]  /*2ea0*/  SEL R188, R188, RZ, P6 ;  /* 0x000000ffbcbc7207 */ /* 0x000fce0003000000 */
.L_x_14844:
[----:B------:R-:W-:Y:S05]  /*2eb0*/  BSYNC B1 ;  /* 0x0000000000017941 */ /* 0x000fea0003800000 */
.L_x_14843:
[----:B------:R-:W-:Y:S01]  /*2ec0*/  @!P3 ISETP.NE.U32.AND P6, PT, R192, RZ, PT ;  /* 0x000000ffc000b20c */ /* 0x000fe20003fc5070 */
[----:B------:R-:W-:Y:S03]  /*2ed0*/  BSSY B1, `(.L_x_14845) ;  /* 0x000000f000017945 */ /* 0x000fe60003800000 */
[----:B------:R-:W-:-:S04]  /*2ee0*/  @!P3 ISETP.NE.AND.EX P6, PT, R193, RZ, PT, P6 ;  /* 0x000000ffc100b20c */ /* 0x000fc80003fc5360 */
[----:B------:R-:W-:Y:S01]  /*2ef0*/  @!P3 FSEL R198, R145, RZ, P6 ;  /* 0x000000ff91c6b208 */ /* 0x000fe20003000000 */
[----:B------:R-:W-:Y:S08]  /*2f00*/  @!P3 BRA `(.L_x_14846) ;  /* 0x00000000002cb947 */ /* 0x000ff00003800000 */
[----:B------:R-:W2:Y:S01]  /*2f10*/  LDL R207, [R1+0x14] ;  /* 0x0000140001cf7983 */ /* 0x000ea20000100800 */
[----:B------:R-:W0:Y:S03]  /*2f20*/  LDC.U8 R208, c[0x0][0x2a0] ;  /* 0x0000a800ffd07b82 */ /* 0x000e260000000000 */
[----:B------:R-:W3:Y:S01]  /*2f30*/  LDL R199, [R1+0xc] ;  /* 0x00000c0001c77983 */ /* 0x000ee20000100800 */
[----:B0-----:R-:W-:-:S04]  /*2f40*/  ISETP.NE.AND P6, PT, R208, RZ, PT ;  /* 0x000000ffd000720c */ /* 0x001fc80003fc5270 */
[----:B------:R-:W-:Y:S02]  /*2f50*/  FSEL R198, R197, RZ, !P6 ;  /* 0x000000ffc5c67208 */ /* 0x000fe40007000000 */
[----:B------:R-:W-:-:S04]  /*2f60*/  ISETP.NE.U32.AND P6, PT, R192, RZ, PT ;  /* 0x000000ffc000720c */ /* 0x000fc80003fc5070 */
[----:B------:R-:W-:Y:S01]  /*2f70*/  ISETP.NE.AND.EX P6, PT, R193, RZ, PT, P6 ;  /* 0x000000ffc100720c */ /* 0x000fe20003fc5360 */
[----:B--2---:R-:W-:-:S04]  /*2f80*/  FFMA.FTZ R198, R207, R196, R198 ;  /* 0x000000c4cfc67223 */ /* 0x004fc800000100c6 */
[----:B---3--:R-:W-:-:S04]  /*2f90*/  FADD.FTZ R198, R199, -R198 ;  /* 0x800000c6c7c67221 */ /* 0x008fc80000010000 */
[----:B------:R-:W-:-:S04]  /*2fa0*/  FMUL.FTZ R198, R4, R198 ;  /* 0x000000c604c67220 */ /* 0x000fc80000410000 */
[----:B------:R-:W-:-:S07]  /*2fb0*/  @P6 FADD.FTZ R198, R145, R198 ;  /* 0x000000c691c66221 */ /* 0x000fce0000010000 */
.L_x_14846:
[----:B------:R-:W-:Y:S05]  /*2fc0*/  BSYNC B1 ;  /* 0x0000000000017941 */ /* 0x000fea0003800000 */
.L_x_14845:
[----:B------:R-:W-:Y:S01]  /*2fd0*/  BSSY B1, `(.L_x_14847) ;  /* 0x000000c000017945 */ /* 0x000fe20003800000 */
[----:B------:R-:W-:-:S03]  /*2fe0*/  SEL R185, R198, R185, P5 ;  /* 0x000000b9c6b97207 */ /* 0x000fc60002800000 */
[----:B------:R-:W-:Y:S05]  /*2ff0*/  @!P4 BRA `(.L_x_14848) ;  /* 0x000000000024c947 */ /* 0x000fea0003800000 */
        /* <DEDUP_REMOVED lines=9> */
.L_x_14848:
[----:B------:R-:W-:Y:S05]  /*3090*/  BSYNC B1 ;  /* 0x0000000000017941 */ /* 0x000fea0003800000 */
.L_x_14847:
        /* <DEDUP_REMOVED lines=16> */
.L_x_14850:
[----:B------:R-:W-:Y:S05]  /*31a0*/  BSYNC B1 ;  /* 0x0000000000017941 */ /* 0x000fea0003800000 */
.L_x_14849:
        /* <DEDUP_REMOVED lines=12> */
.L_x_14852:
[----:B------:R-:W-:Y:S05]  /*3270*/  BSYNC B1 ;  /* 0x0000000000017941 */ /* 0x000fea0003800000 */
.L_x_14851:
[----:B------:R-:W-:Y:S01]  /*3280*/  @!P3 ISETP.NE.U32.AND P6, PT, R192, RZ, PT ;  /* 0x000000ffc000b20c */ /* 0x000fe20003fc5070 */
[----:B------:R-:W-:Y:S03]  /*3290*/  BSSY B1, `(.L_x_14853) ;  /* 0x0000011000017945 */ /* 0x000fe60003800000 */
[----:B------:R-:W-:-:S04]  /*32a0*/  @!P3 ISETP.NE.AND.EX P6, PT, R193, RZ, PT, P6 ;  /* 0x000000ffc100b20c */ /* 0x000fc80003fc5360 */
[----:B------:R-:W-:Y:S01]  /*32b0*/  @!P3 FSEL R198, R147, RZ, P6 ;  /* 0x000000ff93c6b208 */ /* 0x000fe20003000000 */
[----:B------:R-:W-:Y:S08]  /*32c0*/  @!P3 BRA `(.L_x_14854) ;  /* 0x000000000034b947 */ /* 0x000ff00003800000 */
[----:B------:R-:W2:Y:S01]  /*32d0*/  LDL R199, [R1] ;  /* 0x0000000001c77983 */ /* 0x000ea20000100800 */
        /* <DEDUP_REMOVED lines=8> */
[----:B--2---:R-:W-:-:S04]  /*3360*/  FFMA.FTZ R192, R199, R196, R192 ;  /* 0x000000c4c7c07223 */ /* 0x004fc800000100c0 */
[----:B------:R-:W-:-:S04]  /*3370*/  FADD.FTZ R192, R247, -R192 ;  /* 0x800000c0f7c07221 */ /* 0x000fc80000010000 */
[----:B------:R-:W-:-:S04]  /*3380*/  FMUL.FTZ R198, R4, R192 ;  /* 0x000000c004c67220 */ /* 0x000fc80000410000 */
[----:B------:R-:W-:-:S07]  /*3390*/  @P6 FADD.FTZ R198, R147, R198 ;  /* 0x000000c693c66221 */ /* 0x000fce0000010000 */
.L_x_14854:
[----:B------:R-:W-:Y:S05]  /*33a0*/  BSYNC B1 ;  /* 0x0000000000017941 */ /* 0x000fea0003800000 */
.L_x_14853:
        /* <DEDUP_REMOVED lines=9> */
[----:B------:R-:W-:Y:S01]  /*3440*/  FMUL.FTZ R191, R198, UR13 ;  /* 0x0000000dc6bf7c20 */ /* 0x000fe20008410000 */
[----:B------:R-:W-:-:S03]  /*3450*/  LOP3.LUT P5, RZ, R6, 0xff000000, RZ, 0xc0, !PT ;  /* 0xff00000006ff7812 */ /* 0x000fc600078ac0ff */
[----:B------:R-:W-:-:S04]  /*3460*/  FMUL.FTZ R191, R191, UR12 ;  /* 0x0000000cbfbf7c20 */ /* 0x000fc80008410000 */
[----:B0-----:R-:W-:-:S05]  /*3470*/  FMUL.FTZ R192, R183, R191 ;  /* 0x000000bfb7c07220 */ /* 0x001fca0000410000 */
[----:B------:R-:W-:-:S05]  /*3480*/  FSEL R192, R192, RZ, P5 ;  /* 0x000000ffc0c07208 */ /* 0x000fca0002800000 */
[----:B------:R-:W-:Y:S01]  /*3490*/  FADD.FTZ R119, R119, R192 ;  /* 0x000000c077777221 */ /* 0x000fe20000010000 */
[----:B--2---:R-:W-:-:S05]  /*34a0*/  FMUL.FTZ R191, R199, R191 ;  /* 0x000000bfc7bf7220 */ /* 0x004fca0000410000 */
[----:B------:R-:W-:-:S07]  /*34b0*/  SEL R191, R191, RZ, P5 ;  /* 0x000000ffbfbf7207 */ /* 0x000fce0002800000 */
.L_x_14856:
[----:B------:R-:W-:Y:S05]  /*34c0*/  BSYNC B1 ;  /* 0x0000000000017941 */ /* 0x000fea0003800000 */
.L_x_14855:
[----:B0-----:R-:W0:Y:S01]  /*34d0*/  @P4 LDC.64 R192, c[0x0][0x2f8] ;  /* 0x0000be00ffc04b82 */ /* 0x001e220000000a00 */
[----:B------:R-:W-:Y:S01]  /*34e0*/  IADD3 R14, R14, 0x100, RZ ;  /* 0x000001000e0e7810 */ /* 0x000fe20007ffe0ff */
[C---:B0-----:R-:W-:Y:S01]  /*34f0*/  @P4 IMAD.WIDE.U32 R192, R13.reuse, 0x10, R192 ;  /* 0x000000100dc04825 */ /* 0x041fe200078e00c0 */
[----:B------:R-:W-:-:S04]  /*3500*/  IADD3 R13, R13, 0x100, RZ ;  /* 0x000001000d0d7810 */ /* 0x000fc80007ffe0ff */
[----:B------:R0:W-:Y:S03]  /*3510*/  @P4 STG.E.128 desc[UR4][R192.64], R188 ;  /* 0x000000bcc0004986 */ /* 0x0001e6000c101d04 */
.L_x_14838:
[----:B------:R-:W-:Y:S05]  /*3520*/  BSYNC B0 ;  /* 0x0000000000007941 */ /* 0x000fea0003800000 */
.L_x_14837:
        /* <DEDUP_REMOVED lines=23> */
.L_x_14860:
[----:B------:R-:W-:Y:S05]  /*36a0*/  BSYNC B1 ;  /* 0x0000000000017941 */ /* 0x000fea0003800000 */
.L_x_14859:
        /* <DEDUP_REMOVED lines=9> */
[-C--:B------:R-:W-:Y:S01]  /*3740*/  FMUL.FTZ R198, R180, R188.reuse ;  /* 0x000000bcb4c67220 */ /* 0x080fe20000410000 */
[----:B------:R-:W-:-:S04]  /*3750*/  FMUL.FTZ R188, R24, R188 ;  /* 0x000000bc18bc7220 */ /* 0x000fc80000410000 */
[----:B------:R-:W-:Y:S02]  /*3760*/  FSEL R198, R198, RZ, P6 ;  /* 0x000000ffc6c67208 */ /* 0x000fe40003000000 */
[----:B------:R-:W-:-:S03]  /*3770*/  SEL R188, R188, RZ, P6 ;  /* 0x000000ffbcbc7207 */ /* 0x000fc60003000000 */
[----:B------:R-:W-:-:S07]  /*3780*/  FADD.FTZ R120, R120, R198 ;  /* 0x000000c678787221 */ /* 0x000fce0000010000 */
.L_x_14862:
[----:B------:R-:W-:Y:S05]  /*3790*/  BSYNC B1 ;  /* 0x0000000000017941 */ /* 0x000fea0003800000 */
.L_x_14861:
        /* <DEDUP_REMOVED lines=11> */
.L_x_14864:
[----:B------:R-:W-:Y:S05]  /*3850*/  BSYNC B1 ;  /* 0x0000000000017941 */ /* 0x000fea0003800000 */
.L_x_14863:
[----:B------:R-:W-:Y:S01]  /*3860*/  BSSY B1, `(.L_x_14865) ;  /* 0x000000b000017945 */ /* 0x000fe20003800000 */
[----:B------:R-:W-:-:S03]  /*3870*/  SEL R185, R198, R185, P5 ;  /* 0x000000b9c6b97207 */ /* 0x000fc60002800000 */
[----:B------:R-:W-:Y:S05]  /*3880*/  @!P4 BRA `(.L_x_14866) ;  /* 0x000000000020c947 */ /* 0x000fea0003800000 */
        /* <DEDUP_REMOVED lines=8> */
.L_x_14866:
[----:B------:R-:W-:Y:S05]  /*3910*/  BSYNC B1 ;  /* 0x0000000000017941 */ /* 0x000fea0003800000 */
.L_x_14865:
        /* <DEDUP_REMOVED lines=11> */
.L_x_14868:
[----:B------:R-:W-:Y:S05]  /*39d0*/  BSYNC B1 ;  /* 0x0000000000017941 */ /* 0x000fea0003800000 */
.L_x_14867:
        /* <DEDUP_REMOVED lines=11> */
.L_x_14870:
[----:B------:R-:W-:Y:S05]  /*3a90*/  BSYNC B1 ;  /* 0x0000000000017941 */ /* 0x000fea0003800000 */
.L_x_14869:
        /* <DEDUP_REMOVED lines=11> */
.L_x_14872:
[----:B------:R-:W-:Y:S05]  /*3b50*/  BSYNC B1 ;  /* 0x0000000000017941 */ /* 0x000fea0003800000 */
.L_x_14871:
        /* <DEDUP_REMOVED lines=18> */
.L_x_14874:
[----:B------:R-:W-:Y:S05]  /*3c80*/  BSYNC B1 ;  /* 0x0000000000017941 */ /* 0x000fea0003800000 */
.L_x_14873:
[----:B------:R1:W-:Y:S01]  /*3c90*/  @P4 STG.E.128 desc[UR4][R192.64], R188 ;  /* 0x000000bcc0004986 */ /* 0x0003e2000c101d04 */
[----:B------:R-:W-:Y:S02]  /*3ca0*/  IADD3 R13, R13, 0x100, RZ ;  /* 0x000001000d0d7810 */ /* 0x000fe40007ffe0ff */
[----:B------:R-:W-:-:S07]  /*3cb0*/  IADD3 R14, R14, 0x100, RZ ;  /* 0x000001000e0e7810 */ /* 0x000fce0007ffe0ff */
.L_x_14858:
[----:B------:R-:W-:Y:S05]  /*3cc0*/  BSYNC B0 ;  /* 0x0000000000007941 */ /* 0x000fea0003800000 */
.L_x_14857:
        /* <DEDUP_REMOVED lines=23> */
.L_x_14878:
[----:B------:R-:W-:Y:S05]  /*3e40*/  BSYNC B1 ;  /* 0x0000000000017941 */ /* 0x000fea0003800000 */
.L_x_14877:
        /* <DEDUP_REMOVED lines=14> */
.L_x_14880:
[----:B------:R-:W-:Y:S05]  /*3f30*/  BSYNC B1 ;  /* 0x0000000000017941 */ /* 0x000fea0003800000 */
.L_x_14879:
        /* <DEDUP_REMOVED lines=11> */
.L_x_14882:
[----:B------:R-:W-:Y:S05]  /*3ff0*/  BSYNC B1 ;  /* 0x0000000000017941 */ /* 0x000fea0003800000 */
.L_x_14881:
        /* <DEDUP_REMOVED lines=11> */
.L_x_14884:
[----:B------:R-:W-:Y:S05]  /*40b0*/  BSYNC B1 ;  /* 0x0000000000017941 */ /* 0x000fea0003800000 */
.L_x_14883:
        /* <DEDUP_REMOVED lines=11> */
.L_x_14886:
[----:B------:R-:W-:Y:S05]  /*4170*/  BSYNC B1 ;  /* 0x0000000000017941 */ /* 0x000fea0003800000 */
.L_x_14885:
        /* <DEDUP_REMOVED lines=11> */
.L_x_14888:
[----:B------:R-:W-:Y:S05]  /*4230*/  BSYNC B1 ;  /* 0x0000000000017941 */ /* 0x000fea0003800000 */
.L_x_14887:
        /* <DEDUP_REMOVED lines=11> */
.L_x_14890:
[----:B------:R-:W-:Y:S05]  /*42f0*/  BSYNC B1 ;  /* 0x0000000000017941 */ /* 0x000fea0003800000 */
.L_x_14889:
        /* <DEDUP_REMOVED lines=18> */
.L_x_14892:
[----:B------:R-:W-:Y:S05]  /*4420*/  BSYNC B1 ;  /* 0x0000000000017941 */ /* 0x000fea0003800000 */
.L_x_14891:
[----:B------:R2:W-:Y:S01]  /*4430*/  @P4 STG.E.128 desc[UR4][R192.64], R188 ;  /* 0x000000bcc0004986 */ /* 0x0005e2000c101d04 */
[----:B------:R-:W-:Y:S02]  /*4440*/  IADD3 R13, R13, 0x100, RZ ;  /* 0x000001000d0d7810 */ /* 0x000fe40007ffe0ff */
[----:B------:R-:W-:-:S07]  /*4450*/  IADD3 R14, R14, 0x100, RZ ;  /* 0x000001000e0e7810 */ /* 0x000fce0007ffe0ff */
.L_x_14876:
[----:B------:R-:W-:Y:S05]  /*4460*/  BSYNC B0 ;  /* 0x0000000000007941 */ /* 0x000fea0003800000 */
.L_x_14875:
        /* <DEDUP_REMOVED lines=22> */
.L_x_14896:
[----:B------:R-:W-:Y:S05]  /*45d0*/  BSYNC B1 ;  /* 0x0000000000017941 */ /* 0x000fea0003800000 */
.L_x_14895:
        /* <DEDUP_REMOVED lines=14> */
.L_x_14898:
[----:B------:R-:W-:Y:S05]  /*46c0*/  BSYNC B1 ;  /* 0x0000000000017941 */ /* 0x000fea0003800000 */
.L_x_14897:
        /* <DEDUP_REMOVED lines=11> */
.L_x_14900:
[----:B------:R-:W-:Y:S05]  /*4780*/  BSYNC B1 ;  /* 0x0000000000017941 */ /* 0x000fea0003800000 */
.L_x_14899:
        /* <DEDUP_REMOVED lines=11> */
.L_x_14902:
[----:B------:R-:W-:Y:S05]  /*4840*/  BSYNC B1 ;  /* 0x0000000000017941 */ /* 0x000fea0003800000 */
.L_x_14901:
        /* <DEDUP_REMOVED lines=11> */
.L_x_14904:
[----:B------:R-:W-:Y:S05]  /*4900*/  BSYNC B1 ;  /* 0x0000000000017941 */ /* 0x000fea0003800000 */
.L_x_14903:
        /* <DEDUP_REMOVED lines=11> */
.L_x_14906:
[----:B------:R-:W-:Y:S05]  /*49c0*/  BSYNC B1 ;  /* 0x0000000000017941 */ /* 0x000fea0003800000 */
.L_x_14905:
        /* <DEDUP_REMOVED lines=11> */
.L_x_14908:
[----:B------:R-:W-:Y:S05]  /*4a80*/  BSYNC B1 ;  /* 0x0000000000017941 */ /* 0x000fea0003800000 */
.L_x_14907:
        /* <DEDUP_REMOVED lines=18> */
.L_x_14910:
[----:B------:R-:W-:Y:S05]  /*4bb0*/  BSYNC B1 ;  /* 0x0000000000017941 */ /* 0x000fea0003800000 */
.L_x_14909:
[----:B------:R3:W-:Y:S01]  /*4bc0*/  @P4 STG.E.128 desc[UR4][R192.64], R188 ;  /* 0x000000bcc0004986 */ /* 0x0007e2000c101d04 */
[----:B------:R-:W-:Y:S02]  /*4bd0*/  IADD3 R13, R13, 0x100, RZ ;  /* 0x000001000d0d7810 */ /* 0x000fe40007ffe0ff */
[----:B------:R-:W-:-:S07]  /*4be0*/  IADD3 R14, R14, 0x100, RZ ;  /* 0x000001000e0e7810 */ /* 0x000fce0007ffe0ff */
.L_x_14894:
[----:B------:R-:W-:Y:S05]  /*4bf0*/  BSYNC B0 ;  /* 0x0000000000007941 */ /* 0x000fea0003800000 */
.L_x_14893:
        /* <DEDUP_REMOVED lines=22> */
.L_x_14914:
[----:B------:R-:W-:Y:S05]  /*4d60*/  BSYNC B1 ;  /* 0x0000000000017941 */ /* 0x000fea0003800000 */
.L_x_14913:
        /* <DEDUP_REMOVED lines=14> */
.L_x_14916:
[----:B------:R-:W-:Y:S05]  /*4e50*/  BSYNC B1 ;  /* 0x0000000000017941 */ /* 0x000fea0003800000 */
.L_x_14915:
        /* <DEDUP_REMOVED lines=11> */
.L_x_14918:
[----:B------:R-:W-:Y:S05]  /*4f10*/  BSYNC B1 ;  /* 0x0000000000017941 */ /* 0x000fea0003800000 */
.L_x_14917:
        /* <DEDUP_REMOVED lines=11> */
.L_x_14920:
[----:B------:R-:W-:Y:S05]  /*4fd0*/  BSYNC B1 ;  /* 0x0000000000017941 */ /* 0x000fea0003800000 */
.L_x_14919:
        /* <DEDUP_REMOVED lines=11> */
.L_x_14922:
[----:B------:R-:W-:Y:S05]  /*5090*/  BSYNC B1 ;  /* 0x0000000000017941 */ /* 0x000fea0003800000 */
.L_x_14921:
        /* <DEDUP_REMOVED lines=11> */
.L_x_14924:
[----:B------:R-:W-:Y:S05]  /*5150*/  BSYNC B1 ;  /* 0x0000000000017941 */ /* 0x000fea0003800000 */
.L_x_14923:
        /* <DEDUP_REMOVED lines=11> */
.L_x_14926:
[----:B------:R-:W-:Y:S05]  /*5210*/  BSYNC B1 ;  /* 0x0000000000017941 */ /* 0x000fea0003800000 */
.L_x_14925:
        /* <DEDUP_REMOVED lines=18> */
.L_x_14928:
[----:B------:R-:W-:Y:S05]  /*5340*/  BSYNC B1 ;  /* 0x0000000000017941 */ /* 0x000fea0003800000 */
.L_x_14927:
[----:B------:R4:W-:Y:S01]  /*5350*/  @P4 STG.E.128 desc[UR4][R192.64], R188 ;  /* 0x000000bcc0004986 */ /* 0x0009e2000c101d04 */
[----:B------:R-:W-:Y:S02]  /*5360*/  IADD3 R13, R13, 0x100, RZ ;  /* 0x000001000d0d7810 */ /* 0x000fe40007ffe0ff */
[----:B------:R-:W-:-:S07]  /*5370*/  IADD3 R14, R14, 0x100, RZ ;  /* 0x000001000e0e7810 */ /* 0x000fce0007ffe0ff */
.L_x_14912:
[----:B------:R-:W-:Y:S05]  /*5380*/  BSYNC B0 ;  /* 0x0000000000007941 */ /* 0x000fea0003800000 */
.L_x_14911:
        /* <DEDUP_REMOVED lines=22> */
.L_x_14932:
[----:B------:R-:W-:Y:S05]  /*54f0*/  BSYNC B1 ;  /* 0x0000000000017941 */ /* 0x000fea0003800000 */
.L_x_14931:
        /* <DEDUP_REMOVED lines=14> */
.L_x_14934:
[----:B------:R-:W-:Y:S05]  /*55e0*/  BSYNC B1 ;  /* 0x0000000000017941 */ /* 0x000fea0003800000 */
.L_x_14933:
        /* <DEDUP_REMOVED lines=11> */
.L_x_14936:
[----:B------:R-:W-:Y:S05]  /*56a0*/  BSYNC B1 ;  /* 0x0000000000017941 */ /* 0x000fea0003800000 */
.L_x_14935:
        /* <DEDUP_REMOVED lines=11> */
.L_x_14938:
[----:B------:R-:W-:Y:S05]  /*5760*/  BSYNC B1 ;  /* 0x0000000000017941 */ /* 0x000fea0003800000 */
.L_x_14937:
        /* <DEDUP_REMOVED lines=11> */
.L_x_14940:
[----:B------:R-:W-:Y:S05]  /*5820*/  BSYNC B1 ;  /* 0x0000000000017941 */ /* 0x000fea0003800000 */
.L_x_14939:
        /* <DEDUP_REMOVED lines=11> */
.L_x_14942:
[----:B------:R-:W-:Y:S05]  /*58e0*/  BSYNC B1 ;  /* 0x0000000000017941 */ /* 0x000fea0003800000 */
.L_x_14941:
        /* <DEDUP_REMOVED lines=11> */
.L_x_14944:
[----:B------:R-:W-:Y:S05]  /*59a0*/  BSYNC B1 ;  /* 0x0000000000017941 */ /* 0x000fea0003800000 */
.L_x_14943:
        /* <DEDUP_REMOVED lines=18> */
.L_x_14946:
[----:B------:R-:W-:Y:S05]  /*5ad0*/  BSYNC B1 ;  /* 0x0000000000017941 */ /* 0x000fea0003800000 */
.L_x_14945:
[----:B------:R0:W-:Y:S01]  /*5ae0*/  @P4 STG.E.128 desc[UR4][R192.64], R188 ;  /* 0x000000bcc0004986 */ /* 0x0001e2000c101d04 */
[----:B------:R-:W-:Y:S02]  /*5af0*/  IADD3 R13, R13, 0x100, RZ ;  /* 0x000001000d0d7810 */ /* 0x000fe40007ffe0ff */
[----:B------:R-:W-:-:S07]  /*5b00*/  IADD3 R14, R14, 0x100, RZ ;  /* 0x000001000e0e7810 */ /* 0x000fce0007ffe0ff */
.L_x_14930:
[----:B------:R-:W-:Y:S05]  /*5b10*/  BSYNC B0 ;  /* 0x0000000000007941 */ /* 0x000fea0003800000 */
.L_x_14929:
        /* <DEDUP_REMOVED lines=15> */
[----:B------:R-:W2:Y:S01]  /*5c10*/  LDL R195, [R1+0x8] ;  /* 0x0000080001c37983 */ /* 0x000ea20000100800 */
[----:B------:R-:W-:Y:S01]  /*5c20*/  MOV R192, UR8 ;  /* 0x0000000800c07c02 */ /* 0x000fe20008000f00 */
[----:B------:R-:W-:Y:S01]  /*5c30*/  FFMA.FTZ R194, R222, R196, R198 ;  /* 0x000000c4dec27223 */ /* 0x000fe200000100c6 */
[----:B------:R-:W-:Y:S02]  /*5c40*/  MOV R193, UR9 ;  /* 0x0000000900c17c02 */ /* 0x000fe40008000f00 */
[----:B------:R-:W-:-:S04]  /*5c50*/  ISETP.NE.U32.AND P5, PT, R192, RZ, PT ;  /* 0x000000ffc000720c */ /* 0x000fc80003fa5070 */
[----:B------:R-:W-:Y:S01]  /*5c60*/  ISETP.NE.AND.EX P5, PT, R193, RZ, PT, P5 ;  /* 0x000000ffc100720c */ /* 0x000fe20003fa5350 */
[----:B--2---:R-:W-:-:S04]  /*5c70*/  FADD.FTZ R194, R195, -R194 ;  /* 0x800000c2c3c27221 */ /* 0x004fc80000010000 */
[----:B------:R-:W-:-:S08]  /*5c80*/  FMUL.FTZ R197, R4, R194 ;  /* 0x000000c204c57220 */ /* 0x000fd00000410000 */
[----:B------:R-:W-:-:S07]  /*5c90*/  @P5 FADD.FTZ R197, R168, R197 ;  /* 0x000000c5a8c55221 */ /* 0x000fce0000010000 */
.L_x_14950:
[----:B------:R-:W-:Y:S05]  /*5ca0*/  BSYNC B1 ;  /* 0x0000000000017941 */ /* 0x000fea0003800000 */
.L_x_14949:
        /* <DEDUP_REMOVED lines=14> */
.L_x_14952:
[----:B------:R-:W-:Y:S05]  /*5d90*/  BSYNC B1 ;  /* 0x0000000000017941 */ /* 0x000fea0003800000 */
.L_x_14951:
        /* <DEDUP_REMOVED lines=11> */
.L_x_14954:
[----:B------:R-:W-:Y:S05]  /*5e50*/  BSYNC B1 ;  /* 0x0000000000017941 */ /* 0x000fea0003800000 */
.L_x_14953:
        /* <DEDUP_REMOVED lines=11> */
.L_x_14956:
[----:B------:R-:W-:Y:S05]  /*5f10*/  BSYNC B1 ;  /* 0x0000000000017941 */ /* 0x000fea0003800000 */
.L_x_14955:
        /* <DEDUP_REMOVED lines=11> */
.L_x_14958:
[----:B------:R-:W-:Y:S05]  /*5fd0*/  BSYNC B1 ;  /* 0x0000000000017941 */ /* 0x000fea0003800000 */
.L_x_14957:
        /* <DEDUP_REMOVED lines=11> */
.L_x_14960:
[----:B------:R-:W-:Y:S05]  /*6090*/  BSYNC B1 ;  /* 0x0000000000017941 */ /* 0x000fea0003800000 */
.L_x_14959:
        /* <DEDUP_REMOVED lines=11> */
.L_x_14962:
[----:B------:R-:W-:Y:S05]  /*6150*/  BSYNC B1 ;  /* 0x0000000000017941 */ /* 0x000fea0003800000 */
.L_x_14961:
        /* <DEDUP_REMOVED lines=18> */
.L_x_14964:
[----:B------:R-:W-:Y:S05]  /*6280*/  BSYNC B1 ;  /* 0x0000000000017941 */ /* 0x000fea0003800000 */
.L_x_14963:
[----:B------:R0:W-:Y:S02]  /*6290*/  @P4 STG.E.128 desc[UR4][R192.64], R188 ;  /* 0x000000bcc0004986 */ /* 0x0001e4000c101d04 */
.L_x_14948:
[----:B------:R-:W-:Y:S05]  /*62a0*/  BSYNC B0 ;  /* 0x0000000000007941 */ /* 0x000fea0003800000 */
.L_x_14947:
[----:B------:R-:W-:Y:S02]  /*62b0*/  LOP3.LUT P3, RZ, R5, 0x10, RZ, 0xc0, !PT ;  /* 0x0000001005ff7812 */ /* 0x000fe4000786c0ff */
[----:B------:R-:W-:Y:S02]  /*62c0*/  IADD3 R3, R3, UR14, RZ ;  /* 0x0000000e03037c10 */ /* 0x000fe4000fffe0ff */
[----:B------:R-:W-:Y:S02]  /*62d0*/  SEL R4, RZ, 0x1, P3 ;  /* 0x00000001ff047807 */ /* 0x000fe40001800000 */
[----:B------:R-:W-:-:S03]  /*62e0*/  ISETP.GE.AND P3, PT, R3, UR15, PT ;  /* 0x0000000f03007c0c */ /* 0x000fc6000bf66270 */
[----:B------:R0:W-:Y:S10]  /*62f0*/  STL.S16 [R1+0x18], R4 ;  /* 0x0000180401007387 */ /* 0x0001f40000100600 */
[----:B0-----:R-:W-:Y:S05]  /*6300*/  @!P3 BRA `(.L_x_14965) ;  /* 0xffffffa40064b947 */ /* 0x001fea000383ffff */
.L_x_14808:
        /* <DEDUP_REMOVED lines=18> */
.L_x_14967:
[----:B------:R-:W-:Y:S05]  /*6430*/  BSYNC B0 ;  /* 0x0000000000007941 */ /* 0x000fea0003800000 */
.L_x_14966:
        /* <DEDUP_REMOVED lines=13> */
.L_x_14969:
[----:B------:R-:W-:Y:S05]  /*6510*/  BSYNC B0 ;  /* 0x0000000000007941 */ /* 0x000fea0003800000 */
.L_x_14968:
        /* <DEDUP_REMOVED lines=13> */
.L_x_14971:
[----:B------:R-:W-:Y:S05]  /*65f0*/  BSYNC B0 ;  /* 0x0000000000007941 */ /* 0x000fea0003800000 */
.L_x_14970:
        /* <DEDUP_REMOVED lines=12> */
.L_x_14973:
[----:B------:R-:W-:Y:S05]  /*66c0*/  BSYNC B0 ;  /* 0x0000000000007941 */ /* 0x000fea0003800000 */
.L_x_14972:
        /* <DEDUP_REMOVED lines=12> */
.L_x_14975:
[----:B------:R-:W-:Y:S05]  /*6790*/  BSYNC B0 ;  /* 0x0000000000007941 */ /* 0x000fea0003800000 */
.L_x_14974:
        /* <DEDUP_REMOVED lines=12> */
.L_x_14977:
[----:B------:R-:W-:Y:S05]  /*6860*/  BSYNC B0 ;  /* 0x0000000000007941 */ /* 0x000fea0003800000 */
.L_x_14976:
        /* <DEDUP_REMOVED lines=12> */
.L_x_14836:
[----:B------:R-:W-:Y:S01]  /*6930*/  HFMA2.MMA R192, -RZ, RZ, 0, 9.5367431640625e-07 ;  /* 0x00000010ffc07435 */ /* 0x000fe200000001ff */
[----:B------:R-:W-:Y:S02]  /*6940*/  MOV R197, R210 ;  /* 0x000000d200c57202 */ /* 0x000fe40000000f00 */
[----:B------:R-:W-:Y:S02]  /*6950*/  MOV R193, 0x1f ;  /* 0x0000001f00c17802 */ /* 0x000fe40000000f00 */
[----:B------:R-:W-:-:S07]  /*6960*/  MOV R195, 0xffffffff ;  /* 0xffffffff00c37802 */ /* 0x000fce0000000f00 */
[----:B-----5:R-:W-:Y:S05]  /*6970*/  WARPSYNC.COLLECTIVE R195, `(.L_x_14978) ;  /* 0x00000000c3087348 */ /* 0x020fea0003c00000 */
[----:B------:R0:W1:Y:S02]  /*6980*/  SHFL.DOWN P6, R207, R197, R192, R193 ;  /* 0x080000c0c5cf7389 */ /* 0x00006400000c00c1 */
[----:B01---5:R-:W-:Y:S01]  /*6990*/  ENDCOLLECTIVE ;  /* 0x000000000000791b */ /* 0x023fe20003800000 */
.L_x_14978:
[----:B------:R-:W-:Y:S02]  /*69a0*/  MOV R197, R209 ;  /* 0x000000d100c57202 */ /* 0x000fe40000000f00 */
[----:B------:R-:W-:-:S05]  /*69b0*/  MOV R192, R207 ;  /* 0x000000cf00c07202 */ /* 0x000fca0000000f00 */
[----:B------:R-:W-:Y:S01]  /*69c0*/  FADD.FTZ R196, R192, R210 ;  /* 0x000000d2c0c47221 */ /* 0x000fe20000010000 */
[----:B------:R-:W-:-:S11]  /*69d0*/  HFMA2.MMA R192, -RZ, RZ, 0, 9.5367431640625e-07 ;  /* 0x00000010ffc07435 */ /* 0x000fd600000001ff */
[----:B------:R-:W-:Y:S05]  /*69e0*/  WARPSYNC.COLLECTIVE R195, `(.L_x_14979) ;  /* 0x00000000c3087348 */ /* 0x000fea0003c00000 */
[----:B------:R0:W1:Y:S02]  /*69f0*/  SHFL.DOWN P6, R207, R197, R192, R193 ;  /* 0x080000c0c5cf7389 */ /* 0x00006400000c00c1 */
[----:B01----:R-:W-:Y:S01]  /*6a00*/  ENDCOLLECTIVE ;  /* 0x000000000000791b */ /* 0x003fe20003800000 */
.L_x_14979:
[----:B------:R-:W-:Y:S02]  /*6a10*/  MOV R197, R196 ;  /* 0x000000c400c57202 */ /* 0x000fe40000000f00 */
[----:B------:R-:W-:-:S05]  /*6a20*/  MOV R192, R207 ;  /* 0x000000cf00c07202 */ /* 0x000fca0000000f00 */
[----:B------:R-:W-:Y:S01]  /*6a30*/  FADD.FTZ R198, R192, R209 ;  /* 0x000000d1c0c67221 */ /* 0x000fe20000010000 */
[----:B------:R-:W-:-:S11]  /*6a40*/  HFMA2.MMA R192, -RZ, RZ, 0, 4.76837158203125e-07 ;  /* 0x00000008ffc07435 */ /* 0x000fd600000001ff */
[----:B------:R-:W-:Y:S05]  /*6a50*/  WARPSYNC.COLLECTIVE R195, `(.L_x_14980) ;  /* 0x00000000c3087348 */ /* 0x000fea0003c00000 */
[----:B------:R0:W1:Y:S02]  /*6a60*/  SHFL.DOWN P6, R207, R197, R192, R193 ;  /* 0x080000c0c5cf7389 */ /* 0x00006400000c00c1 */
[----:B01----:R-:W-:Y:S01]  /*6a70*/  ENDCOLLECTIVE ;  /* 0x000000000000791b */ /* 0x003fe20003800000 */
.L_x_14980:
[----:B------:R-:W-:Y:S02]  /*6a80*/  MOV R197, R198 ;  /* 0x000000c600c57202 */ /* 0x000fe40000000f00 */
[----:B------:R-:W-:-:S05]  /*6a90*/  MOV R192, R207 ;  /* 0x000000cf00c07202 */ /* 0x000fca0000000f00 */
[----:B------:R-:W-:Y:S01]  /*6aa0*/  FADD.FTZ R196, R196, R192 ;  /* 0x000000c0c4c47221 */ /* 0x000fe20000010000 */
[----:B------:R-:W-:-:S11]  /*6ab0*/  HFMA2.MMA R192, -RZ, RZ, 0, 4.76837158203125e-07 ;  /* 0x00000008ffc07435 */ /* 0x000fd600000001ff */
[----:B------:R-:W-:Y:S05]  /*6ac0*/  WARPSYNC.COLLECTIVE R195, `(.L_x_14981) ;  /* 0x00000000c3087348 */ /* 0x000fea0003c00000 */
[----:B------:R0:W1:Y:S02]  /*6ad0*/  SHFL.DOWN P6, R207, R197, R192, R193 ;  /* 0x080000c0c5cf7389 */ /* 0x00006400000c00c1 */
[----:B01----:R-:W-:Y:S01]  /*6ae0*/  ENDCOLLECTIVE ;  /* 0x000000000000791b */ /* 0x003fe20003800000 */
.L_x_14981:
[----:B------:R-:W-:Y:S02]  /*6af0*/  MOV R197, R196 ;  /* 0x000000c400c57202 */ /* 0x000fe40000000f00 */
[----:B------:R-:W-:-:S05]  /*6b00*/  MOV R192, R207 ;  /* 0x000000cf00c07202 */ /* 0x000fca0000000f00 */
[----:B------:R-:W-:Y:S01]  /*6b10*/  FADD.FTZ R198, R198, R192 ;  /* 0x000000c0c6c67221 */ /* 0x000fe20000010000 */
[----:B------:R-:W-:-:S11]  /*6b20*/  HFMA2.MMA R192, -RZ, RZ, 0, 2.384185791015625e-07 ;  /* 0x00000004ffc07435 */ /* 0x000fd600000001ff */
[----:B------:R-:W-:Y:S05]  /*6b30*/  WARPSYNC.COLLECTIVE R195, `(.L_x_14982) ;  /* 0x00000000c3087348 */ /* 0x000fea0003c00000 */
[----:B------:R0:W1:Y:S02]  /*6b40*/  SHFL.DOWN P6, R207, R197, R192, R193 ;  /* 0x080000c0c5cf7389 */ /* 0x00006400000c00c1 */
[----:B01----:R-:W-:Y:S01]  /*6b50*/  ENDCOLLECTIVE ;  /* 0x000000000000791b */ /* 0x003fe20003800000 */
.L_x_14982:
[----:B------:R-:W-:Y:S02]  /*6b60*/  MOV R197, R198 ;  /* 0x000000c600c57202 */ /* 0x000fe40000000f00 */
[----:B------:R-:W-:-:S05]  /*6b70*/  MOV R192, R207 ;  /* 0x000000cf00c07202 */ /* 0x000fca0000000f00 */
[----:B------:R-:W-:Y:S01]  /*6b80*/  FADD.FTZ R196, R196, R192 ;  /* 0x000000c0c4c47221 */ /* 0x000fe20000010000 */
[----:B------:R-:W-:-:S11]  /*6b90*/  HFMA2.MMA R192, -RZ, RZ, 0, 2.384185791015625e-07 ;  /* 0x00000004ffc07435 */ /* 0x000fd600000001ff */
[----:B------:R-:W-:Y:S05]  /*6ba0*/  WARPSYNC.COLLECTIVE R195, `(.L_x_14983) ;  /* 0x00000000c3087348 */ /* 0x000fea0003c00000 */
[----:B------:R0:W1:Y:S02]  /*6bb0*/  SHFL.DOWN P6, R207, R197, R192, R193 ;  /* 0x080000c0c5cf7389 */ /* 0x00006400000c00c1 */
[----:B01----:R-:W-:Y:S01]  /*6bc0*/  ENDCOLLECTIVE ;  /* 0x000000000000791b */ /* 0x003fe20003800000 */
.L_x_14983:
[----:B------:R-:W-:Y:S02]  /*6bd0*/  MOV R197, R196 ;  /* 0x000000c400c57202 */ /* 0x000fe40000000f00 */
[----:B------:R-:W-:-:S05]  /*6be0*/  MOV R192, R207 ;  /* 0x000000cf00c07202 */ /* 0x000fca0000000f00 */
[----:B------:R-:W-:Y:S01]  /*6bf0*/  FADD.FTZ R199, R198, R192 ;  /* 0x000000c0c6c77221 */ /* 0x000fe20000010000 */
[----:B------:R-:W-:-:S11]  /*6c00*/  HFMA2.MMA R192, -RZ, RZ, 0, 1.1920928955078125e-07 ;  /* 0x00000002ffc07435 */ /* 0x000fd600000001ff */
[----:B------:R-:W-:Y:S05]  /*6c10*/  WARPSYNC.COLLECTIVE R195, `(.L_x_14984) ;  /* 0x00000000c3087348 */ /* 0x000fea0003c00000 */
[----:B------:R0:W1:Y:S02]  /*6c20*/  SHFL.DOWN P6, R207, R197, R192, R193 ;  /* 0x080000c0c5cf7389 */ /* 0x00006400000c00c1 */
[----:B01----:R-:W-:Y:S01]  /*6c30*/  ENDCOLLECTIVE ;  /* 0x000000000000791b */ /* 0x003fe20003800000 */
.L_x_14984:
[----:B------:R-:W-:Y:S02]  /*6c40*/  MOV R197, R199 ;  /* 0x000000c700c57202 */ /* 0x000fe40000000f00 */
[----:B------:R-:W-:-:S05]  /*6c50*/  MOV R192, R207 ;  /* 0x000000cf00c07202 */ /* 0x000fca0000000f00 */
[----:B------:R-:W-:Y:S01]  /*6c60*/  FADD.FTZ R198, R196, R192 ;  /* 0x000000c0c4c67221 */ /* 0x000fe20000010000 */
[----:B------:R-:W-:-:S11]  /*6c70*/  HFMA2.MMA R192, -RZ, RZ, 0, 1.1920928955078125e-07 ;  /* 0x00000002ffc07435 */ /* 0x000fd600000001ff */
[----:B------:R-:W-:Y:S05]  /*6c80*/  WARPSYNC.COLLECTIVE R195, `(.L_x_14985) ;  /* 0x00000000c3087348 */ /* 0x000fea0003c00000 */
[----:B------:R0:W1:Y:S02]  /*6c90*/  SHFL.DOWN P6, R207, R197, R192, R193 ;  /* 0x080000c0c5cf7389 */ /* 0x00006400000c00c1 */
[----:B01----:R-:W-:Y:S01]  /*6ca0*/  ENDCOLLECTIVE ;  /* 0x000000000000791b */ /* 0x003fe20003800000 */
.L_x_14985:
[----:B------:R-:W-:Y:S02]  /*6cb0*/  MOV R197, R198 ;  /* 0x000000c600c57202 */ /* 0x000fe40000000f00 */
[----:B------:R-:W-:-:S05]  /*6cc0*/  MOV R192, R207 ;  /* 0x000000cf00c07202 */ /* 0x000fca0000000f00 */
[----:B------:R-:W-:Y:S01]  /*6cd0*/  FADD.FTZ R196, R199, R192 ;  /* 0x000000c0c7c47221 */ /* 0x000fe20000010000 */
[----:B------:R-:W-:-:S11]  /*6ce0*/  HFMA2.MMA R192, -RZ, RZ, 0, 5.9604644775390625e-08 ;  /* 0x00000001ffc07435 */ /* 0x000fd600000001ff */
[----:B------:R-:W-:Y:S05]  /*6cf0*/  WARPSYNC.COLLECTIVE R195, `(.L_x_14986) ;  /* 0x00000000c3087348 */ /* 0x000fea0003c00000 */
[----:B------:R0:W1:Y:S02]  /*6d00*/  SHFL.DOWN P6, R207, R197, R192, R193 ;  /* 0x080000c0c5cf7389 */ /* 0x00006400000c00c1 */
[----:B01----:R-:W-:Y:S01]  /*6d10*/  ENDCOLLECTIVE ;  /* 0x000000000000791b */ /* 0x003fe20003800000 */
.L_x_14986:
[----:B------:R-:W-:Y:S02]  /*6d20*/  MOV R197, R196 ;  /* 0x000000c400c57202 */ /* 0x000fe40000000f00 */
[----:B------:R-:W-:-:S07]  /*6d30*/  MOV R199, R207 ;  /* 0x000000cf00c77202 */ /* 0x000fce0000000f00 */
[----:B------:R-:W-:Y:S05]  /*6d40*/  WARPSYNC.COLLECTIVE R195, `(.L_x_14987) ;  /* 0x00000000c3087348 */ /* 0x000fea0003c00000 */
[----:B------:R0:W1:Y:S02]  /*6d50*/  SHFL.DOWN P6, R207, R197, R192, R193 ;  /* 0x080000c0c5cf7389 */ /* 0x00006400000c00c1 */
[----:B01----:R-:W-:Y:S01]  /*6d60*/  ENDCOLLECTIVE ;  /* 0x000000000000791b */ /* 0x003fe20003800000 */
.L_x_14987:
[----:B------:R-:W-:Y:S01]  /*6d70*/  MOV R193, R207 ;  /* 0x000000cf00c17202 */ /* 0x000fe20000000f00 */
[----:B------:R-:W-:Y:S06]  /*6d80*/  BRA `(.L_x_14988) ;  /* 0xffffffbc00007947 */ /* 0x000fec000383ffff */
.L_x_14989:
        /* <DEDUP_REMOVED lines=15> */
.L_x_15359:


//--------------------- .text._ZN10layer_norm22ln_bwd_finalize_kernelINS_22Kernel_traits_finalizeILj7168EfffffjLb1ELj1024ELj4ENS_18Kernel_traits_baseILj7168EfffffjLj1024EEEEELb1ELb1EEEvNS_9BwdParamsE --------------------------
	.section	.text._ZN10layer_norm22ln_bwd_finalize_kernelINS_22Kernel_traits_finalizeILj7168EfffffjLb1ELj1024ELj4ENS_18Kernel_traits_baseILj7168EfffffjLj1024EEEEELb1ELb1EEEvNS_9BwdParamsE,"ax",@progbits
	.align	128
        .global         _ZN10layer_norm22ln_bwd_finalize_kernelINS_22Kernel_traits_finalizeILj7168EfffffjLb1ELj1024ELj4ENS_18Kernel_traits_baseILj7168EfffffjLj1024EEEEELb1ELb1EEEvNS_9BwdParamsE
        .type           _ZN10layer_norm22ln_bwd_finalize_kernelINS_22Kernel_traits_finalizeILj7168EfffffjLb1ELj1024ELj4ENS_18Kernel_traits_baseILj7168EfffffjLj1024EEEEELb1ELb1EEEvNS_9BwdParamsE,@function
        .size           _ZN10layer_norm22ln_bwd_finalize_kernelINS_22Kernel_traits_finalizeILj7168EfffffjLb1ELj1024ELj4ENS_18Kernel_traits_baseILj7168EfffffjLj1024EEEEELb1ELb1EEEvNS_9BwdParamsE,(.L_x_15360 - _ZN10layer_norm22ln_bwd_finalize_kernelINS_22Kernel_traits_finalizeILj7168EfffffjLb1ELj1024ELj4ENS_18Kernel_traits_baseILj7168EfffffjLj1024EEEEELb1ELb1EEEvNS_9BwdParamsE)
        .other          _ZN10layer_norm22ln_bwd_finalize_kernelINS_22Kernel_traits_finalizeILj7168EfffffjLb1ELj1024ELj4ENS_18Kernel_traits_baseILj7168EfffffjLj1024EEEEELb1ELb1EEEvNS_9BwdParamsE,@"STO_CUDA_ENTRY STV_DEFAULT"
_ZN10layer_norm22ln_bwd_finalize_kernelINS_22Kernel_traits_finalizeILj7168EfffffjLb1ELj1024ELj4ENS_18Kernel_traits_baseILj7168EfffffjLj1024EEEEELb1ELb1EEEvNS_9BwdParamsE:
.text._ZN10layer_norm22ln_bwd_finalize_kernelINS_22Kernel_traits_finalizeILj7168EfffffjLb1ELj1024ELj4ENS_18Kernel_traits_baseILj7168EfffffjLj1024EEEEELb1ELb1EEEvNS_9BwdParamsE:
        /* <DEDUP_REMOVED lines=25> */
.L_x_15001:
        /* <DEDUP_REMOVED lines=33> */
.L_x_14994:
        /* <DEDUP_REMOVED lines=49> */
.L_x_14993:
[----:B------:R-:W-:Y:S05]  /*06b0*/  BSYNC B1 ;  /* 0x0000000000017941 */ /* 0x000fea0003800000 */
.L_x_14992:
        /* <DEDUP_REMOVED lines=32> */
.L_x_14996:
[----:B------:R-:W-:Y:S05]  /*08c0*/  BSYNC B1 ;  /* 0x0000000000017941 */ /* 0x000fea0003800000 */
.L_x_14995:
        /* <DEDUP_REMOVED lines=16> */
.L_x_14991:
[----:B------:R-:W-:Y:S05]  /*09d0*/  BSYNC B0 ;  /* 0x0000000000007941 */ /* 0x000fea0003800000 */
.L_x_14990:
        /* <DEDUP_REMOVED lines=40> */
.L_x_15017:
        /* <DEDUP_REMOVED lines=8> */
.L_x_14997:
        /* <DEDUP_REMOVED lines=18> */
.L_x_15000:
[----:B------:R-:W-:Y:S05]  /*0e00*/  BSYNC B0 ;  /* 0x0000000000007941 */ /* 0x000fea0003800000 */
.L_x_14999:
[C---:B------:R-:W-:Y:S01]  /*0e10*/  ISETP.GT.U32.AND P1, PT, R4.reuse, -0x1c01, PT ;  /* 0xffffe3ff0400780c */ /* 0x040fe20003f24070 */
[----:B------:R-:W-:Y:S01]  /*0e20*/  VIADD R4, R4, 0x1c00 ;  /* 0x00001c0004047836 */ /* 0x000fe20000000000 */
[----:B------:R-:W-:-:S11]  /*0e30*/  IADD3 R5, R5, 0xe00, RZ ;  /* 0x00000e0005057810 */ /* 0x000fd60007ffe0ff */
[----:B------:R-:W-:Y:S05]  /*0e40*/  @P1 BRA `(.L_x_15001) ;  /* 0xfffffff000d01947 */ /* 0x000fea000383ffff */
[----:B------:R-:W-:Y:S05]  /*0e50*/  EXIT ;  /* 0x000000000000794d */ /* 0x000fea0003800000 */
.L_x_14998:
[----:B------:R-:W-:Y:S01]  /*0e60*/  HFMA2.MMA R22, -RZ, RZ, 0, 5.9604644775390625e-08 ;  /* 0x00000001ff167435 */ /* 0x000fe200000001ff */
[----:B---3--:R-:W-:Y:S02]  /*0e70*/  MOV R23, R8 ;  /* 0x0000000800177202 */ /* 0x008fe40000000f00 */
[----:B------:R-:W-:Y:S02]  /*0e80*/  MOV R25, 0x1f ;  /* 0x0000001f00197802 */ /* 0x000fe40000000f00 */
[----:B------:R-:W-:-:S07]  /*0e90*/  MOV R20, 0xffffffff ;  /* 0xffffffff00147802 */ /* 0x000fce0000000f00 */
[----:B012---:R-:W-:Y:S05]  /*0ea0*/  WARPSYNC.COLLECTIVE R20, `(.L_x_15002) ;  /* 0x0000000014087348 */ /* 0x007fea0003c00000 */
[----:B------:R3:W4:Y:S02]  /*0eb0*/  SHFL.BFLY P2, R21, R23, R22, R25 ;  /* 0x0c00001617157389 */ /* 0x0007240000040019 */
[----:B01234-:R-:W-:Y:S01]  /*0ec0*/  ENDCOLLECTIVE ;  /* 0x000000000000791b */ /* 0x01ffe20003800000 */
.L_x_15002:
[----:B------:R-:W-:Y:S01]  /*0ed0*/  HFMA2.MMA R22, -RZ, RZ, 0, 1.1920928955078125e-07 ;  /* 0x00000002ff167435 */ /* 0x000fe200000001ff */
[----:B------:R-:W-:-:S05]  /*0ee0*/  MOV R9, R21 ;  /* 0x0000001500097202 */ /* 0x000fca0000000f00 */
[----:B------:R-:W-:-:S05]  /*0ef0*/  FADD.FTZ R9, R8, R9 ;  /* 0x0000000908097221 */ /* 0x000fca0000010000 */
[----:B------:R-:W-:-:S07]  /*0f00*/  MOV R23, R9 ;  /* 0x0000000900177202 */ /* 0x000fce0000000f00 */
[----:B------:R-:W-:Y:S05]  /*0f10*/  WARPSYNC.COLLECTIVE R20, `(.L_x_15003) ;  /* 0x0000000014087348 */ /* 0x000fea0003c00000 */
[----:B------:R0:W1:Y:S02]  /*0f20*/  SHFL.BFLY P2, R21, R23, R22, R25 ;  /* 0x0c00001617157389 */ /* 0x0000640000040019 */
[----:B01----:R-:W-:Y:S01]  /*0f30*/  ENDCOLLECTIVE ;  /* 0x000000000000791b */ /* 0x003fe20003800000 */
.L_x_15003:
[----:B------:R-:W-:Y:S01]  /*0f40*/  HFMA2.MMA R22, -RZ, RZ, 0, 2.384185791015625e-07 ;  /* 0x00000004ff167435 */ /* 0x000fe200000001ff */
[----:B------:R-:W-:-:S04]  /*0f50*/  IMAD.MOV.U32 R12, RZ, RZ, R21 ;  /* 0x000000ffff0c7224 */ /* 0x000fc800078e0015 */
[----:B------:R-:W-:-:S05]  /*0f60*/  FADD.FTZ R12, R9, R12 ;  /* 0x0000000c090c7221 */ /* 0x000fca0000010000 */
[----:B------:R-:W-:-:S07]  /*0f70*/  MOV R23, R12 ;  /* 0x0000000c00177202 */ /* 0x000fce0000000f00 */
[----:B------:R-:W-:Y:S05]  /*0f80*/  WARPSYNC.COLLECTIVE R20, `(.L_x_15004) ;  /* 0x0000000014087348 */ /* 0x000fea0003c00000 */
[----:B------:R0:W1:Y:S02]  /*0f90*/  SHFL.BFLY P2, R21, R23, R22, R25 ;  /* 0x0c00001617157389 */ /* 0x0000640000040019 */
[----:B01----:R-:W-:Y:S01]  /*0fa0*/  ENDCOLLECTIVE ;  /* 0x000000000000791b */ /* 0x003fe20003800000 */
.L_x_15004:
[----:B------:R-:W-:Y:S01]  /*0fb0*/  HFMA2.MMA R22, -RZ, RZ, 0, 4.76837158203125e-07 ;  /* 0x00000008ff167435 */ /* 0x000fe200000001ff */
[----:B------:R-:W-:-:S05]  /*0fc0*/  MOV R13, R21 ;  /* 0x00000015000d7202 */ /* 0x000fca0000000f00 */
[----:B------:R-:W-:-:S05]  /*0fd0*/  FADD.FTZ R13, R12, R13 ;  /* 0x0000000d0c0d7221 */ /* 0x000fca0000010000 */
[----:B------:R-:W-:-:S07]  /*0fe0*/  MOV R23, R13 ;  /* 0x0000000d00177202 */ /* 0x000fce0000000f00 */
[----:B------:R-:W-:Y:S05]  /*0ff0*/  WARPSYNC.COLLECTIVE R20, `(.L_x_15005) ;  /* 0x0000000014087348 */ /* 0x000fea0003c00000 */
[----:B------:R0:W1:Y:S02]  /*1000*/  SHFL.BFLY P2, R21, R23, R22, R25 ;  /* 0x0c00001617157389 */ /* 0x0000640000040019 */
[----:B01----:R-:W-:Y:S01]  /*1010*/  ENDCOLLECTIVE ;  /* 0x000000000000791b */ /* 0x003fe20003800000 */
.L_x_15005:
[----:B------:R-:W-:Y:S01]  /*1020*/  HFMA2.MMA R22, -RZ, RZ, 0, 9.5367431640625e-07 ;  /* 0x00000010ff167435 */ /* 0x000fe200000001ff */
[----:B------:R-:W-:-:S05]  /*1030*/  MOV R8, R21 ;  /* 0x0000001500087202 */ /* 0x000fca0000000f00 */
[----:B------:R-:W-:-:S05]  /*1040*/  FADD.FTZ R9, R13, R8 ;  /* 0x000000080d097221 */ /* 0x000fca0000010000 */
[----:B------:R-:W-:-:S07]  /*1050*/  MOV R23, R9 ;  /* 0x0000000900177202 */ /* 0x000fce0000000f00 */
[----:B------:R-:W-:Y:S05]  /*1060*/  WARPSYNC.COLLECTIVE R20, `(.L_x_15006) ;  /* 0x0000000014087348 */ /* 0x000fea0003c00000 */
[----:B------:R0:W1:Y:S02]  /*1070*/  SHFL.BFLY P2, R21, R23, R22, R25 ;  /* 0x0c00001617157389 */ /* 0x0000640000040019 */
[----:B01----:R-:W-:Y:S01]  /*1080*/  ENDCOLLECTIVE ;  /* 0x000000000000791b */ /* 0x003fe20003800000 */
.L_x_15006:
[----:B------:R-:W-:Y:S01]  /*1090*/  HFMA2.MMA R22, -RZ, RZ, 0, 5.9604644775390625e-08 ;  /* 0x00000001ff167435 */ /* 0x000fe200000001ff */
[----:B------:R-:W-:Y:S01]  /*10a0*/  IMAD.MOV.U32 R23, RZ, RZ, R11 ;  /* 0x000000ffff177224 */ /* 0x000fe200078e000b */
[----:B------:R-:W-:-:S09]  /*10b0*/  MOV R8, R21 ;  /* 0x0000001500087202 */ /* 0x000fd20000000f00 */
[----:B------:R-:W-:Y:S05]  /*10c0*/  WARPSYNC.COLLECTIVE R20, `(.L_x_15007) ;  /* 0x0000000014087348 */ /* 0x000fea0003c00000 */
[----:B------:R0:W1:Y:S02]  /*10d0*/  SHFL.BFLY P2, R21, R23, R22, R25 ;  /* 0x0c00001617157389 */ /* 0x0000640000040019 */
[----:B01----:R-:W-:Y:S01]  /*10e0*/  ENDCOLLECTIVE ;  /* 0x000000000000791b */ /* 0x003fe20003800000 */
.L_x_15007:
[----:B------:R-:W-:Y:S01]  /*10f0*/  HFMA2.MMA R22, -RZ, RZ, 0, 1.1920928955078125e-07 ;  /* 0x00000002ff167435 */ /* 0x000fe200000001ff */
[----:B------:R-:W-:-:S05]  /*1100*/  MOV R12, R21 ;  /* 0x00000015000c7202 */ /* 0x000fca0000000f00 */
[----:B------:R-:W-:-:S05]  /*1110*/  FADD.FTZ R14, R11, R12 ;  /* 0x0000000c0b0e7221 */ /* 0x000fca0000010000 */
[----:B------:R-:W-:-:S07]  /*1120*/  MOV R23, R14 ;  /* 0x0000000e00177202 */ /* 0x000fce0000000f00 */
[----:B------:R-:W-:Y:S05]  /*1130*/  WARPSYNC.COLLECTIVE R20, `(.L_x_15008) ;  /* 0x0000000014087348 */ /* 0x000fea0003c00000 */
[----:B------:R0:W1:Y:S02]  /*1140*/  SHFL.BFLY P2, R21, R23, R22, R25 ;  /* 0x0c00001617157389 */ /* 0x0000640000040019 */
[----:B01----:R-:W-:Y:S01]  /*1150*/  ENDCOLLECTIVE ;  /* 0x000000000000791b */ /* 0x003fe20003800000 */
.L_x_15008:
[----:B------:R-:W-:Y:S01]  /*1160*/  HFMA2.MMA R22, -RZ, RZ, 0, 2.384185791015625e-07 ;  /* 0x00000004ff167435 */ /* 0x000fe200000001ff */
[----:B------:R-:W-:-:S05]  /*1170*/  MOV R13, R21 ;  /* 0x00000015000d7202 */ /* 0x000fca0000000f00 */
[----:B------:R-:W-:-:S05]  /*1180*/  FADD.FTZ R15, R14, R13 ;  /* 0x0000000d0e0f7221 */ /* 0x000fca0000010000 */
[----:B------:R-:W-:-:S07]  /*1190*/  MOV R23, R15 ;  /* 0x0000000f00177202 */ /* 0x000fce0000000f00 */
[----:B------:R-:W-:Y:S05]  /*11a0*/  WARPSYNC.COLLECTIVE R20, `(.L_x_15009) ;  /* 0x0000000014087348 */ /* 0x000fea0003c00000 */
[----:B------:R0:W1:Y:S02]  /*11b0*/  SHFL.BFLY P2, R21, R23, R22, R25 ;  /* 0x0c00001617157389 */ /* 0x0000640000040019 */
[----:B01----:R-:W-:Y:S01]  /*11c0*/  ENDCOLLECTIVE ;  /* 0x000000000000791b */ /* 0x003fe20003800000 */
.L_x_15009:
[----:B------:R-:W-:Y:S01]  /*11d0*/  IMAD.MOV.U32 R22, RZ, RZ, 0x8 ;  /* 0x00000008ff167424 */ /* 0x000fe200078e00ff */
[----:B------:R-:W-:-:S05]  /*11e0*/  MOV R16, R21 ;  /* 0x0000001500107202 */ /* 0x000fca0000000f00 */
[----:B------:R-:W-:-:S05]  /*11f0*/  FADD.FTZ R16, R15, R16 ;  /* 0x000000100f107221 */ /* 0x000fca0000010000 */
[----:B------:R-:W-:-:S07]  /*1200*/  MOV R23, R16 ;  /* 0x0000001000177202 */ /* 0x000fce0000000f00 */
[----:B------:R-:W-:Y:S05]  /*1210*/  WARPSYNC.COLLECTIVE R20, `(.L_x_15010) ;  /* 0x0000000014087348 */ /* 0x000fea0003c00000 */
[----:B------:R0:W1:Y:S02]  /*1220*/  SHFL.BFLY P2, R21, R23, R22, R25 ;  /* 0x0c00001617157389 */ /* 0x0000640000040019 */
[----:B01----:R-:W-:Y:S01]  /*1230*/  ENDCOLLECTIVE ;  /* 0x000000000000791b */ /* 0x003fe20003800000 */
.L_x_15010:
[----:B------:R-:W-:Y:S01]  /*1240*/  HFMA2.MMA R22, -RZ, RZ, 0, 9.5367431640625e-07 ;  /* 0x00000010ff167435 */ /* 0x000fe200000001ff */
[----:B------:R-:W-:-:S05]  /*1250*/  MOV R11, R21 ;  /* 0x00000015000b7202 */ /* 0x000fca0000000f00 */
[----:B------:R-:W-:-:S05]  /*1260*/  FADD.FTZ R11, R16, R11 ;  /* 0x0000000b100b7221 */ /* 0x000fca0000010000 */
[----:B------:R-:W-:-:S07]  /*1270*/  MOV R23, R11 ;  /* 0x0000000b00177202 */ /* 0x000fce0000000f00 */
[----:B------:R-:W-:Y:S05]  /*1280*/  WARPSYNC.COLLECTIVE R20, `(.L_x_15011) ;  /* 0x0000000014087348 */ /* 0x000fea0003c00000 */
[----:B------:R0:W1:Y:S02]  /*1290*/  SHFL.BFLY P2, R21, R23, R22, R25 ;  /* 0x0c00001617157389 */ /* 0x0000640000040019 */
[----:B01----:R-:W-:Y:S01]  /*12a0*/  ENDCOLLECTIVE ;  /* 0x000000000000791b */ /* 0x003fe20003800000 */
.L_x_15011:
[----:B------:R-:W-:Y:S01]  /*12b0*/  HFMA2.MMA R22, -RZ, RZ, 0, 5.9604644775390625e-08 ;  /* 0x00000001ff167435 */ /* 0x000fe200000001ff */
[----:B------:R-:W-:Y:S02]  /*12c0*/  MOV R23, R10 ;  /* 0x0000000a00177202 */ /* 0x000fe40000000f00 */
[----:B------:R-:W-:-:S08]  /*12d0*/  MOV R12, R21 ;  /* 0x00000015000c7202 */ /* 0x000fd00000000f00 */
[----:B------:R-:W-:Y:S05]  /*12e0*/  WARPSYNC.COLLECTIVE R20, `(.L_x_15012) ;  /* 0x0000000014087348 */ /* 0x000fea0003c00000 */
[----:B------:R0:W1:Y:S02]  /*12f0*/  SHFL.BFLY P2, R21, R23, R22, R25 ;  /* 0x0c00001617157389 */ /* 0x0000640000040019 */
[----:B01----:R-:W-:Y:S01]  /*1300*/  ENDCOLLECTIVE ;  /* 0x000000000000791b */ /* 0x003fe20003800000 */
.L_x_15012:
[----:B------:R-:W-:Y:S01]  /*1310*/  HFMA2.MMA R22, -RZ, RZ, 0, 1.1920928955078125e-07 ;  /* 0x00000002ff167435 */ /* 0x000fe200000001ff */
[----:B------:R-:W-:-:S05]  /*1320*/  MOV R13, R21 ;  /* 0x00000015000d7202 */ /* 0x000fca0000000f00 */
[----:B------:R-:W-:-:S05]  /*1330*/  FADD.FTZ R17, R10, R13 ;  /* 0x0000000d0a117221 */ /* 0x000fca0000010000 */
[----:B------:R-:W-:-:S07]  /*1340*/  MOV R23, R17 ;  /* 0x0000001100177202 */ /* 0x000fce0000000f00 */
[----:B------:R-:W-:Y:S05]  /*1350*/  WARPSYNC.COLLECTIVE R20, `(.L_x_15013) ;  /* 0x0000000014087348 */ /* 0x000fea0003c00000 */
[----:B------:R0:W1:Y:S02]  /*1360*/  SHFL.BFLY P2, R21, R23, R22, R25 ;  /* 0x0c00001617157389 */ /* 0x0000640000040019 */
[----:B01----:R-:W-:Y:S01]  /*1370*/  ENDCOLLECTIVE ;  /* 0x000000000000791b */ /* 0x003fe20003800000 */
.L_x_15013:
[----:B------:R-:W-:Y:S01]  /*1380*/  HFMA2.MMA R22, -RZ, RZ, 0, 2.384185791015625e-07 ;  /* 0x00000004ff167435 */ /* 0x000fe200000001ff */
[----:B------:R-:W-:-:S04]  /*1390*/  IMAD.MOV.U32 R16, RZ, RZ, R21 ;  /* 0x000000ffff107224 */ /* 0x000fc800078e0015 */
[----:B------:R-:W-:-:S05]  /*13a0*/  FADD.FTZ R18, R17, R16 ;  /* 0x0000001011127221 */ /* 0x000fca0000010000 */
[----:B------:R-:W-:-:S07]  /*13b0*/  MOV R23, R18 ;  /* 0x0000001200177202 */ /* 0x000fce0000000f00 */
[----:B------:R-:W-:Y:S05]  /*13c0*/  WARPSYNC.COLLECTIVE R20, `(.L_x_15014) ;  /* 0x0000000014087348 */ /* 0x000fea0003c00000 */
[----:B------:R0:W1:Y:S02]  /*13d0*/  SHFL.BFLY P2, R21, R23, R22, R25 ;  /* 0x0c00001617157389 */ /* 0x0000640000040019 */
[----:B01----:R-:W-:Y:S01]  /*13e0*/  ENDCOLLECTIVE ;  /* 0x000000000000791b */ /* 0x003fe20003800000 */
.L_x_15014:
[----:B------:R-:W-:Y:S01]  /*13f0*/  HFMA2.MMA R22, -RZ, RZ, 0, 4.76837158203125e-07 ;  /* 0x00000008ff167435 */ /* 0x000fe200000001ff */
[----:B------:R-:W-:-:S05]  /*1400*/  MOV R19, R21 ;  /* 0x0000001500137202 */ /* 0x000fca0000000f00 */
[----:B------:R-:W-:-:S05]  /*1410*/  FADD.FTZ R19, R18, R19 ;  /* 0x0000001312137221 */ /* 0x000fca0000010000 */
[----:B------:R-:W-:-:S07]  /*1420*/  MOV R23, R19 ;  /* 0x0000001300177202 */ /* 0x000fce0000000f00 */
[----:B------:R-:W-:Y:S05]  /*1430*/  WARPSYNC.COLLECTIVE R20, `(.L_x_15015) ;  /* 0x0000000014087348 */ /* 0x000fea0003c00000 */
[----:B------:R0:W1:Y:S02]  /*1440*/  SHFL.BFLY P2, R21, R23, R22, R25 ;  /* 0x0c00001617157389 */ /* 0x0000640000040019 */
[----:B01----:R-:W-:Y:S01]  /*1450*/  ENDCOLLECTIVE ;  /* 0x000000000000791b */ /* 0x003fe20003800000 */
.L_x_15015:
[----:B------:R-:W-:Y:S01]  /*1460*/  HFMA2.MMA R22, -RZ, RZ, 0, 9.5367431640625e-07 ;  /* 0x00000010ff167435 */ /* 0x000fe200000001ff */
[----:B------:R-:W-:-:S05]  /*1470*/  MOV R10, R21 ;  /* 0x00000015000a7202 */ /* 0x000fca0000000f00 */
[----:B------:R-:W-:-:S05]  /*1480*/  FADD.FTZ R10, R19, R10 ;  /* 0x0000000a130a7221 */ /* 0x000fca0000010000 */
[----:B------:R-:W-:-:S07]  /*1490*/  MOV R23, R10 ;  /* 0x0000000a00177202 */ /* 0x000fce0000000f00 */
[----:B------:R-:W-:Y:S05]  /*14a0*/  WARPSYNC.COLLECTIVE R20, `(.L_x_15016) ;  /* 0x0000000014087348 */ /* 0x000fea0003c00000 */
[----:B------:R0:W1:Y:S02]  /*14b0*/  SHFL.BFLY P2, R21, R23, R22, R25 ;  /* 0x0c00001617157389 */ /* 0x0000640000040019 */
[----:B01----:R-:W-:Y:S01]  /*14c0*/  ENDCOLLECTIVE ;  /* 0x000000000000791b */ /* 0x003fe20003800000 */
.L_x_15016:
[----:B------:R-:W-:Y:S01]  /*14d0*/  MOV R15, R21 ;  /* 0x00000015000f7202 */ /* 0x000fe20000000f00 */
[----:B------:R-:W-:Y:S06]  /*14e0*/  BRA `(.L_x_15017) ;  /* 0xfffffff400dc7947 */ /* 0x000fec000383ffff */
.L_x_15018:
        /* <DEDUP_REMOVED lines=9> */
.L_x_15360:


//--------------------- .text._ZN10layer_norm13ln_bwd_kernelINS_13Kernel_traitsIfffffjLj7168ELj1ELj1ELj8ELj16ENS_18Kernel_traits_baseILj7168EfffffjLj256EEEEELb1ELb1ELb1ELb1EEEvNS_9BwdParamsE --------------------------
	.section	.text._ZN10layer_norm13ln_bwd_kernelINS_13Kernel_traitsIfffffjLj7168ELj1ELj1ELj8ELj16ENS_18Kernel_traits_baseILj7168EfffffjLj256EEEEELb1ELb1ELb1ELb1EEEvNS_9BwdParamsE,"ax",@progbits
	.align	128
        .global         _ZN10layer_norm13ln_bwd_kernelINS_13Kernel_traitsIfffffjLj7168ELj1ELj1ELj8ELj16ENS_18Kernel_traits_baseILj7168EfffffjLj256EEEEELb1ELb1ELb1ELb1EEEvNS_9BwdParamsE
        .type           _ZN10layer_norm13ln_bwd_kernelINS_13Kernel_traitsIfffffjLj7168ELj1ELj1ELj8ELj16ENS_18Kernel_traits_baseILj7168EfffffjLj256EEEEELb1ELb1ELb1ELb1EEEvNS_9BwdParamsE,@function
        .size           _ZN10layer_norm13ln_bwd_kernelINS_13Kernel_traitsIfffffjLj7168ELj1ELj1ELj8ELj16ENS_18Kernel_traits_baseILj7168EfffffjLj256EEEEELb1ELb1ELb1ELb1EEEvNS_9BwdParamsE,(.L_x_15361 - _ZN10layer_norm13ln_bwd_kernelINS_13Kernel_traitsIfffffjLj7168ELj1ELj1ELj8ELj16ENS_18Kernel_traits_baseILj7168EfffffjLj256EEEEELb1ELb1ELb1ELb1EEEvNS_9BwdParamsE)
        .other          _ZN10layer_norm13ln_bwd_kernelINS_13Kernel_traitsIfffffjLj7168ELj1ELj1ELj8ELj16ENS_18Kernel_traits_baseILj7168EfffffjLj256EEEEELb1ELb1ELb1ELb1EEEvNS_9BwdParamsE,@"STO_CUDA_ENTRY STV_DEFAULT"
_ZN10layer_norm13ln_bwd_kernelINS_13Kernel_traitsIfffffjLj7168ELj1ELj1ELj8ELj16ENS_18Kernel_traits_baseILj7168EfffffjLj256EEEEELb1ELb1ELb1ELb1EEEvNS_9BwdParamsE:
.text._ZN10layer_norm13ln_bwd_kernelINS_13Kernel_traitsIfffffjLj7168ELj1ELj1ELj8ELj16ENS_18Kernel_traits_baseILj7168EfffffjLj256EEEEELb1ELb1ELb1ELb1EEEvNS_9BwdParamsE:
        /* <DEDUP_REMOVED lines=57> */
.L_x_15019:
        /* <DEDUP_REMOVED lines=61> */
[----:B--2---:R1:W-:Y:S04]  /*0760*/  STL.64 [R1+0x58], R60 ;  /* 0x0000583c01007387 */ /* 0x0043e80000100a00 */
[----:B------:R2:W-:Y:S04]  /*0770*/  STL.64 [R1+0x60], R62 ;  /* 0x0000603e01007387 */ /* 0x0005e80000100a00 */
[----:B---3--:R3:W-:Y:S04]  /*0780*/  STL.64 [R1+0x48], R56 ;  /* 0x0000483801007387 */ /* 0x0087e80000100a00 */
[----:B------:R4:W-:Y:S01]  /*0790*/  STL.64 [R1+0x50], R58 ;  /* 0x0000503a01007387 */ /* 0x0009e20000100a00 */
[----:B-1----:R-:W-:-:S03]  /*07a0*/  CS2R R60, SRZ ;  /* 0x00000000003c7805 */ /* 0x002fc6000001ff00 */
[----:B------:R0:W-:Y:S01]  /*07b0*/  STL.S16 [R1+0x44], R0 ;  /* 0x0000440001007387 */ /* 0x0001e20000100600 */
[----:B--2---:R-:W-:Y:S02]  /*07c0*/  CS2R R62, SRZ ;  /* 0x00000000003e7805 */ /* 0x004fe4000001ff00 */
[----:B---3--:R-:W-:Y:S02]  /*07d0*/  CS2R R56, SRZ ;  /* 0x0000000000387805 */ /* 0x008fe4000001ff00 */
[----:B----4-:R-:W-:-:S07]  /*07e0*/  CS2R R58, SRZ ;  /* 0x00000000003a7805 */ /* 0x010fce000001ff00 */
.L_x_15149:
[----:B0-2---:R-:W0:Y:S08]  /*07f0*/  LDC.64 R2, c[0x0][0x288] ;  /* 0x0000a200ff027b82 */ /* 0x005e300000000a00 */
        /* <DEDUP_REMOVED lines=9> */
[----:B------:R-:W2:Y:S01]  /*0890*/  S2R R188, SR_TID.X ;  /* 0x0000000000bc7919 */ /* 0x000ea20000002100 */
[----:B------:R-:W-:Y:S03]  /*08a0*/  BSSY B0, `(.L_x_15021) ;  /* 0x000018d000007945 */ /* 0x000fe60003800000 */
[----:B------:R4:W5:Y:S01]  /*08b0*/  LDG.E R236, desc[UR4][R2.64] ;  /* 0x0000000402ec7981 */ /* 0x000962000c1e1900 */
[----:B0-----:R-:W-:-:S05]  /*08c0*/  IMAD R6, R242, R191, RZ ;  /* 0x000000bff2067224 */ /* 0x001fca00078e02ff */
[----:B------:R-:W-:-:S04]  /*08d0*/  SHF.R.S32.HI R7, RZ, 0x1f, R6 ;  /* 0x0000001fff077819 */ /* 0x000fc80000011406 */
[----:B------:R-:W-:Y:S02]  /*08e0*/  LEA.HI R7, R7, R6, RZ, 0x2 ;  /* 0x0000000607077211 */ /* 0x000fe400078f10ff */
[----:B--2---:R-:W-:-:S04]  /*08f0*/  LOP3.LUT R190, R188, 0xff, RZ, 0xc0, !PT ;  /* 0x000000ffbcbe7812 */ /* 0x004fc800078ec0ff */
[----:B------:R-:W-:-:S04]  /*0900*/  LEA.HI.SX32 R7, R7, R190, 0x1e ;  /* 0x000000be07077211 */ /* 0x000fc800078ff2ff */
[C---:B------:R-:W-:Y:S02]  /*0910*/  IADD3 R244, R7.reuse, 0x100, RZ ;  /* 0x0000010007f47810 */ /* 0x040fe40007ffe0ff */
[C---:B------:R-:W-:Y:S02]  /*0920*/  IADD3 R245, R7.reuse, 0x200, RZ ;  /* 0x0000020007f57810 */ /* 0x040fe40007ffe0ff */
[C---:B------:R-:W-:Y:S01]  /*0930*/  IADD3 R250, R7.reuse, 0x300, RZ ;  /* 0x0000030007fa7810 */ /* 0x040fe20007ffe0ff */
[----:B-1----:R-:W-:-:S04]  /*0940*/  IMAD.WIDE.U32 R228, R7, 0x10, R232 ;  /* 0x0000001007e47825 */ /* 0x002fc800078e00e8 */
[----:B------:R-:W-:-:S04]  /*0950*/  IMAD.WIDE.U32 R226, R244, 0x10, R232 ;  /* 0x00000010f4e27825 */ /* 0x000fc800078e00e8 */
[----:B------:R-:W-:-:S04]  /*0960*/  IMAD.WIDE.U32 R224, R245, 0x10, R232 ;  /* 0x00000010f5e07825 */ /* 0x000fc800078e00e8 */
[----:B----4-:R-:W-:Y:S01]  /*0970*/  IMAD.WIDE.U32 R2, R250, 0x10, R232 ;  /* 0x00000010fa027825 */ /* 0x010fe200078e00e8 */
[----:B---3--:R-:W-:-:S13]  /*0980*/  ISETP.GT.AND P2, PT, R0, RZ, PT ;  /* 0x000000ff0000720c */ /* 0x008fda0003f44270 */
[----:B------:R-:W-:Y:S05]  /*0990*/  @P2 BRA `(.L_x_15022) ;  /* 0x0000000000b82947 */ /* 0x000fea0003800000 */
[----:B------:R-:W-:Y:S01]  /*09a0*/  MOV R6, UR18 ;  /* 0x0000001200067c02 */ /* 0x000fe20008000f00 */
[----:B------:R-:W0:Y:S01]  /*09b0*/  LDC.64 R238, c[0x0][0x240] ;  /* 0x00009000ffee7b82 */ /* 0x000e220000000a00 */
[----:B------:R-:W-:Y:S02]  /*09c0*/  MOV R5, UR19 ;  /* 0x0000001300057c02 */ /* 0x000fe40008000f00 */
[----:B------:R-:W-:Y:S02]  /*09d0*/  ISETP.NE.U32.AND P0, PT, R6, RZ, PT ;  /* 0x000000ff0600720c */ /* 0x000fe40003f05070 */
[----:B-----5:R-:W-:Y:S02]  /*09e0*/  ISETP.GE.AND P3, PT, R236, 0x1, PT ;  /* 0x00000001ec00780c */ /* 0x020fe40003f66270 */
[----:B------:R-:W-:-:S11]  /*09f0*/  ISETP.NE.AND.EX P0, PT, R5, RZ, PT, P0 ;  /* 0x000000ff0500720c */ /* 0x000fd60003f05300 */
[----:B------:R-:W-:Y:S02]  /*0a00*/  @P3 IADD3 R0, R236, -0x1, RZ ;  /* 0xffffffffec003810 */ /* 0x000fe40007ffe0ff */
[----:B------:R1:W5:Y:S03]  /*0a10*/  @P0 LDG.E.128 R152, desc[UR4][R2.64] ;  /* 0x0000000402980981 */ /* 0x000366000c1e1d00 */
[----:B------:R-:W-:Y:S01]  /*0a20*/  @P3 IMAD R0, R0, R191, RZ ;  /* 0x000000bf00003224 */ /* 0x000fe200078e02ff */
[----:B------:R-:W-:Y:S01]  /*0a30*/  MOV R208, RZ ;  /* 0x000000ff00d07202 */ /* 0x000fe20000000f00 */
[----:B------:R-:W5:Y:S04]  /*0a40*/  @P0 LDG.E.128 R140, desc[UR4][R228.64] ;  /* 0x00000004e48c0981 */ /* 0x000f68000c1e1d00 */
[----:B------:R-:W5:Y:S01]  /*0a50*/  @P0 LDG.E.128 R144, desc[UR4][R226.64] ;  /* 0x00000004e2900981 */ /* 0x000f62000c1e1d00 */
[----:B-1----:R-:W-:-:S03]  /*0a60*/  @P0 IADD3 R2, R7, 0x400, RZ ;  /* 0x0000040007020810 */ /* 0x002fc60007ffe0ff */
[----:B------:R-:W5:Y:S02]  /*0a70*/  @P0 LDG.E.128 R148, desc[UR4][R224.64] ;  /* 0x00000004e0940981 */ /* 0x000f64000c1e1d00 */
[----:B------:R-:W-:Y:S01]  /*0a80*/  @P0 IMAD.WIDE.U32 R2, R2, 0x10, R232 ;  /* 0x0000001002020825 */ /* 0x000fe200078e00e8 */
[----:B------:R-:W-:-:S04]  /*0a90*/  @P3 SHF.R.S32.HI R4, RZ, 0x1f, R0 ;  /* 0x0000001fff043819 */ /* 0x000fc80000011400 */
[----:B------:R1:W5:Y:S01]  /*0aa0*/  @P0 LDG.E.128 R156, desc[UR4][R2.64] ;  /* 0x00000004029c0981 */ /* 0x000362000c1e1d00 */
[----:B------:R-:W-:Y:S02]  /*0ab0*/  @P3 LEA.HI R4, R4, R0, RZ, 0x2 ;  /* 0x0000000004043211 */ /* 0x000fe400078f10ff */
[----:B-1----:R-:W-:Y:S02]  /*0ac0*/  @P0 IADD3 R2, R7, 0x500, RZ ;  /* 0x0000050007020810 */ /* 0x002fe40007ffe0ff */
[----:B------:R-:W-:-:S03]  /*0ad0*/  @P3 LEA.HI.SX32 R208, R4, R190, 0x1e ;  /* 0x000000be04d03211 */ /* 0x000fc600078ff2ff */
[----:B------:R-:W-:Y:S01]  /*0ae0*/  @P0 IMAD.WIDE.U32 R2, R2, 0x10, R232 ;  /* 0x0000001002020825 */ /* 0x000fe200078e00e8 */
[----:B------:R-:W-:-:S04]  /*0af0*/  IADD3 R190, R208, 0x200, RZ ;  /* 0x00000200d0be7810 */ /* 0x000fc80007ffe0ff */
[----:B------:R1:W5:Y:S01]  /*0b00*/  @P0 LDG.E.128 R160, desc[UR4][R2.64] ;  /* 0x0000000402a00981 */ /* 0x000362000c1e1d00 */
[----:B0-----:R-:W-:Y:S01]  /*0b10*/  IMAD.WIDE.U32 R190, R190, 0x4, R238 ;  /* 0x00000004bebe7825 */ /* 0x001fe200078e00ee */
[----:B-1----:R-:W-:-:S05]  /*0b20*/  IADD3 R2, R208, 0x100, RZ ;  /* 0x00000100d0027810 */ /* 0x002fca0007ffe0ff */
[----:B------:R-:W-:-:S06]  /*0b30*/  IMAD.WIDE.U32 R2, R2, 0x4, R238 ;  /* 0x0000000402027825 */ /* 0x000fcc00078e00ee */
[----:B------:R-:W5:Y:S04]  /*0b40*/  LDG.E R3, desc[UR4][R2.64] ;  /* 0x0000000402037981 */ /* 0x000f68000c1e1900 */
[----:B------:R0:W5:Y:S02]  /*0b50*/  LDG.E R2, desc[UR4][R190.64] ;  /* 0x00000004be027981 */ /* 0x000164000c1e1900 */
[----:B0-----:R-:W-:-:S05]  /*0b60*/  IADD3 R190, R208, 0x400, RZ ;  /* 0x00000400d0be7810 */ /* 0x001fca0007ffe0ff */
[----:B------:R-:W-:-:S05]  /*0b70*/  IMAD.WIDE.U32 R190, R190, 0x4, R238 ;  /* 0x00000004bebe7825 */ /* 0x000fca00078e00ee */
[----:B------:R-:W5:Y:S01]  /*0b80*/  LDG.E R243, desc[UR4][R190.64] ;  /* 0x00000004bef37981 */ /* 0x000f62000c1e1900 */
[----:B------:R-:W-:-:S05]  /*0b90*/  @P0 IADD3 R188, R7, 0x600, RZ ;  /* 0x0000060007bc0810 */ /* 0x000fca0007ffe0ff */
[----:B------:R-:W-:-:S05]  /*0ba0*/  @P0 IMAD.WIDE.U32 R188, R188, 0x10, R232 ;  /* 0x00000010bcbc0825 */ /* 0x000fca00078e00e8 */
[----:B------:R0:W5:Y:S02]  /*0bb0*/  @P0 LDG.E.128 R164, desc[UR4][R188.64] ;  /* 0x00000004bca40981 */ /* 0x000164000c1e1d00 */
[----:B0-----:R-:W-:-:S05]  /*0bc0*/  IMAD.WIDE.U32 R188, R208, 0x4, R238 ;  /* 0x00000004d0bc7825 */ /* 0x001fca00078e00ee */
[----:B------:R0:W5:Y:S02]  /*0bd0*/  LDG.E R4, desc[UR4][R188.64] ;  /* 0x00000004bc047981 */ /* 0x000164000c1e1900 */
[----:B0-----:R-:W-:-:S05]  /*0be0*/  IADD3 R188, R208, 0x300, RZ ;  /* 0x00000300d0bc7810 */ /* 0x001fca0007ffe0ff */
[----:B------:R-:W-:-:S05]  /*0bf0*/  IMAD.WIDE.U32 R188, R188, 0x4, R238 ;  /* 0x00000004bcbc7825 */ /* 0x000fca00078e00ee */
[----:B------:R0:W5:Y:S02]  /*0c00*/  LDG.E R0, desc[UR4][R188.64] ;  /* 0x00000004bc007981 */ /* 0x000164000c1e1900 */
[----:B0-----:R-:W-:-:S05]  /*0c10*/  IADD3 R188, R208, 0x500, RZ ;  /* 0x00000500d0bc7810 */ /* 0x001fca0007ffe0ff */
[----:B------:R-:W-:-:S05]  /*0c20*/  IMAD.WIDE.U32 R188, R188, 0x4, R238 ;  /* 0x00000004bcbc7825 */ /* 0x000fca00078e00ee */
[----:B------:R0:W5:Y:S02]  /*0c30*/  LDG.E R240, desc[UR4][R188.64] ;  /* 0x00000004bcf07981 */ /* 0x000164000c1e1900 */
[----:B0-----:R-:W-:-:S05]  /*0c40*/  IADD3 R188, R208, 0x600, RZ ;  /* 0x00000600d0bc7810 */ /* 0x001fca0007ffe0ff */
[----:B------:R-:W-:Y:S01]  /*0c50*/  IMAD.WIDE.U32 R238, R188, 0x4, R238 ;  /* 0x00000004bcee7825 */ /* 0x000fe200078e00ee */
[----:B------:R-:W-:Y:S01]  /*0c60*/  CS2R R188, SRZ ;  /* 0x0000000000bc7805 */ /* 0x000fe2000001ff00 */
[----:B------:R-:W-:Y:S06]  /*0c70*/  BRA `(.L_x_15023) ;  /* 0x00000014003c7947 */ /* 0x000fec0003800000 */
.L_x_15022:
[----:B------:R-:W0:Y:S01]  /*0c80*/  LDC.64 R4, c[0x0][0x250] ;  /* 0x00009400ff047b82 */ /* 0x000e220000000a00 */
[----:B------:R1:W-:Y:S07]  /*0c90*/  STL [R1+0x80], R14 ;  /* 0x0000800e01007387 */ /* 0x0003ee0000100800 */
[----:B------:R-:W2:Y:S01]  /*0ca0*/  LDC.64 R204, c[0x0][0x238] ;  /* 0x00008e00ffcc7b82 */ /* 0x000ea20000000a00 */
[C---:B------:R-:W-:Y:S02]  /*0cb0*/  IADD3 R230, R7.reuse, 0x500, RZ ;  /* 0x0000050007e67810 */ /* 0x040fe40007ffe0ff */
[----:B------:R-:W-:-:S05]  /*0cc0*/  IADD3 R231, R7, 0x400, RZ ;  /* 0x0000040007e77810 */ /* 0x000fca0007ffe0ff */
[----:B------:R-:W3:Y:S01]  /*0cd0*/  LDC R241, c[0x0][0x218] ;  /* 0x00008600fff17b82 */ /* 0x000ee20000000800 */
[----:B------:R-:W-:Y:S02]  /*0ce0*/  IADD3 R0, R0, -0x1, RZ ;  /* 0xffffffff00007810 */ /* 0x000fe40007ffe0ff */
[----:B------:R-:W-:Y:S01]  /*0cf0*/  MOV R6, UR18 ;  /* 0x0000001200067c02 */ /* 0x000fe20008000f00 */
[----:B------:R-:W4:Y:S01]  /*0d00*/  S2R R208, SR_TID.X ;  /* 0x0000000000d07919 */ /* 0x000f220000002100 */
[----:B0-----:R-:W-:Y:S01]  /*0d10*/  IMAD.WIDE R4, R242, 0x4, R4 ;  /* 0x00000004f2047825 */ /* 0x001fe200078e0204 */
[----:B-----5:R-:W-:Y:S02]  /*0d20*/  ISETP.GE.AND P3, PT, R236, 0x1, PT ;  /* 0x00000001ec00780c */ /* 0x020fe40003f66270 */
[----:B------:R-:W0:Y:S08]  /*0d30*/  LDC.64 R234, c[0x0][0x2b8] ;  /* 0x0000ae00ffea7b82 */ /* 0x000e300000000a00 */
[----:B------:R-:W1:Y:S01]  /*0d40*/  LDC.64 R248, c[0x0][0x240] ;  /* 0x00009000fff87b82 */ /* 0x000e620000000a00 */
[--C-:B--2---:R-:W-:Y:S01]  /*0d50*/  IMAD.WIDE.U32 R200, R230, 0x10, R204.reuse ;  /* 0x00000010e6c87825 */ /* 0x104fe200078e00cc */
[----:B------:R2:W4:Y:S03]  /*0d60*/  LDG.E R247, desc[UR4][R4.64] ;  /* 0x0000000404f77981 */ /* 0x000526000c1e1900 */
[--C-:B------:R-:W-:Y:S01]  /*0d70*/  IMAD.WIDE.U32 R180, R7, 0x10, R204.reuse ;  /* 0x0000001007b47825 */ /* 0x100fe200078e00cc */
[----:B------:R-:W-:Y:S01]  /*0d80*/  HFMA2.MMA R246, -RZ, RZ, 0, 0 ;  /* 0x00000000fff67435 */ /* 0x000fe200000001ff */
[----:B------:R-:W4:Y:S02]  /*0d90*/  LDG.E.128 R200, desc[UR4][R200.64] ;  /* 0x00000004c8c87981 */ /* 0x000f24000c1e1d00 */
[----:B------:R-:W-:-:S02]  /*0da0*/  IMAD.WIDE.U32 R184, R244, 0x10, R204 ;  /* 0x00000010f4b87825 */ /* 0x000fc400078e00cc */
[----:B------:R-:W-:Y:S01]  /*0db0*/  STL [R1+0x7c], R13 ;  /* 0x00007c0d01007387 */ /* 0x000fe20000100800 */
[----:B--2---:R-:W-:Y:S01]  /*0dc0*/  IADD3 R4, R7, 0x600, RZ ;  /* 0x0000060007047810 */ /* 0x004fe20007ffe0ff */
[----:B------:R-:W-:-:S04]  /*0dd0*/  IMAD.WIDE.U32 R188, R245, 0x10, R204 ;  /* 0x00000010f5bc7825 */ /* 0x000fc800078e00cc */
[----:B------:R-:W-:-:S04]  /*0de0*/  IMAD.WIDE.U32 R192, R250, 0x10, R204 ;  /* 0x00000010fac07825 */ /* 0x000fc800078e00cc */
[----:B------:R-:W-:-:S04]  /*0df0*/  IMAD.WIDE.U32 R196, R231, 0x10, R204 ;  /* 0x00000010e7c47825 */ /* 0x000fc800078e00cc */
[----:B---3--:R-:W-:Y:S01]  /*0e00*/  IMAD R0, R0, R241, RZ ;  /* 0x000000f100007224 */ /* 0x008fe200078e02ff */
[----:B------:R-:W-:Y:S01]  /*0e10*/  ISETP.NE.U32.AND P0, PT, R6, RZ, PT ;  /* 0x000000ff0600720c */ /* 0x000fe20003f05070 */
[----:B------:R-:W-:Y:S01]  /*0e20*/  IMAD.WIDE.U32 R204, R4, 0x10, R204 ;  /* 0x0000001004cc7825 */ /* 0x000fe200078e00cc */
[----:B----4-:R-:W-:Y:S01]  /*0e30*/  LOP3.LUT R252, R208, 0xff, RZ, 0xc0, !PT ;  /* 0x000000ffd0fc7812 */ /* 0x010fe200078ec0ff */
[----:B------:R-:W-:Y:S04]  /*0e40*/  STL [R1+0x78], R12 ;  /* 0x0000780c01007387 */ /* 0x000fe80000100800 */
[----:B------:R-:W2:Y:S01]  /*0e50*/  LDG.E.128 R204, desc[UR4][R204.64] ;  /* 0x00000004cccc7981 */ /* 0x000ea2000c1e1d00 */
[----:B------:R-:W-:-:S03]  /*0e60*/  SHF.R.S32.HI R5, RZ, 0x1f, R0 ;  /* 0x0000001fff057819 */ /* 0x000fc60000011400 */
[----:B------:R3:W-:Y:S01]  /*0e70*/  STL [R1+0x74], R11 ;  /* 0x0000740b01007387 */ /* 0x0007e20000100800 */
[----:B------:R-:W-:Y:S02]  /*0e80*/  LEA.HI R0, R5, R0, RZ, 0x2 ;  /* 0x0000000005007211 */ /* 0x000fe400078f10ff */
[----:B------:R-:W-:Y:S01]  /*0e90*/  MOV R5, UR19 ;  /* 0x0000001300057c02 */ /* 0x000fe20008000f00 */
[----:B------:R-:W-:Y:S03]  /*0ea0*/  STL [R1+0x70], R10 ;  /* 0x0000700a01007387 */ /* 0x000fe60000100800 */
[----:B------:R-:W-:Y:S01]  /*0eb0*/  ISETP.NE.AND.EX P0, PT, R5, RZ, PT, P0 ;  /* 0x000000ff0500720c */ /* 0x000fe20003f05300 */
[----:B------:R-:W4:Y:S01]  /*0ec0*/  LDG.E.128 R180, desc[UR4][R180.64] ;  /* 0x00000004b4b47981 */ /* 0x000f22000c1e1d00 */
[----:B------:R-:W-:-:S03]  /*0ed0*/  LEA.HI.SX32 R0, R0, R252, 0x1e ;  /* 0x000000fc00007211 */ /* 0x000fc600078ff2ff */
[----:B------:R-:W-:Y:S04]  /*0ee0*/  STL [R1+0x6c], R9 ;  /* 0x00006c0901007387 */ /* 0x000fe80000100800 */
[----:B------:R-:W4:Y:S04]  /*0ef0*/  LDG.E.128 R184, desc[UR4][R184.64] ;  /* 0x00000004b8b87981 */ /* 0x000f28000c1e1d00 */
[----:B------:R3:W5:Y:S01]  /*0f00*/  @P0 LDG.E.128 R152, desc[UR4][R2.64] ;  /* 0x0000000402980981 */ /* 0x000762000c1e1d00 */
[C---:B------:R-:W-:Y:S01]  /*0f10*/  IADD3 R239, R0.reuse, 0x400, RZ ;  /* 0x0000040000ef7810 */ /* 0x040fe20007ffe0ff */
[----:B0-----:R-:W-:-:S02]  /*0f20*/  IMAD.WIDE.U32 R208, R0, 0x10, R234 ;  /* 0x0000001000d07825 */ /* 0x001fc400078e00ea */
[----:B------:R0:W5:Y:S01]  /*0f30*/  @P0 LDG.E.128 R148, desc[UR4][R224.64] ;  /* 0x00000004e0940981 */ /* 0x000162000c1e1d00 */
[C---:B------:R-:W-:Y:S02]  /*0f40*/  IADD3 R213, R0.reuse, 0x100, RZ ;  /* 0x0000010000d57810 */ /* 0x040fe40007ffe0ff */
[C---:B------:R-:W-:Y:S01]  /*0f50*/  IADD3 R217, R0.reuse, 0x200, RZ ;  /* 0x0000020000d97810 */ /* 0x040fe20007ffe0ff */
[----:B------:R1:W5:Y:S01]  /*0f60*/  @P0 LDG.E.128 R140, desc[UR4][R228.64] ;  /* 0x00000004e48c0981 */ /* 0x000362000c1e1d00 */
[----:B---3--:R-:W-:Y:S01]  /*0f70*/  @P0 IMAD.WIDE.U32 R2, R231, 0x10, R232 ;  /* 0x00000010e7020825 */ /* 0x008fe200078e00e8 */
[C---:B------:R-:W-:Y:S02]  /*0f80*/  IADD3 R221, R0.reuse, 0x300, RZ ;  /* 0x0000030000dd7810 */ /* 0x040fe40007ffe0ff */
[----:B------:R-:W5:Y:S04]  /*0f90*/  @P0 LDG.E.128 R144, desc[UR4][R226.64] ;  /* 0x00000004e2900981 */ /* 0x000f68000c1e1d00 */
[----:B------:R3:W5:Y:S04]  /*0fa0*/  @P0 LDG.E.128 R156, desc[UR4][R2.64] ;  /* 0x00000004029c0981 */ /* 0x000768000c1e1d00 */
[----:B------:R2:W-:Y:S01]  /*0fb0*/  STL [R1+0x68], R8 ;  /* 0x0000680801007387 */ /* 0x0005e20000100800 */
[----:B0-----:R-:W-:Y:S01]  /*0fc0*/  IMAD.WIDE.U32 R224, R239, 0x10, R234 ;  /* 0x00000010efe07825 */ /* 0x001fe200078e00ea */
[----:B-1----:R-:W-:-:S02]  /*0fd0*/  IADD3 R229, R0, 0x500, RZ ;  /* 0x0000050000e57810 */ /* 0x002fc40007ffe0ff */
[----:B------:R-:W4:Y:S01]  /*0fe0*/  LDG.E.128 R208, desc[UR4][R208.64] ;  /* 0x00000004d0d07981 */ /* 0x000f22000c1e1d00 */
[----:B---3--:R-:W-:-:S03]  /*0ff0*/  @P0 IMAD.WIDE.U32 R2, R230, 0x10, R232 ;  /* 0x00000010e6020825 */ /* 0x008fc600078e00e8 */
[----:B------:R-:W3:Y:S04]  /*1000*/  LDL R14, [R1+0x5c] ;  /* 0x00005c00010e7983 */ /* 0x000ee80000100800 */
[----:B------:R0:W5:Y:S01]  /*1010*/  @P0 LDG.E.128 R160, desc[UR4][R2.64] ;  /* 0x0000000402a00981 */ /* 0x000162000c1e1d00 */
[----:B------:R-:W-:-:S03]  /*1020*/  IMAD.WIDE.U32 R212, R213, 0x10, R234 ;  /* 0x00000010d5d47825 */ /* 0x000fc600078e00ea */
[----:B------:R-:W3:Y:S01]  /*1030*/  LDL R11, [R1+0x64] ;  /* 0x00006400010b7983 */ /* 0x000ee20000100800 */
[----:B------:R-:W-:-:S03]  /*1040*/  IMAD.WIDE.U32 R216, R217, 0x10, R234 ;  /* 0x00000010d9d87825 */ /* 0x000fc600078e00ea */
[----:B------:R-:W3:Y:S01]  /*1050*/  LDG.E.128 R212, desc[UR4][R212.64] ;  /* 0x00000004d4d47981 */ /* 0x000ee2000c1e1d00 */
[----:B0-----:R-:W-:Y:S01]  /*1060*/  @P0 IMAD.WIDE.U32 R2, R4, 0x10, R232 ;  /* 0x0000001004020825 */ /* 0x001fe200078e00e8 */
[----:B------:R-:W-:Y:S02]  /*1070*/  @P3 IADD3 R4, R236, -0x1, RZ ;  /* 0xffffffffec043810 */ /* 0x000fe40007ffe0ff */
[----:B------:R-:W3:Y:S03]  /*1080*/  LDL R12, [R1+0x48] ;  /* 0x00004800010c7983 */ /* 0x000ee60000100800 */
[----:B------:R-:W-:Y:S01]  /*1090*/  @P3 IMAD R4, R4, R241, RZ ;  /* 0x000000f104043224 */ /* 0x000fe200078e02ff */
[----:B------:R0:W5:Y:S04]  /*10a0*/  @P0 LDG.E.128 R164, desc[UR4][R2.64] ;  /* 0x0000000402a40981 */ /* 0x000168000c1e1d00 */
[----:B------:R-:W-:Y:S01]  /*10b0*/  @P3 SHF.R.S32.HI R232, RZ, 0x1f, R4 ;  /* 0x0000001fffe83819 */ /* 0x000fe20000011404 */
[----:B------:R-:W3:Y:S03]  /*10c0*/  LDG.E.128 R216, desc[UR4][R216.64] ;  /* 0x00000004d8d87981 */ /* 0x000ee6000c1e1d00 */
[----:B------:R-:W-:Y:S01]  /*10d0*/  @P3 LEA.HI R4, R232, R4, RZ, 0x2 ;  /* 0x00000004e8043211 */ /* 0x000fe200078f10ff */
[----:B------:R-:W3:Y:S03]  /*10e0*/  LDG.E.128 R192, desc[UR4][R192.64] ;  /* 0x00000004c0c07981 */ /* 0x000ee6000c1e1d00 */
[----:B------:R-:W-:Y:S01]  /*10f0*/  @P3 LEA.HI.SX32 R246, R4, R252, 0x1e ;  /* 0x000000fc04f63211 */ /* 0x000fe200078ff2ff */
[----:B------:R-:W3:Y:S01]  /*1100*/  LDG.E.128 R188, desc[UR4][R188.64] ;  /* 0x00000004bcbc7981 */ /* 0x000ee2000c1e1d00 */
[----:B------:R-:W1:Y:S01]  /*1110*/  LDC.U8 R252, c[0x0][0x2a0] ;  /* 0x0000a800fffc7b82 */ /* 0x000e620000000000 */
[----:B------:R-:W-:-:S02]  /*1120*/  IADD3 R232, R0, 0x600, RZ ;  /* 0x0000060000e87810 */ /* 0x000fc40007ffe0ff */
[C-C-:B------:R-:W-:Y:S01]  /*1130*/  IMAD.WIDE.U32 R238, R246.reuse, 0x4, R248.reuse ;  /* 0x00000004f6ee7825 */ /* 0x140fe200078e00f8 */
[C---:B------:R-:W-:Y:S01]  /*1140*/  IADD3 R0, R246.reuse, 0x300, RZ ;  /* 0x00000300f6007810 */ /* 0x040fe20007ffe0ff */
[----:B------:R-:W3:Y:S01]  /*1150*/  LDG.E.128 R196, desc[UR4][R196.64] ;  /* 0x00000004c4c47981 */ /* 0x000ee2000c1e1d00 */
[C---:B0-----:R-:W-:Y:S02]  /*1160*/  IADD3 R2, R246.reuse, 0x100, RZ ;  /* 0x00000100f6027810 */ /* 0x041fe40007ffe0ff */
[----:B------:R-:W-:Y:S01]  /*1170*/  IADD3 R240, R246, 0x200, RZ ;  /* 0x00000200f6f07810 */ /* 0x000fe20007ffe0ff */
[----:B------:R0:W5:Y:S02]  /*1180*/  LDG.E R4, desc[UR4][R238.64] ;  /* 0x00000004ee047981 */ /* 0x000164000c1e1900 */
[--C-:B------:R-:W-:Y:S02]  /*1190*/  IMAD.WIDE.U32 R2, R2, 0x4, R248.reuse ;  /* 0x0000000402027825 */ /* 0x100fe400078e00f8 */
[----:B------:R-:W3:Y:S02]  /*11a0*/  LDG.E.128 R224, desc[UR4][R224.64] ;  /* 0x00000004e0e07981 */ /* 0x000ee4000c1e1d00 */
[----:B------:R-:W-:-:S02]  /*11b0*/  IMAD.WIDE.U32 R240, R240, 0x4, R248 ;  /* 0x00000004f0f07825 */ /* 0x000fc400078e00f8 */
[----:B------:R-:W5:Y:S02]  /*11c0*/  LDG.E R3, desc[UR4][R2.64] ;  /* 0x0000000402037981 */ /* 0x000f64000c1e1900 */
[----:B0-----:R-:W-:-:S05]  /*11d0*/  IMAD.WIDE.U32 R238, R0, 0x4, R248 ;  /* 0x0000000400ee7825 */ /* 0x001fca00078e00f8 */
[----:B------:R0:W5:Y:S04]  /*11e0*/  LDG.E R0, desc[UR4][R238.64] ;  /* 0x00000004ee007981 */ /* 0x000168000c1e1900 */
[----:B------:R0:W5:Y:S02]  /*11f0*/  LDG.E R2, desc[UR4][R240.64] ;  /* 0x00000004f0027981 */ /* 0x000164000c1e1900 */
[C---:B0-----:R-:W-:Y:S02]  /*1200*/  IADD3 R238, R246.reuse, 0x400, RZ ;  /* 0x00000400f6ee7810 */ /* 0x041fe40007ffe0ff */
[----:B------:R-:W-:-:S03]  /*1210*/  IADD3 R240, R246, 0x500, RZ ;  /* 0x00000500f6f07810 */ /* 0x000fc60007ffe0ff */
[----:B------:R-:W-:Y:S01]  /*1220*/  IMAD.WIDE.U32 R238, R238, 0x4, R248 ;  /* 0x00000004eeee7825 */ /* 0x000fe200078e00f8 */
[----:B-1----:R-:W-:-:S03]  /*1230*/  ISETP.NE.AND P0, PT, R252, RZ, PT ;  /* 0x000000fffc00720c */ /* 0x002fc60003f05270 */
[----:B------:R-:W-:Y:S01]  /*1240*/  IMAD.WIDE.U32 R240, R240, 0x4, R248 ;  /* 0x00000004f0f07825 */ /* 0x000fe200078e00f8 */
[----:B------:R0:W5:Y:S05]  /*1250*/  LDG.E R243, desc[UR4][R238.64] ;  /* 0x00000004eef37981 */ /* 0x00016a000c1e1900 */
[----:B------:R1:W5:Y:S01]  /*1260*/  LDG.E R240, desc[UR4][R240.64] ;  /* 0x00000004f0f07981 */ /* 0x000362000c1e1900 */
[----:B0-----:R-:W-:-:S05]  /*1270*/  IADD3 R238, R246, 0x600, RZ ;  /* 0x00000600f6ee7810 */ /* 0x001fca0007ffe0ff */
[----:B------:R-:W-:Y:S02]  /*1280*/  IMAD.WIDE.U32 R238, R238, 0x4, R248 ;  /* 0x00000004eeee7825 */ /* 0x000fe400078e00f8 */
[----:B------:R-:W3:Y:S04]  /*1290*/  LDL R249, [R1+0x58] ;  /* 0x0000580001f97983 */ /* 0x000ee80000100800 */
[----:B------:R-:W3:Y:S01]  /*12a0*/  LDL R248, [R1+0x54] ;  /* 0x0000540001f87983 */ /* 0x000ee20000100800 */
[----:B-1----:R-:W-:-:S05]  /*12b0*/  FSEL R241, R247, RZ, !P0 ;  /* 0x000000fff7f17208 */ /* 0x002fca0004000000 */
[C---:B------:R-:W-:Y:S01]  /*12c0*/  FADD.FTZ R252, -R241.reuse, R200 ;  /* 0x000000c8f1fc7221 */ /* 0x040fe20000010100 */
[C---:B------:R-:W-:Y:S02]  /*12d0*/  FADD.FTZ R200, -R241.reuse, R203 ;  /* 0x000000cbf1c87221 */ /* 0x040fe40000010100 */
[----:B------:R-:W3:Y:S01]  /*12e0*/  LDL R203, [R1+0x60] ;  /* 0x0000600001cb7983 */ /* 0x000ee20000100800 */
[C---:B--2---:R-:W-:Y:S01]  /*12f0*/  FADD.FTZ R8, -R241.reuse, R207 ;  /* 0x000000cff1087221 */ /* 0x044fe20000010100 */
[----:B------:R-:W-:Y:S02]  /*1300*/  FADD.FTZ R10, -R241, R205 ;  /* 0x000000cdf10a7221 */ /* 0x000fe40000010100 */
[----:B------:R-:W2:Y:S04]  /*1310*/  LDL R207, [R1+0x4c] ;  /* 0x00004c0001cf7983 */ /* 0x000ea80000100800 */
[----:B------:R-:W2:Y:S01]  /*1320*/  LDL R205, [R1+0x50] ;  /* 0x0000500001cd7983 */ /* 0x000ea20000100800 */
[----:B------:R-:W-:-:S06]  /*1330*/  IMAD.WIDE.U32 R220, R221, 0x10, R234 ;  /* 0x00000010dddc7825 */ /* 0x000fcc00078e00ea */
[----:B------:R-:W2:Y:S01]  /*1340*/  LDG.E.128 R220, desc[UR4][R220.64] ;  /* 0x00000004dcdc7981 */ /* 0x000ea2000c1e1d00 */
[----:B------:R-:W-:-:S04]  /*1350*/  IMAD.WIDE.U32 R228, R229, 0x10, R234 ;  /* 0x00000010e5e47825 */ /* 0x000fc800078e00ea */
[C---:B----4-:R-:W-:Y:S02]  /*1360*/  FADD.FTZ R180, -R241.reuse, R180 ;  /* 0x000000b4f1b47221 */ /* 0x050fe40000010100 */
[----:B------:R-:W4:Y:S01]  /*1370*/  LDG.E.128 R228, desc[UR4][R228.64] ;  /* 0x00000004e4e47981 */ /* 0x000f22000c1e1d00 */
[C---:B------:R-:W-:Y:S01]  /*1380*/  FADD.FTZ R181, -R241.reuse, R181 ;  /* 0x000000b5f1b57221 */ /* 0x040fe20000010100 */
[C---:B------:R-:W-:Y:S01]  /*1390*/  FADD.FTZ R182, -R241.reuse, R182 ;  /* 0x000000b6f1b67221 */ /* 0x040fe20000010100 */
[C---:B------:R-:W-:Y:S01]  /*13a0*/  FADD.FTZ R183, -R241.reuse, R183 ;  /* 0x000000b7f1b77221 */ /* 0x040fe20000010100 */
[C---:B------:R-:W-:Y:S01]  /*13b0*/  FADD.FTZ R246, -R241.reuse, R201 ;  /* 0x000000c9f1f67221 */ /* 0x040fe20000010100 */
[----:B------:R-:W-:Y:S01]  /*13c0*/  FADD.FTZ R201, -R241, R202 ;  /* 0x000000caf1c97221 */ /* 0x000fe20000010100 */
[C---:B------:R-:W-:Y:S01]  /*13d0*/  FMUL.FTZ R251, R237.reuse, R180 ;  /* 0x000000b4edfb7220 */ /* 0x040fe20000410000 */
[C---:B------:R-:W-:Y:S01]  /*13e0*/  FMUL.FTZ R13, R237.reuse, R181 ;  /* 0x000000b5ed0d7220 */ /* 0x040fe20000410000 */
[----:B------:R-:W-:Y:S01]  /*13f0*/  FMUL.FTZ R202, R237, R182 ;  /* 0x000000b6edca7220 */ /* 0x000fe20000410000 */
[----:B------:R-:W-:-:S04]  /*1400*/  IMAD.WIDE.U32 R232, R232, 0x10, R234 ;  /* 0x00000010e8e87825 */ /* 0x000fc800078e00ea */
[C---:B------:R-:W-:Y:S01]  /*1410*/  FADD.FTZ R184, -R241.reuse, R184 ;  /* 0x000000b8f1b87221 */ /* 0x040fe20000010100 */
[----:B------:R-:W-:Y:S01]  /*1420*/  FADD.FTZ R185, -R241, R185 ;  /* 0x000000b9f1b97221 */ /* 0x000fe20000010100 */
[----:B------:R-:W-:Y:S01]  /*1430*/  FMUL.FTZ R183, R237, R183 ;  /* 0x000000b7edb77220 */ /* 0x000fe20000410000 */
[C---:B------:R-:W-:Y:S01]  /*1440*/  FADD.FTZ R186, -R241.reuse, R186 ;  /* 0x000000baf1ba7221 */ /* 0x040fe20000010100 */
[----:B------:R-:W-:Y:S01]  /*1450*/  FADD.FTZ R187, -R241, R187 ;  /* 0x000000bbf1bb7221 */ /* 0x000fe20000010100 */
[----:B------:R-:W-:Y:S01]  /*1460*/  STL [R1+0x2c], R13 ;  /* 0x00002c0d01007387 */ /* 0x000fe20000100800 */
[----:B------:R-:W-:Y:S01]  /*1470*/  FMUL.FTZ R184, R237, R184 ;  /* 0x000000b8edb87220 */ /* 0x000fe20000410000 */
[C---:B------:R-:W-:Y:S02]  /*1480*/  FADD.FTZ R9, -R241.reuse, R206 ;  /* 0x000000cef1097221 */ /* 0x040fe40000010100 */
[----:B------:R-:W-:Y:S01]  /*1490*/  STL [R1+0x28], R202 ;  /* 0x000028ca01007387 */ /* 0x000fe20000100800 */
[----:B------:R-:W-:Y:S01]  /*14a0*/  FADD.FTZ R247, -R241, R204 ;  /* 0x000000ccf1f77221 */ /* 0x000fe20000010100 */
[----:B------:R-:W-:-:S02]  /*14b0*/  FMUL.FTZ R206, R237, R186 ;  /* 0x000000baedce7220 */ /* 0x000fc40000410000 */
[----:B------:R-:W4:Y:S01]  /*14c0*/  LDG.E.128 R232, desc[UR4][R232.64] ;  /* 0x00000004e8e87981 */ /* 0x000f22000c1e1d00 */
[----:B------:R-:W-:Y:S01]  /*14d0*/  FFMA.FTZ R58, R210, R202, R58 ;  /* 0x000000cad23a7223 */ /* 0x000fe2000001003a */
[----:B------:R-:W-:Y:S01]  /*14e0*/  FADD.FTZ R86, R86, R210 ;  /* 0x000000d256567221 */ /* 0x000fe20000010000 */
[----:B---3--:R-:W-:Y:S01]  /*14f0*/  FMUL.FTZ R14, R14, R209 ;  /* 0x000000d10e0e7220 */ /* 0x008fe20000410000 */
[----:B------:R0:W-:Y:S01]  /*1500*/  STL [R1+0x24], R183 ;  /* 0x000024b701007387 */ /* 0x0001e20000100800 */
[----:B------:R-:W-:-:S03]  /*1510*/  FMUL.FTZ R204, R237, R187 ;  /* 0x000000bbedcc7220 */ /* 0x000fc60000410000 */
[----:B------:R-:W-:Y:S01]  /*1520*/  STL [R1+0x40], R14 ;  /* 0x0000400e01007387 */ /* 0x000fe20000100800 */
[----:B------:R-:W-:Y:S01]  /*1530*/  FFMA.FTZ R59, R211, R183, R59 ;  /* 0x000000b7d33b7223 */ /* 0x000fe2000001003b */
[----:B------:R-:W-:Y:S01]  /*1540*/  FADD.FTZ R87, R87, R211 ;  /* 0x000000d357577221 */ /* 0x000fe20000010000 */
[----:B------:R-:W-:Y:S01]  /*1550*/  FADD.FTZ R89, R89, R213 ;  /* 0x000000d559597221 */ /* 0x000fe20000010000 */
[----:B------:R-:W-:Y:S01]  /*1560*/  FMUL.FTZ R12, R12, R212 ;  /* 0x000000d40c0c7220 */ /* 0x000fe20000410000 */
[----:B------:R-:W-:Y:S01]  /*1570*/  FFMA.FTZ R60, R212, R184, R60 ;  /* 0x000000b8d43c7223 */ /* 0x000fe2000001003c */
[----:B------:R-:W-:Y:S01]  /*1580*/  FFMA.FTZ R57, R209, R13, R57 ;  /* 0x0000000dd1397223 */ /* 0x000fe20000010039 */
[----:B------:R-:W-:Y:S01]  /*1590*/  FMUL.FTZ R187, R52, R216 ;  /* 0x000000d834bb7220 */ /* 0x000fe20000410000 */
[----:B------:R-:W-:Y:S01]  /*15a0*/  FMUL.FTZ R186, R53, R217 ;  /* 0x000000d935ba7220 */ /* 0x000fe20000410000 */
[C---:B------:R-:W-:Y:S01]  /*15b0*/  FADD.FTZ R195, -R241.reuse, R195 ;  /* 0x000000c3f1c37221 */ /* 0x040fe20000010100 */
[C---:B------:R-:W-:Y:S01]  /*15c0*/  FADD.FTZ R194, -R241.reuse, R194 ;  /* 0x000000c2f1c27221 */ /* 0x040fe20000010100 */
[----:B------:R-:W-:Y:S01]  /*15d0*/  FADD.FTZ R193, -R241, R193 ;  /* 0x000000c1f1c17221 */ /* 0x000fe20000010100 */
[----:B------:R-:W-:Y:S01]  /*15e0*/  FADD.FTZ R88, R88, R212 ;  /* 0x000000d458587221 */ /* 0x000fe20000010000 */
[----:B------:R-:W-:Y:S01]  /*15f0*/  FFMA.FTZ R63, R215, R204, R63 ;  /* 0x000000ccd73f7223 */ /* 0x000fe2000001003f */
[----:B------:R-:W-:Y:S01]  /*1600*/  FADD.FTZ R91, R91, R215 ;  /* 0x000000d75b5b7221 */ /* 0x000fe20000010000 */
[C---:B------:R-:W-:Y:S01]  /*1610*/  FMUL.FTZ R212, R237.reuse, R194 ;  /* 0x000000c2edd47220 */ /* 0x040fe20000410000 */
[----:B------:R-:W-:Y:S01]  /*1620*/  FMUL.FTZ R194, R237, R9 ;  /* 0x00000009edc27220 */ /* 0x000fe20000410000 */
[----:B------:R-:W-:-:S04]  /*1630*/  FMUL.FTZ R249, R249, R208 ;  /* 0x000000d0f9f97220 */ /* 0x000fc80000410000 */
[----:B------:R-:W-:Y:S01]  /*1640*/  FADD.FTZ R182, RZ, R249 ;  /* 0x000000f9ffb67221 */ /* 0x000fe20000010000 */
[----:B------:R-:W-:-:S03]  /*1650*/  FFMA.FTZ R180, R251, R249, RZ ;  /* 0x000000f9fbb47223 */ /* 0x000fc600000100ff */
[----:B------:R-:W-:Y:S01]  /*1660*/  FADD.FTZ R182, R182, R14 ;  /* 0x0000000eb6b67221 */ /* 0x000fe20000010000 */
[----:B------:R-:W-:Y:S01]  /*1670*/  FFMA.FTZ R180, R13, R14, R180 ;  /* 0x0000000e0db47223 */ /* 0x000fe200000100b4 */
[----:B------:R-:W-:Y:S01]  /*1680*/  FMUL.FTZ R203, R203, R210 ;  /* 0x000000d2cbcb7220 */ /* 0x000fe20000410000 */
[----:B------:R-:W-:Y:S01]  /*1690*/  FMUL.FTZ R210, R11, R211 ;  /* 0x000000d30bd27220 */ /* 0x000fe20000410000 */
[----:B------:R-:W-:-:S03]  /*16a0*/  FMUL.FTZ R11, R237, R185 ;  /* 0x000000b9ed0b7220 */ /* 0x000fc60000410000 */
[----:B------:R-:W-:Y:S01]  /*16b0*/  STL [R1+0x3c], R203 ;  /* 0x00003ccb01007387 */ /* 0x000fe20000100800 */
[----:B------:R-:W-:Y:S01]  /*16c0*/  FFMA.FTZ R61, R213, R11, R61 ;  /* 0x0000000bd53d7223 */ /* 0x000fe2000001003d */
[----:B------:R-:W-:Y:S02]  /*16d0*/  FADD.FTZ R182, R182, R203 ;  /* 0x000000cbb6b67221 */ /* 0x000fe40000010000 */
[----:B------:R-:W-:Y:S01]  /*16e0*/  STL [R1+0x38], R210 ;  /* 0x000038d201007387 */ /* 0x000fe20000100800 */
[----:B------:R-:W-:-:S03]  /*16f0*/  FFMA.FTZ R180, R202, R203, R180 ;  /* 0x000000cbcab47223 */ /* 0x000fc600000100b4 */
[----:B------:R1:W-:Y:S01]  /*1700*/  STL [R1+0x10], R184 ;  /* 0x000010b801007387 */ /* 0x0003e20000100800 */
[----:B------:R-:W-:-:S03]  /*1710*/  FADD.FTZ R182, R182, R210 ;  /* 0x000000d2b6b67221 */ /* 0x000fc60000010000 */
[----:B------:R-:W-:Y:S01]  /*1720*/  STL [R1+0xc], R11 ;  /* 0x00000c0b01007387 */ /* 0x000fe20000100800 */
[----:B------:R-:W-:-:S03]  /*1730*/  FMUL.FTZ R185, R54, R218 ;  /* 0x000000da36b97220 */ /* 0x000fc60000410000 */
[----:B------:R-:W-:Y:S01]  /*1740*/  STL [R1+0x8], R206 ;  /* 0x000008ce01007387 */ /* 0x000fe20000100800 */
[----:B--2---:R-:W-:-:S03]  /*1750*/  FMUL.FTZ R213, R207, R213 ;  /* 0x000000d5cfd57220 */ /* 0x004fc60000410000 */
[----:B------:R-:W-:Y:S01]  /*1760*/  STL [R1+0x4], R204 ;  /* 0x000004cc01007387 */ /* 0x000fe20000100800 */
[----:B------:R-:W-:Y:S01]  /*1770*/  FMUL.FTZ R211, R205, R214 ;  /* 0x000000d6cdd37220 */ /* 0x000fe20000410000 */
[----:B------:R-:W-:Y:S02]  /*1780*/  FMUL.FTZ R205, R248, R215 ;  /* 0x000000d7f8cd7220 */ /* 0x000fe40000410000 */
[----:B------:R2:W-:Y:S01]  /*1790*/  STL [R1+0x34], R12 ;  /* 0x0000340c01007387 */ /* 0x0005e20000100800 */
[----:B0-----:R-:W-:-:S03]  /*17a0*/  FFMA.FTZ R183, R183, R210, R180 ;  /* 0x000000d2b7b77223 */ /* 0x001fc600000100b4 */
[----:B------:R-:W-:Y:S01]  /*17b0*/  STL [R1+0x30], R213 ;  /* 0x000030d501007387 */ /* 0x000fe20000100800 */
[----:B------:R-:W-:-:S03]  /*17c0*/  FADD.FTZ R182, R182, R12 ;  /* 0x0000000cb6b67221 */ /* 0x000fc60000010000 */
[----:B------:R-:W-:Y:S01]  /*17d0*/  STL [R1+0x20], R211 ;  /* 0x000020d301007387 */ /* 0x000fe20000100800 */
[----:B-1----:R-:W-:-:S03]  /*17e0*/  FFMA.FTZ R184, R184, R12, R183 ;  /* 0x0000000cb8b87223 */ /* 0x002fc600000100b7 */
[----:B------:R-:W-:Y:S04]  /*17f0*/  STL [R1+0x1c], R205 ;  /* 0x00001ccd01007387 */ /* 0x000fe80000100800 */
[----:B------:R-:W-:Y:S01]  /*1800*/  STL [R1+0x18], R187 ;  /* 0x000018bb01007387 */ /* 0x000fe20000100800 */
[----:B------:R-:W-:-:S03]  /*1810*/  FADD.FTZ R183, R182, R213 ;  /* 0x000000d5b6b77221 */ /* 0x000fc60000010000 */
[----:B------:R0:W-:Y:S01]  /*1820*/  STL [R1+0x14], R186 ;  /* 0x000014ba01007387 */ /* 0x0001e20000100800 */
[----:B------:R-:W-:-:S03]  /*1830*/  FMUL.FTZ R207, R237, R195 ;  /* 0x000000c3edcf7220 */ /* 0x000fc60000410000 */
[----:B------:R1:W-:Y:S01]  /*1840*/  STL [R1], R185 ;  /* 0x000000b901007387 */ /* 0x0003e20000100800 */
[----:B------:R-:W-:-:S03]  /*1850*/  FFMA.FTZ R182, R11, R213, R184 ;  /* 0x000000d50bb67223 */ /* 0x000fc600000100b8 */
[----:B------:R3:W5:Y:S01]  /*1860*/  LDL.LU R14, [R1+0x80] ;  /* 0x00008000010e7983 */ /* 0x0007620000300800 */
[----:B------:R-:W-:-:S03]  /*1870*/  FMUL.FTZ R195, R237, R10 ;  /* 0x0000000aedc37220 */ /* 0x000fc60000410000 */
[----:B------:R3:W5:Y:S01]  /*1880*/  LDL.LU R13, [R1+0x7c] ;  /* 0x00007c00010d7983 */ /* 0x0007620000300800 */
[----:B------:R-:W-:-:S03]  /*1890*/  FMUL.FTZ R215, R237, R193 ;  /* 0x000000c1edd77220 */ /* 0x000fc60000410000 */
[----:B--2---:R3:W5:Y:S01]  /*18a0*/  LDL.LU R12, [R1+0x78] ;  /* 0x00007800010c7983 */ /* 0x0047620000300800 */
[----:B------:R-:W-:-:S03]  /*18b0*/  FMUL.FTZ R193, R237, R8 ;  /* 0x00000008edc17220 */ /* 0x000fc60000410000 */
[----:B------:R3:W5:Y:S04]  /*18c0*/  LDL.LU R11, [R1+0x74] ;  /* 0x00007400010b7983 */ /* 0x0007680000300800 */
[----:B------:R3:W5:Y:S04]  /*18d0*/  LDL.LU R10, [R1+0x70] ;  /* 0x00007000010a7983 */ /* 0x0007680000300800 */
[----:B------:R3:W5:Y:S04]  /*18e0*/  LDL.LU R9, [R1+0x6c] ;  /* 0x00006c0001097983 */ /* 0x0007680000300800 */
[----:B------:R3:W5:Y:S01]  /*18f0*/  LDL.LU R8, [R1+0x68] ;  /* 0x0000680001087983 */ /* 0x0007620000300800 */
[----:B------:R-:W-:Y:S01]  /*1900*/  FADD.FTZ R183, R183, R211 ;  /* 0x000000d3b7b77221 */ /* 0x000fe20000010000 */
[C---:B------:R-:W-:Y:S01]  /*1910*/  FADD.FTZ R188, -R241.reuse, R188 ;  /* 0x000000bcf1bc7221 */ /* 0x040fe20000010100 */
[----:B------:R-:W-:Y:S01]  /*1920*/  FFMA.FTZ R182, R206, R211, R182 ;  /* 0x000000d3ceb67223 */ /* 0x000fe200000100b6 */
[----:B------:R-:W-:Y:S01]  /*1930*/  FADD.FTZ R189, -R241, R189 ;  /* 0x000000bdf1bd7221 */ /* 0x000fe20000010100 */
[----:B------:R-:W-:Y:S01]  /*1940*/  FADD.FTZ R183, R183, R205 ;  /* 0x000000cdb7b77221 */ /* 0x000fe20000010000 */
[----:B------:R-:W-:Y:S01]  /*1950*/  FMUL.FTZ R248, R237, R188 ;  /* 0x000000bcedf87220 */ /* 0x000fe20000410000 */
[----:B------:R-:W-:Y:S01]  /*1960*/  FFMA.FTZ R182, R204, R205, R182 ;  /* 0x000000cdccb67223 */ /* 0x000fe200000100b6 */
[----:B------:R-:W-:Y:S01]  /*1970*/  MOV R181, R247 ;  /* 0x000000f700b57202 */ /* 0x000fe20000000f00 */
[----:B------:R-:W-:Y:S01]  /*1980*/  FADD.FTZ R183, R183, R187 ;  /* 0x000000bbb7b77221 */ /* 0x000fe20000010000 */
[----:B------:R-:W-:Y:S01]  /*1990*/  FADD.FTZ R190, -R241, R190 ;  /* 0x000000bef1be7221 */ /* 0x000fe20000010100 */
[----:B------:R-:W-:Y:S01]  /*19a0*/  FMUL.FTZ R247, R237, R189 ;  /* 0x000000bdedf77220 */ /* 0x000fe20000410000 */
[----:B------:R-:W-:Y:S01]  /*19b0*/  FFMA.FTZ R182, R248, R187, R182 ;  /* 0x000000bbf8b67223 */ /* 0x000fe200000100b6 */
[----:B------:R-:W-:Y:S01]  /*19c0*/  FADD.FTZ R192, -R241, R192 ;  /* 0x000000c0f1c07221 */ /* 0x000fe20000010100 */
[----:B------:R-:W-:Y:S01]  /*19d0*/  FFMA.FTZ R56, R208, R251, R56 ;  /* 0x000000fbd0387223 */ /* 0x000fe20000010038 */
[----:B------:R-:W-:Y:S01]  /*19e0*/  FADD.FTZ R84, R84, R208 ;  /* 0x000000d054547221 */ /* 0x000fe20000010000 */
[----:B------:R-:W-:Y:S01]  /*19f0*/  MOV R208, R246 ;  /* 0x000000f600d07202 */ /* 0x000fe20000000f00 */
[----:B------:R-:W-:Y:S01]  /*1a00*/  FADD.FTZ R183, R183, R186 ;  /* 0x000000bab7b77221 */ /* 0x000fe20000010000 */
[----:B------:R-:W-:Y:S01]  /*1a10*/  FADD.FTZ R191, -R241, R191 ;  /* 0x000000bff1bf7221 */ /* 0x000fe20000010100 */
[----:B------:R-:W-:Y:S01]  /*1a20*/  FMUL.FTZ R246, R237, R190 ;  /* 0x000000beedf67220 */ /* 0x000fe20000410000 */
[----:B------:R-:W-:Y:S01]  /*1a30*/  FFMA.FTZ R182, R247, R186, R182 ;  /* 0x000000baf7b67223 */ /* 0x000fe200000100b6 */
[----:B------:R-:W-:Y:S01]  /*1a40*/  FADD.FTZ R85, R85, R209 ;  /* 0x000000d155557221 */ /* 0x000fe20000010000 */
[----:B------:R-:W-:Y:S01]  /*1a50*/  FFMA.FTZ R64, R216, R248, R64 ;  /* 0x000000f8d8407223 */ /* 0x000fe20000010040 */
[----:B------:R-:W-:Y:S01]  /*1a60*/  FADD.FTZ R92, R92, R216 ;  /* 0x000000d85c5c7221 */ /* 0x000fe20000010000 */
[----:B------:R-:W-:Y:S01]  /*1a70*/  MOV R209, R252 ;  /* 0x000000fc00d17202 */ /* 0x000fe20000000f00 */
[----:B------:R-:W-:Y:S01]  /*1a80*/  FMUL.FTZ R216, R237, R192 ;  /* 0x000000c0edd87220 */ /* 0x000fe20000410000 */
[C---:B------:R-:W-:Y:S01]  /*1a90*/  FADD.FTZ R196, -R241.reuse, R196 ;  /* 0x000000c4f1c47221 */ /* 0x040fe20000010100 */
[C---:B------:R-:W-:Y:S01]  /*1aa0*/  FADD.FTZ R197, -R241.reuse, R197 ;  /* 0x000000c5f1c57221 */ /* 0x040fe20000010100 */
[C---:B------:R-:W-:Y:S01]  /*1ab0*/  FADD.FTZ R198, -R241.reuse, R198 ;  /* 0x000000c6f1c67221 */ /* 0x040fe20000010100 */
[----:B------:R-:W-:Y:S01]  /*1ac0*/  FADD.FTZ R199, -R241, R199 ;  /* 0x000000c7f1c77221 */ /* 0x000fe20000010100 */
[----:B------:R-:W-:Y:S01]  /*1ad0*/  FMUL.FTZ R252, R55, R219 ;  /* 0x000000db37fc7220 */ /* 0x000fe20000410000 */
[----:B0-----:R-:W-:Y:S01]  /*1ae0*/  FADD.FTZ R186, R183, R185 ;  /* 0x000000b9b7ba7221 */ /* 0x001fe20000010000 */
        /* <DEDUP_REMOVED lines=37> */
[----:B------:R-:W-:Y:S01]  /*1d40*/  MOV R210, R209 ;  /* 0x000000d100d27202 */ /* 0x000fe20000000f00 */
[----:B------:R-:W-:Y:S01]  /*1d50*/  FMUL.FTZ R204, R47, R227 ;  /* 0x000000e32fcc7220 */ /* 0x000fe20000410000 */
[----:B------:R-:W-:Y:S01]  /*1d60*/  MOV R209, R208 ;  /* 0x000000d000d17202 */ /* 0x000fe20000000f00 */
[----:B------:R-:W-:Y:S01]  /*1d70*/  FADD.FTZ R188, R188, R205 ;  /* 0x000000cdbcbc7221 */ /* 0x000fe20000010000 */
[----:B------:R-:W-:Y:S01]  /*1d80*/  MOV R208, R181 ;  /* 0x000000b500d07202 */ /* 0x000fe20000000f00 */
[C---:B------:R-:W-:Y:S01]  /*1d90*/  FMUL.FTZ R181, R237.reuse, R199 ;  /* 0x000000c7edb57220 */ /* 0x040fe20000410000 */
[----:B------:R-:W-:Y:S01]  /*1da0*/  FFMA.FTZ R189, R180, R205, R189 ;  /* 0x000000cdb4bd7223 */ /* 0x000fe200000100bd */
[----:B----4-:R-:W-:Y:S01]  /*1db0*/  FMUL.FTZ R186, R40, R228 ;  /* 0x000000e428ba7220 */ /* 0x010fe20000410000 */
[----:B------:R-:W-:Y:S01]  /*1dc0*/  FADD.FTZ R188, R188, R204 ;  /* 0x000000ccbcbc7221 */ /* 0x000fe20000010000 */
[----:B------:R-:W-:Y:S01]  /*1dd0*/  FMUL.FTZ R182, R237, R210 ;  /* 0x000000d2edb67220 */ /* 0x000fe20000410000 */
[----:B------:R-:W-:Y:S01]  /*1de0*/  FFMA.FTZ R189, R181, R204, R189 ;  /* 0x000000ccb5bd7223 */ /* 0x000fe200000100bd */
[----:B------:R-:W-:Y:S01]  /*1df0*/  FMUL.FTZ R187, R41, R229 ;  /* 0x000000e529bb7220 */ /* 0x000fe20000410000 */
[----:B------:R-:W-:Y:S01]  /*1e00*/  FADD.FTZ R188, R188, R186 ;  /* 0x000000babcbc7221 */ /* 0x000fe20000010000 */
[C---:B------:R-:W-:Y:S01]  /*1e10*/  FMUL.FTZ R183, R237.reuse, R209 ;  /* 0x000000d1edb77220 */ /* 0x040fe20000410000 */
[----:B------:R-:W-:Y:S01]  /*1e20*/  FFMA.FTZ R189, R182, R186, R189 ;  /* 0x000000bab6bd7223 */ /* 0x000fe200000100bd */
[----:B------:R-:W-:Y:S01]  /*1e30*/  FMUL.FTZ R192, R42, R230 ;  /* 0x000000e62ac07220 */ /* 0x000fe20000410000 */
[----:B------:R-:W-:Y:S01]  /*1e40*/  FADD.FTZ R188, R188, R187 ;  /* 0x000000bbbcbc7221 */ /* 0x000fe20000010000 */
[----:B------:R-:W-:Y:S01]  /*1e50*/  FMUL.FTZ R184, R237, R201 ;  /* 0x000000c9edb87220 */ /* 0x000fe20000410000 */
[----:B------:R-:W-:Y:S01]  /*1e60*/  FFMA.FTZ R189, R183, R187, R189 ;  /* 0x000000bbb7bd7223 */ /* 0x000fe200000100bd */
[----:B------:R-:W-:Y:S01]  /*1e70*/  FMUL.FTZ R197, R43, R231 ;  /* 0x000000e72bc57220 */ /* 0x000fe20000410000 */
[----:B------:R-:W-:Y:S01]  /*1e80*/  FADD.FTZ R188, R188, R192 ;  /* 0x000000c0bcbc7221 */ /* 0x000fe20000010000 */
[C---:B-1----:R-:W-:Y:S01]  /*1e90*/  FMUL.FTZ R185, R237.reuse, R200 ;  /* 0x000000c8edb97220 */ /* 0x042fe20000410000 */
        /* <DEDUP_REMOVED lines=11> */
[----:B------:R-:W-:Y:S01]  /*1f50*/  FMUL.FTZ R201, R39, R235 ;  /* 0x000000eb27c97220 */ /* 0x000fe20000410000 */
[----:B------:R-:W-:Y:S02]  /*1f60*/  FADD.FTZ R189, R189, R200 ;  /* 0x000000c8bdbd7221 */ /* 0x000fe40000010000 */
        /* <DEDUP_REMOVED lines=31> */
[----:B---3--:R-:W-:-:S07]  /*2160*/  FFMA.FTZ R188, R193, R201, R188 ;  /* 0x000000c9c1bc7223 */ /* 0x008fce00000100bc */
.L_x_15023:
[----:B------:R-:W-:Y:S05]  /*2170*/  BSYNC B0 ;  /* 0x0000000000007941 */ /* 0x000fea0003800000 */
.L_x_15021:
[----:B------:R-:W2:Y:S04]  /*2180*/  LDL.LU R190, [R1+0x44] ;  /* 0x0000440001be7983 */ /* 0x000ea80000300800 */
[----:B------:R0:W5:Y:S01]  /*2190*/  LDG.E R208, desc[UR4][R238.64] ;  /* 0x00000004eed07981 */ /* 0x000162000c1e1900 */
[----:B------:R-:W1:Y:S01]  /*21a0*/  S2R R223, SR_TID.X ;  /* 0x0000000000df7919 */ /* 0x000e620000002100 */
[----:B------:R-:W-:Y:S01]  /*21b0*/  UMOV UR6, 0xffffffff ;  /* 0xffffffff00067882 */ /* 0x000fe20000000000 */
[----:B-1----:R-:W-:Y:S02]  /*21c0*/  SHF.R.U32.HI R222, RZ, 0x5, R223 ;  /* 0x00000005ffde7819 */ /* 0x002fe400000116df */
[----:B------:R-:W-:Y:S02]  /*21d0*/  LOP3.LUT P0, RZ, R223, 0x1f, RZ, 0xc0, !PT ;  /* 0x0000001fdfff7812 */ /* 0x000fe4000780c0ff */
[----:B--2---:R-:W-:-:S02]  /*21e0*/  LOP3.LUT P4, RZ, R190, 0xff, RZ, 0xc0, !PT ;  /* 0x000000ffbeff7812 */ /* 0x004fc4000788c0ff */
[----:B------:R-:W-:-:S11]  /*21f0*/  LOP3.LUT R190, R222, 0x7fffff8, RZ, 0xc0, !PT ;  /* 0x07fffff8debe7812 */ /* 0x000fd600078ec0ff */
[----:B------:R-:W-:Y:S01]  /*2200*/  @!P4 IADD3 R190, R190, 0x8, RZ ;  /* 0x00000008bebec810 */ /* 0x000fe20007ffe0ff */
[----:B0-----:R-:W-:Y:S06]  /*2210*/  BRA.DIV UR6, `(.L_x_15024) ;  /* 0x0000003606dc7947 */ /* 0x001fec000b800000 */
        /* <DEDUP_REMOVED lines=18> */
.L_x_15160:
[----:B------:R-:W3:Y:S01]  /*2340*/  S2R R209, SR_CgaCtaId ;  /* 0x0000000000d17919 */ /* 0x000ee20000008800 */
[----:B------:R-:W4:Y:S01]  /*2350*/  LDC R213, c[0x0][0x218] ;  /* 0x00008600ffd57b82 */ /* 0x000f220000000800 */
[----:B------:R-:W-:Y:S01]  /*2360*/  @!P0 LOP3.LUT R191, R222, 0x7, RZ, 0xc0, !PT ;  /* 0x00000007debf8812 */ /* 0x000fe200078ec0ff */
[----:B-1----:R-:W-:Y:S01]  /*2370*/  FADD.FTZ R188, R211, R188 ;  /* 0x000000bcd3bc7221 */ /* 0x002fe20000010000 */
[----:B------:R-:W-:Y:S01]  /*2380*/  MOV R210, 0x400 ;  /* 0x0000040000d27802 */ /* 0x000fe20000000f00 */
[----:B--2---:R-:W-:Y:S01]  /*2390*/  FADD.FTZ R189, R214, R189 ;  /* 0x000000bdd6bd7221 */ /* 0x004fe20000010000 */
[----:B------:R-:W-:Y:S01]  /*23a0*/  @!P0 IADD3 R191, R190, R191, RZ ;  /* 0x000000bfbebf8210 */ /* 0x000fe20007ffe0ff */
[----:B------:R-:W-:Y:S05]  /*23b0*/  WARPSYNC.ALL ;  /* 0x0000000000007948 */ /* 0x000fea0003800000 */
[----:B---3--:R-:W-:Y:S01]  /*23c0*/  LEA R210, R209, R210, 0x18 ;  /* 0x000000d2d1d27211 */ /* 0x008fe200078ec0ff */
[----:B------:R-:W-:-:S03]  /*23d0*/  HFMA2.MMA R209, -RZ, RZ, 0, 0 ;  /* 0x00000000ffd17435 */ /* 0x000fc600000001ff */
[-C--:B------:R-:W-:Y:S02]  /*23e0*/  @!P0 LEA R191, R191, R210.reuse, 0x3 ;  /* 0x000000d2bfbf8211 */ /* 0x080fe400078e18ff */
[----:B------:R-:W-:-:S03]  /*23f0*/  LEA R210, R190, R210, 0x3 ;  /* 0x000000d2bed27211 */ /* 0x000fc600078e18ff */
[----:B------:R1:W-:Y:S02]  /*2400*/  @!P0 STS.64 [R191+0x7000], R188 ;  /* 0x007000bcbf008388 */ /* 0x0003e40000000a00 */
[----:B-1----:R-:W-:-:S05]  /*2410*/  @P3 IADD3 R188, R236, -0x1, RZ ;  /* 0xffffffffecbc3810 */ /* 0x002fca0007ffe0ff */
[----:B----4-:R-:W-:Y:S01]  /*2420*/  @P3 IMAD R188, R188, R213, RZ ;  /* 0x000000d5bcbc3224 */ /* 0x010fe200078e02ff */
[----:B------:R-:W-:Y:S02]  /*2430*/  LOP3.LUT R213, R223, 0xff, RZ, 0xc0, !PT ;  /* 0x000000ffdfd57812 */ /* 0x000fe400078ec0ff */
[----:B------:R-:W1:Y:S02]  /*2440*/  LDC.U8 R223, c[0x0][0x2a0] ;  /* 0x0000a800ffdf7b82 */ /* 0x000e640000000000 */
[----:B------:R-:W-:-:S04]  /*2450*/  @P3 SHF.R.S32.HI R189, RZ, 0x1f, R188 ;  /* 0x0000001fffbd3819 */ /* 0x000fc800000114bc */
[----:B------:R-:W-:-:S04]  /*2460*/  @P3 LEA.HI R189, R189, R188, RZ, 0x2 ;  /* 0x000000bcbdbd3211 */ /* 0x000fc800078f10ff */
[----:B------:R-:W-:Y:S01]  /*2470*/  @P3 LEA.HI.SX32 R209, R189, R213, 0x1e ;  /* 0x000000d5bdd13211 */ /* 0x000fe200078ff2ff */
[----:B------:R-:W-:Y:S06]  /*2480*/  BAR.SYNC.DEFER_BLOCKING 0x0 ;  /* 0x0000000000007b1d */ /* 0x000fec0000010000 */
[----:B------:R-:W2:Y:S02]  /*2490*/  LDS.128 R188, [R210+0x7000] ;  /* 0x00700000d2bc7984 */ /* 0x000ea40000000c00 */
[----:B--2---:R-:W-:Y:S01]  /*24a0*/  FADD.FTZ R188, RZ, R188 ;  /* 0x000000bcffbc7221 */ /* 0x004fe20000010000 */
[----:B------:R-:W-:-:S03]  /*24b0*/  FADD.FTZ R189, RZ, R189 ;  /* 0x000000bdffbd7221 */ /* 0x000fc60000010000 */
[----:B0-----:R-:W-:Y:S01]  /*24c0*/  FADD.FTZ R211, R190, R188 ;  /* 0x000000bcbed37221 */ /* 0x001fe20000010000 */
        /* <DEDUP_REMOVED lines=12> */
[----:B-1----:R-:W-:Y:S01]  /*2590*/  ISETP.NE.AND P5, PT, R223, RZ, PT ;  /* 0x000000ffdf00720c */ /* 0x002fe20003fa5270 */
[----:B------:R-:W-:Y:S01]  /*25a0*/  BSSY B0, `(.L_x_15025) ;  /* 0x000001b000007945 */ /* 0x000fe20003800000 */
[C---:B------:R-:W-:Y:S02]  /*25b0*/  @!P2 ISETP.NE.U32.AND P0, PT, R6.reuse, RZ, PT ;  /* 0x000000ff0600a20c */ /* 0x040fe40003f05070 */
[C---:B------:R-:W-:Y:S02]  /*25c0*/  @!P2 ISETP.NE.U32.AND P6, PT, R6.reuse, RZ, PT ;  /* 0x000000ff0600a20c */ /* 0x040fe40003fc5070 */
[----:B------:R-:W-:Y:S01]  /*25d0*/  @!P2 ISETP.NE.U32.AND P1, PT, R6, RZ, PT ;  /* 0x000000ff0600a20c */ /* 0x000fe20003f25070 */
[----:B0-----:R-:W-:Y:S01]  /*25e0*/  FADD.FTZ R188, R211, R188 ;  /* 0x000000bcd3bc7221 */ /* 0x001fe20000010000 */
[----:B------:R-:W-:-:S03]  /*25f0*/  FADD.FTZ R210, R213, R189 ;  /* 0x000000bdd5d27221 */ /* 0x000fc60000010000 */
[----:B------:R-:W-:Y:S02]  /*2600*/  FADD.FTZ R190, R190, R188 ;  /* 0x000000bcbebe7221 */ /* 0x000fe40000010000 */
[----:B------:R-:W0:Y:S02]  /*2610*/  @P3 LDC.64 R188, c[0x0][0x220] ;  /* 0x00008800ffbc3b82 */ /* 0x000e240000000a00 */
[----:B------:R-:W-:-:S05]  /*2620*/  FMUL.FTZ R190, R190, UR10 ;  /* 0x0000000abebe7c20 */ /* 0x000fca0008410000 */
[----:B------:R-:W-:Y:S02]  /*2630*/  FSEL R213, R190, RZ, !P5 ;  /* 0x000000ffbed57208 */ /* 0x000fe40006800000 */
[----:B------:R-:W-:Y:S01]  /*2640*/  @!P2 ISETP.NE.U32.AND P5, PT, R6, RZ, PT ;  /* 0x000000ff0600a20c */ /* 0x000fe20003fa5070 */
[----:B------:R-:W-:-:S03]  /*2650*/  FADD.FTZ R191, R191, R210 ;  /* 0x000000d2bfbf7221 */ /* 0x000fc60000010000 */
[----:B------:R-:W-:Y:S01]  /*2660*/  @!P2 ISETP.NE.AND.EX P5, PT, R5, RZ, PT, P5 ;  /* 0x000000ff0500a20c */ /* 0x000fe20003fa5350 */
        /* <DEDUP_REMOVED lines=14> */
.L_x_15026:
[----:B------:R-:W-:Y:S05]  /*2750*/  BSYNC B0 ;  /* 0x0000000000007941 */ /* 0x000fea0003800000 */
.L_x_15025:
[----:B------:R-:W-:Y:S04]  /*2760*/  BSSY B0, `(.L_x_15027) ;  /* 0x000000a000007945 */ /* 0x000fe80003800000 */
        /* <DEDUP_REMOVED lines=9> */
.L_x_15028:
[----:B------:R-:W-:Y:S05]  /*2800*/  BSYNC B0 ;  /* 0x0000000000007941 */ /* 0x000fea0003800000 */
.L_x_15027:
        /* <DEDUP_REMOVED lines=11> */
.L_x_15030:
[----:B------:R-:W-:Y:S05]  /*28c0*/  BSYNC B0 ;  /* 0x0000000000007941 */ /* 0x000fea0003800000 */
.L_x_15029:
        /* <DEDUP_REMOVED lines=10> */
.L_x_15032:
[----:B------:R-:W-:Y:S05]  /*2970*/  BSYNC B0 ;  /* 0x0000000000007941 */ /* 0x000fea0003800000 */
.L_x_15031:
        /* <DEDUP_REMOVED lines=11> */
.L_x_15034:
[----:B------:R-:W-:Y:S05]  /*2a30*/  BSYNC B0 ;  /* 0x0000000000007941 */ /* 0x000fea0003800000 */
.L_x_15033:
        /* <DEDUP_REMOVED lines=10> */
.L_x_15036:
[----:B------:R-:W-:Y:S05]  /*2ae0*/  BSYNC B0 ;  /* 0x0000000000007941 */ /* 0x000fea0003800000 */
.L_x_15035:
        /* <DEDUP_REMOVED lines=11> */
.L_x_15038:
[----:B------:R-:W-:Y:S05]  /*2ba0*/  BSYNC B0 ;  /* 0x0000000000007941 */ /* 0x000fea0003800000 */
.L_x_15037:
[----:B------:R-:W-:Y:S04]  /*2bb0*/  BSSY B0, `(.L_x_15039) ;  /* 0x000000a000007945 */ /* 0x000fe80003800000 */
[----:B------:R-:W-:Y:S05]  /*2bc0*/  @!P3 BRA `(.L_x_15040) ;  /* 0x000000000020b947 */ /* 0x000fea0003800000 */
[----:B------:R-:W-:Y:S01]  /*2bd0*/  LOP3.LUT P0, RZ, R4, 0xff000000, RZ, 0xc0, !PT ;  /* 0xff00000004ff7812 */ /* 0x000fe2000780c0ff */
[----:B------:R-:W-:-:S04]  /*2be0*/  FMUL.FTZ R4, R191, UR13 ;  /* 0x0000000dbf047c20 */ /* 0x000fc80008410000 */
[----:B------:R-:W-:-:S04]  /*2bf0*/  FMUL.FTZ R4, R4, UR12 ;  /* 0x0000000c04047c20 */ /* 0x000fc80008410000 */
[-C--:B------:R-:W-:Y:S01]  /*2c00*/  FMUL.FTZ R175, R171, R4.reuse ;  /* 0x00000004abaf7220 */ /* 0x080fe20000410000 */
[----:B------:R-:W-:-:S04]  /*2c10*/  FMUL.FTZ R4, R35, R4 ;  /* 0x0000000423047220 */ /* 0x000fc80000410000 */
[----:B------:R-:W-:-:S05]  /*2c20*/  FSEL R175, R175, RZ, P0 ;  /* 0x000000ffafaf7208 */ /* 0x000fca0000000000 */
[----:B------:R-:W-:Y:S01]  /*2c30*/  FADD.FTZ R139, R139, R175 ;  /* 0x000000af8b8b7221 */ /* 0x000fe20000010000 */
[----:B------:R-:W-:-:S07]  /*2c40*/  SEL R175, R4, RZ, P0 ;  /* 0x000000ff04af7207 */ /* 0x000fce0000000000 */
.L_x_15040:
[----:B------:R-:W-:Y:S05]  /*2c50*/  BSYNC B0 ;  /* 0x0000000000007941 */ /* 0x000fea0003800000 */
.L_x_15039:
        /* <DEDUP_REMOVED lines=23> */
.L_x_15042:
[----:B------:R-:W-:Y:S05]  /*2dd0*/  BSYNC B0 ;  /* 0x0000000000007941 */ /* 0x000fea0003800000 */
.L_x_15041:
[----:B------:R-:W-:Y:S01]  /*2de0*/  BSSY B0, `(.L_x_15043) ;  /* 0x000000b000007945 */ /* 0x000fe20003800000 */
[----:B0-----:R-:W-:-:S03]  /*2df0*/  @!P2 FSEL R188, R144, RZ, P5 ;  /* 0x000000ff90bca208 */ /* 0x001fc60002800000 */
        /* <DEDUP_REMOVED lines=9> */
.L_x_15044:
[----:B------:R-:W-:Y:S05]  /*2e90*/  BSYNC B0 ;  /* 0x0000000000007941 */ /* 0x000fea0003800000 */
.L_x_15043:
[----:B------:R-:W-:Y:S04]  /*2ea0*/  BSSY B0, `(.L_x_15045) ;  /* 0x000000a000007945 */ /* 0x000fe80003800000 */
[----:B------:R-:W-:Y:S05]  /*2eb0*/  @!P3 BRA `(.L_x_15046) ;  /* 0x000000000020b947 */ /* 0x000fea0003800000 */
[----:B------:R-:W-:Y:S01]  /*2ec0*/  FMUL.FTZ R4, R188, UR13 ;  /* 0x0000000dbc047c20 */ /* 0x000fe20008410000 */
[----:B------:R-:W-:-:S03]  /*2ed0*/  LOP3.LUT P5, RZ, R3, 0xff, RZ, 0xc0, !PT ;  /* 0x000000ff03ff7812 */ /* 0x000fc600078ac0ff */
[----:B------:R-:W-:-:S04]  /*2ee0*/  FMUL.FTZ R4, R4, UR12 ;  /* 0x0000000c04047c20 */ /* 0x000fc80008410000 */
[-C--:B-----5:R-:W-:Y:S01]  /*2ef0*/  FMUL.FTZ R172, R168, R4.reuse ;  /* 0x00000004a8ac7220 */ /* 0x0a0fe20000410000 */
[----:B------:R-:W-:-:S04]  /*2f00*/  FMUL.FTZ R4, R28, R4 ;  /* 0x000000041c047220 */ /* 0x000fc80000410000 */
[----:B------:R-:W-:-:S05]  /*2f10*/  FSEL R172, R172, RZ, P5 ;  /* 0x000000ffacac7208 */ /* 0x000fca0002800000 */
[----:B------:R-:W-:Y:S01]  /*2f20*/  FADD.FTZ R132, R132, R172 ;  /* 0x000000ac84847221 */ /* 0x000fe20000010000 */
[----:B------:R-:W-:-:S07]  /*2f30*/  SEL R172, R4, RZ, P5 ;  /* 0x000000ff04ac7207 */ /* 0x000fce0002800000 */
.L_x_15046:
[----:B------:R-:W-:Y:S05]  /*2f40*/  BSYNC B0 ;  /* 0x0000000000007941 */ /* 0x000fea0003800000 */
.L_x_15045:
[----:B------:R-:W-:Y:S01]  /*2f50*/  @!P2 ISETP.NE.AND.EX P6, PT, R5, RZ, PT, P6 ;  /* 0x000000ff0500a20c */ /* 0x000fe20003fc5360 */
[----:B------:R-:W-:Y:S01]  /*2f60*/  BSSY B0, `(.L_x_15047) ;  /* 0x000000c000007945 */ /* 0x000fe20003800000 */
[----:B------:R-:W-:Y:S02]  /*2f70*/  @!P2 ISETP.NE.U32.AND P5, PT, R6, RZ, PT ;  /* 0x000000ff0600a20c */ /* 0x000fe40003fa5070 */
[----:B------:R-:W-:Y:S01]  /*2f80*/  @!P2 FSEL R189, R145, RZ, P6 ;  /* 0x000000ff91bda208 */ /* 0x000fe20003000000 */
[----:B------:R-:W-:Y:S10]  /*2f90*/  @!P2 BRA `(.L_x_15048) ;  /* 0x000000000020a947 */ /* 0x000ff40003800000 */
        /* <DEDUP_REMOVED lines=8> */
.L_x_15048:
[----:B------:R-:W-:Y:S05]  /*3020*/  BSYNC B0 ;  /* 0x0000000000007941 */ /* 0x000fea0003800000 */
.L_x_15047:
        /* <DEDUP_REMOVED lines=10> */
.L_x_15050:
[----:B------:R-:W-:Y:S05]  /*30d0*/  BSYNC B0 ;  /* 0x0000000000007941 */ /* 0x000fea0003800000 */
.L_x_15049:
[----:B------:R-:W-:Y:S01]  /*30e0*/  @!P2 ISETP.NE.U32.AND P6, PT, R6, RZ, PT ;  /* 0x000000ff0600a20c */ /* 0x000fe20003fc5070 */
[----:B------:R-:W-:Y:S01]  /*30f0*/  BSSY B0, `(.L_x_15051) ;  /* 0x000000d000007945 */ /* 0x000fe20003800000 */
[C---:B------:R-:W-:Y:S02]  /*3100*/  @!P2 ISETP.NE.AND.EX P5, PT, R5.reuse, RZ, PT, P5 ;  /* 0x000000ff0500a20c */ /* 0x040fe40003fa5350 */
[----:B------:R-:W-:-:S04]  /*3110*/  @!P2 ISETP.NE.AND.EX P6, PT, R5, RZ, PT, P6 ;  /* 0x000000ff0500a20c */ /* 0x000fc80003fc5360 */
[----:B------:R-:W-:Y:S01]  /*3120*/  @!P2 FSEL R190, R146, RZ, P6 ;  /* 0x000000ff92bea208 */ /* 0x000fe20003000000 */
[----:B------:R-:W-:Y:S08]  /*3130*/  @!P2 BRA `(.L_x_15052) ;  /* 0x000000000020a947 */ /* 0x000ff00003800000 */
        /* <DEDUP_REMOVED lines=8> */
.L_x_15052:
[----:B------:R-:W-:Y:S05]  /*31c0*/  BSYNC B0 ;  /* 0x0000000000007941 */ /* 0x000fea0003800000 */
.L_x_15051:
        /* <DEDUP_REMOVED lines=10> */
.L_x_15054:
[----:B------:R-:W-:Y:S05]  /*3270*/  BSYNC B0 ;  /* 0x0000000000007941 */ /* 0x000fea0003800000 */
.L_x_15053:
        /* <DEDUP_REMOVED lines=11> */
.L_x_15056:
[----:B------:R-:W-:Y:S05]  /*3330*/  BSYNC B0 ;  /* 0x0000000000007941 */ /* 0x000fea0003800000 */
.L_x_15055:
[----:B------:R-:W-:Y:S04]  /*3340*/  BSSY B0, `(.L_x_15057) ;  /* 0x000000a000007945 */ /* 0x000fe80003800000 */
[----:B------:R-:W-:Y:S05]  /*3350*/  @!P3 BRA `(.L_x_15058) ;  /* 0x000000000020b947 */ /* 0x000fea0003800000 */
[----:B------:R-:W-:Y:S01]  /*3360*/  LOP3.LUT P5, RZ, R3, 0xff000000, RZ, 0xc0, !PT ;  /* 0xff00000003ff7812 */ /* 0x000fe200078ac0ff */
[----:B------:R-:W-:-:S04]  /*3370*/  FMUL.FTZ R3, R4, UR13 ;  /* 0x0000000d04037c20 */ /* 0x000fc80008410000 */
[----:B------:R-:W-:-:S04]  /*3380*/  FMUL.FTZ R3, R3, UR12 ;  /* 0x0000000c03037c20 */ /* 0x000fc80008410000 */
[-C--:B-----5:R-:W-:Y:S01]  /*3390*/  FMUL.FTZ R175, R171, R3.reuse ;  /* 0x00000003abaf7220 */ /* 0x0a0fe20000410000 */
[----:B------:R-:W-:-:S04]  /*33a0*/  FMUL.FTZ R3, R31, R3 ;  /* 0x000000031f037220 */ /* 0x000fc80000410000 */
[----:B------:R-:W-:-:S05]  /*33b0*/  FSEL R175, R175, RZ, P5 ;  /* 0x000000ffafaf7208 */ /* 0x000fca0002800000 */
[----:B------:R-:W-:Y:S01]  /*33c0*/  FADD.FTZ R135, R135, R175 ;  /* 0x000000af87877221 */ /* 0x000fe20000010000 */
[----:B------:R-:W-:-:S07]  /*33d0*/  SEL R175, R3, RZ, P5 ;  /* 0x000000ff03af7207 */ /* 0x000fce0002800000 */
.L_x_15058:
[----:B------:R-:W-:Y:S05]  /*33e0*/  BSYNC B0 ;  /* 0x0000000000007941 */ /* 0x000fea0003800000 */
.L_x_15057:
[----:B------:R-:W0:Y:S01]  /*33f0*/  @P1 LDC.64 R210, c[0x0][0x308] ;  /* 0x0000c200ffd21b82 */ /* 0x000e220000000a00 */
[----:B------:R-:W-:Y:S01]  /*3400*/  SEL R188, R188, R176, P0 ;  /* 0x000000b0bcbc7207 */ /* 0x000fe20000000000 */
[----:B------:R-:W-:Y:S01]  /*3410*/  BSSY B0, `(.L_x_15059) ;  /* 0x0000012000007945 */ /* 0x000fe20003800000 */
[----:B------:R-:W-:Y:S02]  /*3420*/  SEL R189, R189, R177, P0 ;  /* 0x000000b1bdbd7207 */ /* 0x000fe40000000000 */
[----:B------:R-:W-:Y:S02]  /*3430*/  SEL R190, R190, R178, P0 ;  /* 0x000000b2bebe7207 */ /* 0x000fe40000000000 */
[----:B------:R-:W-:Y:S02]  /*3440*/  SEL R191, R4, R179, P0 ;  /* 0x000000b304bf7207 */ /* 0x000fe40000000000 */
[----:B------:R-:W-:Y:S02]  /*3450*/  @P3 IADD3 R3, R209, 0x100, RZ ;  /* 0x00000100d1033810 */ /* 0x000fe40007ffe0ff */
[----:B------:R-:W-:-:S02]  /*3460*/  @!P2 ISETP.NE.U32.AND P5, PT, R6, RZ, PT ;  /* 0x000000ff0600a20c */ /* 0x000fc40003fa5070 */
[----:B------:R-:W-:Y:S02]  /*3470*/  @!P2 ISETP.NE.U32.AND P6, PT, R6, RZ, PT ;  /* 0x000000ff0600a20c */ /* 0x000fe40003fc5070 */
[----:B------:R-:W-:Y:S02]  /*3480*/  @!P2 ISETP.NE.AND.EX P5, PT, R5, RZ, PT, P5 ;  /* 0x000000ff0500a20c */ /* 0x000fe40003fa5350 */
[----:B------:R-:W-:Y:S01]  /*3490*/  IADD3 R4, R209, 0x200, RZ ;  /* 0x00000200d1047810 */ /* 0x000fe20007ffe0ff */
[----:B0-----:R-:W-:-:S05]  /*34a0*/  @P1 IMAD.WIDE.U32 R210, R244, 0x10, R210 ;  /* 0x00000010f4d21825 */ /* 0x001fca00078e00d2 */
[----:B------:R0:W-:Y:S02]  /*34b0*/  @P1 STG.E.128 desc[UR4][R210.64], R188 ;  /* 0x000000bcd2001986 */ /* 0x0001e4000c101d04 */
[----:B0-----:R-:W0:Y:S02]  /*34c0*/  @P3 LDC.64 R188, c[0x0][0x2f8] ;  /* 0x0000be00ffbc3b82 */ /* 0x001e240000000a00 */
[----:B0-----:R-:W-:-:S05]  /*34d0*/  @P3 IMAD.WIDE.U32 R188, R3, 0x10, R188 ;  /* 0x0000001003bc3825 */ /* 0x001fca00078e00bc */
[----:B------:R0:W-:Y:S01]  /*34e0*/  @P3 STG.E.128 desc[UR4][R188.64], R172 ;  /* 0x000000acbc003986 */ /* 0x0001e2000c101d04 */
[----:B------:R-:W-:Y:S05]  /*34f0*/  @!P3 BRA `(.L_x_15060) ;  /* 0x00000000000cb947 */ /* 0x000fea0003800000 */
[----:B-----5:R-:W1:Y:S02]  /*3500*/  LDC.64 R168, c[0x0][0x220] ;  /* 0x00008800ffa87b82 */ /* 0x020e640000000a00 */
[----:B-1----:R-:W-:-:S06]  /*3510*/  IMAD.WIDE.U32 R168, R4, 0x10, R168 ;  /* 0x0000001004a87825 */ /* 0x002fcc00078e00a8 */
[----:B------:R-:W5:Y:S02]  /*3520*/  LDG.E.128 R168, desc[UR4][R168.64] ;  /* 0x00000004a8a87981 */ /* 0x000f64000c1e1d00 */
.L_x_15060:
[----:B------:R-:W-:Y:S05]  /*3530*/  BSYNC B0 ;  /* 0x0000000000007941 */ /* 0x000fea0003800000 */
.L_x_15059:
[----:B------:R-:W-:Y:S01]  /*3540*/  BSSY B0, `(.L_x_15061) ;  /* 0x000000a000007945 */ /* 0x000fe20003800000 */
[----:B0-----:R-:W-:-:S03]  /*3550*/  @!P2 FSEL R188, R148, RZ, P5 ;  /* 0x000000ff94bca208 */ /* 0x001fc60002800000 */
        /* <DEDUP_REMOVED lines=8> */
.L_x_15062:
[----:B------:R-:W-:Y:S05]  /*35e0*/  BSYNC B0 ;  /* 0x0000000000007941 */ /* 0x000fea0003800000 */
.L_x_15061:
        /* <DEDUP_REMOVED lines=10> */
.L_x_15064:
[----:B------:R-:W-:Y:S05]  /*3690*/  BSYNC B0 ;  /* 0x0000000000007941 */ /* 0x000fea0003800000 */
.L_x_15063:
[----:B------:R-:W-:Y:S01]  /*36a0*/  @!P2 ISETP.NE.AND.EX P6, PT, R5, RZ, PT, P6 ;  /* 0x000000ff0500a20c */ /* 0x000fe20003fc5360 */
[----:B------:R-:W-:Y:S01]  /*36b0*/  BSSY B0, `(.L_x_15065) ;  /* 0x000000b000007945 */ /* 0x000fe20003800000 */
[----:B------:R-:W-:Y:S02]  /*36c0*/  @!P2 ISETP.NE.U32.AND P5, PT, R6, RZ, PT ;  /* 0x000000ff0600a20c */ /* 0x000fe40003fa5070 */
[----:B------:R-:W-:Y:S01]  /*36d0*/  @!P2 FSEL R189, R149, RZ, P6 ;  /* 0x000000ff95bda208 */ /* 0x000fe20003000000 */
[----:B------:R-:W-:Y:S10]  /*36e0*/  @!P2 BRA `(.L_x_15066) ;  /* 0x00000000001ca947 */ /* 0x000ff40003800000 */
[----:B------:R-:W2:Y:S01]  /*36f0*/  LDL R190, [R1+0x14] ;  /* 0x0000140001be7983 */ /* 0x000ea20000100800 */
[----:B------:R-:W-:Y:S01]  /*3700*/  ISETP.NE.U32.AND P6, PT, R6, RZ, PT ;  /* 0x000000ff0600720c */ /* 0x000fe20003fc5070 */
[----:B------:R-:W-:-:S03]  /*3710*/  FFMA.FTZ R3, R247, R214, R213 ;  /* 0x000000d6f7037223 */ /* 0x000fc600000100d5 */
[----:B------:R-:W-:Y:S01]  /*3720*/  ISETP.NE.AND.EX P6, PT, R5, RZ, PT, P6 ;  /* 0x000000ff0500720c */ /* 0x000fe20003fc5360 */
[----:B--2---:R-:W-:-:S04]  /*3730*/  FADD.FTZ R3, R190, -R3 ;  /* 0x80000003be037221 */ /* 0x004fc80000010000 */
[----:B------:R-:W-:-:S08]  /*3740*/  FMUL.FTZ R189, R237, R3 ;  /* 0x00000003edbd7220 */ /* 0x000fd00000410000 */
[----:B------:R-:W-:-:S07]  /*3750*/  @P6 FADD.FTZ R189, R149, R189 ;  /* 0x000000bd95bd6221 */ /* 0x000fce0000010000 */
.L_x_15066:
[----:B------:R-:W-:Y:S05]  /*3760*/  BSYNC B0 ;  /* 0x0000000000007941 */ /* 0x000fea0003800000 */
.L_x_15065:
        /* <DEDUP_REMOVED lines=10> */
.L_x_15068:
[----:B------:R-:W-:Y:S05]  /*3810*/  BSYNC B0 ;  /* 0x0000000000007941 */ /* 0x000fea0003800000 */
.L_x_15067:
[----:B------:R-:W-:Y:S01]  /*3820*/  @!P2 ISETP.NE.U32.AND P6, PT, R6, RZ, PT ;  /* 0x000000ff0600a20c */ /* 0x000fe20003fc5070 */
[----:B------:R-:W-:Y:S01]  /*3830*/  BSSY B0, `(.L_x_15069) ;  /* 0x000000c000007945 */ /* 0x000fe20003800000 */
[C---:B------:R-:W-:Y:S02]  /*3840*/  @!P2 ISETP.NE.AND.EX P5, PT, R5.reuse, RZ, PT, P5 ;  /* 0x000000ff0500a20c */ /* 0x040fe40003fa5350 */
[----:B------:R-:W-:-:S04]  /*3850*/  @!P2 ISETP.NE.AND.EX P6, PT, R5, RZ, PT, P6 ;  /* 0x000000ff0500a20c */ /* 0x000fc80003fc5360 */
[----:B------:R-:W-:Y:S01]  /*3860*/  @!P2 FSEL R190, R150, RZ, P6 ;  /* 0x000000ff96bea208 */ /* 0x000fe20003000000 */
[----:B------:R-:W-:Y:S08]  /*3870*/  @!P2 BRA `(.L_x_15070) ;  /* 0x00000000001ca947 */ /* 0x000ff00003800000 */
[----:B------:R-:W2:Y:S01]  /*3880*/  LDL R191, [R1] ;  /* 0x0000000001bf7983 */ /* 0x000ea20000100800 */
[----:B------:R-:W-:Y:S01]  /*3890*/  ISETP.NE.U32.AND P6, PT, R6, RZ, PT ;  /* 0x000000ff0600720c */ /* 0x000fe20003fc5070 */
[----:B------:R-:W-:-:S03]  /*38a0*/  FFMA.FTZ R3, R246, R214, R213 ;  /* 0x000000d6f6037223 */ /* 0x000fc600000100d5 */
[----:B------:R-:W-:Y:S01]  /*38b0*/  ISETP.NE.AND.EX P6, PT, R5, RZ, PT, P6 ;  /* 0x000000ff0500720c */ /* 0x000fe20003fc5360 */
[----:B--2---:R-:W-:-:S04]  /*38c0*/  FADD.FTZ R3, R191, -R3 ;  /* 0x80000003bf037221 */ /* 0x004fc80000010000 */
[----:B------:R-:W-:-:S08]  /*38d0*/  FMUL.FTZ R190, R237, R3 ;  /* 0x00000003edbe7220 */ /* 0x000fd00000410000 */
[----:B------:R-:W-:-:S07]  /*38e0*/  @P6 FADD.FTZ R190, R150, R190 ;  /* 0x000000be96be6221 */ /* 0x000fce0000010000 */
.L_x_15070:
[----:B------:R-:W-:Y:S05]  /*38f0*/  BSYNC B0 ;  /* 0x0000000000007941 */ /* 0x000fea0003800000 */
.L_x_15069:
        /* <DEDUP_REMOVED lines=10> */
.L_x_15072:
[----:B------:R-:W-:Y:S05]  /*39a0*/  BSYNC B0 ;  /* 0x0000000000007941 */ /* 0x000fea0003800000 */
.L_x_15071:
        /* <DEDUP_REMOVED lines=9> */
.L_x_15074:
[----:B------:R-:W-:Y:S05]  /*3a40*/  BSYNC B0 ;  /* 0x0000000000007941 */ /* 0x000fea0003800000 */
.L_x_15073:
[----:B------:R-:W-:Y:S04]  /*3a50*/  BSSY B0, `(.L_x_15075) ;  /* 0x000000a000007945 */ /* 0x000fe80003800000 */
[----:B------:R-:W-:Y:S05]  /*3a60*/  @!P3 BRA `(.L_x_15076) ;  /* 0x000000000020b947 */ /* 0x000fea0003800000 */
[----:B------:R-:W-:Y:S01]  /*3a70*/  LOP3.LUT P5, RZ, R2, 0xff000000, RZ, 0xc0, !PT ;  /* 0xff00000002ff7812 */ /* 0x000fe200078ac0ff */
[----:B------:R-:W-:-:S04]  /*3a80*/  FMUL.FTZ R2, R191, UR13 ;  /* 0x0000000dbf027c20 */ /* 0x000fc80008410000 */
[----:B------:R-:W-:-:S04]  /*3a90*/  FMUL.FTZ R2, R2, UR12 ;  /* 0x0000000c02027c20 */ /* 0x000fc80008410000 */
[-C--:B-----5:R-:W-:Y:S01]  /*3aa0*/  FMUL.FTZ R3, R171, R2.reuse ;  /* 0x00000002ab037220 */ /* 0x0a0fe20000410000 */
[----:B------:R-:W-:-:S04]  /*3ab0*/  FMUL.FTZ R2, R27, R2 ;  /* 0x000000021b027220 */ /* 0x000fc80000410000 */
[----:B------:R-:W-:Y:S02]  /*3ac0*/  FSEL R3, R3, RZ, P5 ;  /* 0x000000ff03037208 */ /* 0x000fe40002800000 */
[----:B------:R-:W-:-:S03]  /*3ad0*/  SEL R175, R2, RZ, P5 ;  /* 0x000000ff02af7207 */ /* 0x000fc60002800000 */
[----:B------:R-:W-:-:S07]  /*3ae0*/  FADD.FTZ R131, R131, R3 ;  /* 0x0000000383837221 */ /* 0x000fce0000010000 */
.L_x_15076:
[----:B------:R-:W-:Y:S05]  /*3af0*/  BSYNC B0 ;  /* 0x0000000000007941 */ /* 0x000fea0003800000 */
.L_x_15075:
[----:B------:R-:W0:Y:S01]  /*3b00*/  @P1 LDC.64 R2, c[0x0][0x308] ;  /* 0x0000c200ff021b82 */ /* 0x000e220000000a00 */
[----:B------:R-:W-:Y:S01]  /*3b10*/  SEL R188, R188, R176, P0 ;  /* 0x000000b0bcbc7207 */ /* 0x000fe20000000000 */
[----:B------:R-:W-:Y:S01]  /*3b20*/  BSSY B0, `(.L_x_15077) ;  /* 0x0000012000007945 */ /* 0x000fe20003800000 */
[----:B------:R-:W-:Y:S02]  /*3b30*/  SEL R189, R189, R177, P0 ;  /* 0x000000b1bdbd7207 */ /* 0x000fe40000000000 */
[----:B------:R-:W-:Y:S02]  /*3b40*/  SEL R190, R190, R178, P0 ;  /* 0x000000b2bebe7207 */ /* 0x000fe40000000000 */
[----:B------:R-:W-:Y:S01]  /*3b50*/  SEL R191, R191, R179, P0 ;  /* 0x000000b3bfbf7207 */ /* 0x000fe20000000000 */
[----:B------:R-:W1:Y:S01]  /*3b60*/  @P1 LDC.64 R210, c[0x0][0x308] ;  /* 0x0000c200ffd21b82 */ /* 0x000e620000000a00 */
[C---:B------:R-:W-:Y:S02]  /*3b70*/  @!P2 ISETP.NE.U32.AND P5, PT, R6.reuse, RZ, PT ;  /* 0x000000ff0600a20c */ /* 0x040fe40003fa5070 */
[----:B------:R-:W-:-:S02]  /*3b80*/  @!P2 ISETP.NE.U32.AND P6, PT, R6, RZ, PT ;  /* 0x000000ff0600a20c */ /* 0x000fc40003fc5070 */
[----:B------:R-:W-:Y:S01]  /*3b90*/  @!P2 ISETP.NE.AND.EX P5, PT, R5, RZ, PT, P5 ;  /* 0x000000ff0500a20c */ /* 0x000fe20003fa5350 */
[----:B0-----:R-:W-:-:S05]  /*3ba0*/  @P1 IMAD.WIDE.U32 R2, R245, 0x10, R2 ;  /* 0x00000010f5021825 */ /* 0x001fca00078e0002 */
[----:B------:R0:W-:Y:S02]  /*3bb0*/  @P1 STG.E.128 desc[UR4][R2.64], R188 ;  /* 0x000000bc02001986 */ /* 0x0001e4000c101d04 */
[----:B0-----:R-:W0:Y:S02]  /*3bc0*/  @P3 LDC.64 R2, c[0x0][0x2f8] ;  /* 0x0000be00ff023b82 */ /* 0x001e240000000a00 */
[----:B0-----:R-:W-:Y:S01]  /*3bd0*/  @P3 IMAD.WIDE.U32 R2, R4, 0x10, R2 ;  /* 0x0000001004023825 */ /* 0x001fe200078e0002 */
[----:B------:R-:W-:-:S04]  /*3be0*/  IADD3 R4, R209, 0x300, RZ ;  /* 0x00000300d1047810 */ /* 0x000fc80007ffe0ff */
[----:B------:R0:W-:Y:S01]  /*3bf0*/  @P3 STG.E.128 desc[UR4][R2.64], R172 ;  /* 0x000000ac02003986 */ /* 0x0001e2000c101d04 */
[----:B-1----:R-:W-:Y:S05]  /*3c00*/  @!P3 BRA `(.L_x_15078) ;  /* 0x00000000000cb947 */ /* 0x002fea0003800000 */
[----:B0-----:R-:W0:Y:S02]  /*3c10*/  LDC.64 R2, c[0x0][0x220] ;  /* 0x00008800ff027b82 */ /* 0x001e240000000a00 */
[----:B0-----:R-:W-:-:S05]  /*3c20*/  IMAD.WIDE.U32 R2, R4, 0x10, R2 ;  /* 0x0000001004027825 */ /* 0x001fca00078e0002 */
[----:B-----5:R1:W5:Y:S02]  /*3c30*/  LDG.E.128 R168, desc[UR4][R2.64] ;  /* 0x0000000402a87981 */ /* 0x020364000c1e1d00 */
.L_x_15078:
[----:B------:R-:W-:Y:S05]  /*3c40*/  BSYNC B0 ;  /* 0x0000000000007941 */ /* 0x000fea0003800000 */
.L_x_15077:
[----:B------:R-:W-:Y:S01]  /*3c50*/  BSSY B0, `(.L_x_15079) ;  /* 0x0000009000007945 */ /* 0x000fe20003800000 */
[----:B------:R-:W-:-:S03]  /*3c60*/  @!P2 FSEL R188, R152, RZ, P5 ;  /* 0x000000ff98bca208 */ /* 0x000fc60002800000 */
[----:B------:R-:W-:Y:S05]  /*3c70*/  @!P2 BRA `(.L_x_15080) ;  /* 0x000000000018a947 */ /* 0x000fea0003800000 */
[----:B------:R-:W-:Y:S01]  /*3c80*/  ISETP.NE.U32.AND P5, PT, R6, RZ, PT ;  /* 0x000000ff0600720c */ /* 0x000fe20003fa5070 */
[----:B01----:R-:W-:-:S03]  /*3c90*/  FFMA.FTZ R2, R216, R214, R213 ;  /* 0x000000d6d8027223 */ /* 0x003fc600000100d5 */
[----:B------:R-:W-:Y:S01]  /*3ca0*/  ISETP.NE.AND.EX P5, PT, R5, RZ, PT, P5 ;  /* 0x000000ff0500720c */ /* 0x000fe20003fa5350 */
[----:B------:R-:W-:-:S04]  /*3cb0*/  FADD.FTZ R2, R220, -R2 ;  /* 0x80000002dc027221 */ /* 0x000fc80000010000 */
[----:B------:R-:W-:-:S08]  /*3cc0*/  FMUL.FTZ R188, R237, R2 ;  /* 0x00000002edbc7220 */ /* 0x000fd00000410000 */
[----:B------:R-:W-:-:S07]  /*3cd0*/  @P5 FADD.FTZ R188, R152, R188 ;  /* 0x000000bc98bc5221 */ /* 0x000fce0000010000 */
.L_x_15080:
[----:B------:R-:W-:Y:S05]  /*3ce0*/  BSYNC B0 ;  /* 0x0000000000007941 */ /* 0x000fea0003800000 */
.L_x_15079:
[----:B------:R-:W-:Y:S04]  /*3cf0*/  BSSY B0, `(.L_x_15081) ;  /* 0x000000a000007945 */ /* 0x000fe80003800000 */
[----:B------:R-:W-:Y:S05]  /*3d00*/  @!P3 BRA `(.L_x_15082) ;  /* 0x000000000020b947 */ /* 0x000fea0003800000 */
[----:B01----:R-:W-:Y:S01]  /*3d10*/  FMUL.FTZ R2, R188, UR13 ;  /* 0x0000000dbc027c20 */ /* 0x003fe20008410000 */
[----:B------:R-:W-:-:S03]  /*3d20*/  LOP3.LUT P5, RZ, R0, 0xff, RZ, 0xc0, !PT ;  /* 0x000000ff00ff7812 */ /* 0x000fc600078ac0ff */
[----:B------:R-:W-:-:S04]  /*3d30*/  FMUL.FTZ R2, R2, UR12 ;  /* 0x0000000c02027c20 */ /* 0x000fc80008410000 */
[-C--:B-----5:R-:W-:Y:S01]  /*3d40*/  FMUL.FTZ R3, R168, R2.reuse ;  /* 0x00000002a8037220 */ /* 0x0a0fe20000410000 */
[----:B------:R-:W-:-:S04]  /*3d50*/  FMUL.FTZ R2, R20, R2 ;  /* 0x0000000214027220 */ /* 0x000fc80000410000 */
[----:B------:R-:W-:Y:S02]  /*3d60*/  FSEL R3, R3, RZ, P5 ;  /* 0x000000ff03037208 */ /* 0x000fe40002800000 */
[----:B------:R-:W-:-:S03]  /*3d70*/  SEL R172, R2, RZ, P5 ;  /* 0x000000ff02ac7207 */ /* 0x000fc60002800000 */
[----:B------:R-:W-:-:S07]  /*3d80*/  FADD.FTZ R124, R124, R3 ;  /* 0x000000037c7c7221 */ /* 0x000fce0000010000 */
.L_x_15082:
[----:B------:R-:W-:Y:S05]  /*3d90*/  BSYNC B0 ;  /* 0x0000000000007941 */ /* 0x000fea0003800000 */
.L_x_15081:
[----:B------:R-:W-:Y:S01]  /*3da0*/  @!P2 ISETP.NE.AND.EX P6, PT, R5, RZ, PT, P6 ;  /* 0x000000ff0500a20c */ /* 0x000fe20003fc5360 */
[----:B------:R-:W-:Y:S01]  /*3db0*/  BSSY B0, `(.L_x_15083) ;  /* 0x000000a000007945 */ /* 0x000fe20003800000 */
[----:B------:R-:W-:Y:S02]  /*3dc0*/  @!P2 ISETP.NE.U32.AND P5, PT, R6, RZ, PT ;  /* 0x000000ff0600a20c */ /* 0x000fe40003fa5070 */
[----:B------:R-:W-:Y:S01]  /*3dd0*/  @!P2 FSEL R189, R153, RZ, P6 ;  /* 0x000000ff99bda208 */ /* 0x000fe20003000000 */
[----:B------:R-:W-:Y:S10]  /*3de0*/  @!P2 BRA `(.L_x_15084) ;  /* 0x000000000018a947 */ /* 0x000ff40003800000 */
[----:B------:R-:W-:Y:S01]  /*3df0*/  ISETP.NE.U32.AND P6, PT, R6, RZ, PT ;  /* 0x000000ff0600720c */ /* 0x000fe20003fc5070 */
[----:B01----:R-:W-:-:S03]  /*3e00*/  FFMA.FTZ R2, R215, R214, R213 ;  /* 0x000000d6d7027223 */ /* 0x003fc600000100d5 */
[----:B------:R-:W-:Y:S01]  /*3e10*/  ISETP.NE.AND.EX P6, PT, R5, RZ, PT, P6 ;  /* 0x000000ff0500720c */ /* 0x000fe20003fc5360 */
[----:B------:R-:W-:-:S04]  /*3e20*/  FADD.FTZ R2, R221, -R2 ;  /* 0x80000002dd027221 */ /* 0x000fc80000010000 */
[----:B------:R-:W-:-:S08]  /*3e30*/  FMUL.FTZ R189, R237, R2 ;  /* 0x00000002edbd7220 */ /* 0x000fd00000410000 */
[----:B------:R-:W-:-:S07]  /*3e40*/  @P6 FADD.FTZ R189, R153, R189 ;  /* 0x000000bd99bd6221 */ /* 0x000fce0000010000 */
.L_x_15084:
[----:B------:R-:W-:Y:S05]  /*3e50*/  BSYNC B0 ;  /* 0x0000000000007941 */ /* 0x000fea0003800000 */
.L_x_15083:
        /* <DEDUP_REMOVED lines=10> */
.L_x_15086:
[----:B------:R-:W-:Y:S05]  /*3f00*/  BSYNC B0 ;  /* 0x0000000000007941 */ /* 0x000fea0003800000 */
.L_x_15085:
[----:B------:R-:W-:Y:S01]  /*3f10*/  @!P2 ISETP.NE.U32.AND P6, PT, R6, RZ, PT ;  /* 0x000000ff0600a20c */ /* 0x000fe20003fc5070 */
[----:B------:R-:W-:Y:S01]  /*3f20*/  BSSY B0, `(.L_x_15087) ;  /* 0x000000b000007945 */ /* 0x000fe20003800000 */
[C---:B------:R-:W-:Y:S02]  /*3f30*/  @!P2 ISETP.NE.AND.EX P5, PT, R5.reuse, RZ, PT, P5 ;  /* 0x000000ff0500a20c */ /* 0x040fe40003fa5350 */
[----:B------:R-:W-:-:S04]  /*3f40*/  @!P2 ISETP.NE.AND.EX P6, PT, R5, RZ, PT, P6 ;  /* 0x000000ff0500a20c */ /* 0x000fc80003fc5360 */
[----:B------:R-:W-:Y:S01]  /*3f50*/  @!P2 FSEL R190, R154, RZ, P6 ;  /* 0x000000ff9abea208 */ /* 0x000fe20003000000 */
[----:B------:R-:W-:Y:S08]  /*3f60*/  @!P2 BRA `(.L_x_15088) ;  /* 0x000000000018a947 */ /* 0x000ff00003800000 */
[----:B------:R-:W-:Y:S01]  /*3f70*/  ISETP.NE.U32.AND P6, PT, R6, RZ, PT ;  /* 0x000000ff0600720c */ /* 0x000fe20003fc5070 */
[----:B01----:R-:W-:-:S03]  /*3f80*/  FFMA.FTZ R2, R212, R214, R213 ;  /* 0x000000d6d4027223 */ /* 0x003fc600000100d5 */
[----:B------:R-:W-:Y:S01]  /*3f90*/  ISETP.NE.AND.EX P6, PT, R5, RZ, PT, P6 ;  /* 0x000000ff0500720c */ /* 0x000fe20003fc5360 */
[----:B------:R-:W-:-:S04]  /*3fa0*/  FADD.FTZ R2, R219, -R2 ;  /* 0x80000002db027221 */ /* 0x000fc80000010000 */
[----:B------:R-:W-:-:S08]  /*3fb0*/  FMUL.FTZ R190, R237, R2 ;  /* 0x00000002edbe7220 */ /* 0x000fd00000410000 */
[----:B------:R-:W-:-:S07]  /*3fc0*/  @P6 FADD.FTZ R190, R154, R190 ;  /* 0x000000be9abe6221 */ /* 0x000fce0000010000 */
.L_x_15088:
[----:B------:R-:W-:Y:S05]  /*3fd0*/  BSYNC B0 ;  /* 0x0000000000007941 */ /* 0x000fea0003800000 */
.L_x_15087:
        /* <DEDUP_REMOVED lines=10> */
.L_x_15090:
[----:B------:R-:W-:Y:S05]  /*4080*/  BSYNC B0 ;  /* 0x0000000000007941 */ /* 0x000fea0003800000 */
.L_x_15089:
        /* <DEDUP_REMOVED lines=9> */
.L_x_15092:
[----:B------:R-:W-:Y:S05]  /*4120*/  BSYNC B0 ;  /* 0x0000000000007941 */ /* 0x000fea0003800000 */
.L_x_15091:
[----:B------:R-:W-:Y:S04]  /*4130*/  BSSY B0, `(.L_x_15093) ;  /* 0x000000a000007945 */ /* 0x000fe80003800000 */
[----:B------:R-:W-:Y:S05]  /*4140*/  @!P3 BRA `(.L_x_15094) ;  /* 0x000000000020b947 */ /* 0x000fea0003800000 */
[----:B------:R-:W-:Y:S01]  /*4150*/  LOP3.LUT P5, RZ, R0, 0xff000000, RZ, 0xc0, !PT ;  /* 0xff00000000ff7812 */ /* 0x000fe200078ac0ff */
[----:B------:R-:W-:-:S04]  /*4160*/  FMUL.FTZ R0, R191, UR13 ;  /* 0x0000000dbf007c20 */ /* 0x000fc80008410000 */
[----:B------:R-:W-:-:S04]  /*4170*/  FMUL.FTZ R0, R0, UR12 ;  /* 0x0000000c00007c20 */ /* 0x000fc80008410000 */
[-C--:B01---5:R-:W-:Y:S01]  /*4180*/  FMUL.FTZ R2, R171, R0.reuse ;  /* 0x00000000ab027220 */ /* 0x0a3fe20000410000 */
[----:B------:R-:W-:-:S04]  /*4190*/  FMUL.FTZ R0, R23, R0 ;  /* 0x0000000017007220 */ /* 0x000fc80000410000 */
[----:B------:R-:W-:Y:S02]  /*41a0*/  FSEL R2, R2, RZ, P5 ;  /* 0x000000ff02027208 */ /* 0x000fe40002800000 */
[----:B------:R-:W-:-:S03]  /*41b0*/  SEL R175, R0, RZ, P5 ;  /* 0x000000ff00af7207 */ /* 0x000fc60002800000 */
[----:B------:R-:W-:-:S07]  /*41c0*/  FADD.FTZ R127, R127, R2 ;  /* 0x000000027f7f7221 */ /* 0x000fce0000010000 */
.L_x_15094:
[----:B------:R-:W-:Y:S05]  /*41d0*/  BSYNC B0 ;  /* 0x0000000000007941 */ /* 0x000fea0003800000 */
.L_x_15093:
[----:B01----:R-:W-:Y:S01]  /*41e0*/  @P1 IMAD.WIDE.U32 R2, R250, 0x10, R210 ;  /* 0x00000010fa021825 */ /* 0x003fe200078e00d2 */
        /* <DEDUP_REMOVED lines=15> */
[----:B0-----:R-:W0:Y:S02]  /*42e0*/  LDC.64 R2, c[0x0][0x220] ;  /* 0x00008800ff027b82 */ /* 0x001e240000000a00 */
[----:B0-----:R-:W-:-:S05]  /*42f0*/  IMAD.WIDE.U32 R2, R0, 0x10, R2 ;  /* 0x0000001000027825 */ /* 0x001fca00078e0002 */
[----:B-----5:R2:W5:Y:S02]  /*4300*/  LDG.E.128 R168, desc[UR4][R2.64] ;  /* 0x0000000402a87981 */ /* 0x020564000c1e1d00 */
.L_x_15096:
[----:B------:R-:W-:Y:S05]  /*4310*/  BSYNC B0 ;  /* 0x0000000000007941 */ /* 0x000fea0003800000 */
.L_x_15095:
[----:B------:R-:W-:Y:S01]  /*4320*/  BSSY B0, `(.L_x_15097) ;  /* 0x0000009000007945 */ /* 0x000fe20003800000 */
[----:B------:R-:W-:-:S03]  /*4330*/  @!P2 FSEL R210, R156, RZ, P5 ;  /* 0x000000ff9cd2a208 */ /* 0x000fc60002800000 */
[----:B------:R-:W-:Y:S05]  /*4340*/  @!P2 BRA `(.L_x_15098) ;  /* 0x000000000018a947 */ /* 0x000fea0003800000 */
[----:B------:R-:W-:Y:S01]  /*4350*/  ISETP.NE.U32.AND P5, PT, R6, RZ, PT ;  /* 0x000000ff0600720c */ /* 0x000fe20003fa5070 */
[----:B0-2---:R-:W-:-:S03]  /*4360*/  FFMA.FTZ R2, R203, R214, R213 ;  /* 0x000000d6cb027223 */ /* 0x005fc600000100d5 */
[----:B------:R-:W-:Y:S01]  /*4370*/  ISETP.NE.AND.EX P5, PT, R5, RZ, PT, P5 ;  /* 0x000000ff0500720c */ /* 0x000fe20003fa5350 */
[----:B------:R-:W-:-:S04]  /*4380*/  FADD.FTZ R2, R217, -R2 ;  /* 0x80000002d9027221 */ /* 0x000fc80000010000 */
[----:B------:R-:W-:-:S08]  /*4390*/  FMUL.FTZ R210, R237, R2 ;  /* 0x00000002edd27220 */ /* 0x000fd00000410000 */
[----:B------:R-:W-:-:S07]  /*43a0*/  @P5 FADD.FTZ R210, R156, R210 ;  /* 0x000000d29cd25221 */ /* 0x000fce0000010000 */
.L_x_15098:
[----:B------:R-:W-:Y:S05]  /*43b0*/  BSYNC B0 ;  /* 0x0000000000007941 */ /* 0x000fea0003800000 */
.L_x_15097:
[----:B------:R-:W-:Y:S04]  /*43c0*/  BSSY B0, `(.L_x_15099) ;  /* 0x000000a000007945 */ /* 0x000fe80003800000 */
[----:B------:R-:W-:Y:S05]  /*43d0*/  @!P3 BRA `(.L_x_15100) ;  /* 0x000000000020b947 */ /* 0x000fea0003800000 */
[----:B0-2---:R-:W-:Y:S01]  /*43e0*/  FMUL.FTZ R2, R210, UR13 ;  /* 0x0000000dd2027c20 */ /* 0x005fe20008410000 */
[----:B------:R-:W-:-:S03]  /*43f0*/  LOP3.LUT P5, RZ, R243, 0xff, RZ, 0xc0, !PT ;  /* 0x000000fff3ff7812 */ /* 0x000fc600078ac0ff */
[----:B------:R-:W-:-:S04]  /*4400*/  FMUL.FTZ R2, R2, UR12 ;  /* 0x0000000c02027c20 */ /* 0x000fc80008410000 */
[-C--:B-----5:R-:W-:Y:S01]  /*4410*/  FMUL.FTZ R3, R168, R2.reuse ;  /* 0x00000002a8037220 */ /* 0x0a0fe20000410000 */
[----:B------:R-:W-:-:S04]  /*4420*/  FMUL.FTZ R2, R16, R2 ;  /* 0x0000000210027220 */ /* 0x000fc80000410000 */
[----:B------:R-:W-:Y:S02]  /*4430*/  FSEL R3, R3, RZ, P5 ;  /* 0x000000ff03037208 */ /* 0x000fe40002800000 */
[----:B------:R-:W-:-:S03]  /*4440*/  SEL R172, R2, RZ, P5 ;  /* 0x000000ff02ac7207 */ /* 0x000fc60002800000 */
[----:B------:R-:W-:-:S07]  /*4450*/  FADD.FTZ R120, R120, R3 ;  /* 0x0000000378787221 */ /* 0x000fce0000010000 */
.L_x_15100:
[----:B------:R-:W-:Y:S05]  /*4460*/  BSYNC B0 ;  /* 0x0000000000007941 */ /* 0x000fea0003800000 */
.L_x_15099:
[----:B------:R-:W-:Y:S01]  /*4470*/  @!P2 ISETP.NE.AND.EX P6, PT, R5, RZ, PT, P6 ;  /* 0x000000ff0500a20c */ /* 0x000fe20003fc5360 */
[----:B------:R-:W-:Y:S01]  /*4480*/  BSSY B0, `(.L_x_15101) ;  /* 0x000000a000007945 */ /* 0x000fe20003800000 */
[----:B------:R-:W-:Y:S02]  /*4490*/  @!P2 ISETP.NE.U32.AND P5, PT, R6, RZ, PT ;  /* 0x000000ff0600a20c */ /* 0x000fe40003fa5070 */
[----:B------:R-:W-:Y:S01]  /*44a0*/  @!P2 FSEL R191, R157, RZ, P6 ;  /* 0x000000ff9dbfa208 */ /* 0x000fe20003000000 */
[----:B------:R-:W-:Y:S10]  /*44b0*/  @!P2 BRA `(.L_x_15102) ;  /* 0x000000000018a947 */ /* 0x000ff40003800000 */
[----:B------:R-:W-:Y:S01]  /*44c0*/  ISETP.NE.U32.AND P6, PT, R6, RZ, PT ;  /* 0x000000ff0600720c */ /* 0x000fe20003fc5070 */
[----:B0-2---:R-:W-:-:S03]  /*44d0*/  FFMA.FTZ R2, R202, R214, R213 ;  /* 0x000000d6ca027223 */ /* 0x005fc600000100d5 */
[----:B------:R-:W-:Y:S01]  /*44e0*/  ISETP.NE.AND.EX P6, PT, R5, RZ, PT, P6 ;  /* 0x000000ff0500720c */ /* 0x000fe20003fc5360 */
[----:B------:R-:W-:-:S04]  /*44f0*/  FADD.FTZ R2, R206, -R2 ;  /* 0x80000002ce027221 */ /* 0x000fc80000010000 */
[----:B------:R-:W-:-:S08]  /*4500*/  FMUL.FTZ R191, R237, R2 ;  /* 0x00000002edbf7220 */ /* 0x000fd00000410000 */
[----:B------:R-:W-:-:S07]  /*4510*/  @P6 FADD.FTZ R191, R157, R191 ;  /* 0x000000bf9dbf6221 */ /* 0x000fce0000010000 */
.L_x_15102:
[----:B------:R-:W-:Y:S05]  /*4520*/  BSYNC B0 ;  /* 0x0000000000007941 */ /* 0x000fea0003800000 */
.L_x_15101:
        /* <DEDUP_REMOVED lines=10> */
.L_x_15104:
[----:B------:R-:W-:Y:S05]  /*45d0*/  BSYNC B0 ;  /* 0x0000000000007941 */ /* 0x000fea0003800000 */
.L_x_15103:
[----:B------:R-:W-:Y:S01]  /*45e0*/  @!P2 ISETP.NE.U32.AND P6, PT, R6, RZ, PT ;  /* 0x000000ff0600a20c */ /* 0x000fe20003fc5070 */
[----:B------:R-:W-:Y:S01]  /*45f0*/  BSSY B0, `(.L_x_15105) ;  /* 0x000000b000007945 */ /* 0x000fe20003800000 */
[C---:B------:R-:W-:Y:S02]  /*4600*/  @!P2 ISETP.NE.AND.EX P5, PT, R5.reuse, RZ, PT, P5 ;  /* 0x000000ff0500a20c */ /* 0x040fe40003fa5350 */
[----:B------:R-:W-:-:S04]  /*4610*/  @!P2 ISETP.NE.AND.EX P6, PT, R5, RZ, PT, P6 ;  /* 0x000000ff0500a20c */ /* 0x000fc80003fc5360 */
[----:B------:R-:W-:Y:S01]  /*4620*/  @!P2 FSEL R190, R158, RZ, P6 ;  /* 0x000000ff9ebea208 */ /* 0x000fe20003000000 */
[----:B------:R-:W-:Y:S08]  /*4630*/  @!P2 BRA `(.L_x_15106) ;  /* 0x000000000018a947 */ /* 0x000ff00003800000 */
[----:B------:R-:W-:Y:S01]  /*4640*/  ISETP.NE.U32.AND P6, PT, R6, RZ, PT ;  /* 0x000000ff0600720c */ /* 0x000fe20003fc5070 */
[----:B0-2---:R-:W-:-:S03]  /*4650*/  FFMA.FTZ R2, R180, R214, R213 ;  /* 0x000000d6b4027223 */ /* 0x005fc600000100d5 */
[----:B------:R-:W-:Y:S01]  /*4660*/  ISETP.NE.AND.EX P6, PT, R5, RZ, PT, P6 ;  /* 0x000000ff0500720c */ /* 0x000fe20003fc5360 */
[----:B------:R-:W-:-:S04]  /*4670*/  FADD.FTZ R2, R205, -R2 ;  /* 0x80000002cd027221 */ /* 0x000fc80000010000 */
[----:B------:R-:W-:-:S08]  /*4680*/  FMUL.FTZ R190, R237, R2 ;  /* 0x00000002edbe7220 */ /* 0x000fd00000410000 */
[----:B------:R-:W-:-:S07]  /*4690*/  @P6 FADD.FTZ R190, R158, R190 ;  /* 0x000000be9ebe6221 */ /* 0x000fce0000010000 */
.L_x_15106:
[----:B------:R-:W-:Y:S05]  /*46a0*/  BSYNC B0 ;  /* 0x0000000000007941 */ /* 0x000fea0003800000 */
.L_x_15105:
        /* <DEDUP_REMOVED lines=10> */
.L_x_15108:
[----:B------:R-:W-:Y:S05]  /*4750*/  BSYNC B0 ;  /* 0x0000000000007941 */ /* 0x000fea0003800000 */
.L_x_15107:
        /* <DEDUP_REMOVED lines=9> */
.L_x_15110:
[----:B------:R-:W-:Y:S05]  /*47f0*/  BSYNC B0 ;  /* 0x0000000000007941 */ /* 0x000fea0003800000 */
.L_x_15109:
        /* <DEDUP_REMOVED lines=10> */
.L_x_15112:
[----:B------:R-:W-:Y:S05]  /*48a0*/  BSYNC B0 ;  /* 0x0000000000007941 */ /* 0x000fea0003800000 */
.L_x_15111:
[----:B0-2---:R-:W-:Y:S01]  /*48b0*/  @P1 IADD3 R2, R7, 0x400, RZ ;  /* 0x0000040007021810 */ /* 0x005fe20007ffe0ff */
[----:B------:R-:W-:Y:S01]  /*48c0*/  BSSY B0, `(.L_x_15113) ;  /* 0x0000013000007945 */ /* 0x000fe20003800000 */
[----:B------:R-:W-:Y:S02]  /*48d0*/  SEL R190, R190, R178, P0 ;  /* 0x000000b2bebe7207 */ /* 0x000fe40000000000 */
[----:B------:R-:W-:Y:S01]  /*48e0*/  @!P2 ISETP.NE.U32.AND P5, PT, R6, RZ, PT ;  /* 0x000000ff0600a20c */ /* 0x000fe20003fa5070 */
[----:B-1----:R-:W-:Y:S01]  /*48f0*/  @P1 IMAD.WIDE.U32 R2, R2, 0x10, R188 ;  /* 0x0000001002021825 */ /* 0x002fe200078e00bc */
[----:B------:R-:W-:Y:S02]  /*4900*/  SEL R189, R191, R177, P0 ;  /* 0x000000b1bfbd7207 */ /* 0x000fe40000000000 */
[----:B------:R-:W-:Y:S02]  /*4910*/  SEL R188, R210, R176, P0 ;  /* 0x000000b0d2bc7207 */ /* 0x000fe40000000000 */
[----:B------:R-:W-:Y:S01]  /*4920*/  SEL R191, R4, R179, P0 ;  /* 0x000000b304bf7207 */ /* 0x000fe20000000000 */
[----:B------:R-:W0:Y:S01]  /*4930*/  @P1 LDC.64 R210, c[0x0][0x308] ;  /* 0x0000c200ffd21b82 */ /* 0x000e220000000a00 */
[----:B------:R-:W-:-:S02]  /*4940*/  @!P2 ISETP.NE.U32.AND P6, PT, R6, RZ, PT ;  /* 0x000000ff0600a20c */ /* 0x000fc40003fc5070 */
[----:B------:R-:W-:Y:S01]  /*4950*/  @!P2 ISETP.NE.AND.EX P5, PT, R5, RZ, PT, P5 ;  /* 0x000000ff0500a20c */ /* 0x000fe20003fa5350 */
[----:B------:R1:W-:Y:S04]  /*4960*/  @P1 STG.E.128 desc[UR4][R2.64], R188 ;  /* 0x000000bc02001986 */ /* 0x0003e8000c101d04 */
[----:B-1----:R-:W1:Y:S02]  /*4970*/  @P3 LDC.64 R2, c[0x0][0x2f8] ;  /* 0x0000be00ff023b82 */ /* 0x002e640000000a00 */
[----:B-1----:R-:W-:Y:S01]  /*4980*/  @P3 IMAD.WIDE.U32 R2, R0, 0x10, R2 ;  /* 0x0000001000023825 */ /* 0x002fe200078e0002 */
[----:B------:R-:W-:-:S04]  /*4990*/  IADD3 R0, R209, 0x500, RZ ;  /* 0x00000500d1007810 */ /* 0x000fc80007ffe0ff */
[----:B------:R1:W-:Y:S01]  /*49a0*/  @P3 STG.E.128 desc[UR4][R2.64], R172 ;  /* 0x000000ac02003986 */ /* 0x0003e2000c101d04 */
[----:B0-----:R-:W-:Y:S05]  /*49b0*/  @!P3 BRA `(.L_x_15114) ;  /* 0x00000000000cb947 */ /* 0x001fea0003800000 */
[----:B-1----:R-:W0:Y:S02]  /*49c0*/  LDC.64 R2, c[0x0][0x220] ;  /* 0x00008800ff027b82 */ /* 0x002e240000000a00 */
[----:B0-----:R-:W-:-:S05]  /*49d0*/  IMAD.WIDE.U32 R2, R0, 0x10, R2 ;  /* 0x0000001000027825 */ /* 0x001fca00078e0002 */
[----:B-----5:R0:W5:Y:S02]  /*49e0*/  LDG.E.128 R168, desc[UR4][R2.64] ;  /* 0x0000000402a87981 */ /* 0x020164000c1e1d00 */
.L_x_15114:
[----:B------:R-:W-:Y:S05]  /*49f0*/  BSYNC B0 ;  /* 0x0000000000007941 */ /* 0x000fea0003800000 */
.L_x_15113:
        /* <DEDUP_REMOVED lines=9> */
.L_x_15116:
[----:B------:R-:W-:Y:S05]  /*4a90*/  BSYNC B0 ;  /* 0x0000000000007941 */ /* 0x000fea0003800000 */
.L_x_15115:
        /* <DEDUP_REMOVED lines=10> */
.L_x_15118:
[----:B------:R-:W-:Y:S05]  /*4b40*/  BSYNC B0 ;  /* 0x0000000000007941 */ /* 0x000fea0003800000 */
.L_x_15117:
        /* <DEDUP_REMOVED lines=11> */
.L_x_15120:
[----:B------:R-:W-:Y:S05]  /*4c00*/  BSYNC B0 ;  /* 0x0000000000007941 */ /* 0x000fea0003800000 */
.L_x_15119:
        /* <DEDUP_REMOVED lines=10> */
.L_x_15122:
[----:B------:R-:W-:Y:S05]  /*4cb0*/  BSYNC B0 ;  /* 0x0000000000007941 */ /* 0x000fea0003800000 */
.L_x_15121:
        /* <DEDUP_REMOVED lines=12> */
.L_x_15124:
[----:B------:R-:W-:Y:S05]  /*4d80*/  BSYNC B0 ;  /* 0x0000000000007941 */ /* 0x000fea0003800000 */
.L_x_15123:
        /* <DEDUP_REMOVED lines=10> */
.L_x_15126:
[----:B------:R-:W-:Y:S05]  /*4e30*/  BSYNC B0 ;  /* 0x0000000000007941 */ /* 0x000fea0003800000 */
.L_x_15125:
        /* <DEDUP_REMOVED lines=9> */
.L_x_15128:
[----:B------:R-:W-:Y:S05]  /*4ed0*/  BSYNC B0 ;  /* 0x0000000000007941 */ /* 0x000fea0003800000 */
.L_x_15127:
        /* <DEDUP_REMOVED lines=10> */
.L_x_15130:
[----:B------:R-:W-:Y:S05]  /*4f80*/  BSYNC B0 ;  /* 0x0000000000007941 */ /* 0x000fea0003800000 */
.L_x_15129:
[----:B01----:R-:W0:Y:S01]  /*4f90*/  @P3 LDC.64 R2, c[0x0][0x2f8] ;  /* 0x0000be00ff023b82 */ /* 0x003e220000000a00 */
        /* <DEDUP_REMOVED lines=10> */
[----:B------:R-:W-:Y:S01]  /*5040*/  @!P2 ISETP.NE.AND.EX P5, PT, R5, RZ, PT, P5 ;  /* 0x000000ff0500a20c */ /* 0x000fe20003fa5350 */
[----:B0-----:R-:W-:Y:S01]  /*5050*/  @P3 IMAD.WIDE.U32 R2, R0, 0x10, R2 ;  /* 0x0000001000023825 */ /* 0x001fe200078e0002 */
[----:B------:R-:W-:-:S04]  /*5060*/  IADD3 R0, R209, 0x600, RZ ;  /* 0x00000600d1007810 */ /* 0x000fc80007ffe0ff */
[----:B------:R1:W-:Y:S01]  /*5070*/  @P3 STG.E.128 desc[UR4][R2.64], R172 ;  /* 0x000000ac02003986 */ /* 0x0003e2000c101d04 */
[----:B------:R-:W-:Y:S06]  /*5080*/  @!P3 BRA `(.L_x_15132) ;  /* 0x00000000000cb947 */ /* 0x000fec0003800000 */
[----:B-1----:R-:W0:Y:S02]  /*5090*/  LDC.64 R2, c[0x0][0x220] ;  /* 0x00008800ff027b82 */ /* 0x002e240000000a00 */
[----:B0-----:R-:W-:-:S05]  /*50a0*/  IMAD.WIDE.U32 R2, R0, 0x10, R2 ;  /* 0x0000001000027825 */ /* 0x001fca00078e0002 */
[----:B-----5:R0:W5:Y:S02]  /*50b0*/  LDG.E.128 R168, desc[UR4][R2.64] ;  /* 0x0000000402a87981 */ /* 0x020164000c1e1d00 */
.L_x_15132:
[----:B------:R-:W-:Y:S05]  /*50c0*/  BSYNC B0 ;  /* 0x0000000000007941 */ /* 0x000fea0003800000 */
.L_x_15131:
        /* <DEDUP_REMOVED lines=9> */
.L_x_15134:
[----:B------:R-:W-:Y:S05]  /*5160*/  BSYNC B0 ;  /* 0x0000000000007941 */ /* 0x000fea0003800000 */
.L_x_15133:
[----:B------:R-:W-:Y:S04]  /*5170*/  BSSY B0, `(.L_x_15135) ;  /* 0x000000a000007945 */ /* 0x000fe80003800000 */
[----:B------:R-:W-:Y:S05]  /*5180*/  @!P3 BRA `(.L_x_15136) ;  /* 0x000000000020b947 */ /* 0x000fea0003800000 */
[----:B------:R-:W-:Y:S01]  /*5190*/  FMUL.FTZ R2, R3, UR13 ;  /* 0x0000000d03027c20 */ /* 0x000fe20008410000 */
[----:B------:R-:W-:-:S03]  /*51a0*/  LOP3.LUT P5, RZ, R208, 0xff, RZ, 0xc0, !PT ;  /* 0x000000ffd0ff7812 */ /* 0x000fc600078ac0ff */
[----:B------:R-:W-:-:S04]  /*51b0*/  FMUL.FTZ R189, R2, UR12 ;  /* 0x0000000c02bd7c20 */ /* 0x000fc80008410000 */
[-C--:B-----5:R-:W-:Y:S01]  /*51c0*/  FMUL.FTZ R2, R168, R189.reuse ;  /* 0x000000bda8027220 */ /* 0x0a0fe20000410000 */
[----:B------:R-:W-:-:S04]  /*51d0*/  FMUL.FTZ R172, R8, R189 ;  /* 0x000000bd08ac7220 */ /* 0x000fc80000410000 */
[----:B------:R-:W-:Y:S02]  /*51e0*/  FSEL R191, R2, RZ, P5 ;  /* 0x000000ff02bf7208 */ /* 0x000fe40002800000 */
[----:B------:R-:W-:-:S03]  /*51f0*/  SEL R172, R172, RZ, P5 ;  /* 0x000000ffacac7207 */ /* 0x000fc60002800000 */
[----:B------:R-:W-:-:S07]  /*5200*/  FADD.FTZ R112, R112, R191 ;  /* 0x000000bf70707221 */ /* 0x000fce0000010000 */
.L_x_15136:
[----:B------:R-:W-:Y:S05]  /*5210*/  BSYNC B0 ;  /* 0x0000000000007941 */ /* 0x000fea0003800000 */
.L_x_15135:
        /* <DEDUP_REMOVED lines=11> */
.L_x_15138:
[----:B------:R-:W-:Y:S05]  /*52d0*/  BSYNC B0 ;  /* 0x0000000000007941 */ /* 0x000fea0003800000 */
.L_x_15137:
        /* <DEDUP_REMOVED lines=10> */
.L_x_15140:
[----:B------:R-:W-:Y:S05]  /*5380*/  BSYNC B0 ;  /* 0x0000000000007941 */ /* 0x000fea0003800000 */
.L_x_15139:
        /* <DEDUP_REMOVED lines=12> */
.L_x_15142:
[----:B------:R-:W-:Y:S05]  /*5450*/  BSYNC B0 ;  /* 0x0000000000007941 */ /* 0x000fea0003800000 */
.L_x_15141:
        /* <DEDUP_REMOVED lines=10> */
.L_x_15144:
[----:B------:R-:W-:Y:S05]  /*5500*/  BSYNC B0 ;  /* 0x0000000000007941 */ /* 0x000fea0003800000 */
.L_x_15143:
        /* <DEDUP_REMOVED lines=9> */
.L_x_15146:
[----:B------:R-:W-:Y:S05]  /*55a0*/  BSYNC B0 ;  /* 0x0000000000007941 */ /* 0x000fea0003800000 */
.L_x_15145:
[----:B------:R-:W-:Y:S01]  /*55b0*/  BSSY B0, `(.L_x_15147) ;  /* 0x000000e000007945 */ /* 0x000fe20003800000 */
[----:B------:R-:W-:Y:S02]  /*55c0*/  SEL R176, R3, R176, P0 ;  /* 0x000000b003b07207 */ /* 0x000fe40000000000 */
[----:B------:R-:W-:Y:S02]  /*55d0*/  SEL R177, R2, R177, P0 ;  /* 0x000000b102b17207 */ /* 0x000fe40000000000 */
[----:B------:R-:W-:Y:S02]  /*55e0*/  SEL R178, R189, R178, P0 ;  /* 0x000000b2bdb27207 */ /* 0x000fe40000000000 */
[----:B------:R-:W-:Y:S01]  /*55f0*/  SEL R179, R4, R179, P0 ;  /* 0x000000b304b37207 */ /* 0x000fe20000000000 */
[----:B------:R-:W-:Y:S06]  /*5600*/  @!P3 BRA `(.L_x_15148) ;  /* 0x000000000020b947 */ /* 0x000fec0003800000 */
        /* <DEDUP_REMOVED lines=8> */
.L_x_15148:
[----:B------:R-:W-:Y:S05]  /*5690*/  BSYNC B0 ;  /* 0x0000000000007941 */ /* 0x000fea0003800000 */
.L_x_15147:
[----:B------:R-:W0:Y:S01]  /*56a0*/  @P1 LDC.64 R4, c[0x0][0x308] ;  /* 0x0000c200ff041b82 */ /* 0x000e220000000a00 */
[----:B------:R-:W-:Y:S02]  /*56b0*/  @P1 IADD3 R7, R7, 0x600, RZ ;  /* 0x0000060007071810 */ /* 0x000fe40007ffe0ff */
[----:B------:R-:W-:-:S04]  /*56c0*/  IADD3 R242, R242, UR16, RZ ;  /* 0x00000010f2f27c10 */ /* 0x000fc8000fffe0ff */
[----:B------:R-:W-:Y:S01]  /*56d0*/  ISETP.GE.AND P0, PT, R242, UR17, PT ;  /* 0x00000011f2007c0c */ /* 0x000fe2000bf06270 */
[----:B------:R-:W1:Y:S01]  /*56e0*/  @P3 LDC.64 R2, c[0x0][0x2f8] ;  /* 0x0000be00ff023b82 */ /* 0x000e620000000a00 */
[----:B0-----:R-:W-:-:S05]  /*56f0*/  @P1 IMAD.WIDE.U32 R4, R7, 0x10, R4 ;  /* 0x0000001007041825 */ /* 0x001fca00078e0004 */
[----:B------:R2:W-:Y:S01]  /*5700*/  @P1 STG.E.128 desc[UR4][R4.64], R176 ;  /* 0x000000b004001986 */ /* 0x0005e2000c101d04 */
[----:B-1----:R-:W-:Y:S01]  /*5710*/  @P3 IMAD.WIDE.U32 R2, R0, 0x10, R2 ;  /* 0x0000001000023825 */ /* 0x002fe200078e0002 */
[----:B------:R-:W-:-:S04]  /*5720*/  SEL R0, RZ, 0x1, P4 ;  /* 0x00000001ff007807 */ /* 0x000fc80002000000 */
[----:B------:R2:W-:Y:S04]  /*5730*/  @P3 STG.E.128 desc[UR4][R2.64], R172 ;  /* 0x000000ac02003986 */ /* 0x0005e8000c101d04 */
[----:B------:R2:W-:Y:S01]  /*5740*/  STL.S16 [R1+0x44], R0 ;  /* 0x0000440001007387 */ /* 0x0005e20000100600 */
[----:B------:R-:W-:Y:S05]  /*5750*/  @!P0 BRA `(.L_x_15149) ;  /* 0xffffffb000248947 */ /* 0x000fea000383ffff */
.L_x_15020:
[----:B------:R-:W0:Y:S01]  /*5760*/  S2R R188, SR_TID.X ;  /* 0x0000000000bc7919 */ /* 0x000e220000002100 */
[----:B------:R-:W0:Y:S08]  /*5770*/  S2UR UR6, SR_CTAID.X ;  /* 0x00000000000679c3 */ /* 0x000e300000002500 */
[----:B--2---:R-:W1:Y:S08]  /*5780*/  LDC.64 R2, c[0x0][0x2d0] ;  /* 0x0000b400ff027b82 */ /* 0x004e700000000a00 */
        /* <DEDUP_REMOVED lines=32> */
.L_x_15024:
[----:B------:R-:W-:Y:S01]  /*5990*/  HFMA2.MMA R209, -RZ, RZ, 0, 1.847743988037109375e-06 ;  /* 0x0000001fffd17435 */ /* 0x000fe200000001ff */
[----:B------:R-:W-:Y:S02]  /*59a0*/  MOV R210, 0x10 ;  /* 0x0000001000d27802 */ /* 0x000fe40000000f00 */
[----:B------:R-:W-:-:S08]  /*59b0*/  MOV R191, 0xffffffff ;  /* 0xffffffff00bf7802 */ /* 0x000fd00000000f00 */
[----:B-----5:R-:W-:Y:S05]  /*59c0*/  WARPSYNC.COLLECTIVE R191, `(.L_x_15150) ;  /* 0x00000000bf087348 */ /* 0x020fea0003c00000 */
[----:B------:R0:W1:Y:S02]  /*59d0*/  SHFL.DOWN P1, R213, R189, R210, R209 ;  /* 0x080000d2bdd57389 */ /* 0x00006400000200d1 */
[----:B01---5:R-:W-:Y:S01]  /*59e0*/  ENDCOLLECTIVE ;  /* 0x000000000000791b */ /* 0x023fe20003800000 */
.L_x_15150:
[----:B------:R-:W-:-:S05]  /*59f0*/  MOV R191, R213 ;  /* 0x000000d500bf7202 */ /* 0x000fca0000000f00 */
[----:B------:R-:W-:Y:S01]  /*5a00*/  FADD.FTZ R211, R191, R189 ;  /* 0x000000bdbfd37221 */ /* 0x000fe20000010000 */
[----:B------:R-:W-:Y:S02]  /*5a10*/  MOV R189, R188 ;  /* 0x000000bc00bd7202 */ /* 0x000fe40000000f00 */
[----:B------:R-:W-:-:S07]  /*5a20*/  MOV R191, 0xffffffff ;  /* 0xffffffff00bf7802 */ /* 0x000fce0000000f00 */
[----:B------:R-:W-:Y:S05]  /*5a30*/  WARPSYNC.COLLECTIVE R191, `(.L_x_15151) ;  /* 0x00000000bf087348 */ /* 0x000fea0003c00000 */
[----:B------:R0:W1:Y:S02]  /*5a40*/  SHFL.DOWN P1, R213, R189, R210, R209 ;  /* 0x080000d2bdd57389 */ /* 0x00006400000200d1 */
[----:B01----:R-:W-:Y:S01]  /*5a50*/  ENDCOLLECTIVE ;  /* 0x000000000000791b */ /* 0x003fe20003800000 */
.L_x_15151:
[----:B------:R-:W-:Y:S01]  /*5a60*/  HFMA2.MMA R210, -RZ, RZ, 0, 4.76837158203125e-07 ;  /* 0x00000008ffd27435 */ /* 0x000fe200000001ff */
[----:B------:R-:W-:-:S05]  /*5a70*/  MOV R189, R213 ;  /* 0x000000d500bd7202 */ /* 0x000fca0000000f00 */
[----:B------:R-:W-:Y:S01]  /*5a80*/  FADD.FTZ R188, R189, R188 ;  /* 0x000000bcbdbc7221 */ /* 0x000fe20000010000 */
[----:B------:R-:W-:-:S07]  /*5a90*/  MOV R189, R211 ;  /* 0x000000d300bd7202 */ /* 0x000fce0000000f00 */
[----:B------:R-:W-:Y:S05]  /*5aa0*/  WARPSYNC.COLLECTIVE R191, `(.L_x_15152) ;  /* 0x00000000bf087348 */ /* 0x000fea0003c00000 */
[----:B------:R0:W1:Y:S02]  /*5ab0*/  SHFL.DOWN P1, R213, R189, R210, R209 ;  /* 0x080000d2bdd57389 */ /* 0x00006400000200d1 */
[----:B01----:R-:W-:Y:S01]  /*5ac0*/  ENDCOLLECTIVE ;  /* 0x000000000000791b */ /* 0x003fe20003800000 */
.L_x_15152:
[----:B------:R-:W-:-:S05]  /*5ad0*/  MOV R189, R213 ;  /* 0x000000d500bd7202 */ /* 0x000fca0000000f00 */
[----:B------:R-:W-:Y:S01]  /*5ae0*/  FADD.FTZ R211, R211, R189 ;  /* 0x000000bdd3d37221 */ /* 0x000fe20000010000 */
[----:B------:R-:W-:-:S07]  /*5af0*/  MOV R189, R188 ;  /* 0x000000bc00bd7202 */ /* 0x000fce0000000f00 */
[----:B------:R-:W-:Y:S05]  /*5b00*/  WARPSYNC.COLLECTIVE R191, `(.L_x_15153) ;  /* 0x00000000bf087348 */ /* 0x000fea0003c00000 */
[----:B------:R0:W1:Y:S02]  /*5b10*/  SHFL.DOWN P1, R213, R189, R210, R209 ;  /* 0x080000d2bdd57389 */ /* 0x00006400000200d1 */
[----:B01----:R-:W-:Y:S01]  /*5b20*/  ENDCOLLECTIVE ;  /* 0x000000000000791b */ /* 0x003fe20003800000 */
.L_x_15153:
[----:B------:R-:W-:Y:S01]  /*5b30*/  HFMA2.MMA R210, -RZ, RZ, 0, 2.384185791015625e-07 ;  /* 0x00000004ffd27435 */ /* 0x000fe200000001ff */
[----:B------:R-:W-:-:S05]  /*5b40*/  MOV R189, R213 ;  /* 0x000000d500bd7202 */ /* 0x000fca0000000f00 */
[----:B------:R-:W-:Y:S01]  /*5b50*/  FADD.FTZ R188, R188, R189 ;  /* 0x000000bdbcbc7221 */ /* 0x000fe20000010000 */
[----:B------:R-:W-:-:S07]  /*5b60*/  MOV R189, R211 ;  /* 0x000000d300bd7202 */ /* 0x000fce0000000f00 */
[----:B------:R-:W-:Y:S05]  /*5b70*/  WARPSYNC.COLLECTIVE R191, `(.L_x_15154) ;  /* 0x00000000bf087348 */ /* 0x000fea0003c00000 */
[----:B------:R0:W1:Y:S02]  /*5b80*/  SHFL.DOWN P1, R213, R189, R210, R209 ;  /* 0x080000d2bdd57389 */ /* 0x00006400000200d1 */
[----:B01----:R-:W-:Y:S01]  /*5b90*/  ENDCOLLECTIVE ;  /* 0x000000000000791b */ /* 0x003fe20003800000 */
.L_x_15154:
[----:B------:R-:W-:-:S05]  /*5ba0*/  MOV R189, R213 ;  /* 0x000000d500bd7202 */ /* 0x000fca0000000f00 */
[----:B------:R-:W-:Y:S01]  /*5bb0*/  FADD.FTZ R211, R211, R189 ;  /* 0x000000bdd3d37221 */ /* 0x000fe20000010000 */
[----:B------:R-:W-:-:S07]  /*5bc0*/  MOV R189, R188 ;  /* 0x000000bc00bd7202 */ /* 0x000fce0000000f00 */
[----:B------:R-:W-:Y:S05]  /*5bd0*/  WARPSYNC.COLLECTIVE R191, `(.L_x_15155) ;  /* 0x00000000bf087348 */ /* 0x000fea0003c00000 */
[----:B------:R0:W1:Y:S02]  /*5be0*/  SHFL.DOWN P1, R213, R189, R210, R209 ;  /* 0x080000d2bdd57389 */ /* 0x00006400000200d1 */
[----:B01----:R-:W-:Y:S01]  /*5bf0*/  ENDCOLLECTIVE ;  /* 0x000000000000791b */ /* 0x003fe20003800000 */
.L_x_15155:
[----:B------:R-:W-:Y:S01]  /*5c00*/  HFMA2.MMA R210, -RZ, RZ, 0, 1.1920928955078125e-07 ;  /* 0x00000002ffd27435 */ /* 0x000fe200000001ff */
[----:B------:R-:W-:-:S05]  /*5c10*/  MOV R189, R213 ;  /* 0x000000d500bd7202 */ /* 0x000fca0000000f00 */
[----:B------:R-:W-:Y:S01]  /*5c20*/  FADD.FTZ R188, R188, R189 ;  /* 0x000000bdbcbc7221 */ /* 0x000fe20000010000 */
[----:B------:R-:W-:-:S07]  /*5c30*/  MOV R189, R211 ;  /* 0x000000d300bd7202 */ /* 0x000fce0000000f00 */
[----:B------:R-:W-:Y:S05]  /*5c40*/  WARPSYNC.COLLECTIVE R191, `(.L_x_15156) ;  /* 0x00000000bf087348 */ /* 0x000fea0003c00000 */
[----:B------:R0:W1:Y:S02]  /*5c50*/  SHFL.DOWN P1, R213, R189, R210, R209 ;  /* 0x080000d2bdd57389 */ /* 0x00006400000200d1 */
[----:B01----:R-:W-:Y:S01]  /*5c60*/  ENDCOLLECTIVE ;  /* 0x000000000000791b */ /* 0x003fe20003800000 */
.L_x_15156:
[----:B------:R-:W-:-:S05]  /*5c70*/  MOV R189, R213 ;  /* 0x000000d500bd7202 */ /* 0x000fca0000000f00 */
[----:B------:R-:W-:Y:S01]  /*5c80*/  FADD.FTZ R211, R211, R189 ;  /* 0x000000bdd3d37221 */ /* 0x000fe20000010000 */
[----:B------:R-:W-:-:S07]  /*5c90*/  MOV R189, R188 ;  /* 0x000000bc00bd7202 */ /* 0x000fce0000000f00 */
[----:B------:R-:W-:Y:S05]  /*5ca0*/  WARPSYNC.COLLECTIVE R191, `(.L_x_15157) ;  /* 0x00000000bf087348 */ /* 0x000fea0003c00000 */
[----:B------:R0:W1:Y:S02]  /*5cb0*/  SHFL.DOWN P1, R213, R189, R210, R209 ;  /* 0x080000d2bdd57389 */ /* 0x00006400000200d1 */
[----:B01----:R-:W-:Y:S01]  /*5cc0*/  ENDCOLLECTIVE ;  /* 0x000000000000791b */ /* 0x003fe20003800000 */
.L_x_15157:
[----:B------:R-:W-:Y:S01]  /*5cd0*/  HFMA2.MMA R210, -RZ, RZ, 0, 5.9604644775390625e-08 ;  /* 0x00000001ffd27435 */ /* 0x000fe200000001ff */
[----:B------:R-:W-:-:S05]  /*5ce0*/  MOV R189, R213 ;  /* 0x000000d500bd7202 */ /* 0x000fca0000000f00 */
[----:B------:R-:W-:Y:S01]  /*5cf0*/  FADD.FTZ R214, R188, R189 ;  /* 0x000000bdbcd67221 */ /* 0x000fe20000010000 */
[----:B------:R-:W-:-:S07]  /*5d00*/  MOV R189, R211 ;  /* 0x000000d300bd7202 */ /* 0x000fce0000000f00 */
[----:B------:R-:W-:Y:S05]  /*5d10*/  WARPSYNC.COLLECTIVE R191, `(.L_x_15158) ;  /* 0x00000000bf087348 */ /* 0x000fea0003c00000 */
[----:B------:R0:W1:Y:S02]  /*5d20*/  SHFL.DOWN P1, R213, R189, R210, R209 ;  /* 0x080000d2bdd57389 */ /* 0x00006400000200d1 */
[----:B01----:R-:W-:Y:S01]  /*5d30*/  ENDCOLLECTIVE ;  /* 0x000000000000791b */ /* 0x003fe20003800000 */
.L_x_15158:
[----:B------:R-:W-:Y:S02]  /*5d40*/  MOV R189, R214 ;  /* 0x000000d600bd7202 */ /* 0x000fe40000000f00 */
[----:B------:R-:W-:-:S07]  /*5d50*/  MOV R188, R213 ;  /* 0x000000d500bc7202 */ /* 0x000fce0000000f00 */
[----:B------:R-:W-:Y:S05]  /*5d60*/  WARPSYNC.COLLECTIVE R191, `(.L_x_15159) ;  /* 0x00000000bf087348 */ /* 0x000fea0003c00000 */
[----:B------:R0:W1:Y:S02]  /*5d70*/  SHFL.DOWN P1, R213, R189, R210, R209 ;  /* 0x080000d2bdd57389 */ /* 0x00006400000200d1 */
[----:B01----:R-:W-:Y:S01]  /*5d80*/  ENDCOLLECTIVE ;  /* 0x000000000000791b */ /* 0x003fe20003800000 */
.L_x_15159:
[----:B------:R-:W-:Y:S01]  /*5d90*/  MOV R189, R213 ;  /* 0x000000d500bd7202 */ /* 0x000fe20000000f00 */
[----:B------:R-:W-:Y:S06]  /*5da0*/  BRA `(.L_x_15160) ;  /* 0xffffffc400647947 */ /* 0x000fec000383ffff */
.L_x_15161:
        /* <DEDUP_REMOVED lines=13> */
.L_x_15361:


//--------------------- .nv.shared._ZN10layer_norm13ln_bwd_kernelINS_13Kernel_traitsI13__nv_bfloat16S2_S2_S2_fjLj7168ELj1ELj1ELj8ELj8ENS_18Kernel_traits_baseILj7168ES2_S2_S2_S2_fjLj256EEEEELb0ELb0ELb0ELb0EEEvNS_9BwdParamsE --------------------------
	.section	.nv.shared._ZN10layer_norm13ln_bwd_kernelINS_13Kernel_traitsI13__nv_bfloat16S2_S2_S2_fjLj7168ELj1ELj1ELj8ELj8ENS_18Kernel_traits_baseILj7168ES2_S2_S2_S2_fjLj256EEEEELb0ELb0ELb0ELb0EEEvNS_9BwdParamsE,"aw",@nobits
	.sectionflags	@""
	.align	16
	.zero		1024


//--------------------- .nv.shared.reserved.0     --------------------------
	.section	.nv.shared.reserved.0,"aw",@nobits
	.weak		__nv_reservedSMEM_offset_0_alias
	.size		__nv_reservedSMEM_offset_0_alias, 0, 0
	.other		__nv_reservedSMEM_offset_0_alias,@"STO_CUDA_RESERVED_SHARED STV_DEFAULT"
__nv_reservedSMEM_offset_0_alias:
	.zero		0


//--------------------- .nv.shared._ZN10layer_norm13ln_bwd_kernelINS_13Kernel_traitsI13__nv_bfloat16S2_S2_S2_fjLj7168ELj1ELj1ELj8ELj8ENS_18Kernel_traits_baseILj7168ES2_S2_S2_S2_fjLj256EEEEELb0ELb0ELb0ELb1EEEvNS_9BwdParamsE --------------------------
	.section	.nv.shared._ZN10layer_norm13ln_bwd_kernelINS_13Kernel_traitsI13__nv_bfloat16S2_S2_S2_fjLj7168ELj1ELj1ELj8ELj8ENS_18Kernel_traits_baseILj7168ES2_S2_S2_S2_fjLj256EEEEELb0ELb0ELb0ELb1EEEvNS_9BwdParamsE,"aw",@nobits
	.sectionflags	@""
	.align	16
	.zero		1024


//--------------------- .nv.shared._ZN10layer_norm13ln_bwd_kernelINS_13Kernel_traitsI13__nv_bfloat16S2_S2_S2_fjLj7168ELj1ELj1ELj8ELj8ENS_18Kernel_traits_baseILj7168ES2_S2_S2_S2_fjLj256EEEEELb0ELb0ELb1ELb0EEEvNS_9BwdParamsE --------------------------
	.section	.nv.shared._ZN10layer_norm13ln_bwd_kernelINS_13Kernel_traitsI13__nv_bfloat16S2_S2_S2_fjLj7168ELj1ELj1ELj8ELj8ENS_18Kernel_traits_baseILj7168ES2_S2_S2_S2_fjLj256EEEEELb0ELb0ELb1ELb0EEEvNS_9BwdParamsE,"aw",@nobits
	.sectionflags	@""
	.align	16
	.zero		1024


//--------------------- .nv.shared._ZN10layer_norm13ln_bwd_kernelINS_13Kernel_traitsI13__nv_bfloat16S2_S2_S2_fjLj7168ELj1ELj1ELj8ELj8ENS_18Kernel_traits_baseILj7168ES2_S2_S2_S2_fjLj256EEEEELb0ELb0ELb1ELb1EEEvNS_9BwdParamsE --------------------------
	.section	.nv.shared._ZN10layer_norm13ln_bwd_kernelINS_13Kernel_traitsI13__nv_bfloat16S2_S2_S2_fjLj7168ELj1ELj1ELj8ELj8ENS_18Kernel_traits_baseILj7168ES2_S2_S2_S2_fjLj256EEEEELb0ELb0ELb1ELb1EEEvNS_9BwdParamsE,"aw",@nobits
	.sectionflags	@""
	.align	16
	.zero		1024


//--------------------- .nv.shared._ZN10layer_norm13ln_bwd_kernelINS_13Kernel_traitsI13__nv_bfloat16S2_S2_S2_fjLj7168ELj1ELj1ELj8ELj8ENS_18Kernel_traits_baseILj7168ES2_S2_S2_S2_fjLj256EEEEELb0ELb1ELb0ELb0EEEvNS_9BwdParamsE --------------------------
	.section	.nv.shared._ZN10layer_norm13ln_bwd_kernelINS_13Kernel_traitsI13__nv_bfloat16S2_S2_S2_fjLj7168ELj1ELj1ELj8ELj8ENS_18Kernel_traits_baseILj7168ES2_S2_S2_S2_fjLj256EEEEELb0ELb1ELb0ELb0EEEvNS_9BwdParamsE,"aw",@nobits
	.sectionflags	@""
	.align	16
	.zero		1024


//--------------------- .nv.shared._ZN10layer_norm13ln_bwd_kernelINS_13Kernel_traitsI13__nv_bfloat16S2_S2_S2_fjLj7168ELj1ELj1ELj8ELj8ENS_18Kernel_traits_baseILj7168ES2_S2_S2_S2_fjLj256EEEEELb0ELb1ELb0ELb1EEEvNS_9BwdParamsE --------------------------
	.section	.nv.shared._ZN10layer_norm13ln_bwd_kernelINS_13Kernel_traitsI13__nv_bfloat16S2_S2_S2_fjLj7168ELj1ELj1ELj8ELj8ENS_18Kernel_traits_baseILj7168ES2_S2_S2_S2_fjLj256EEEEELb0ELb1ELb0ELb1EEEvNS_9BwdParamsE,"aw",@nobits
	.sectionflags	@""
	.align	16
	.zero		1024


//--------------------- .nv.shared._ZN10layer_norm13ln_bwd_kernelINS_13Kernel_traitsI13__nv_bfloat16S2_S2_S2_fjLj7168ELj1ELj1ELj8ELj8ENS_18Kernel_traits_baseILj7168ES2_S2_S2_S2_fjLj256EEEEELb0ELb1ELb1ELb0EEEvNS_9BwdParamsE --------------------------
	.section	.nv.shared._ZN10layer_norm13ln_bwd_kernelINS_13Kernel_traitsI13__nv_bfloat16S2_S2_S2_fjLj7168ELj1ELj1ELj8ELj8ENS_18Kernel_traits_baseILj7168ES2_S2_S2_S2_fjLj256EEEEELb0ELb1ELb1ELb0EEEvNS_9BwdParamsE,"aw",@nobits
	.sectionflags	@""
	.align	16
	.zero		1024


//--------------------- .nv.shared._ZN10layer_norm13ln_bwd_kernelINS_13Kernel_traitsI13__nv_bfloat16S2_S2_S2_fjLj7168ELj1ELj1ELj8ELj8ENS_18Kernel_traits_baseILj7168ES2_S2_S2_S2_fjLj256EEEEELb0ELb1ELb1ELb1EEEvNS_9BwdParamsE --------------------------
	.section	.nv.shared._ZN10layer_norm13ln_bwd_kernelINS_13Kernel_traitsI13__nv_bfloat16S2_S2_S2_fjLj7168ELj1ELj1ELj8ELj8ENS_18Kernel_traits_baseILj7168ES2_S2_S2_S2_fjLj256EEEEELb0ELb1ELb1ELb1EEEvNS_9BwdParamsE,"aw",@nobits
	.sectionflags	@""
	.align	16
	.zero		1024


//--------------------- .nv.shared._ZN10layer_norm13ln_bwd_kernelINS_13Kernel_traitsI13__nv_bfloat16S2_S2_S2_fjLj7168ELj1ELj1ELj8ELj8ENS_18Kernel_traits_baseILj7168ES2_S2_S2_S2_fjLj256EEEEELb1ELb0ELb0ELb0EEEvNS_9BwdParamsE --------------------------
	.section	.nv.shared._ZN10layer_norm13ln_bwd_kernelINS_13Kernel_traitsI13__nv_bfloat16S2_S2_S2_fjLj7168ELj1ELj1ELj8ELj8ENS_18Kernel_traits_baseILj7168ES2_S2_S2_S2_fjLj256EEEEELb1ELb0ELb0ELb0EEEvNS_9BwdParamsE,"aw",@nobits
	.sectionflags	@""
	.align	16
	.zero		1024


//--------------------- .nv.shared._ZN10layer_norm13ln_bwd_kernelINS_13Kernel_traitsI13__nv_bfloat16S2_S2_S2_fjLj7168ELj1ELj1ELj8ELj8ENS_18Kernel_traits_baseILj7168ES2_S2_S2_S2_fjLj256EEEEELb1ELb0ELb0ELb1EEEvNS_9BwdParamsE --------------------------
	.section	.nv.shared._ZN10layer_norm13ln_bwd_kernelINS_13Kernel_traitsI13__nv_bfloat16S2_S2_S2_fjLj7168ELj1ELj1ELj8ELj8ENS_18Kernel_traits_baseILj7168ES2_S2_S2_S2_fjLj256EEEEELb1ELb0ELb0ELb1EEEvNS_9BwdParamsE,"aw",@nobits
	.sectionflags	@""
	.align	16
	.zero		1024


//--------------------- .nv.shared._ZN10layer_norm22ln_bwd_finalize_kernelINS_22Kernel_traits_finalizeILj7168E13__nv_bfloat16S2_S2_S2_fjLb0ELj1024ELj4ENS_18Kernel_traits_baseILj7168ES2_S2_S2_S2_fjLj1024EEEEELb0ELb0EEEvNS_9BwdParamsE --------------------------
	.section	.nv.shared._ZN10layer_norm22ln_bwd_finalize_kernelINS_22Kernel_traits_finalizeILj7168E13__nv_bfloat16S2_S2_S2_fjLb0ELj1024ELj4ENS_18Kernel_traits_baseILj7168ES2_S2_S2_S2_fjLj1024EEEEELb0ELb0EEEvNS_9BwdParamsE,"aw",@nobits
	.sectionflags	@""
	.align	16
.nv.shared._ZN10layer_norm22ln_bwd_finalize_kernelINS_22Kernel_traits_finalizeILj7168E13__nv_bfloat16S2_S2_S2_fjLb0ELj1024ELj4ENS_18Kernel_traits_baseILj7168ES2_S2_S2_S2_fjLj1024EEEEELb0ELb0EEEvNS_9BwdParamsE:
	.zero		9472


//--------------------- .nv.shared._ZN10layer_norm13ln_bwd_kernelINS_13Kernel_traitsI13__nv_bfloat16S2_S2_S2_fjLj7168ELj1ELj1ELj8ELj8ENS_18Kernel_traits_baseILj7168ES2_S2_S2_S2_fjLj256EEEEELb1ELb0ELb1ELb0EEEvNS_9BwdParamsE --------------------------
	.section	.nv.shared._ZN10layer_norm13ln_bwd_kernelINS_13Kernel_traitsI13__nv_bfloat16S2_S2_S2_fjLj7168ELj1ELj1ELj8ELj8ENS_18Kernel_traits_baseILj7168ES2_S2_S2_S2_fjLj256EEEEELb1ELb0ELb1ELb0EEEvNS_9BwdParamsE,"aw",@nobits
	.sectionflags	@""
	.align	16
	.zero		1024


//--------------------- .nv.shared._ZN10layer_norm22ln_bwd_finalize_kernelINS_22Kernel_traits_finalizeILj7168E13__nv_bfloat16S2_S2_S2_fjLb0ELj1024ELj4ENS_18Kernel_traits_baseILj7168ES2_S2_S2_S2_fjLj1024EEEEELb0ELb1EEEvNS_9BwdParamsE --------------------------
	.section	.nv.shared._ZN10layer_norm22ln_bwd_finalize_kernelINS_22Kernel_traits_finalizeILj7168E13__nv_bfloat16S2_S2_S2_fjLb0ELj1024ELj4ENS_18Kernel_traits_baseILj7168ES2_S2_S2_S2_fjLj1024EEEEELb0ELb1EEEvNS_9BwdParamsE,"aw",@nobits
	.sectionflags	@""
	.align	16
.nv.shared._ZN10layer_norm22ln_bwd_finalize_kernelINS_22Kernel_traits_finalizeILj7168E13__nv_bfloat16S2_S2_S2_fjLb0ELj1024ELj4ENS_18Kernel_traits_baseILj7168ES2_S2_S2_S2_fjLj1024EEEEELb0ELb1EEEvNS_9BwdParamsE:
	.zero		9472


//--------------------- .nv.shared._ZN10layer_norm13ln_bwd_kernelINS_13Kernel_traitsI13__nv_bfloat16S2_S2_S2_fjLj7168ELj1ELj1ELj8ELj8ENS_18Kernel_traits_baseILj7168ES2_S2_S2_S2_fjLj256EEEEELb1ELb0ELb1ELb1EEEvNS_9BwdParamsE --------------------------
	.section	.nv.shared._ZN10layer_norm13ln_bwd_kernelINS_13Kernel_traitsI13__nv_bfloat16S2_S2_S2_fjLj7168ELj1ELj1ELj8ELj8ENS_18Kernel_traits_baseILj7168ES2_S2_S2_S2_fjLj256EEEEELb1ELb0ELb1ELb1EEEvNS_9BwdParamsE,"aw",@nobits
	.sectionflags	@""
	.align	16
	.zero		1024


//--------------------- .nv.shared._ZN10layer_norm13ln_bwd_kernelINS_13Kernel_traitsI13__nv_bfloat16S2_S2_S2_fjLj7168ELj1ELj1ELj8ELj8ENS_18Kernel_traits_baseILj7168ES2_S2_S2_S2_fjLj256EEEEELb1ELb1ELb0ELb0EEEvNS_9BwdParamsE --------------------------
	.section	.nv.shared._ZN10layer_norm13ln_bwd_kernelINS_13Kernel_traitsI13__nv_bfloat16S2_S2_S2_fjLj7168ELj1ELj1ELj8ELj8ENS_18Kernel_traits_baseILj7168ES2_S2_S2_S2_fjLj256EEEEELb1ELb1ELb0ELb0EEEvNS_9BwdParamsE,"aw",@nobits
	.sectionflags	@""
	.align	16
	.zero		1024


//--------------------- .nv.shared._ZN10layer_norm13ln_bwd_kernelINS_13Kernel_traitsI13__nv_bfloat16S2_S2_S2_fjLj7168ELj1ELj1ELj8ELj8ENS_18Kernel_traits_baseILj7168ES2_S2_S2_S2_fjLj256EEEEELb1ELb1ELb0ELb1EEEvNS_9BwdParamsE --------------------------
	.section	.nv.shared._ZN10layer_norm13ln_bwd_kernelINS_13Kernel_traitsI13__nv_bfloat16S2_S2_S2_fjLj7168ELj1ELj1ELj8ELj8ENS_18Kernel_traits_baseILj7168ES2_S2_S2_S2_fjLj256EEEEELb1ELb1ELb0ELb1EEEvNS_9BwdParamsE,"aw",@nobits
	.sectionflags	@""
	.align	16
	.zero		1024


//--------------------- .nv.shared._ZN10layer_norm22ln_bwd_finalize_kernelINS_22Kernel_traits_finalizeILj7168E13__nv_bfloat16S2_S2_S2_fjLb1ELj1024ELj4ENS_18Kernel_traits_baseILj7168ES2_S2_S2_S2_fjLj1024EEEEELb1ELb0EEEvNS_9BwdParamsE --------------------------
	.section	.nv.shared._ZN10layer_norm22ln_bwd_finalize_kernelINS_22Kernel_traits_finalizeILj7168E13__nv_bfloat16S2_S2_S2_fjLb1ELj1024ELj4ENS_18Kernel_traits_baseILj7168ES2_S2_S2_S2_fjLj1024EEEEELb1ELb0EEEvNS_9BwdParamsE,"aw",@nobits
	.sectionflags	@""
	.align	16
.nv.shared._ZN10layer_norm22ln_bwd_finalize_kernelINS_22Kernel_traits_finalizeILj7168E13__nv_bfloat16S2_S2_S2_fjLb1ELj1024ELj4ENS_18Kernel_traits_baseILj7168ES2_S2_S2_S2_fjLj1024EEEEELb1ELb0EEEvNS_9BwdParamsE:
	.zero		13696


//--------------------- .nv.shared._ZN10layer_norm13ln_bwd_kernelINS_13Kernel_traitsI13__nv_bfloat16S2_S2_S2_fjLj7168ELj1ELj1ELj8ELj8ENS_18Kernel_traits_baseILj7168ES2_S2_S2_S2_fjLj256EEEEELb1ELb1ELb1ELb0EEEvNS_9BwdParamsE --------------------------
	.section	.nv.shared._ZN10layer_norm13ln_bwd_kernelINS_13Kernel_traitsI13__nv_bfloat16S2_S2_S2_fjLj7168ELj1ELj1ELj8ELj8ENS_18Kernel_traits_baseILj7168ES2_S2_S2_S2_fjLj256EEEEELb1ELb1ELb1ELb0EEEvNS_9BwdParamsE,"aw",@nobits
	.sectionflags	@""
	.align	16
	.zero		1024


//--------------------- .nv.shared._ZN10layer_norm22ln_bwd_finalize_kernelINS_22Kernel_traits_finalizeILj7168E13__nv_bfloat16S2_S2_S2_fjLb1ELj1024ELj4ENS_18Kernel_traits_baseILj7168ES2_S2_S2_S2_fjLj1024EEEEELb1ELb1EEEvNS_9BwdParamsE --------------------------
	.section	.nv.shared._ZN10layer_norm22ln_bwd_finalize_kernelINS_22Kernel_traits_finalizeILj7168E13__nv_bfloat16S2_S2_S2_fjLb1ELj1024ELj4ENS_18Kernel_traits_baseILj7168ES2_S2_S2_S2_fjLj1024EEEEELb1ELb1EEEvNS_9BwdParamsE,"aw",@nobits
	.sectionflags	@""
	.align	16
.nv.shared._ZN10layer_norm22ln_bwd_finalize_kernelINS_22Kernel_traits_finalizeILj7168E13__nv_bfloat16S2_S2_S2_fjLb1ELj1024ELj4ENS_18Kernel_traits_baseILj7168ES2_S2_S2_S2_fjLj1024EEEEELb1ELb1EEEvNS_9BwdParamsE:
	.zero		13696


//--------------------- .nv.shared._ZN10layer_norm13ln_bwd_kernelINS_13Kernel_traitsI13__nv_bfloat16S2_S2_S2_fjLj7168ELj1ELj1ELj8ELj8ENS_18Kernel_traits_baseILj7168ES2_S2_S2_S2_fjLj256EEEEELb1ELb1ELb1ELb1EEEvNS_9BwdParamsE --------------------------
	.section	.nv.shared._ZN10layer_norm13ln_bwd_kernelINS_13Kernel_traitsI13__nv_bfloat16S2_S2_S2_fjLj7168ELj1ELj1ELj8ELj8ENS_18Kernel_traits_baseILj7168ES2_S2_S2_S2_fjLj256EEEEELb1ELb1ELb1ELb1EEEvNS_9BwdParamsE,"aw",@nobits
	.sectionflags	@""
	.align	16
	.zero		1024


//--------------------- .nv.shared._ZN10layer_norm13ln_bwd_kernelINS_13Kernel_traitsI6__halfS2_S2_S2_fjLj7168ELj1ELj1ELj8ELj8ENS_18Kernel_traits_baseILj7168ES2_S2_S2_S2_fjLj256EEEEELb0ELb0ELb0ELb0EEEvNS_9BwdParamsE --------------------------
	.section	.nv.shared._ZN10layer_norm13ln_bwd_kernelINS_13Kernel_traitsI6__halfS2_S2_S2_fjLj7168ELj1ELj1ELj8ELj8ENS_18Kernel_traits_baseILj7168ES2_S2_S2_S2_fjLj256EEEEELb0ELb0ELb0ELb0EEEvNS_9BwdParamsE,"aw",@nobits
	.sectionflags	@""
	.align	16
	.zero		1024


//--------------------- .nv.shared._ZN10layer_norm13ln_bwd_kernelINS_13Kernel_traitsI6__halfS2_S2_S2_fjLj7168ELj1ELj1ELj8ELj8ENS_18Kernel_traits_baseILj7168ES2_S2_S2_S2_fjLj256EEEEELb0ELb0ELb0ELb1EEEvNS_9BwdParamsE --------------------------
	.section	.nv.shared._ZN10layer_norm13ln_bwd_kernelINS_13Kernel_traitsI6__halfS2_S2_S2_fjLj7168ELj1ELj1ELj8ELj8ENS_18Kernel_traits_baseILj7168ES2_S2_S2_S2_fjLj256EEEEELb0ELb0ELb0ELb1EEEvNS_9BwdParamsE,"aw",@nobits
	.sectionflags	@""
	.align	16
	.zero		1024


//--------------------- .nv.shared._ZN10layer_norm13ln_bwd_kernelINS_13Kernel_traitsI6__halfS2_S2_S2_fjLj7168ELj1ELj1ELj8ELj8ENS_18Kernel_traits_baseILj7168ES2_S2_S2_S2_fjLj256EEEEELb0ELb0ELb1ELb0EEEvNS_9BwdParamsE --------------------------
	.section	.nv.shared._ZN10layer_norm13ln_bwd_kernelINS_13Kernel_traitsI6__halfS2_S2_S2_fjLj7168ELj1ELj1ELj8ELj8ENS_18Kernel_traits_baseILj7168ES2_S2_S2_S2_fjLj256EEEEELb0ELb0ELb1ELb0EEEvNS_9BwdParamsE,"aw",@nobits
	.sectionflags	@""
	.align	16
	.zero		1024


//--------------------- .nv.shared._ZN10layer_norm13ln_bwd_kernelINS_13Kernel_traitsI6__halfS2_S2_S2_fjLj7168ELj1ELj1ELj8ELj8ENS_18Kernel_traits_baseILj7168ES2_S2_S2_S2_fjLj256EEEEELb0ELb0ELb1ELb1EEEvNS_9BwdParamsE --------------------------
	.section	.nv.shared._ZN10layer_norm13ln_bwd_kernelINS_13Kernel_traitsI6__halfS2_S2_S2_fjLj7168ELj1ELj1ELj8ELj8ENS_18Kernel_traits_baseILj7168ES2_S2_S2_S2_fjLj256EEEEELb0ELb0ELb1ELb1EEEvNS_9BwdParamsE,"aw",@nobits
	.sectionflags	@""
	.align	16
	.zero		1024


//--------------------- .nv.shared._ZN10layer_norm13ln_bwd_kernelINS_13Kernel_traitsI6__halfS2_S2_S2_fjLj7168ELj1ELj1ELj8ELj8ENS_18Kernel_traits_baseILj7168ES2_S2_S2_S2_fjLj256EEEEELb0ELb1ELb0ELb0EEEvNS_9BwdParamsE --------------------------
	.section	.nv.shared._ZN10layer_norm13ln_bwd_kernelINS_13Kernel_traitsI6__halfS2_S2_S2_fjLj7168ELj1ELj1ELj8ELj8ENS_18Kernel_traits_baseILj7168ES2_S2_S2_S2_fjLj256EEEEELb0ELb1ELb0ELb0EEEvNS_9BwdParamsE,"aw",@nobits
	.sectionflags	@""
	.align	16
	.zero		1024


//--------------------- .nv.shared._ZN10layer_norm13ln_bwd_kernelINS_13Kernel_traitsI6__halfS2_S2_S2_fjLj7168ELj1ELj1ELj8ELj8ENS_18Kernel_traits_baseILj7168ES2_S2_S2_S2_fjLj256EEEEELb0ELb1ELb0ELb1EEEvNS_9BwdParamsE --------------------------
	.section	.nv.shared._ZN10layer_norm13ln_bwd_kernelINS_13Kernel_traitsI6__halfS2_S2_S2_fjLj7168ELj1ELj1ELj8ELj8ENS_18Kernel_traits_baseILj7168ES2_S2_S2_S2_fjLj256EEEEELb0ELb1ELb0ELb1EEEvNS_9BwdParamsE,"aw",@nobits
	.sectionflags	@""
	.align	16
	.zero		1024


//--------------------- .nv.shared._ZN10layer_norm13ln_bwd_kernelINS_13Kernel_traitsI6__halfS2_S2_S2_fjLj7168ELj1ELj1ELj8ELj8ENS_18Kernel_traits_baseILj7168ES2_S2_S2_S2_fjLj256EEEEELb0ELb1ELb1ELb0EEEvNS_9BwdParamsE --------------------------
	.section	.nv.shared._ZN10layer_norm13ln_bwd_kernelINS_13Kernel_traitsI6__halfS2_S2_S2_fjLj7168ELj1ELj1ELj8ELj8ENS_18Kernel_traits_baseILj7168ES2_S2_S2_S2_fjLj256EEEEELb0ELb1ELb1ELb0EEEvNS_9BwdParamsE,"aw",@nobits
	.sectionflags	@""
	.align	16
	.zero		1024


//--------------------- .nv.shared._ZN10layer_norm13ln_bwd_kernelINS_13Kernel_traitsI6__halfS2_S2_S2_fjLj7168ELj1ELj1ELj8ELj8ENS_18Kernel_traits_baseILj7168ES2_S2_S2_S2_fjLj256EEEEELb0ELb1ELb1ELb1EEEvNS_9BwdParamsE --------------------------
	.section	.nv.shared._ZN10layer_norm13ln_bwd_kernelINS_13Kernel_traitsI6__halfS2_S2_S2_fjLj7168ELj1ELj1ELj8ELj8ENS_18Kernel_traits_baseILj7168ES2_S2_S2_S2_fjLj256EEEEELb0ELb1ELb1ELb1EEEvNS_9BwdParamsE,"aw",@nobits
	.sectionflags	@""
	.align	16
	.zero		1024


//--------------------- .nv.shared._ZN10layer_norm13ln_bwd_kernelINS_13Kernel_traitsI6__halfS2_S2_S2_fjLj7168ELj1ELj1ELj8ELj8ENS_18Kernel_traits_baseILj7168ES2_S2_S2_S2_fjLj256EEEEELb1ELb0ELb0ELb0EEEvNS_9BwdParamsE --------------------------
	.section	.nv.shared._ZN10layer_norm13ln_bwd_kernelINS_13Kernel_traitsI6__halfS2_S2_S2_fjLj7168ELj1ELj1ELj8ELj8ENS_18Kernel_traits_baseILj7168ES2_S2_S2_S2_fjLj256EEEEELb1ELb0ELb0ELb0EEEvNS_9BwdParamsE,"aw",@nobits
	.sectionflags	@""
	.align	16
	.zero		1024


//--------------------- .nv.shared._ZN10layer_norm13ln_bwd_kernelINS_13Kernel_traitsI6__halfS2_S2_S2_fjLj7168ELj1ELj1ELj8ELj8ENS_18Kernel_traits_baseILj7168ES2_S2_S2_S2_fjLj256EEEEELb1ELb0ELb0ELb1EEEvNS_9BwdParamsE --------------------------
	.section	.nv.shared._ZN10layer_norm13ln_bwd_kernelINS_13Kernel_traitsI6__halfS2_S2_S2_fjLj7168ELj1ELj1ELj8ELj8ENS_18Kernel_traits_baseILj7168ES2_S2_S2_S2_fjLj256EEEEELb1ELb0ELb0ELb1EEEvNS_9BwdParamsE,"aw",@nobits
	.sectionflags	@""
	.align	16
	.zero		1024


//--------------------- .nv.shared._ZN10layer_norm22ln_bwd_finalize_kernelINS_22Kernel_traits_finalizeILj7168E6__halfS2_S2_S2_fjLb0ELj1024ELj4ENS_18Kernel_traits_baseILj7168ES2_S2_S2_S2_fjLj1024EEEEELb0ELb0EEEvNS_9BwdParamsE --------------------------
	.section	.nv.shared._ZN10layer_norm22ln_bwd_finalize_kernelINS_22Kernel_traits_finalizeILj7168E6__halfS2_S2_S2_fjLb0ELj1024ELj4ENS_18Kernel_traits_baseILj7168ES2_S2_S2_S2_fjLj1024EEEEELb0ELb0EEEvNS_9BwdParamsE,"aw",@nobits
	.sectionflags	@""
	.align	16
.nv.shared._ZN10layer_norm22ln_bwd_finalize_kernelINS_22Kernel_traits_finalizeILj7168E6__halfS2_S2_S2_fjLb0ELj1024ELj4ENS_18Kernel_traits_baseILj7168ES2_S2_S2_S2_fjLj1024EEEEELb0ELb0EEEvNS_9BwdParamsE:
	.zero		9472


//--------------------- .nv.shared._ZN10layer_norm13ln_bwd_kernelINS_13Kernel_traitsI6__halfS2_S2_S2_fjLj7168ELj1ELj1ELj8ELj8ENS_18Kernel_traits_baseILj7168ES2_S2_S2_S2_fjLj256EEEEELb1ELb0ELb1ELb0EEEvNS_9BwdParamsE --------------------------
	.section	.nv.shared._ZN10layer_norm13ln_bwd_kernelINS_13Kernel_traitsI6__halfS2_S2_S2_fjLj7168ELj1ELj1ELj8ELj8ENS_18Kernel_traits_baseILj7168ES2_S2_S2_S2_fjLj256EEEEELb1ELb0ELb1ELb0EEEvNS_9BwdParamsE,"aw",@nobits
	.sectionflags	@""
	.align	16
	.zero		1024


//--------------------- .nv.shared._ZN10layer_norm22ln_bwd_finalize_kernelINS_22Kernel_traits_finalizeILj7168E6__halfS2_S2_S2_fjLb0ELj1024ELj4ENS_18Kernel_traits_baseILj7168ES2_S2_S2_S2_fjLj1024EEEEELb0ELb1EEEvNS_9BwdParamsE --------------------------
	.section	.nv.shared._ZN10layer_norm22ln_bwd_finalize_kernelINS_22Kernel_traits_finalizeILj7168E6__halfS2_S2_S2_fjLb0ELj1024ELj4ENS_18Kernel_traits_baseILj7168ES2_S2_S2_S2_fjLj1024EEEEELb0ELb1EEEvNS_9BwdParamsE,"aw",@nobits
	.sectionflags	@""
	.align	16
.nv.shared._ZN10layer_norm22ln_bwd_finalize_kernelINS_22Kernel_traits_finalizeILj7168E6__halfS2_S2_S2_fjLb0ELj1024ELj4ENS_18Kernel_traits_baseILj7168ES2_S2_S2_S2_fjLj1024EEEEELb0ELb1EEEvNS_9BwdParamsE:
	.zero		9472


//--------------------- .nv.shared._ZN10layer_norm13ln_bwd_kernelINS_13Kernel_traitsI6__halfS2_S2_S2_fjLj7168ELj1ELj1ELj8ELj8ENS_18Kernel_traits_baseILj7168ES2_S2_S2_S2_fjLj256EEEEELb1ELb0ELb1ELb1EEEvNS_9BwdParamsE --------------------------
	.section	.nv.shared._ZN10layer_norm13ln_bwd_kernelINS_13Kernel_traitsI6__halfS2_S2_S2_fjLj7168ELj1ELj1ELj8ELj8ENS_18Kernel_traits_baseILj7168ES2_S2_S2_S2_fjLj256EEEEELb1ELb0ELb1ELb1EEEvNS_9BwdParamsE,"aw",@nobits
	.sectionflags	@""
	.align	16
	.zero		1024


//--------------------- .nv.shared._ZN10layer_norm13ln_bwd_kernelINS_13Kernel_traitsI6__halfS2_S2_S2_fjLj7168ELj1ELj1ELj8ELj8ENS_18Kernel_traits_baseILj7168ES2_S2_S2_S2_fjLj256EEEEELb1ELb1ELb0ELb0EEEvNS_9BwdParamsE --------------------------
	.section	.nv.shared._ZN10layer_norm13ln_bwd_kernelINS_13Kernel_traitsI6__halfS2_S2_S2_fjLj7168ELj1ELj1ELj8ELj8ENS_18Kernel_traits_baseILj7168ES2_S2_S2_S2_fjLj256EEEEELb1ELb1ELb0ELb0EEEvNS_9BwdParamsE,"aw",@nobits
	.sectionflags	@""
	.align	16
	.zero		1024


//--------------------- .nv.shared._ZN10layer_norm13ln_bwd_kernelINS_13Kernel_traitsI6__halfS2_S2_S2_fjLj7168ELj1ELj1ELj8ELj8ENS_18Kernel_traits_baseILj7168ES2_S2_S2_S2_fjLj256EEEEELb1ELb1ELb0ELb1EEEvNS_9BwdParamsE --------------------------
	.section	.nv.shared._ZN10layer_norm13ln_bwd_kernelINS_13Kernel_traitsI6__halfS2_S2_S2_fjLj7168ELj1ELj1ELj8ELj8ENS_18Kernel_traits_baseILj7168ES2_S2_S2_S2_fjLj256EEEEELb1ELb1ELb0ELb1EEEvNS_9BwdParamsE,"aw",@nobits
	.sectionflags	@""
	.align	16
	.zero		1024


//--------------------- .nv.shared._ZN10layer_norm22ln_bwd_finalize_kernelINS_22Kernel_traits_finalizeILj7168E6__halfS2_S2_S2_fjLb1ELj1024ELj4ENS_18Kernel_traits_baseILj7168ES2_S2_S2_S2_fjLj1024EEEEELb1ELb0EEEvNS_9BwdParamsE --------------------------
	.section	.nv.shared._ZN10layer_norm22ln_bwd_finalize_kernelINS_22Kernel_traits_finalizeILj7168E6__halfS2_S2_S2_fjLb1ELj1024ELj4ENS_18Kernel_traits_baseILj7168ES2_S2_S2_S2_fjLj1024EEEEELb1ELb0EEEvNS_9BwdParamsE,"aw",@nobits
	.sectionflags	@""
	.align	16
.nv.shared._ZN10layer_norm22ln_bwd_finalize_kernelINS_22Kernel_traits_finalizeILj7168E6__halfS2_S2_S2_fjLb1ELj1024ELj4ENS_18Kernel_traits_baseILj7168ES2_S2_S2_S2_fjLj1024EEEEELb1ELb0EEEvNS_9BwdParamsE:
	.zero		13696


//--------------------- .nv.shared._ZN10layer_norm13ln_bwd_kernelINS_13Kernel_traitsI6__halfS2_S2_S2_fjLj7168ELj1ELj1ELj8ELj8ENS_18Kernel_traits_baseILj7168ES2_S2_S2_S2_fjLj256EEEEELb1ELb1ELb1ELb0EEEvNS_9BwdParamsE --------------------------
	.section	.nv.shared._ZN10layer_norm13ln_bwd_kernelINS_13Kernel_traitsI6__halfS2_S2_S2_fjLj7168ELj1ELj1ELj8ELj8ENS_18Kernel_traits_baseILj7168ES2_S2_S2_S2_fjLj256EEEEELb1ELb1ELb1ELb0EEEvNS_9BwdParamsE,"aw",@nobits
	.sectionflags	@""
	.align	16
	.zero		1024


//--------------------- .nv.shared._ZN10layer_norm22ln_bwd_finalize_kernelINS_22Kernel_traits_finalizeILj7168E6__halfS2_S2_S2_fjLb1ELj1024ELj4ENS_18Kernel_traits_baseILj7168ES2_S2_S2_S2_fjLj1024EEEEELb1ELb1EEEvNS_9BwdParamsE --------------------------
	.section	.nv.shared._ZN10layer_norm22ln_bwd_finalize_kernelINS_22Kernel_traits_finalizeILj7168E6__halfS2_S2_S2_fjLb1ELj1024ELj4ENS_18Kernel_traits_baseILj7168ES2_S2_S2_S2_fjLj1024EEEEELb1ELb1EEEvNS_9BwdParamsE,"aw",@nobits
	.sectionflags	@""
	.align	16
.nv.shared._ZN10layer_norm22ln_bwd_finalize_kernelINS_22Kernel_traits_finalizeILj7168E6__halfS2_S2_S2_fjLb1ELj1024ELj4ENS_18Kernel_traits_baseILj7168ES2_S2_S2_S2_fjLj1024EEEEELb1ELb1EEEvNS_9BwdParamsE:
	.zero		13696


//--------------------- .nv.shared._ZN10layer_norm13ln_bwd_kernelINS_13Kernel_traitsI6__halfS2_S2_S2_fjLj7168ELj1ELj1ELj8ELj8ENS_18Kernel_traits_baseILj7168ES2_S2_S2_S2_fjLj256EEEEELb1ELb1ELb1ELb1EEEvNS_9BwdParamsE --------------------------
	.section	.nv.shared._ZN10layer_norm13ln_bwd_kernelINS_13Kernel_traitsI6__halfS2_S2_S2_fjLj7168ELj1ELj1ELj8ELj8ENS_18Kernel_traits_baseILj7168ES2_S2_S2_S2_fjLj256EEEEELb1ELb1ELb1ELb1EEEvNS_9BwdParamsE,"aw",@nobits
	.sectionflags	@""
	.align	16
	.zero		1024


//--------------------- .nv.shared._ZN10layer_norm13ln_bwd_kernelINS_13Kernel_traitsIf13__nv_bfloat16S2_S2_fjLj7168ELj1ELj1ELj8ELj8ENS_18Kernel_traits_baseILj7168EfS2_S2_S2_fjLj256EEEEELb0ELb0ELb0ELb0EEEvNS_9BwdParamsE --------------------------
	.section	.nv.shared._ZN10layer_norm13ln_bwd_kernelINS_13Kernel_traitsIf13__nv_bfloat16S2_S2_fjLj7168ELj1ELj1ELj8ELj8ENS_18Kernel_traits_baseILj7168EfS2_S2_S2_fjLj256EEEEELb0ELb0ELb0ELb0EEEvNS_9BwdParamsE,"aw",@nobits
	.sectionflags	@""
	.align	16
	.zero		1024


//--------------------- .nv.shared._ZN10layer_norm13ln_bwd_kernelINS_13Kernel_traitsIf13__nv_bfloat16S2_S2_fjLj7168ELj1ELj1ELj8ELj8ENS_18Kernel_traits_baseILj7168EfS2_S2_S2_fjLj256EEEEELb0ELb0ELb0ELb1EEEvNS_9BwdParamsE --------------------------
	.section	.nv.shared._ZN10layer_norm13ln_bwd_kernelINS_13Kernel_traitsIf13__nv_bfloat16S2_S2_fjLj7168ELj1ELj1ELj8ELj8ENS_18Kernel_traits_baseILj7168EfS2_S2_S2_fjLj256EEEEELb0ELb0ELb0ELb1EEEvNS_9BwdParamsE,"aw",@nobits
	.sectionflags	@""
	.align	16
	.zero		1024


//--------------------- .nv.shared._ZN10layer_norm13ln_bwd_kernelINS_13Kernel_traitsIf13__nv_bfloat16S2_S2_fjLj7168ELj1ELj1ELj8ELj8ENS_18Kernel_traits_baseILj7168EfS2_S2_S2_fjLj256EEEEELb0ELb0ELb1ELb0EEEvNS_9BwdParamsE --------------------------
	.section	.nv.shared._ZN10layer_norm13ln_bwd_kernelINS_13Kernel_traitsIf13__nv_bfloat16S2_S2_fjLj7168ELj1ELj1ELj8ELj8ENS_18Kernel_traits_baseILj7168EfS2_S2_S2_fjLj256EEEEELb0ELb0ELb1ELb0EEEvNS_9BwdParamsE,"aw",@nobits
	.sectionflags	@""
	.align	16
	.zero		1024


//--------------------- .nv.shared._ZN10layer_norm13ln_bwd_kernelINS_13Kernel_traitsIf13__nv_bfloat16S2_S2_fjLj7168ELj1ELj1ELj8ELj8ENS_18Kernel_traits_baseILj7168EfS2_S2_S2_fjLj256EEEEELb0ELb0ELb1ELb1EEEvNS_9BwdParamsE --------------------------
	.section	.nv.shared._ZN10layer_norm13ln_bwd_kernelINS_13Kernel_traitsIf13__nv_bfloat16S2_S2_fjLj7168ELj1ELj1ELj8ELj8ENS_18Kernel_traits_baseILj7168EfS2_S2_S2_fjLj256EEEEELb0ELb0ELb1ELb1EEEvNS_9BwdParamsE,"aw",@nobits
	.sectionflags	@""
	.align	16
	.zero		1024


//--------------------- .nv.shared._ZN10layer_norm13ln_bwd_kernelINS_13Kernel_traitsIf13__nv_bfloat16S2_S2_fjLj7168ELj1ELj1ELj8ELj8ENS_18Kernel_traits_baseILj7168EfS2_S2_S2_fjLj256EEEEELb0ELb1ELb0ELb0EEEvNS_9BwdParamsE --------------------------
	.section	.nv.shared._ZN10layer_norm13ln_bwd_kernelINS_13Kernel_traitsIf13__nv_bfloat16S2_S2_fjLj7168ELj1ELj1ELj8ELj8ENS_18Kernel_traits_baseILj7168EfS2_S2_S2_fjLj256EEEEELb0ELb1ELb0ELb0EEEvNS_9BwdParamsE,"aw",@nobits
	.sectionflags	@""
	.align	16
	.zero		1024


//--------------------- .nv.shared._ZN10layer_norm13ln_bwd_kernelINS_13Kernel_traitsIf13__nv_bfloat16S2_S2_fjLj7168ELj1ELj1ELj8ELj8ENS_18Kernel_traits_baseILj7168EfS2_S2_S2_fjLj256EEEEELb0ELb1ELb0ELb1EEEvNS_9BwdParamsE --------------------------
	.section	.nv.shared._ZN10layer_norm13ln_bwd_kernelINS_13Kernel_traitsIf13__nv_bfloat16S2_S2_fjLj7168ELj1ELj1ELj8ELj8ENS_18Kernel_traits_baseILj7168EfS2_S2_S2_fjLj256EEEEELb0ELb1ELb0ELb1EEEvNS_9BwdParamsE,"aw",@nobits
	.sectionflags	@""
	.align	16
	.zero		1024


//--------------------- .nv.shared._ZN10layer_norm13ln_bwd_kernelINS_13Kernel_traitsIf13__nv_bfloat16S2_S2_fjLj7168ELj1ELj1ELj8ELj8ENS_18Kernel_traits_baseILj7168EfS2_S2_S2_fjLj256EEEEELb0ELb1ELb1ELb0EEEvNS_9BwdParamsE --------------------------
	.section	.nv.shared._ZN10layer_norm13ln_bwd_kernelINS_13Kernel_traitsIf13__nv_bfloat16S2_S2_fjLj7168ELj1ELj1ELj8ELj8ENS_18Kernel_traits_baseILj7168EfS2_S2_S2_fjLj256EEEEELb0ELb1ELb1ELb0EEEvNS_9BwdParamsE,"aw",@nobits
	.sectionflags	@""
	.align	16
	.zero		1024


//--------------------- .nv.shared._ZN10layer_norm13ln_bwd_kernelINS_13Kernel_traitsIf13__nv_bfloat16S2_S2_fjLj7168ELj1ELj1ELj8ELj8ENS_18Kernel_traits_baseILj7168EfS2_S2_S2_fjLj256EEEEELb0ELb1ELb1ELb1EEEvNS_9BwdParamsE --------------------------
	.section	.nv.shared._ZN10layer_norm13ln_bwd_kernelINS_13Kernel_traitsIf13__nv_bfloat16S2_S2_fjLj7168ELj1ELj1ELj8ELj8ENS_18Kernel_traits_baseILj7168EfS2_S2_S2_fjLj256EEEEELb0ELb1ELb1ELb1EEEvNS_9BwdParamsE,"aw",@nobits
	.sectionflags	@""
	.align	16
	.zero		1024


//--------------------- .nv.shared._ZN10layer_norm13ln_bwd_kernelINS_13Kernel_traitsIf13__nv_bfloat16S2_S2_fjLj7168ELj1ELj1ELj8ELj8ENS_18Kernel_traits_baseILj7168EfS2_S2_S2_fjLj256EEEEELb1ELb0ELb0ELb0EEEvNS_9BwdParamsE --------------------------
	.section	.nv.shared._ZN10layer_norm13ln_bwd_kernelINS_13Kernel_traitsIf13__nv_bfloat16S2_S2_fjLj7168ELj1ELj1ELj8ELj8ENS_18Kernel_traits_baseILj7168EfS2_S2_S2_fjLj256EEEEELb1ELb0ELb0ELb0EEEvNS_9BwdParamsE,"aw",@nobits
	.sectionflags	@""
	.align	16
	.zero		1024


//--------------------- .nv.shared._ZN10layer_norm13ln_bwd_kernelINS_13Kernel_traitsIf13__nv_bfloat16S2_S2_fjLj7168ELj1ELj1ELj8ELj8ENS_18Kernel_traits_baseILj7168EfS2_S2_S2_fjLj256EEEEELb1ELb0ELb0ELb1EEEvNS_9BwdParamsE --------------------------
	.section	.nv.shared._ZN10layer_norm13ln_bwd_kernelINS_13Kernel_traitsIf13__nv_bfloat16S2_S2_fjLj7168ELj1ELj1ELj8ELj8ENS_18Kernel_traits_baseILj7168EfS2_S2_S2_fjLj256EEEEELb1ELb0ELb0ELb1EEEvNS_9BwdParamsE,"aw",@nobits
	.sectionflags	@""
	.align	16
	.zero		1024


//--------------------- .nv.shared._ZN10layer_norm22ln_bwd_finalize_kernelINS_22Kernel_traits_finalizeILj7168Ef13__nv_bfloat16S2_S2_fjLb0ELj1024ELj4ENS_18Kernel_traits_baseILj7168EfS2_S2_S2_fjLj1024EEEEELb0ELb0EEEvNS_9BwdParamsE --------------------------
	.section	.nv.shared._ZN10layer_norm22ln_bwd_finalize_kernelINS_22Kernel_traits_finalizeILj7168Ef13__nv_bfloat16S2_S2_fjLb0ELj1024ELj4ENS_18Kernel_traits_baseILj7168EfS2_S2_S2_fjLj1024EEEEELb0ELb0EEEvNS_9BwdParamsE,"aw",@nobits
	.sectionflags	@""
	.align	16
.nv.shared._ZN10layer_norm22ln_bwd_finalize_kernelINS_22Kernel_traits_finalizeILj7168Ef13__nv_bfloat16S2_S2_fjLb0ELj1024ELj4ENS_18Kernel_traits_baseILj7168EfS2_S2_S2_fjLj1024EEEEELb0ELb0EEEvNS_9BwdParamsE:
	.zero		9472


//--------------------- .nv.shared._ZN10layer_norm13ln_bwd_kernelINS_13Kernel_traitsIf13__nv_bfloat16S2_S2_fjLj7168ELj1ELj1ELj8ELj8ENS_18Kernel_traits_baseILj7168EfS2_S2_S2_fjLj256EEEEELb1ELb0ELb1ELb0EEEvNS_9BwdParamsE --------------------------
	.section	.nv.shared._ZN10layer_norm13ln_bwd_kernelINS_13Kernel_traitsIf13__nv_bfloat16S2_S2_fjLj7168ELj1ELj1ELj8ELj8ENS_18Kernel_traits_baseILj7168EfS2_S2_S2_fjLj256EEEEELb1ELb0ELb1ELb0EEEvNS_9BwdParamsE,"aw",@nobits
	.sectionflags	@""
	.align	16
	.zero		1024


//--------------------- .nv.shared._ZN10layer_norm22ln_bwd_finalize_kernelINS_22Kernel_traits_finalizeILj7168Ef13__nv_bfloat16S2_S2_fjLb0ELj1024ELj4ENS_18Kernel_traits_baseILj7168EfS2_S2_S2_fjLj1024EEEEELb0ELb1EEEvNS_9BwdParamsE --------------------------
	.section	.nv.shared._ZN10layer_norm22ln_bwd_finalize_kernelINS_22Kernel_traits_finalizeILj7168Ef13__nv_bfloat16S2_S2_fjLb0ELj1024ELj4ENS_18Kernel_traits_baseILj7168EfS2_S2_S2_fjLj1024EEEEELb0ELb1EEEvNS_9BwdParamsE,"aw",@nobits
	.sectionflags	@""
	.align	16
.nv.shared._ZN10layer_norm22ln_bwd_finalize_kernelINS_22Kernel_traits_finalizeILj7168Ef13__nv_bfloat16S2_S2_fjLb0ELj1024ELj4ENS_18Kernel_traits_baseILj7168EfS2_S2_S2_fjLj1024EEEEELb0ELb1EEEvNS_9BwdParamsE:
	.zero		9472


//--------------------- .nv.shared._ZN10layer_norm13ln_bwd_kernelINS_13Kernel_traitsIf13__nv_bfloat16S2_S2_fjLj7168ELj1ELj1ELj8ELj8ENS_18Kernel_traits_baseILj7168EfS2_S2_S2_fjLj256EEEEELb1ELb0ELb1ELb1EEEvNS_9BwdParamsE --------------------------
	.section	.nv.shared._ZN10layer_norm13ln_bwd_kernelINS_13Kernel_traitsIf13__nv_bfloat16S2_S2_fjLj7168ELj1ELj1ELj8ELj8ENS_18Kernel_traits_baseILj7168EfS2_S2_S2_fjLj256EEEEELb1ELb0ELb1ELb1EEEvNS_9BwdParamsE,"aw",@nobits
	.sectionflags	@""
	.align	16
	.zero		1024


//--------------------- .nv.shared._ZN10layer_norm13ln_bwd_kernelINS_13Kernel_traitsIf13__nv_bfloat16S2_S2_fjLj7168ELj1ELj1ELj8ELj8ENS_18Kernel_traits_baseILj7168EfS2_S2_S2_fjLj256EEEEELb1ELb1ELb0ELb0EEEvNS_9BwdParamsE --------------------------
	.section	.nv.shared._ZN10layer_norm13ln_bwd_kernelINS_13Kernel_traitsIf13__nv_bfloat16S2_S2_fjLj7168ELj1ELj1ELj8ELj8ENS_18Kernel_traits_baseILj7168EfS2_S2_S2_fjLj256EEEEELb1ELb1ELb0ELb0EEEvNS_9BwdParamsE,"aw",@nobits
	.sectionflags	@""
	.align	16
	.zero		1024


//--------------------- .nv.shared._ZN10layer_norm13ln_bwd_kernelINS_13Kernel_traitsIf13__nv_bfloat16S2_S2_fjLj7168ELj1ELj1ELj8ELj8ENS_18Kernel_traits_baseILj7168EfS2_S2_S2_fjLj256EEEEELb1ELb1ELb0ELb1EEEvNS_9BwdParamsE --------------------------
	.section	.nv.shared._ZN10layer_norm13ln_bwd_kernelINS_13Kernel_traitsIf13__nv_bfloat16S2_S2_fjLj7168ELj1ELj1ELj8ELj8ENS_18Kernel_traits_baseILj7168EfS2_S2_S2_fjLj256EEEEELb1ELb1ELb0ELb1EEEvNS_9BwdParamsE,"aw",@nobits
	.sectionflags	@""
	.align	16
	.zero		1024


//--------------------- .nv.shared._ZN10layer_norm22ln_bwd_finalize_kernelINS_22Kernel_traits_finalizeILj7168Ef13__nv_bfloat16S2_S2_fjLb1ELj1024ELj4ENS_18Kernel_traits_baseILj7168EfS2_S2_S2_fjLj1024EEEEELb1ELb0EEEvNS_9BwdParamsE --------------------------
	.section	.nv.shared._ZN10layer_norm22ln_bwd_finalize_kernelINS_22Kernel_traits_finalizeILj7168Ef13__nv_bfloat16S2_S2_fjLb1ELj1024ELj4ENS_18Kernel_traits_baseILj7168EfS2_S2_S2_fjLj1024EEEEELb1ELb0EEEvNS_9BwdParamsE,"aw",@nobits
	.sectionflags	@""
	.align	16
.nv.shared._ZN10layer_norm22ln_bwd_finalize_kernelINS_22Kernel_traits_finalizeILj7168Ef13__nv_bfloat16S2_S2_fjLb1ELj1024ELj4ENS_18Kernel_traits_baseILj7168EfS2_S2_S2_fjLj1024EEEEELb1ELb0EEEvNS_9BwdParamsE:
	.zero		13696


//--------------------- .nv.shared._ZN10layer_norm13ln_bwd_kernelINS_13Kernel_traitsIf13__nv_bfloat16S2_S2_fjLj7168ELj1ELj1ELj8ELj8ENS_18Kernel_traits_baseILj7168EfS2_S2_S2_fjLj256EEEEELb1ELb1ELb1ELb0EEEvNS_9BwdParamsE --------------------------
	.section	.nv.shared._ZN10layer_norm13ln_bwd_kernelINS_13Kernel_traitsIf13__nv_bfloat16S2_S2_fjLj7168ELj1ELj1ELj8ELj8ENS_18Kernel_traits_baseILj7168EfS2_S2_S2_fjLj256EEEEELb1ELb1ELb1ELb0EEEvNS_9BwdParamsE,"aw",@nobits
	.sectionflags	@""
	.align	16
	.zero		1024


//--------------------- .nv.shared._ZN10layer_norm22ln_bwd_finalize_kernelINS_22Kernel_traits_finalizeILj7168Ef13__nv_bfloat16S2_S2_fjLb1ELj1024ELj4ENS_18Kernel_traits_baseILj7168EfS2_S2_S2_fjLj1024EEEEELb1ELb1EEEvNS_9BwdParamsE --------------------------
	.section	.nv.shared._ZN10layer_norm22ln_bwd_finalize_kernelINS_22Kernel_traits_finalizeILj7168Ef13__nv_bfloat16S2_S2_fjLb1ELj1024ELj4ENS_18Kernel_traits_baseILj7168EfS2_S2_S2_fjLj1024EEEEELb1ELb1EEEvNS_9BwdParamsE,"aw",@nobits
	.sectionflags	@""
	.align	16
.nv.shared._ZN10layer_norm22ln_bwd_finalize_kernelINS_22Kernel_traits_finalizeILj7168Ef13__nv_bfloat16S2_S2_fjLb1ELj1024ELj4ENS_18Kernel_traits_baseILj7168EfS2_S2_S2_fjLj1024EEEEELb1ELb1EEEvNS_9BwdParamsE:
	.zero		13696


//--------------------- .nv.shared._ZN10layer_norm13ln_bwd_kernelINS_13Kernel_traitsIf13__nv_bfloat16S2_S2_fjLj7168ELj1ELj1ELj8ELj8ENS_18Kernel_traits_baseILj7168EfS2_S2_S2_fjLj256EEEEELb1ELb1ELb1ELb1EEEvNS_9BwdParamsE --------------------------
	.section	.nv.shared._ZN10layer_norm13ln_bwd_kernelINS_13Kernel_traitsIf13__nv_bfloat16S2_S2_fjLj7168ELj1ELj1ELj8ELj8ENS_18Kernel_traits_baseILj7168EfS2_S2_S2_fjLj256EEEEELb1ELb1ELb1ELb1EEEvNS_9BwdParamsE,"aw",@nobits
	.sectionflags	@""
	.align	16
	.zero		1024


//--------------------- .nv.shared._ZN10layer_norm13ln_bwd_kernelINS_13Kernel_traitsI13__nv_bfloat16S2_fS2_fjLj7168ELj1ELj1ELj8ELj8ENS_18Kernel_traits_baseILj7168ES2_S2_fS2_fjLj256EEEEELb0ELb0ELb0ELb0EEEvNS_9BwdParamsE --------------------------
	.section	.nv.shared._ZN10layer_norm13ln_bwd_kernelINS_13Kernel_traitsI13__nv_bfloat16S2_fS2_fjLj7168ELj1ELj1ELj8ELj8ENS_18Kernel_traits_baseILj7168ES2_S2_fS2_fjLj256EEEEELb0ELb0ELb0ELb0EEEvNS_9BwdParamsE,"aw",@nobits
	.sectionflags	@""
	.align	16
	.zero		1024


//--------------------- .nv.shared._ZN10layer_norm13ln_bwd_kernelINS_13Kernel_traitsI13__nv_bfloat16S2_fS2_fjLj7168ELj1ELj1ELj8ELj8ENS_18Kernel_traits_baseILj7168ES2_S2_fS2_fjLj256EEEEELb0ELb0ELb0ELb1EEEvNS_9BwdParamsE --------------------------
	.section	.nv.shared._ZN10layer_norm13ln_bwd_kernelINS_13Kernel_traitsI13__nv_bfloat16S2_fS2_fjLj7168ELj1ELj1ELj8ELj8ENS_18Kernel_traits_baseILj7168ES2_S2_fS2_fjLj256EEEEELb0ELb0ELb0ELb1EEEvNS_9BwdParamsE,"aw",@nobits
	.sectionflags	@""
	.align	16
	.zero		1024


//--------------------- .nv.shared._ZN10layer_norm13ln_bwd_kernelINS_13Kernel_traitsI13__nv_bfloat16S2_fS2_fjLj7168ELj1ELj1ELj8ELj8ENS_18Kernel_traits_baseILj7168ES2_S2_fS2_fjLj256EEEEELb0ELb0ELb1ELb0EEEvNS_9BwdParamsE --------------------------
	.section	.nv.shared._ZN10layer_norm13ln_bwd_kernelINS_13Kernel_traitsI13__nv_bfloat16S2_fS2_fjLj7168ELj1ELj1ELj8ELj8ENS_18Kernel_traits_baseILj7168ES2_S2_fS2_fjLj256EEEEELb0ELb0ELb1ELb0EEEvNS_9BwdParamsE,"aw",@nobits
	.sectionflags	@""
	.align	16
	.zero		1024


//--------------------- .nv.shared._ZN10layer_norm13ln_bwd_kernelINS_13Kernel_traitsI13__nv_bfloat16S2_fS2_fjLj7168ELj1ELj1ELj8ELj8ENS_18Kernel_traits_baseILj7168ES2_S2_fS2_fjLj256EEEEELb0ELb0ELb1ELb1EEEvNS_9BwdParamsE --------------------------
	.section	.nv.shared._ZN10layer_norm13ln_bwd_kernelINS_13Kernel_traitsI13__nv_bfloat16S2_fS2_fjLj7168ELj1ELj1ELj8ELj8ENS_18Kernel_traits_baseILj7168ES2_S2_fS2_fjLj256EEEEELb0ELb0ELb1ELb1EEEvNS_9BwdParamsE,"aw",@nobits
	.sectionflags	@""
	.align	16
	.zero		1024


//--------------------- .nv.shared._ZN10layer_norm13ln_bwd_kernelINS_13Kernel_traitsI13__nv_bfloat16S2_fS2_fjLj7168ELj1ELj1ELj8ELj8ENS_18Kernel_traits_baseILj7168ES2_S2_fS2_fjLj256EEEEELb0ELb1ELb0ELb0EEEvNS_9BwdParamsE --------------------------
	.section	.nv.shared._ZN10layer_norm13ln_bwd_kernelINS_13Kernel_traitsI13__nv_bfloat16S2_fS2_fjLj7168ELj1ELj1ELj8ELj8ENS_18Kernel_traits_baseILj7168ES2_S2_fS2_fjLj256EEEEELb0ELb1ELb0ELb0EEEvNS_9BwdParamsE,"aw",@nobits
	.sectionflags	@""
	.align	16
	.zero		1024


//--------------------- .nv.shared._ZN10layer_norm13ln_bwd_kernelINS_13Kernel_traitsI13__nv_bfloat16S2_fS2_fjLj7168ELj1ELj1ELj8ELj8ENS_18Kernel_traits_baseILj7168ES2_S2_fS2_fjLj256EEEEELb0ELb1ELb0ELb1EEEvNS_9BwdParamsE --------------------------
	.section	.nv.shared._ZN10layer_norm13ln_bwd_kernelINS_13Kernel_traitsI13__nv_bfloat16S2_fS2_fjLj7168ELj1ELj1ELj8ELj8ENS_18Kernel_traits_baseILj7168ES2_S2_fS2_fjLj256EEEEELb0ELb1ELb0ELb1EEEvNS_9BwdParamsE,"aw",@nobits
	.sectionflags	@""
	.align	16
	.zero		1024


//--------------------- .nv.shared._ZN10layer_norm13ln_bwd_kernelINS_13Kernel_traitsI13__nv_bfloat16S2_fS2_fjLj7168ELj1ELj1ELj8ELj8ENS_18Kernel_traits_baseILj7168ES2_S2_fS2_fjLj256EEEEELb0ELb1ELb1ELb0EEEvNS_9BwdParamsE --------------------------
	.section	.nv.shared._ZN10layer_norm13ln_bwd_kernelINS_13Kernel_traitsI13__nv_bfloat16S2_fS2_fjLj7168ELj1ELj1ELj8ELj8ENS_18Kernel_traits_baseILj7168ES2_S2_fS2_fjLj256EEEEELb0ELb1ELb1ELb0EEEvNS_9BwdParamsE,"aw",@nobits
	.sectionflags	@""
	.align	16
	.zero		1024


//--------------------- .nv.shared._ZN10layer_norm13ln_bwd_kernelINS_13Kernel_traitsI13__nv_bfloat16S2_fS2_fjLj7168ELj1ELj1ELj8ELj8ENS_18Kernel_traits_baseILj7168ES2_S2_fS2_fjLj256EEEEELb0ELb1ELb1ELb1EEEvNS_9BwdParamsE --------------------------
	.section	.nv.shared._ZN10layer_norm13ln_bwd_kernelINS_13Kernel_traitsI13__nv_bfloat16S2_fS2_fjLj7168ELj1ELj1ELj8ELj8ENS_18Kernel_traits_baseILj7168ES2_S2_fS2_fjLj256EEEEELb0ELb1ELb1ELb1EEEvNS_9BwdParamsE,"aw",@nobits
	.sectionflags	@""
	.align	16
	.zero		1024


//--------------------- .nv.shared._ZN10layer_norm13ln_bwd_kernelINS_13Kernel_traitsI13__nv_bfloat16S2_fS2_fjLj7168ELj1ELj1ELj8ELj8ENS_18Kernel_traits_baseILj7168ES2_S2_fS2_fjLj256EEEEELb1ELb0ELb0ELb0EEEvNS_9BwdParamsE --------------------------
	.section	.nv.shared._ZN10layer_norm13ln_bwd_kernelINS_13Kernel_traitsI13__nv_bfloat16S2_fS2_fjLj7168ELj1ELj1ELj8ELj8ENS_18Kernel_traits_baseILj7168ES2_S2_fS2_fjLj256EEEEELb1ELb0ELb0ELb0EEEvNS_9BwdParamsE,"aw",@nobits
	.sectionflags	@""
	.align	16
	.zero		1024


//--------------------- .nv.shared._ZN10layer_norm13ln_bwd_kernelINS_13Kernel_traitsI13__nv_bfloat16S2_fS2_fjLj7168ELj1ELj1ELj8ELj8ENS_18Kernel_traits_baseILj7168ES2_S2_fS2_fjLj256EEEEELb1ELb0ELb0ELb1EEEvNS_9BwdParamsE --------------------------
	.section	.nv.shared._ZN10layer_norm13ln_bwd_kernelINS_13Kernel_traitsI13__nv_bfloat16S2_fS2_fjLj7168ELj1ELj1ELj8ELj8ENS_18Kernel_traits_baseILj7168ES2_S2_fS2_fjLj256EEEEELb1ELb0ELb0ELb1EEEvNS_9BwdParamsE,"aw",@nobits
	.sectionflags	@""
	.align	16
	.zero		1024


//--------------------- .nv.shared._ZN10layer_norm22ln_bwd_finalize_kernelINS_22Kernel_traits_finalizeILj7168E13__nv_bfloat16S2_fS2_fjLb0ELj1024ELj4ENS_18Kernel_traits_baseILj7168ES2_S2_fS2_fjLj1024EEEEELb0ELb0EEEvNS_9BwdParamsE --------------------------
	.section	.nv.shared._ZN10layer_norm22ln_bwd_finalize_kernelINS_22Kernel_traits_finalizeILj7168E13__nv_bfloat16S2_fS2_fjLb0ELj1024ELj4ENS_18Kernel_traits_baseILj7168ES2_S2_fS2_fjLj1024EEEEELb0ELb0EEEvNS_9BwdParamsE,"aw",@nobits
	.sectionflags	@""
	.align	16
.nv.shared._ZN10layer_norm22ln_bwd_finalize_kernelINS_22Kernel_traits_finalizeILj7168E13__nv_bfloat16S2_fS2_fjLb0ELj1024ELj4ENS_18Kernel_traits_baseILj7168ES2_S2_fS2_fjLj1024EEEEELb0ELb0EEEvNS_9BwdParamsE:
	.zero		9472


//--------------------- .nv.shared._ZN10layer_norm13ln_bwd_kernelINS_13Kernel_traitsI13__nv_bfloat16S2_fS2_fjLj7168ELj1ELj1ELj8ELj8ENS_18Kernel_traits_baseILj7168ES2_S2_fS2_fjLj256EEEEELb1ELb0ELb1ELb0EEEvNS_9BwdParamsE --------------------------
	.section	.nv.shared._ZN10layer_norm13ln_bwd_kernelINS_13Kernel_traitsI13__nv_bfloat16S2_fS2_fjLj7168ELj1ELj1ELj8ELj8ENS_18Kernel_traits_baseILj7168ES2_S2_fS2_fjLj256EEEEELb1ELb0ELb1ELb0EEEvNS_9BwdParamsE,"aw",@nobits
	.sectionflags	@""
	.align	16
	.zero		1024


//--------------------- .nv.shared._ZN10layer_norm22ln_bwd_finalize_kernelINS_22Kernel_traits_finalizeILj7168E13__nv_bfloat16S2_fS2_fjLb0ELj1024ELj4ENS_18Kernel_traits_baseILj7168ES2_S2_fS2_fjLj1024EEEEELb0ELb1EEEvNS_9BwdParamsE --------------------------
	.section	.nv.shared._ZN10layer_norm22ln_bwd_finalize_kernelINS_22Kernel_traits_finalizeILj7168E13__nv_bfloat16S2_fS2_fjLb0ELj1024ELj4ENS_18Kernel_traits_baseILj7168ES2_S2_fS2_fjLj1024EEEEELb0ELb1EEEvNS_9BwdParamsE,"aw",@nobits
	.sectionflags	@""
	.align	16
.nv.shared._ZN10layer_norm22ln_bwd_finalize_kernelINS_22Kernel_traits_finalizeILj7168E13__nv_bfloat16S2_fS2_fjLb0ELj1024ELj4ENS_18Kernel_traits_baseILj7168ES2_S2_fS2_fjLj1024EEEEELb0ELb1EEEvNS_9BwdParamsE:
	.zero		9472


//--------------------- .nv.shared._ZN10layer_norm13ln_bwd_kernelINS_13Kernel_traitsI13__nv_bfloat16S2_fS2_fjLj7168ELj1ELj1ELj8ELj8ENS_18Kernel_traits_baseILj7168ES2_S2_fS2_fjLj256EEEEELb1ELb0ELb1ELb1EEEvNS_9BwdParamsE --------------------------
	.section	.nv.shared._ZN10layer_norm13ln_bwd_kernelINS_13Kernel_traitsI13__nv_bfloat16S2_fS2_fjLj7168ELj1ELj1ELj8ELj8ENS_18Kernel_traits_baseILj7168ES2_S2_fS2_fjLj256EEEEELb1ELb0ELb1ELb1EEEvNS_9BwdParamsE,"aw",@nobits
	.sectionflags	@""
	.align	16
	.zero		1024


//--------------------- .nv.shared._ZN10layer_norm13ln_bwd_kernelINS_13Kernel_traitsI13__nv_bfloat16S2_fS2_fjLj7168ELj1ELj1ELj8ELj8ENS_18Kernel_traits_baseILj7168ES2_S2_fS2_fjLj256EEEEELb1ELb1ELb0ELb0EEEvNS_9BwdParamsE --------------------------
	.section	.nv.shared._ZN10layer_norm13ln_bwd_kernelINS_13Kernel_traitsI13__nv_bfloat16S2_fS2_fjLj7168ELj1ELj1ELj8ELj8ENS_18Kernel_traits_baseILj7168ES2_S2_fS2_fjLj256EEEEELb1ELb1ELb0ELb0EEEvNS_9BwdParamsE,"aw",@nobits
	.sectionflags	@""
	.align	16
	.zero		1024


//--------------------- .nv.shared._ZN10layer_norm13ln_bwd_kernelINS_13Kernel_traitsI13__nv_bfloat16S2_fS2_fjLj7168ELj1ELj1ELj8ELj8ENS_18Kernel_traits_baseILj7168ES2_S2_fS2_fjLj256EEEEELb1ELb1ELb0ELb1EEEvNS_9BwdParamsE --------------------------
	.section	.nv.shared._ZN10layer_norm13ln_bwd_kernelINS_13Kernel_traitsI13__nv_bfloat16S2_fS2_fjLj7168ELj1ELj1ELj8ELj8ENS_18Kernel_traits_baseILj7168ES2_S2_fS2_fjLj256EEEEELb1ELb1ELb0ELb1EEEvNS_9BwdParamsE,"aw",@nobits
	.sectionflags	@""
	.align	16
	.zero		1024


//--------------------- .nv.shared._ZN10layer_norm22ln_bwd_finalize_kernelINS_22Kernel_traits_finalizeILj7168E13__nv_bfloat16S2_fS2_fjLb1ELj1024ELj4ENS_18Kernel_traits_baseILj7168ES2_S2_fS2_fjLj1024EEEEELb1ELb0EEEvNS_9BwdParamsE --------------------------
	.section	.nv.shared._ZN10layer_norm22ln_bwd_finalize_kernelINS_22Kernel_traits_finalizeILj7168E13__nv_bfloat16S2_fS2_fjLb1ELj1024ELj4ENS_18Kernel_traits_baseILj7168ES2_S2_fS2_fjLj1024EEEEELb1ELb0EEEvNS_9BwdParamsE,"aw",@nobits
	.sectionflags	@""
	.align	16
.nv.shared._ZN10layer_norm22ln_bwd_finalize_kernelINS_22Kernel_traits_finalizeILj7168E13__nv_bfloat16S2_fS2_fjLb1ELj1024ELj4ENS_18Kernel_traits_baseILj7168ES2_S2_fS2_fjLj1024EEEEELb1ELb0EEEvNS_9BwdParamsE:
	.zero		13696


//--------------------- .nv.shared._ZN10layer_norm13ln_bwd_kernelINS_13Kernel_traitsI13__nv_bfloat16S2_fS2_fjLj7168ELj1ELj1ELj8ELj8ENS_18Kernel_traits_baseILj7168ES2_S2_fS2_fjLj256EEEEELb1ELb1ELb1ELb0EEEvNS_9BwdParamsE --------------------------
	.section	.nv.shared._ZN10layer_norm13ln_bwd_kernelINS_13Kernel_traitsI13__nv_bfloat16S2_fS2_fjLj7168ELj1ELj1ELj8ELj8ENS_18Kernel_traits_baseILj7168ES2_S2_fS2_fjLj256EEEEELb1ELb1ELb1ELb0EEEvNS_9BwdParamsE,"aw",@nobits
	.sectionflags	@""
	.align	16
	.zero		1024


//--------------------- .nv.shared._ZN10layer_norm22ln_bwd_finalize_kernelINS_22Kernel_traits_finalizeILj7168E13__nv_bfloat16S2_fS2_fjLb1ELj1024ELj4ENS_18Kernel_traits_baseILj7168ES2_S2_fS2_fjLj1024EEEEELb1ELb1EEEvNS_9BwdParamsE --------------------------
	.section	.nv.shared._ZN10layer_norm22ln_bwd_finalize_kernelINS_22Kernel_traits_finalizeILj7168E13__nv_bfloat16S2_fS2_fjLb1ELj1024ELj4ENS_18Kernel_traits_baseILj7168ES2_S2_fS2_fjLj1024EEEEELb1ELb1EEEvNS_9BwdParamsE,"aw",@nobits
	.sectionflags	@""
	.align	16
.nv.shared._ZN10layer_norm22ln_bwd_finalize_kernelINS_22Kernel_traits_finalizeILj7168E13__nv_bfloat16S2_fS2_fjLb1ELj1024ELj4ENS_18Kernel_traits_baseILj7168ES2_S2_fS2_fjLj1024EEEEELb1ELb1EEEvNS_9BwdParamsE:
	.zero		13696


//--------------------- .nv.shared._ZN10layer_norm13ln_bwd_kernelINS_13Kernel_traitsI13__nv_bfloat16S2_fS2_fjLj7168ELj1ELj1ELj8ELj8ENS_18Kernel_traits_baseILj7168ES2_S2_fS2_fjLj256EEEEELb1ELb1ELb1ELb1EEEvNS_9BwdParamsE --------------------------
	.section	.nv.shared._ZN10layer_norm13ln_bwd_kernelINS_13Kernel_traitsI13__nv_bfloat16S2_fS2_fjLj7168ELj1ELj1ELj8ELj8ENS_18Kernel_traits_baseILj7168ES2_S2_fS2_fjLj256EEEEELb1ELb1ELb1ELb1EEEvNS_9BwdParamsE,"aw",@nobits
	.sectionflags	@""
	.align	16
	.zero		1024


//--------------------- .nv.shared._ZN10layer_norm13ln_bwd_kernelINS_13Kernel_traitsIf13__nv_bfloat16fS2_fjLj7168ELj1ELj1ELj8ELj8ENS_18Kernel_traits_baseILj7168EfS2_fS2_fjLj256EEEEELb0ELb0ELb0ELb0EEEvNS_9BwdParamsE --------------------------
	.section	.nv.shared._ZN10layer_norm13ln_bwd_kernelINS_13Kernel_traitsIf13__nv_bfloat16fS2_fjLj7168ELj1ELj1ELj8ELj8ENS_18Kernel_traits_baseILj7168EfS2_fS2_fjLj256EEEEELb0ELb0ELb0ELb0EEEvNS_9BwdParamsE,"aw",@nobits
	.sectionflags	@""
	.align	16
	.zero		1024


//--------------------- .nv.shared._ZN10layer_norm13ln_bwd_kernelINS_13Kernel_traitsIf13__nv_bfloat16fS2_fjLj7168ELj1ELj1ELj8ELj8ENS_18Kernel_traits_baseILj7168EfS2_fS2_fjLj256EEEEELb0ELb0ELb0ELb1EEEvNS_9BwdParamsE --------------------------
	.section	.nv.shared._ZN10layer_norm13ln_bwd_kernelINS_13Kernel_traitsIf13__nv_bfloat16fS2_fjLj7168ELj1ELj1ELj8ELj8ENS_18Kernel_traits_baseILj7168EfS2_fS2_fjLj256EEEEELb0ELb0ELb0ELb1EEEvNS_9BwdParamsE,"aw",@nobits
	.sectionflags	@""
	.align	16
	.zero		1024


//--------------------- .nv.shared._ZN10layer_norm13ln_bwd_kernelINS_13Kernel_traitsIf13__nv_bfloat16fS2_fjLj7168ELj1ELj1ELj8ELj8ENS_18Kernel_traits_baseILj7168EfS2_fS2_fjLj256EEEEELb0ELb0ELb1ELb0EEEvNS_9BwdParamsE --------------------------
	.section	.nv.shared._ZN10layer_norm13ln_bwd_kernelINS_13Kernel_traitsIf13__nv_bfloat16fS2_fjLj7168ELj1ELj1ELj8ELj8ENS_18Kernel_traits_baseILj7168EfS2_fS2_fjLj256EEEEELb0ELb0ELb1ELb0EEEvNS_9BwdParamsE,"aw",@nobits
	.sectionflags	@""
	.align	16
	.zero		1024


//--------------------- .nv.shared._ZN10layer_norm13ln_bwd_kernelINS_13Kernel_traitsIf13__nv_bfloat16fS2_fjLj7168ELj1ELj1ELj8ELj8ENS_18Kernel_traits_baseILj7168EfS2_fS2_fjLj256EEEEELb0ELb0ELb1ELb1EEEvNS_9BwdParamsE --------------------------
	.section	.nv.shared._ZN10layer_norm13ln_bwd_kernelINS_13Kernel_traitsIf13__nv_bfloat16fS2_fjLj7168ELj1ELj1ELj8ELj8ENS_18Kernel_traits_baseILj7168EfS2_fS2_fjLj256EEEEELb0ELb0ELb1ELb1EEEvNS_9BwdParamsE,"aw",@nobits
	.sectionflags	@""
	.align	16
	.zero		1024


//--------------------- .nv.shared._ZN10layer_norm13ln_bwd_kernelINS_13Kernel_traitsIf13__nv_bfloat16fS2_fjLj7168ELj1ELj1ELj8ELj8ENS_18Kernel_traits_baseILj7168EfS2_fS2_fjLj256EEEEELb0ELb1ELb0ELb0EEEvNS_9BwdParamsE --------------------------
	.section	.nv.shared._ZN10layer_norm13ln_bwd_kernelINS_13Kernel_traitsIf13__nv_bfloat16fS2_fjLj7168ELj1ELj1ELj8ELj8ENS_18Kernel_traits_baseILj7168EfS2_fS2_fjLj256EEEEELb0ELb1ELb0ELb0EEEvNS_9BwdParamsE,"aw",@nobits
	.sectionflags	@""
	.align	16
	.zero		1024


//--------------------- .nv.shared._ZN10layer_norm13ln_bwd_kernelINS_13Kernel_traitsIf13__nv_bfloat16fS2_fjLj7168ELj1ELj1ELj8ELj8ENS_18Kernel_traits_baseILj7168EfS2_fS2_fjLj256EEEEELb0ELb1ELb0ELb1EEEvNS_9BwdParamsE --------------------------
	.section	.nv.shared._ZN10layer_norm13ln_bwd_kernelINS_13Kernel_traitsIf13__nv_bfloat16fS2_fjLj7168ELj1ELj1ELj8ELj8ENS_18Kernel_traits_baseILj7168EfS2_fS2_fjLj256EEEEELb0ELb1ELb0ELb1EEEvNS_9BwdParamsE,"aw",@nobits
	.sectionflags	@""
	.align	16
	.zero		1024


//--------------------- .nv.shared._ZN10layer_norm13ln_bwd_kernelINS_13Kernel_traitsIf13__nv_bfloat16fS2_fjLj7168ELj1ELj1ELj8ELj8ENS_18Kernel_traits_baseILj7168EfS2_fS2_fjLj256EEEEELb0ELb1ELb1ELb0EEEvNS_9BwdParamsE --------------------------
	.section	.nv.shared._ZN10layer_norm13ln_bwd_kernelINS_13Kernel_traitsIf13__nv_bfloat16fS2_fjLj7168ELj1ELj1ELj8ELj8ENS_18Kernel_traits_baseILj7168EfS2_fS2_fjLj256EEEEELb0ELb1ELb1ELb0EEEvNS_9BwdParamsE,"aw",@nobits
	.sectionflags	@""
	.align	16
	.zero		1024


//--------------------- .nv.shared._ZN10layer_norm13ln_bwd_kernelINS_13Kernel_traitsIf13__nv_bfloat16fS2_fjLj7168ELj1ELj1ELj8ELj8ENS_18Kernel_traits_baseILj7168EfS2_fS2_fjLj256EEEEELb0ELb1ELb1ELb1EEEvNS_9BwdParamsE --------------------------
	.section	.nv.shared._ZN10layer_norm13ln_bwd_kernelINS_13Kernel_traitsIf13__nv_bfloat16fS2_fjLj7168ELj1ELj1ELj8ELj8ENS_18Kernel_traits_baseILj7168EfS2_fS2_fjLj256EEEEELb0ELb1ELb1ELb1EEEvNS_9BwdParamsE,"aw",@nobits
	.sectionflags	@""
	.align	16
	.zero		1024


//--------------------- .nv.shared._ZN10layer_norm13ln_bwd_kernelINS_13Kernel_traitsIf13__nv_bfloat16fS2_fjLj7168ELj1ELj1ELj8ELj8ENS_18Kernel_traits_baseILj7168EfS2_fS2_fjLj256EEEEELb1ELb0ELb0ELb0EEEvNS_9BwdParamsE --------------------------
	.section	.nv.shared._ZN10layer_norm13ln_bwd_kernelINS_13Kernel_traitsIf13__nv_bfloat16fS2_fjLj7168ELj1ELj1ELj8ELj8ENS_18Kernel_traits_baseILj7168EfS2_fS2_fjLj256EEEEELb1ELb0ELb0ELb0EEEvNS_9BwdParamsE,"aw",@nobits
	.sectionflags	@""
	.align	16
	.zero		1024


//--------------------- .nv.shared._ZN10layer_norm13ln_bwd_kernelINS_13Kernel_traitsIf13__nv_bfloat16fS2_fjLj7168ELj1ELj1ELj8ELj8ENS_18Kernel_traits_baseILj7168EfS2_fS2_fjLj256EEEEELb1ELb0ELb0ELb1EEEvNS_9BwdParamsE --------------------------
	.section	.nv.shared._ZN10layer_norm13ln_bwd_kernelINS_13Kernel_traitsIf13__nv_bfloat16fS2_fjLj7168ELj1ELj1ELj8ELj8ENS_18Kernel_traits_baseILj7168EfS2_fS2_fjLj256EEEEELb1ELb0ELb0ELb1EEEvNS_9BwdParamsE,"aw",@nobits
	.sectionflags	@""
	.align	16
	.zero		1024


//--------------------- .nv.shared._ZN10layer_norm22ln_bwd_finalize_kernelINS_22Kernel_traits_finalizeILj7168Ef13__nv_bfloat16fS2_fjLb0ELj1024ELj4ENS_18Kernel_traits_baseILj7168EfS2_fS2_fjLj1024EEEEELb0ELb0EEEvNS_9BwdParamsE --------------------------
	.section	.nv.shared._ZN10layer_norm22ln_bwd_finalize_kernelINS_22Kernel_traits_finalizeILj7168Ef13__nv_bfloat16fS2_fjLb0ELj1024ELj4ENS_18Kernel_traits_baseILj7168EfS2_fS2_fjLj1024EEEEELb0ELb0EEEvNS_9BwdParamsE,"aw",@nobits
	.sectionflags	@""
	.align	16
.nv.shared._ZN10layer_norm22ln_bwd_finalize_kernelINS_22Kernel_traits_finalizeILj7168Ef13__nv_bfloat16fS2_fjLb0ELj1024ELj4ENS_18Kernel_traits_baseILj7168EfS2_fS2_fjLj1024EEEEELb0ELb0EEEvNS_9BwdParamsE:
	.zero		9472


//--------------------- .nv.shared._ZN10layer_norm13ln_bwd_kernelINS_13Kernel_traitsIf13__nv_bfloat16fS2_fjLj7168ELj1ELj1ELj8ELj8ENS_18Kernel_traits_baseILj7168EfS2_fS2_fjLj256EEEEELb1ELb0ELb1ELb0EEEvNS_9BwdParamsE --------------------------
	.section	.nv.shared._ZN10layer_norm13ln_bwd_kernelINS_13Kernel_traitsIf13__nv_bfloat16fS2_fjLj7168ELj1ELj1ELj8ELj8ENS_18Kernel_traits_baseILj7168EfS2_fS2_fjLj256EEEEELb1ELb0ELb1ELb0EEEvNS_9BwdParamsE,"aw",@nobits
	.sectionflags	@""
	.align	16
	.zero		1024


//--------------------- .nv.shared._ZN10layer_norm22ln_bwd_finalize_kernelINS_22Kernel_traits_finalizeILj7168Ef13__nv_bfloat16fS2_fjLb0ELj1024ELj4ENS_18Kernel_traits_baseILj7168EfS2_fS2_fjLj1024EEEEELb0ELb1EEEvNS_9BwdParamsE --------------------------
	.section	.nv.shared._ZN10layer_norm22ln_bwd_finalize_kernelINS_22Kernel_traits_finalizeILj7168Ef13__nv_bfloat16fS2_fjLb0ELj1024ELj4ENS_18Kernel_traits_baseILj7168EfS2_fS2_fjLj1024EEEEELb0ELb1EEEvNS_9BwdParamsE,"aw",@nobits
	.sectionflags	@""
	.align	16
.nv.shared._ZN10layer_norm22ln_bwd_finalize_kernelINS_22Kernel_traits_finalizeILj7168Ef13__nv_bfloat16fS2_fjLb0ELj1024ELj4ENS_18Kernel_traits_baseILj7168EfS2_fS2_fjLj1024EEEEELb0ELb1EEEvNS_9BwdParamsE:
	.zero		9472


//--------------------- .nv.shared._ZN10layer_norm13ln_bwd_kernelINS_13Kernel_traitsIf13__nv_bfloat16fS2_fjLj7168ELj1ELj1ELj8ELj8ENS_18Kernel_traits_baseILj7168EfS2_fS2_fjLj256EEEEELb1ELb0ELb1ELb1EEEvNS_9BwdParamsE --------------------------
	.section	.nv.shared._ZN10layer_norm13ln_bwd_kernelINS_13Kernel_traitsIf13__nv_bfloat16fS2_fjLj7168ELj1ELj1ELj8ELj8ENS_18Kernel_traits_baseILj7168EfS2_fS2_fjLj256EEEEELb1ELb0ELb1ELb1EEEvNS_9BwdParamsE,"aw",@nobits
	.sectionflags	@""
	.align	16
	.zero		1024


//--------------------- .nv.shared._ZN10layer_norm13ln_bwd_kernelINS_13Kernel_traitsIf13__nv_bfloat16fS2_fjLj7168ELj1ELj1ELj8ELj8ENS_18Kernel_traits_baseILj7168EfS2_fS2_fjLj256EEEEELb1ELb1ELb0ELb0EEEvNS_9BwdParamsE --------------------------
	.section	.nv.shared._ZN10layer_norm13ln_bwd_kernelINS_13Kernel_traitsIf13__nv_bfloat16fS2_fjLj7168ELj1ELj1ELj8ELj8ENS_18Kernel_traits_baseILj7168EfS2_fS2_fjLj256EEEEELb1ELb1ELb0ELb0EEEvNS_9BwdParamsE,"aw",@nobits
	.sectionflags	@""
	.align	16
	.zero		1024


//--------------------- .nv.shared._ZN10layer_norm13ln_bwd_kernelINS_13Kernel_traitsIf13__nv_bfloat16fS2_fjLj7168ELj1ELj1ELj8ELj8ENS_18Kernel_traits_baseILj7168EfS2_fS2_fjLj256EEEEELb1ELb1ELb0ELb1EEEvNS_9BwdParamsE --------------------------
	.section	.nv.shared._ZN10layer_norm13ln_bwd_kernelINS_13Kernel_traitsIf13__nv_bfloat16fS2_fjLj7168ELj1ELj1ELj8ELj8ENS_18Kernel_traits_baseILj7168EfS2_fS2_fjLj256EEEEELb1ELb1ELb0ELb1EEEvNS_9BwdParamsE,"aw",@nobits
	.sectionflags	@""
	.align	16
	.zero		1024


//--------------------- .nv.shared._ZN10layer_norm22ln_bwd_finalize_kernelINS_22Kernel_traits_finalizeILj7168Ef13__nv_bfloat16fS2_fjLb1ELj1024ELj4ENS_18Kernel_traits_baseILj7168EfS2_fS2_fjLj1024EEEEELb1ELb0EEEvNS_9BwdParamsE --------------------------
	.section	.nv.shared._ZN10layer_norm22ln_bwd_finalize_kernelINS_22Kernel_traits_finalizeILj7168Ef13__nv_bfloat16fS2_fjLb1ELj1024ELj4ENS_18Kernel_traits_baseILj7168EfS2_fS2_fjLj1024EEEEELb1ELb0EEEvNS_9BwdParamsE,"aw",@nobits
	.sectionflags	@""
	.align	16
.nv.shared._ZN10layer_norm22ln_bwd_finalize_kernelINS_22Kernel_traits_finalizeILj7168Ef13__nv_bfloat16fS2_fjLb1ELj1024ELj4ENS_18Kernel_traits_baseILj7168EfS2_fS2_fjLj1024EEEEELb1ELb0EEEvNS_9BwdParamsE:
	.zero		13696


//--------------------- .nv.shared._ZN10layer_norm13ln_bwd_kernelINS_13Kernel_traitsIf13__nv_bfloat16fS2_fjLj7168ELj1ELj1ELj8ELj8ENS_18Kernel_traits_baseILj7168EfS2_fS2_fjLj256EEEEELb1ELb1ELb1ELb0EEEvNS_9BwdParamsE --------------------------
	.section	.nv.shared._ZN10layer_norm13ln_bwd_kernelINS_13Kernel_traitsIf13__nv_bfloat16fS2_fjLj7168ELj1ELj1ELj8ELj8ENS_18Kernel_traits_baseILj7168EfS2_fS2_fjLj256EEEEELb1ELb1ELb1ELb0EEEvNS_9BwdParamsE,"aw",@nobits
	.sectionflags	@""
	.align	16
	.zero		1024


//--------------------- .nv.shared._ZN10layer_norm22ln_bwd_finalize_kernelINS_22Kernel_traits_finalizeILj7168Ef13__nv_bfloat16fS2_fjLb1ELj1024ELj4ENS_18Kernel_traits_baseILj7168EfS2_fS2_fjLj1024EEEEELb1ELb1EEEvNS_9BwdParamsE --------------------------
	.section	.nv.shared._ZN10layer_norm22ln_bwd_finalize_kernelINS_22Kernel_traits_finalizeILj7168Ef13__nv_bfloat16fS2_fjLb1ELj1024ELj4ENS_18Kernel_traits_baseILj7168EfS2_fS2_fjLj1024EEEEELb1ELb1EEEvNS_9BwdParamsE,"aw",@nobits
	.sectionflags	@""
	.align	16
.nv.shared._ZN10layer_norm22ln_bwd_finalize_kernelINS_22Kernel_traits_finalizeILj7168Ef13__nv_bfloat16fS2_fjLb1ELj1024ELj4ENS_18Kernel_traits_baseILj7168EfS2_fS2_fjLj1024EEEEELb1ELb1EEEvNS_9BwdParamsE:
	.zero		13696


//--------------------- .nv.shared._ZN10layer_norm13ln_bwd_kernelINS_13Kernel_traitsIf13__nv_bfloat16fS2_fjLj7168ELj1ELj1ELj8ELj8ENS_18Kernel_traits_baseILj7168EfS2_fS2_fjLj256EEEEELb1ELb1ELb1ELb1EEEvNS_9BwdParamsE --------------------------
	.section	.nv.shared._ZN10layer_norm13ln_bwd_kernelINS_13Kernel_traitsIf13__nv_bfloat16fS2_fjLj7168ELj1ELj1ELj8ELj8ENS_18Kernel_traits_baseILj7168EfS2_fS2_fjLj256EEEEELb1ELb1ELb1ELb1EEEvNS_9BwdParamsE,"aw",@nobits
	.sectionflags	@""
	.align	16
	.zero		1024


//--------------------- .nv.shared._ZN10layer_norm13ln_bwd_kernelINS_13Kernel_traitsIf6__halfS2_S2_fjLj7168ELj1ELj1ELj8ELj8ENS_18Kernel_traits_baseILj7168EfS2_S2_S2_fjLj256EEEEELb0ELb0ELb0ELb0EEEvNS_9BwdParamsE --------------------------
	.section	.nv.shared._ZN10layer_norm13ln_bwd_kernelINS_13Kernel_traitsIf6__halfS2_S2_fjLj7168ELj1ELj1ELj8ELj8ENS_18Kernel_traits_baseILj7168EfS2_S2_S2_fjLj256EEEEELb0ELb0ELb0ELb0EEEvNS_9BwdParamsE,"aw",@nobits
	.sectionflags	@""
	.align	16
	.zero		1024


//--------------------- .nv.shared._ZN10layer_norm13ln_bwd_kernelINS_13Kernel_traitsIf6__halfS2_S2_fjLj7168ELj1ELj1ELj8ELj8ENS_18Kernel_traits_baseILj7168EfS2_S2_S2_fjLj256EEEEELb0ELb0ELb0ELb1EEEvNS_9BwdParamsE --------------------------
	.section	.nv.shared._ZN10layer_norm13ln_bwd_kernelINS_13Kernel_traitsIf6__halfS2_S2_fjLj7168ELj1ELj1ELj8ELj8ENS_18Kernel_traits_baseILj7168EfS2_S2_S2_fjLj256EEEEELb0ELb0ELb0ELb1EEEvNS_9BwdParamsE,"aw",@nobits
	.sectionflags	@""
	.align	16
	.zero		1024


//--------------------- .nv.shared._ZN10layer_norm13ln_bwd_kernelINS_13Kernel_traitsIf6__halfS2_S2_fjLj7168ELj1ELj1ELj8ELj8ENS_18Kernel_traits_baseILj7168EfS2_S2_S2_fjLj256EEEEELb0ELb0ELb1ELb0EEEvNS_9BwdParamsE --------------------------
	.section	.nv.shared._ZN10layer_norm13ln_bwd_kernelINS_13Kernel_traitsIf6__halfS2_S2_fjLj7168ELj1ELj1ELj8ELj8ENS_18Kernel_traits_baseILj7168EfS2_S2_S2_fjLj256EEEEELb0ELb0ELb1ELb0EEEvNS_9BwdParamsE,"aw",@nobits
	.sectionflags	@""
	.align	16
	.zero		1024


//--------------------- .nv.shared._ZN10layer_norm13ln_bwd_kernelINS_13Kernel_traitsIf6__halfS2_S2_fjLj7168ELj1ELj1ELj8ELj8ENS_18Kernel_traits_baseILj7168EfS2_S2_S2_fjLj256EEEEELb0ELb0ELb1ELb1EEEvNS_9BwdParamsE --------------------------
	.section	.nv.shared._ZN10layer_norm13ln_bwd_kernelINS_13Kernel_traitsIf6__halfS2_S2_fjLj7168ELj1ELj1ELj8ELj8ENS_18Kernel_traits_baseILj7168EfS2_S2_S2_fjLj256EEEEELb0ELb0ELb1ELb1EEEvNS_9BwdParamsE,"aw",@nobits
	.sectionflags	@""
	.align	16
	.zero		1024


//--------------------- .nv.shared._ZN10layer_norm13ln_bwd_kernelINS_13Kernel_traitsIf6__halfS2_S2_fjLj7168ELj1ELj1ELj8ELj8ENS_18Kernel_traits_baseILj7168EfS2_S2_S2_fjLj256EEEEELb0ELb1ELb0ELb0EEEvNS_9BwdParamsE --------------------------
	.section	.nv.shared._ZN10layer_norm13ln_bwd_kernelINS_13Kernel_traitsIf6__halfS2_S2_fjLj7168ELj1ELj1ELj8ELj8ENS_18Kernel_traits_baseILj7168EfS2_S2_S2_fjLj256EEEEELb0ELb1ELb0ELb0EEEvNS_9BwdParamsE,"aw",@nobits
	.sectionflags	@""
	.align	16
	.zero		1024


//--------------------- .nv.shared._ZN10layer_norm13ln_bwd_kernelINS_13Kernel_traitsIf6__halfS2_S2_fjLj7168ELj1ELj1ELj8ELj8ENS_18Kernel_traits_baseILj7168EfS2_S2_S2_fjLj256EEEEELb0ELb1ELb0ELb1EEEvNS_9BwdParamsE --------------------------
	.section	.nv.shared._ZN10layer_norm13ln_bwd_kernelINS_13Kernel_traitsIf6__halfS2_S2_fjLj7168ELj1ELj1ELj8ELj8ENS_18Kernel_traits_baseILj7168EfS2_S2_S2_fjLj256EEEEELb0ELb1ELb0ELb1EEEvNS_9BwdParamsE,"aw",@nobits
	.sectionflags	@""
	.align	16
	.zero		1024


//--------------------- .nv.shared._ZN10layer_norm13ln_bwd_kernelINS_13Kernel_traitsIf6__halfS2_S2_fjLj7168ELj1ELj1ELj8ELj8ENS_18Kernel_traits_baseILj7168EfS2_S2_S2_fjLj256EEEEELb0ELb1ELb1ELb0EEEvNS_9BwdParamsE --------------------------
	.section	.nv.shared._ZN10layer_norm13ln_bwd_kernelINS_13Kernel_traitsIf6__halfS2_S2_fjLj7168ELj1ELj1ELj8ELj8ENS_18Kernel_traits_baseILj7168EfS2_S2_S2_fjLj256EEEEELb0ELb1ELb1ELb0EEEvNS_9BwdParamsE,"aw",@nobits
	.sectionflags	@""
	.align	16
	.zero		1024


//--------------------- .nv.shared._ZN10layer_norm13ln_bwd_kernelINS_13Kernel_traitsIf6__halfS2_S2_fjLj7168ELj1ELj1ELj8ELj8ENS_18Kernel_traits_baseILj7168EfS2_S2_S2_fjLj256EEEEELb0ELb1ELb1ELb1EEEvNS_9BwdParamsE --------------------------
	.section	.nv.shared._ZN10layer_norm13ln_bwd_kernelINS_13Kernel_traitsIf6__halfS2_S2_fjLj7168ELj1ELj1ELj8ELj8ENS_18Kernel_traits_baseILj7168EfS2_S2_S2_fjLj256EEEEELb0ELb1ELb1ELb1EEEvNS_9BwdParamsE,"aw",@nobits
	.sectionflags	@""
	.align	16
	.zero		1024


//--------------------- .nv.shared._ZN10layer_norm13ln_bwd_kernelINS_13Kernel_traitsIf6__halfS2_S2_fjLj7168ELj1ELj1ELj8ELj8ENS_18Kernel_traits_baseILj7168EfS2_S2_S2_fjLj256EEEEELb1ELb0ELb0ELb0EEEvNS_9BwdParamsE --------------------------
	.section	.nv.shared._ZN10layer_norm13ln_bwd_kernelINS_13Kernel_traitsIf6__halfS2_S2_fjLj7168ELj1ELj1ELj8ELj8ENS_18Kernel_traits_baseILj7168EfS2_S2_S2_fjLj256EEEEELb1ELb0ELb0ELb0EEEvNS_9BwdParamsE,"aw",@nobits
	.sectionflags	@""
	.align	16
	.zero		1024


//--------------------- .nv.shared._ZN10layer_norm13ln_bwd_kernelINS_13Kernel_traitsIf6__halfS2_S2_fjLj7168ELj1ELj1ELj8ELj8ENS_18Kernel_traits_baseILj7168EfS2_S2_S2_fjLj256EEEEELb1ELb0ELb0ELb1EEEvNS_9BwdParamsE --------------------------
	.section	.nv.shared._ZN10layer_norm13ln_bwd_kernelINS_13Kernel_traitsIf6__halfS2_S2_fjLj7168ELj1ELj1ELj8ELj8ENS_18Kernel_traits_baseILj7168EfS2_S2_S2_fjLj256EEEEELb1ELb0ELb0ELb1EEEvNS_9BwdParamsE,"aw",@nobits
	.sectionflags	@""
	.align	16
	.zero		1024


//--------------------- .nv.shared._ZN10layer_norm22ln_bwd_finalize_kernelINS_22Kernel_traits_finalizeILj7168Ef6__halfS2_S2_fjLb0ELj1024ELj4ENS_18Kernel_traits_baseILj7168EfS2_S2_S2_fjLj1024EEEEELb0ELb0EEEvNS_9BwdParamsE --------------------------
	.section	.nv.shared._ZN10layer_norm22ln_bwd_finalize_kernelINS_22Kernel_traits_finalizeILj7168Ef6__halfS2_S2_fjLb0ELj1024ELj4ENS_18Kernel_traits_baseILj7168EfS2_S2_S2_fjLj1024EEEEELb0ELb0EEEvNS_9BwdParamsE,"aw",@nobits
	.sectionflags	@""
	.align	16
.nv.shared._ZN10layer_norm22ln_bwd_finalize_kernelINS_22Kernel_traits_finalizeILj7168Ef6__halfS2_S2_fjLb0ELj1024ELj4ENS_18Kernel_traits_baseILj7168EfS2_S2_S2_fjLj1024EEEEELb0ELb0EEEvNS_9BwdParamsE:
	.zero		9472


//--------------------- .nv.shared._ZN10layer_norm13ln_bwd_kernelINS_13Kernel_traitsIf6__halfS2_S2_fjLj7168ELj1ELj1ELj8ELj8ENS_18Kernel_traits_baseILj7168EfS2_S2_S2_fjLj256EEEEELb1ELb0ELb1ELb0EEEvNS_9BwdParamsE --------------------------
	.section	.nv.shared._ZN10layer_norm13ln_bwd_kernelINS_13Kernel_traitsIf6__halfS2_S2_fjLj7168ELj1ELj1ELj8ELj8ENS_18Kernel_traits_baseILj7168EfS2_S2_S2_fjLj256EEEEELb1ELb0ELb1ELb0EEEvNS_9BwdParamsE,"aw",@nobits
	.sectionflags	@""
	.align	16
	.zero		1024


//--------------------- .nv.shared._ZN10layer_norm22ln_bwd_finalize_kernelINS_22Kernel_traits_finalizeILj7168Ef6__halfS2_S2_fjLb0ELj1024ELj4ENS_18Kernel_traits_baseILj7168EfS2_S2_S2_fjLj1024EEEEELb0ELb1EEEvNS_9BwdParamsE --------------------------
	.section	.nv.shared._ZN10layer_norm22ln_bwd_finalize_kernelINS_22Kernel_traits_finalizeILj7168Ef6__halfS2_S2_fjLb0ELj1024ELj4ENS_18Kernel_traits_baseILj7168EfS2_S2_S2_fjLj1024EEEEELb0ELb1EEEvNS_9BwdParamsE,"aw",@nobits
	.sectionflags	@""
	.align	16
.nv.shared._ZN10layer_norm22ln_bwd_finalize_kernelINS_22Kernel_traits_finalizeILj7168Ef6__halfS2_S2_fjLb0ELj1024ELj4ENS_18Kernel_traits_baseILj7168EfS2_S2_S2_fjLj1024EEEEELb0ELb1EEEvNS_9BwdParamsE:
	.zero		9472


//--------------------- .nv.shared._ZN10layer_norm13ln_bwd_kernelINS_13Kernel_traitsIf6__halfS2_S2_fjLj7168ELj1ELj1ELj8ELj8ENS_18Kernel_traits_baseILj7168EfS2_S2_S2_fjLj256EEEEELb1ELb0ELb1ELb1EEEvNS_9BwdParamsE --------------------------
	.section	.nv.shared._ZN10layer_norm13ln_bwd_kernelINS_13Kernel_traitsIf6__halfS2_S2_fjLj7168ELj1ELj1ELj8ELj8ENS_18Kernel_traits_baseILj7168EfS2_S2_S2_fjLj256EEEEELb1ELb0ELb1ELb1EEEvNS_9BwdParamsE,"aw",@nobits
	.sectionflags	@""
	.align	16
	.zero		1024


//--------------------- .nv.shared._ZN10layer_norm13ln_bwd_kernelINS_13Kernel_traitsIf6__halfS2_S2_fjLj7168ELj1ELj1ELj8ELj8ENS_18Kernel_traits_baseILj7168EfS2_S2_S2_fjLj256EEEEELb1ELb1ELb0ELb0EEEvNS_9BwdParamsE --------------------------
	.section	.nv.shared._ZN10layer_norm13ln_bwd_kernelINS_13Kernel_traitsIf6__halfS2_S2_fjLj7168ELj1ELj1ELj8ELj8ENS_18Kernel_traits_baseILj7168EfS2_S2_S2_fjLj256EEEEELb1ELb1ELb0ELb0EEEvNS_9BwdParamsE,"aw",@nobits
	.sectionflags	@""
	.align	16
	.zero		1024


//--------------------- .nv.shared._ZN10layer_norm13ln_bwd_kernelINS_13Kernel_traitsIf6__halfS2_S2_fjLj7168ELj1ELj1ELj8ELj8ENS_18Kernel_traits_baseILj7168EfS2_S2_S2_fjLj256EEEEELb1ELb1ELb0ELb1EEEvNS_9BwdParamsE --------------------------
	.section	.nv.shared._ZN10layer_norm13ln_bwd_kernelINS_13Kernel_traitsIf6__halfS2_S2_fjLj7168ELj1ELj1ELj8ELj8ENS_18Kernel_traits_baseILj7168EfS2_S2_S2_fjLj256EEEEELb1ELb1ELb0ELb1EEEvNS_9BwdParamsE,"aw",@nobits
	.sectionflags	@""
	.align	16
	.zero		1024


//--------------------- .nv.shared._ZN10layer_norm22ln_bwd_finalize_kernelINS_22Kernel_traits_finalizeILj7168Ef6__halfS2_S2_fjLb1ELj1024ELj4ENS_18Kernel_traits_baseILj7168EfS2_S2_S2_fjLj1024EEEEELb1ELb0EEEvNS_9BwdParamsE --------------------------
	.section	.nv.shared._ZN10layer_norm22ln_bwd_finalize_kernelINS_22Kernel_traits_finalizeILj7168Ef6__halfS2_S2_fjLb1ELj1024ELj4ENS_18Kernel_traits_baseILj7168EfS2_S2_S2_fjLj1024EEEEELb1ELb0EEEvNS_9BwdParamsE,"aw",@nobits
	.sectionflags	@""
	.align	16
.nv.shared._ZN10layer_norm22ln_bwd_finalize_kernelINS_22Kernel_traits_finalizeILj7168Ef6__halfS2_S2_fjLb1ELj1024ELj4ENS_18Kernel_traits_baseILj7168EfS2_S2_S2_fjLj1024EEEEELb1ELb0EEEvNS_9BwdParamsE:
	.zero		13696


//--------------------- .nv.shared._ZN10layer_norm13ln_bwd_kernelINS_13Kernel_traitsIf6__halfS2_S2_fjLj7168ELj1ELj1ELj8ELj8ENS_18Kernel_traits_baseILj7168EfS2_S2_S2_fjLj256EEEEELb1ELb1ELb1ELb0EEEvNS_9BwdParamsE --------------------------
	.section	.nv.shared._ZN10layer_norm13ln_bwd_kernelINS_13Kernel_traitsIf6__halfS2_S2_fjLj7168ELj1ELj1ELj8ELj8ENS_18Kernel_traits_baseILj7168EfS2_S2_S2_fjLj256EEEEELb1ELb1ELb1ELb0EEEvNS_9BwdParamsE,"aw",@nobits
	.sectionflags	@""
	.align	16
	.zero		1024


//--------------------- .nv.shared._ZN10layer_norm22ln_bwd_finalize_kernelINS_22Kernel_traits_finalizeILj7168Ef6__halfS2_S2_fjLb1ELj1024ELj4ENS_18Kernel_traits_baseILj7168EfS2_S2_S2_fjLj1024EEEEELb1ELb1EEEvNS_9BwdParamsE --------------------------
	.section	.nv.shared._ZN10layer_norm22ln_bwd_finalize_kernelINS_22Kernel_traits_finalizeILj7168Ef6__halfS2_S2_fjLb1ELj1024ELj4ENS_18Kernel_traits_baseILj7168EfS2_S2_S2_fjLj1024EEEEELb1ELb1EEEvNS_9BwdParamsE,"aw",@nobits
	.sectionflags	@""
	.align	16
.nv.shared._ZN10layer_norm22ln_bwd_finalize_kernelINS_22Kernel_traits_finalizeILj7168Ef6__halfS2_S2_fjLb1ELj1024ELj4ENS_18Kernel_traits_baseILj7168EfS2_S2_S2_fjLj1024EEEEELb1ELb1EEEvNS_9BwdParamsE:
	.zero		13696


//--------------------- .nv.shared._ZN10layer_norm13ln_bwd_kernelINS_13Kernel_traitsIf6__halfS2_S2_fjLj7168ELj1ELj1ELj8ELj8ENS_18Kernel_traits_baseILj7168EfS2_S2_S2_fjLj256EEEEELb1ELb1ELb1ELb1EEEvNS_9BwdParamsE --------------------------
	.section	.nv.shared._ZN10layer_norm13ln_bwd_kernelINS_13Kernel_traitsIf6__halfS2_S2_fjLj7168ELj1ELj1ELj8ELj8ENS_18Kernel_traits_baseILj7168EfS2_S2_S2_fjLj256EEEEELb1ELb1ELb1ELb1EEEvNS_9BwdParamsE,"aw",@nobits
	.sectionflags	@""
	.align	16
	.zero		1024


//--------------------- .nv.shared._ZN10layer_norm13ln_bwd_kernelINS_13Kernel_traitsI6__halfS2_fS2_fjLj7168ELj1ELj1ELj8ELj8ENS_18Kernel_traits_baseILj7168ES2_S2_fS2_fjLj256EEEEELb0ELb0ELb0ELb0EEEvNS_9BwdParamsE --------------------------
	.section	.nv.shared._ZN10layer_norm13ln_bwd_kernelINS_13Kernel_traitsI6__halfS2_fS2_fjLj7168ELj1ELj1ELj8ELj8ENS_18Kernel_traits_baseILj7168ES2_S2_fS2_fjLj256EEEEELb0ELb0ELb0ELb0EEEvNS_9BwdParamsE,"aw",@nobits
	.sectionflags	@""
	.align	16
	.zero		1024


//--------------------- .nv.shared._ZN10layer_norm13ln_bwd_kernelINS_13Kernel_traitsI6__halfS2_fS2_fjLj7168ELj1ELj1ELj8ELj8ENS_18Kernel_traits_baseILj7168ES2_S2_fS2_fjLj256EEEEELb0ELb0ELb0ELb1EEEvNS_9BwdParamsE --------------------------
	.section	.nv.shared._ZN10layer_norm13ln_bwd_kernelINS_13Kernel_traitsI6__halfS2_fS2_fjLj7168ELj1ELj1ELj8ELj8ENS_18Kernel_traits_baseILj7168ES2_S2_fS2_fjLj256EEEEELb0ELb0ELb0ELb1EEEvNS_9BwdParamsE,"aw",@nobits
	.sectionflags	@""
	.align	16
	.zero		1024


//--------------------- .nv.shared._ZN10layer_norm13ln_bwd_kernelINS_13Kernel_traitsI6__halfS2_fS2_fjLj7168ELj1ELj1ELj8ELj8ENS_18Kernel_traits_baseILj7168ES2_S2_fS2_fjLj256EEEEELb0ELb0ELb1ELb0EEEvNS_9BwdParamsE --------------------------
	.section	.nv.shared._ZN10layer_norm13ln_bwd_kernelINS_13Kernel_traitsI6__halfS2_fS2_fjLj7168ELj1ELj1ELj8ELj8ENS_18Kernel_traits_baseILj7168ES2_S2_fS2_fjLj256EEEEELb0ELb0ELb1ELb0EEEvNS_9BwdParamsE,"aw",@nobits
	.sectionflags	@""
	.align	16
	.zero		1024


//--------------------- .nv.shared._ZN10layer_norm13ln_bwd_kernelINS_13Kernel_traitsI6__halfS2_fS2_fjLj7168ELj1ELj1ELj8ELj8ENS_18Kernel_traits_baseILj7168ES2_S2_fS2_fjLj256EEEEELb0ELb0ELb1ELb1EEEvNS_9BwdParamsE --------------------------
	.section	.nv.shared._ZN10layer_norm13ln_bwd_kernelINS_13Kernel_traitsI6__halfS2_fS2_fjLj7168ELj1ELj1ELj8ELj8ENS_18Kernel_traits_baseILj7168ES2_S2_fS2_fjLj256EEEEELb0ELb0ELb1ELb1EEEvNS_9BwdParamsE,"aw",@nobits
	.sectionflags	@""
	.align	16
	.zero		1024


//--------------------- .nv.shared._ZN10layer_norm13ln_bwd_kernelINS_13Kernel_traitsI6__halfS2_fS2_fjLj7168ELj1ELj1ELj8ELj8ENS_18Kernel_traits_baseILj7168ES2_S2_fS2_fjLj256EEEEELb0ELb1ELb0ELb0EEEvNS_9BwdParamsE --------------------------
	.section	.nv.shared._ZN10layer_norm13ln_bwd_kernelINS_13Kernel_traitsI6__halfS2_fS2_fjLj7168ELj1ELj1ELj8ELj8ENS_18Kernel_traits_baseILj7168ES2_S2_fS2_fjLj256EEEEELb0ELb1ELb0ELb0EEEvNS_9BwdParamsE,"aw",@nobits
	.sectionflags	@""
	.align	16
	.zero		1024


//--------------------- .nv.shared._ZN10layer_norm13ln_bwd_kernelINS_13Kernel_traitsI6__halfS2_fS2_fjLj7168ELj1ELj1ELj8ELj8ENS_18Kernel_traits_baseILj7168ES2_S2_fS2_fjLj256EEEEELb0ELb1ELb0ELb1EEEvNS_9BwdParamsE --------------------------
	.section	.nv.shared._ZN10layer_norm13ln_bwd_kernelINS_13Kernel_traitsI6__halfS2_fS2_fjLj7168ELj1ELj1ELj8ELj8ENS_18Kernel_traits_baseILj7168ES2_S2_fS2_fjLj256EEEEELb0ELb1ELb0ELb1EEEvNS_9BwdParamsE,"aw",@nobits
	.sectionflags	@""
	.align	16
	.zero		1024


//--------------------- .nv.shared._ZN10layer_norm13ln_bwd_kernelINS_13Kernel_traitsI6__halfS2_fS2_fjLj7168ELj1ELj1ELj8ELj8ENS_18Kernel_traits_baseILj7168ES2_S2_fS2_fjLj256EEEEELb0ELb1ELb1ELb0EEEvNS_9BwdParamsE --------------------------
	.section	.nv.shared._ZN10layer_norm13ln_bwd_kernelINS_13Kernel_traitsI6__halfS2_fS2_fjLj7168ELj1ELj1ELj8ELj8ENS_18Kernel_traits_baseILj7168ES2_S2_fS2_fjLj256EEEEELb0ELb1ELb1ELb0EEEvNS_9BwdParamsE,"aw",@nobits
	.sectionflags	@""
	.align	16
	.zero		1024


//--------------------- .nv.shared._ZN10layer_norm13ln_bwd_kernelINS_13Kernel_traitsI6__halfS2_fS2_fjLj7168ELj1ELj1ELj8ELj8ENS_18Kernel_traits_baseILj7168ES2_S2_fS2_fjLj256EEEEELb0ELb1ELb1ELb1EEEvNS_9BwdParamsE --------------------------
	.section	.nv.shared._ZN10layer_norm13ln_bwd_kernelINS_13Kernel_traitsI6__halfS2_fS2_fjLj7168ELj1ELj1ELj8ELj8ENS_18Kernel_traits_baseILj7168ES2_S2_fS2_fjLj256EEEEELb0ELb1ELb1ELb1EEEvNS_9BwdParamsE,"aw",@nobits
	.sectionflags	@""
	.align	16
	.zero		1024


//--------------------- .nv.shared._ZN10layer_norm13ln_bwd_kernelINS_13Kernel_traitsI6__halfS2_fS2_fjLj7168ELj1ELj1ELj8ELj8ENS_18Kernel_traits_baseILj7168ES2_S2_fS2_fjLj256EEEEELb1ELb0ELb0ELb0EEEvNS_9BwdParamsE --------------------------
	.section	.nv.shared._ZN10layer_norm13ln_bwd_kernelINS_13Kernel_traitsI6__halfS2_fS2_fjLj7168ELj1ELj1ELj8ELj8ENS_18Kernel_traits_baseILj7168ES2_S2_fS2_fjLj256EEEEELb1ELb0ELb0ELb0EEEvNS_9BwdParamsE,"aw",@nobits
	.sectionflags	@""
	.align	16
	.zero		1024


//--------------------- .nv.shared._ZN10layer_norm13ln_bwd_kernelINS_13Kernel_traitsI6__halfS2_fS2_fjLj7168ELj1ELj1ELj8ELj8ENS_18Kernel_traits_baseILj7168ES2_S2_fS2_fjLj256EEEEELb1ELb0ELb0ELb1EEEvNS_9BwdParamsE --------------------------
	.section	.nv.shared._ZN10layer_norm13ln_bwd_kernelINS_13Kernel_traitsI6__halfS2_fS2_fjLj7168ELj1ELj1ELj8ELj8ENS_18Kernel_traits_baseILj7168ES2_S2_fS2_fjLj256EEEEELb1ELb0ELb0ELb1EEEvNS_9BwdParamsE,"aw",@nobits
	.sectionflags	@""
	.align	16
	.zero		1024


//--------------------- .nv.shared._ZN10layer_norm22ln_bwd_finalize_kernelINS_22Kernel_traits_finalizeILj7168E6__halfS2_fS2_fjLb0ELj1024ELj4ENS_18Kernel_traits_baseILj7168ES2_S2_fS2_fjLj1024EEEEELb0ELb0EEEvNS_9BwdParamsE --------------------------
	.section	.nv.shared._ZN10layer_norm22ln_bwd_finalize_kernelINS_22Kernel_traits_finalizeILj7168E6__halfS2_fS2_fjLb0ELj1024ELj4ENS_18Kernel_traits_baseILj7168ES2_S2_fS2_fjLj1024EEEEELb0ELb0EEEvNS_9BwdParamsE,"aw",@nobits
	.sectionflags	@""
	.align	16
.nv.shared._ZN10layer_norm22ln_bwd_finalize_kernelINS_22Kernel_traits_finalizeILj7168E6__halfS2_fS2_fjLb0ELj1024ELj4ENS_18Kernel_traits_baseILj7168ES2_S2_fS2_fjLj1024EEEEELb0ELb0EEEvNS_9BwdParamsE:
	.zero		9472


//--------------------- .nv.shared._ZN10layer_norm13ln_bwd_kernelINS_13Kernel_traitsI6__halfS2_fS2_fjLj7168ELj1ELj1ELj8ELj8ENS_18Kernel_traits_baseILj7168ES2_S2_fS2_fjLj256EEEEELb1ELb0ELb1ELb0EEEvNS_9BwdParamsE --------------------------
	.section	.nv.shared._ZN10layer_norm13ln_bwd_kernelINS_13Kernel_traitsI6__halfS2_fS2_fjLj7168ELj1ELj1ELj8ELj8ENS_18Kernel_traits_baseILj7168ES2_S2_fS2_fjLj256EEEEELb1ELb0ELb1ELb0EEEvNS_9BwdParamsE,"aw",@nobits
	.sectionflags	@""
	.align	16
	.zero		1024


//--------------------- .nv.shared._ZN10layer_norm22ln_bwd_finalize_kernelINS_22Kernel_traits_finalizeILj7168E6__halfS2_fS2_fjLb0ELj1024ELj4ENS_18Kernel_traits_baseILj7168ES2_S2_fS2_fjLj1024EEEEELb0ELb1EEEvNS_9BwdParamsE --------------------------
	.section	.nv.shared._ZN10layer_norm22ln_bwd_finalize_kernelINS_22Kernel_traits_finalizeILj7168E6__halfS2_fS2_fjLb0ELj1024ELj4ENS_18Kernel_traits_baseILj7168ES2_S2_fS2_fjLj1024EEEEELb0ELb1EEEvNS_9BwdParamsE,"aw",@nobits
	.sectionflags	@""
	.align	16
.nv.shared._ZN10layer_norm22ln_bwd_finalize_kernelINS_22Kernel_traits_finalizeILj7168E6__halfS2_fS2_fjLb0ELj1024ELj4ENS_18Kernel_traits_baseILj7168ES2_S2_fS2_fjLj1024EEEEELb0ELb1EEEvNS_9BwdParamsE:
	.zero		9472


//--------------------- .nv.shared._ZN10layer_norm13ln_bwd_kernelINS_13Kernel_traitsI6__halfS2_fS2_fjLj7168ELj1ELj1ELj8ELj8ENS_18Kernel_traits_baseILj7168ES2_S2_fS2_fjLj256EEEEELb1ELb0ELb1ELb1EEEvNS_9BwdParamsE --------------------------
	.section	.nv.shared._ZN10layer_norm13ln_bwd_kernelINS_13Kernel_traitsI6__halfS2_fS2_fjLj7168ELj1ELj1ELj8ELj8ENS_18Kernel_traits_baseILj7168ES2_S2_fS2_fjLj256EEEEELb1ELb0ELb1ELb1EEEvNS_9BwdParamsE,"aw",@nobits
	.sectionflags	@""
	.align	16
	.zero		1024


//--------------------- .nv.shared._ZN10layer_norm13ln_bwd_kernelINS_13Kernel_traitsI6__halfS2_fS2_fjLj7168ELj1ELj1ELj8ELj8ENS_18Kernel_traits_baseILj7168ES2_S2_fS2_fjLj256EEEEELb1ELb1ELb0ELb0EEEvNS_9BwdParamsE --------------------------
	.section	.nv.shared._ZN10layer_norm13ln_bwd_kernelINS_13Kernel_traitsI6__halfS2_fS2_fjLj7168ELj1ELj1ELj8ELj8ENS_18Kernel_traits_baseILj7168ES2_S2_fS2_fjLj256EEEEELb1ELb1ELb0ELb0EEEvNS_9BwdParamsE,"aw",@nobits
	.sectionflags	@""
	.align	16
	.zero		1024


//--------------------- .nv.shared._ZN10layer_norm13ln_bwd_kernelINS_13Kernel_traitsI6__halfS2_fS2_fjLj7168ELj1ELj1ELj8ELj8ENS_18Kernel_traits_baseILj7168ES2_S2_fS2_fjLj256EEEEELb1ELb1ELb0ELb1EEEvNS_9BwdParamsE --------------------------
	.section	.nv.shared._ZN10layer_norm13ln_bwd_kernelINS_13Kernel_traitsI6__halfS2_fS2_fjLj7168ELj1ELj1ELj8ELj8ENS_18Kernel_traits_baseILj7168ES2_S2_fS2_fjLj256EEEEELb1ELb1ELb0ELb1EEEvNS_9BwdParamsE,"aw",@nobits
	.sectionflags	@""
	.align	16
	.zero		1024


//--------------------- .nv.shared._ZN10layer_norm22ln_bwd_finalize_kernelINS_22Kernel_traits_finalizeILj7168E6__halfS2_fS2_fjLb1ELj1024ELj4ENS_18Kernel_traits_baseILj7168ES2_S2_fS2_fjLj1024EEEEELb1ELb0EEEvNS_9BwdParamsE --------------------------
	.section	.nv.shared._ZN10layer_norm22ln_bwd_finalize_kernelINS_22Kernel_traits_finalizeILj7168E6__halfS2_fS2_fjLb1ELj1024ELj4ENS_18Kernel_traits_baseILj7168ES2_S2_fS2_fjLj1024EEEEELb1ELb0EEEvNS_9BwdParamsE,"aw",@nobits
	.sectionflags	@""
	.align	16
.nv.shared._ZN10layer_norm22ln_bwd_finalize_kernelINS_22Kernel_traits_finalizeILj7168E6__halfS2_fS2_fjLb1ELj1024ELj4ENS_18Kernel_traits_baseILj7168ES2_S2_fS2_fjLj1024EEEEELb1ELb0EEEvNS_9BwdParamsE:
	.zero		13696


//--------------------- .nv.shared._ZN10layer_norm13ln_bwd_kernelINS_13Kernel_traitsI6__halfS2_fS2_fjLj7168ELj1ELj1ELj8ELj8ENS_18Kernel_traits_baseILj7168ES2_S2_fS2_fjLj256EEEEELb1ELb1ELb1ELb0EEEvNS_9BwdParamsE --------------------------
	.section	.nv.shared._ZN10layer_norm13ln_bwd_kernelINS_13Kernel_traitsI6__halfS2_fS2_fjLj7168ELj1ELj1ELj8ELj8ENS_18Kernel_traits_baseILj7168ES2_S2_fS2_fjLj256EEEEELb1ELb1ELb1ELb0EEEvNS_9BwdParamsE,"aw",@nobits
	.sectionflags	@""
	.align	16
	.zero		1024


//--------------------- .nv.shared._ZN10layer_norm22ln_bwd_finalize_kernelINS_22Kernel_traits_finalizeILj7168E6__halfS2_fS2_fjLb1ELj1024ELj4ENS_18Kernel_traits_baseILj7168ES2_S2_fS2_fjLj1024EEEEELb1ELb1EEEvNS_9BwdParamsE --------------------------
	.section	.nv.shared._ZN10layer_norm22ln_bwd_finalize_kernelINS_22Kernel_traits_finalizeILj7168E6__halfS2_fS2_fjLb1ELj1024ELj4ENS_18Kernel_traits_baseILj7168ES2_S2_fS2_fjLj1024EEEEELb1ELb1EEEvNS_9BwdParamsE,"aw",@nobits
	.sectionflags	@""
	.align	16
.nv.shared._ZN10layer_norm22ln_bwd_finalize_kernelINS_22Kernel_traits_finalizeILj7168E6__halfS2_fS2_fjLb1ELj1024ELj4ENS_18Kernel_traits_baseILj7168ES2_S2_fS2_fjLj1024EEEEELb1ELb1EEEvNS_9BwdParamsE:
	.zero		13696


//--------------------- .nv.shared._ZN10layer_norm13ln_bwd_kernelINS_13Kernel_traitsI6__halfS2_fS2_fjLj7168ELj1ELj1ELj8ELj8ENS_18Kernel_traits_baseILj7168ES2_S2_fS2_fjLj256EEEEELb1ELb1ELb1ELb1EEEvNS_9BwdParamsE --------------------------
	.section	.nv.shared._ZN10layer_norm13ln_bwd_kernelINS_13Kernel_traitsI6__halfS2_fS2_fjLj7168ELj1ELj1ELj8ELj8ENS_18Kernel_traits_baseILj7168ES2_S2_fS2_fjLj256EEEEELb1ELb1ELb1ELb1EEEvNS_9BwdParamsE,"aw",@nobits
	.sectionflags	@""
	.align	16
	.zero		1024


//--------------------- .nv.shared._ZN10layer_norm13ln_bwd_kernelINS_13Kernel_traitsIf6__halffS2_fjLj7168ELj1ELj1ELj8ELj8ENS_18Kernel_traits_baseILj7168EfS2_fS2_fjLj256EEEEELb0ELb0ELb0ELb0EEEvNS_9BwdParamsE --------------------------
	.section	.nv.shared._ZN10layer_norm13ln_bwd_kernelINS_13Kernel_traitsIf6__halffS2_fjLj7168ELj1ELj1ELj8ELj8ENS_18Kernel_traits_baseILj7168EfS2_fS2_fjLj256EEEEELb0ELb0ELb0ELb0EEEvNS_9BwdParamsE,"aw",@nobits
	.sectionflags	@""
	.align	16
	.zero		1024


//--------------------- .nv.shared._ZN10layer_norm13ln_bwd_kernelINS_13Kernel_traitsIf6__halffS2_fjLj7168ELj1ELj1ELj8ELj8ENS_18Kernel_traits_baseILj7168EfS2_fS2_fjLj256EEEEELb0ELb0ELb0ELb1EEEvNS_9BwdParamsE --------------------------
	.section	.nv.shared._ZN10layer_norm13ln_bwd_kernelINS_13Kernel_traitsIf6__halffS2_fjLj7168ELj1ELj1ELj8ELj8ENS_18Kernel_traits_baseILj7168EfS2_fS2_fjLj256EEEEELb0ELb0ELb0ELb1EEEvNS_9BwdParamsE,"aw",@nobits
	.sectionflags	@""
	.align	16
	.zero		1024


//--------------------- .nv.shared._ZN10layer_norm13ln_bwd_kernelINS_13Kernel_traitsIf6__halffS2_fjLj7168ELj1ELj1ELj8ELj8ENS_18Kernel_traits_baseILj7168EfS2_fS2_fjLj256EEEEELb0ELb0ELb1ELb0EEEvNS_9BwdParamsE --------------------------
	.section	.nv.shared._ZN10layer_norm13ln_bwd_kernelINS_13Kernel_traitsIf6__halffS2_fjLj7168ELj1ELj1ELj8ELj8ENS_18Kernel_traits_baseILj7168EfS2_fS2_fjLj256EEEEELb0ELb0ELb1ELb0EEEvNS_9BwdParamsE,"aw",@nobits
	.sectionflags	@""
	.align	16
	.zero		1024


//--------------------- .nv.shared._ZN10layer_norm13ln_bwd_kernelINS_13Kernel_traitsIf6__halffS2_fjLj7168ELj1ELj1ELj8ELj8ENS_18Kernel_traits_baseILj7168EfS2_fS2_fjLj256EEEEELb0ELb0ELb1ELb1EEEvNS_9BwdParamsE --------------------------
	.section	.nv.shared._ZN10layer_norm13ln_bwd_kernelINS_13Kernel_traitsIf6__halffS2_fjLj7168ELj1ELj1ELj8ELj8ENS_18Kernel_traits_baseILj7168EfS2_fS2_fjLj256EEEEELb0ELb0ELb1ELb1EEEvNS_9BwdParamsE,"aw",@nobits
	.sectionflags	@""
	.align	16
	.zero		1024


//--------------------- .nv.shared._ZN10layer_norm13ln_bwd_kernelINS_13Kernel_traitsIf6__halffS2_fjLj7168ELj1ELj1ELj8ELj8ENS_18Kernel_traits_baseILj7168EfS2_fS2_fjLj256EEEEELb0ELb1ELb0ELb0EEEvNS_9BwdParamsE --------------------------
	.section	.nv.shared._ZN10layer_norm13ln_bwd_kernelINS_13Kernel_traitsIf6__halffS2_fjLj7168ELj1ELj1ELj8ELj8ENS_18Kernel_traits_baseILj7168EfS2_fS2_fjLj256EEEEELb0ELb1ELb0ELb0EEEvNS_9BwdParamsE,"aw",@nobits
	.sectionflags	@""
	.align	16
	.zero		1024


//--------------------- .nv.shared._ZN10layer_norm13ln_bwd_kernelINS_13Kernel_traitsIf6__halffS2_fjLj7168ELj1ELj1ELj8ELj8ENS_18Kernel_traits_baseILj7168EfS2_fS2_fjLj256EEEEELb0ELb1ELb0ELb1EEEvNS_9BwdParamsE --------------------------
	.section	.nv.shared._ZN10layer_norm13ln_bwd_kernelINS_13Kernel_traitsIf6__halffS2_fjLj7168ELj1ELj1ELj8ELj8ENS_18Kernel_traits_baseILj7168EfS2_fS2_fjLj256EEEEELb0ELb1ELb0ELb1EEEvNS_9BwdParamsE,"aw",@nobits
	.sectionflags	@""
	.align	16
	.zero		1024


//--------------------- .nv.shared._ZN10layer_norm13ln_bwd_kernelINS_13Kernel_traitsIf6__halffS2_fjLj7168ELj1ELj1ELj8ELj8ENS_18Kernel_traits_baseILj7168EfS2_fS2_fjLj256EEEEELb0ELb1ELb1ELb0EEEvNS_9BwdParamsE --------------------------
	.section	.nv.shared._ZN10layer_norm13ln_bwd_kernelINS_13Kernel_traitsIf6__halffS2_fjLj7168ELj1ELj1ELj8ELj8ENS_18Kernel_traits_baseILj7168EfS2_fS2_fjLj256EEEEELb0ELb1ELb1ELb0EEEvNS_9BwdParamsE,"aw",@nobits
	.sectionflags	@""
	.align	16
	.zero		1024


//--------------------- .nv.shared._ZN10layer_norm13ln_bwd_kernelINS_13Kernel_traitsIf6__halffS2_fjLj7168ELj1ELj1ELj8ELj8ENS_18Kernel_traits_baseILj7168EfS2_fS2_fjLj256EEEEELb0ELb1ELb1ELb1EEEvNS_9BwdParamsE --------------------------
	.section	.nv.shared._ZN10layer_norm13ln_bwd_kernelINS_13Kernel_traitsIf6__halffS2_fjLj7168ELj1ELj1ELj8ELj8ENS_18Kernel_traits_baseILj7168EfS2_fS2_fjLj256EEEEELb0ELb1ELb1ELb1EEEvNS_9BwdParamsE,"aw",@nobits
	.sectionflags	@""
	.align	16
	.zero		1024


//--------------------- .nv.shared._ZN10layer_norm13ln_bwd_kernelINS_13Kernel_traitsIf6__halffS2_fjLj7168ELj1ELj1ELj8ELj8ENS_18Kernel_traits_baseILj7168EfS2_fS2_fjLj256EEEEELb1ELb0ELb0ELb0EEEvNS_9BwdParamsE --------------------------
	.section	.nv.shared._ZN10layer_norm13ln_bwd_kernelINS_13Kernel_traitsIf6__halffS2_fjLj7168ELj1ELj1ELj8ELj8ENS_18Kernel_traits_baseILj7168EfS2_fS2_fjLj256EEEEELb1ELb0ELb0ELb0EEEvNS_9BwdParamsE,"aw",@nobits
	.sectionflags	@""
	.align	16
	.zero		1024


//--------------------- .nv.shared._ZN10layer_norm13ln_bwd_kernelINS_13Kernel_traitsIf6__halffS2_fjLj7168ELj1ELj1ELj8ELj8ENS_18Kernel_traits_baseILj7168EfS2_fS2_fjLj256EEEEELb1ELb0ELb0ELb1EEEvNS_9BwdParamsE --------------------------
	.section	.nv.shared._ZN10layer_norm13ln_bwd_kernelINS_13Kernel_traitsIf6__halffS2_fjLj7168ELj1ELj1ELj8ELj8ENS_18Kernel_traits_baseILj7168EfS2_fS2_fjLj256EEEEELb1ELb0ELb0ELb1EEEvNS_9BwdParamsE,"aw",@nobits
	.sectionflags	@""
	.align	16
	.zero		1024


//--------------------- .nv.shared._ZN10layer_norm22ln_bwd_finalize_kernelINS_22Kernel_traits_finalizeILj7168Ef6__halffS2_fjLb0ELj1024ELj4ENS_18Kernel_traits_baseILj7168EfS2_fS2_fjLj1024EEEEELb0ELb0EEEvNS_9BwdParamsE --------------------------
	.section	.nv.shared._ZN10layer_norm22ln_bwd_finalize_kernelINS_22Kernel_traits_finalizeILj7168Ef6__halffS2_fjLb0ELj1024ELj4ENS_18Kernel_traits_baseILj7168EfS2_fS2_fjLj1024EEEEELb0ELb0EEEvNS_9BwdParamsE,"aw",@nobits
	.sectionflags	@""
	.align	16
.nv.shared._ZN10layer_norm22ln_bwd_finalize_kernelINS_22Kernel_traits_finalizeILj7168Ef6__halffS2_fjLb0ELj1024ELj4ENS_18Kernel_traits_baseILj7168EfS2_fS2_fjLj1024EEEEELb0ELb0EEEvNS_9BwdParamsE:
	.zero		9472


//--------------------- .nv.shared._ZN10layer_norm13ln_bwd_kernelINS_13Kernel_traitsIf6__halffS2_fjLj7168ELj1ELj1ELj8ELj8ENS_18Kernel_traits_baseILj7168EfS2_fS2_fjLj256EEEEELb1ELb0ELb1ELb0EEEvNS_9BwdParamsE --------------------------
	.section	.nv.shared._ZN10layer_norm13ln_bwd_kernelINS_13Kernel_traitsIf6__halffS2_fjLj7168ELj1ELj1ELj8ELj8ENS_18Kernel_traits_baseILj7168EfS2_fS2_fjLj256EEEEELb1ELb0ELb1ELb0EEEvNS_9BwdParamsE,"aw",@nobits
	.sectionflags	@""
	.align	16
	.zero		1024


//--------------------- .nv.shared._ZN10layer_norm22ln_bwd_finalize_kernelINS_22Kernel_traits_finalizeILj7168Ef6__halffS2_fjLb0ELj1024ELj4ENS_18Kernel_traits_baseILj7168EfS2_fS2_fjLj1024EEEEELb0ELb1EEEvNS_9BwdParamsE --------------------------
	.section	.nv.shared._ZN10layer_norm22ln_bwd_finalize_kernelINS_22Kernel_traits_finalizeILj7168Ef6__halffS2_fjLb0ELj1024ELj4ENS_18Kernel_traits_baseILj7168EfS2_fS2_fjLj1024EEEEELb0ELb1EEEvNS_9BwdParamsE,"aw",@nobits
	.sectionflags	@""
	.align	16
.nv.shared._ZN10layer_norm22ln_bwd_finalize_kernelINS_22Kernel_traits_finalizeILj7168Ef6__halffS2_fjLb0ELj1024ELj4ENS_18Kernel_traits_baseILj7168EfS2_fS2_fjLj1024EEEEELb0ELb1EEEvNS_9BwdParamsE:
	.zero		9472


//--------------------- .nv.shared._ZN10layer_norm13ln_bwd_kernelINS_13Kernel_traitsIf6__halffS2_fjLj7168ELj1ELj1ELj8ELj8ENS_18Kernel_traits_baseILj7168EfS2_fS2_fjLj256EEEEELb1ELb0ELb1ELb1EEEvNS_9BwdParamsE --------------------------
	.section	.nv.shared._ZN10layer_norm13ln_bwd_kernelINS_13Kernel_traitsIf6__halffS2_fjLj7168ELj1ELj1ELj8ELj8ENS_18Kernel_traits_baseILj7168EfS2_fS2_fjLj256EEEEELb1ELb0ELb1ELb1EEEvNS_9BwdParamsE,"aw",@nobits
	.sectionflags	@""
	.align	16
	.zero		1024


//--------------------- .nv.shared._ZN10layer_norm13ln_bwd_kernelINS_13Kernel_traitsIf6__halffS2_fjLj7168ELj1ELj1ELj8ELj8ENS_18Kernel_traits_baseILj7168EfS2_fS2_fjLj256EEEEELb1ELb1ELb0ELb0EEEvNS_9BwdParamsE --------------------------
	.section	.nv.shared._ZN10layer_norm13ln_bwd_kernelINS_13Kernel_traitsIf6__halffS2_fjLj7168ELj1ELj1ELj8ELj8ENS_18Kernel_traits_baseILj7168EfS2_fS2_fjLj256EEEEELb1ELb1ELb0ELb0EEEvNS_9BwdParamsE,"aw",@nobits
	.sectionflags	@""
	.align	16
	.zero		1024


//--------------------- .nv.shared._ZN10layer_norm13ln_bwd_kernelINS_13Kernel_traitsIf6__halffS2_fjLj7168ELj1ELj1ELj8ELj8ENS_18Kernel_traits_baseILj7168EfS2_fS2_fjLj256EEEEELb1ELb1ELb0ELb1EEEvNS_9BwdParamsE --------------------------
	.section	.nv.shared._ZN10layer_norm13ln_bwd_kernelINS_13Kernel_traitsIf6__halffS2_fjLj7168ELj1ELj1ELj8ELj8ENS_18Kernel_traits_baseILj7168EfS2_fS2_fjLj256EEEEELb1ELb1ELb0ELb1EEEvNS_9BwdParamsE,"aw",@nobits
	.sectionflags	@""
	.align	16
	.zero		1024


//--------------------- .nv.shared._ZN10layer_norm22ln_bwd_finalize_kernelINS_22Kernel_traits_finalizeILj7168Ef6__halffS2_fjLb1ELj1024ELj4ENS_18Kernel_traits_baseILj7168EfS2_fS2_fjLj1024EEEEELb1ELb0EEEvNS_9BwdParamsE --------------------------
	.section	.nv.shared._ZN10layer_norm22ln_bwd_finalize_kernelINS_22Kernel_traits_finalizeILj7168Ef6__halffS2_fjLb1ELj1024ELj4ENS_18Kernel_traits_baseILj7168EfS2_fS2_fjLj1024EEEEELb1ELb0EEEvNS_9BwdParamsE,"aw",@nobits
	.sectionflags	@""
	.align	16
.nv.shared._ZN10layer_norm22ln_bwd_finalize_kernelINS_22Kernel_traits_finalizeILj7168Ef6__halffS2_fjLb1ELj1024ELj4ENS_18Kernel_traits_baseILj7168EfS2_fS2_fjLj1024EEEEELb1ELb0EEEvNS_9BwdParamsE:
	.zero		13696


//--------------------- .nv.shared._ZN10layer_norm13ln_bwd_kernelINS_13Kernel_traitsIf6__halffS2_fjLj7168ELj1ELj1ELj8ELj8ENS_18Kernel_traits_baseILj7168EfS2_fS2_fjLj256EEEEELb1ELb1ELb1ELb0EEEvNS_9BwdParamsE --------------------------
	.section	.nv.shared._ZN10layer_norm13ln_bwd_kernelINS_13Kernel_traitsIf6__halffS2_fjLj7168ELj1ELj1ELj8ELj8ENS_18Kernel_traits_baseILj7168EfS2_fS2_fjLj256EEEEELb1ELb1ELb1ELb0EEEvNS_9BwdParamsE,"aw",@nobits
	.sectionflags	@""
	.align	16
	.zero		1024


//--------------------- .nv.shared._ZN10layer_norm22ln_bwd_finalize_kernelINS_22Kernel_traits_finalizeILj7168Ef6__halffS2_fjLb1ELj1024ELj4ENS_18Kernel_traits_baseILj7168EfS2_fS2_fjLj1024EEEEELb1ELb1EEEvNS_9BwdParamsE --------------------------
	.section	.nv.shared._ZN10layer_norm22ln_bwd_finalize_kernelINS_22Kernel_traits_finalizeILj7168Ef6__halffS2_fjLb1ELj1024ELj4ENS_18Kernel_traits_baseILj7168EfS2_fS2_fjLj1024EEEEELb1ELb1EEEvNS_9BwdParamsE,"aw",@nobits
	.sectionflags	@""
	.align	16
.nv.shared._ZN10layer_norm22ln_bwd_finalize_kernelINS_22Kernel_traits_finalizeILj7168Ef6__halffS2_fjLb1ELj1024ELj4ENS_18Kernel_traits_baseILj7168EfS2_fS2_fjLj1024EEEEELb1ELb1EEEvNS_9BwdParamsE:
	.zero		13696


//--------------------- .nv.shared._ZN10layer_norm13ln_bwd_kernelINS_13Kernel_traitsIf6__halffS2_fjLj7168ELj1ELj1ELj8ELj8ENS_18Kernel_traits_baseILj7168EfS2_fS2_fjLj256EEEEELb1ELb1ELb1ELb1EEEvNS_9BwdParamsE --------------------------
	.section	.nv.shared._ZN10layer_norm13ln_bwd_kernelINS_13Kernel_traitsIf6__halffS2_fjLj7168ELj1ELj1ELj8ELj8ENS_18Kernel_traits_baseILj7168EfS2_fS2_fjLj256EEEEELb1ELb1ELb1ELb1EEEvNS_9BwdParamsE,"aw",@nobits
	.sectionflags	@""
	.align	16
	.zero		1024


//--------------------- .nv.shared._ZN10layer_norm13ln_bwd_kernelINS_13Kernel_traitsI6__halfffffjLj7168ELj1ELj1ELj8ELj16ENS_18Kernel_traits_baseILj7168ES2_ffffjLj256EEEEELb0ELb0ELb0ELb0EEEvNS_9BwdParamsE --------------------------
	.section	.nv.shared._ZN10layer_norm13ln_bwd_kernelINS_13Kernel_traitsI6__halfffffjLj7168ELj1ELj1ELj8ELj16ENS_18Kernel_traits_baseILj7168ES2_ffffjLj256EEEEELb0ELb0ELb0ELb0EEEvNS_9BwdParamsE,"aw",@nobits
	.sectionflags	@""
	.align	16
	.zero		1024


//--------------------- .nv.shared._ZN10layer_norm13ln_bwd_kernelINS_13Kernel_traitsI6__halfffffjLj7168ELj1ELj1ELj8ELj16ENS_18Kernel_traits_baseILj7168ES2_ffffjLj256EEEEELb0ELb0ELb0ELb1EEEvNS_9BwdParamsE --------------------------
	.section	.nv.shared._ZN10layer_norm13ln_bwd_kernelINS_13Kernel_traitsI6__halfffffjLj7168ELj1ELj1ELj8ELj16ENS_18Kernel_traits_baseILj7168ES2_ffffjLj256EEEEELb0ELb0ELb0ELb1EEEvNS_9BwdParamsE,"aw",@nobits
	.sectionflags	@""
	.align	16
	.zero		1024


//--------------------- .nv.shared._ZN10layer_norm13ln_bwd_kernelINS_13Kernel_traitsI6__halfffffjLj7168ELj1ELj1ELj8ELj16ENS_18Kernel_traits_baseILj7168ES2_ffffjLj256EEEEELb0ELb0ELb1ELb0EEEvNS_9BwdParamsE --------------------------
	.section	.nv.shared._ZN10layer_norm13ln_bwd_kernelINS_13Kernel_traitsI6__halfffffjLj7168ELj1ELj1ELj8ELj16ENS_18Kernel_traits_baseILj7168ES2_ffffjLj256EEEEELb0ELb0ELb1ELb0EEEvNS_9BwdParamsE,"aw",@nobits
	.sectionflags	@""
	.align	16
	.zero		1024


//--------------------- .nv.shared._ZN10layer_norm13ln_bwd_kernelINS_13Kernel_traitsI6__halfffffjLj7168ELj1ELj1ELj8ELj16ENS_18Kernel_traits_baseILj7168ES2_ffffjLj256EEEEELb0ELb0ELb1ELb1EEEvNS_9BwdParamsE --------------------------
	.section	.nv.shared._ZN10layer_norm13ln_bwd_kernelINS_13Kernel_traitsI6__halfffffjLj7168ELj1ELj1ELj8ELj16ENS_18Kernel_traits_baseILj7168ES2_ffffjLj256EEEEELb0ELb0ELb1ELb1EEEvNS_9BwdParamsE,"aw",@nobits
	.sectionflags	@""
	.align	16
	.zero		1024


//--------------------- .nv.shared._ZN10layer_norm13ln_bwd_kernelINS_13Kernel_traitsI6__halfffffjLj7168ELj1ELj1ELj8ELj16ENS_18Kernel_traits_baseILj7168ES2_ffffjLj256EEEEELb0ELb1ELb0ELb0EEEvNS_9BwdParamsE --------------------------
	.section	.nv.shared._ZN10layer_norm13ln_bwd_kernelINS_13Kernel_traitsI6__halfffffjLj7168ELj1ELj1ELj8ELj16ENS_18Kernel_traits_baseILj7168ES2_ffffjLj256EEEEELb0ELb1ELb0ELb0EEEvNS_9BwdParamsE,"aw",@nobits
	.sectionflags	@""
	.align	16
	.zero		1024


//--------------------- .nv.shared._ZN10layer_norm13ln_bwd_kernelINS_13Kernel_traitsI6__halfffffjLj7168ELj1ELj1ELj8ELj16ENS_18Kernel_traits_baseILj7168ES2_ffffjLj256EEEEELb0ELb1ELb0ELb1EEEvNS_9BwdParamsE --------------------------
	.section	.nv.shared._ZN10layer_norm13ln_bwd_kernelINS_13Kernel_traitsI6__halfffffjLj7168ELj1ELj1ELj8ELj16ENS_18Kernel_traits_baseILj7168ES2_ffffjLj256EEEEELb0ELb1ELb0ELb1EEEvNS_9BwdParamsE,"aw",@nobits
	.sectionflags	@""
	.align	16
	.zero		1024


//--------------------- .nv.shared._ZN10layer_norm13ln_bwd_kernelINS_13Kernel_traitsI6__halfffffjLj7168ELj1ELj1ELj8ELj16ENS_18Kernel_traits_baseILj7168ES2_ffffjLj256EEEEELb0ELb1ELb1ELb0EEEvNS_9BwdParamsE --------------------------
	.section	.nv.shared._ZN10layer_norm13ln_bwd_kernelINS_13Kernel_traitsI6__halfffffjLj7168ELj1ELj1ELj8ELj16ENS_18Kernel_traits_baseILj7168ES2_ffffjLj256EEEEELb0ELb1ELb1ELb0EEEvNS_9BwdParamsE,"aw",@nobits
	.sectionflags	@""
	.align	16
	.zero		1024


//--------------------- .nv.shared._ZN10layer_norm13ln_bwd_kernelINS_13Kernel_traitsI6__halfffffjLj7168ELj1ELj1ELj8ELj16ENS_18Kernel_traits_baseILj7168ES2_ffffjLj256EEEEELb0ELb1ELb1ELb1EEEvNS_9BwdParamsE --------------------------
	.section	.nv.shared._ZN10layer_norm13ln_bwd_kernelINS_13Kernel_traitsI6__halfffffjLj7168ELj1ELj1ELj8ELj16ENS_18Kernel_traits_baseILj7168ES2_ffffjLj256EEEEELb0ELb1ELb1ELb1EEEvNS_9BwdParamsE,"aw",@nobits
	.sectionflags	@""
	.align	16
	.zero		1024


//--------------------- .nv.shared._ZN10layer_norm13ln_bwd_kernelINS_13Kernel_traitsI6__halfffffjLj7168ELj1ELj1ELj8ELj16ENS_18Kernel_traits_baseILj7168ES2_ffffjLj256EEEEELb1ELb0ELb0ELb0EEEvNS_9BwdParamsE --------------------------
	.section	.nv.shared._ZN10layer_norm13ln_bwd_kernelINS_13Kernel_traitsI6__halfffffjLj7168ELj1ELj1ELj8ELj16ENS_18Kernel_traits_baseILj7168ES2_ffffjLj256EEEEELb1ELb0ELb0ELb0EEEvNS_9BwdParamsE,"aw",@nobits
	.sectionflags	@""
	.align	16
	.zero		1024


//--------------------- .nv.shared._ZN10layer_norm13ln_bwd_kernelINS_13Kernel_traitsI6__halfffffjLj7168ELj1ELj1ELj8ELj16ENS_18Kernel_traits_baseILj7168ES2_ffffjLj256EEEEELb1ELb0ELb0ELb1EEEvNS_9BwdParamsE --------------------------
	.section	.nv.shared._ZN10layer_norm13ln_bwd_kernelINS_13Kernel_traitsI6__halfffffjLj7168ELj1ELj1ELj8ELj16ENS_18Kernel_traits_baseILj7168ES2_ffffjLj256EEEEELb1ELb0ELb0ELb1EEEvNS_9BwdParamsE,"aw",@nobits
	.sectionflags	@""
	.align	16
	.zero		1024


//--------------------- .nv.shared._ZN10layer_norm22ln_bwd_finalize_kernelINS_22Kernel_traits_finalizeILj7168E6__halfffffjLb0ELj1024ELj4ENS_18Kernel_traits_baseILj7168ES2_ffffjLj1024EEEEELb0ELb0EEEvNS_9BwdParamsE --------------------------
	.section	.nv.shared._ZN10layer_norm22ln_bwd_finalize_kernelINS_22Kernel_traits_finalizeILj7168E6__halfffffjLb0ELj1024ELj4ENS_18Kernel_traits_baseILj7168ES2_ffffjLj1024EEEEELb0ELb0EEEvNS_9BwdParamsE,"aw",@nobits
	.sectionflags	@""
	.align	16
.nv.shared._ZN10layer_norm22ln_bwd_finalize_kernelINS_22Kernel_traits_finalizeILj7168E6__halfffffjLb0ELj1024ELj4ENS_18Kernel_traits_baseILj7168ES2_ffffjLj1024EEEEELb0ELb0EEEvNS_9BwdParamsE:
	.zero		9472


//--------------------- .nv.shared._ZN10layer_norm13ln_bwd_kernelINS_13Kernel_traitsI6__halfffffjLj7168ELj1ELj1ELj8ELj16ENS_18Kernel_traits_baseILj7168ES2_ffffjLj256EEEEELb1ELb0ELb1ELb0EEEvNS_9BwdParamsE --------------------------
	.section	.nv.shared._ZN10layer_norm13ln_bwd_kernelINS_13Kernel_traitsI6__halfffffjLj7168ELj1ELj1ELj8ELj16ENS_18Kernel_traits_baseILj7168ES2_ffffjLj256EEEEELb1ELb0ELb1ELb0EEEvNS_9BwdParamsE,"aw",@nobits
	.sectionflags	@""
	.align	16
	.zero		1024


//--------------------- .nv.shared._ZN10layer_norm22ln_bwd_finalize_kernelINS_22Kernel_traits_finalizeILj7168E6__halfffffjLb0ELj1024ELj4ENS_18Kernel_traits_baseILj7168ES2_ffffjLj1024EEEEELb0ELb1EEEvNS_9BwdParamsE --------------------------
	.section	.nv.shared._ZN10layer_norm22ln_bwd_finalize_kernelINS_22Kernel_traits_finalizeILj7168E6__halfffffjLb0ELj1024ELj4ENS_18Kernel_traits_baseILj7168ES2_ffffjLj1024EEEEELb0ELb1EEEvNS_9BwdParamsE,"aw",@nobits
	.sectionflags	@""
	.align	16
.nv.shared._ZN10layer_norm22ln_bwd_finalize_kernelINS_22Kernel_traits_finalizeILj7168E6__halfffffjLb0ELj1024ELj4ENS_18Kernel_traits_baseILj7168ES2_ffffjLj1024EEEEELb0ELb1EEEvNS_9BwdParamsE:
	.zero		9472


//--------------------- .nv.shared._ZN10layer_norm13ln_bwd_kernelINS_13Kernel_traitsI6__halfffffjLj7168ELj1ELj1ELj8ELj16ENS_18Kernel_traits_baseILj7168ES2_ffffjLj256EEEEELb1ELb0ELb1ELb1EEEvNS_9BwdParamsE --------------------------
	.section	.nv.shared._ZN10layer_norm13ln_bwd_kernelINS_13Kernel_traitsI6__halfffffjLj7168ELj1ELj1ELj8ELj16ENS_18Kernel_traits_baseILj7168ES2_ffffjLj256EEEEELb1ELb0ELb1ELb1EEEvNS_9BwdParamsE,"aw",@nobits
	.sectionflags	@""
	.align	16
	.zero		1024


//--------------------- .nv.shared._ZN10layer_norm13ln_bwd_kernelINS_13Kernel_traitsI6__halfffffjLj7168ELj1ELj1ELj8ELj16ENS_18Kernel_traits_baseILj7168ES2_ffffjLj256EEEEELb1ELb1ELb0ELb0EEEvNS_9BwdParamsE --------------------------
	.section	.nv.shared._ZN10layer_norm13ln_bwd_kernelINS_13Kernel_traitsI6__halfffffjLj7168ELj1ELj1ELj8ELj16ENS_18Kernel_traits_baseILj7168ES2_ffffjLj256EEEEELb1ELb1ELb0ELb0EEEvNS_9BwdParamsE,"aw",@nobits
	.sectionflags	@""
	.align	16
	.zero		1024


//--------------------- .nv.shared._ZN10layer_norm13ln_bwd_kernelINS_13Kernel_traitsI6__halfffffjLj7168ELj1ELj1ELj8ELj16ENS_18Kernel_traits_baseILj7168ES2_ffffjLj256EEEEELb1ELb1ELb0ELb1EEEvNS_9BwdParamsE --------------------------
	.section	.nv.shared._ZN10layer_norm13ln_bwd_kernelINS_13Kernel_traitsI6__halfffffjLj7168ELj1ELj1ELj8ELj16ENS_18Kernel_traits_baseILj7168ES2_ffffjLj256EEEEELb1ELb1ELb0ELb1EEEvNS_9BwdParamsE,"aw",@nobits
	.sectionflags	@""
	.align	16
	.zero		1024


//--------------------- .nv.shared._ZN10layer_norm22ln_bwd_finalize_kernelINS_22Kernel_traits_finalizeILj7168E6__halfffffjLb1ELj1024ELj4ENS_18Kernel_traits_baseILj7168ES2_ffffjLj1024EEEEELb1ELb0EEEvNS_9BwdParamsE --------------------------
	.section	.nv.shared._ZN10layer_norm22ln_bwd_finalize_kernelINS_22Kernel_traits_finalizeILj7168E6__halfffffjLb1ELj1024ELj4ENS_18Kernel_traits_baseILj7168ES2_ffffjLj1024EEEEELb1ELb0EEEvNS_9BwdParamsE,"aw",@nobits
	.sectionflags	@""
	.align	16
.nv.shared._ZN10layer_norm22ln_bwd_finalize_kernelINS_22Kernel_traits_finalizeILj7168E6__halfffffjLb1ELj1024ELj4ENS_18Kernel_traits_baseILj7168ES2_ffffjLj1024EEEEELb1ELb0EEEvNS_9BwdParamsE:
	.zero		13696


//--------------------- .nv.shared._ZN10layer_norm13ln_bwd_kernelINS_13Kernel_traitsI6__halfffffjLj7168ELj1ELj1ELj8ELj16ENS_18Kernel_traits_baseILj7168ES2_ffffjLj256EEEEELb1ELb1ELb1ELb0EEEvNS_9BwdParamsE --------------------------
	.section	.nv.shared._ZN10layer_norm13ln_bwd_kernelINS_13Kernel_traitsI6__halfffffjLj7168ELj1ELj1ELj8ELj16ENS_18Kernel_traits_baseILj7168ES2_ffffjLj256EEEEELb1ELb1ELb1ELb0EEEvNS_9BwdParamsE,"aw",@nobits
	.sectionflags	@""
	.align	16
	.zero		1024


//--------------------- .nv.shared._ZN10layer_norm22ln_bwd_finalize_kernelINS_22Kernel_traits_finalizeILj7168E6__halfffffjLb1ELj1024ELj4ENS_18Kernel_traits_baseILj7168ES2_ffffjLj1024EEEEELb1ELb1EEEvNS_9BwdParamsE --------------------------
	.section	.nv.shared._ZN10layer_norm22ln_bwd_finalize_kernelINS_22Kernel_traits_finalizeILj7168E6__halfffffjLb1ELj1024ELj4ENS_18Kernel_traits_baseILj7168ES2_ffffjLj1024EEEEELb1ELb1EEEvNS_9BwdParamsE,"aw",@nobits
	.sectionflags	@""
	.align	16
.nv.shared._ZN10layer_norm22ln_bwd_finalize_kernelINS_22Kernel_traits_finalizeILj7168E6__halfffffjLb1ELj1024ELj4ENS_18Kernel_traits_baseILj7168ES2_ffffjLj1024EEEEELb1ELb1EEEvNS_9BwdParamsE:
	.zero		13696


//--------------------- .nv.shared._ZN10layer_norm13ln_bwd_kernelINS_13Kernel_traitsI6__halfffffjLj7168ELj1ELj1ELj8ELj16ENS_18Kernel_traits_baseILj7168ES2_ffffjLj256EEEEELb1ELb1ELb1ELb1EEEvNS_9BwdParamsE --------------------------
	.section	.nv.shared._ZN10layer_norm13ln_bwd_kernelINS_13Kernel_traitsI6__halfffffjLj7168ELj1ELj1ELj8ELj16ENS_18Kernel_traits_baseILj7168ES2_ffffjLj256EEEEELb1ELb1ELb1ELb1EEEvNS_9BwdParamsE,"aw",@nobits
	.sectionflags	@""
	.align	16
	.zero		1024


//--------------------- .nv.shared._ZN10layer_norm13ln_bwd_kernelINS_13Kernel_traitsIfffffjLj7168ELj1ELj1ELj8ELj16ENS_18Kernel_traits_baseILj7168EfffffjLj256EEEEELb0ELb0ELb0ELb0EEEvNS_9BwdParamsE --------------------------
	.section	.nv.shared._ZN10layer_norm13ln_bwd_kernelINS_13Kernel_traitsIfffffjLj7168ELj1ELj1ELj8ELj16ENS_18Kernel_traits_baseILj7168EfffffjLj256EEEEELb0ELb0ELb0ELb0EEEvNS_9BwdParamsE,"aw",@nobits
	.sectionflags	@""
	.align	16
	.zero		1024


//--------------------- .nv.shared._ZN10layer_norm13ln_bwd_kernelINS_13Kernel_traitsIfffffjLj7168ELj1ELj1ELj8ELj16ENS_18Kernel_traits_baseILj7168EfffffjLj256EEEEELb0ELb0ELb0ELb1EEEvNS_9BwdParamsE --------------------------
	.section	.nv.shared._ZN10layer_norm13ln_bwd_kernelINS_13Kernel_traitsIfffffjLj7168ELj1ELj1ELj8ELj16ENS_18Kernel_traits_baseILj7168EfffffjLj256EEEEELb0ELb0ELb0ELb1EEEvNS_9BwdParamsE,"aw",@nobits
	.sectionflags	@""
	.align	16
	.zero		1024


//--------------------- .nv.shared._ZN10layer_norm13ln_bwd_kernelINS_13Kernel_traitsIfffffjLj7168ELj1ELj1ELj8ELj16ENS_18Kernel_traits_baseILj7168EfffffjLj256EEEEELb0ELb0ELb1ELb0EEEvNS_9BwdParamsE --------------------------
	.section	.nv.shared._ZN10layer_norm13ln_bwd_kernelINS_13Kernel_traitsIfffffjLj7168ELj1ELj1ELj8ELj16ENS_18Kernel_traits_baseILj7168EfffffjLj256EEEEELb0ELb0ELb1ELb0EEEvNS_9BwdParamsE,"aw",@nobits
	.sectionflags	@""
	.align	16
	.zero		1024


//--------------------- .nv.shared._ZN10layer_norm13ln_bwd_kernelINS_13Kernel_traitsIfffffjLj7168ELj1ELj1ELj8ELj16ENS_18Kernel_traits_baseILj7168EfffffjLj256EEEEELb0ELb0ELb1ELb1EEEvNS_9BwdParamsE --------------------------
	.section	.nv.shared._ZN10layer_norm13ln_bwd_kernelINS_13Kernel_traitsIfffffjLj7168ELj1ELj1ELj8ELj16ENS_18Kernel_traits_baseILj7168EfffffjLj256EEEEELb0ELb0ELb1ELb1EEEvNS_9BwdParamsE,"aw",@nobits
	.sectionflags	@""
	.align	16
	.zero		1024


//--------------------- .nv.shared._ZN10layer_norm13ln_bwd_kernelINS_13Kernel_traitsIfffffjLj7168ELj1ELj1ELj8ELj16ENS_18Kernel_traits_baseILj7168EfffffjLj256EEEEELb0ELb1ELb0ELb0EEEvNS_9BwdParamsE --------------------------
	.section	.nv.shared._ZN10layer_norm13ln_bwd_kernelINS_13Kernel_traitsIfffffjLj7168ELj1ELj1ELj8ELj16ENS_18Kernel_traits_baseILj7168EfffffjLj256EEEEELb0ELb1ELb0ELb0EEEvNS_9BwdParamsE,"aw",@nobits
	.sectionflags	@""
	.align	16
	.zero		1024


//--------------------- .nv.shared._ZN10layer_norm13ln_bwd_kernelINS_13Kernel_traitsIfffffjLj7168ELj1ELj1ELj8ELj16ENS_18Kernel_traits_baseILj7168EfffffjLj256EEEEELb0ELb1ELb0ELb1EEEvNS_9BwdParamsE --------------------------
	.section	.nv.shared._ZN10layer_norm13ln_bwd_kernelINS_13Kernel_traitsIfffffjLj7168ELj1ELj1ELj8ELj16ENS_18Kernel_traits_baseILj7168EfffffjLj256EEEEELb0ELb1ELb0ELb1EEEvNS_9BwdParamsE,"aw",@nobits
	.sectionflags	@""
	.align	16
	.zero		1024


//--------------------- .nv.shared._ZN10layer_norm13ln_bwd_kernelINS_13Kernel_traitsIfffffjLj7168ELj1ELj1ELj8ELj16ENS_18Kernel_traits_baseILj7168EfffffjLj256EEEEELb0ELb1ELb1ELb0EEEvNS_9BwdParamsE --------------------------
	.section	.nv.shared._ZN10layer_norm13ln_bwd_kernelINS_13Kernel_traitsIfffffjLj7168ELj1ELj1ELj8ELj16ENS_18Kernel_traits_baseILj7168EfffffjLj256EEEEELb0ELb1ELb1ELb0EEEvNS_9BwdParamsE,"aw",@nobits
	.sectionflags	@""
	.align	16
	.zero		1024


//--------------------- .nv.shared._ZN10layer_norm13ln_bwd_kernelINS_13Kernel_traitsIfffffjLj7168ELj1ELj1ELj8ELj16ENS_18Kernel_traits_baseILj7168EfffffjLj256EEEEELb0ELb1ELb1ELb1EEEvNS_9BwdParamsE --------------------------
	.section	.nv.shared._ZN10layer_norm13ln_bwd_kernelINS_13Kernel_traitsIfffffjLj7168ELj1ELj1ELj8ELj16ENS_18Kernel_traits_baseILj7168EfffffjLj256EEEEELb0ELb1ELb1ELb1EEEvNS_9BwdParamsE,"aw",@nobits
	.sectionflags	@""
	.align	16
	.zero		1024


//--------------------- .nv.shared._ZN10layer_norm13ln_bwd_kernelINS_13Kernel_traitsIfffffjLj7168ELj1ELj1ELj8ELj16ENS_18Kernel_traits_baseILj7168EfffffjLj256EEEEELb1ELb0ELb0ELb0EEEvNS_9BwdParamsE --------------------------
	.section	.nv.shared._ZN10layer_norm13ln_bwd_kernelINS_13Kernel_traitsIfffffjLj7168ELj1ELj1ELj8ELj16ENS_18Kernel_traits_baseILj7168EfffffjLj256EEEEELb1ELb0ELb0ELb0EEEvNS_9BwdParamsE,"aw",@nobits
	.sectionflags	@""
	.align	16
	.zero		1024


//--------------------- .nv.shared._ZN10layer_norm13ln_bwd_kernelINS_13Kernel_traitsIfffffjLj7168ELj1ELj1ELj8ELj16ENS_18Kernel_traits_baseILj7168EfffffjLj256EEEEELb1ELb0ELb0ELb1EEEvNS_9BwdParamsE --------------------------
	.section	.nv.shared._ZN10layer_norm13ln_bwd_kernelINS_13Kernel_traitsIfffffjLj7168ELj1ELj1ELj8ELj16ENS_18Kernel_traits_baseILj7168EfffffjLj256EEEEELb1ELb0ELb0ELb1EEEvNS_9BwdParamsE,"aw",@nobits
	.sectionflags	@""
	.align	16
	.zero		1024


//--------------------- .nv.shared._ZN10layer_norm22ln_bwd_finalize_kernelINS_22Kernel_traits_finalizeILj7168EfffffjLb0ELj1024ELj4ENS_18Kernel_traits_baseILj7168EfffffjLj1024EEEEELb0ELb0EEEvNS_9BwdParamsE --------------------------
	.section	.nv.shared._ZN10layer_norm22ln_bwd_finalize_kernelINS_22Kernel_traits_finalizeILj7168EfffffjLb0ELj1024ELj4ENS_18Kernel_traits_baseILj7168EfffffjLj1024EEEEELb0ELb0EEEvNS_9BwdParamsE,"aw",@nobits
	.sectionflags	@""
	.align	16
.nv.shared._ZN10layer_norm22ln_bwd_finalize_kernelINS_22Kernel_traits_finalizeILj7168EfffffjLb0ELj1024ELj4ENS_18Kernel_traits_baseILj7168EfffffjLj1024EEEEELb0ELb0EEEvNS_9BwdParamsE:
	.zero		9472


//--------------------- .nv.shared._ZN10layer_norm13ln_bwd_kernelINS_13Kernel_traitsIfffffjLj7168ELj1ELj1ELj8ELj16ENS_18Kernel_traits_baseILj7168EfffffjLj256EEEEELb1ELb0ELb1ELb0EEEvNS_9BwdParamsE --------------------------
	.section	.nv.shared._ZN10layer_norm13ln_bwd_kernelINS_13Kernel_traitsIfffffjLj7168ELj1ELj1ELj8ELj16ENS_18Kernel_traits_baseILj7168EfffffjLj256EEEEELb1ELb0ELb1ELb0EEEvNS_9BwdParamsE,"aw",@nobits
	.sectionflags	@""
	.align	16
	.zero		1024


//--------------------- .nv.shared._ZN10layer_norm22ln_bwd_finalize_kernelINS_22Kernel_traits_finalizeILj7168EfffffjLb0ELj1024ELj4ENS_18Kernel_traits_baseILj7168EfffffjLj1024EEEEELb0ELb1EEEvNS_9BwdParamsE --------------------------
	.section	.nv.shared._ZN10layer_norm22ln_bwd_finalize_kernelINS_22Kernel_traits_finalizeILj7168EfffffjLb0ELj1024ELj4ENS_18Kernel_traits_baseILj7168EfffffjLj1024EEEEELb0ELb1EEEvNS_9BwdParamsE,"aw",@nobits
	.sectionflags	@""
	.align	16
.nv.shared._ZN10layer_norm22ln_bwd_finalize_kernelINS_22Kernel_traits_finalizeILj7168EfffffjLb0ELj1024ELj4ENS_18Kernel_traits_baseILj7168EfffffjLj1024EEEEELb0ELb1EEEvNS_9BwdParamsE:
	.zero		9472


//--------------------- .nv.shared._ZN10layer_norm13ln_bwd_kernelINS_13Kernel_traitsIfffffjLj7168ELj1ELj1ELj8ELj16ENS_18Kernel_traits_baseILj7168EfffffjLj256EEEEELb1ELb0ELb1ELb1EEEvNS_9BwdParamsE --------------------------
	.section	.nv.shared._ZN10layer_norm13ln_bwd_kernelINS_13Kernel_traitsIfffffjLj7168ELj1ELj1ELj8ELj16ENS_18Kernel_traits_baseILj7168EfffffjLj256EEEEELb1ELb0ELb1ELb1EEEvNS_9BwdParamsE,"aw",@nobits
	.sectionflags	@""
	.align	16
	.zero		1024


//--------------------- .nv.shared._ZN10layer_norm13ln_bwd_kernelINS_13Kernel_traitsIfffffjLj7168ELj1ELj1ELj8ELj16ENS_18Kernel_traits_baseILj7168EfffffjLj256EEEEELb1ELb1ELb0ELb0EEEvNS_9BwdParamsE --------------------------
	.section	.nv.shared._ZN10layer_norm13ln_bwd_kernelINS_13Kernel_traitsIfffffjLj7168ELj1ELj1ELj8ELj16ENS_18Kernel_traits_baseILj7168EfffffjLj256EEEEELb1ELb1ELb0ELb0EEEvNS_9BwdParamsE,"aw",@nobits
	.sectionflags	@""
	.align	16
	.zero		1024


//--------------------- .nv.shared._ZN10layer_norm13ln_bwd_kernelINS_13Kernel_traitsIfffffjLj7168ELj1ELj1ELj8ELj16ENS_18Kernel_traits_baseILj7168EfffffjLj256EEEEELb1ELb1ELb0ELb1EEEvNS_9BwdParamsE --------------------------
	.section	.nv.shared._ZN10layer_norm13ln_bwd_kernelINS_13Kernel_traitsIfffffjLj7168ELj1ELj1ELj8ELj16ENS_18Kernel_traits_baseILj7168EfffffjLj256EEEEELb1ELb1ELb0ELb1EEEvNS_9BwdParamsE,"aw",@nobits
	.sectionflags	@""
	.align	16
	.zero		1024


//--------------------- .nv.shared._ZN10layer_norm22ln_bwd_finalize_kernelINS_22Kernel_traits_finalizeILj7168EfffffjLb1ELj1024ELj4ENS_18Kernel_traits_baseILj7168EfffffjLj1024EEEEELb1ELb0EEEvNS_9BwdParamsE --------------------------
	.section	.nv.shared._ZN10layer_norm22ln_bwd_finalize_kernelINS_22Kernel_traits_finalizeILj7168EfffffjLb1ELj1024ELj4ENS_18Kernel_traits_baseILj7168EfffffjLj1024EEEEELb1ELb0EEEvNS_9BwdParamsE,"aw",@nobits
	.sectionflags	@""
	.align	16
.nv.shared._ZN10layer_norm22ln_bwd_finalize_kernelINS_22Kernel_traits_finalizeILj7168EfffffjLb1ELj1024ELj4ENS_18Kernel_traits_baseILj7168EfffffjLj1024EEEEELb1ELb0EEEvNS_9BwdParamsE:
	.zero		13696


//--------------------- .nv.shared._ZN10layer_norm13ln_bwd_kernelINS_13Kernel_traitsIfffffjLj7168ELj1ELj1ELj8ELj16ENS_18Kernel_traits_baseILj7168EfffffjLj256EEEEELb1ELb1ELb1ELb0EEEvNS_9BwdParamsE --------------------------
	.section	.nv.shared._ZN10layer_norm13ln_bwd_kernelINS_13Kernel_traitsIfffffjLj7168ELj1ELj1ELj8ELj16ENS_18Kernel_traits_baseILj7168EfffffjLj256EEEEELb1ELb1ELb1ELb0EEEvNS_9BwdParamsE,"aw",@nobits
	.sectionflags	@""
	.align	16
	.zero		1024


//--------------------- .nv.shared._ZN10layer_norm22ln_bwd_finalize_kernelINS_22Kernel_traits_finalizeILj7168EfffffjLb1ELj1024ELj4ENS_18Kernel_traits_baseILj7168EfffffjLj1024EEEEELb1ELb1EEEvNS_9BwdParamsE --------------------------
	.section	.nv.shared._ZN10layer_norm22ln_bwd_finalize_kernelINS_22Kernel_traits_finalizeILj7168EfffffjLb1ELj1024ELj4ENS_18Kernel_traits_baseILj7168EfffffjLj1024EEEEELb1ELb1EEEvNS_9BwdParamsE,"aw",@nobits
	.sectionflags	@""
	.align	16
.nv.shared._ZN10layer_norm22ln_bwd_finalize_kernelINS_22Kernel_traits_finalizeILj7168EfffffjLb1ELj1024ELj4ENS_18Kernel_traits_baseILj7168EfffffjLj1024EEEEELb1ELb1EEEvNS_9BwdParamsE:
	.zero		13696


//--------------------- .nv.shared._ZN10layer_norm13ln_bwd_kernelINS_13Kernel_traitsIfffffjLj7168ELj1ELj1ELj8ELj16ENS_18Kernel_traits_baseILj7168EfffffjLj256EEEEELb1ELb1ELb1ELb1EEEvNS_9BwdParamsE --------------------------
	.section	.nv.shared._ZN10layer_norm13ln_bwd_kernelINS_13Kernel_traitsIfffffjLj7168ELj1ELj1ELj8ELj16ENS_18Kernel_traits_baseILj7168EfffffjLj256EEEEELb1ELb1ELb1ELb1EEEvNS_9BwdParamsE,"aw",@nobits
	.sectionflags	@""
	.align	16
	.zero		1024


//--------------------- .nv.constant0._ZN10layer_norm13ln_bwd_kernelINS_13Kernel_traitsI13__nv_bfloat16S2_S2_S2_fjLj7168ELj1ELj1ELj8ELj8ENS_18Kernel_traits_baseILj7168ES2_S2_S2_S2_fjLj256EEEEELb0ELb0ELb0ELb0EEEvNS_9BwdParamsE --------------------------
	.section	.nv.constant0._ZN10layer_norm13ln_bwd_kernelINS_13Kernel_traitsI13__nv_bfloat16S2_S2_S2_fjLj7168ELj1ELj1ELj8ELj8ENS_18Kernel_traits_baseILj7168ES2_S2_S2_S2_fjLj256EEEEELb0ELb0ELb0ELb0EEEvNS_9BwdParamsE,"a",@progbits
	.sectionflags	@""
	.align	4
.nv.constant0._ZN10layer_norm13ln_bwd_kernelINS_13Kernel_traitsI13__nv_bfloat16S2_S2_S2_fjLj7168ELj1ELj1ELj8ELj8ENS_18Kernel_traits_baseILj7168ES2_S2_S2_S2_fjLj256EEEEELb0ELb0ELb0ELb0EEEvNS_9BwdParamsE:
	.zero		824


//--------------------- .nv.constant0._ZN10layer_norm13ln_bwd_kernelINS_13Kernel_traitsI13__nv_bfloat16S2_S2_S2_fjLj7168ELj1ELj1ELj8ELj8ENS_18Kernel_traits_baseILj7168ES2_S2_S2_S2_fjLj256EEEEELb0ELb0ELb0ELb1EEEvNS_9BwdParamsE --------------------------
	.section	.nv.constant0._ZN10layer_norm13ln_bwd_kernelINS_13Kernel_traitsI13__nv_bfloat16S2_S2_S2_fjLj7168ELj1ELj1ELj8ELj8ENS_18Kernel_traits_baseILj7168ES2_S2_S2_S2_fjLj256EEEEELb0ELb0ELb0ELb1EEEvNS_9BwdParamsE,"a",@progbits
	.sectionflags	@""
	.align	4
.nv.constant0._ZN10layer_norm13ln_bwd_kernelINS_13Kernel_traitsI13__nv_bfloat16S2_S2_S2_fjLj7168ELj1ELj1ELj8ELj8ENS_18Kernel_traits_baseILj7168ES2_S2_S2_S2_fjLj256EEEEELb0ELb0ELb0ELb1EEEvNS_9BwdParamsE:
	.zero		824


//--------------------- .nv.constant0._ZN10layer_norm13ln_bwd_kernelINS_13Kernel_traitsI13__nv_bfloat16S2_S2_S2_fjLj7168ELj1ELj1ELj8ELj8ENS_18Kernel_traits_baseILj7168ES2_S2_S2_S2_fjLj256EEEEELb0ELb0ELb1ELb0EEEvNS_9BwdParamsE --------------------------
	.section	.nv.constant0._ZN10layer_norm13ln_bwd_kernelINS_13Kernel_traitsI13__nv_bfloat16S2_S2_S2_fjLj7168ELj1ELj1ELj8ELj8ENS_18Kernel_traits_baseILj7168ES2_S2_S2_S2_fjLj256EEEEELb0ELb0ELb1ELb0EEEvNS_9BwdParamsE,"a",@progbits
	.sectionflags	@""
	.align	4
.nv.constant0._ZN10layer_norm13ln_bwd_kernelINS_13Kernel_traitsI13__nv_bfloat16S2_S2_S2_fjLj7168ELj1ELj1ELj8ELj8ENS_18Kernel_traits_baseILj7168ES2_S2_S2_S2_fjLj256EEEEELb0ELb0ELb1ELb0EEEvNS_9BwdParamsE:
	.zero		824


//--------------------- .nv.constant0._ZN10layer_norm13ln_bwd_kernelINS_13Kernel_traitsI13__nv_bfloat16S2_S2_S2_fjLj7168ELj1ELj1ELj8ELj8ENS_18Kernel_traits_baseILj7168ES2_S2_S2_S2_fjLj256EEEEELb0ELb0ELb1ELb1EEEvNS_9BwdParamsE --------------------------
	.section	.nv.constant0._ZN10layer_norm13ln_bwd_kernelINS_13Kernel_traitsI13__nv_bfloat16S2_S2_S2_fjLj7168ELj1ELj1ELj8ELj8ENS_18Kernel_traits_baseILj7168ES2_S2_S2_S2_fjLj256EEEEELb0ELb0ELb1ELb1EEEvNS_9BwdParamsE,"a",@progbits
	.sectionflags	@""
	.align	4
.nv.constant0._ZN10layer_norm13ln_bwd_kernelINS_13Kernel_traitsI13__nv_bfloat16S2_S2_S2_fjLj7168ELj1ELj1ELj8ELj8ENS_18Kernel_traits_baseILj7168ES2_S2_S2_S2_fjLj256EEEEELb0ELb0ELb1ELb1EEEvNS_9BwdParamsE:
	.zero		824


//--------------------- .nv.constant0._ZN10layer_norm13ln_bwd_kernelINS_13Kernel_traitsI13__nv_bfloat16S2_S2_S2_fjLj7168ELj1ELj1ELj8ELj8ENS_18Kernel_traits_baseILj7168ES2_S2_S2_S2_fjLj256EEEEELb0ELb1ELb0ELb0EEEvNS_9BwdParamsE --------------------------
	.section	.nv.constant0._ZN10layer_norm13ln_bwd_kernelINS_13Kernel_traitsI13__nv_bfloat16S2_S2_S2_fjLj7168ELj1ELj1ELj8ELj8ENS_18Kernel_traits_baseILj7168ES2_S2_S2_S2_fjLj256EEEEELb0ELb1ELb0ELb0EEEvNS_9BwdParamsE,"a",@progbits
	.sectionflags	@""
	.align	4
.nv.constant0._ZN10layer_norm13ln_bwd_kernelINS_13Kernel_traitsI13__nv_bfloat16S2_S2_S2_fjLj7168ELj1ELj1ELj8ELj8ENS_18Kernel_traits_baseILj7168ES2_S2_S2_S2_fjLj256EEEEELb0ELb1ELb0ELb0EEEvNS_9BwdParamsE:
	.zero		824


//--------------------- .nv.constant0._ZN10layer_norm13ln_bwd_kernelINS_13Kernel_traitsI13__nv_bfloat16S2_S2_S2_fjLj7168ELj1ELj1ELj8ELj8ENS_18Kernel_traits_baseILj7168ES2_S2_S2_S2_fjLj256EEEEELb0ELb1ELb0ELb1EEEvNS_9BwdParamsE --------------------------
	.section	.nv.constant0._ZN10layer_norm13ln_bwd_kernelINS_13Kernel_traitsI13__nv_bfloat16S2_S2_S2_fjLj7168ELj1ELj1ELj8ELj8ENS_18Kernel_traits_baseILj7168ES2_S2_S2_S2_fjLj256EEEEELb0ELb1ELb0ELb1EEEvNS_9BwdParamsE,"a",@progbits
	.sectionflags	@""
	.align	4
.nv.constant0._ZN10layer_norm13ln_bwd_kernelINS_13Kernel_traitsI13__nv_bfloat16S2_S2_S2_fjLj7168ELj1ELj1ELj8ELj8ENS_18Kernel_traits_baseILj7168ES2_S2_S2_S2_fjLj256EEEEELb0ELb1ELb0ELb1EEEvNS_9BwdParamsE:
	.zero		824


//--------------------- .nv.constant0._ZN10layer_norm13ln_bwd_kernelINS_13Kernel_traitsI13__nv_bfloat16S2_S2_S2_fjLj7168ELj1ELj1ELj8ELj8ENS_18Kernel_traits_baseILj7168ES2_S2_S2_S2_fjLj256EEEEELb0ELb1ELb1ELb0EEEvNS_9BwdParamsE --------------------------
	.section	.nv.constant0._ZN10layer_norm13ln_bwd_kernelINS_13Kernel_traitsI13__nv_bfloat16S2_S2_S2_fjLj7168ELj1ELj1ELj8ELj8ENS_18Kernel_traits_baseILj7168ES2_S2_S2_S2_fjLj256EEEEELb0ELb1ELb1ELb0EEEvNS_9BwdParamsE,"a",@progbits
	.sectionflags	@""
	.align	4
.nv.constant0._ZN10layer_norm13ln_bwd_kernelINS_13Kernel_traitsI13__nv_bfloat16S2_S2_S2_fjLj7168ELj1ELj1ELj8ELj8ENS_18Kernel_traits_baseILj7168ES2_S2_S2_S2_fjLj256EEEEELb0ELb1ELb1ELb0EEEvNS_9BwdParamsE:
	.zero		824


//--------------------- .nv.constant0._ZN10layer_norm13ln_bwd_kernelINS_13Kernel_traitsI13__nv_bfloat16S2_S2_S2_fjLj7168ELj1ELj1ELj8ELj8ENS_18Kernel_traits_baseILj7168ES2_S2_S2_S2_fjLj256EEEEELb0ELb1ELb1ELb1EEEvNS_9BwdParamsE --------------------------
	.section	.nv.constant0._ZN10layer_norm13ln_bwd_kernelINS_13Kernel_traitsI13__nv_bfloat16S2_S2_S2_fjLj7168ELj1ELj1ELj8ELj8ENS_18Kernel_traits_baseILj7168ES2_S2_S2_S2_fjLj256EEEEELb0ELb1ELb1ELb1EEEvNS_9BwdParamsE,"a",@progbits
	.sectionflags	@""
	.align	4
.nv.constant0._ZN10layer_norm13ln_bwd_kernelINS_13Kernel_traitsI13__nv_bfloat16S2_S2_S2_fjLj7168ELj1ELj1ELj8ELj8ENS_18Kernel_traits_baseILj7168ES2_S2_S2_S2_fjLj256EEEEELb0ELb1ELb1ELb1EEEvNS_9BwdParamsE:
	.zero		824


//--------------------- .nv.constant0._ZN10layer_norm13ln_bwd_kernelINS_13Kernel_traitsI13__nv_bfloat16S2_S2_S2_fjLj7168ELj1ELj1ELj8ELj8ENS_18Kernel_traits_baseILj7168ES2_S2_S2_S2_fjLj256EEEEELb1ELb0ELb0ELb0EEEvNS_9BwdParamsE --------------------------
	.section	.nv.constant0._ZN10layer_norm13ln_bwd_kernelINS_13Kernel_traitsI13__nv_bfloat16S2_S2_S2_fjLj7168ELj1ELj1ELj8ELj8ENS_18Kernel_traits_baseILj7168ES2_S2_S2_S2_fjLj256EEEEELb1ELb0ELb0ELb0EEEvNS_9BwdParamsE,"a",@progbits
	.sectionflags	@""
	.align	4
.nv.constant0._ZN10layer_norm13ln_bwd_kernelINS_13Kernel_traitsI13__nv_bfloat16S2_S2_S2_fjLj7168ELj1ELj1ELj8ELj8ENS_18Kernel_traits_baseILj7168ES2_S2_S2_S2_fjLj256EEEEELb1ELb0ELb0ELb0EEEvNS_9BwdParamsE:
	.zero		824


//--------------------- .nv.constant0._ZN10layer_norm13ln_bwd_kernelINS_13Kernel_traitsI13__nv_bfloat16S2_S2_S2_fjLj7168ELj1ELj1ELj8ELj8ENS_18Kernel_traits_baseILj7168ES2_S2_S2_S2_fjLj256EEEEELb1ELb0ELb0ELb1EEEvNS_9BwdParamsE --------------------------
	.section	.nv.constant0._ZN10layer_norm13ln_bwd_kernelINS_13Kernel_traitsI13__nv_bfloat16S2_S2_S2_fjLj7168ELj1ELj1ELj8ELj8ENS_18Kernel_traits_baseILj7168ES2_S2_S2_S2_fjLj256EEEEELb1ELb0ELb0ELb1EEEvNS_9BwdParamsE,"a",@progbits
	.sectionflags	@""
	.align	4
.nv.constant0._ZN10layer_norm13ln_bwd_kernelINS_13Kernel_traitsI13__nv_bfloat16S2_S2_S2_fjLj7168ELj1ELj1ELj8ELj8ENS_18Kernel_traits_baseILj7168ES2_S2_S2_S2_fjLj256EEEEELb1ELb0ELb0ELb1EEEvNS_9BwdParamsE:
	.zero		824


//--------------------- .nv.constant0._ZN10layer_norm22ln_bwd_finalize_kernelINS_22Kernel_traits_finalizeILj7168E13__nv_bfloat16S2_S2_S2_fjLb0ELj1024ELj4ENS_18Kernel_traits_baseILj7168ES2_S2_S2_S2_fjLj1024EEEEELb0ELb0EEEvNS_9BwdParamsE --------------------------
	.section	.nv.constant0._ZN10layer_norm22ln_bwd_finalize_kernelINS_22Kernel_traits_finalizeILj7168E13__nv_bfloat16S2_S2_S2_fjLb0ELj1024ELj4ENS_18Kernel_traits_baseILj7168ES2_S2_S2_S2_fjLj1024EEEEELb0ELb0EEEvNS_9BwdParamsE,"a",@progbits
	.sectionflags	@""
	.align	4
.nv.constant0._ZN10layer_norm22ln_bwd_finalize_kernelINS_22Kernel_traits_finalizeILj7168E13__nv_bfloat16S2_S2_S2_fjLb0ELj1024ELj4ENS_18Kernel_traits_baseILj7168ES2_S2_S2_S2_fjLj1024EEEEELb0ELb0EEEvNS_9BwdParamsE:
	.zero		824


//--------------------- .nv.constant0._ZN10layer_norm13ln_bwd_kernelINS_13Kernel_traitsI13__nv_bfloat16S2_S2_S2_fjLj7168ELj1ELj1ELj8ELj8ENS_18Kernel_traits_baseILj7168ES2_S2_S2_S2_fjLj256EEEEELb1ELb0ELb1ELb0EEEvNS_9BwdParamsE --------------------------
	.section	.nv.constant0._ZN10layer_norm13ln_bwd_kernelINS_13Kernel_traitsI13__nv_bfloat16S2_S2_S2_fjLj7168ELj1ELj1ELj8ELj8ENS_18Kernel_traits_baseILj7168ES2_S2_S2_S2_fjLj256EEEEELb1ELb0ELb1ELb0EEEvNS_9BwdParamsE,"a",@progbits
	.sectionflags	@""
	.align	4
.nv.constant0._ZN10layer_norm13ln_bwd_kernelINS_13Kernel_traitsI13__nv_bfloat16S2_S2_S2_fjLj7168ELj1ELj1ELj8ELj8ENS_18Kernel_traits_baseILj7168ES2_S2_S2_S2_fjLj256EEEEELb1ELb0ELb1ELb0EEEvNS_9BwdParamsE:
	.zero		824


//--------------------- .nv.constant0._ZN10layer_norm22ln_bwd_finalize_kernelINS_22Kernel_traits_finalizeILj7168E13__nv_bfloat16S2_S2_S2_fjLb0ELj1024ELj4ENS_18Kernel_traits_baseILj7168ES2_S2_S2_S2_fjLj1024EEEEELb0ELb1EEEvNS_9BwdParamsE --------------------------
	.section	.nv.constant0._ZN10layer_norm22ln_bwd_finalize_kernelINS_22Kernel_traits_finalizeILj7168E13__nv_bfloat16S2_S2_S2_fjLb0ELj1024ELj4ENS_18Kernel_traits_baseILj7168ES2_S2_S2_S2_fjLj1024EEEEELb0ELb1EEEvNS_9BwdParamsE,"a",@progbits
	.sectionflags	@""
	.align	4
.nv.constant0._ZN10layer_norm22ln_bwd_finalize_kernelINS_22Kernel_traits_finalizeILj7168E13__nv_bfloat16S2_S2_S2_fjLb0ELj1024ELj4ENS_18Kernel_traits_baseILj7168ES2_S2_S2_S2_fjLj1024EEEEELb0ELb1EEEvNS_9BwdParamsE:
	.zero		824


//--------------------- .nv.constant0._ZN10layer_norm13ln_bwd_kernelINS_13Kernel_traitsI13__nv_bfloat16S2_S2_S2_fjLj7168ELj1ELj1ELj8ELj8ENS_18Kernel_traits_baseILj7168ES2_S2_S2_S2_fjLj256EEEEELb1ELb0ELb1ELb1EEEvNS_9BwdParamsE --------------------------
	.section	.nv.constant0._ZN10layer_norm13ln_bwd_kernelINS_13Kernel_traitsI13__nv_bfloat16S2_S2_S2_fjLj7168ELj1ELj1ELj8ELj8ENS_18Kernel_traits_baseILj7168ES2_S2_S2_S2_fjLj256EEEEELb1ELb0ELb1ELb1EEEvNS_9BwdParamsE,"a",@progbits
	.sectionflags	@""
	.align	4
.nv.constant0._ZN10layer_norm13ln_bwd_kernelINS_13Kernel_traitsI13__nv_bfloat16S2_S2_S2_fjLj7168ELj1ELj1ELj8ELj8ENS_18Kernel_traits_baseILj7168ES2_S2_S2_S2_fjLj256EEEEELb1ELb0ELb1ELb1EEEvNS_9BwdParamsE:
	.zero		824


//--------------------- .nv.constant0._ZN10layer_norm13ln_bwd_kernelINS_13Kernel_traitsI13__nv_bfloat16S2_S2_S2_fjLj7168ELj1ELj1ELj8ELj8ENS_18Kernel_traits_baseILj7168ES2_S2_S2_S2_fjLj256EEEEELb1ELb1ELb0ELb0EEEvNS_9BwdParamsE --------------------------
	.section	.nv.constant0._ZN10layer_norm13ln_bwd_kernelINS_13Kernel_traitsI13__nv_bfloat16S2_S2_S2_fjLj7168ELj1ELj1ELj8ELj8ENS_18Kernel_traits_baseILj7168ES2_S2_S2_S2_fjLj256EEEEELb1ELb1ELb0ELb0EEEvNS_9BwdParamsE,"a",@progbits
	.sectionflags	@""
	.align	4
.nv.constant0._ZN10layer_norm13ln_bwd_kernelINS_13Kernel_traitsI13__nv_bfloat16S2_S2_S2_fjLj7168ELj1ELj1ELj8ELj8ENS_18Kernel_traits_baseILj7168ES2_S2_S2_S2_fjLj256EEEEELb1ELb1ELb0ELb0EEEvNS_9BwdParamsE:
	.zero		824


//--------------------- .nv.constant0._ZN10layer_norm13ln_bwd_kernelINS_13Kernel_traitsI13__nv_bfloat16S2_S2_S2_fjLj7168ELj1ELj1ELj8ELj8ENS_18Kernel_traits_baseILj7168ES2_S2_S2_S2_fjLj256EEEEELb1ELb1ELb0ELb1EEEvNS_9BwdParamsE --------------------------
	.section	.nv.constant0._ZN10layer_norm13ln_bwd_kernelINS_13Kernel_traitsI13__nv_bfloat16S2_S2_S2_fjLj7168ELj1ELj1ELj8ELj8ENS_18Kernel_traits_baseILj7168ES2_S2_S2_S2_fjLj256EEEEELb1ELb1ELb0ELb1EEEvNS_9BwdParamsE,"a",@progbits
	.sectionflags	@""
	.align	4
.nv.constant0._ZN10layer_norm13ln_bwd_kernelINS_13Kernel_traitsI13__nv_bfloat16S2_S2_S2_fjLj7168ELj1ELj1ELj8ELj8ENS_18Kernel_traits_baseILj7168ES2_S2_S2_S2_fjLj256EEEEELb1ELb1ELb0ELb1EEEvNS_9BwdParamsE:
	.zero		824


//--------------------- .nv.constant0._ZN10layer_norm22ln_bwd_finalize_kernelINS_22Kernel_traits_finalizeILj7168E13__nv_bfloat16S2_S2_S2_fjLb1ELj1024ELj4ENS_18Kernel_traits_baseILj7168ES2_S2_S2_S2_fjLj1024EEEEELb1ELb0EEEvNS_9BwdParamsE --------------------------
	.section	.nv.constant0._ZN10layer_norm22ln_bwd_finalize_kernelINS_22Kernel_traits_finalizeILj7168E13__nv_bfloat16S2_S2_S2_fjLb1ELj1024ELj4ENS_18Kernel_traits_baseILj7168ES2_S2_S2_S2_fjLj1024EEEEELb1ELb0EEEvNS_9BwdParamsE,"a",@progbits
	.sectionflags	@""
	.align	4
.nv.constant0._ZN10layer_norm22ln_bwd_finalize_kernelINS_22Kernel_traits_finalizeILj7168E13__nv_bfloat16S2_S2_S2_fjLb1ELj1024ELj4ENS_18Kernel_traits_baseILj7168ES2_S2_S2_S2_fjLj1024EEEEELb1ELb0EEEvNS_9BwdParamsE:
	.zero		824


//--------------------- .nv.constant0._ZN10layer_norm13ln_bwd_kernelINS_13Kernel_traitsI13__nv_bfloat16S2_S2_S2_fjLj7168ELj1ELj1ELj8ELj8ENS_18Kernel_traits_baseILj7168ES2_S2_S2_S2_fjLj256EEEEELb1ELb1ELb1ELb0EEEvNS_9BwdParamsE --------------------------
	.section	.nv.constant0._ZN10layer_norm13ln_bwd_kernelINS_13Kernel_traitsI13__nv_bfloat16S2_S2_S2_fjLj7168ELj1ELj1ELj8ELj8ENS_18Kernel_traits_baseILj7168ES2_S2_S2_S2_fjLj256EEEEELb1ELb1ELb1ELb0EEEvNS_9BwdParamsE,"a",@progbits
	.sectionflags	@""
	.align	4
.nv.constant0._ZN10layer_norm13ln_bwd_kernelINS_13Kernel_traitsI13__nv_bfloat16S2_S2_S2_fjLj7168ELj1ELj1ELj8ELj8ENS_18Kernel_traits_baseILj7168ES2_S2_S2_S2_fjLj256EEEEELb1ELb1ELb1ELb0EEEvNS_9BwdParamsE:
	.zero		824


//--------------------- .nv.constant0._ZN10layer_norm22ln_bwd_finalize_kernelINS_22Kernel_traits_finalizeILj7168E13__nv_bfloat16S2_S2_S2_fjLb1ELj1024ELj4ENS_18Kernel_traits_baseILj7168ES2_S2_S2_S2_fjLj1024EEEEELb1ELb1EEEvNS_9BwdParamsE --------------------------
	.section	.nv.constant0._ZN10layer_norm22ln_bwd_finalize_kernelINS_22Kernel_traits_finalizeILj7168E13__nv_bfloat16S2_S2_S2_fjLb1ELj1024ELj4ENS_18Kernel_traits_baseILj7168ES2_S2_S2_S2_fjLj1024EEEEELb1ELb1EEEvNS_9BwdParamsE,"a",@progbits
	.sectionflags	@""
	.align	4
.nv.constant0._ZN10layer_norm22ln_bwd_finalize_kernelINS_22Kernel_traits_finalizeILj7168E13__nv_bfloat16S2_S2_S2_fjLb1ELj1024ELj4ENS_18Kernel_traits_baseILj7168ES2_S2_S2_S2_fjLj1024EEEEELb1ELb1EEEvNS_9BwdParamsE:
	.zero		824


//--------------------- .nv.constant0._ZN10layer_norm13ln_bwd_kernelINS_13Kernel_traitsI13__nv_bfloat16S2_S2_S2_fjLj7168ELj1ELj1ELj8ELj8ENS_18Kernel_traits_baseILj7168ES2_S2_S2_S2_fjLj256EEEEELb1ELb1ELb1ELb1EEEvNS_9BwdParamsE --------------------------
	.section	.nv.constant0._ZN10layer_norm13ln_bwd_kernelINS_13Kernel_traitsI13__nv_bfloat16S2_S2_S2_fjLj7168ELj1ELj1ELj8ELj8ENS_18Kernel_traits_baseILj7168ES2_S2_S2_S2_fjLj256EEEEELb1ELb1ELb1ELb1EEEvNS_9BwdParamsE,"a",@progbits
	.sectionflags	@""
	.align	4
.nv.constant0._ZN10layer_norm13ln_bwd_kernelINS_13Kernel_traitsI13__nv_bfloat16S2_S2_S2_fjLj7168ELj1ELj1ELj8ELj8ENS_18Kernel_traits_baseILj7168ES2_S2_S2_S2_fjLj256EEEEELb1ELb1ELb1ELb1EEEvNS_9BwdParamsE:
	.zero		824


//--------------------- .nv.constant0._ZN10layer_norm13ln_bwd_kernelINS_13Kernel_traitsI6__halfS2_S2_S2_fjLj7168ELj1ELj1ELj8ELj8ENS_18Kernel_traits_baseILj7168ES2_S2_S2_S2_fjLj256EEEEELb0ELb0ELb0ELb0EEEvNS_9BwdParamsE --------------------------
	.section	.nv.constant0._ZN10layer_norm13ln_bwd_kernelINS_13Kernel_traitsI6__halfS2_S2_S2_fjLj7168ELj1ELj1ELj8ELj8ENS_18Kernel_traits_baseILj7168ES2_S2_S2_S2_fjLj256EEEEELb0ELb0ELb0ELb0EEEvNS_9BwdParamsE,"a",@progbits
	.sectionflags	@""
	.align	4
.nv.constant0._ZN10layer_norm13ln_bwd_kernelINS_13Kernel_traitsI6__halfS2_S2_S2_fjLj7168ELj1ELj1ELj8ELj8ENS_18Kernel_traits_baseILj7168ES2_S2_S2_S2_fjLj256EEEEELb0ELb0ELb0ELb0EEEvNS_9BwdParamsE:
	.zero		824


//--------------------- .nv.constant0._ZN10layer_norm13ln_bwd_kernelINS_13Kernel_traitsI6__halfS2_S2_S2_fjLj7168ELj1ELj1ELj8ELj8ENS_18Kernel_traits_baseILj7168ES2_S2_S2_S2_fjLj256EEEEELb0ELb0ELb0ELb1EEEvNS_9BwdParamsE --------------------------
	.section	.nv.constant0._ZN10layer_norm13ln_bwd_kernelINS_13Kernel_traitsI6__halfS2_S2_S2_fjLj7168ELj1ELj1ELj8ELj8ENS_18Kernel_traits_baseILj7168ES2_S2_S2_S2_fjLj256EEEEELb0ELb0ELb0ELb1EEEvNS_9BwdParamsE,"a",@progbits
	.sectionflags	@""
	.align	4
.nv.constant0._ZN10layer_norm13ln_bwd_kernelINS_13Kernel_traitsI6__halfS2_S2_S2_fjLj7168ELj1ELj1ELj8ELj8ENS_18Kernel_traits_baseILj7168ES2_S2_S2_S2_fjLj256EEEEELb0ELb0ELb0ELb1EEEvNS_9BwdParamsE:
	.zero		824


//--------------------- .nv.constant0._ZN10layer_norm13ln_bwd_kernelINS_13Kernel_traitsI6__halfS2_S2_S2_fjLj7168ELj1ELj1ELj8ELj8ENS_18Kernel_traits_baseILj7168ES2_S2_S2_S2_fjLj256EEEEELb0ELb0ELb1ELb0EEEvNS_9BwdParamsE --------------------------
	.section	.nv.constant0._ZN10layer_norm13ln_bwd_kernelINS_13Kernel_traitsI6__halfS2_S2_S2_fjLj7168ELj1ELj1ELj8ELj8ENS_18Kernel_traits_baseILj7168ES2_S2_S2_S2_fjLj256EEEEELb0ELb0ELb1ELb0EEEvNS_9BwdParamsE,"a",@progbits
	.sectionflags	@""
	.align	4
.nv.constant0._ZN10layer_norm13ln_bwd_kernelINS_13Kernel_traitsI6__halfS2_S2_S2_fjLj7168ELj1ELj1ELj8ELj8ENS_18Kernel_traits_baseILj7168ES2_S2_S2_S2_fjLj256EEEEELb0ELb0ELb1ELb0EEEvNS_9BwdParamsE:
	.zero		824


//--------------------- .nv.constant0._ZN10layer_norm13ln_bwd_kernelINS_13Kernel_traitsI6__halfS2_S2_S2_fjLj7168ELj1ELj1ELj8ELj8ENS_18Kernel_traits_baseILj7168ES2_S2_S2_S2_fjLj256EEEEELb0ELb0ELb1ELb1EEEvNS_9BwdParamsE --------------------------
	.section	.nv.constant0._ZN10layer_norm13ln_bwd_kernelINS_13Kernel_traitsI6__halfS2_S2_S2_fjLj7168ELj1ELj1ELj8ELj8ENS_18Kernel_traits_baseILj7168ES2_S2_S2_S2_fjLj256EEEEELb0ELb0ELb1ELb1EEEvNS_9BwdParamsE,"a",@progbits
	.sectionflags	@""
	.align	4
.nv.constant0._ZN10layer_norm13ln_bwd_kernelINS_13Kernel_traitsI6__halfS2_S2_S2_fjLj7168ELj1ELj1ELj8ELj8ENS_18Kernel_traits_baseILj7168ES2_S2_S2_S2_fjLj256EEEEELb0ELb0ELb1ELb1EEEvNS_9BwdParamsE:
	.zero		824


//--------------------- .nv.constant0._ZN10layer_norm13ln_bwd_kernelINS_13Kernel_traitsI6__halfS2_S2_S2_fjLj7168ELj1ELj1ELj8ELj8ENS_18Kernel_traits_baseILj7168ES2_S2_S2_S2_fjLj256EEEEELb0ELb1ELb0ELb0EEEvNS_9BwdParamsE --------------------------
	.section	.nv.constant0._ZN10layer_norm13ln_bwd_kernelINS_13Kernel_traitsI6__halfS2_S2_S2_fjLj7168ELj1ELj1ELj8ELj8ENS_18Kernel_traits_baseILj7168ES2_S2_S2_S2_fjLj256EEEEELb0ELb1ELb0ELb0EEEvNS_9BwdParamsE,"a",@progbits
	.sectionflags	@""
	.align	4
.nv.constant0._ZN10layer_norm13ln_bwd_kernelINS_13Kernel_traitsI6__halfS2_S2_S2_fjLj7168ELj1ELj1ELj8ELj8ENS_18Kernel_traits_baseILj7168ES2_S2_S2_S2_fjLj256EEEEELb0ELb1ELb0ELb0EEEvNS_9BwdParamsE:
	.zero		824


//--------------------- .nv.constant0._ZN10layer_norm13ln_bwd_kernelINS_13Kernel_traitsI6__halfS2_S2_S2_fjLj7168ELj1ELj1ELj8ELj8ENS_18Kernel_traits_baseILj7168ES2_S2_S2_S2_fjLj256EEEEELb0ELb1ELb0ELb1EEEvNS_9BwdParamsE --------------------------
	.section	.nv.constant0._ZN10layer_norm13ln_bwd_kernelINS_13Kernel_traitsI6__halfS2_S2_S2_fjLj7168ELj1ELj1ELj8ELj8ENS_18Kernel_traits_baseILj7168ES2_S2_S2_S2_fjLj256EEEEELb0ELb1ELb0ELb1EEEvNS_9BwdParamsE,"a",@progbits
	.sectionflags	@""
	.align	4
.nv.constant0._ZN10layer_norm13ln_bwd_kernelINS_13Kernel_traitsI6__halfS2_S2_S2_fjLj7168ELj1ELj1ELj8ELj8ENS_18Kernel_traits_baseILj7168ES2_S2_S2_S2_fjLj256EEEEELb0ELb1ELb0ELb1EEEvNS_9BwdParamsE:
	.zero		824


//--------------------- .nv.constant0._ZN10layer_norm13ln_bwd_kernelINS_13Kernel_traitsI6__halfS2_S2_S2_fjLj7168ELj1ELj1ELj8ELj8ENS_18Kernel_traits_baseILj7168ES2_S2_S2_S2_fjLj256EEEEELb0ELb1ELb1ELb0EEEvNS_9BwdParamsE --------------------------
	.section	.nv.constant0._ZN10layer_norm13ln_bwd_kernelINS_13Kernel_traitsI6__halfS2_S2_S2_fjLj7168ELj1ELj1ELj8ELj8ENS_18Kernel_traits_baseILj7168ES2_S2_S2_S2_fjLj256EEEEELb0ELb1ELb1ELb0EEEvNS_9BwdParamsE,"a",@progbits
	.sectionflags	@""
	.align	4
.nv.constant0._ZN10layer_norm13ln_bwd_kernelINS_13Kernel_traitsI6__halfS2_S2_S2_fjLj7168ELj1ELj1ELj8ELj8ENS_18Kernel_traits_baseILj7168ES2_S2_S2_S2_fjLj256EEEEELb0ELb1ELb1ELb0EEEvNS_9BwdParamsE:
	.zero		824


//--------------------- .nv.constant0._ZN10layer_norm13ln_bwd_kernelINS_13Kernel_traitsI6__halfS2_S2_S2_fjLj7168ELj1ELj1ELj8ELj8ENS_18Kernel_traits_baseILj7168ES2_S2_S2_S2_fjLj256EEEEELb0ELb1ELb1ELb1EEEvNS_9BwdParamsE --------------------------
	.section	.nv.constant0._ZN10layer_norm13ln_bwd_kernelINS_13Kernel_traitsI6__halfS2_S2_S2_fjLj7168ELj1ELj1ELj8ELj8ENS_18Kernel_traits_baseILj7168ES2_S2_S2_S2_fjLj256EEEEELb0ELb1ELb1ELb1EEEvNS_9BwdParamsE,"a",@progbits
	.sectionflags	@""
	.align	4
.nv.constant0._ZN10layer_norm13ln_bwd_kernelINS_13Kernel_traitsI6__halfS2_S2_S2_fjLj7168ELj1ELj1ELj8ELj8ENS_18Kernel_traits_baseILj7168ES2_S2_S2_S2_fjLj256EEEEELb0ELb1ELb1ELb1EEEvNS_9BwdParamsE:
	.zero		824


//--------------------- .nv.constant0._ZN10layer_norm13ln_bwd_kernelINS_13Kernel_traitsI6__halfS2_S2_S2_fjLj7168ELj1ELj1ELj8ELj8ENS_18Kernel_traits_baseILj7168ES2_S2_S2_S2_fjLj256EEEEELb1ELb0ELb0ELb0EEEvNS_9BwdParamsE --------------------------
	.section	.nv.constant0._ZN10layer_norm13ln_bwd_kernelINS_13Kernel_traitsI6__halfS2_S2_S2_fjLj7168ELj1ELj1ELj8ELj8ENS_18Kernel_traits_baseILj7168ES2_S2_S2_S2_fjLj256EEEEELb1ELb0ELb0ELb0EEEvNS_9BwdParamsE,"a",@progbits
	.sectionflags	@""
	.align	4
.nv.constant0._ZN10layer_norm13ln_bwd_kernelINS_13Kernel_traitsI6__halfS2_S2_S2_fjLj7168ELj1ELj1ELj8ELj8ENS_18Kernel_traits_baseILj7168ES2_S2_S2_S2_fjLj256EEEEELb1ELb0ELb0ELb0EEEvNS_9BwdParamsE:
	.zero		824


//--------------------- .nv.constant0._ZN10layer_norm13ln_bwd_kernelINS_13Kernel_traitsI6__halfS2_S2_S2_fjLj7168ELj1ELj1ELj8ELj8ENS_18Kernel_traits_baseILj7168ES2_S2_S2_S2_fjLj256EEEEELb1ELb0ELb0ELb1EEEvNS_9BwdParamsE --------------------------
	.section	.nv.constant0._ZN10layer_norm13ln_bwd_kernelINS_13Kernel_traitsI6__halfS2_S2_S2_fjLj7168ELj1ELj1ELj8ELj8ENS_18Kernel_traits_baseILj7168ES2_S2_S2_S2_fjLj256EEEEELb1ELb0ELb0ELb1EEEvNS_9BwdParamsE,"a",@progbits
	.sectionflags	@""
	.align	4
.nv.constant0._ZN10layer_norm13ln_bwd_kernelINS_13Kernel_traitsI6__halfS2_S2_S2_fjLj7168ELj1ELj1ELj8ELj8ENS_18Kernel_traits_baseILj7168ES2_S2_S2_S2_fjLj256EEEEELb1ELb0ELb0ELb1EEEvNS_9BwdParamsE:
	.zero		824


//--------------------- .nv.constant0._ZN10layer_norm22ln_bwd_finalize_kernelINS_22Kernel_traits_finalizeILj7168E6__halfS2_S2_S2_fjLb0ELj1024ELj4ENS_18Kernel_traits_baseILj7168ES2_S2_S2_S2_fjLj1024EEEEELb0ELb0EEEvNS_9BwdParamsE --------------------------
	.section	.nv.constant0._ZN10layer_norm22ln_bwd_finalize_kernelINS_22Kernel_traits_finalizeILj7168E6__halfS2_S2_S2_fjLb0ELj1024ELj4ENS_18Kernel_traits_baseILj7168ES2_S2_S2_S2_fjLj1024EEEEELb0ELb0EEEvNS_9BwdParamsE,"a",@progbits
	.sectionflags	@""
	.align	4
.nv.constant0._ZN10layer_norm22ln_bwd_finalize_kernelINS_22Kernel_traits_finalizeILj7168E6__halfS2_S2_S2_fjLb0ELj1024ELj4ENS_18Kernel_traits_baseILj7168ES2_S2_S2_S2_fjLj1024EEEEELb0ELb0EEEvNS_9BwdParamsE:
	.zero		824


//--------------------- .nv.constant0._ZN10layer_norm13ln_bwd_kernelINS_13Kernel_traitsI6__halfS2_S2_S2_fjLj7168ELj1ELj1ELj8ELj8ENS_18Kernel_traits_baseILj7168ES2_S2_S2_S2_fjLj256EEEEELb1ELb0ELb1ELb0EEEvNS_9BwdParamsE --------------------------
	.section	.nv.constant0._ZN10layer_norm13ln_bwd_kernelINS_13Kernel_traitsI6__halfS2_S2_S2_fjLj7168ELj1ELj1ELj8ELj8ENS_18Kernel_traits_baseILj7168ES2_S2_S2_S2_fjLj256EEEEELb1ELb0ELb1ELb0EEEvNS_9BwdParamsE,"a",@progbits
	.sectionflags	@""
	.align	4
.nv.constant0._ZN10layer_norm13ln_bwd_kernelINS_13Kernel_traitsI6__halfS2_S2_S2_fjLj7168ELj1ELj1ELj8ELj8ENS_18Kernel_traits_baseILj7168ES2_S2_S2_S2_fjLj256EEEEELb1ELb0ELb1ELb0EEEvNS_9BwdParamsE:
	.zero		824


//--------------------- .nv.constant0._ZN10layer_norm22ln_bwd_finalize_kernelINS_22Kernel_traits_finalizeILj7168E6__halfS2_S2_S2_fjLb0ELj1024ELj4ENS_18Kernel_traits_baseILj7168ES2_S2_S2_S2_fjLj1024EEEEELb0ELb1EEEvNS_9BwdParamsE --------------------------
	.section	.nv.constant0._ZN10layer_norm22ln_bwd_finalize_kernelINS_22Kernel_traits_finalizeILj7168E6__halfS2_S2_S2_fjLb0ELj1024ELj4ENS_18Kernel_traits_baseILj7168ES2_S2_S2_S2_fjLj1024EEEEELb0ELb1EEEvNS_9BwdParamsE,"a",@progbits
	.sectionflags	@""
	.align	4
.nv.constant0._ZN10layer_norm22ln_bwd_finalize_kernelINS_22Kernel_traits_finalizeILj7168E6__halfS2_S2_S2_fjLb0ELj1024ELj4ENS_18Kernel_traits_baseILj7168ES2_S2_S2_S2_fjLj1024EEEEELb0ELb1EEEvNS_9BwdParamsE:
	.zero		824


//--------------------- .nv.constant0._ZN10layer_norm13ln_bwd_kernelINS_13Kernel_traitsI6__halfS2_S2_S2_fjLj7168ELj1ELj1ELj8ELj8ENS_18Kernel_traits_baseILj7168ES2_S2_S2_S2_fjLj256EEEEELb1ELb0ELb1ELb1EEEvNS_9BwdParamsE --------------------------
	.section	.nv.constant0._ZN10layer_norm13ln_bwd_kernelINS_13Kernel_traitsI6__halfS2_S2_S2_fjLj7168ELj1ELj1ELj8ELj8ENS_18Kernel_traits_baseILj7168ES2_S2_S2_S2_fjLj256EEEEELb1ELb0ELb1ELb1EEEvNS_9BwdParamsE,"a",@progbits
	.sectionflags	@""
	.align	4
.nv.constant0._ZN10layer_norm13ln_bwd_kernelINS_13Kernel_traitsI6__halfS2_S2_S2_fjLj7168ELj1ELj1ELj8ELj8ENS_18Kernel_traits_baseILj7168ES2_S2_S2_S2_fjLj256EEEEELb1ELb0ELb1ELb1EEEvNS_9BwdParamsE:
	.zero		824


//--------------------- .nv.constant0._ZN10layer_norm13ln_bwd_kernelINS_13Kernel_traitsI6__halfS2_S2_S2_fjLj7168ELj1ELj1ELj8ELj8ENS_18Kernel_traits_baseILj7168ES2_S2_S2_S2_fjLj256EEEEELb1ELb1ELb0ELb0EEEvNS_9BwdParamsE --------------------------
	.section	.nv.constant0._ZN10layer_norm13ln_bwd_kernelINS_13Kernel_traitsI6__halfS2_S2_S2_fjLj7168ELj1ELj1ELj8ELj8ENS_18Kernel_traits_baseILj7168ES2_S2_S2_S2_fjLj256EEEEELb1ELb1ELb0ELb0EEEvNS_9BwdParamsE,"a",@progbits
	.sectionflags	@""
	.align	4
.nv.constant0._ZN10layer_norm13ln_bwd_kernelINS_13Kernel_traitsI6__halfS2_S2_S2_fjLj7168ELj1ELj1ELj8ELj8ENS_18Kernel_traits_baseILj7168ES2_S2_S2_S2_fjLj256EEEEELb1ELb1ELb0ELb0EEEvNS_9BwdParamsE:
	.zero		824


//--------------------- .nv.constant0._ZN10layer_norm13ln_bwd_kernelINS_13Kernel_traitsI6__halfS2_S2_S2_fjLj7168ELj1ELj1ELj8ELj8ENS_18Kernel_traits_baseILj7168ES2_S2_S2_S2_fjLj256EEEEELb1ELb1ELb0ELb1EEEvNS_9BwdParamsE --------------------------
	.section	.nv.constant0._ZN10layer_norm13ln_bwd_kernelINS_13Kernel_traitsI6__halfS2_S2_S2_fjLj7168ELj1ELj1ELj8ELj8ENS_18Kernel_traits_baseILj7168ES2_S2_S2_S2_fjLj256EEEEELb1ELb1ELb0ELb1EEEvNS_9BwdParamsE,"a",@progbits
	.sectionflags	@""
	.align	4
.nv.constant0._ZN10layer_norm13ln_bwd_kernelINS_13Kernel_traitsI6__halfS2_S2_S2_fjLj7168ELj1ELj1ELj8ELj8ENS_18Kernel_traits_baseILj7168ES2_S2_S2_S2_fjLj256EEEEELb1ELb1ELb0ELb1EEEvNS_9BwdParamsE:
	.zero		824


//--------------------- .nv.constant0._ZN10layer_norm22ln_bwd_finalize_kernelINS_22Kernel_traits_finalizeILj7168E6__halfS2_S2_S2_fjLb1ELj1024ELj4ENS_18Kernel_traits_baseILj7168ES2_S2_S2_S2_fjLj1024EEEEELb1ELb0EEEvNS_9BwdParamsE --------------------------
	.section	.nv.constant0._ZN10layer_norm22ln_bwd_finalize_kernelINS_22Kernel_traits_finalizeILj7168E6__halfS2_S2_S2_fjLb1ELj1024ELj4ENS_18Kernel_traits_baseILj7168ES2_S2_S2_S2_fjLj1024EEEEELb1ELb0EEEvNS_9BwdParamsE,"a",@progbits
	.sectionflags	@""
	.align	4
.nv.constant0._ZN10layer_norm22ln_bwd_finalize_kernelINS_22Kernel_traits_finalizeILj7168E6__halfS2_S2_S2_fjLb1ELj1024ELj4ENS_18Kernel_traits_baseILj7168ES2_S2_S2_S2_fjLj1024EEEEELb1ELb0EEEvNS_9BwdParamsE:
	.zero		824


//--------------------- .nv.constant0._ZN10layer_norm13ln_bwd_kernelINS_13Kernel_traitsI6__halfS2_S2_S2_fjLj7168ELj1ELj1ELj8ELj8ENS_18Kernel_traits_baseILj7168ES2_S2_S2_S2_fjLj256EEEEELb1ELb1ELb1ELb0EEEvNS_9BwdParamsE --------------------------
	.section	.nv.constant0._ZN10layer_norm13ln_bwd_kernelINS_13Kernel_traitsI6__halfS2_S2_S2_fjLj7168ELj1ELj1ELj8ELj8ENS_18Kernel_traits_baseILj7168ES2_S2_S2_S2_fjLj256EEEEELb1ELb1ELb1ELb0EEEvNS_9BwdParamsE,"a",@progbits
	.sectionflags	@""
	.align	4
.nv.constant0._ZN10layer_norm13ln_bwd_kernelINS_13Kernel_traitsI6__halfS2_S2_S2_fjLj7168ELj1ELj1ELj8ELj8ENS_18Kernel_traits_baseILj7168ES2_S2_S2_S2_fjLj256EEEEELb1ELb1ELb1ELb0EEEvNS_9BwdParamsE:
	.zero		824


//--------------------- .nv.constant0._ZN10layer_norm22ln_bwd_finalize_kernelINS_22Kernel_traits_finalizeILj7168E6__halfS2_S2_S2_fjLb1ELj1024ELj4ENS_18Kernel_traits_baseILj7168ES2_S2_S2_S2_fjLj1024EEEEELb1ELb1EEEvNS_9BwdParamsE --------------------------
	.section	.nv.constant0._ZN10layer_norm22ln_bwd_finalize_kernelINS_22Kernel_traits_finalizeILj7168E6__halfS2_S2_S2_fjLb1ELj1024ELj4ENS_18Kernel_traits_baseILj7168ES2_S2_S2_S2_fjLj1024EEEEELb1ELb1EEEvNS_9BwdParamsE,"a",@progbits
	.sectionflags	@""
	.align	4
.nv.constant0._ZN10layer_norm22ln_bwd_finalize_kernelINS_22Kernel_traits_finalizeILj7168E6__halfS2_S2_S2_fjLb1ELj1024ELj4ENS_18Kernel_traits_baseILj7168ES2_S2_S2_S2_fjLj1024EEEEELb1ELb1EEEvNS_9BwdParamsE:
	.zero		824


//--------------------- .nv.constant0._ZN10layer_norm13ln_bwd_kernelINS_13Kernel_traitsI6__halfS2_S2_S2_fjLj7168ELj1ELj1ELj8ELj8ENS_18Kernel_traits_baseILj7168ES2_S2_S2_S2_fjLj256EEEEELb1ELb1ELb1ELb1EEEvNS_9BwdParamsE --------------------------
	.section	.nv.constant0._ZN10layer_norm13ln_bwd_kernelINS_13Kernel_traitsI6__halfS2_S2_S2_fjLj7168ELj1ELj1ELj8ELj8ENS_18Kernel_traits_baseILj7168ES2_S2_S2_S2_fjLj256EEEEELb1ELb1ELb1ELb1EEEvNS_9BwdParamsE,"a",@progbits
	.sectionflags	@""
	.align	4
.nv.constant0._ZN10layer_norm13ln_bwd_kernelINS_13Kernel_traitsI6__halfS2_S2_S2_fjLj7168ELj1ELj1ELj8ELj8ENS_18Kernel_traits_baseILj7168ES2_S2_S2_S2_fjLj256EEEEELb1ELb1ELb1ELb1EEEvNS_9BwdParamsE:
	.zero		824


//--------------------- .nv.constant0._ZN10layer_norm13ln_bwd_kernelINS_13Kernel_traitsIf13__nv_bfloat16S2_S2_fjLj7168ELj1ELj1ELj8ELj8ENS_18Kernel_traits_baseILj7168EfS2_S2_S2_fjLj256EEEEELb0ELb0ELb0ELb0EEEvNS_9BwdParamsE --------------------------
	.section	.nv.constant0._ZN10layer_norm13ln_bwd_kernelINS_13Kernel_traitsIf13__nv_bfloat16S2_S2_fjLj7168ELj1ELj1ELj8ELj8ENS_18Kernel_traits_baseILj7168EfS2_S2_S2_fjLj256EEEEELb0ELb0ELb0ELb0EEEvNS_9BwdParamsE,"a",@progbits
	.sectionflags	@""
	.align	4
.nv.constant0._ZN10layer_norm13ln_bwd_kernelINS_13Kernel_traitsIf13__nv_bfloat16S2_S2_fjLj7168ELj1ELj1ELj8ELj8ENS_18Kernel_traits_baseILj7168EfS2_S2_S2_fjLj256EEEEELb0ELb0ELb0ELb0EEEvNS_9BwdParamsE:
	.zero		824


//--------------------- .nv.constant0._ZN10layer_norm13ln_bwd_kernelINS_13Kernel_traitsIf13__nv_bfloat16S2_S2_fjLj7168ELj1ELj1ELj8ELj8ENS_18Kernel_traits_baseILj7168EfS2_S2_S2_fjLj256EEEEELb0ELb0ELb0ELb1EEEvNS_9BwdParamsE --------------------------
	.section	.nv.constant0._ZN10layer_norm13ln_bwd_kernelINS_13Kernel_traitsIf13__nv_bfloat16S2_S2_fjLj7168ELj1ELj1ELj8ELj8ENS_18Kernel_traits_baseILj7168EfS2_S2_S2_fjLj256EEEEELb0ELb0ELb0ELb1EEEvNS_9BwdParamsE,"a",@progbits
	.sectionflags	@""
	.align	4
.nv.constant0._ZN10layer_norm13ln_bwd_kernelINS_13Kernel_traitsIf13__nv_bfloat16S2_S2_fjLj7168ELj1ELj1ELj8ELj8ENS_18Kernel_traits_baseILj7168EfS2_S2_S2_fjLj256EEEEELb0ELb0ELb0ELb1EEEvNS_9BwdParamsE:
	.zero		824


//--------------------- .nv.constant0._ZN10layer_norm13ln_bwd_kernelINS_13Kernel_traitsIf13__nv_bfloat16S2_S2_fjLj7168ELj1ELj1ELj8ELj8ENS_18Kernel_traits_baseILj7168EfS2_S2_S2_fjLj256EEEEELb0ELb0ELb1ELb0EEEvNS_9BwdParamsE --------------------------
	.section	.nv.constant0._ZN10layer_norm13ln_bwd_kernelINS_13Kernel_traitsIf13__nv_bfloat16S2_S2_fjLj7168ELj1ELj1ELj8ELj8ENS_18Kernel_traits_baseILj7168EfS2_S2_S2_fjLj256EEEEELb0ELb0ELb1ELb0EEEvNS_9BwdParamsE,"a",@progbits
	.sectionflags	@""
	.align	4
.nv.constant0._ZN10layer_norm13ln_bwd_kernelINS_13Kernel_traitsIf13__nv_bfloat16S2_S2_fjLj7168ELj1ELj1ELj8ELj8ENS_18Kernel_traits_baseILj7168EfS2_S2_S2_fjLj256EEEEELb0ELb0ELb1ELb0EEEvNS_9BwdParamsE:
	.zero		824


//--------------------- .nv.constant0._ZN10layer_norm13ln_bwd_kernelINS_13Kernel_traitsIf13__nv_bfloat16S2_S2_fjLj7168ELj1ELj1ELj8ELj8ENS_18Kernel_traits_baseILj7168EfS2_S2_S2_fjLj256EEEEELb0ELb0ELb1ELb1EEEvNS_9BwdParamsE --------------------------
	.section	.nv.constant0._ZN10layer_norm13ln_bwd_kernelINS_13Kernel_traitsIf13__nv_bfloat16S2_S2_fjLj7168ELj1ELj1ELj8ELj8ENS_18Kernel_traits_baseILj7168EfS2_S2_S2_fjLj256EEEEELb0ELb0ELb1ELb1EEEvNS_9BwdParamsE,"a",@progbits
	.sectionflags	@""
	.align	4
.nv.constant0._ZN10layer_norm13ln_bwd_kernelINS_13Kernel_traitsIf13__nv_bfloat16S2_S2_fjLj7168ELj1ELj1ELj8ELj8ENS_18Kernel_traits_baseILj7168EfS2_S2_S2_fjLj256EEEEELb0ELb0ELb1ELb1EEEvNS_9BwdParamsE:
	.zero		824


//--------------------- .nv.constant0._ZN10layer_norm13ln_bwd_kernelINS_13Kernel_traitsIf13__nv_bfloat16S2_S2_fjLj7168ELj1ELj1ELj8ELj8ENS_18Kernel_traits_baseILj7168EfS2_S2_S2_fjLj256EEEEELb0ELb1ELb0ELb0EEEvNS_9BwdParamsE --------------------------
	.section	.nv.constant0._ZN10layer_norm13ln_bwd_kernelINS_13Kernel_traitsIf13__nv_bfloat16S2_S2_fjLj7168ELj1ELj1ELj8ELj8ENS_18Kernel_traits_baseILj7168EfS2_S2_S2_fjLj256EEEEELb0ELb1ELb0ELb0EEEvNS_9BwdParamsE,"a",@progbits
	.sectionflags	@""
	.align	4
.nv.constant0._ZN10layer_norm13ln_bwd_kernelINS_13Kernel_traitsIf13__nv_bfloat16S2_S2_fjLj7168ELj1ELj1ELj8ELj8ENS_18Kernel_traits_baseILj7168EfS2_S2_S2_fjLj256EEEEELb0ELb1ELb0ELb0EEEvNS_9BwdParamsE:
	.zero		824


//--------------------- .nv.constant0._ZN10layer_norm13ln_bwd_kernelINS_13Kernel_traitsIf13__nv_bfloat16S2_S2_fjLj7168ELj1ELj1ELj8ELj8ENS_18Kernel_traits_baseILj7168EfS2_S2_S2_fjLj256EEEEELb0ELb1ELb0ELb1EEEvNS_9BwdParamsE --------------------------
	.section	.nv.constant0._ZN10layer_norm13ln_bwd_kernelINS_13Kernel_traitsIf13__nv_bfloat16S2_S2_fjLj7168ELj1ELj1ELj8ELj8ENS_18Kernel_traits_baseILj7168EfS2_S2_S2_fjLj256EEEEELb0ELb1ELb0ELb1EEEvNS_9BwdParamsE,"a",@progbits
	.sectionflags	@""
	.align	4
.nv.constant0._ZN10layer_norm13ln_bwd_kernelINS_13Kernel_traitsIf13__nv_bfloat16S2_S2_fjLj7168ELj1ELj1ELj8ELj8ENS_18Kernel_traits_baseILj7168EfS2_S2_S2_fjLj256EEEEELb0ELb1ELb0ELb1EEEvNS_9BwdParamsE:
	.zero		824


//--------------------- .nv.constant0._ZN10layer_norm13ln_bwd_kernelINS_13Kernel_traitsIf13__nv_bfloat16S2_S2_fjLj7168ELj1ELj1ELj8ELj8ENS_18Kernel_traits_baseILj7168EfS2_S2_S2_fjLj256EEEEELb0ELb1ELb1ELb0EEEvNS_9BwdParamsE --------------------------
	.section	.nv.constant0._ZN10layer_norm13ln_bwd_kernelINS_13Kernel_traitsIf13__nv_bfloat16S2_S2_fjLj7168ELj1ELj1ELj8ELj8ENS_18Kernel_traits_baseILj7168EfS2_S2_S2_fjLj256EEEEELb0ELb1ELb1ELb0EEEvNS_9BwdParamsE,"a",@progbits
	.sectionflags	@""
	.align	4
.nv.constant0._ZN10layer_norm13ln_bwd_kernelINS_13Kernel_traitsIf13__nv_bfloat16S2_S2_fjLj7168ELj1ELj1ELj8ELj8ENS_18Kernel_traits_baseILj7168EfS2_S2_S2_fjLj256EEEEELb0ELb1ELb1ELb0EEEvNS_9BwdParamsE:
	.zero		824


//--------------------- .nv.constant0._ZN10layer_norm13ln_bwd_kernelINS_13Kernel_traitsIf13__nv_bfloat16S2_S2_fjLj7168ELj1ELj1ELj8ELj8ENS_18Kernel_traits_baseILj7168EfS2_S2_S2_fjLj256EEEEELb0ELb1ELb1ELb1EEEvNS_9BwdParamsE --------------------------
	.section	.nv.constant0._ZN10layer_norm13ln_bwd_kernelINS_13Kernel_traitsIf13__nv_bfloat16S2_S2_fjLj7168ELj1ELj1ELj8ELj8ENS_18Kernel_traits_baseILj7168EfS2_S2_S2_fjLj256EEEEELb0ELb1ELb1ELb1EEEvNS_9BwdParamsE,"a",@progbits
	.sectionflags	@""
	.align	4
.nv.constant0._ZN10layer_norm13ln_bwd_kernelINS_13Kernel_traitsIf13__nv_bfloat16S2_S2_fjLj7168ELj1ELj1ELj8ELj8ENS_18Kernel_traits_baseILj7168EfS2_S2_S2_fjLj256EEEEELb0ELb1ELb1ELb1EEEvNS_9BwdParamsE:
	.zero		824


//--------------------- .nv.constant0._ZN10layer_norm13ln_bwd_kernelINS_13Kernel_traitsIf13__nv_bfloat16S2_S2_fjLj7168ELj1ELj1ELj8ELj8ENS_18Kernel_traits_baseILj7168EfS2_S2_S2_fjLj256EEEEELb1ELb0ELb0ELb0EEEvNS_9BwdParamsE --------------------------
	.section	.nv.constant0._ZN10layer_norm13ln_bwd_kernelINS_13Kernel_traitsIf13__nv_bfloat16S2_S2_fjLj7168ELj1ELj1ELj8ELj8ENS_18Kernel_traits_baseILj7168EfS2_S2_S2_fjLj256EEEEELb1ELb0ELb0ELb0EEEvNS_9BwdParamsE,"a",@progbits
	.sectionflags	@""
	.align	4
.nv.constant0._ZN10layer_norm13ln_bwd_kernelINS_13Kernel_traitsIf13__nv_bfloat16S2_S2_fjLj7168ELj1ELj1ELj8ELj8ENS_18Kernel_traits_baseILj7168EfS2_S2_S2_fjLj256EEEEELb1ELb0ELb0ELb0EEEvNS_9BwdParamsE:
	.zero		824


//--------------------- .nv.constant0._ZN10layer_norm13ln_bwd_kernelINS_13Kernel_traitsIf13__nv_bfloat16S2_S2_fjLj7168ELj1ELj1ELj8ELj8ENS_18Kernel_traits_baseILj7168EfS2_S2_S2_fjLj256EEEEELb1ELb0ELb0ELb1EEEvNS_9BwdParamsE --------------------------
	.section	.nv.constant0._ZN10layer_norm13ln_bwd_kernelINS_13Kernel_traitsIf13__nv_bfloat16S2_S2_fjLj7168ELj1ELj1ELj8ELj8ENS_18Kernel_traits_baseILj7168EfS2_S2_S2_fjLj256EEEEELb1ELb0ELb0ELb1EEEvNS_9BwdParamsE,"a",@progbits
	.sectionflags	@""
	.align	4
.nv.constant0._ZN10layer_norm13ln_bwd_kernelINS_13Kernel_traitsIf13__nv_bfloat16S2_S2_fjLj7168ELj1ELj1ELj8ELj8ENS_18Kernel_traits_baseILj7168EfS2_S2_S2_fjLj256EEEEELb1ELb0ELb0ELb1EEEvNS_9BwdParamsE:
	.zero		824


//--------------------- .nv.constant0._ZN10layer_norm22ln_bwd_finalize_kernelINS_22Kernel_traits_finalizeILj7168Ef13__nv_bfloat16S2_S2_fjLb0ELj1024ELj4ENS_18Kernel_traits_baseILj7168EfS2_S2_S2_fjLj1024EEEEELb0ELb0EEEvNS_9BwdParamsE --------------------------
	.section	.nv.constant0._ZN10layer_norm22ln_bwd_finalize_kernelINS_22Kernel_traits_finalizeILj7168Ef13__nv_bfloat16S2_S2_fjLb0ELj1024ELj4ENS_18Kernel_traits_baseILj7168EfS2_S2_S2_fjLj1024EEEEELb0ELb0EEEvNS_9BwdParamsE,"a",@progbits
	.sectionflags	@""
	.align	4
.nv.constant0._ZN10layer_norm22ln_bwd_finalize_kernelINS_22Kernel_traits_finalizeILj7168Ef13__nv_bfloat16S2_S2_fjLb0ELj1024ELj4ENS_18Kernel_traits_baseILj7168EfS2_S2_S2_fjLj1024EEEEELb0ELb0EEEvNS_9BwdParamsE:
	.zero		824


//--------------------- .nv.constant0._ZN10layer_norm13ln_bwd_kernelINS_13Kernel_traitsIf13__nv_bfloat16S2_S2_fjLj7168ELj1ELj1ELj8ELj8ENS_18Kernel_traits_baseILj7168EfS2_S2_S2_fjLj256EEEEELb1ELb0ELb1ELb0EEEvNS_9BwdParamsE --------------------------
	.section	.nv.constant0._ZN10layer_norm13ln_bwd_kernelINS_13Kernel_traitsIf13__nv_bfloat16S2_S2_fjLj7168ELj1ELj1ELj8ELj8ENS_18Kernel_traits_baseILj7168EfS2_S2_S2_fjLj256EEEEELb1ELb0ELb1ELb0EEEvNS_9BwdParamsE,"a",@progbits
	.sectionflags	@""
	.align	4
.nv.constant0._ZN10layer_norm13ln_bwd_kernelINS_13Kernel_traitsIf13__nv_bfloat16S2_S2_fjLj7168ELj1ELj1ELj8ELj8ENS_18Kernel_traits_baseILj7168EfS2_S2_S2_fjLj256EEEEELb1ELb0ELb1ELb0EEEvNS_9BwdParamsE:
	.zero		824


//--------------------- .nv.constant0._ZN10layer_norm22ln_bwd_finalize_kernelINS_22Kernel_traits_finalizeILj7168Ef13__nv_bfloat16S2_S2_fjLb0ELj1024ELj4ENS_18Kernel_traits_baseILj7168EfS2_S2_S2_fjLj1024EEEEELb0ELb1EEEvNS_9BwdParamsE --------------------------
	.section	.nv.constant0._ZN10layer_norm22ln_bwd_finalize_kernelINS_22Kernel_traits_finalizeILj7168Ef13__nv_bfloat16S2_S2_fjLb0ELj1024ELj4ENS_18Kernel_traits_baseILj7168EfS2_S2_S2_fjLj1024EEEEELb0ELb1EEEvNS_9BwdParamsE,"a",@progbits
	.sectionflags	@""
	.align	4
.nv.constant0._ZN10layer_norm22ln_bwd_finalize_kernelINS_22Kernel_traits_finalizeILj7168Ef13__nv_bfloat16S2_S2_fjLb0ELj1024ELj4ENS_18Kernel_traits_baseILj7168EfS2_S2_S2_fjLj1024EEEEELb0ELb1EEEvNS_9BwdParamsE:
	.zero		824


//--------------------- .nv.constant0._ZN10layer_norm13ln_bwd_kernelINS_13Kernel_traitsIf13__nv_bfloat16S2_S2_fjLj7168ELj1ELj1ELj8ELj8ENS_18Kernel_traits_baseILj7168EfS2_S2_S2_fjLj256EEEEELb1ELb0ELb1ELb1EEEvNS_9BwdParamsE --------------------------
	.section	.nv.constant0._ZN10layer_norm13ln_bwd_kernelINS_13Kernel_traitsIf13__nv_bfloat16S2_S2_fjLj7168ELj1ELj1ELj8ELj8ENS_18Kernel_traits_baseILj7168EfS2_S2_S2_fjLj256EEEEELb1ELb0ELb1ELb1EEEvNS_9BwdParamsE,"a",@progbits
	.sectionflags	@""
	.align	4
.nv.constant0._ZN10layer_norm13ln_bwd_kernelINS_13Kernel_traitsIf13__nv_bfloat16S2_S2_fjLj7168ELj1ELj1ELj8ELj8ENS_18Kernel_traits_baseILj7168EfS2_S2_S2_fjLj256EEEEELb1ELb0ELb1ELb1EEEvNS_9BwdParamsE:
	.zero		824


//--------------------- .nv.constant0._ZN10layer_norm13ln_bwd_kernelINS_13Kernel_traitsIf13__nv_bfloat16S2_S2_fjLj7168ELj1ELj1ELj8ELj8ENS_18Kernel_traits_baseILj7168EfS2_S2_S2_fjLj256EEEEELb1ELb1ELb0ELb0EEEvNS_9BwdParamsE --------------------------
	.section	.nv.constant0._ZN10layer_norm13ln_bwd_kernelINS_13Kernel_traitsIf13__nv_bfloat16S2_S2_fjLj7168ELj1ELj1ELj8ELj8ENS_18Kernel_traits_baseILj7168EfS2_S2_S2_fjLj256EEEEELb1ELb1ELb0ELb0EEEvNS_9BwdParamsE,"a",@progbits
	.sectionflags	@""
	.align	4
.nv.constant0._ZN10layer_norm13ln_bwd_kernelINS_13Kernel_traitsIf13__nv_bfloat16S2_S2_fjLj7168ELj1ELj1ELj8ELj8ENS_18Kernel_traits_baseILj7168EfS2_S2_S2_fjLj256EEEEELb1ELb1ELb0ELb0EEEvNS_9BwdParamsE:
	.zero		824


//--------------------- .nv.constant0._ZN10layer_norm13ln_bwd_kernelINS_13Kernel_traitsIf13__nv_bfloat16S2_S2_fjLj7168ELj1ELj1ELj8ELj8ENS_18Kernel_traits_baseILj7168EfS2_S2_S2_fjLj256EEEEELb1ELb1ELb0ELb1EEEvNS_9BwdParamsE --------------------------
	.section	.nv.constant0._ZN10layer_norm13ln_bwd_kernelINS_13Kernel_traitsIf13__nv_bfloat16S2_S2_fjLj7168ELj1ELj1ELj8ELj8ENS_18Kernel_traits_baseILj7168EfS2_S2_S2_fjLj256EEEEELb1ELb1ELb0ELb1EEEvNS_9BwdParamsE,"a",@progbits
	.sectionflags	@""
	.align	4
.nv.constant0._ZN10layer_norm13ln_bwd_kernelINS_13Kernel_traitsIf13__nv_bfloat16S2_S2_fjLj7168ELj1ELj1ELj8ELj8ENS_18Kernel_traits_baseILj7168EfS2_S2_S2_fjLj256EEEEELb1ELb1ELb0ELb1EEEvNS_9BwdParamsE:
	.zero		824


//--------------------- .nv.constant0._ZN10layer_norm22ln_bwd_finalize_kernelINS_22Kernel_traits_finalizeILj7168Ef13__nv_bfloat16S2_S2_fjLb1ELj1024ELj4ENS_18Kernel_traits_baseILj7168EfS2_S2_S2_fjLj1024EEEEELb1ELb0EEEvNS_9BwdParamsE --------------------------
	.section	.nv.constant0._ZN10layer_norm22ln_bwd_finalize_kernelINS_22Kernel_traits_finalizeILj7168Ef13__nv_bfloat16S2_S2_fjLb1ELj1024ELj4ENS_18Kernel_traits_baseILj7168EfS2_S2_S2_fjLj1024EEEEELb1ELb0EEEvNS_9BwdParamsE,"a",@progbits
	.sectionflags	@""
	.align	4
.nv.constant0._ZN10layer_norm22ln_bwd_finalize_kernelINS_22Kernel_traits_finalizeILj7168Ef13__nv_bfloat16S2_S2_fjLb1ELj1024ELj4ENS_18Kernel_traits_baseILj7168EfS2_S2_S2_fjLj1024EEEEELb1ELb0EEEvNS_9BwdParamsE:
	.zero		824


//--------------------- .nv.constant0._ZN10layer_norm13ln_bwd_kernelINS_13Kernel_traitsIf13__nv_bfloat16S2_S2_fjLj7168ELj1ELj1ELj8ELj8ENS_18Kernel_traits_baseILj7168EfS2_S2_S2_fjLj256EEEEELb1ELb1ELb1ELb0EEEvNS_9BwdParamsE --------------------------
	.section	.nv.constant0._ZN10layer_norm13ln_bwd_kernelINS_13Kernel_traitsIf13__nv_bfloat16S2_S2_fjLj7168ELj1ELj1ELj8ELj8ENS_18Kernel_traits_baseILj7168EfS2_S2_S2_fjLj256EEEEELb1ELb1ELb1ELb0EEEvNS_9BwdParamsE,"a",@progbits
	.sectionflags	@""
	.align	4
.nv.constant0._ZN10layer_norm13ln_bwd_kernelINS_13Kernel_traitsIf13__nv_bfloat16S2_S2_fjLj7168ELj1ELj1ELj8ELj8ENS_18Kernel_traits_baseILj7168EfS2_S2_S2_fjLj256EEEEELb1ELb1ELb1ELb0EEEvNS_9BwdParamsE:
	.zero		824


//--------------------- .nv.constant0._ZN10layer_norm22ln_bwd_finalize_kernelINS_22Kernel_traits_finalizeILj7168Ef13__nv_bfloat16S2_S2_fjLb1ELj1024ELj4ENS_18Kernel_traits_baseILj7168EfS2_S2_S2_fjLj1024EEEEELb1ELb1EEEvNS_9BwdParamsE --------------------------
	.section	.nv.constant0._ZN10layer_norm22ln_bwd_finalize_kernelINS_22Kernel_traits_finalizeILj7168Ef13__nv_bfloat16S2_S2_fjLb1ELj1024ELj4ENS_18Kernel_traits_baseILj7168EfS2_S2_S2_fjLj1024EEEEELb1ELb1EEEvNS_9BwdParamsE,"a",@progbits
	.sectionflags	@""
	.align	4
.nv.constant0._ZN10layer_norm22ln_bwd_finalize_kernelINS_22Kernel_traits_finalizeILj7168Ef13__nv_bfloat16S2_S2_fjLb1ELj1024ELj4ENS_18Kernel_traits_baseILj7168EfS2_S2_S2_fjLj1024EEEEELb1ELb1EEEvNS_9BwdParamsE:
	.zero		824


//--------------------- .nv.constant0._ZN10layer_norm13ln_bwd_kernelINS_13Kernel_traitsIf13__nv_bfloat16S2_S2_fjLj7168ELj1ELj1ELj8ELj8ENS_18Kernel_traits_baseILj7168EfS2_S2_S2_fjLj256EEEEELb1ELb1ELb1ELb1EEEvNS_9BwdParamsE --------------------------
	.section	.nv.constant0._ZN10layer_norm13ln_bwd_kernelINS_13Kernel_traitsIf13__nv_bfloat16S2_S2_fjLj7168ELj1ELj1ELj8ELj8ENS_18Kernel_traits_baseILj7168EfS2_S2_S2_fjLj256EEEEELb1ELb1ELb1ELb1EEEvNS_9BwdParamsE,"a",@progbits
	.sectionflags	@""
	.align	4
.nv.constant0._ZN10layer_norm13ln_bwd_kernelINS_13Kernel_traitsIf13__nv_bfloat16S2_S2_fjLj7168ELj1ELj1ELj8ELj8ENS_18Kernel_traits_baseILj7168EfS2_S2_S2_fjLj256EEEEELb1ELb1ELb1ELb1EEEvNS_9BwdParamsE:
	.zero		824


//--------------------- .nv.constant0._ZN10layer_norm13ln_bwd_kernelINS_13Kernel_traitsI13__nv_bfloat16S2_fS2_fjLj7168ELj1ELj1ELj8ELj8ENS_18Kernel_traits_baseILj7168ES2_S2_fS2_fjLj256EEEEELb0ELb0ELb0ELb0EEEvNS_9BwdParamsE --------------------------
	.section	.nv.constant0._ZN10layer_norm13ln_bwd_kernelINS_13Kernel_traitsI13__nv_bfloat16S2_fS2_fjLj7168ELj1ELj1ELj8ELj8ENS_18Kernel_traits_baseILj7168ES2_S2_fS2_fjLj256EEEEELb0ELb0ELb0ELb0EEEvNS_9BwdParamsE,"a",@progbits
	.sectionflags	@""
	.align	4
.nv.constant0._ZN10layer_norm13ln_bwd_kernelINS_13Kernel_traitsI13__nv_bfloat16S2_fS2_fjLj7168ELj1ELj1ELj8ELj8ENS_18Kernel_traits_baseILj7168ES2_S2_fS2_fjLj256EEEEELb0ELb0ELb0ELb0EEEvNS_9BwdParamsE:
	.zero		824


//--------------------- .nv.constant0._ZN10layer_norm13ln_bwd_kernelINS_13Kernel_traitsI13__nv_bfloat16S2_fS2_fjLj7168ELj1ELj1ELj8ELj8ENS_18Kernel_traits_baseILj7168ES2_S2_fS2_fjLj256EEEEELb0ELb0ELb0ELb1EEEvNS_9BwdParamsE --------------------------
	.section	.nv.constant0._ZN10layer_norm13ln_bwd_kernelINS_13Kernel_traitsI13__nv_bfloat16S2_fS2_fjLj7168ELj1ELj1ELj8ELj8ENS_18Kernel_traits_baseILj7168ES2_S2_fS2_fjLj256EEEEELb0ELb0ELb0ELb1EEEvNS_9BwdParamsE,"a",@progbits
	.sectionflags	@""
	.align	4
.nv.constant0._ZN10layer_norm13ln_bwd_kernelINS_13Kernel_traitsI13__nv_bfloat16S2_fS2_fjLj7168ELj1ELj1ELj8ELj8ENS_18Kernel_traits_baseILj7168ES2_S2_fS2_fjLj256EEEEELb0ELb0ELb0ELb1EEEvNS_9BwdParamsE:
	.zero		824


//--------------------- .nv.constant0._ZN10layer_norm13ln_bwd_kernelINS_13Kernel_traitsI13__nv_bfloat16S2_fS2_fjLj7168ELj1ELj1ELj8ELj8ENS_18Kernel_traits_baseILj7168ES2_S2_fS2_fjLj256EEEEELb0ELb0ELb1ELb0EEEvNS_9BwdParamsE --------------------------
	.section	.nv.constant0._ZN10layer_norm13ln_bwd_kernelINS_13Kernel_traitsI13__nv_bfloat16S2_fS2_fjLj7168ELj1ELj1ELj8ELj8ENS_18Kernel_traits_baseILj7168ES2_S2_fS2_fjLj256EEEEELb0ELb0ELb1ELb0EEEvNS_9BwdParamsE,"a",@progbits
	.sectionflags	@""
	.align	4
.nv.constant0._ZN10layer_norm13ln_bwd_kernelINS_13Kernel_traitsI13__nv_bfloat16S2_fS2_fjLj7168ELj1ELj1ELj8ELj8ENS_18Kernel_traits_baseILj7168ES2_S2_fS2_fjLj256EEEEELb0ELb0ELb1ELb0EEEvNS_9BwdParamsE:
	.zero		824


//--------------------- .nv.constant0._ZN10layer_norm13ln_bwd_kernelINS_13Kernel_traitsI13__nv_bfloat16S2_fS2_fjLj7168ELj1ELj1ELj8ELj8ENS_18Kernel_traits_baseILj7168ES2_S2_fS2_fjLj256EEEEELb0ELb0ELb1ELb1EEEvNS_9BwdParamsE --------------------------
	.section	.nv.constant0._ZN10layer_norm13ln_bwd_kernelINS_13Kernel_traitsI13__nv_bfloat16S2_fS2_fjLj7168ELj1ELj1ELj8ELj8ENS_18Kernel_traits_baseILj7168ES2_S2_fS2_fjLj256EEEEELb0ELb0ELb1ELb1EEEvNS_9BwdParamsE,"a",@progbits
	.sectionflags	@""
	.align	4
.nv.constant0._ZN10layer_norm13ln_bwd_kernelINS_13Kernel_traitsI13__nv_bfloat16S2_fS2_fjLj7168ELj1ELj1ELj8ELj8ENS_18Kernel_traits_baseILj7168ES2_S2_fS2_fjLj256EEEEELb0ELb0ELb1ELb1EEEvNS_9BwdParamsE:
	.zero		824


//--------------------- .nv.constant0._ZN10layer_norm13ln_bwd_kernelINS_13Kernel_traitsI13__nv_bfloat16S2_fS2_fjLj7168ELj1ELj1ELj8ELj8ENS_18Kernel_traits_baseILj7168ES2_S2_fS2_fjLj256EEEEELb0ELb1ELb0ELb0EEEvNS_9BwdParamsE --------------------------
	.section	.nv.constant0._ZN10layer_norm13ln_bwd_kernelINS_13Kernel_traitsI13__nv_bfloat16S2_fS2_fjLj7168ELj1ELj1ELj8ELj8ENS_18Kernel_traits_baseILj7168ES2_S2_fS2_fjLj256EEEEELb0ELb1ELb0ELb0EEEvNS_9BwdParamsE,"a",@progbits
	.sectionflags	@""
	.align	4
.nv.constant0._ZN10layer_norm13ln_bwd_kernelINS_13Kernel_traitsI13__nv_bfloat16S2_fS2_fjLj7168ELj1ELj1ELj8ELj8ENS_18Kernel_traits_baseILj7168ES2_S2_fS2_fjLj256EEEEELb0ELb1ELb0ELb0EEEvNS_9BwdParamsE:
	.zero		824


//--------------------- .nv.constant0._ZN10layer_norm13ln_bwd_kernelINS_13Kernel_traitsI13__nv_bfloat16S2_fS2_fjLj7168ELj1ELj1ELj8ELj8ENS_18Kernel_traits_baseILj7168ES2_S2_fS2_fjLj256EEEEELb0ELb1ELb0ELb1EEEvNS_9BwdParamsE --------------------------
	.section	.nv.constant0._ZN10layer_norm13ln_bwd_kernelINS_13Kernel_traitsI13__nv_bfloat16S2_fS2_fjLj7168ELj1ELj1ELj8ELj8ENS_18Kernel_traits_baseILj7168ES2_S2_fS2_fjLj256EEEEELb0ELb1ELb0ELb1EEEvNS_9BwdParamsE,"a",@progbits
	.sectionflags	@""
	.align	4
.nv.constant0._ZN10layer_norm13ln_bwd_kernelINS_13Kernel_traitsI13__nv_bfloat16S2_fS2_fjLj7168ELj1ELj1ELj8ELj8ENS_18Kernel_traits_baseILj7168ES2_S2_fS2_fjLj256EEEEELb0ELb1ELb0ELb1EEEvNS_9BwdParamsE:
	.zero		824


//--------------------- .nv.constant0._ZN10layer_norm13ln_bwd_kernelINS_13Kernel_traitsI13__nv_bfloat16S2_fS2_fjLj7168ELj1ELj1ELj8ELj8ENS_18Kernel_traits_baseILj7168ES2_S2_fS2_fjLj256EEEEELb0ELb1ELb1ELb0EEEvNS_9BwdParamsE --------------------------
	.section	.nv.constant0._ZN10layer_norm13ln_bwd_kernelINS_13Kernel_traitsI13__nv_bfloat16S2_fS2_fjLj7168ELj1ELj1ELj8ELj8ENS_18Kernel_traits_baseILj7168ES2_S2_fS2_fjLj256EEEEELb0ELb1ELb1ELb0EEEvNS_9BwdParamsE,"a",@progbits
	.sectionflags	@""
	.align	4
.nv.constant0._ZN10layer_norm13ln_bwd_kernelINS_13Kernel_traitsI13__nv_bfloat16S2_fS2_fjLj7168ELj1ELj1ELj8ELj8ENS_18Kernel_traits_baseILj7168ES2_S2_fS2_fjLj256EEEEELb0ELb1ELb1ELb0EEEvNS_9BwdParamsE:
	.zero		824


//--------------------- .nv.constant0._ZN10layer_norm13ln_bwd_kernelINS_13Kernel_traitsI13__nv_bfloat16S2_fS2_fjLj7168ELj1ELj1ELj8ELj8ENS_18Kernel_traits_baseILj7168ES2_S2_fS2_fjLj256EEEEELb0ELb1ELb1ELb1EEEvNS_9BwdParamsE --------------------------
	.section	.nv.constant0._ZN10layer_norm13ln_bwd_kernelINS_13Kernel_traitsI13__nv_bfloat16S2_fS2_fjLj7168ELj1ELj1ELj8ELj8ENS_18Kernel_traits_baseILj7168ES2_S2_fS2_fjLj256EEEEELb0ELb1ELb1ELb1EEEvNS_9BwdParamsE,"a",@progbits
	.sectionflags	@""
	.align	4
.nv.constant0._ZN10layer_norm13ln_bwd_kernelINS_13Kernel_traitsI13__nv_bfloat16S2_fS2_fjLj7168ELj1ELj1ELj8ELj8ENS_18Kernel_traits_baseILj7168ES2_S2_fS2_fjLj256EEEEELb0ELb1ELb1ELb1EEEvNS_9BwdParamsE:
	.zero		824


//--------------------- .nv.constant0._ZN10layer_norm13ln_bwd_kernelINS_13Kernel_traitsI13__nv_bfloat16S2_fS2_fjLj7168ELj1ELj1ELj8ELj8ENS_18Kernel_traits_baseILj7168ES2_S2_fS2_fjLj256EEEEELb1ELb0ELb0ELb0EEEvNS_9BwdParamsE --------------------------
	.section	.nv.constant0._ZN10layer_norm13ln_bwd_kernelINS_13Kernel_traitsI13__nv_bfloat16S2_fS2_fjLj7168ELj1ELj1ELj8ELj8ENS_18Kernel_traits_baseILj7168ES2_S2_fS2_fjLj256EEEEELb1ELb0ELb0ELb0EEEvNS_9BwdParamsE,"a",@progbits
	.sectionflags	@""
	.align	4
.nv.constant0._ZN10layer_norm13ln_bwd_kernelINS_13Kernel_traitsI13__nv_bfloat16S2_fS2_fjLj7168ELj1ELj1ELj8ELj8ENS_18Kernel_traits_baseILj7168ES2_S2_fS2_fjLj256EEEEELb1ELb0ELb0ELb0EEEvNS_9BwdParamsE:
	.zero		824


//--------------------- .nv.constant0._ZN10layer_norm13ln_bwd_kernelINS_13Kernel_traitsI13__nv_bfloat16S2_fS2_fjLj7168ELj1ELj1ELj8ELj8ENS_18Kernel_traits_baseILj7168ES2_S2_fS2_fjLj256EEEEELb1ELb0ELb0ELb1EEEvNS_9BwdParamsE --------------------------
	.section	.nv.constant0._ZN10layer_norm13ln_bwd_kernelINS_13Kernel_traitsI13__nv_bfloat16S2_fS2_fjLj7168ELj1ELj1ELj8ELj8ENS_18Kernel_traits_baseILj7168ES2_S2_fS2_fjLj256EEEEELb1ELb0ELb0ELb1EEEvNS_9BwdParamsE,"a",@progbits
	.sectionflags	@""
	.align	4
.nv.constant0._ZN10layer_norm13ln_bwd_kernelINS_13Kernel_traitsI13__nv_bfloat16S2_fS2_fjLj7168ELj1ELj1ELj8ELj8ENS_18Kernel_traits_baseILj7168ES2_S2_fS2_fjLj256EEEEELb1ELb0ELb0ELb1EEEvNS_9BwdParamsE:
	.zero		824


//--------------------- .nv.constant0._ZN10layer_norm22ln_bwd_finalize_kernelINS_22Kernel_traits_finalizeILj7168E13__nv_bfloat16S2_fS2_fjLb0ELj1024ELj4ENS_18Kernel_traits_baseILj7168ES2_S2_fS2_fjLj1024EEEEELb0ELb0EEEvNS_9BwdParamsE --------------------------
	.section	.nv.constant0._ZN10layer_norm22ln_bwd_finalize_kernelINS_22Kernel_traits_finalizeILj7168E13__nv_bfloat16S2_fS2_fjLb0ELj1024ELj4ENS_18Kernel_traits_baseILj7168ES2_S2_fS2_fjLj1024EEEEELb0ELb0EEEvNS_9BwdParamsE,"a",@progbits
	.sectionflags	@""
	.align	4
.nv.constant0._ZN10layer_norm22ln_bwd_finalize_kernelINS_22Kernel_traits_finalizeILj7168E13__nv_bfloat16S2_fS2_fjLb0ELj1024ELj4ENS_18Kernel_traits_baseILj7168ES2_S2_fS2_fjLj1024EEEEELb0ELb0EEEvNS_9BwdParamsE:
	.zero		824


//--------------------- .nv.constant0._ZN10layer_norm13ln_bwd_kernelINS_13Kernel_traitsI13__nv_bfloat16S2_fS2_fjLj7168ELj1ELj1ELj8ELj8ENS_18Kernel_traits_baseILj7168ES2_S2_fS2_fjLj256EEEEELb1ELb0ELb1ELb0EEEvNS_9BwdParamsE --------------------------
	.section	.nv.constant0._ZN10layer_norm13ln_bwd_kernelINS_13Kernel_traitsI13__nv_bfloat16S2_fS2_fjLj7168ELj1ELj1ELj8ELj8ENS_18Kernel_traits_baseILj7168ES2_S2_fS2_fjLj256EEEEELb1ELb0ELb1ELb0EEEvNS_9BwdParamsE,"a",@progbits
	.sectionflags	@""
	.align	4
.nv.constant0._ZN10layer_norm13ln_bwd_kernelINS_13Kernel_traitsI13__nv_bfloat16S2_fS2_fjLj7168ELj1ELj1ELj8ELj8ENS_18Kernel_traits_baseILj7168ES2_S2_fS2_fjLj256EEEEELb1ELb0ELb1ELb0EEEvNS_9BwdParamsE:
	.zero		824


//--------------------- .nv.constant0._ZN10layer_norm22ln_bwd_finalize_kernelINS_22Kernel_traits_finalizeILj7168E13__nv_bfloat16S2_fS2_fjLb0ELj1024ELj4ENS_18Kernel_traits_baseILj7168ES2_S2_fS2_fjLj1024EEEEELb0ELb1EEEvNS_9BwdParamsE --------------------------
	.section	.nv.constant0._ZN10layer_norm22ln_bwd_finalize_kernelINS_22Kernel_traits_finalizeILj7168E13__nv_bfloat16S2_fS2_fjLb0ELj1024ELj4ENS_18Kernel_traits_baseILj7168ES2_S2_fS2_fjLj1024EEEEELb0ELb1EEEvNS_9BwdParamsE,"a",@progbits
	.sectionflags	@""
	.align	4
.nv.constant0._ZN10layer_norm22ln_bwd_finalize_kernelINS_22Kernel_traits_finalizeILj7168E13__nv_bfloat16S2_fS2_fjLb0ELj1024ELj4ENS_18Kernel_traits_baseILj7168ES2_S2_fS2_fjLj1024EEEEELb0ELb1EEEvNS_9BwdParamsE:
	.zero		824


//--------------------- .nv.constant0._ZN10layer_norm13ln_bwd_kernelINS_13Kernel_traitsI13__nv_bfloat16S2_fS2_fjLj7168ELj1ELj1ELj8ELj8ENS_18Kernel_traits_baseILj7168ES2_S2_fS2_fjLj256EEEEELb1ELb0ELb1ELb1EEEvNS_9BwdParamsE --------------------------
	.section	.nv.constant0._ZN10layer_norm13ln_bwd_kernelINS_13Kernel_traitsI13__nv_bfloat16S2_fS2_fjLj7168ELj1ELj1ELj8ELj8ENS_18Kernel_traits_baseILj7168ES2_S2_fS2_fjLj256EEEEELb1ELb0ELb1ELb1EEEvNS_9BwdParamsE,"a",@progbits
	.sectionflags	@""
	.align	4
.nv.constant0._ZN10layer_norm13ln_bwd_kernelINS_13Kernel_traitsI13__nv_bfloat16S2_fS2_fjLj7168ELj1ELj1ELj8ELj8ENS_18Kernel_traits_baseILj7168ES2_S2_fS2_fjLj256EEEEELb1ELb0ELb1ELb1EEEvNS_9BwdParamsE:
	.zero		824


//--------------------- .nv.constant0._ZN10layer_norm13ln_bwd_kernelINS_13Kernel_traitsI13__nv_bfloat16S2_fS2_fjLj7168ELj1ELj1ELj8ELj8ENS_18Kernel_traits_baseILj7168ES2_S2_fS2_fjLj256EEEEELb1ELb1ELb0ELb0EEEvNS_9BwdParamsE --------------------------
	.section	.nv.constant0._ZN10layer_norm13ln_bwd_kernelINS_13Kernel_traitsI13__nv_bfloat16S2_fS2_fjLj7168ELj1ELj1ELj8ELj8ENS_18Kernel_traits_baseILj7168ES2_S2_fS2_fjLj256EEEEELb1ELb1ELb0ELb0EEEvNS_9BwdParamsE,"a",@progbits
	.sectionflags	@""
	.align	4
.nv.constant0._ZN10layer_norm13ln_bwd_kernelINS_13Kernel_traitsI13__nv_bfloat16S2_fS2_fjLj7168ELj1ELj1ELj8ELj8ENS_18Kernel_traits_baseILj7168ES2_S2_fS2_fjLj256EEEEELb1ELb1ELb0ELb0EEEvNS_9BwdParamsE:
	.zero		824


//--------------------- .nv.constant0._ZN10layer_norm13ln_bwd_kernelINS_13Kernel_traitsI13__nv_bfloat16S2_fS2_fjLj7168ELj1ELj1ELj8ELj8ENS_18Kernel_traits_baseILj7168ES2_S2_fS2_fjLj256EEEEELb1ELb1ELb0ELb1EEEvNS_9BwdParamsE --------------------------
	.section	.nv.constant0._ZN10layer_norm13ln_bwd_kernelINS_13Kernel_traitsI13__nv_bfloat16S2_fS2_fjLj7168ELj1ELj1ELj8ELj8ENS_18Kernel_traits_baseILj7168ES2_S2_fS2_fjLj256EEEEELb1ELb1ELb0ELb1EEEvNS_9BwdParamsE,"a",@progbits
	.sectionflags	@""
	.align	4
.nv.constant0._ZN10layer_norm13ln_bwd_kernelINS_13Kernel_traitsI13__nv_bfloat16S2_fS2_fjLj7168ELj1ELj1ELj8ELj8ENS_18Kernel_traits_baseILj7168ES2_S2_fS2_fjLj256EEEEELb1ELb1ELb0ELb1EEEvNS_9BwdParamsE:
	.zero		824


//--------------------- .nv.constant0._ZN10layer_norm22ln_bwd_finalize_kernelINS_22Kernel_traits_finalizeILj7168E13__nv_bfloat16S2_fS2_fjLb1ELj1024ELj4ENS_18Kernel_traits_baseILj7168ES2_S2_fS2_fjLj1024EEEEELb1ELb0EEEvNS_9BwdParamsE --------------------------
	.section	.nv.constant0._ZN10layer_norm22ln_bwd_finalize_kernelINS_22Kernel_traits_finalizeILj7168E13__nv_bfloat16S2_fS2_fjLb1ELj1024ELj4ENS_18Kernel_traits_baseILj7168ES2_S2_fS2_fjLj1024EEEEELb1ELb0EEEvNS_9BwdParamsE,"a",@progbits
	.sectionflags	@""
	.align	4
.nv.constant0._ZN10layer_norm22ln_bwd_finalize_kernelINS_22Kernel_traits_finalizeILj7168E13__nv_bfloat16S2_fS2_fjLb1ELj1024ELj4ENS_18Kernel_traits_baseILj7168ES2_S2_fS2_fjLj1024EEEEELb1ELb0EEEvNS_9BwdParamsE:
	.zero		824


//--------------------- .nv.constant0._ZN10layer_norm13ln_bwd_kernelINS_13Kernel_traitsI13__nv_bfloat16S2_fS2_fjLj7168ELj1ELj1ELj8ELj8ENS_18Kernel_traits_baseILj7168ES2_S2_fS2_fjLj256EEEEELb1ELb1ELb1ELb0EEEvNS_9BwdParamsE --------------------------
	.section	.nv.constant0._ZN10layer_norm13ln_bwd_kernelINS_13Kernel_traitsI13__nv_bfloat16S2_fS2_fjLj7168ELj1ELj1ELj8ELj8ENS_18Kernel_traits_baseILj7168ES2_S2_fS2_fjLj256EEEEELb1ELb1ELb1ELb0EEEvNS_9BwdParamsE,"a",@progbits
	.sectionflags	@""
	.align	4
.nv.constant0._ZN10layer_norm13ln_bwd_kernelINS_13Kernel_traitsI13__nv_bfloat16S2_fS2_fjLj7168ELj1ELj1ELj8ELj8ENS_18Kernel_traits_baseILj7168ES2_S2_fS2_fjLj256EEEEELb1ELb1ELb1ELb0EEEvNS_9BwdParamsE:
	.zero		824


//--------------------- .nv.constant0._ZN10layer_norm22ln_bwd_finalize_kernelINS_22Kernel_traits_finalizeILj7168E13__nv_bfloat16S2_fS2_fjLb1ELj1024ELj4ENS_18Kernel_traits_baseILj7168ES2_S2_fS2_fjLj1024EEEEELb1ELb1EEEvNS_9BwdParamsE --------------------------
	.section	.nv.constant0._ZN10layer_norm22ln_bwd_finalize_kernelINS_22Kernel_traits_finalizeILj7168E13__nv_bfloat16S2_fS2_fjLb1ELj1024ELj4ENS_18Kernel_traits_baseILj7168ES2_S2_fS2_fjLj1024EEEEELb1ELb1EEEvNS_9BwdParamsE,"a",@progbits
	.sectionflags	@""
	.align	4
.nv.constant0._ZN10layer_norm22ln_bwd_finalize_kernelINS_22Kernel_traits_finalizeILj7168E13__nv_bfloat16S2_fS2_fjLb1ELj1024ELj4ENS_18Kernel_traits_baseILj7168ES2_S2_fS2_fjLj1024EEEEELb1ELb1EEEvNS_9BwdParamsE:
	.zero		824


//--------------------- .nv.constant0._ZN10layer_norm13ln_bwd_kernelINS_13Kernel_traitsI13__nv_bfloat16S2_fS2_fjLj7168ELj1ELj1ELj8ELj8ENS_18Kernel_traits_baseILj7168ES2_S2_fS2_fjLj256EEEEELb1ELb1ELb1ELb1EEEvNS_9BwdParamsE --------------------------
	.section	.nv.constant0._ZN10layer_norm13ln_bwd_kernelINS_13Kernel_traitsI13__nv_bfloat16S2_fS2_fjLj7168ELj1ELj1ELj8ELj8ENS_18Kernel_traits_baseILj7168ES2_S2_fS2_fjLj256EEEEELb1ELb1ELb1ELb1EEEvNS_9BwdParamsE,"a",@progbits
	.sectionflags	@""
	.align	4
.nv.constant0._ZN10layer_norm13ln_bwd_kernelINS_13Kernel_traitsI13__nv_bfloat16S2_fS2_fjLj7168ELj1ELj1ELj8ELj8ENS_18Kernel_traits_baseILj7168ES2_S2_fS2_fjLj256EEEEELb1ELb1ELb1ELb1EEEvNS_9BwdParamsE:
	.zero		824


//--------------------- .nv.constant0._ZN10layer_norm13ln_bwd_kernelINS_13Kernel_traitsIf13__nv_bfloat16fS2_fjLj7168ELj1ELj1ELj8ELj8ENS_18Kernel_traits_baseILj7168EfS2_fS2_fjLj256EEEEELb0ELb0ELb0ELb0EEEvNS_9BwdParamsE --------------------------
	.section	.nv.constant0._ZN10layer_norm13ln_bwd_kernelINS_13Kernel_traitsIf13__nv_bfloat16fS2_fjLj7168ELj1ELj1ELj8ELj8ENS_18Kernel_traits_baseILj7168EfS2_fS2_fjLj256EEEEELb0ELb0ELb0ELb0EEEvNS_9BwdParamsE,"a",@progbits
	.sectionflags	@""
	.align	4
.nv.constant0._ZN10layer_norm13ln_bwd_kernelINS_13Kernel_traitsIf13__nv_bfloat16fS2_fjLj7168ELj1ELj1ELj8ELj8ENS_18Kernel_traits_baseILj7168EfS2_fS2_fjLj256EEEEELb0ELb0ELb0ELb0EEEvNS_9BwdParamsE:
	.zero		824


//--------------------- .nv.constant0._ZN10layer_norm13ln_bwd_kernelINS_13Kernel_traitsIf13__nv_bfloat16fS2_fjLj7168ELj1ELj1ELj8ELj8ENS_18Kernel_traits_baseILj7168EfS2_fS2_fjLj256EEEEELb0ELb0ELb0ELb1EEEvNS_9BwdParamsE --------------------------
	.section	.nv.constant0._ZN10layer_norm13ln_bwd_kernelINS_13Kernel_traitsIf13__nv_bfloat16fS2_fjLj7168ELj1ELj1ELj8ELj8ENS_18Kernel_traits_baseILj7168EfS2_fS2_fjLj256EEEEELb0ELb0ELb0ELb1EEEvNS_9BwdParamsE,"a",@progbits
	.sectionflags	@""
	.align	4
.nv.constant0._ZN10layer_norm13ln_bwd_kernelINS_13Kernel_traitsIf13__nv_bfloat16fS2_fjLj7168ELj1ELj1ELj8ELj8ENS_18Kernel_traits_baseILj7168EfS2_fS2_fjLj256EEEEELb0ELb0ELb0ELb1EEEvNS_9BwdParamsE:
	.zero		824


//--------------------- .nv.constant0._ZN10layer_norm13ln_bwd_kernelINS_13Kernel_traitsIf13__nv_bfloat16fS2_fjLj7168ELj1ELj1ELj8ELj8ENS_18Kernel_traits_baseILj7168EfS2_fS2_fjLj256EEEEELb0ELb0ELb1ELb0EEEvNS_9BwdParamsE --------------------------
	.section	.nv.constant0._ZN10layer_norm13ln_bwd_kernelINS_13Kernel_traitsIf13__nv_bfloat16fS2_fjLj7168ELj1ELj1ELj8ELj8ENS_18Kernel_traits_baseILj7168EfS2_fS2_fjLj256EEEEELb0ELb0ELb1ELb0EEEvNS_9BwdParamsE,"a",@progbits
	.sectionflags	@""
	.align	4
.nv.constant0._ZN10layer_norm13ln_bwd_kernelINS_13Kernel_traitsIf13__nv_bfloat16fS2_fjLj7168ELj1ELj1ELj8ELj8ENS_18Kernel_traits_baseILj7168EfS2_fS2_fjLj256EEEEELb0ELb0ELb1ELb0EEEvNS_9BwdParamsE:
	.zero		824


//--------------------- .nv.constant0._ZN10layer_norm13ln_bwd_kernelINS_13Kernel_traitsIf13__nv_bfloat16fS2_fjLj7168ELj1ELj1ELj8ELj8ENS_18Kernel_traits_baseILj7168EfS2_fS2_fjLj256EEEEELb0ELb0ELb1ELb1EEEvNS_9BwdParamsE --------------------------
	.section	.nv.constant0._ZN10layer_norm13ln_bwd_kernelINS_13Kernel_traitsIf13__nv_bfloat16fS2_fjLj7168ELj1ELj1ELj8ELj8ENS_18Kernel_traits_baseILj7168EfS2_fS2_fjLj256EEEEELb0ELb0ELb1ELb1EEEvNS_9BwdParamsE,"a",@progbits
	.sectionflags	@""
	.align	4
.nv.constant0._ZN10layer_norm13ln_bwd_kernelINS_13Kernel_traitsIf13__nv_bfloat16fS2_fjLj7168ELj1ELj1ELj8ELj8ENS_18Kernel_traits_baseILj7168EfS2_fS2_fjLj256EEEEELb0ELb0ELb1ELb1EEEvNS_9BwdParamsE:
	.zero		824


//--------------------- .nv.constant0._ZN10layer_norm13ln_bwd_kernelINS_13Kernel_traitsIf13__nv_bfloat16fS2_fjLj7168ELj1ELj1ELj8ELj8ENS_18Kernel_traits_baseILj7168EfS2_fS2_fjLj256EEEEELb0ELb1ELb0ELb0EEEvNS_9BwdParamsE --------------------------
	.section	.nv.constant0._ZN10layer_norm13ln_bwd_kernelINS_13Kernel_traitsIf13__nv_bfloat16fS2_fjLj7168ELj1ELj1ELj8ELj8ENS_18Kernel_traits_baseILj7168EfS2_fS2_fjLj256EEEEELb0ELb1ELb0ELb0EEEvNS_9BwdParamsE,"a",@progbits
	.sectionflags	@""
	.align	4
.nv.constant0._ZN10layer_norm13ln_bwd_kernelINS_13Kernel_traitsIf13__nv_bfloat16fS2_fjLj7168ELj1ELj1ELj8ELj8ENS_18Kernel_traits_baseILj7168EfS2_fS2_fjLj256EEEEELb0ELb1ELb0ELb0EEEvNS_9BwdParamsE:
	.zero		824


//--------------------- .nv.constant0._ZN10layer_norm13ln_bwd_kernelINS_13Kernel_traitsIf13__nv_bfloat16fS2_fjLj7168ELj1ELj1ELj8ELj8ENS_18Kernel_traits_baseILj7168EfS2_fS2_fjLj256EEEEELb0ELb1ELb0ELb1EEEvNS_9BwdParamsE --------------------------
	.section	.nv.constant0._ZN10layer_norm13ln_bwd_kernelINS_13Kernel_traitsIf13__nv_bfloat16fS2_fjLj7168ELj1ELj1ELj8ELj8ENS_18Kernel_traits_baseILj7168EfS2_fS2_fjLj256EEEEELb0ELb1ELb0ELb1EEEvNS_9BwdParamsE,"a",@progbits
	.sectionflags	@""
	.align	4
.nv.constant0._ZN10layer_norm13ln_bwd_kernelINS_13Kernel_traitsIf13__nv_bfloat16fS2_fjLj7168ELj1ELj1ELj8ELj8ENS_18Kernel_traits_baseILj7168EfS2_fS2_fjLj256EEEEELb0ELb1ELb0ELb1EEEvNS_9BwdParamsE:
	.zero		824


//--------------------- .nv.constant0._ZN10layer_norm13ln_bwd_kernelINS_13Kernel_traitsIf13__nv_bfloat16fS2_fjLj7168ELj1ELj1ELj8ELj8ENS_18Kernel_traits_baseILj7168EfS2_fS2_fjLj256EEEEELb0ELb1ELb1ELb0EEEvNS_9BwdParamsE --------------------------
	.section	.nv.constant0._ZN10layer_norm13ln_bwd_kernelINS_13Kernel_traitsIf13__nv_bfloat16fS2_fjLj7168ELj1ELj1ELj8ELj8ENS_18Kernel_traits_baseILj7168EfS2_fS2_fjLj256EEEEELb0ELb1ELb1ELb0EEEvNS_9BwdParamsE,"a",@progbits
	.sectionflags	@""
	.align	4
.nv.constant0._ZN10layer_norm13ln_bwd_kernelINS_13Kernel_traitsIf13__nv_bfloat16fS2_fjLj7168ELj1ELj1ELj8ELj8ENS_18Kernel_traits_baseILj7168EfS2_fS2_fjLj256EEEEELb0ELb1ELb1ELb0EEEvNS_9BwdParamsE:
	.zero		824


//--------------------- .nv.constant0._ZN10layer_norm13ln_bwd_kernelINS_13Kernel_traitsIf13__nv_bfloat16fS2_fjLj7168ELj1ELj1ELj8ELj8ENS_18Kernel_traits_baseILj7168EfS2_fS2_fjLj256EEEEELb0ELb1ELb1ELb1EEEvNS_9BwdParamsE --------------------------
	.section	.nv.constant0._ZN10layer_norm13ln_bwd_kernelINS_13Kernel_traitsIf13__nv_bfloat16fS2_fjLj7168ELj1ELj1ELj8ELj8ENS_18Kernel_traits_baseILj7168EfS2_fS2_fjLj256EEEEELb0ELb1ELb1ELb1EEEvNS_9BwdParamsE,"a",@progbits
	.sectionflags	@""
	.align	4
.nv.constant0._ZN10layer_norm13ln_bwd_kernelINS_13Kernel_traitsIf13__nv_bfloat16fS2_fjLj7168ELj1ELj1ELj8ELj8ENS_18Kernel_traits_baseILj7168EfS2_fS2_fjLj256EEEEELb0ELb1ELb1ELb1EEEvNS_9BwdParamsE:
	.zero		824


//--------------------- .nv.constant0._ZN10layer_norm13ln_bwd_kernelINS_13Kernel_traitsIf13__nv_bfloat16fS2_fjLj7168ELj1ELj1ELj8ELj8ENS_18Kernel_traits_baseILj7168EfS2_fS2_fjLj256EEEEELb1ELb0ELb0ELb0EEEvNS_9BwdParamsE --------------------------
	.section	.nv.constant0._ZN10layer_norm13ln_bwd_kernelINS_13Kernel_traitsIf13__nv_bfloat16fS2_fjLj7168ELj1ELj1ELj8ELj8ENS_18Kernel_traits_baseILj7168EfS2_fS2_fjLj256EEEEELb1ELb0ELb0ELb0EEEvNS_9BwdParamsE,"a",@progbits
	.sectionflags	@""
	.align	4
.nv.constant0._ZN10layer_norm13ln_bwd_kernelINS_13Kernel_traitsIf13__nv_bfloat16fS2_fjLj7168ELj1ELj1ELj8ELj8ENS_18Kernel_traits_baseILj7168EfS2_fS2_fjLj256EEEEELb1ELb0ELb0ELb0EEEvNS_9BwdParamsE:
	.zero		824


//--------------------- .nv.constant0._ZN10layer_norm13ln_bwd_kernelINS_13Kernel_traitsIf13__nv_bfloat16fS2_fjLj7168ELj1ELj1ELj8ELj8ENS_18Kernel_traits_baseILj7168EfS2_fS2_fjLj256EEEEELb1ELb0ELb0ELb1EEEvNS_9BwdParamsE --------------------------
	.section	.nv.constant0._ZN10layer_norm13ln_bwd_kernelINS_13Kernel_traitsIf13__nv_bfloat16fS2_fjLj7168ELj1ELj1ELj8ELj8ENS_18Kernel_traits_baseILj7168EfS2_fS2_fjLj256EEEEELb1ELb0ELb0ELb1EEEvNS_9BwdParamsE,"a",@progbits
	.sectionflags	@""
	.align	4
.nv.constant0._ZN10layer_norm13ln_bwd_kernelINS_13Kernel_traitsIf13__nv_bfloat16fS2_fjLj7168ELj1ELj1ELj8ELj8ENS_18Kernel_traits_baseILj7168EfS2_fS2_fjLj256EEEEELb1ELb0ELb0ELb1EEEvNS_9BwdParamsE:
	.zero		824


//--------------------- .nv.constant0._ZN10layer_norm22ln_bwd_finalize_kernelINS_22Kernel_traits_finalizeILj7168Ef13__nv_bfloat16fS2_fjLb0ELj1024ELj4ENS_18Kernel_traits_baseILj7168EfS2_fS2_fjLj1024EEEEELb0ELb0EEEvNS_9BwdParamsE --------------------------
	.section	.nv.constant0._ZN10layer_norm22ln_bwd_finalize_kernelINS_22Kernel_traits_finalizeILj7168Ef13__nv_bfloat16fS2_fjLb0ELj1024ELj4ENS_18Kernel_traits_baseILj7168EfS2_fS2_fjLj1024EEEEELb0ELb0EEEvNS_9BwdParamsE,"a",@progbits
	.sectionflags	@""
	.align	4
.nv.constant0._ZN10layer_norm22ln_bwd_finalize_kernelINS_22Kernel_traits_finalizeILj7168Ef13__nv_bfloat16fS2_fjLb0ELj1024ELj4ENS_18Kernel_traits_baseILj7168EfS2_fS2_fjLj1024EEEEELb0ELb0EEEvNS_9BwdParamsE:
	.zero		824


//--------------------- .nv.constant0._ZN10layer_norm13ln_bwd_kernelINS_13Kernel_traitsIf13__nv_bfloat16fS2_fjLj7168ELj1ELj1ELj8ELj8ENS_18Kernel_traits_baseILj7168EfS2_fS2_fjLj256EEEEELb1ELb0ELb1ELb0EEEvNS_9BwdParamsE --------------------------
	.section	.nv.constant0._ZN10layer_norm13ln_bwd_kernelINS_13Kernel_traitsIf13__nv_bfloat16fS2_fjLj7168ELj1ELj1ELj8ELj8ENS_18Kernel_traits_baseILj7168EfS2_fS2_fjLj256EEEEELb1ELb0ELb1ELb0EEEvNS_9BwdParamsE,"a",@progbits
	.sectionflags	@""
	.align	4
.nv.constant0._ZN10layer_norm13ln_bwd_kernelINS_13Kernel_traitsIf13__nv_bfloat16fS2_fjLj7168ELj1ELj1ELj8ELj8ENS_18Kernel_traits_baseILj7168EfS2_fS2_fjLj256EEEEELb1ELb0ELb1ELb0EEEvNS_9BwdParamsE:
	.zero		824


//--------------------- .nv.constant0._ZN10layer_norm22ln_bwd_finalize_kernelINS_22Kernel_traits_finalizeILj7168Ef13__nv_bfloat16fS2_fjLb0ELj1024ELj4ENS_18Kernel_traits_baseILj7168EfS2_fS2_fjLj1024EEEEELb0ELb1EEEvNS_9BwdParamsE --------------------------
	.section	.nv.constant0._ZN10layer_norm22ln_bwd_finalize_kernelINS_22Kernel_traits_finalizeILj7168Ef13__nv_bfloat16fS2_fjLb0ELj1024ELj4ENS_18Kernel_traits_baseILj7168EfS2_fS2_fjLj1024EEEEELb0ELb1EEEvNS_9BwdParamsE,"a",@progbits
	.sectionflags	@""
	.align	4
.nv.constant0._ZN10layer_norm22ln_bwd_finalize_kernelINS_22Kernel_traits_finalizeILj7168Ef13__nv_bfloat16fS2_fjLb0ELj1024ELj4ENS_18Kernel_traits_baseILj7168EfS2_fS2_fjLj1024EEEEELb0ELb1EEEvNS_9BwdParamsE:
	.zero		824


//--------------------- .nv.constant0._ZN10layer_norm13ln_bwd_kernelINS_13Kernel_traitsIf13__nv_bfloat16fS2_fjLj7168ELj1ELj1ELj8ELj8ENS_18Kernel_traits_baseILj7168EfS2_fS2_fjLj256EEEEELb1ELb0ELb1ELb1EEEvNS_9BwdParamsE --------------------------
	.section	.nv.constant0._ZN10layer_norm13ln_bwd_kernelINS_13Kernel_traitsIf13__nv_bfloat16fS2_fjLj7168ELj1ELj1ELj8ELj8ENS_18Kernel_traits_baseILj7168EfS2_fS2_fjLj256EEEEELb1ELb0ELb1ELb1EEEvNS_9BwdParamsE,"a",@progbits
	.sectionflags	@""
	.align	4
.nv.constant0._ZN10layer_norm13ln_bwd_kernelINS_13Kernel_traitsIf13__nv_bfloat16fS2_fjLj7168ELj1ELj1ELj8ELj8ENS_18Kernel_traits_baseILj7168EfS2_fS2_fjLj256EEEEELb1ELb0ELb1ELb1EEEvNS_9BwdParamsE:
	.zero		824


//--------------------- .nv.constant0._ZN10layer_norm13ln_bwd_kernelINS_13Kernel_traitsIf13__nv_bfloat16fS2_fjLj7168ELj1ELj1ELj8ELj8ENS_18Kernel_traits_baseILj7168EfS2_fS2_fjLj256EEEEELb1ELb1ELb0ELb0EEEvNS_9BwdParamsE --------------------------
	.section	.nv.constant0._ZN10layer_norm13ln_bwd_kernelINS_13Kernel_traitsIf13__nv_bfloat16fS2_fjLj7168ELj1ELj1ELj8ELj8ENS_18Kernel_traits_baseILj7168EfS2_fS2_fjLj256EEEEELb1ELb1ELb0ELb0EEEvNS_9BwdParamsE,"a",@progbits
	.sectionflags	@""
	.align	4
.nv.constant0._ZN10layer_norm13ln_bwd_kernelINS_13Kernel_traitsIf13__nv_bfloat16fS2_fjLj7168ELj1ELj1ELj8ELj8ENS_18Kernel_traits_baseILj7168EfS2_fS2_fjLj256EEEEELb1ELb1ELb0ELb0EEEvNS_9BwdParamsE:
	.zero		824


//--------------------- .nv.constant0._ZN10layer_norm13ln_bwd_kernelINS_13Kernel_traitsIf13__nv_bfloat16fS2_fjLj7168ELj1ELj1ELj8ELj8ENS_18Kernel_traits_baseILj7168EfS2_fS2_fjLj256EEEEELb1ELb1ELb0ELb1EEEvNS_9BwdParamsE --------------------------
	.section	.nv.constant0._ZN10layer_norm13ln_bwd_kernelINS_13Kernel_traitsIf13__nv_bfloat16fS2_fjLj7168ELj1ELj1ELj8ELj8ENS_18Kernel_traits_baseILj7168EfS2_fS2_fjLj256EEEEELb1ELb1ELb0ELb1EEEvNS_9BwdParamsE,"a",@progbits
	.sectionflags	@""
	.align	4
.nv.constant0._ZN10layer_norm13ln_bwd_kernelINS_13Kernel_traitsIf13__nv_bfloat16fS2_fjLj7168ELj1ELj1ELj8ELj8ENS_18Kernel_traits_baseILj7168EfS2_fS2_fjLj256EEEEELb1ELb1ELb0ELb1EEEvNS_9BwdParamsE:
	.zero		824


//--------------------- .nv.constant0._ZN10layer_norm22ln_bwd_finalize_kernelINS_22Kernel_traits_finalizeILj7168Ef13__nv_bfloat16fS2_fjLb1ELj1024ELj4ENS_18Kernel_traits_baseILj7168EfS2_fS2_fjLj1024EEEEELb1ELb0EEEvNS_9BwdParamsE --------------------------
	.section	.nv.constant0._ZN10layer_norm22ln_bwd_finalize_kernelINS_22Kernel_traits_finalizeILj7168Ef13__nv_bfloat16fS2_fjLb1ELj1024ELj4ENS_18Kernel_traits_baseILj7168EfS2_fS2_fjLj1024EEEEELb1ELb0EEEvNS_9BwdParamsE,"a",@progbits
	.sectionflags	@""
	.align	4
.nv.constant0._ZN10layer_norm22ln_bwd_finalize_kernelINS_22Kernel_traits_finalizeILj7168Ef13__nv_bfloat16fS2_fjLb1ELj1024ELj4ENS_18Kernel_traits_baseILj7168EfS2_fS2_fjLj1024EEEEELb1ELb0EEEvNS_9BwdParamsE:
	.zero		824


//--------------------- .nv.constant0._ZN10layer_norm13ln_bwd_kernelINS_13Kernel_traitsIf13__nv_bfloat16fS2_fjLj7168ELj1ELj1ELj8ELj8ENS_18Kernel_traits_baseILj7168EfS2_fS2_fjLj256EEEEELb1ELb1ELb1ELb0EEEvNS_9BwdParamsE --------------------------
	.section	.nv.constant0._ZN10layer_norm13ln_bwd_kernelINS_13Kernel_traitsIf13__nv_bfloat16fS2_fjLj7168ELj1ELj1ELj8ELj8ENS_18Kernel_traits_baseILj7168EfS2_fS2_fjLj256EEEEELb1ELb1ELb1ELb0EEEvNS_9BwdParamsE,"a",@progbits
	.sectionflags	@""
	.align	4
.nv.constant0._ZN10layer_norm13ln_bwd_kernelINS_13Kernel_traitsIf13__nv_bfloat16fS2_fjLj7168ELj1ELj1ELj8ELj8ENS_18Kernel_traits_baseILj7168EfS2_fS2_fjLj256EEEEELb1ELb1ELb1ELb0EEEvNS_9BwdParamsE:
	.zero		824


//--------------------- .nv.constant0._ZN10layer_norm22ln_bwd_finalize_kernelINS_22Kernel_traits_finalizeILj7168Ef13__nv_bfloat16fS2_fjLb1ELj1024ELj4ENS_18Kernel_traits_baseILj7168EfS2_fS2_fjLj1024EEEEELb1ELb1EEEvNS_9BwdParamsE --------------------------
	.section	.nv.constant0._ZN10layer_norm22ln_bwd_finalize_kernelINS_22Kernel_traits_finalizeILj7168Ef13__nv_bfloat16fS2_fjLb1ELj1024ELj4ENS_18Kernel_traits_baseILj7168EfS2_fS2_fjLj1024EEEEELb1ELb1EEEvNS_9BwdParamsE,"a",@progbits
	.sectionflags	@""
	.align	4
.nv.constant0._ZN10layer_norm22ln_bwd_finalize_kernelINS_22Kernel_traits_finalizeILj7168Ef13__nv_bfloat16fS2_fjLb1ELj1024ELj4ENS_18Kernel_traits_baseILj7168EfS2_fS2_fjLj1024EEEEELb1ELb1EEEvNS_9BwdParamsE:
	.zero		824


//--------------------- .nv.constant0._ZN10layer_norm13ln_bwd_kernelINS_13Kernel_traitsIf13__nv_bfloat16fS2_fjLj7168ELj1ELj1ELj8ELj8ENS_18Kernel_traits_baseILj7168EfS2_fS2_fjLj256EEEEELb1ELb1ELb1ELb1EEEvNS_9BwdParamsE --------------------------
	.section	.nv.constant0._ZN10layer_norm13ln_bwd_kernelINS_13Kernel_traitsIf13__nv_bfloat16fS2_fjLj7168ELj1ELj1ELj8ELj8ENS_18Kernel_traits_baseILj7168EfS2_fS2_fjLj256EEEEELb1ELb1ELb1ELb1EEEvNS_9BwdParamsE,"a",@progbits
	.sectionflags	@""
	.align	4
.nv.constant0._ZN10layer_norm13ln_bwd_kernelINS_13Kernel_traitsIf13__nv_bfloat16fS2_fjLj7168ELj1ELj1ELj8ELj8ENS_18Kernel_traits_baseILj7168EfS2_fS2_fjLj256EEEEELb1ELb1ELb1ELb1EEEvNS_9BwdParamsE:
	.zero		824


//--------------------- .nv.constant0._ZN10layer_norm13ln_bwd_kernelINS_13Kernel_traitsIf6__halfS2_S2_fjLj7168ELj1ELj1ELj8ELj8ENS_18Kernel_traits_baseILj7168EfS2_S2_S2_fjLj256EEEEELb0ELb0ELb0ELb0EEEvNS_9BwdParamsE --------------------------
	.section	.nv.constant0._ZN10layer_norm13ln_bwd_kernelINS_13Kernel_traitsIf6__halfS2_S2_fjLj7168ELj1ELj1ELj8ELj8ENS_18Kernel_traits_baseILj7168EfS2_S2_S2_fjLj256EEEEELb0ELb0ELb0ELb0EEEvNS_9BwdParamsE,"a",@progbits
	.sectionflags	@""
	.align	4
.nv.constant0._ZN10layer_norm13ln_bwd_kernelINS_13Kernel_traitsIf6__halfS2_S2_fjLj7168ELj1ELj1ELj8ELj8ENS_18Kernel_traits_baseILj7168EfS2_S2_S2_fjLj256EEEEELb0ELb0ELb0ELb0EEEvNS_9BwdParamsE:
	.zero		824


//--------------------- .nv.constant0._ZN10layer_norm13ln_bwd_kernelINS_13Kernel_traitsIf6__halfS2_S2_fjLj7168ELj1ELj1ELj8ELj8ENS_18Kernel_traits_baseILj7168EfS2_S2_S2_fjLj256EEEEELb0ELb0ELb0ELb1EEEvNS_9BwdParamsE --------------------------
	.section	.nv.constant0._ZN10layer_norm13ln_bwd_kernelINS_13Kernel_traitsIf6__halfS2_S2_fjLj7168ELj1ELj1ELj8ELj8ENS_18Kernel_traits_baseILj7168EfS2_S2_S2_fjLj256EEEEELb0ELb0ELb0ELb1EEEvNS_9BwdParamsE,"a",@progbits
	.sectionflags	@""
	.align	4
.nv.constant0._ZN10layer_norm13ln_bwd_kernelINS_13Kernel_traitsIf6__halfS2_S2_fjLj7168ELj1ELj1ELj8ELj8ENS_18Kernel_traits_baseILj7168EfS2_S2_S2_fjLj256EEEEELb0ELb0ELb0ELb1EEEvNS_9BwdParamsE:
	.zero		824


//--------------------- .nv.constant0._ZN10layer_norm13ln_bwd_kernelINS_13Kernel_traitsIf6__halfS2_S2_fjLj7168ELj1ELj1ELj8ELj8ENS_18Kernel_traits_baseILj7168EfS2_S2_S2_fjLj256EEEEELb0ELb0ELb1ELb0EEEvNS_9BwdParamsE --------------------------
	.section	.nv.constant0._ZN10layer_norm13ln_bwd_kernelINS_13Kernel_traitsIf6__halfS2_S2_fjLj7168ELj1ELj1ELj8ELj8ENS_18Kernel_traits_baseILj7168EfS2_S2_S2_fjLj256EEEEELb0ELb0ELb1ELb0EEEvNS_9BwdParamsE,"a",@progbits
	.sectionflags	@""
	.align	4
.nv.constant0._ZN10layer_norm13ln_bwd_kernelINS_13Kernel_traitsIf6__halfS2_S2_fjLj7168ELj1ELj1ELj8ELj8ENS_18Kernel_traits_baseILj7168EfS2_S2_S2_fjLj256EEEEELb0ELb0ELb1ELb0EEEvNS_9BwdParamsE:
	.zero		824


//--------------------- .nv.constant0._ZN10layer_norm13ln_bwd_kernelINS_13Kernel_traitsIf6__halfS2_S2_fjLj7168ELj1ELj1ELj8ELj8ENS_18Kernel_traits_baseILj7168EfS2_S2_S2_fjLj256EEEEELb0ELb0ELb1ELb1EEEvNS_9BwdParamsE --------------------------
	.section	.nv.constant0._ZN10layer_norm13ln_bwd_kernelINS_13Kernel_traitsIf6__halfS2_S2_fjLj7168ELj1ELj1ELj8ELj8ENS_18Kernel_traits_baseILj7168EfS2_S2_S2_fjLj256EEEEELb0ELb0ELb1ELb1EEEvNS_9BwdParamsE,"a",@progbits
	.sectionflags	@""
	.align	4
.nv.constant0._ZN10layer_norm13ln_bwd_kernelINS_13Kernel_traitsIf6__halfS2_S2_fjLj7168ELj1ELj1ELj8ELj8ENS_18Kernel_traits_baseILj7168EfS2_S2_S2_fjLj256EEEEELb0ELb0ELb1ELb1EEEvNS_9BwdParamsE:
	.zero		824


//--------------------- .nv.constant0._ZN10layer_norm13ln_bwd_kernelINS_13Kernel_traitsIf6__halfS2_S2_fjLj7168ELj1ELj1ELj8ELj8ENS_18Kernel_traits_baseILj7168EfS2_S2_S2_fjLj256EEEEELb0ELb1ELb0ELb0EEEvNS_9BwdParamsE --------------------------
	.section	.nv.constant0._ZN10layer_norm13ln_bwd_kernelINS_13Kernel_traitsIf6__halfS2_S2_fjLj7168ELj1ELj1ELj8ELj8ENS_18Kernel_traits_baseILj7168EfS2_S2_S2_fjLj256EEEEELb0ELb1ELb0ELb0EEEvNS_9BwdParamsE,"a",@progbits
	.sectionflags	@""
	.align	4
.nv.constant0._ZN10layer_norm13ln_bwd_kernelINS_13Kernel_traitsIf6__halfS2_S2_fjLj7168ELj1ELj1ELj8ELj8ENS_18Kernel_traits_baseILj7168EfS2_S2_S2_fjLj256EEEEELb0ELb1ELb0ELb0EEEvNS_9BwdParamsE:
	.zero		824


//--------------------- .nv.constant0._ZN10layer_norm13ln_bwd_kernelINS_13Kernel_traitsIf6__halfS2_S2_fjLj7168ELj1ELj1ELj8ELj8ENS_18Kernel_traits_baseILj7168EfS2_S2_S2_fjLj256EEEEELb0ELb1ELb0ELb1EEEvNS_9BwdParamsE --------------------------
	.section	.nv.constant0._ZN10layer_norm13ln_bwd_kernelINS_13Kernel_traitsIf6__halfS2_S2_fjLj7168ELj1ELj1ELj8ELj8ENS_18Kernel_traits_baseILj7168EfS2_S2_S2_fjLj256EEEEELb0ELb1ELb0ELb1EEEvNS_9BwdParamsE,"a",@progbits
	.sectionflags	@""
	.align	4
.nv.constant0._ZN10layer_norm13ln_bwd_kernelINS_13Kernel_traitsIf6__halfS2_S2_fjLj7168ELj1ELj1ELj8ELj8ENS_18Kernel_traits_baseILj7168EfS2_S2_S2_fjLj256EEEEELb0ELb1ELb0ELb1EEEvNS_9BwdParamsE:
	.zero		824


//--------------------- .nv.constant0._ZN10layer_norm13ln_bwd_kernelINS_13Kernel_traitsIf6__halfS2_S2_fjLj7168ELj1ELj1ELj8ELj8ENS_18Kernel_traits_baseILj7168EfS2_S2_S2_fjLj256EEEEELb0ELb1ELb1ELb0EEEvNS_9BwdParamsE --------------------------
	.section	.nv.constant0._ZN10layer_norm13ln_bwd_kernelINS_13Kernel_traitsIf6__halfS2_S2_fjLj7168ELj1ELj1ELj8ELj8ENS_18Kernel_traits_baseILj7168EfS2_S2_S2_fjLj256EEEEELb0ELb1ELb1ELb0EEEvNS_9BwdParamsE,"a",@progbits
	.sectionflags	@""
	.align	4
.nv.constant0._ZN10layer_norm13ln_bwd_kernelINS_13Kernel_traitsIf6__halfS2_S2_fjLj7168ELj1ELj1ELj8ELj8ENS_18Kernel_traits_baseILj7168EfS2_S2_S2_fjLj256EEEEELb0ELb1ELb1ELb0EEEvNS_9BwdParamsE:
	.zero		824


//--------------------- .nv.constant0._ZN10layer_norm13ln_bwd_kernelINS_13Kernel_traitsIf6__halfS2_S2_fjLj7168ELj1ELj1ELj8ELj8ENS_18Kernel_traits_baseILj7168EfS2_S2_S2_fjLj256EEEEELb0ELb1ELb1ELb1EEEvNS_9BwdParamsE --------------------------
	.section	.nv.constant0._ZN10layer_norm13ln_bwd_kernelINS_13Kernel_traitsIf6__halfS2_S2_fjLj7168ELj1ELj1ELj8ELj8ENS_18Kernel_traits_baseILj7168EfS2_S2_S2_fjLj256EEEEELb0ELb1ELb1ELb1EEEvNS_9BwdParamsE,"a",@progbits
	.sectionflags	@""
	.align	4
.nv.constant0._ZN10layer_norm13ln_bwd_kernelINS_13Kernel_traitsIf6__halfS2_S2_fjLj7168ELj1ELj1ELj8ELj8ENS_18Kernel_traits_baseILj7168EfS2_S2_S2_fjLj256EEEEELb0ELb1ELb1ELb1EEEvNS_9BwdParamsE:
	.zero		824


//--------------------- .nv.constant0._ZN10layer_norm13ln_bwd_kernelINS_13Kernel_traitsIf6__halfS2_S2_fjLj7168ELj1ELj1ELj8ELj8ENS_18Kernel_traits_baseILj7168EfS2_S2_S2_fjLj256EEEEELb1ELb0ELb0ELb0EEEvNS_9BwdParamsE --------------------------
	.section	.nv.constant0._ZN10layer_norm13ln_bwd_kernelINS_13Kernel_traitsIf6__halfS2_S2_fjLj7168ELj1ELj1ELj8ELj8ENS_18Kernel_traits_baseILj7168EfS2_S2_S2_fjLj256EEEEELb1ELb0ELb0ELb0EEEvNS_9BwdParamsE,"a",@progbits
	.sectionflags	@""
	.align	4
.nv.constant0._ZN10layer_norm13ln_bwd_kernelINS_13Kernel_traitsIf6__halfS2_S2_fjLj7168ELj1ELj1ELj8ELj8ENS_18Kernel_traits_baseILj7168EfS2_S2_S2_fjLj256EEEEELb1ELb0ELb0ELb0EEEvNS_9BwdParamsE:
	.zero		824


//--------------------- .nv.constant0._ZN10layer_norm13ln_bwd_kernelINS_13Kernel_traitsIf6__halfS2_S2_fjLj7168ELj1ELj1ELj8ELj8ENS_18Kernel_traits_baseILj7168EfS2_S2_S2_fjLj256EEEEELb1ELb0ELb0ELb1EEEvNS_9BwdParamsE --------------------------
	.section	.nv.constant0._ZN10layer_norm13ln_bwd_kernelINS_13Kernel_traitsIf6__halfS2_S2_fjLj7168ELj1ELj1ELj8ELj8ENS_18Kernel_traits_baseILj7168EfS2_S2_S2_fjLj256EEEEELb1ELb0ELb0ELb1EEEvNS_9BwdParamsE,"a",@progbits
	.sectionflags	@""
	.align	4
.nv.constant0._ZN10layer_norm13ln_bwd_kernelINS_13Kernel_traitsIf6__halfS2_S2_fjLj7168ELj1ELj1ELj8ELj8ENS_18Kernel_traits_baseILj7168EfS2_S2_S2_fjLj256EEEEELb1ELb0ELb0ELb1EEEvNS_9BwdParamsE:
	.zero		824


//--------------------- .nv.constant0._ZN10layer_norm22ln_bwd_finalize_kernelINS_22Kernel_traits_finalizeILj7168Ef6__halfS2_S2_fjLb0ELj1024ELj4ENS_18Kernel_traits_baseILj7168EfS2_S2_S2_fjLj1024EEEEELb0ELb0EEEvNS_9BwdParamsE --------------------------
	.section	.nv.constant0._ZN10layer_norm22ln_bwd_finalize_kernelINS_22Kernel_traits_finalizeILj7168Ef6__halfS2_S2_fjLb0ELj1024ELj4ENS_18Kernel_traits_baseILj7168EfS2_S2_S2_fjLj1024EEEEELb0ELb0EEEvNS_9BwdParamsE,"a",@progbits
	.sectionflags	@""
	.align	4
.nv.constant0._ZN10layer_norm22ln_bwd_finalize_kernelINS_22Kernel_traits_finalizeILj7168Ef6__halfS2_S2_fjLb0ELj1024ELj4ENS_18Kernel_traits_baseILj7168EfS2_S2_S2_fjLj1024EEEEELb0ELb0EEEvNS_9BwdParamsE:
	.zero		824


//--------------------- .nv.constant0._ZN10layer_norm13ln_bwd_kernelINS_13Kernel_traitsIf6__halfS2_S2_fjLj7168ELj1ELj1ELj8ELj8ENS_18Kernel_traits_baseILj7168EfS2_S2_S2_fjLj256EEEEELb1ELb0ELb1ELb0EEEvNS_9BwdParamsE --------------------------
	.section	.nv.constant0._ZN10layer_norm13ln_bwd_kernelINS_13Kernel_traitsIf6__halfS2_S2_fjLj7168ELj1ELj1ELj8ELj8ENS_18Kernel_traits_baseILj7168EfS2_S2_S2_fjLj256EEEEELb1ELb0ELb1ELb0EEEvNS_9BwdParamsE,"a",@progbits
	.sectionflags	@""
	.align	4
.nv.constant0._ZN10layer_norm13ln_bwd_kernelINS_13Kernel_traitsIf6__halfS2_S2_fjLj7168ELj1ELj1ELj8ELj8ENS_18Kernel_traits_baseILj7168EfS2_S2_S2_fjLj256EEEEELb1ELb0ELb1ELb0EEEvNS_9BwdParamsE:
	.zero		824


//--------------------- .nv.constant0._ZN10layer_norm22ln_bwd_finalize_kernelINS_22Kernel_traits_finalizeILj7168Ef6__halfS2_S2_fjLb0ELj1024ELj4ENS_18Kernel_traits_baseILj7168EfS2_S2_S2_fjLj1024EEEEELb0ELb1EEEvNS_9BwdParamsE --------------------------
	.section	.nv.constant0._ZN10layer_norm22ln_bwd_finalize_kernelINS_22Kernel_traits_finalizeILj7168Ef6__halfS2_S2_fjLb0ELj1024ELj4ENS_18Kernel_traits_baseILj7168EfS2_S2_S2_fjLj1024EEEEELb0ELb1EEEvNS_9BwdParamsE,"a",@progbits
	.sectionflags	@""
	.align	4
.nv.constant0._ZN10layer_norm22ln_bwd_finalize_kernelINS_22Kernel_traits_finalizeILj7168Ef6__halfS2_S2_fjLb0ELj1024ELj4ENS_18Kernel_traits_baseILj7168EfS2_S2_S2_fjLj1024EEEEELb0ELb1EEEvNS_9BwdParamsE:
	.zero		824


//--------------------- .nv.constant0._ZN10layer_norm13ln_bwd_kernelINS_13Kernel_traitsIf6__halfS2_S2_fjLj7168ELj1ELj1ELj8ELj8ENS_18Kernel_traits_baseILj7168EfS2_S2_S2_fjLj256EEEEELb1ELb0ELb1ELb1EEEvNS_9BwdParamsE --------------------------
	.section	.nv.constant0._ZN10layer_norm13ln_bwd_kernelINS_13Kernel_traitsIf6__halfS2_S2_fjLj7168ELj1ELj1ELj8ELj8ENS_18Kernel_traits_baseILj7168EfS2_S2_S2_fjLj256EEEEELb1ELb0ELb1ELb1EEEvNS_9BwdParamsE,"a",@progbits
	.sectionflags	@""
	.align	4
.nv.constant0._ZN10layer_norm13ln_bwd_kernelINS_13Kernel_traitsIf6__halfS2_S2_fjLj7168ELj1ELj1ELj8ELj8ENS_18Kernel_traits_baseILj7168EfS2_S2_S2_fjLj256EEEEELb1ELb0ELb1ELb1EEEvNS_9BwdParamsE:
	.zero		824


//--------------------- .nv.constant0._ZN10layer_norm13ln_bwd_kernelINS_13Kernel_traitsIf6__halfS2_S2_fjLj7168ELj1ELj1ELj8ELj8ENS_18Kernel_traits_baseILj7168EfS2_S2_S2_fjLj256EEEEELb1ELb1ELb0ELb0EEEvNS_9BwdParamsE --------------------------
	.section	.nv.constant0._ZN10layer_norm13ln_bwd_kernelINS_13Kernel_traitsIf6__halfS2_S2_fjLj7168ELj1ELj1ELj8ELj8ENS_18Kernel_traits_baseILj7168EfS2_S2_S2_fjLj256EEEEELb1ELb1ELb0ELb0EEEvNS_9BwdParamsE,"a",@progbits
	.sectionflags	@""
	.align	4
.nv.constant0._ZN10layer_norm13ln_bwd_kernelINS_13Kernel_traitsIf6__halfS2_S2_fjLj7168ELj1ELj1ELj8ELj8ENS_18Kernel_traits_baseILj7168EfS2_S2_S2_fjLj256EEEEELb1ELb1ELb0ELb0EEEvNS_9BwdParamsE:
	.zero		824


//--------------------- .nv.constant0._ZN10layer_norm13ln_bwd_kernelINS_13Kernel_traitsIf6__halfS2_S2_fjLj7168ELj1ELj1ELj8ELj8ENS_18Kernel_traits_baseILj7168EfS2_S2_S2_fjLj256EEEEELb1ELb1ELb0ELb1EEEvNS_9BwdParamsE --------------------------
	.section	.nv.constant0._ZN10layer_norm13ln_bwd_kernelINS_13Kernel_traitsIf6__halfS2_S2_fjLj7168ELj1ELj1ELj8ELj8ENS_18Kernel_traits_baseILj7168EfS2_S2_S2_fjLj256EEEEELb1ELb1ELb0ELb1EEEvNS_9BwdParamsE,"a",@progbits
	.sectionflags	@""
	.align	4
.nv.constant0._ZN10layer_norm13ln_bwd_kernelINS_13Kernel_traitsIf6__halfS2_S2_fjLj7168ELj1ELj1ELj8ELj8ENS_18Kernel_traits_baseILj7168EfS2_S2_S2_fjLj256EEEEELb1ELb1ELb0ELb1EEEvNS_9BwdParamsE:
	.zero		824


//--------------------- .nv.constant0._ZN10layer_norm22ln_bwd_finalize_kernelINS_22Kernel_traits_finalizeILj7168Ef6__halfS2_S2_fjLb1ELj1024ELj4ENS_18Kernel_traits_baseILj7168EfS2_S2_S2_fjLj1024EEEEELb1ELb0EEEvNS_9BwdParamsE --------------------------
	.section	.nv.constant0._ZN10layer_norm22ln_bwd_finalize_kernelINS_22Kernel_traits_finalizeILj7168Ef6__halfS2_S2_fjLb1ELj1024ELj4ENS_18Kernel_traits_baseILj7168EfS2_S2_S2_fjLj1024EEEEELb1ELb0EEEvNS_9BwdParamsE,"a",@progbits
	.sectionflags	@""
	.align	4
.nv.constant0._ZN10layer_norm22ln_bwd_finalize_kernelINS_22Kernel_traits_finalizeILj7168Ef6__halfS2_S2_fjLb1ELj1024ELj4ENS_18Kernel_traits_baseILj7168EfS2_S2_S2_fjLj1024EEEEELb1ELb0EEEvNS_9BwdParamsE:
	.zero		824


//--------------------- .nv.constant0._ZN10layer_norm13ln_bwd_kernelINS_13Kernel_traitsIf6__halfS2_S2_fjLj7168ELj1ELj1ELj8ELj8ENS_18Kernel_traits_baseILj7168EfS2_S2_S2_fjLj256EEEEELb1ELb1ELb1ELb0EEEvNS_9BwdParamsE --------------------------
	.section	.nv.constant0._ZN10layer_norm13ln_bwd_kernelINS_13Kernel_traitsIf6__halfS2_S2_fjLj7168ELj1ELj1ELj8ELj8ENS_18Kernel_traits_baseILj7168EfS2_S2_S2_fjLj256EEEEELb1ELb1ELb1ELb0EEEvNS_9BwdParamsE,"a",@progbits
	.sectionflags	@""
	.align	4
.nv.constant0._ZN10layer_norm13ln_bwd_kernelINS_13Kernel_traitsIf6__halfS2_S2_fjLj7168ELj1ELj1ELj8ELj8ENS_18Kernel_traits_baseILj7168EfS2_S2_S2_fjLj256EEEEELb1ELb1ELb1ELb0EEEvNS_9BwdParamsE:
	.zero		824


//--------------------- .nv.constant0._ZN10layer_norm22ln_bwd_finalize_kernelINS_22Kernel_traits_finalizeILj7168Ef6__halfS2_S2_fjLb1ELj1024ELj4ENS_18Kernel_traits_baseILj7168EfS2_S2_S2_fjLj1024EEEEELb1ELb1EEEvNS_9BwdParamsE --------------------------
	.section	.nv.constant0._ZN10layer_norm22ln_bwd_finalize_kernelINS_22Kernel_traits_finalizeILj7168Ef6__halfS2_S2_fjLb1ELj1024ELj4ENS_18Kernel_traits_baseILj7168EfS2_S2_S2_fjLj1024EEEEELb1ELb1EEEvNS_9BwdParamsE,"a",@progbits
	.sectionflags	@""
	.align	4
.nv.constant0._ZN10layer_norm22ln_bwd_finalize_kernelINS_22Kernel_traits_finalizeILj7168Ef6__halfS2_S2_fjLb1ELj1024ELj4ENS_18Kernel_traits_baseILj7168EfS2_S2_S2_fjLj1024EEEEELb1ELb1EEEvNS_9BwdParamsE:
	.zero		824


//--------------------- .nv.constant0._ZN10layer_norm13ln_bwd_kernelINS_13Kernel_traitsIf6__halfS2_S2_fjLj7168ELj1ELj1ELj8ELj8ENS_18Kernel_traits_baseILj7168EfS2_S2_S2_fjLj256EEEEELb1ELb1ELb1ELb1EEEvNS_9BwdParamsE --------------------------
	.section	.nv.constant0._ZN10layer_norm13ln_bwd_kernelINS_13Kernel_traitsIf6__halfS2_S2_fjLj7168ELj1ELj1ELj8ELj8ENS_18Kernel_traits_baseILj7168EfS2_S2_S2_fjLj256EEEEELb1ELb1ELb1ELb1EEEvNS_9BwdParamsE,"a",@progbits
	.sectionflags	@""
	.align	4
.nv.constant0._ZN10layer_norm13ln_bwd_kernelINS_13Kernel_traitsIf6__halfS2_S2_fjLj7168ELj1ELj1ELj8ELj8ENS_18Kernel_traits_baseILj7168EfS2_S2_S2_fjLj256EEEEELb1ELb1ELb1ELb1EEEvNS_9BwdParamsE:
	.zero		824


//--------------------- .nv.constant0._ZN10layer_norm13ln_bwd_kernelINS_13Kernel_traitsI6__halfS2_fS2_fjLj7168ELj1ELj1ELj8ELj8ENS_18Kernel_traits_baseILj7168ES2_S2_fS2_fjLj256EEEEELb0ELb0ELb0ELb0EEEvNS_9BwdParamsE --------------------------
	.section	.nv.constant0._ZN10layer_norm13ln_bwd_kernelINS_13Kernel_traitsI6__halfS2_fS2_fjLj7168ELj1ELj1ELj8ELj8ENS_18Kernel_traits_baseILj7168ES2_S2_fS2_fjLj256EEEEELb0ELb0ELb0ELb0EEEvNS_9BwdParamsE,"a",@progbits
	.sectionflags	@""
	.align	4
.nv.constant0._ZN10layer_norm13ln_bwd_kernelINS_13Kernel_traitsI6__halfS2_fS2_fjLj7168ELj1ELj1ELj8ELj8ENS_18Kernel_traits_baseILj7168ES2_S2_fS2_fjLj256EEEEELb0ELb0ELb0ELb0EEEvNS_9BwdParamsE:
	.zero		824


//--------------------- .nv.constant0._ZN10layer_norm13ln_bwd_kernelINS_13Kernel_traitsI6__halfS2_fS2_fjLj7168ELj1ELj1ELj8ELj8ENS_18Kernel_traits_baseILj7168ES2_S2_fS2_fjLj256EEEEELb0ELb0ELb0ELb1EEEvNS_9BwdParamsE --------------------------
	.section	.nv.constant0._ZN10layer_norm13ln_bwd_kernelINS_13Kernel_traitsI6__halfS2_fS2_fjLj7168ELj1ELj1ELj8ELj8ENS_18Kernel_traits_baseILj7168ES2_S2_fS2_fjLj256EEEEELb0ELb0ELb0ELb1EEEvNS_9BwdParamsE,"a",@progbits
	.sectionflags	@""
	.align	4
.nv.constant0._ZN10layer_norm13ln_bwd_kernelINS_13Kernel_traitsI6__halfS2_fS2_fjLj7168ELj1ELj1ELj8ELj8ENS_18Kernel_traits_baseILj7168ES2_S2_fS2_fjLj256EEEEELb0ELb0ELb0ELb1EEEvNS_9BwdParamsE:
	.zero		824


//--------------------- .nv.constant0._ZN10layer_norm13ln_bwd_kernelINS_13Kernel_traitsI6__halfS2_fS2_fjLj7168ELj1ELj1ELj8ELj8ENS_18Kernel_traits_baseILj7168ES2_S2_fS2_fjLj256EEEEELb0ELb0ELb1ELb0EEEvNS_9BwdParamsE --------------------------
	.section	.nv.constant0._ZN10layer_norm13ln_bwd_kernelINS_13Kernel_traitsI6__halfS2_fS2_fjLj7168ELj1ELj1ELj8ELj8ENS_18Kernel_traits_baseILj7168ES2_S2_fS2_fjLj256EEEEELb0ELb0ELb1ELb0EEEvNS_9BwdParamsE,"a",@progbits
	.sectionflags	@""
	.align	4
.nv.constant0._ZN10layer_norm13ln_bwd_kernelINS_13Kernel_traitsI6__halfS2_fS2_fjLj7168ELj1ELj1ELj8ELj8ENS_18Kernel_traits_baseILj7168ES2_S2_fS2_fjLj256EEEEELb0ELb0ELb1ELb0EEEvNS_9BwdParamsE:
	.zero		824


//--------------------- .nv.constant0._ZN10layer_norm13ln_bwd_kernelINS_13Kernel_traitsI6__halfS2_fS2_fjLj7168ELj1ELj1ELj8ELj8ENS_18Kernel_traits_baseILj7168ES2_S2_fS2_fjLj256EEEEELb0ELb0ELb1ELb1EEEvNS_9BwdParamsE --------------------------
	.section	.nv.constant0._ZN10layer_norm13ln_bwd_kernelINS_13Kernel_traitsI6__halfS2_fS2_fjLj7168ELj1ELj1ELj8ELj8ENS_18Kernel_traits_baseILj7168ES2_S2_fS2_fjLj256EEEEELb0ELb0ELb1ELb1EEEvNS_9BwdParamsE,"a",@progbits
	.sectionflags	@""
	.align	4
.nv.constant0._ZN10layer_norm13ln_bwd_kernelINS_13Kernel_traitsI6__halfS2_fS2_fjLj7168ELj1ELj1ELj8ELj8ENS_18Kernel_traits_baseILj7168ES2_S2_fS2_fjLj256EEEEELb0ELb0ELb1ELb1EEEvNS_9BwdParamsE:
	.zero		824


//--------------------- .nv.constant0._ZN10layer_norm13ln_bwd_kernelINS_13Kernel_traitsI6__halfS2_fS2_fjLj7168ELj1ELj1ELj8ELj8ENS_18Kernel_traits_baseILj7168ES2_S2_fS2_fjLj256EEEEELb0ELb1ELb0ELb0EEEvNS_9BwdParamsE --------------------------
	.section	.nv.constant0._ZN10layer_norm13ln_bwd_kernelINS_13Kernel_traitsI6__halfS2_fS2_fjLj7168ELj1ELj1ELj8ELj8ENS_18Kernel_traits_baseILj7168ES2_S2_fS2_fjLj256EEEEELb0ELb1ELb0ELb0EEEvNS_9BwdParamsE,"a",@progbits
	.sectionflags	@""
	.align	4
.nv.constant0._ZN10layer_norm13ln_bwd_kernelINS_13Kernel_traitsI6__halfS2_fS2_fjLj7168ELj1ELj1ELj8ELj8ENS_18Kernel_traits_baseILj7168ES2_S2_fS2_fjLj256EEEEELb0ELb1ELb0ELb0EEEvNS_9BwdParamsE:
	.zero		824


//--------------------- .nv.constant0._ZN10layer_norm13ln_bwd_kernelINS_13Kernel_traitsI6__halfS2_fS2_fjLj7168ELj1ELj1ELj8ELj8ENS_18Kernel_traits_baseILj7168ES2_S2_fS2_fjLj256EEEEELb0ELb1ELb0ELb1EEEvNS_9BwdParamsE --------------------------
	.section	.nv.constant0._ZN10layer_norm13ln_bwd_kernelINS_13Kernel_traitsI6__halfS2_fS2_fjLj7168ELj1ELj1ELj8ELj8ENS_18Kernel_traits_baseILj7168ES2_S2_fS2_fjLj256EEEEELb0ELb1ELb0ELb1EEEvNS_9BwdParamsE,"a",@progbits
	.sectionflags	@""
	.align	4
.nv.constant0._ZN10layer_norm13ln_bwd_kernelINS_13Kernel_traitsI6__halfS2_fS2_fjLj7168ELj1ELj1ELj8ELj8ENS_18Kernel_traits_baseILj7168ES2_S2_fS2_fjLj256EEEEELb0ELb1ELb0ELb1EEEvNS_9BwdParamsE:
	.zero		824


//--------------------- .nv.constant0._ZN10layer_norm13ln_bwd_kernelINS_13Kernel_traitsI6__halfS2_fS2_fjLj7168ELj1ELj1ELj8ELj8ENS_18Kernel_traits_baseILj7168ES2_S2_fS2_fjLj256EEEEELb0ELb1ELb1ELb0EEEvNS_9BwdParamsE --------------------------
	.section	.nv.constant0._ZN10layer_norm13ln_bwd_kernelINS_13Kernel_traitsI6__halfS2_fS2_fjLj7168ELj1ELj1ELj8ELj8ENS_18Kernel_traits_baseILj7168ES2_S2_fS2_fjLj256EEEEELb0ELb1ELb1ELb0EEEvNS_9BwdParamsE,"a",@progbits
	.sectionflags	@""
	.align	4
.nv.constant0._ZN10layer_norm13ln_bwd_kernelINS_13Kernel_traitsI6__halfS2_fS2_fjLj7168ELj1ELj1ELj8ELj8ENS_18Kernel_traits_baseILj7168ES2_S2_fS2_fjLj256EEEEELb0ELb1ELb1ELb0EEEvNS_9BwdParamsE:
	.zero		824


//--------------------- .nv.constant0._ZN10layer_norm13ln_bwd_kernelINS_13Kernel_traitsI6__halfS2_fS2_fjLj7168ELj1ELj1ELj8ELj8ENS_18Kernel_traits_baseILj7168ES2_S2_fS2_fjLj256EEEEELb0ELb1ELb1ELb1EEEvNS_9BwdParamsE --------------------------
	.section	.nv.constant0._ZN10layer_norm13ln_bwd_kernelINS_13Kernel_traitsI6__halfS2_fS2_fjLj7168ELj1ELj1ELj8ELj8ENS_18Kernel_traits_baseILj7168ES2_S2_fS2_fjLj256EEEEELb0ELb1ELb1ELb1EEEvNS_9BwdParamsE,"a",@progbits
	.sectionflags	@""
	.align	4
.nv.constant0._ZN10layer_norm13ln_bwd_kernelINS_13Kernel_traitsI6__halfS2_fS2_fjLj7168ELj1ELj1ELj8ELj8ENS_18Kernel_traits_baseILj7168ES2_S2_fS2_fjLj256EEEEELb0ELb1ELb1ELb1EEEvNS_9BwdParamsE:
	.zero		824


//--------------------- .nv.constant0._ZN10layer_norm13ln_bwd_kernelINS_13Kernel_traitsI6__halfS2_fS2_fjLj7168ELj1ELj1ELj8ELj8ENS_18Kernel_traits_baseILj7168ES2_S2_fS2_fjLj256EEEEELb1ELb0ELb0ELb0EEEvNS_9BwdParamsE --------------------------
	.section	.nv.constant0._ZN10layer_norm13ln_bwd_kernelINS_13Kernel_traitsI6__halfS2_fS2_fjLj7168ELj1ELj1ELj8ELj8ENS_18Kernel_traits_baseILj7168ES2_S2_fS2_fjLj256EEEEELb1ELb0ELb0ELb0EEEvNS_9BwdParamsE,"a",@progbits
	.sectionflags	@""
	.align	4
.nv.constant0._ZN10layer_norm13ln_bwd_kernelINS_13Kernel_traitsI6__halfS2_fS2_fjLj7168ELj1ELj1ELj8ELj8ENS_18Kernel_traits_baseILj7168ES2_S2_fS2_fjLj256EEEEELb1ELb0ELb0ELb0EEEvNS_9BwdParamsE:
	.zero		824


//--------------------- .nv.constant0._ZN10layer_norm13ln_bwd_kernelINS_13Kernel_traitsI6__halfS2_fS2_fjLj7168ELj1ELj1ELj8ELj8ENS_18Kernel_traits_baseILj7168ES2_S2_fS2_fjLj256EEEEELb1ELb0ELb0ELb1EEEvNS_9BwdParamsE --------------------------
	.section	.nv.constant0._ZN10layer_norm13ln_bwd_kernelINS_13Kernel_traitsI6__halfS2_fS2_fjLj7168ELj1ELj1ELj8ELj8ENS_18Kernel_traits_baseILj7168ES2_S2_fS2_fjLj256EEEEELb1ELb0ELb0ELb1EEEvNS_9BwdParamsE,"a",@progbits
	.sectionflags	@""
	.align	4
.nv.constant0._ZN10layer_norm13ln_bwd_kernelINS_13Kernel_traitsI6__halfS2_fS2_fjLj7168ELj1ELj1ELj8ELj8ENS_18Kernel_traits_baseILj7168ES2_S2_fS2_fjLj256EEEEELb1ELb0ELb0ELb1EEEvNS_9BwdParamsE:
	.zero		824


//--------------------- .nv.constant0._ZN10layer_norm22ln_bwd_finalize_kernelINS_22Kernel_traits_finalizeILj7168E6__halfS2_fS2_fjLb0ELj1024ELj4ENS_18Kernel_traits_baseILj7168ES2_S2_fS2_fjLj1024EEEEELb0ELb0EEEvNS_9BwdParamsE --------------------------
	.section	.nv.constant0._ZN10layer_norm22ln_bwd_finalize_kernelINS_22Kernel_traits_finalizeILj7168E6__halfS2_fS2_fjLb0ELj1024ELj4ENS_18Kernel_traits_baseILj7168ES2_S2_fS2_fjLj1024EEEEELb0ELb0EEEvNS_9BwdParamsE,"a",@progbits
	.sectionflags	@""
	.align	4
.nv.constant0._ZN10layer_norm22ln_bwd_finalize_kernelINS_22Kernel_traits_finalizeILj7168E6__halfS2_fS2_fjLb0ELj1024ELj4ENS_18Kernel_traits_baseILj7168ES2_S2_fS2_fjLj1024EEEEELb0ELb0EEEvNS_9BwdParamsE:
	.zero		824


//--------------------- .nv.constant0._ZN10layer_norm13ln_bwd_kernelINS_13Kernel_traitsI6__halfS2_fS2_fjLj7168ELj1ELj1ELj8ELj8ENS_18Kernel_traits_baseILj7168ES2_S2_fS2_fjLj256EEEEELb1ELb0ELb1ELb0EEEvNS_9BwdParamsE --------------------------
	.section	.nv.constant0._ZN10layer_norm13ln_bwd_kernelINS_13Kernel_traitsI6__halfS2_fS2_fjLj7168ELj1ELj1ELj8ELj8ENS_18Kernel_traits_baseILj7168ES2_S2_fS2_fjLj256EEEEELb1ELb0ELb1ELb0EEEvNS_9BwdParamsE,"a",@progbits
	.sectionflags	@""
	.align	4
.nv.constant0._ZN10layer_norm13ln_bwd_kernelINS_13Kernel_traitsI6__halfS2_fS2_fjLj7168ELj1ELj1ELj8ELj8ENS_18Kernel_traits_baseILj7168ES2_S2_fS2_fjLj256EEEEELb1ELb0ELb1ELb0EEEvNS_9BwdParamsE:
	.zero		824


//--------------------- .nv.constant0._ZN10layer_norm22ln_bwd_finalize_kernelINS_22Kernel_traits_finalizeILj7168E6__halfS2_fS2_fjLb0ELj1024ELj4ENS_18Kernel_traits_baseILj7168ES2_S2_fS2_fjLj1024EEEEELb0ELb1EEEvNS_9BwdParamsE --------------------------
	.section	.nv.constant0._ZN10layer_norm22ln_bwd_finalize_kernelINS_22Kernel_traits_finalizeILj7168E6__halfS2_fS2_fjLb0ELj1024ELj4ENS_18Kernel_traits_baseILj7168ES2_S2_fS2_fjLj1024EEEEELb0ELb1EEEvNS_9BwdParamsE,"a",@progbits
	.sectionflags	@""
	.align	4
.nv.constant0._ZN10layer_norm22ln_bwd_finalize_kernelINS_22Kernel_traits_finalizeILj7168E6__halfS2_fS2_fjLb0ELj1024ELj4ENS_18Kernel_traits_baseILj7168ES2_S2_fS2_fjLj1024EEEEELb0ELb1EEEvNS_9BwdParamsE:
	.zero		824


//--------------------- .nv.constant0._ZN10layer_norm13ln_bwd_kernelINS_13Kernel_traitsI6__halfS2_fS2_fjLj7168ELj1ELj1ELj8ELj8ENS_18Kernel_traits_baseILj7168ES2_S2_fS2_fjLj256EEEEELb1ELb0ELb1ELb1EEEvNS_9BwdParamsE --------------------------
	.section	.nv.constant0._ZN10layer_norm13ln_bwd_kernelINS_13Kernel_traitsI6__halfS2_fS2_fjLj7168ELj1ELj1ELj8ELj8ENS_18Kernel_traits_baseILj7168ES2_S2_fS2_fjLj256EEEEELb1ELb0ELb1ELb1EEEvNS_9BwdParamsE,"a",@progbits
	.sectionflags	@""
	.align	4
.nv.constant0._ZN10layer_norm13ln_bwd_kernelINS_13Kernel_traitsI6__halfS2_fS2_fjLj7168ELj1ELj1ELj8ELj8ENS_18Kernel_traits_baseILj7168ES2_S2_fS2_fjLj256EEEEELb1ELb0ELb1ELb1EEEvNS_9BwdParamsE:
	.zero		824


//--------------------- .nv.constant0._ZN10layer_norm13ln_bwd_kernelINS_13Kernel_traitsI6__halfS2_fS2_fjLj7168ELj1ELj1ELj8ELj8ENS_18Kernel_traits_baseILj7168ES2_S2_fS2_fjLj256EEEEELb1ELb1ELb0ELb0EEEvNS_9BwdParamsE --------------------------
	.section	.nv.constant0._ZN10layer_norm13ln_bwd_kernelINS_13Kernel_traitsI6__halfS2_fS2_fjLj7168ELj1ELj1ELj8ELj8ENS_18Kernel_traits_baseILj7168ES2_S2_fS2_fjLj256EEEEELb1ELb1ELb0ELb0EEEvNS_9BwdParamsE,"a",@progbits
	.sectionflags	@""
	.align	4
.nv.constant0._ZN10layer_norm13ln_bwd_kernelINS_13Kernel_traitsI6__halfS2_fS2_fjLj7168ELj1ELj1ELj8ELj8ENS_18Kernel_traits_baseILj7168ES2_S2_fS2_fjLj256EEEEELb1ELb1ELb0ELb0EEEvNS_9BwdParamsE:
	.zero		824


//--------------------- .nv.constant0._ZN10layer_norm13ln_bwd_kernelINS_13Kernel_traitsI6__halfS2_fS2_fjLj7168ELj1ELj1ELj8ELj8ENS_18Kernel_traits_baseILj7168ES2_S2_fS2_fjLj256EEEEELb1ELb1ELb0ELb1EEEvNS_9BwdParamsE --------------------------
	.section	.nv.constant0._ZN10layer_norm13ln_bwd_kernelINS_13Kernel_traitsI6__halfS2_fS2_fjLj7168ELj1ELj1ELj8ELj8ENS_18Kernel_traits_baseILj7168ES2_S2_fS2_fjLj256EEEEELb1ELb1ELb0ELb1EEEvNS_9BwdParamsE,"a",@progbits
	.sectionflags	@""
	.align	4
.nv.constant0._ZN10layer_norm13ln_bwd_kernelINS_13Kernel_traitsI6__halfS2_fS2_fjLj7168ELj1ELj1ELj8ELj8ENS_18Kernel_traits_baseILj7168ES2_S2_fS2_fjLj256EEEEELb1ELb1ELb0ELb1EEEvNS_9BwdParamsE:
	.zero		824


//--------------------- .nv.constant0._ZN10layer_norm22ln_bwd_finalize_kernelINS_22Kernel_traits_finalizeILj7168E6__halfS2_fS2_fjLb1ELj1024ELj4ENS_18Kernel_traits_baseILj7168ES2_S2_fS2_fjLj1024EEEEELb1ELb0EEEvNS_9BwdParamsE --------------------------
	.section	.nv.constant0._ZN10layer_norm22ln_bwd_finalize_kernelINS_22Kernel_traits_finalizeILj7168E6__halfS2_fS2_fjLb1ELj1024ELj4ENS_18Kernel_traits_baseILj7168ES2_S2_fS2_fjLj1024EEEEELb1ELb0EEEvNS_9BwdParamsE,"a",@progbits
	.sectionflags	@""
	.align	4
.nv.constant0._ZN10layer_norm22ln_bwd_finalize_kernelINS_22Kernel_traits_finalizeILj7168E6__halfS2_fS2_fjLb1ELj1024ELj4ENS_18Kernel_traits_baseILj7168ES2_S2_fS2_fjLj1024EEEEELb1ELb0EEEvNS_9BwdParamsE:
	.zero		824


//--------------------- .nv.constant0._ZN10layer_norm13ln_bwd_kernelINS_13Kernel_traitsI6__halfS2_fS2_fjLj7168ELj1ELj1ELj8ELj8ENS_18Kernel_traits_baseILj7168ES2_S2_fS2_fjLj256EEEEELb1ELb1ELb1ELb0EEEvNS_9BwdParamsE --------------------------
	.section	.nv.constant0._ZN10layer_norm13ln_bwd_kernelINS_13Kernel_traitsI6__halfS2_fS2_fjLj7168ELj1ELj1ELj8ELj8ENS_18Kernel_traits_baseILj7168ES2_S2_fS2_fjLj256EEEEELb1ELb1ELb1ELb0EEEvNS_9BwdParamsE,"a",@progbits
	.sectionflags	@""
	.align	4
.nv.constant0._ZN10layer_norm13ln_bwd_kernelINS_13Kernel_traitsI6__halfS2_fS2_fjLj7168ELj1ELj1ELj8ELj8ENS_18Kernel_traits_baseILj7168ES2_S2_fS2_fjLj256EEEEELb1ELb1ELb1ELb0EEEvNS_9BwdParamsE:
	.zero		824


//--------------------- .nv.constant0._ZN10layer_norm22ln_bwd_finalize_kernelINS_22Kernel_traits_finalizeILj7168E6__halfS2_fS2_fjLb1ELj1024ELj4ENS_18Kernel_traits_baseILj7168ES2_S2_fS2_fjLj1024EEEEELb1ELb1EEEvNS_9BwdParamsE --------------------------
	.section	.nv.constant0._ZN10layer_norm22ln_bwd_finalize_kernelINS_22Kernel_traits_finalizeILj7168E6__halfS2_fS2_fjLb1ELj1024ELj4ENS_18Kernel_traits_baseILj7168ES2_S2_fS2_fjLj1024EEEEELb1ELb1EEEvNS_9BwdParamsE,"a",@progbits
	.sectionflags	@""
	.align	4
.nv.constant0._ZN10layer_norm22ln_bwd_finalize_kernelINS_22Kernel_traits_finalizeILj7168E6__halfS2_fS2_fjLb1ELj1024ELj4ENS_18Kernel_traits_baseILj7168ES2_S2_fS2_fjLj1024EEEEELb1ELb1EEEvNS_9BwdParamsE:
	.zero		824


//--------------------- .nv.constant0._ZN10layer_norm13ln_bwd_kernelINS_13Kernel_traitsI6__halfS2_fS2_fjLj7168ELj1ELj1ELj8ELj8ENS_18Kernel_traits_baseILj7168ES2_S2_fS2_fjLj256EEEEELb1ELb1ELb1ELb1EEEvNS_9BwdParamsE --------------------------
	.section	.nv.constant0._ZN10layer_norm13ln_bwd_kernelINS_13Kernel_traitsI6__halfS2_fS2_fjLj7168ELj1ELj1ELj8ELj8ENS_18Kernel_traits_baseILj7168ES2_S2_fS2_fjLj256EEEEELb1ELb1ELb1ELb1EEEvNS_9BwdParamsE,"a",@progbits
	.sectionflags	@""
	.align	4
.nv.constant0._ZN10layer_norm13ln_bwd_kernelINS_13Kernel_traitsI6__halfS2_fS2_fjLj7168ELj1ELj1ELj8ELj8ENS_18Kernel_traits_baseILj7168ES2_S2_fS2_fjLj256EEEEELb1ELb1ELb1ELb1EEEvNS_9BwdParamsE:
	.zero		824


//--------------------- .nv.constant0._ZN10layer_norm13ln_bwd_kernelINS_13Kernel_traitsIf6__halffS2_fjLj7168ELj1ELj1ELj8ELj8ENS_18Kernel_traits_baseILj7168EfS2_fS2_fjLj256EEEEELb0ELb0ELb0ELb0EEEvNS_9BwdParamsE --------------------------
	.section	.nv.constant0._ZN10layer_norm13ln_bwd_kernelINS_13Kernel_traitsIf6__halffS2_fjLj7168ELj1ELj1ELj8ELj8ENS_18Kernel_traits_baseILj7168EfS2_fS2_fjLj256EEEEELb0ELb0ELb0ELb0EEEvNS_9BwdParamsE,"a",@progbits
	.sectionflags	@""
	.align	4
.nv.constant0._ZN10layer_norm13ln_bwd_kernelINS_13Kernel_traitsIf6__halffS2_fjLj7168ELj1ELj1ELj8ELj8ENS_18Kernel_traits_baseILj7168EfS2_fS2_fjLj256EEEEELb0ELb0ELb0ELb0EEEvNS_9BwdParamsE:
	.zero		824


//--------------------- .nv.constant0._ZN10layer_norm13ln_bwd_kernelINS_13Kernel_traitsIf6__halffS2_fjLj7168ELj1ELj1ELj8ELj8ENS_18Kernel_traits_baseILj7168EfS2_fS2_fjLj256EEEEELb0ELb0ELb0ELb1EEEvNS_9BwdParamsE --------------------------
	.section	.nv.constant0._ZN10layer_norm13ln_bwd_kernelINS_13Kernel_traitsIf6__halffS2_fjLj7168ELj1ELj1ELj8ELj8ENS_18Kernel_traits_baseILj7168EfS2_fS2_fjLj256EEEEELb0ELb0ELb0ELb1EEEvNS_9BwdParamsE,"a",@progbits
	.sectionflags	@""
	.align	4
.nv.constant0._ZN10layer_norm13ln_bwd_kernelINS_13Kernel_traitsIf6__halffS2_fjLj7168ELj1ELj1ELj8ELj8ENS_18Kernel_traits_baseILj7168EfS2_fS2_fjLj256EEEEELb0ELb0ELb0ELb1EEEvNS_9BwdParamsE:
	.zero		824


//--------------------- .nv.constant0._ZN10layer_norm13ln_bwd_kernelINS_13Kernel_traitsIf6__halffS2_fjLj7168ELj1ELj1ELj8ELj8ENS_18Kernel_traits_baseILj7168EfS2_fS2_fjLj256EEEEELb0ELb0ELb1ELb0EEEvNS_9BwdParamsE --------------------------
	.section	.nv.constant0._ZN10layer_norm13ln_bwd_kernelINS_13Kernel_traitsIf6__halffS2_fjLj7168ELj1ELj1ELj8ELj8ENS_18Kernel_traits_baseILj7168EfS2_fS2_fjLj256EEEEELb0ELb0ELb1ELb0EEEvNS_9BwdParamsE,"a",@progbits
	.sectionflags	@""
	.align	4
.nv.constant0._ZN10layer_norm13ln_bwd_kernelINS_13Kernel_traitsIf6__halffS2_fjLj7168ELj1ELj1ELj8ELj8ENS_18Kernel_traits_baseILj7168EfS2_fS2_fjLj256EEEEELb0ELb0ELb1ELb0EEEvNS_9BwdParamsE:
	.zero		824


//--------------------- .nv.constant0._ZN10layer_norm13ln_bwd_kernelINS_13Kernel_traitsIf6__halffS2_fjLj7168ELj1ELj1ELj8ELj8ENS_18Kernel_traits_baseILj7168EfS2_fS2_fjLj256EEEEELb0ELb0ELb1ELb1EEEvNS_9BwdParamsE --------------------------
	.section	.nv.constant0._ZN10layer_norm13ln_bwd_kernelINS_13Kernel_traitsIf6__halffS2_fjLj7168ELj1ELj1ELj8ELj8ENS_18Kernel_traits_baseILj7168EfS2_fS2_fjLj256EEEEELb0ELb0ELb1ELb1EEEvNS_9BwdParamsE,"a",@progbits
	.sectionflags	@""
	.align	4
.nv.constant0._ZN10layer_norm13ln_bwd_kernelINS_13Kernel_traitsIf6__halffS2_fjLj7168ELj1ELj1ELj8ELj8ENS_18Kernel_traits_baseILj7168EfS2_fS2_fjLj256EEEEELb0ELb0ELb1ELb1EEEvNS_9BwdParamsE:
	.zero		824


//--------------------- .nv.constant0._ZN10layer_norm13ln_bwd_kernelINS_13Kernel_traitsIf6__halffS2_fjLj7168ELj1ELj1ELj8ELj8ENS_18Kernel_traits_baseILj7168EfS2_fS2_fjLj256EEEEELb0ELb1ELb0ELb0EEEvNS_9BwdParamsE --------------------------
	.section	.nv.constant0._ZN10layer_norm13ln_bwd_kernelINS_13Kernel_traitsIf6__halffS2_fjLj7168ELj1ELj1ELj8ELj8ENS_18Kernel_traits_baseILj7168EfS2_fS2_fjLj256EEEEELb0ELb1ELb0ELb0EEEvNS_9BwdParamsE,"a",@progbits
	.sectionflags	@""
	.align	4
.nv.constant0._ZN10layer_norm13ln_bwd_kernelINS_13Kernel_traitsIf6__halffS2_fjLj7168ELj1ELj1ELj8ELj8ENS_18Kernel_traits_baseILj7168EfS2_fS2_fjLj256EEEEELb0ELb1ELb0ELb0EEEvNS_9BwdParamsE:
	.zero		824


//--------------------- .nv.constant0._ZN10layer_norm13ln_bwd_kernelINS_13Kernel_traitsIf6__halffS2_fjLj7168ELj1ELj1ELj8ELj8ENS_18Kernel_traits_baseILj7168EfS2_fS2_fjLj256EEEEELb0ELb1ELb0ELb1EEEvNS_9BwdParamsE --------------------------
	.section	.nv.constant0._ZN10layer_norm13ln_bwd_kernelINS_13Kernel_traitsIf6__halffS2_fjLj7168ELj1ELj1ELj8ELj8ENS_18Kernel_traits_baseILj7168EfS2_fS2_fjLj256EEEEELb0ELb1ELb0ELb1EEEvNS_9BwdParamsE,"a",@progbits
	.sectionflags	@""
	.align	4
.nv.constant0._ZN10layer_norm13ln_bwd_kernelINS_13Kernel_traitsIf6__halffS2_fjLj7168ELj1ELj1ELj8ELj8ENS_18Kernel_traits_baseILj7168EfS2_fS2_fjLj256EEEEELb0ELb1ELb0ELb1EEEvNS_9BwdParamsE:
	.zero		824


//--------------------- .nv.constant0._ZN10layer_norm13ln_bwd_kernelINS_13Kernel_traitsIf6__halffS2_fjLj7168ELj1ELj1ELj8ELj8ENS_18Kernel_traits_baseILj7168EfS2_fS2_fjLj256EEEEELb0ELb1ELb1ELb0EEEvNS_9BwdParamsE --------------------------
	.section	.nv.constant0._ZN10layer_norm13ln_bwd_kernelINS_13Kernel_traitsIf6__halffS2_fjLj7168ELj1ELj1ELj8ELj8ENS_18Kernel_traits_baseILj7168EfS2_fS2_fjLj256EEEEELb0ELb1ELb1ELb0EEEvNS_9BwdParamsE,"a",@progbits
	.sectionflags	@""
	.align	4
.nv.constant0._ZN10layer_norm13ln_bwd_kernelINS_13Kernel_traitsIf6__halffS2_fjLj7168ELj1ELj1ELj8ELj8ENS_18Kernel_traits_baseILj7168EfS2_fS2_fjLj256EEEEELb0ELb1ELb1ELb0EEEvNS_9BwdParamsE:
	.zero		824


//--------------------- .nv.constant0._ZN10layer_norm13ln_bwd_kernelINS_13Kernel_traitsIf6__halffS2_fjLj7168ELj1ELj1ELj8ELj8ENS_18Kernel_traits_baseILj7168EfS2_fS2_fjLj256EEEEELb0ELb1ELb1ELb1EEEvNS_9BwdParamsE --------------------------
	.section	.nv.constant0._ZN10layer_norm13ln_bwd_kernelINS_13Kernel_traitsIf6__halffS2_fjLj7168ELj1ELj1ELj8ELj8ENS_18Kernel_traits_baseILj7168EfS2_fS2_fjLj256EEEEELb0ELb1ELb1ELb1EEEvNS_9BwdParamsE,"a",@progbits
	.sectionflags	@""
	.align	4
.nv.constant0._ZN10layer_norm13ln_bwd_kernelINS_13Kernel_traitsIf6__halffS2_fjLj7168ELj1ELj1ELj8ELj8ENS_18Kernel_traits_baseILj7168EfS2_fS2_fjLj256EEEEELb0ELb1ELb1ELb1EEEvNS_9BwdParamsE:
	.zero		824


//--------------------- .nv.constant0._ZN10layer_norm13ln_bwd_kernelINS_13Kernel_traitsIf6__halffS2_fjLj7168ELj1ELj1ELj8ELj8ENS_18Kernel_traits_baseILj7168EfS2_fS2_fjLj256EEEEELb1ELb0ELb0ELb0EEEvNS_9BwdParamsE --------------------------
	.section	.nv.constant0._ZN10layer_norm13ln_bwd_kernelINS_13Kernel_traitsIf6__halffS2_fjLj7168ELj1ELj1ELj8ELj8ENS_18Kernel_traits_baseILj7168EfS2_fS2_fjLj256EEEEELb1ELb0ELb0ELb0EEEvNS_9BwdParamsE,"a",@progbits
	.sectionflags	@""
	.align	4
.nv.constant0._ZN10layer_norm13ln_bwd_kernelINS_13Kernel_traitsIf6__halffS2_fjLj7168ELj1ELj1ELj8ELj8ENS_18Kernel_traits_baseILj7168EfS2_fS2_fjLj256EEEEELb1ELb0ELb0ELb0EEEvNS_9BwdParamsE:
	.zero		824


//--------------------- .nv.constant0._ZN10layer_norm13ln_bwd_kernelINS_13Kernel_traitsIf6__halffS2_fjLj7168ELj1ELj1ELj8ELj8ENS_18Kernel_traits_baseILj7168EfS2_fS2_fjLj256EEEEELb1ELb0ELb0ELb1EEEvNS_9BwdParamsE --------------------------
	.section	.nv.constant0._ZN10layer_norm13ln_bwd_kernelINS_13Kernel_traitsIf6__halffS2_fjLj7168ELj1ELj1ELj8ELj8ENS_18Kernel_traits_baseILj7168EfS2_fS2_fjLj256EEEEELb1ELb0ELb0ELb1EEEvNS_9BwdParamsE,"a",@progbits
	.sectionflags	@""
	.align	4
.nv.constant0._ZN10layer_norm13ln_bwd_kernelINS_13Kernel_traitsIf6__halffS2_fjLj7168ELj1ELj1ELj8ELj8ENS_18Kernel_traits_baseILj7168EfS2_fS2_fjLj256EEEEELb1ELb0ELb0ELb1EEEvNS_9BwdParamsE:
	.zero		824


//--------------------- .nv.constant0._ZN10layer_norm22ln_bwd_finalize_kernelINS_22Kernel_traits_finalizeILj7168Ef6__halffS2_fjLb0ELj1024ELj4ENS_18Kernel_traits_baseILj7168EfS2_fS2_fjLj1024EEEEELb0ELb0EEEvNS_9BwdParamsE --------------------------
	.section	.nv.constant0._ZN10layer_norm22ln_bwd_finalize_kernelINS_22Kernel_traits_finalizeILj7168Ef6__halffS2_fjLb0ELj1024ELj4ENS_18Kernel_traits_baseILj7168EfS2_fS2_fjLj1024EEEEELb0ELb0EEEvNS_9BwdParamsE,"a",@progbits
	.sectionflags	@""
	.align	4
.nv.constant0._ZN10layer_norm22ln_bwd_finalize_kernelINS_22Kernel_traits_finalizeILj7168Ef6__halffS2_fjLb0ELj1024ELj4ENS_18Kernel_traits_baseILj7168EfS2_fS2_fjLj1024EEEEELb0ELb0EEEvNS_9BwdParamsE:
	.zero		824


//--------------------- .nv.constant0._ZN10layer_norm13ln_bwd_kernelINS_13Kernel_traitsIf6__halffS2_fjLj7168ELj1ELj1ELj8ELj8ENS_18Kernel_traits_baseILj7168EfS2_fS2_fjLj256EEEEELb1ELb0ELb1ELb0EEEvNS_9BwdParamsE --------------------------
	.section	.nv.constant0._ZN10layer_norm13ln_bwd_kernelINS_13Kernel_traitsIf6__halffS2_fjLj7168ELj1ELj1ELj8ELj8ENS_18Kernel_traits_baseILj7168EfS2_fS2_fjLj256EEEEELb1ELb0ELb1ELb0EEEvNS_9BwdParamsE,"a",@progbits
	.sectionflags	@""
	.align	4
.nv.constant0._ZN10layer_norm13ln_bwd_kernelINS_13Kernel_traitsIf6__halffS2_fjLj7168ELj1ELj1ELj8ELj8ENS_18Kernel_traits_baseILj7168EfS2_fS2_fjLj256EEEEELb1ELb0ELb1ELb0EEEvNS_9BwdParamsE:
	.zero		824


//--------------------- .nv.constant0._ZN10layer_norm22ln_bwd_finalize_kernelINS_22Kernel_traits_finalizeILj7168Ef6__halffS2_fjLb0ELj1024ELj4ENS_18Kernel_traits_baseILj7168EfS2_fS2_fjLj1024EEEEELb0ELb1EEEvNS_9BwdParamsE --------------------------
	.section	.nv.constant0._ZN10layer_norm22ln_bwd_finalize_kernelINS_22Kernel_traits_finalizeILj7168Ef6__halffS2_fjLb0ELj1024ELj4ENS_18Kernel_traits_baseILj7168EfS2_fS2_fjLj1024EEEEELb0ELb1EEEvNS_9BwdParamsE,"a",@progbits
	.sectionflags	@""
	.align	4
.nv.constant0._ZN10layer_norm22ln_bwd_finalize_kernelINS_22Kernel_traits_finalizeILj7168Ef6__halffS2_fjLb0ELj1024ELj4ENS_18Kernel_traits_baseILj7168EfS2_fS2_fjLj1024EEEEELb0ELb1EEEvNS_9BwdParamsE:
	.zero		824


//--------------------- .nv.constant0._ZN10layer_norm13ln_bwd_kernelINS_13Kernel_traitsIf6__halffS2_fjLj7168ELj1ELj1ELj8ELj8ENS_18Kernel_traits_baseILj7168EfS2_fS2_fjLj256EEEEELb1ELb0ELb1ELb1EEEvNS_9BwdParamsE --------------------------
	.section	.nv.constant0._ZN10layer_norm13ln_bwd_kernelINS_13Kernel_traitsIf6__halffS2_fjLj7168ELj1ELj1ELj8ELj8ENS_18Kernel_traits_baseILj7168EfS2_fS2_fjLj256EEEEELb1ELb0ELb1ELb1EEEvNS_9BwdParamsE,"a",@progbits
	.sectionflags	@""
	.align	4
.nv.constant0._ZN10layer_norm13ln_bwd_kernelINS_13Kernel_traitsIf6__halffS2_fjLj7168ELj1ELj1ELj8ELj8ENS_18Kernel_traits_baseILj7168EfS2_fS2_fjLj256EEEEELb1ELb0ELb1ELb1EEEvNS_9BwdParamsE:
	.zero		824


//--------------------- .nv.constant0._ZN10layer_norm13ln_bwd_kernelINS_13Kernel_traitsIf6__halffS2_fjLj7168ELj1ELj1ELj8ELj8ENS_18Kernel_traits_baseILj7168EfS2_fS2_fjLj256EEEEELb1ELb1ELb0ELb0EEEvNS_9BwdParamsE --------------------------
	.section	.nv.constant0._ZN10layer_norm13ln_bwd_kernelINS_13Kernel_traitsIf6__halffS2_fjLj7168ELj1ELj1ELj8ELj8ENS_18Kernel_traits_baseILj7168EfS2_fS2_fjLj256EEEEELb1ELb1ELb0ELb0EEEvNS_9BwdParamsE,"a",@progbits
	.sectionflags	@""
	.align	4
.nv.constant0._ZN10layer_norm13ln_bwd_kernelINS_13Kernel_traitsIf6__halffS2_fjLj7168ELj1ELj1ELj8ELj8ENS_18Kernel_traits_baseILj7168EfS2_fS2_fjLj256EEEEELb1ELb1ELb0ELb0EEEvNS_9BwdParamsE:
	.zero		824


//--------------------- .nv.constant0._ZN10layer_norm13ln_bwd_kernelINS_13Kernel_traitsIf6__halffS2_fjLj7168ELj1ELj1ELj8ELj8ENS_18Kernel_traits_baseILj7168EfS2_fS2_fjLj256EEEEELb1ELb1ELb0ELb1EEEvNS_9BwdParamsE --------------------------
	.section	.nv.constant0._ZN10layer_norm13ln_bwd_kernelINS_13Kernel_traitsIf6__halffS2_fjLj7168ELj1ELj1ELj8ELj8ENS_18Kernel_traits_baseILj7168EfS2_fS2_fjLj256EEEEELb1ELb1ELb0ELb1EEEvNS_9BwdParamsE,"a",@progbits
	.sectionflags	@""
	.align	4
.nv.constant0._ZN10layer_norm13ln_bwd_kernelINS_13Kernel_traitsIf6__halffS2_fjLj7168ELj1ELj1ELj8ELj8ENS_18Kernel_traits_baseILj7168EfS2_fS2_fjLj256EEEEELb1ELb1ELb0ELb1EEEvNS_9BwdParamsE:
	.zero		824


//--------------------- .nv.constant0._ZN10layer_norm22ln_bwd_finalize_kernelINS_22Kernel_traits_finalizeILj7168Ef6__halffS2_fjLb1ELj1024ELj4ENS_18Kernel_traits_baseILj7168EfS2_fS2_fjLj1024EEEEELb1ELb0EEEvNS_9BwdParamsE --------------------------
	.section	.nv.constant0._ZN10layer_norm22ln_bwd_finalize_kernelINS_22Kernel_traits_finalizeILj7168Ef6__halffS2_fjLb1ELj1024ELj4ENS_18Kernel_traits_baseILj7168EfS2_fS2_fjLj1024EEEEELb1ELb0EEEvNS_9BwdParamsE,"a",@progbits
	.sectionflags	@""
	.align	4
.nv.constant0._ZN10layer_norm22ln_bwd_finalize_kernelINS_22Kernel_traits_finalizeILj7168Ef6__halffS2_fjLb1ELj1024ELj4ENS_18Kernel_traits_baseILj7168EfS2_fS2_fjLj1024EEEEELb1ELb0EEEvNS_9BwdParamsE:
	.zero		824


//--------------------- .nv.constant0._ZN10layer_norm13ln_bwd_kernelINS_13Kernel_traitsIf6__halffS2_fjLj7168ELj1ELj1ELj8ELj8ENS_18Kernel_traits_baseILj7168EfS2_fS2_fjLj256EEEEELb1ELb1ELb1ELb0EEEvNS_9BwdParamsE --------------------------
	.section	.nv.constant0._ZN10layer_norm13ln_bwd_kernelINS_13Kernel_traitsIf6__halffS2_fjLj7168ELj1ELj1ELj8ELj8ENS_18Kernel_traits_baseILj7168EfS2_fS2_fjLj256EEEEELb1ELb1ELb1ELb0EEEvNS_9BwdParamsE,"a",@progbits
	.sectionflags	@""
	.align	4
.nv.constant0._ZN10layer_norm13ln_bwd_kernelINS_13Kernel_traitsIf6__halffS2_fjLj7168ELj1ELj1ELj8ELj8ENS_18Kernel_traits_baseILj7168EfS2_fS2_fjLj256EEEEELb1ELb1ELb1ELb0EEEvNS_9BwdParamsE:
	.zero		824


//--------------------- .nv.constant0._ZN10layer_norm22ln_bwd_finalize_kernelINS_22Kernel_traits_finalizeILj7168Ef6__halffS2_fjLb1ELj1024ELj4ENS_18Kernel_traits_baseILj7168EfS2_fS2_fjLj1024EEEEELb1ELb1EEEvNS_9BwdParamsE --------------------------
	.section	.nv.constant0._ZN10layer_norm22ln_bwd_finalize_kernelINS_22Kernel_traits_finalizeILj7168Ef6__halffS2_fjLb1ELj1024ELj4ENS_18Kernel_traits_baseILj7168EfS2_fS2_fjLj1024EEEEELb1ELb1EEEvNS_9BwdParamsE,"a",@progbits
	.sectionflags	@""
	.align	4
.nv.constant0._ZN10layer_norm22ln_bwd_finalize_kernelINS_22Kernel_traits_finalizeILj7168Ef6__halffS2_fjLb1ELj1024ELj4ENS_18Kernel_traits_baseILj7168EfS2_fS2_fjLj1024EEEEELb1ELb1EEEvNS_9BwdParamsE:
	.zero		824


//--------------------- .nv.constant0._ZN10layer_norm13ln_bwd_kernelINS_13Kernel_traitsIf6__halffS2_fjLj7168ELj1ELj1ELj8ELj8ENS_18Kernel_traits_baseILj7168EfS2_fS2_fjLj256EEEEELb1ELb1ELb1ELb1EEEvNS_9BwdParamsE --------------------------
	.section	.nv.constant0._ZN10layer_norm13ln_bwd_kernelINS_13Kernel_traitsIf6__halffS2_fjLj7168ELj1ELj1ELj8ELj8ENS_18Kernel_traits_baseILj7168EfS2_fS2_fjLj256EEEEELb1ELb1ELb1ELb1EEEvNS_9BwdParamsE,"a",@progbits
	.sectionflags	@""
	.align	4
.nv.constant0._ZN10layer_norm13ln_bwd_kernelINS_13Kernel_traitsIf6__halffS2_fjLj7168ELj1ELj1ELj8ELj8ENS_18Kernel_traits_baseILj7168EfS2_fS2_fjLj256EEEEELb1ELb1ELb1ELb1EEEvNS_9BwdParamsE:
	.zero		824


//--------------------- .nv.constant0._ZN10layer_norm13ln_bwd_kernelINS_13Kernel_traitsI6__halfffffjLj7168ELj1ELj1ELj8ELj16ENS_18Kernel_traits_baseILj7168ES2_ffffjLj256EEEEELb0ELb0ELb0ELb0EEEvNS_9BwdParamsE --------------------------
	.section	.nv.constant0._ZN10layer_norm13ln_bwd_kernelINS_13Kernel_traitsI6__halfffffjLj7168ELj1ELj1ELj8ELj16ENS_18Kernel_traits_baseILj7168ES2_ffffjLj256EEEEELb0ELb0ELb0ELb0EEEvNS_9BwdParamsE,"a",@progbits
	.sectionflags	@""
	.align	4
.nv.constant0._ZN10layer_norm13ln_bwd_kernelINS_13Kernel_traitsI6__halfffffjLj7168ELj1ELj1ELj8ELj16ENS_18Kernel_traits_baseILj7168ES2_ffffjLj256EEEEELb0ELb0ELb0ELb0EEEvNS_9BwdParamsE:
	.zero		824


//--------------------- .nv.constant0._ZN10layer_norm13ln_bwd_kernelINS_13Kernel_traitsI6__halfffffjLj7168ELj1ELj1ELj8ELj16ENS_18Kernel_traits_baseILj7168ES2_ffffjLj256EEEEELb0ELb0ELb0ELb1EEEvNS_9BwdParamsE --------------------------
	.section	.nv.constant0._ZN10layer_norm13ln_bwd_kernelINS_13Kernel_traitsI6__halfffffjLj7168ELj1ELj1ELj8ELj16ENS_18Kernel_traits_baseILj7168ES2_ffffjLj256EEEEELb0ELb0ELb0ELb1EEEvNS_9BwdParamsE,"a",@progbits
	.sectionflags	@""
	.align	4
.nv.constant0._ZN10layer_norm13ln_bwd_kernelINS_13Kernel_traitsI6__halfffffjLj7168ELj1ELj1ELj8ELj16ENS_18Kernel_traits_baseILj7168ES2_ffffjLj256EEEEELb0ELb0ELb0ELb1EEEvNS_9BwdParamsE:
	.zero		824


//--------------------- .nv.constant0._ZN10layer_norm13ln_bwd_kernelINS_13Kernel_traitsI6__halfffffjLj7168ELj1ELj1ELj8ELj16ENS_18Kernel_traits_baseILj7168ES2_ffffjLj256EEEEELb0ELb0ELb1ELb0EEEvNS_9BwdParamsE --------------------------
	.section	.nv.constant0._ZN10layer_norm13ln_bwd_kernelINS_13Kernel_traitsI6__halfffffjLj7168ELj1ELj1ELj8ELj16ENS_18Kernel_traits_baseILj7168ES2_ffffjLj256EEEEELb0ELb0ELb1ELb0EEEvNS_9BwdParamsE,"a",@progbits
	.sectionflags	@""
	.align	4
.nv.constant0._ZN10layer_norm13ln_bwd_kernelINS_13Kernel_traitsI6__halfffffjLj7168ELj1ELj1ELj8ELj16ENS_18Kernel_traits_baseILj7168ES2_ffffjLj256EEEEELb0ELb0ELb1ELb0EEEvNS_9BwdParamsE:
	.zero		824


//--------------------- .nv.constant0._ZN10layer_norm13ln_bwd_kernelINS_13Kernel_traitsI6__halfffffjLj7168ELj1ELj1ELj8ELj16ENS_18Kernel_traits_baseILj7168ES2_ffffjLj256EEEEELb0ELb0ELb1ELb1EEEvNS_9BwdParamsE --------------------------
	.section	.nv.constant0._ZN10layer_norm13ln_bwd_kernelINS_13Kernel_traitsI6__halfffffjLj7168ELj1ELj1ELj8ELj16ENS_18Kernel_traits_baseILj7168ES2_ffffjLj256EEEEELb0ELb0ELb1ELb1EEEvNS_9BwdParamsE,"a",@progbits
	.sectionflags	@""
	.align	4
.nv.constant0._ZN10layer_norm13ln_bwd_kernelINS_13Kernel_traitsI6__halfffffjLj7168ELj1ELj1ELj8ELj16ENS_18Kernel_traits_baseILj7168ES2_ffffjLj256EEEEELb0ELb0ELb1ELb1EEEvNS_9BwdParamsE:
	.zero		824


//--------------------- .nv.constant0._ZN10layer_norm13ln_bwd_kernelINS_13Kernel_traitsI6__halfffffjLj7168ELj1ELj1ELj8ELj16ENS_18Kernel_traits_baseILj7168ES2_ffffjLj256EEEEELb0ELb1ELb0ELb0EEEvNS_9BwdParamsE --------------------------
	.section	.nv.constant0._ZN10layer_norm13ln_bwd_kernelINS_13Kernel_traitsI6__halfffffjLj7168ELj1ELj1ELj8ELj16ENS_18Kernel_traits_baseILj7168ES2_ffffjLj256EEEEELb0ELb1ELb0ELb0EEEvNS_9BwdParamsE,"a",@progbits
	.sectionflags	@""
	.align	4
.nv.constant0._ZN10layer_norm13ln_bwd_kernelINS_13Kernel_traitsI6__halfffffjLj7168ELj1ELj1ELj8ELj16ENS_18Kernel_traits_baseILj7168ES2_ffffjLj256EEEEELb0ELb1ELb0ELb0EEEvNS_9BwdParamsE:
	.zero		824


//--------------------- .nv.constant0._ZN10layer_norm13ln_bwd_kernelINS_13Kernel_traitsI6__halfffffjLj7168ELj1ELj1ELj8ELj16ENS_18Kernel_traits_baseILj7168ES2_ffffjLj256EEEEELb0ELb1ELb0ELb1EEEvNS_9BwdParamsE --------------------------
	.section	.nv.constant0._ZN10layer_norm13ln_bwd_kernelINS_13Kernel_traitsI6__halfffffjLj7168ELj1ELj1ELj8ELj16ENS_18Kernel_traits_baseILj7168ES2_ffffjLj256EEEEELb0ELb1ELb0ELb1EEEvNS_9BwdParamsE,"a",@progbits
	.sectionflags	@""
	.align	4
.nv.constant0._ZN10layer_norm13ln_bwd_kernelINS_13Kernel_traitsI6__halfffffjLj7168ELj1ELj1ELj8ELj16ENS_18Kernel_traits_baseILj7168ES2_ffffjLj256EEEEELb0ELb1ELb0ELb1EEEvNS_9BwdParamsE:
	.zero		824


//--------------------- .nv.constant0._ZN10layer_norm13ln_bwd_kernelINS_13Kernel_traitsI6__halfffffjLj7168ELj1ELj1ELj8ELj16ENS_18Kernel_traits_baseILj7168ES2_ffffjLj256EEEEELb0ELb1ELb1ELb0EEEvNS_9BwdParamsE --------------------------
	.section	.nv.constant0._ZN10layer_norm13ln_bwd_kernelINS_13Kernel_traitsI6__halfffffjLj7168ELj1ELj1ELj8ELj16ENS_18Kernel_traits_baseILj7168ES2_ffffjLj256EEEEELb0ELb1ELb1ELb0EEEvNS_9BwdParamsE,"a",@progbits
	.sectionflags	@""
	.align	4
.nv.constant0._ZN10layer_norm13ln_bwd_kernelINS_13Kernel_traitsI6__halfffffjLj7168ELj1ELj1ELj8ELj16ENS_18Kernel_traits_baseILj7168ES2_ffffjLj256EEEEELb0ELb1ELb1ELb0EEEvNS_9BwdParamsE:
	.zero		824


//--------------------- .nv.constant0._ZN10layer_norm13ln_bwd_kernelINS_13Kernel_traitsI6__halfffffjLj7168ELj1ELj1ELj8ELj16ENS_18Kernel_traits_baseILj7168ES2_ffffjLj256EEEEELb0ELb1ELb1ELb1EEEvNS_9BwdParamsE --------------------------
	.section	.nv.constant0._ZN10layer_norm13ln_bwd_kernelINS_13Kernel_traitsI6__halfffffjLj7168ELj1ELj1ELj8ELj16ENS_18Kernel_traits_baseILj7168ES2_ffffjLj256EEEEELb0ELb1ELb1ELb1EEEvNS_9BwdParamsE,"a",@progbits
	.sectionflags	@""
	.align	4
.nv.constant0._ZN10layer_norm13ln_bwd_kernelINS_13Kernel_traitsI6__halfffffjLj7168ELj1ELj1ELj8ELj16ENS_18Kernel_traits_baseILj7168ES2_ffffjLj256EEEEELb0ELb1ELb1ELb1EEEvNS_9BwdParamsE:
	.zero		824


//--------------------- .nv.constant0._ZN10layer_norm13ln_bwd_kernelINS_13Kernel_traitsI6__halfffffjLj7168ELj1ELj1ELj8ELj16ENS_18Kernel_traits_baseILj7168ES2_ffffjLj256EEEEELb1ELb0ELb0ELb0EEEvNS_9BwdParamsE --------------------------
	.section	.nv.constant0._ZN10layer_norm13ln_bwd_kernelINS_13Kernel_traitsI6__halfffffjLj7168ELj1ELj1ELj8ELj16ENS_18Kernel_traits_baseILj7168ES2_ffffjLj256EEEEELb1ELb0ELb0ELb0EEEvNS_9BwdParamsE,"a",@progbits
	.sectionflags	@""
	.align	4
.nv.constant0._ZN10layer_norm13ln_bwd_kernelINS_13Kernel_traitsI6__halfffffjLj7168ELj1ELj1ELj8ELj16ENS_18Kernel_traits_baseILj7168ES2_ffffjLj256EEEEELb1ELb0ELb0ELb0EEEvNS_9BwdParamsE:
	.zero		824


//--------------------- .nv.constant0._ZN10layer_norm13ln_bwd_kernelINS_13Kernel_traitsI6__halfffffjLj7168ELj1ELj1ELj8ELj16ENS_18Kernel_traits_baseILj7168ES2_ffffjLj256EEEEELb1ELb0ELb0ELb1EEEvNS_9BwdParamsE --------------------------
	.section	.nv.constant0._ZN10layer_norm13ln_bwd_kernelINS_13Kernel_traitsI6__halfffffjLj7168ELj1ELj1ELj8ELj16ENS_18Kernel_traits_baseILj7168ES2_ffffjLj256EEEEELb1ELb0ELb0ELb1EEEvNS_9BwdParamsE,"a",@progbits
	.sectionflags	@""
	.align	4
.nv.constant0._ZN10layer_norm13ln_bwd_kernelINS_13Kernel_traitsI6__halfffffjLj7168ELj1ELj1ELj8ELj16ENS_18Kernel_traits_baseILj7168ES2_ffffjLj256EEEEELb1ELb0ELb0ELb1EEEvNS_9BwdParamsE:
	.zero		824


//--------------------- .nv.constant0._ZN10layer_norm22ln_bwd_finalize_kernelINS_22Kernel_traits_finalizeILj7168E6__halfffffjLb0ELj1024ELj4ENS_18Kernel_traits_baseILj7168ES2_ffffjLj1024EEEEELb0ELb0EEEvNS_9BwdParamsE --------------------------
	.section	.nv.constant0._ZN10layer_norm22ln_bwd_finalize_kernelINS_22Kernel_traits_finalizeILj7168E6__halfffffjLb0ELj1024ELj4ENS_18Kernel_traits_baseILj7168ES2_ffffjLj1024EEEEELb0ELb0EEEvNS_9BwdParamsE,"a",@progbits
	.sectionflags	@""
	.align	4
.nv.constant0._ZN10layer_norm22ln_bwd_finalize_kernelINS_22Kernel_traits_finalizeILj7168E6__halfffffjLb0ELj1024ELj4ENS_18Kernel_traits_baseILj7168ES2_ffffjLj1024EEEEELb0ELb0EEEvNS_9BwdParamsE:
	.zero		824


//--------------------- .nv.constant0._ZN10layer_norm13ln_bwd_kernelINS_13Kernel_traitsI6__halfffffjLj7168ELj1ELj1ELj8ELj16ENS_18Kernel_traits_baseILj7168ES2_ffffjLj256EEEEELb1ELb0ELb1ELb0EEEvNS_9BwdParamsE --------------------------
	.section	.nv.constant0._ZN10layer_norm13ln_bwd_kernelINS_13Kernel_traitsI6__halfffffjLj7168ELj1ELj1ELj8ELj16ENS_18Kernel_traits_baseILj7168ES2_ffffjLj256EEEEELb1ELb0ELb1ELb0EEEvNS_9BwdParamsE,"a",@progbits
	.sectionflags	@""
	.align	4
.nv.constant0._ZN10layer_norm13ln_bwd_kernelINS_13Kernel_traitsI6__halfffffjLj7168ELj1ELj1ELj8ELj16ENS_18Kernel_traits_baseILj7168ES2_ffffjLj256EEEEELb1ELb0ELb1ELb0EEEvNS_9BwdParamsE:
	.zero		824


//--------------------- .nv.constant0._ZN10layer_norm22ln_bwd_finalize_kernelINS_22Kernel_traits_finalizeILj7168E6__halfffffjLb0ELj1024ELj4ENS_18Kernel_traits_baseILj7168ES2_ffffjLj1024EEEEELb0ELb1EEEvNS_9BwdParamsE --------------------------
	.section	.nv.constant0._ZN10layer_norm22ln_bwd_finalize_kernelINS_22Kernel_traits_finalizeILj7168E6__halfffffjLb0ELj1024ELj4ENS_18Kernel_traits_baseILj7168ES2_ffffjLj1024EEEEELb0ELb1EEEvNS_9BwdParamsE,"a",@progbits
	.sectionflags	@""
	.align	4
.nv.constant0._ZN10layer_norm22ln_bwd_finalize_kernelINS_22Kernel_traits_finalizeILj7168E6__halfffffjLb0ELj1024ELj4ENS_18Kernel_traits_baseILj7168ES2_ffffjLj1024EEEEELb0ELb1EEEvNS_9BwdParamsE:
	.zero		824


//--------------------- .nv.constant0._ZN10layer_norm13ln_bwd_kernelINS_13Kernel_traitsI6__halfffffjLj7168ELj1ELj1ELj8ELj16ENS_18Kernel_traits_baseILj7168ES2_ffffjLj256EEEEELb1ELb0ELb1ELb1EEEvNS_9BwdParamsE --------------------------
	.section	.nv.constant0._ZN10layer_norm13ln_bwd_kernelINS_13Kernel_traitsI6__halfffffjLj7168ELj1ELj1ELj8ELj16ENS_18Kernel_traits_baseILj7168ES2_ffffjLj256EEEEELb1ELb0ELb1ELb1EEEvNS_9BwdParamsE,"a",@progbits
	.sectionflags	@""
	.align	4
.nv.constant0._ZN10layer_norm13ln_bwd_kernelINS_13Kernel_traitsI6__halfffffjLj7168ELj1ELj1ELj8ELj16ENS_18Kernel_traits_baseILj7168ES2_ffffjLj256EEEEELb1ELb0ELb1ELb1EEEvNS_9BwdParamsE:
	.zero		824


//--------------------- .nv.constant0._ZN10layer_norm13ln_bwd_kernelINS_13Kernel_traitsI6__halfffffjLj7168ELj1ELj1ELj8ELj16ENS_18Kernel_traits_baseILj7168ES2_ffffjLj256EEEEELb1ELb1ELb0ELb0EEEvNS_9BwdParamsE --------------------------
	.section	.nv.constant0._ZN10layer_norm13ln_bwd_kernelINS_13Kernel_traitsI6__halfffffjLj7168ELj1ELj1ELj8ELj16ENS_18Kernel_traits_baseILj7168ES2_ffffjLj256EEEEELb1ELb1ELb0ELb0EEEvNS_9BwdParamsE,"a",@progbits
	.sectionflags	@""
	.align	4
.nv.constant0._ZN10layer_norm13ln_bwd_kernelINS_13Kernel_traitsI6__halfffffjLj7168ELj1ELj1ELj8ELj16ENS_18Kernel_traits_baseILj7168ES2_ffffjLj256EEEEELb1ELb1ELb0ELb0EEEvNS_9BwdParamsE:
	.zero		824


//--------------------- .nv.constant0._ZN10layer_norm13ln_bwd_kernelINS_13Kernel_traitsI6__halfffffjLj7168ELj1ELj1ELj8ELj16ENS_18Kernel_traits_baseILj7168ES2_ffffjLj256EEEEELb1ELb1ELb0ELb1EEEvNS_9BwdParamsE --------------------------
	.section	.nv.constant0._ZN10layer_norm13ln_bwd_kernelINS_13Kernel_traitsI6__halfffffjLj7168ELj1ELj1ELj8ELj16ENS_18Kernel_traits_baseILj7168ES2_ffffjLj256EEEEELb1ELb1ELb0ELb1EEEvNS_9BwdParamsE,"a",@progbits
	.sectionflags	@""
	.align	4
.nv.constant0._ZN10layer_norm13ln_bwd_kernelINS_13Kernel_traitsI6__halfffffjLj7168ELj1ELj1ELj8ELj16ENS_18Kernel_traits_baseILj7168ES2_ffffjLj256EEEEELb1ELb1ELb0ELb1EEEvNS_9BwdParamsE:
	.zero		824


//--------------------- .nv.constant0._ZN10layer_norm22ln_bwd_finalize_kernelINS_22Kernel_traits_finalizeILj7168E6__halfffffjLb1ELj1024ELj4ENS_18Kernel_traits_baseILj7168ES2_ffffjLj1024EEEEELb1ELb0EEEvNS_9BwdParamsE --------------------------
	.section	.nv.constant0._ZN10layer_norm22ln_bwd_finalize_kernelINS_22Kernel_traits_finalizeILj7168E6__halfffffjLb1ELj1024ELj4ENS_18Kernel_traits_baseILj7168ES2_ffffjLj1024EEEEELb1ELb0EEEvNS_9BwdParamsE,"a",@progbits
	.sectionflags	@""
	.align	4
.nv.constant0._ZN10layer_norm22ln_bwd_finalize_kernelINS_22Kernel_traits_finalizeILj7168E6__halfffffjLb1ELj1024ELj4ENS_18Kernel_traits_baseILj7168ES2_ffffjLj1024EEEEELb1ELb0EEEvNS_9BwdParamsE:
	.zero		824


//--------------------- .nv.constant0._ZN10layer_norm13ln_bwd_kernelINS_13Kernel_traitsI6__halfffffjLj7168ELj1ELj1ELj8ELj16ENS_18Kernel_traits_baseILj7168ES2_ffffjLj256EEEEELb1ELb1ELb1ELb0EEEvNS_9BwdParamsE --------------------------
	.section	.nv.constant0._ZN10layer_norm13ln_bwd_kernelINS_13Kernel_traitsI6__halfffffjLj7168ELj1ELj1ELj8ELj16ENS_18Kernel_traits_baseILj7168ES2_ffffjLj256EEEEELb1ELb1ELb1ELb0EEEvNS_9BwdParamsE,"a",@progbits
	.sectionflags	@""
	.align	4
.nv.constant0._ZN10layer_norm13ln_bwd_kernelINS_13Kernel_traitsI6__halfffffjLj7168ELj1ELj1ELj8ELj16ENS_18Kernel_traits_baseILj7168ES2_ffffjLj256EEEEELb1ELb1ELb1ELb0EEEvNS_9BwdParamsE:
	.zero		824


//--------------------- .nv.constant0._ZN10layer_norm22ln_bwd_finalize_kernelINS_22Kernel_traits_finalizeILj7168E6__halfffffjLb1ELj1024ELj4ENS_18Kernel_traits_baseILj7168ES2_ffffjLj1024EEEEELb1ELb1EEEvNS_9BwdParamsE --------------------------
	.section	.nv.constant0._ZN10layer_norm22ln_bwd_finalize_kernelINS_22Kernel_traits_finalizeILj7168E6__halfffffjLb1ELj1024ELj4ENS_18Kernel_traits_baseILj7168ES2_ffffjLj1024EEEEELb1ELb1EEEvNS_9BwdParamsE,"a",@progbits
	.sectionflags	@""
	.align	4
.nv.constant0._ZN10layer_norm22ln_bwd_finalize_kernelINS_22Kernel_traits_finalizeILj7168E6__halfffffjLb1ELj1024ELj4ENS_18Kernel_traits_baseILj7168ES2_ffffjLj1024EEEEELb1ELb1EEEvNS_9BwdParamsE:
	.zero		824


//--------------------- .nv.constant0._ZN10layer_norm13ln_bwd_kernelINS_13Kernel_traitsI6__halfffffjLj7168ELj1ELj1ELj8ELj16ENS_18Kernel_traits_baseILj7168ES2_ffffjLj256EEEEELb1ELb1ELb1ELb1EEEvNS_9BwdParamsE --------------------------
	.section	.nv.constant0._ZN10layer_norm13ln_bwd_kernelINS_13Kernel_traitsI6__halfffffjLj7168ELj1ELj1ELj8ELj16ENS_18Kernel_traits_baseILj7168ES2_ffffjLj256EEEEELb1ELb1ELb1ELb1EEEvNS_9BwdParamsE,"a",@progbits
	.sectionflags	@""
	.align	4
.nv.constant0._ZN10layer_norm13ln_bwd_kernelINS_13Kernel_traitsI6__halfffffjLj7168ELj1ELj1ELj8ELj16ENS_18Kernel_traits_baseILj7168ES2_ffffjLj256EEEEELb1ELb1ELb1ELb1EEEvNS_9BwdParamsE:
	.zero		824


//--------------------- .nv.constant0._ZN10layer_norm13ln_bwd_kernelINS_13Kernel_traitsIfffffjLj7168ELj1ELj1ELj8ELj16ENS_18Kernel_traits_baseILj7168EfffffjLj256EEEEELb0ELb0ELb0ELb0EEEvNS_9BwdParamsE --------------------------
	.section	.nv.constant0._ZN10layer_norm13ln_bwd_kernelINS_13Kernel_traitsIfffffjLj7168ELj1ELj1ELj8ELj16ENS_18Kernel_traits_baseILj7168EfffffjLj256EEEEELb0ELb0ELb0ELb0EEEvNS_9BwdParamsE,"a",@progbits
	.sectionflags	@""
	.align	4
.nv.constant0._ZN10layer_norm13ln_bwd_kernelINS_13Kernel_traitsIfffffjLj7168ELj1ELj1ELj8ELj16ENS_18Kernel_traits_baseILj7168EfffffjLj256EEEEELb0ELb0ELb0ELb0EEEvNS_9BwdParamsE:
	.zero		824


//--------------------- .nv.constant0._ZN10layer_norm13ln_bwd_kernelINS_13Kernel_traitsIfffffjLj7168ELj1ELj1ELj8ELj16ENS_18Kernel_traits_baseILj7168EfffffjLj256EEEEELb0ELb0ELb0ELb1EEEvNS_9BwdParamsE --------------------------
	.section	.nv.constant0._ZN10layer_norm13ln_bwd_kernelINS_13Kernel_traitsIfffffjLj7168ELj1ELj1ELj8ELj16ENS_18Kernel_traits_baseILj7168EfffffjLj256EEEEELb0ELb0ELb0ELb1EEEvNS_9BwdParamsE,"a",@progbits
	.sectionflags	@""
	.align	4
.nv.constant0._ZN10layer_norm13ln_bwd_kernelINS_13Kernel_traitsIfffffjLj7168ELj1ELj1ELj8ELj16ENS_18Kernel_traits_baseILj7168EfffffjLj256EEEEELb0ELb0ELb0ELb1EEEvNS_9BwdParamsE:
	.zero		824


//--------------------- .nv.constant0._ZN10layer_norm13ln_bwd_kernelINS_13Kernel_traitsIfffffjLj7168ELj1ELj1ELj8ELj16ENS_18Kernel_traits_baseILj7168EfffffjLj256EEEEELb0ELb0ELb1ELb0EEEvNS_9BwdParamsE --------------------------
	.section	.nv.constant0._ZN10layer_norm13ln_bwd_kernelINS_13Kernel_traitsIfffffjLj7168ELj1ELj1ELj8ELj16ENS_18Kernel_traits_baseILj7168EfffffjLj256EEEEELb0ELb0ELb1ELb0EEEvNS_9BwdParamsE,"a",@progbits
	.sectionflags	@""
	.align	4
.nv.constant0._ZN10layer_norm13ln_bwd_kernelINS_13Kernel_traitsIfffffjLj7168ELj1ELj1ELj8ELj16ENS_18Kernel_traits_baseILj7168EfffffjLj256EEEEELb0ELb0ELb1ELb0EEEvNS_9BwdParamsE:
	.zero		824


//--------------------- .nv.constant0._ZN10layer_norm13ln_bwd_kernelINS_13Kernel_traitsIfffffjLj7168ELj1ELj1ELj8ELj16ENS_18Kernel_traits_baseILj7168EfffffjLj256EEEEELb0ELb0ELb1ELb1EEEvNS_9BwdParamsE --------------------------
	.section	.nv.constant0._ZN10layer_norm13ln_bwd_kernelINS_13Kernel_traitsIfffffjLj7168ELj1ELj1ELj8ELj16ENS_18Kernel_traits_baseILj7168EfffffjLj256EEEEELb0ELb0ELb1ELb1EEEvNS_9BwdParamsE,"a",@progbits
	.sectionflags	@""
	.align	4
.nv.constant0._ZN10layer_norm13ln_bwd_kernelINS_13Kernel_traitsIfffffjLj7168ELj1ELj1ELj8ELj16ENS_18Kernel_traits_baseILj7168EfffffjLj256EEEEELb0ELb0ELb1ELb1EEEvNS_9BwdParamsE:
	.zero		824


//--------------------- .nv.constant0._ZN10layer_norm13ln_bwd_kernelINS_13Kernel_traitsIfffffjLj7168ELj1ELj1ELj8ELj16ENS_18Kernel_traits_baseILj7168EfffffjLj256EEEEELb0ELb1ELb0ELb0EEEvNS_9BwdParamsE --------------------------
	.section	.nv.constant0._ZN10layer_norm13ln_bwd_kernelINS_13Kernel_traitsIfffffjLj7168ELj1ELj1ELj8ELj16ENS_18Kernel_traits_baseILj7168EfffffjLj256EEEEELb0ELb1ELb0ELb0EEEvNS_9BwdParamsE,"a",@progbits
	.sectionflags	@""
	.align	4
.nv.constant0._ZN10layer_norm13ln_bwd_kernelINS_13Kernel_traitsIfffffjLj7168ELj1ELj1ELj8ELj16ENS_18Kernel_traits_baseILj7168EfffffjLj256EEEEELb0ELb1ELb0ELb0EEEvNS_9BwdParamsE:
	.zero		824


//--------------------- .nv.constant0._ZN10layer_norm13ln_bwd_kernelINS_13Kernel_traitsIfffffjLj7168ELj1ELj1ELj8ELj16ENS_18Kernel_traits_baseILj7168EfffffjLj256EEEEELb0ELb1ELb0ELb1EEEvNS_9BwdParamsE --------------------------
	.section	.nv.constant0._ZN10layer_norm13ln_bwd_kernelINS_13Kernel_traitsIfffffjLj7168ELj1ELj1ELj8ELj16ENS_18Kernel_traits_baseILj7168EfffffjLj256EEEEELb0ELb1ELb0ELb1EEEvNS_9BwdParamsE,"a",@progbits
	.sectionflags	@""
	.align	4
.nv.constant0._ZN10layer_norm13ln_bwd_kernelINS_13Kernel_traitsIfffffjLj7168ELj1ELj1ELj8ELj16ENS_18Kernel_traits_baseILj7168EfffffjLj256EEEEELb0ELb1ELb0ELb1EEEvNS_9BwdParamsE:
	.zero		824


//--------------------- .nv.constant0._ZN10layer_norm13ln_bwd_kernelINS_13Kernel_traitsIfffffjLj7168ELj1ELj1ELj8ELj16ENS_18Kernel_traits_baseILj7168EfffffjLj256EEEEELb0ELb1ELb1ELb0EEEvNS_9BwdParamsE --------------------------
	.section	.nv.constant0._ZN10layer_norm13ln_bwd_kernelINS_13Kernel_traitsIfffffjLj7168ELj1ELj1ELj8ELj16ENS_18Kernel_traits_baseILj7168EfffffjLj256EEEEELb0ELb1ELb1ELb0EEEvNS_9BwdParamsE,"a",@progbits
	.sectionflags	@""
	.align	4
.nv.constant0._ZN10layer_norm13ln_bwd_kernelINS_13Kernel_traitsIfffffjLj7168ELj1ELj1ELj8ELj16ENS_18Kernel_traits_baseILj7168EfffffjLj256EEEEELb0ELb1ELb1ELb0EEEvNS_9BwdParamsE:
	.zero		824


//--------------------- .nv.constant0._ZN10layer_norm13ln_bwd_kernelINS_13Kernel_traitsIfffffjLj7168ELj1ELj1ELj8ELj16ENS_18Kernel_traits_baseILj7168EfffffjLj256EEEEELb0ELb1ELb1ELb1EEEvNS_9BwdParamsE --------------------------
	.section	.nv.constant0._ZN10layer_norm13ln_bwd_kernelINS_13Kernel_traitsIfffffjLj7168ELj1ELj1ELj8ELj16ENS_18Kernel_traits_baseILj7168EfffffjLj256EEEEELb0ELb1ELb1ELb1EEEvNS_9BwdParamsE,"a",@progbits
	.sectionflags	@""
	.align	4
.nv.constant0._ZN10layer_norm13ln_bwd_kernelINS_13Kernel_traitsIfffffjLj7168ELj1ELj1ELj8ELj16ENS_18Kernel_traits_baseILj7168EfffffjLj256EEEEELb0ELb1ELb1ELb1EEEvNS_9BwdParamsE:
	.zero		824


//--------------------- .nv.constant0._ZN10layer_norm13ln_bwd_kernelINS_13Kernel_traitsIfffffjLj7168ELj1ELj1ELj8ELj16ENS_18Kernel_traits_baseILj7168EfffffjLj256EEEEELb1ELb0ELb0ELb0EEEvNS_9BwdParamsE --------------------------
	.section	.nv.constant0._ZN10layer_norm13ln_bwd_kernelINS_13Kernel_traitsIfffffjLj7168ELj1ELj1ELj8ELj16ENS_18Kernel_traits_baseILj7168EfffffjLj256EEEEELb1ELb0ELb0ELb0EEEvNS_9BwdParamsE,"a",@progbits
	.sectionflags	@""
	.align	4
.nv.constant0._ZN10layer_norm13ln_bwd_kernelINS_13Kernel_traitsIfffffjLj7168ELj1ELj1ELj8ELj16ENS_18Kernel_traits_baseILj7168EfffffjLj256EEEEELb1ELb0ELb0ELb0EEEvNS_9BwdParamsE:
	.zero		824


//--------------------- .nv.constant0._ZN10layer_norm13ln_bwd_kernelINS_13Kernel_traitsIfffffjLj7168ELj1ELj1ELj8ELj16ENS_18Kernel_traits_baseILj7168EfffffjLj256EEEEELb1ELb0ELb0ELb1EEEvNS_9BwdParamsE --------------------------
	.section	.nv.constant0._ZN10layer_norm13ln_bwd_kernelINS_13Kernel_traitsIfffffjLj7168ELj1ELj1ELj8ELj16ENS_18Kernel_traits_baseILj7168EfffffjLj256EEEEELb1ELb0ELb0ELb1EEEvNS_9BwdParamsE,"a",@progbits
	.sectionflags	@""
	.align	4
.nv.constant0._ZN10layer_norm13ln_bwd_kernelINS_13Kernel_traitsIfffffjLj7168ELj1ELj1ELj8ELj16ENS_18Kernel_traits_baseILj7168EfffffjLj256EEEEELb1ELb0ELb0ELb1EEEvNS_9BwdParamsE:
	.zero		824


//--------------------- .nv.constant0._ZN10layer_norm22ln_bwd_finalize_kernelINS_22Kernel_traits_finalizeILj7168EfffffjLb0ELj1024ELj4ENS_18Kernel_traits_baseILj7168EfffffjLj1024EEEEELb0ELb0EEEvNS_9BwdParamsE --------------------------
	.section	.nv.constant0._ZN10layer_norm22ln_bwd_finalize_kernelINS_22Kernel_traits_finalizeILj7168EfffffjLb0ELj1024ELj4ENS_18Kernel_traits_baseILj7168EfffffjLj1024EEEEELb0ELb0EEEvNS_9BwdParamsE,"a",@progbits
	.sectionflags	@""
	.align	4
.nv.constant0._ZN10layer_norm22ln_bwd_finalize_kernelINS_22Kernel_traits_finalizeILj7168EfffffjLb0ELj1024ELj4ENS_18Kernel_traits_baseILj7168EfffffjLj1024EEEEELb0ELb0EEEvNS_9BwdParamsE:
	.zero		824


//--------------------- .nv.constant0._ZN10layer_norm13ln_bwd_kernelINS_13Kernel_traitsIfffffjLj7168ELj1ELj1ELj8ELj16ENS_18Kernel_traits_baseILj7168EfffffjLj256EEEEELb1ELb0ELb1ELb0EEEvNS_9BwdParamsE --------------------------
	.section	.nv.constant0._ZN10layer_norm13ln_bwd_kernelINS_13Kernel_traitsIfffffjLj7168ELj1ELj1ELj8ELj16ENS_18Kernel_traits_baseILj7168EfffffjLj256EEEEELb1ELb0ELb1ELb0EEEvNS_9BwdParamsE,"a",@progbits
	.sectionflags	@""
	.align	4
.nv.constant0._ZN10layer_norm13ln_bwd_kernelINS_13Kernel_traitsIfffffjLj7168ELj1ELj1ELj8ELj16ENS_18Kernel_traits_baseILj7168EfffffjLj256EEEEELb1ELb0ELb1ELb0EEEvNS_9BwdParamsE:
	.zero		824


//--------------------- .nv.constant0._ZN10layer_norm22ln_bwd_finalize_kernelINS_22Kernel_traits_finalizeILj7168EfffffjLb0ELj1024ELj4ENS_18Kernel_traits_baseILj7168EfffffjLj1024EEEEELb0ELb1EEEvNS_9BwdParamsE --------------------------
	.section	.nv.constant0._ZN10layer_norm22ln_bwd_finalize_kernelINS_22Kernel_traits_finalizeILj7168EfffffjLb0ELj1024ELj4ENS_18Kernel_traits_baseILj7168EfffffjLj1024EEEEELb0ELb1EEEvNS_9BwdParamsE,"a",@progbits
	.sectionflags	@""
	.align	4
.nv.constant0._ZN10layer_norm22ln_bwd_finalize_kernelINS_22Kernel_traits_finalizeILj7168EfffffjLb0ELj1024ELj4ENS_18Kernel_traits_baseILj7168EfffffjLj1024EEEEELb0ELb1EEEvNS_9BwdParamsE:
	.zero		824


//--------------------- .nv.constant0._ZN10layer_norm13ln_bwd_kernelINS_13Kernel_traitsIfffffjLj7168ELj1ELj1ELj8ELj16ENS_18Kernel_traits_baseILj7168EfffffjLj256EEEEELb1ELb0ELb1ELb1EEEvNS_9BwdParamsE --------------------------
	.section	.nv.constant0._ZN10layer_norm13ln_bwd_kernelINS_13Kernel_traitsIfffffjLj7168ELj1ELj1ELj8ELj16ENS_18Kernel_traits_baseILj7168EfffffjLj256EEEEELb1ELb0ELb1ELb1EEEvNS_9BwdParamsE,"a",@progbits
	.sectionflags	@""
	.align	4
.nv.constant0._ZN10layer_norm13ln_bwd_kernelINS_13Kernel_traitsIfffffjLj7168ELj1ELj1ELj8ELj16ENS_18Kernel_traits_baseILj7168EfffffjLj256EEEEELb1ELb0ELb1ELb1EEEvNS_9BwdParamsE:
	.zero		824


//--------------------- .nv.constant0._ZN10layer_norm13ln_bwd_kernelINS_13Kernel_traitsIfffffjLj7168ELj1ELj1ELj8ELj16ENS_18Kernel_traits_baseILj7168EfffffjLj256EEEEELb1ELb1ELb0ELb0EEEvNS_9BwdParamsE --------------------------
	.section	.nv.constant0._ZN10layer_norm13ln_bwd_kernelINS_13Kernel_traitsIfffffjLj7168ELj1ELj1ELj8ELj16ENS_18Kernel_traits_baseILj7168EfffffjLj256EEEEELb1ELb1ELb0ELb0EEEvNS_9BwdParamsE,"a",@progbits
	.sectionflags	@""
	.align	4
.nv.constant0._ZN10layer_norm13ln_bwd_kernelINS_13Kernel_traitsIfffffjLj7168ELj1ELj1ELj8ELj16ENS_18Kernel_traits_baseILj7168EfffffjLj256EEEEELb1ELb1ELb0ELb0EEEvNS_9BwdParamsE:
	.zero		824


//--------------------- .nv.constant0._ZN10layer_norm13ln_bwd_kernelINS_13Kernel_traitsIfffffjLj7168ELj1ELj1ELj8ELj16ENS_18Kernel_traits_baseILj7168EfffffjLj256EEEEELb1ELb1ELb0ELb1EEEvNS_9BwdParamsE --------------------------
	.section	.nv.constant0._ZN10layer_norm13ln_bwd_kernelINS_13Kernel_traitsIfffffjLj7168ELj1ELj1ELj8ELj16ENS_18Kernel_traits_baseILj7168EfffffjLj256EEEEELb1ELb1ELb0ELb1EEEvNS_9BwdParamsE,"a",@progbits
	.sectionflags	@""
	.align	4
.nv.constant0._ZN10layer_norm13ln_bwd_kernelINS_13Kernel_traitsIfffffjLj7168ELj1ELj1ELj8ELj16ENS_18Kernel_traits_baseILj7168EfffffjLj256EEEEELb1ELb1ELb0ELb1EEEvNS_9BwdParamsE:
	.zero		824


//--------------------- .nv.constant0._ZN10layer_norm22ln_bwd_finalize_kernelINS_22Kernel_traits_finalizeILj7168EfffffjLb1ELj1024ELj4ENS_18Kernel_traits_baseILj7168EfffffjLj1024EEEEELb1ELb0EEEvNS_9BwdParamsE --------------------------
	.section	.nv.constant0._ZN10layer_norm22ln_bwd_finalize_kernelINS_22Kernel_traits_finalizeILj7168EfffffjLb1ELj1024ELj4ENS_18Kernel_traits_baseILj7168EfffffjLj1024EEEEELb1ELb0EEEvNS_9BwdParamsE,"a",@progbits
	.sectionflags	@""
	.align	4
.nv.constant0._ZN10layer_norm22ln_bwd_finalize_kernelINS_22Kernel_traits_finalizeILj7168EfffffjLb1ELj1024ELj4ENS_18Kernel_traits_baseILj7168EfffffjLj1024EEEEELb1ELb0EEEvNS_9BwdParamsE:
	.zero		824


//--------------------- .nv.constant0._ZN10layer_norm13ln_bwd_kernelINS_13Kernel_traitsIfffffjLj7168ELj1ELj1ELj8ELj16ENS_18Kernel_traits_baseILj7168EfffffjLj256EEEEELb1ELb1ELb1ELb0EEEvNS_9BwdParamsE --------------------------
	.section	.nv.constant0._ZN10layer_norm13ln_bwd_kernelINS_13Kernel_traitsIfffffjLj7168ELj1ELj1ELj8ELj16ENS_18Kernel_traits_baseILj7168EfffffjLj256EEEEELb1ELb1ELb1ELb0EEEvNS_9BwdParamsE,"a",@progbits
	.sectionflags	@""
	.align	4
.nv.constant0._ZN10layer_norm13ln_bwd_kernelINS_13Kernel_traitsIfffffjLj7168ELj1ELj1ELj8ELj16ENS_18Kernel_traits_baseILj7168EfffffjLj256EEEEELb1ELb1ELb1ELb0EEEvNS_9BwdParamsE:
	.zero		824


//--------------------- .nv.constant0._ZN10layer_norm22ln_bwd_finalize_kernelINS_22Kernel_traits_finalizeILj7168EfffffjLb1ELj1024ELj4ENS_18Kernel_traits_baseILj7168EfffffjLj1024EEEEELb1ELb1EEEvNS_9BwdParamsE --------------------------
	.section	.nv.constant0._ZN10layer_norm22ln_bwd_finalize_kernelINS_22Kernel_traits_finalizeILj7168EfffffjLb1ELj1024ELj4ENS_18Kernel_traits_baseILj7168EfffffjLj1024EEEEELb1ELb1EEEvNS_9BwdParamsE,"a",@progbits
	.sectionflags	@""
	.align	4
.nv.constant0._ZN10layer_norm22ln_bwd_finalize_kernelINS_22Kernel_traits_finalizeILj7168EfffffjLb1ELj1024ELj4ENS_18Kernel_traits_baseILj7168EfffffjLj1024EEEEELb1ELb1EEEvNS_9BwdParamsE:
	.zero		824


//--------------------- .nv.constant0._ZN10layer_norm13ln_bwd_kernelINS_13Kernel_traitsIfffffjLj7168ELj1ELj1ELj8ELj16ENS_18Kernel_traits_baseILj7168EfffffjLj256EEEEELb1ELb1ELb1ELb1EEEvNS_9BwdParamsE --------------------------
	.section	.nv.constant0._ZN10layer_norm13ln_bwd_kernelINS_13Kernel_traitsIfffffjLj7168ELj1ELj1ELj8ELj16ENS_18Kernel_traits_baseILj7168EfffffjLj256EEEEELb1ELb1ELb1ELb1EEEvNS_9BwdParamsE,"a",@progbits
	.sectionflags	@""
	.align	4
.nv.constant0._ZN10layer_norm13ln_bwd_kernelINS_13Kernel_traitsIfffffjLj7168ELj1ELj1ELj8ELj16ENS_18Kernel_traits_baseILj7168EfffffjLj256EEEEELb1ELb1ELb1ELb1EEEvNS_9BwdParamsE:
	.zero		824


//--------------------- SYMBOLS --------------------------

	.type		.nv.reservedSmem.offset0,@object
	.size		.nv.reservedSmem.offset0,0x4
